	.target	sm_103a

	.elftype	@"ET_EXEC"


//--------------------- .note.nv.tkinfo           --------------------------
	.section	.note.nv.tkinfo,"",@"SHT_NOTE"
	.sectionflags	@"SHF_NOTE_NV_TKINFO"
	.tkinfo
        /*0018*/ 	.word	0x00000002
        /*0030*/ 	.string	""
        /*0030*/ 	.string	"ptxas"
        /*0030*/ 	.string	"Cuda compilation tools, release 13.0, V13.0.88"
        /*0030*/ 	.string	"Build cuda_13.0.r13.0/compiler.36424714_0"
        /*0030*/ 	.string	"-arch sm_103a -m 64 "



//--------------------- .note.nv.cuinfo           --------------------------
	.section	.note.nv.cuinfo,"",@"SHT_NOTE"
	.sectionflags	@"SHF_NOTE_NV_CUINFO"
        /*0018*/ 	.short	0x0002
        /*001a*/ 	.short	0x0067
        /*001c*/ 	.short	0x0082
	.zero		2


//--------------------- .nv.info                  --------------------------
	.section	.nv.info,"",@"SHT_CUDA_INFO"
	.align	4


	//----- nvinfo : EIATTR_REGCOUNT
	.align		4
        /*0000*/ 	.byte	0x04, 0x2f
        /*0002*/ 	.short	(.L_41 - .L_40)
	.align		4
.L_40:
        /*0004*/ 	.word	index@(_Z35group_norm_nhwc_fwd_one_pass_kernelI11Fp32IOFp16WLi512ELi96ELi768EEv26Group_norm_nhwc_fwd_params)
        /*0008*/ 	.word	0x00000050


	//----- nvinfo : EIATTR_FRAME_SIZE
	.align		4
.L_41:
        /*000c*/ 	.byte	0x04, 0x11
        /*000e*/ 	.short	(.L_43 - .L_42)
	.align		4
.L_42:
        /*0010*/ 	.word	index@(_Z35group_norm_nhwc_fwd_one_pass_kernelI11Fp32IOFp16WLi512ELi96ELi768EEv26Group_norm_nhwc_fwd_params)
        /*0014*/ 	.word	0x00000018


	//----- nvinfo : EIATTR_REGCOUNT
	.align		4
.L_43:
        /*0018*/ 	.byte	0x04, 0x2f
        /*001a*/ 	.short	(.L_45 - .L_44)
	.align		4
.L_44:
        /*001c*/ 	.word	index@(_Z35group_norm_nhwc_fwd_one_pass_kernelI11Fp32IOFp16WLi256ELi96ELi768EEv26Group_norm_nhwc_fwd_params)
        /*0020*/ 	.word	0x00000048


	//----- nvinfo : EIATTR_FRAME_SIZE
	.align		4
.L_45:
        /*0024*/ 	.byte	0x04, 0x11
        /*0026*/ 	.short	(.L_47 - .L_46)
	.align		4
.L_46:
        /*0028*/ 	.word	index@(_Z35group_norm_nhwc_fwd_one_pass_kernelI11Fp32IOFp16WLi256ELi96ELi768EEv26Group_norm_nhwc_fwd_params)
        /*002c*/ 	.word	0x00000000


	//----- nvinfo : EIATTR_REGCOUNT
	.align		4
.L_47:
        /*0030*/ 	.byte	0x04, 0x2f
        /*0032*/ 	.short	(.L_49 - .L_48)
	.align		4
.L_48:
        /*0034*/ 	.word	index@(_Z35group_norm_nhwc_fwd_one_pass_kernelI11Fp32IOFp16WLi128ELi96ELi768EEv26Group_norm_nhwc_fwd_params)
        /*0038*/ 	.word	0x0000004a


	//----- nvinfo : EIATTR_FRAME_SIZE
	.align		4
.L_49:
        /*003c*/ 	.byte	0x04, 0x11
        /*003e*/ 	.short	(.L_51 - .L_50)
	.align		4
.L_50:
        /*0040*/ 	.word	index@(_Z35group_norm_nhwc_fwd_one_pass_kernelI11Fp32IOFp16WLi128ELi96ELi768EEv26Group_norm_nhwc_fwd_params)
        /*0044*/ 	.word	0x00000000


	//----- nvinfo : EIATTR_REGCOUNT
	.align		4
.L_51:
        /*0048*/ 	.byte	0x04, 0x2f
        /*004a*/ 	.short	(.L_53 - .L_52)
	.align		4
.L_52:
        /*004c*/ 	.word	index@(_Z35group_norm_nhwc_fwd_one_pass_kernelI11Fp32IOFp16WLi64ELi96ELi768EEv26Group_norm_nhwc_fwd_params)
        /*0050*/ 	.word	0x00000028


	//----- nvinfo : EIATTR_FRAME_SIZE
	.align		4
.L_53:
        /*0054*/ 	.byte	0x04, 0x11
        /*0056*/ 	.short	(.L_55 - .L_54)
	.align		4
.L_54:
        /*0058*/ 	.word	index@(_Z35group_norm_nhwc_fwd_one_pass_kernelI11Fp32IOFp16WLi64ELi96ELi768EEv26Group_norm_nhwc_fwd_params)
        /*005c*/ 	.word	0x00000000


	//----- nvinfo : EIATTR_REGCOUNT
	.align		4
.L_55:
        /*0060*/ 	.byte	0x04, 0x2f
        /*0062*/ 	.short	(.L_57 - .L_56)
	.align		4
.L_56:
        /*0064*/ 	.word	index@(_Z35group_norm_nhwc_fwd_one_pass_kernelI11Fp32IOBf16WLi512ELi96ELi768EEv26Group_norm_nhwc_fwd_params)
        /*0068*/ 	.word	0x00000050


	//----- nvinfo : EIATTR_FRAME_SIZE
	.align		4
.L_57:
        /*006c*/ 	.byte	0x04, 0x11
        /*006e*/ 	.short	(.L_59 - .L_58)
	.align		4
.L_58:
        /*0070*/ 	.word	index@(_Z35group_norm_nhwc_fwd_one_pass_kernelI11Fp32IOBf16WLi512ELi96ELi768EEv26Group_norm_nhwc_fwd_params)
        /*0074*/ 	.word	0x00000018


	//----- nvinfo : EIATTR_REGCOUNT
	.align		4
.L_59:
        /*0078*/ 	.byte	0x04, 0x2f
        /*007a*/ 	.short	(.L_61 - .L_60)
	.align		4
.L_60:
        /*007c*/ 	.word	index@(_Z35group_norm_nhwc_fwd_one_pass_kernelI11Fp32IOBf16WLi256ELi96ELi768EEv26Group_norm_nhwc_fwd_params)
        /*0080*/ 	.word	0x00000048


	//----- nvinfo : EIATTR_FRAME_SIZE
	.align		4
.L_61:
        /*0084*/ 	.byte	0x04, 0x11
        /*0086*/ 	.short	(.L_63 - .L_62)
	.align		4
.L_62:
        /*0088*/ 	.word	index@(_Z35group_norm_nhwc_fwd_one_pass_kernelI11Fp32IOBf16WLi256ELi96ELi768EEv26Group_norm_nhwc_fwd_params)
        /*008c*/ 	.word	0x00000000


	//----- nvinfo : EIATTR_REGCOUNT
	.align		4
.L_63:
        /*0090*/ 	.byte	0x04, 0x2f
        /*0092*/ 	.short	(.L_65 - .L_64)
	.align		4
.L_64:
        /*0094*/ 	.word	index@(_Z35group_norm_nhwc_fwd_one_pass_kernelI11Fp32IOBf16WLi128ELi96ELi768EEv26Group_norm_nhwc_fwd_params)
        /*0098*/ 	.word	0x0000004a


	//----- nvinfo : EIATTR_FRAME_SIZE
	.align		4
.L_65:
        /*009c*/ 	.byte	0x04, 0x11
        /*009e*/ 	.short	(.L_67 - .L_66)
	.align		4
.L_66:
        /*00a0*/ 	.word	index@(_Z35group_norm_nhwc_fwd_one_pass_kernelI11Fp32IOBf16WLi128ELi96ELi768EEv26Group_norm_nhwc_fwd_params)
        /*00a4*/ 	.word	0x00000000


	//----- nvinfo : EIATTR_REGCOUNT
	.align		4
.L_67:
        /*00a8*/ 	.byte	0x04, 0x2f
        /*00aa*/ 	.short	(.L_69 - .L_68)
	.align		4
.L_68:
        /*00ac*/ 	.word	index@(_Z35group_norm_nhwc_fwd_one_pass_kernelI11Fp32IOBf16WLi64ELi96ELi768EEv26Group_norm_nhwc_fwd_params)
        /*00b0*/ 	.word	0x00000028


	//----- nvinfo : EIATTR_FRAME_SIZE
	.align		4
.L_69:
        /*00b4*/ 	.byte	0x04, 0x11
        /*00b6*/ 	.short	(.L_71 - .L_70)
	.align		4
.L_70:
        /*00b8*/ 	.word	index@(_Z35group_norm_nhwc_fwd_one_pass_kernelI11Fp32IOBf16WLi64ELi96ELi768EEv26Group_norm_nhwc_fwd_params)
        /*00bc*/ 	.word	0x00000000


	//----- nvinfo : EIATTR_REGCOUNT
	.align		4
.L_71:
        /*00c0*/ 	.byte	0x04, 0x2f
        /*00c2*/ 	.short	(.L_73 - .L_72)
	.align		4
.L_72:
        /*00c4*/ 	.word	index@(_Z35group_norm_nhwc_fwd_one_pass_kernelI11Fp32IOFp32WLi512ELi96ELi768EEv26Group_norm_nhwc_fwd_params)
        /*00c8*/ 	.word	0x00000050


	//----- nvinfo : EIATTR_FRAME_SIZE
	.align		4
.L_73:
        /*00cc*/ 	.byte	0x04, 0x11
        /*00ce*/ 	.short	(.L_75 - .L_74)
	.align		4
.L_74:
        /*00d0*/ 	.word	index@(_Z35group_norm_nhwc_fwd_one_pass_kernelI11Fp32IOFp32WLi512ELi96ELi768EEv26Group_norm_nhwc_fwd_params)
        /*00d4*/ 	.word	0x00000010


	//----- nvinfo : EIATTR_REGCOUNT
	.align		4
.L_75:
        /*00d8*/ 	.byte	0x04, 0x2f
        /*00da*/ 	.short	(.L_77 - .L_76)
	.align		4
.L_76:
        /*00dc*/ 	.word	index@(_Z35group_norm_nhwc_fwd_one_pass_kernelI11Fp32IOFp32WLi256ELi96ELi768EEv26Group_norm_nhwc_fwd_params)
        /*00e0*/ 	.word	0x00000048


	//----- nvinfo : EIATTR_FRAME_SIZE
	.align		4
.L_77:
        /*00e4*/ 	.byte	0x04, 0x11
        /*00e6*/ 	.short	(.L_79 - .L_78)
	.align		4
.L_78:
        /*00e8*/ 	.word	index@(_Z35group_norm_nhwc_fwd_one_pass_kernelI11Fp32IOFp32WLi256ELi96ELi768EEv26Group_norm_nhwc_fwd_params)
        /*00ec*/ 	.word	0x00000000


	//----- nvinfo : EIATTR_REGCOUNT
	.align		4
.L_79:
        /*00f0*/ 	.byte	0x04, 0x2f
        /*00f2*/ 	.short	(.L_81 - .L_80)
	.align		4
.L_80:
        /*00f4*/ 	.word	index@(_Z35group_norm_nhwc_fwd_one_pass_kernelI11Fp32IOFp32WLi128ELi96ELi768EEv26Group_norm_nhwc_fwd_params)
        /*00f8*/ 	.word	0x0000004a


	//----- nvinfo : EIATTR_FRAME_SIZE
	.align		4
.L_81:
        /*00fc*/ 	.byte	0x04, 0x11
        /*00fe*/ 	.short	(.L_83 - .L_82)
	.align		4
.L_82:
        /*0100*/ 	.word	index@(_Z35group_norm_nhwc_fwd_one_pass_kernelI11Fp32IOFp32WLi128ELi96ELi768EEv26Group_norm_nhwc_fwd_params)
        /*0104*/ 	.word	0x00000000


	//----- nvinfo : EIATTR_REGCOUNT
	.align		4
.L_83:
        /*0108*/ 	.byte	0x04, 0x2f
        /*010a*/ 	.short	(.L_85 - .L_84)
	.align		4
.L_84:
        /*010c*/ 	.word	index@(_Z35group_norm_nhwc_fwd_one_pass_kernelI11Fp32IOFp32WLi64ELi96ELi768EEv26Group_norm_nhwc_fwd_params)
        /*0110*/ 	.word	0x00000028


	//----- nvinfo : EIATTR_FRAME_SIZE
	.align		4
.L_85:
        /*0114*/ 	.byte	0x04, 0x11
        /*0116*/ 	.short	(.L_87 - .L_86)
	.align		4
.L_86:
        /*0118*/ 	.word	index@(_Z35group_norm_nhwc_fwd_one_pass_kernelI11Fp32IOFp32WLi64ELi96ELi768EEv26Group_norm_nhwc_fwd_params)
        /*011c*/ 	.word	0x00000000


	//----- nvinfo : EIATTR_REGCOUNT
	.align		4
.L_87:
        /*0120*/ 	.byte	0x04, 0x2f
        /*0122*/ 	.short	(.L_89 - .L_88)
	.align		4
.L_88:
        /*0124*/ 	.word	index@(_Z35group_norm_nhwc_fwd_one_pass_kernelI11Fp16IOFp16WLi512ELi96ELi768EEv26Group_norm_nhwc_fwd_params)
        /*0128*/ 	.word	0x00000050


	//----- nvinfo : EIATTR_FRAME_SIZE
	.align		4
.L_89:
        /*012c*/ 	.byte	0x04, 0x11
        /*012e*/ 	.short	(.L_91 - .L_90)
	.align		4
.L_90:
        /*0130*/ 	.word	index@(_Z35group_norm_nhwc_fwd_one_pass_kernelI11Fp16IOFp16WLi512ELi96ELi768EEv26Group_norm_nhwc_fwd_params)
        /*0134*/ 	.word	0x00000018


	//----- nvinfo : EIATTR_REGCOUNT
	.align		4
.L_91:
        /*0138*/ 	.byte	0x04, 0x2f
        /*013a*/ 	.short	(.L_93 - .L_92)
	.align		4
.L_92:
        /*013c*/ 	.word	index@(_Z35group_norm_nhwc_fwd_one_pass_kernelI11Fp16IOFp16WLi256ELi96ELi768EEv26Group_norm_nhwc_fwd_params)
        /*0140*/ 	.word	0x00000049


	//----- nvinfo : EIATTR_FRAME_SIZE
	.align		4
.L_93:
        /*0144*/ 	.byte	0x04, 0x11
        /*0146*/ 	.short	(.L_95 - .L_94)
	.align		4
.L_94:
        /*0148*/ 	.word	index@(_Z35group_norm_nhwc_fwd_one_pass_kernelI11Fp16IOFp16WLi256ELi96ELi768EEv26Group_norm_nhwc_fwd_params)
        /*014c*/ 	.word	0x00000000


	//----- nvinfo : EIATTR_REGCOUNT
	.align		4
.L_95:
        /*0150*/ 	.byte	0x04, 0x2f
        /*0152*/ 	.short	(.L_97 - .L_96)
	.align		4
.L_96:
        /*0154*/ 	.word	index@(_Z35group_norm_nhwc_fwd_one_pass_kernelI11Fp16IOFp16WLi128ELi96ELi768EEv26Group_norm_nhwc_fwd_params)
        /*0158*/ 	.word	0x0000004c


	//----- nvinfo : EIATTR_FRAME_SIZE
	.align		4
.L_97:
        /*015c*/ 	.byte	0x04, 0x11
        /*015e*/ 	.short	(.L_99 - .L_98)
	.align		4
.L_98:
        /*0160*/ 	.word	index@(_Z35group_norm_nhwc_fwd_one_pass_kernelI11Fp16IOFp16WLi128ELi96ELi768EEv26Group_norm_nhwc_fwd_params)
        /*0164*/ 	.word	0x00000000


	//----- nvinfo : EIATTR_REGCOUNT
	.align		4
.L_99:
        /*0168*/ 	.byte	0x04, 0x2f
        /*016a*/ 	.short	(.L_101 - .L_100)
	.align		4
.L_100:
        /*016c*/ 	.word	index@(_Z35group_norm_nhwc_fwd_one_pass_kernelI11Fp16IOFp16WLi64ELi96ELi768EEv26Group_norm_nhwc_fwd_params)
        /*0170*/ 	.word	0x00000028


	//----- nvinfo : EIATTR_FRAME_SIZE
	.align		4
.L_101:
        /*0174*/ 	.byte	0x04, 0x11
        /*0176*/ 	.short	(.L_103 - .L_102)
	.align		4
.L_102:
        /*0178*/ 	.word	index@(_Z35group_norm_nhwc_fwd_one_pass_kernelI11Fp16IOFp16WLi64ELi96ELi768EEv26Group_norm_nhwc_fwd_params)
        /*017c*/ 	.word	0x00000000


	//----- nvinfo : EIATTR_REGCOUNT
	.align		4
.L_103:
        /*0180*/ 	.byte	0x04, 0x2f
        /*0182*/ 	.short	(.L_105 - .L_104)
	.align		4
.L_104:
        /*0184*/ 	.word	index@(_Z35group_norm_nhwc_fwd_one_pass_kernelI11Fp16IOBf16WLi512ELi96ELi768EEv26Group_norm_nhwc_fwd_params)
        /*0188*/ 	.word	0x00000050


	//----- nvinfo : EIATTR_FRAME_SIZE
	.align		4
.L_105:
        /*018c*/ 	.byte	0x04, 0x11
        /*018e*/ 	.short	(.L_107 - .L_106)
	.align		4
.L_106:
        /*0190*/ 	.word	index@(_Z35group_norm_nhwc_fwd_one_pass_kernelI11Fp16IOBf16WLi512ELi96ELi768EEv26Group_norm_nhwc_fwd_params)
        /*0194*/ 	.word	0x00000018


	//----- nvinfo : EIATTR_REGCOUNT
	.align		4
.L_107:
        /*0198*/ 	.byte	0x04, 0x2f
        /*019a*/ 	.short	(.L_109 - .L_108)
	.align		4
.L_108:
        /*019c*/ 	.word	index@(_Z35group_norm_nhwc_fwd_one_pass_kernelI11Fp16IOBf16WLi256ELi96ELi768EEv26Group_norm_nhwc_fwd_params)
        /*01a0*/ 	.word	0x00000049


	//----- nvinfo : EIATTR_FRAME_SIZE
	.align		4
.L_109:
        /*01a4*/ 	.byte	0x04, 0x11
        /*01a6*/ 	.short	(.L_111 - .L_110)
	.align		4
.L_110:
        /*01a8*/ 	.word	index@(_Z35group_norm_nhwc_fwd_one_pass_kernelI11Fp16IOBf16WLi256ELi96ELi768EEv26Group_norm_nhwc_fwd_params)
        /*01ac*/ 	.word	0x00000000


	//----- nvinfo : EIATTR_REGCOUNT
	.align		4
.L_111:
        /*01b0*/ 	.byte	0x04, 0x2f
        /*01b2*/ 	.short	(.L_113 - .L_112)
	.align		4
.L_112:
        /*01b4*/ 	.word	index@(_Z35group_norm_nhwc_fwd_one_pass_kernelI11Fp16IOBf16WLi128ELi96ELi768EEv26Group_norm_nhwc_fwd_params)
        /*01b8*/ 	.word	0x0000004c


	//----- nvinfo : EIATTR_FRAME_SIZE
	.align		4
.L_113:
        /*01bc*/ 	.byte	0x04, 0x11
        /*01be*/ 	.short	(.L_115 - .L_114)
	.align		4
.L_114:
        /*01c0*/ 	.word	index@(_Z35group_norm_nhwc_fwd_one_pass_kernelI11Fp16IOBf16WLi128ELi96ELi768EEv26Group_norm_nhwc_fwd_params)
        /*01c4*/ 	.word	0x00000000


	//----- nvinfo : EIATTR_REGCOUNT
	.align		4
.L_115:
        /*01c8*/ 	.byte	0x04, 0x2f
        /*01ca*/ 	.short	(.L_117 - .L_116)
	.align		4
.L_116:
        /*01cc*/ 	.word	index@(_Z35group_norm_nhwc_fwd_one_pass_kernelI11Fp16IOBf16WLi64ELi96ELi768EEv26Group_norm_nhwc_fwd_params)
        /*01d0*/ 	.word	0x00000028


	//----- nvinfo : EIATTR_FRAME_SIZE
	.align		4
.L_117:
        /*01d4*/ 	.byte	0x04, 0x11
        /*01d6*/ 	.short	(.L_119 - .L_118)
	.align		4
.L_118:
        /*01d8*/ 	.word	index@(_Z35group_norm_nhwc_fwd_one_pass_kernelI11Fp16IOBf16WLi64ELi96ELi768EEv26Group_norm_nhwc_fwd_params)
        /*01dc*/ 	.word	0x00000000


	//----- nvinfo : EIATTR_REGCOUNT
	.align		4
.L_119:
        /*01e0*/ 	.byte	0x04, 0x2f
        /*01e2*/ 	.short	(.L_121 - .L_120)
	.align		4
.L_120:
        /*01e4*/ 	.word	index@(_Z35group_norm_nhwc_fwd_one_pass_kernelI11Fp16IOFp32WLi512ELi96ELi768EEv26Group_norm_nhwc_fwd_params)
        /*01e8*/ 	.word	0x00000050


	//----- nvinfo : EIATTR_FRAME_SIZE
	.align		4
.L_121:
        /*01ec*/ 	.byte	0x04, 0x11
        /*01ee*/ 	.short	(.L_123 - .L_122)
	.align		4
.L_122:
        /*01f0*/ 	.word	index@(_Z35group_norm_nhwc_fwd_one_pass_kernelI11Fp16IOFp32WLi512ELi96ELi768EEv26Group_norm_nhwc_fwd_params)
        /*01f4*/ 	.word	0x00000018


	//----- nvinfo : EIATTR_REGCOUNT
	.align		4
.L_123:
        /*01f8*/ 	.byte	0x04, 0x2f
        /*01fa*/ 	.short	(.L_125 - .L_124)
	.align		4
.L_124:
        /*01fc*/ 	.word	index@(_Z35group_norm_nhwc_fwd_one_pass_kernelI11Fp16IOFp32WLi256ELi96ELi768EEv26Group_norm_nhwc_fwd_params)
        /*0200*/ 	.word	0x0000004a


	//----- nvinfo : EIATTR_FRAME_SIZE
	.align		4
.L_125:
        /*0204*/ 	.byte	0x04, 0x11
        /*0206*/ 	.short	(.L_127 - .L_126)
	.align		4
.L_126:
        /*0208*/ 	.word	index@(_Z35group_norm_nhwc_fwd_one_pass_kernelI11Fp16IOFp32WLi256ELi96ELi768EEv26Group_norm_nhwc_fwd_params)
        /*020c*/ 	.word	0x00000000


	//----- nvinfo : EIATTR_REGCOUNT
	.align		4
.L_127:
        /*0210*/ 	.byte	0x04, 0x2f
        /*0212*/ 	.short	(.L_129 - .L_128)
	.align		4
.L_128:
        /*0214*/ 	.word	index@(_Z35group_norm_nhwc_fwd_one_pass_kernelI11Fp16IOFp32WLi128ELi96ELi768EEv26Group_norm_nhwc_fwd_params)
        /*0218*/ 	.word	0x0000004c


	//----- nvinfo : EIATTR_FRAME_SIZE
	.align		4
.L_129:
        /*021c*/ 	.byte	0x04, 0x11
        /*021e*/ 	.short	(.L_131 - .L_130)
	.align		4
.L_130:
        /*0220*/ 	.word	index@(_Z35group_norm_nhwc_fwd_one_pass_kernelI11Fp16IOFp32WLi128ELi96ELi768EEv26Group_norm_nhwc_fwd_params)
        /*0224*/ 	.word	0x00000000


	//----- nvinfo : EIATTR_REGCOUNT
	.align		4
.L_131:
        /*0228*/ 	.byte	0x04, 0x2f
        /*022a*/ 	.short	(.L_133 - .L_132)
	.align		4
.L_132:
        /*022c*/ 	.word	index@(_Z35group_norm_nhwc_fwd_one_pass_kernelI11Fp16IOFp32WLi64ELi96ELi768EEv26Group_norm_nhwc_fwd_params)
        /*0230*/ 	.word	0x00000028


	//----- nvinfo : EIATTR_FRAME_SIZE
	.align		4
.L_133:
        /*0234*/ 	.byte	0x04, 0x11
        /*0236*/ 	.short	(.L_135 - .L_134)
	.align		4
.L_134:
        /*0238*/ 	.word	index@(_Z35group_norm_nhwc_fwd_one_pass_kernelI11Fp16IOFp32WLi64ELi96ELi768EEv26Group_norm_nhwc_fwd_params)
        /*023c*/ 	.word	0x00000000


	//----- nvinfo : EIATTR_REGCOUNT
	.align		4
.L_135:
        /*0240*/ 	.byte	0x04, 0x2f
        /*0242*/ 	.short	(.L_137 - .L_136)
	.align		4
.L_136:
        /*0244*/ 	.word	index@(_Z35group_norm_nhwc_fwd_one_pass_kernelI11Bf16IOFp16WLi512ELi96ELi768EEv26Group_norm_nhwc_fwd_params)
        /*0248*/ 	.word	0x00000050


	//----- nvinfo : EIATTR_FRAME_SIZE
	.align		4
.L_137:
        /*024c*/ 	.byte	0x04, 0x11
        /*024e*/ 	.short	(.L_139 - .L_138)
	.align		4
.L_138:
        /*0250*/ 	.word	index@(_Z35group_norm_nhwc_fwd_one_pass_kernelI11Bf16IOFp16WLi512ELi96ELi768EEv26Group_norm_nhwc_fwd_params)
        /*0254*/ 	.word	0x00000018


	//----- nvinfo : EIATTR_REGCOUNT
	.align		4
.L_139:
        /*0258*/ 	.byte	0x04, 0x2f
        /*025a*/ 	.short	(.L_141 - .L_140)
	.align		4
.L_140:
        /*025c*/ 	.word	index@(_Z35group_norm_nhwc_fwd_one_pass_kernelI11Bf16IOFp16WLi256ELi96ELi768EEv26Group_norm_nhwc_fwd_params)
        /*0260*/ 	.word	0x00000049


	//----- nvinfo : EIATTR_FRAME_SIZE
	.align		4
.L_141:
        /*0264*/ 	.byte	0x04, 0x11
        /*0266*/ 	.short	(.L_143 - .L_142)
	.align		4
.L_142:
        /*0268*/ 	.word	index@(_Z35group_norm_nhwc_fwd_one_pass_kernelI11Bf16IOFp16WLi256ELi96ELi768EEv26Group_norm_nhwc_fwd_params)
        /*026c*/ 	.word	0x00000000


	//----- nvinfo : EIATTR_REGCOUNT
	.align		4
.L_143:
        /*0270*/ 	.byte	0x04, 0x2f
        /*0272*/ 	.short	(.L_145 - .L_144)
	.align		4
.L_144:
        /*0274*/ 	.word	index@(_Z35group_norm_nhwc_fwd_one_pass_kernelI11Bf16IOFp16WLi128ELi96ELi768EEv26Group_norm_nhwc_fwd_params)
        /*0278*/ 	.word	0x0000004c


	//----- nvinfo : EIATTR_FRAME_SIZE
	.align		4
.L_145:
        /*027c*/ 	.byte	0x04, 0x11
        /*027e*/ 	.short	(.L_147 - .L_146)
	.align		4
.L_146:
        /*0280*/ 	.word	index@(_Z35group_norm_nhwc_fwd_one_pass_kernelI11Bf16IOFp16WLi128ELi96ELi768EEv26Group_norm_nhwc_fwd_params)
        /*0284*/ 	.word	0x00000000


	//----- nvinfo : EIATTR_REGCOUNT
	.align		4
.L_147:
        /*0288*/ 	.byte	0x04, 0x2f
        /*028a*/ 	.short	(.L_149 - .L_148)
	.align		4
.L_148:
        /*028c*/ 	.word	index@(_Z35group_norm_nhwc_fwd_one_pass_kernelI11Bf16IOFp16WLi64ELi96ELi768EEv26Group_norm_nhwc_fwd_params)
        /*0290*/ 	.word	0x00000028


	//----- nvinfo : EIATTR_FRAME_SIZE
	.align		4
.L_149:
        /*0294*/ 	.byte	0x04, 0x11
        /*0296*/ 	.short	(.L_151 - .L_150)
	.align		4
.L_150:
        /*0298*/ 	.word	index@(_Z35group_norm_nhwc_fwd_one_pass_kernelI11Bf16IOFp16WLi64ELi96ELi768EEv26Group_norm_nhwc_fwd_params)
        /*029c*/ 	.word	0x00000000


	//----- nvinfo : EIATTR_REGCOUNT
	.align		4
.L_151:
        /*02a0*/ 	.byte	0x04, 0x2f
        /*02a2*/ 	.short	(.L_153 - .L_152)
	.align		4
.L_152:
        /*02a4*/ 	.word	index@(_Z35group_norm_nhwc_fwd_one_pass_kernelI11Bf16IOBf16WLi512ELi96ELi768EEv26Group_norm_nhwc_fwd_params)
        /*02a8*/ 	.word	0x00000050


	//----- nvinfo : EIATTR_FRAME_SIZE
	.align		4
.L_153:
        /*02ac*/ 	.byte	0x04, 0x11
        /*02ae*/ 	.short	(.L_155 - .L_154)
	.align		4
.L_154:
        /*02b0*/ 	.word	index@(_Z35group_norm_nhwc_fwd_one_pass_kernelI11Bf16IOBf16WLi512ELi96ELi768EEv26Group_norm_nhwc_fwd_params)
        /*02b4*/ 	.word	0x00000018


	//----- nvinfo : EIATTR_REGCOUNT
	.align		4
.L_155:
        /*02b8*/ 	.byte	0x04, 0x2f
        /*02ba*/ 	.short	(.L_157 - .L_156)
	.align		4
.L_156:
        /*02bc*/ 	.word	index@(_Z35group_norm_nhwc_fwd_one_pass_kernelI11Bf16IOBf16WLi256ELi96ELi768EEv26Group_norm_nhwc_fwd_params)
        /*02c0*/ 	.word	0x00000049


	//----- nvinfo : EIATTR_FRAME_SIZE
	.align		4
.L_157:
        /*02c4*/ 	.byte	0x04, 0x11
        /*02c6*/ 	.short	(.L_159 - .L_158)
	.align		4
.L_158:
        /*02c8*/ 	.word	index@(_Z35group_norm_nhwc_fwd_one_pass_kernelI11Bf16IOBf16WLi256ELi96ELi768EEv26Group_norm_nhwc_fwd_params)
        /*02cc*/ 	.word	0x00000000


	//----- nvinfo : EIATTR_REGCOUNT
	.align		4
.L_159:
        /*02d0*/ 	.byte	0x04, 0x2f
        /*02d2*/ 	.short	(.L_161 - .L_160)
	.align		4
.L_160:
        /*02d4*/ 	.word	index@(_Z35group_norm_nhwc_fwd_one_pass_kernelI11Bf16IOBf16WLi128ELi96ELi768EEv26Group_norm_nhwc_fwd_params)
        /*02d8*/ 	.word	0x0000004c


	//----- nvinfo : EIATTR_FRAME_SIZE
	.align		4
.L_161:
        /*02dc*/ 	.byte	0x04, 0x11
        /*02de*/ 	.short	(.L_163 - .L_162)
	.align		4
.L_162:
        /*02e0*/ 	.word	index@(_Z35group_norm_nhwc_fwd_one_pass_kernelI11Bf16IOBf16WLi128ELi96ELi768EEv26Group_norm_nhwc_fwd_params)
        /*02e4*/ 	.word	0x00000000


	//----- nvinfo : EIATTR_REGCOUNT
	.align		4
.L_163:
        /*02e8*/ 	.byte	0x04, 0x2f
        /*02ea*/ 	.short	(.L_165 - .L_164)
	.align		4
.L_164:
        /*02ec*/ 	.word	index@(_Z35group_norm_nhwc_fwd_one_pass_kernelI11Bf16IOBf16WLi64ELi96ELi768EEv26Group_norm_nhwc_fwd_params)
        /*02f0*/ 	.word	0x00000028


	//----- nvinfo : EIATTR_FRAME_SIZE
	.align		4
.L_165:
        /*02f4*/ 	.byte	0x04, 0x11
        /*02f6*/ 	.short	(.L_167 - .L_166)
	.align		4
.L_166:
        /*02f8*/ 	.word	index@(_Z35group_norm_nhwc_fwd_one_pass_kernelI11Bf16IOBf16WLi64ELi96ELi768EEv26Group_norm_nhwc_fwd_params)
        /*02fc*/ 	.word	0x00000000


	//----- nvinfo : EIATTR_REGCOUNT
	.align		4
.L_167:
        /*0300*/ 	.byte	0x04, 0x2f
        /*0302*/ 	.short	(.L_169 - .L_168)
	.align		4
.L_168:
        /*0304*/ 	.word	index@(_Z35group_norm_nhwc_fwd_one_pass_kernelI11Bf16IOFp32WLi512ELi96ELi768EEv26Group_norm_nhwc_fwd_params)
        /*0308*/ 	.word	0x00000050


	//----- nvinfo : EIATTR_FRAME_SIZE
	.align		4
.L_169:
        /*030c*/ 	.byte	0x04, 0x11
        /*030e*/ 	.short	(.L_171 - .L_170)
	.align		4
.L_170:
        /*0310*/ 	.word	index@(_Z35group_norm_nhwc_fwd_one_pass_kernelI11Bf16IOFp32WLi512ELi96ELi768EEv26Group_norm_nhwc_fwd_params)
        /*0314*/ 	.word	0x00000018


	//----- nvinfo : EIATTR_REGCOUNT
	.align		4
.L_171:
        /*0318*/ 	.byte	0x04, 0x2f
        /*031a*/ 	.short	(.L_173 - .L_172)
	.align		4
.L_172:
        /*031c*/ 	.word	index@(_Z35group_norm_nhwc_fwd_one_pass_kernelI11Bf16IOFp32WLi256ELi96ELi768EEv26Group_norm_nhwc_fwd_params)
        /*0320*/ 	.word	0x0000004a


	//----- nvinfo : EIATTR_FRAME_SIZE
	.align		4
.L_173:
        /*0324*/ 	.byte	0x04, 0x11
        /*0326*/ 	.short	(.L_175 - .L_174)
	.align		4
.L_174:
        /*0328*/ 	.word	index@(_Z35group_norm_nhwc_fwd_one_pass_kernelI11Bf16IOFp32WLi256ELi96ELi768EEv26Group_norm_nhwc_fwd_params)
        /*032c*/ 	.word	0x00000000


	//----- nvinfo : EIATTR_REGCOUNT
	.align		4
.L_175:
        /*0330*/ 	.byte	0x04, 0x2f
        /*0332*/ 	.short	(.L_177 - .L_176)
	.align		4
.L_176:
        /*0334*/ 	.word	index@(_Z35group_norm_nhwc_fwd_one_pass_kernelI11Bf16IOFp32WLi128ELi96ELi768EEv26Group_norm_nhwc_fwd_params)
        /*0338*/ 	.word	0x0000004c


	//----- nvinfo : EIATTR_FRAME_SIZE
	.align		4
.L_177:
        /*033c*/ 	.byte	0x04, 0x11
        /*033e*/ 	.short	(.L_179 - .L_178)
	.align		4
.L_178:
        /*0340*/ 	.word	index@(_Z35group_norm_nhwc_fwd_one_pass_kernelI11Bf16IOFp32WLi128ELi96ELi768EEv26Group_norm_nhwc_fwd_params)
        /*0344*/ 	.word	0x00000000


	//----- nvinfo : EIATTR_REGCOUNT
	.align		4
.L_179:
        /*0348*/ 	.byte	0x04, 0x2f
        /*034a*/ 	.short	(.L_181 - .L_180)
	.align		4
.L_180:
        /*034c*/ 	.word	index@(_Z35group_norm_nhwc_fwd_one_pass_kernelI11Bf16IOFp32WLi64ELi96ELi768EEv26Group_norm_nhwc_fwd_params)
        /*0350*/ 	.word	0x00000028


	//----- nvinfo : EIATTR_FRAME_SIZE
	.align		4
.L_181:
        /*0354*/ 	.byte	0x04, 0x11
        /*0356*/ 	.short	(.L_183 - .L_182)
	.align		4
.L_182:
        /*0358*/ 	.word	index@(_Z35group_norm_nhwc_fwd_one_pass_kernelI11Bf16IOFp32WLi64ELi96ELi768EEv26Group_norm_nhwc_fwd_params)
        /*035c*/ 	.word	0x00000000


	//----- nvinfo : EIATTR_REGCOUNT
	.align		4
.L_183:
        /*0360*/ 	.byte	0x04, 0x2f
        /*0362*/ 	.short	(.L_185 - .L_184)
	.align		4
.L_184:
        /*0364*/ 	.word	index@(_Z35group_norm_nhwc_bwd_one_pass_kernelI11Fp32IOFp16WLi512ELi96ELi768EEv26Group_norm_nhwc_bwd_params)
        /*0368*/ 	.word	0x00000028


	//----- nvinfo : EIATTR_FRAME_SIZE
	.align		4
.L_185:
        /*036c*/ 	.byte	0x04, 0x11
        /*036e*/ 	.short	(.L_187 - .L_186)
	.align		4
.L_186:
        /*0370*/ 	.word	index@(_Z35group_norm_nhwc_bwd_one_pass_kernelI11Fp32IOFp16WLi512ELi96ELi768EEv26Group_norm_nhwc_bwd_params)
        /*0374*/ 	.word	0x000005b0


	//----- nvinfo : EIATTR_REGCOUNT
	.align		4
.L_187:
        /*0378*/ 	.byte	0x04, 0x2f
        /*037a*/ 	.short	(.L_189 - .L_188)
	.align		4
.L_188:
        /*037c*/ 	.word	index@(_Z35group_norm_nhwc_bwd_one_pass_kernelI11Fp32IOFp16WLi256ELi96ELi768EEv26Group_norm_nhwc_bwd_params)
        /*0380*/ 	.word	0x00000050


	//----- nvinfo : EIATTR_FRAME_SIZE
	.align		4
.L_189:
        /*0384*/ 	.byte	0x04, 0x11
        /*0386*/ 	.short	(.L_191 - .L_190)
	.align		4
.L_190:
        /*0388*/ 	.word	index@(_Z35group_norm_nhwc_bwd_one_pass_kernelI11Fp32IOFp16WLi256ELi96ELi768EEv26Group_norm_nhwc_bwd_params)
        /*038c*/ 	.word	0x00000038


	//----- nvinfo : EIATTR_REGCOUNT
	.align		4
.L_191:
        /*0390*/ 	.byte	0x04, 0x2f
        /*0392*/ 	.short	(.L_193 - .L_192)
	.align		4
.L_192:
        /*0394*/ 	.word	index@(_Z35group_norm_nhwc_bwd_one_pass_kernelI11Fp32IOFp16WLi128ELi96ELi768EEv26Group_norm_nhwc_bwd_params)
        /*0398*/ 	.word	0x00000050


	//----- nvinfo : EIATTR_FRAME_SIZE
	.align		4
.L_193:
        /*039c*/ 	.byte	0x04, 0x11
        /*039e*/ 	.short	(.L_195 - .L_194)
	.align		4
.L_194:
        /*03a0*/ 	.word	index@(_Z35group_norm_nhwc_bwd_one_pass_kernelI11Fp32IOFp16WLi128ELi96ELi768EEv26Group_norm_nhwc_bwd_params)
        /*03a4*/ 	.word	0x00000000


	//----- nvinfo : EIATTR_REGCOUNT
	.align		4
.L_195:
        /*03a8*/ 	.byte	0x04, 0x2f
        /*03aa*/ 	.short	(.L_197 - .L_196)
	.align		4
.L_196:
        /*03ac*/ 	.word	index@(_Z35group_norm_nhwc_bwd_one_pass_kernelI11Fp32IOFp16WLi64ELi96ELi768EEv26Group_norm_nhwc_bwd_params)
        /*03b0*/ 	.word	0x00000050


	//----- nvinfo : EIATTR_FRAME_SIZE
	.align		4
.L_197:
        /*03b4*/ 	.byte	0x04, 0x11
        /*03b6*/ 	.short	(.L_199 - .L_198)
	.align		4
.L_198:
        /*03b8*/ 	.word	index@(_Z35group_norm_nhwc_bwd_one_pass_kernelI11Fp32IOFp16WLi64ELi96ELi768EEv26Group_norm_nhwc_bwd_params)
        /*03bc*/ 	.word	0x00000000


	//----- nvinfo : EIATTR_REGCOUNT
	.align		4
.L_199:
        /*03c0*/ 	.byte	0x04, 0x2f
        /*03c2*/ 	.short	(.L_201 - .L_200)
	.align		4
.L_200:
        /*03c4*/ 	.word	index@(_Z35group_norm_nhwc_bwd_one_pass_kernelI11Fp32IOBf16WLi512ELi96ELi768EEv26Group_norm_nhwc_bwd_params)
        /*03c8*/ 	.word	0x00000028


	//----- nvinfo : EIATTR_FRAME_SIZE
	.align		4
.L_201:
        /*03cc*/ 	.byte	0x04, 0x11
        /*03ce*/ 	.short	(.L_203 - .L_202)
	.align		4
.L_202:
        /*03d0*/ 	.word	index@(_Z35group_norm_nhwc_bwd_one_pass_kernelI11Fp32IOBf16WLi512ELi96ELi768EEv26Group_norm_nhwc_bwd_params)
        /*03d4*/ 	.word	0x000005a0


	//----- nvinfo : EIATTR_REGCOUNT
	.align		4
.L_203:
        /*03d8*/ 	.byte	0x04, 0x2f
        /*03da*/ 	.short	(.L_205 - .L_204)
	.align		4
.L_204:
        /*03dc*/ 	.word	index@(_Z35group_norm_nhwc_bwd_one_pass_kernelI11Fp32IOBf16WLi256ELi96ELi768EEv26Group_norm_nhwc_bwd_params)
        /*03e0*/ 	.word	0x00000050


	//----- nvinfo : EIATTR_FRAME_SIZE
	.align		4
.L_205:
        /*03e4*/ 	.byte	0x04, 0x11
        /*03e6*/ 	.short	(.L_207 - .L_206)
	.align		4
.L_206:
        /*03e8*/ 	.word	index@(_Z35group_norm_nhwc_bwd_one_pass_kernelI11Fp32IOBf16WLi256ELi96ELi768EEv26Group_norm_nhwc_bwd_params)
        /*03ec*/ 	.word	0x00000038


	//----- nvinfo : EIATTR_REGCOUNT
	.align		4
.L_207:
        /*03f0*/ 	.byte	0x04, 0x2f
        /*03f2*/ 	.short	(.L_209 - .L_208)
	.align		4
.L_208:
        /*03f4*/ 	.word	index@(_Z35group_norm_nhwc_bwd_one_pass_kernelI11Fp32IOBf16WLi128ELi96ELi768EEv26Group_norm_nhwc_bwd_params)
        /*03f8*/ 	.word	0x00000050


	//----- nvinfo : EIATTR_FRAME_SIZE
	.align		4
.L_209:
        /*03fc*/ 	.byte	0x04, 0x11
        /*03fe*/ 	.short	(.L_211 - .L_210)
	.align		4
.L_210:
        /*0400*/ 	.word	index@(_Z35group_norm_nhwc_bwd_one_pass_kernelI11Fp32IOBf16WLi128ELi96ELi768EEv26Group_norm_nhwc_bwd_params)
        /*0404*/ 	.word	0x00000000


	//----- nvinfo : EIATTR_REGCOUNT
	.align		4
.L_211:
        /*0408*/ 	.byte	0x04, 0x2f
        /*040a*/ 	.short	(.L_213 - .L_212)
	.align		4
.L_212:
        /*040c*/ 	.word	index@(_Z35group_norm_nhwc_bwd_one_pass_kernelI11Fp32IOBf16WLi64ELi96ELi768EEv26Group_norm_nhwc_bwd_params)
        /*0410*/ 	.word	0x00000050


	//----- nvinfo : EIATTR_FRAME_SIZE
	.align		4
.L_213:
        /*0414*/ 	.byte	0x04, 0x11
        /*0416*/ 	.short	(.L_215 - .L_214)
	.align		4
.L_214:
        /*0418*/ 	.word	index@(_Z35group_norm_nhwc_bwd_one_pass_kernelI11Fp32IOBf16WLi64ELi96ELi768EEv26Group_norm_nhwc_bwd_params)
        /*041c*/ 	.word	0x00000000


	//----- nvinfo : EIATTR_REGCOUNT
	.align		4
.L_215:
        /*0420*/ 	.byte	0x04, 0x2f
        /*0422*/ 	.short	(.L_217 - .L_216)
	.align		4
.L_216:
        /*0424*/ 	.word	index@(_Z35group_norm_nhwc_bwd_one_pass_kernelI11Fp32IOFp32WLi512ELi96ELi768EEv26Group_norm_nhwc_bwd_params)
        /*0428*/ 	.word	0x00000028


	//----- nvinfo : EIATTR_FRAME_SIZE
	.align		4
.L_217:
        /*042c*/ 	.byte	0x04, 0x11
        /*042e*/ 	.short	(.L_219 - .L_218)
	.align		4
.L_218:
        /*0430*/ 	.word	index@(_Z35group_norm_nhwc_bwd_one_pass_kernelI11Fp32IOFp32WLi512ELi96ELi768EEv26Group_norm_nhwc_bwd_params)
        /*0434*/ 	.word	0x000005a0


	//----- nvinfo : EIATTR_REGCOUNT
	.align		4
.L_219:
        /*0438*/ 	.byte	0x04, 0x2f
        /*043a*/ 	.short	(.L_221 - .L_220)
	.align		4
.L_220:
        /*043c*/ 	.word	index@(_Z35group_norm_nhwc_bwd_one_pass_kernelI11Fp32IOFp32WLi256ELi96ELi768EEv26Group_norm_nhwc_bwd_params)
        /*0440*/ 	.word	0x00000050


	//----- nvinfo : EIATTR_FRAME_SIZE
	.align		4
.L_221:
        /*0444*/ 	.byte	0x04, 0x11
        /*0446*/ 	.short	(.L_223 - .L_222)
	.align		4
.L_222:
        /*0448*/ 	.word	index@(_Z35group_norm_nhwc_bwd_one_pass_kernelI11Fp32IOFp32WLi256ELi96ELi768EEv26Group_norm_nhwc_bwd_params)
        /*044c*/ 	.word	0x00000030


	//----- nvinfo : EIATTR_REGCOUNT
	.align		4
.L_223:
        /*0450*/ 	.byte	0x04, 0x2f
        /*0452*/ 	.short	(.L_225 - .L_224)
	.align		4
.L_224:
        /*0454*/ 	.word	index@(_Z35group_norm_nhwc_bwd_one_pass_kernelI11Fp32IOFp32WLi128ELi96ELi768EEv26Group_norm_nhwc_bwd_params)
        /*0458*/ 	.word	0x00000050


	//----- nvinfo : EIATTR_FRAME_SIZE
	.align		4
.L_225:
        /*045c*/ 	.byte	0x04, 0x11
        /*045e*/ 	.short	(.L_227 - .L_226)
	.align		4
.L_226:
        /*0460*/ 	.word	index@(_Z35group_norm_nhwc_bwd_one_pass_kernelI11Fp32IOFp32WLi128ELi96ELi768EEv26Group_norm_nhwc_bwd_params)
        /*0464*/ 	.word	0x00000000


	//----- nvinfo : EIATTR_REGCOUNT
	.align		4
.L_227:
        /*0468*/ 	.byte	0x04, 0x2f
        /*046a*/ 	.short	(.L_229 - .L_228)
	.align		4
.L_228:
        /*046c*/ 	.word	index@(_Z35group_norm_nhwc_bwd_one_pass_kernelI11Fp32IOFp32WLi64ELi96ELi768EEv26Group_norm_nhwc_bwd_params)
        /*0470*/ 	.word	0x00000050


	//----- nvinfo : EIATTR_FRAME_SIZE
	.align		4
.L_229:
        /*0474*/ 	.byte	0x04, 0x11
        /*0476*/ 	.short	(.L_231 - .L_230)
	.align		4
.L_230:
        /*0478*/ 	.word	index@(_Z35group_norm_nhwc_bwd_one_pass_kernelI11Fp32IOFp32WLi64ELi96ELi768EEv26Group_norm_nhwc_bwd_params)
        /*047c*/ 	.word	0x00000000


	//----- nvinfo : EIATTR_REGCOUNT
	.align		4
.L_231:
        /*0480*/ 	.byte	0x04, 0x2f
        /*0482*/ 	.short	(.L_233 - .L_232)
	.align		4
.L_232:
        /*0484*/ 	.word	index@(_Z35group_norm_nhwc_bwd_one_pass_kernelI11Fp16IOFp16WLi512ELi96ELi768EEv26Group_norm_nhwc_bwd_params)
        /*0488*/ 	.word	0x00000050


	//----- nvinfo : EIATTR_FRAME_SIZE
	.align		4
.L_233:
        /*048c*/ 	.byte	0x04, 0x11
        /*048e*/ 	.short	(.L_235 - .L_234)
	.align		4
.L_234:
        /*0490*/ 	.word	index@(_Z35group_norm_nhwc_bwd_one_pass_kernelI11Fp16IOFp16WLi512ELi96ELi768EEv26Group_norm_nhwc_bwd_params)
        /*0494*/ 	.word	0x00000220


	//----- nvinfo : EIATTR_REGCOUNT
	.align		4
.L_235:
        /*0498*/ 	.byte	0x04, 0x2f
        /*049a*/ 	.short	(.L_237 - .L_236)
	.align		4
.L_236:
        /*049c*/ 	.word	index@(_Z35group_norm_nhwc_bwd_one_pass_kernelI11Fp16IOFp16WLi256ELi96ELi768EEv26Group_norm_nhwc_bwd_params)
        /*04a0*/ 	.word	0x00000050


	//----- nvinfo : EIATTR_FRAME_SIZE
	.align		4
.L_237:
        /*04a4*/ 	.byte	0x04, 0x11
        /*04a6*/ 	.short	(.L_239 - .L_238)
	.align		4
.L_238:
        /*04a8*/ 	.word	index@(_Z35group_norm_nhwc_bwd_one_pass_kernelI11Fp16IOFp16WLi256ELi96ELi768EEv26Group_norm_nhwc_bwd_params)
        /*04ac*/ 	.word	0x00000000


	//----- nvinfo : EIATTR_REGCOUNT
	.align		4
.L_239:
        /*04b0*/ 	.byte	0x04, 0x2f
        /*04b2*/ 	.short	(.L_241 - .L_240)
	.align		4
.L_240:
        /*04b4*/ 	.word	index@(_Z35group_norm_nhwc_bwd_one_pass_kernelI11Fp16IOFp16WLi128ELi96ELi768EEv26Group_norm_nhwc_bwd_params)
        /*04b8*/ 	.word	0x00000042


	//----- nvinfo : EIATTR_FRAME_SIZE
	.align		4
.L_241:
        /*04bc*/ 	.byte	0x04, 0x11
        /*04be*/ 	.short	(.L_243 - .L_242)
	.align		4
.L_242:
        /*04c0*/ 	.word	index@(_Z35group_norm_nhwc_bwd_one_pass_kernelI11Fp16IOFp16WLi128ELi96ELi768EEv26Group_norm_nhwc_bwd_params)
        /*04c4*/ 	.word	0x00000000


	//----- nvinfo : EIATTR_REGCOUNT
	.align		4
.L_243:
        /*04c8*/ 	.byte	0x04, 0x2f
        /*04ca*/ 	.short	(.L_245 - .L_244)
	.align		4
.L_244:
        /*04cc*/ 	.word	index@(_Z35group_norm_nhwc_bwd_one_pass_kernelI11Fp16IOFp16WLi64ELi96ELi768EEv26Group_norm_nhwc_bwd_params)
        /*04d0*/ 	.word	0x0000003b


	//----- nvinfo : EIATTR_FRAME_SIZE
	.align		4
.L_245:
        /*04d4*/ 	.byte	0x04, 0x11
        /*04d6*/ 	.short	(.L_247 - .L_246)
	.align		4
.L_246:
        /*04d8*/ 	.word	index@(_Z35group_norm_nhwc_bwd_one_pass_kernelI11Fp16IOFp16WLi64ELi96ELi768EEv26Group_norm_nhwc_bwd_params)
        /*04dc*/ 	.word	0x00000000


	//----- nvinfo : EIATTR_REGCOUNT
	.align		4
.L_247:
        /*04e0*/ 	.byte	0x04, 0x2f
        /*04e2*/ 	.short	(.L_249 - .L_248)
	.align		4
.L_248:
        /*04e4*/ 	.word	index@(_Z35group_norm_nhwc_bwd_one_pass_kernelI11Fp16IOBf16WLi512ELi96ELi768EEv26Group_norm_nhwc_bwd_params)
        /*04e8*/ 	.word	0x00000050


	//----- nvinfo : EIATTR_FRAME_SIZE
	.align		4
.L_249:
        /*04ec*/ 	.byte	0x04, 0x11
        /*04ee*/ 	.short	(.L_251 - .L_250)
	.align		4
.L_250:
        /*04f0*/ 	.word	index@(_Z35group_norm_nhwc_bwd_one_pass_kernelI11Fp16IOBf16WLi512ELi96ELi768EEv26Group_norm_nhwc_bwd_params)
        /*04f4*/ 	.word	0x00000220


	//----- nvinfo : EIATTR_REGCOUNT
	.align		4
.L_251:
        /*04f8*/ 	.byte	0x04, 0x2f
        /*04fa*/ 	.short	(.L_253 - .L_252)
	.align		4
.L_252:
        /*04fc*/ 	.word	index@(_Z35group_norm_nhwc_bwd_one_pass_kernelI11Fp16IOBf16WLi256ELi96ELi768EEv26Group_norm_nhwc_bwd_params)
        /*0500*/ 	.word	0x00000050


	//----- nvinfo : EIATTR_FRAME_SIZE
	.align		4
.L_253:
        /*0504*/ 	.byte	0x04, 0x11
        /*0506*/ 	.short	(.L_255 - .L_254)
	.align		4
.L_254:
        /*0508*/ 	.word	index@(_Z35group_norm_nhwc_bwd_one_pass_kernelI11Fp16IOBf16WLi256ELi96ELi768EEv26Group_norm_nhwc_bwd_params)
        /*050c*/ 	.word	0x00000000


	//----- nvinfo : EIATTR_REGCOUNT
	.align		4
.L_255:
        /*0510*/ 	.byte	0x04, 0x2f
        /*0512*/ 	.short	(.L_257 - .L_256)
	.align		4
.L_256:
        /*0514*/ 	.word	index@(_Z35group_norm_nhwc_bwd_one_pass_kernelI11Fp16IOBf16WLi128ELi96ELi768EEv26Group_norm_nhwc_bwd_params)
        /*0518*/ 	.word	0x00000042


	//----- nvinfo : EIATTR_FRAME_SIZE
	.align		4
.L_257:
        /*051c*/ 	.byte	0x04, 0x11
        /*051e*/ 	.short	(.L_259 - .L_258)
	.align		4
.L_258:
        /*0520*/ 	.word	index@(_Z35group_norm_nhwc_bwd_one_pass_kernelI11Fp16IOBf16WLi128ELi96ELi768EEv26Group_norm_nhwc_bwd_params)
        /*0524*/ 	.word	0x00000000


	//----- nvinfo : EIATTR_REGCOUNT
	.align		4
.L_259:
        /*0528*/ 	.byte	0x04, 0x2f
        /*052a*/ 	.short	(.L_261 - .L_260)
	.align		4
.L_260:
        /*052c*/ 	.word	index@(_Z35group_norm_nhwc_bwd_one_pass_kernelI11Fp16IOBf16WLi64ELi96ELi768EEv26Group_norm_nhwc_bwd_params)
        /*0530*/ 	.word	0x0000003b


	//----- nvinfo : EIATTR_FRAME_SIZE
	.align		4
.L_261:
        /*0534*/ 	.byte	0x04, 0x11
        /*0536*/ 	.short	(.L_263 - .L_262)
	.align		4
.L_262:
        /*0538*/ 	.word	index@(_Z35group_norm_nhwc_bwd_one_pass_kernelI11Fp16IOBf16WLi64ELi96ELi768EEv26Group_norm_nhwc_bwd_params)
        /*053c*/ 	.word	0x00000000


	//----- nvinfo : EIATTR_REGCOUNT
	.align		4
.L_263:
        /*0540*/ 	.byte	0x04, 0x2f
        /*0542*/ 	.short	(.L_265 - .L_264)
	.align		4
.L_264:
        /*0544*/ 	.word	index@(_Z35group_norm_nhwc_bwd_one_pass_kernelI11Fp16IOFp32WLi512ELi96ELi768EEv26Group_norm_nhwc_bwd_params)
        /*0548*/ 	.word	0x00000050


	//----- nvinfo : EIATTR_FRAME_SIZE
	.align		4
.L_265:
        /*054c*/ 	.byte	0x04, 0x11
        /*054e*/ 	.short	(.L_267 - .L_266)
	.align		4
.L_266:
        /*0550*/ 	.word	index@(_Z35group_norm_nhwc_bwd_one_pass_kernelI11Fp16IOFp32WLi512ELi96ELi768EEv26Group_norm_nhwc_bwd_params)
        /*0554*/ 	.word	0x00000230


	//----- nvinfo : EIATTR_REGCOUNT
	.align		4
.L_267:
        /*0558*/ 	.byte	0x04, 0x2f
        /*055a*/ 	.short	(.L_269 - .L_268)
	.align		4
.L_268:
        /*055c*/ 	.word	index@(_Z35group_norm_nhwc_bwd_one_pass_kernelI11Fp16IOFp32WLi256ELi96ELi768EEv26Group_norm_nhwc_bwd_params)
        /*0560*/ 	.word	0x0000004f


	//----- nvinfo : EIATTR_FRAME_SIZE
	.align		4
.L_269:
        /*0564*/ 	.byte	0x04, 0x11
        /*0566*/ 	.short	(.L_271 - .L_270)
	.align		4
.L_270:
        /*0568*/ 	.word	index@(_Z35group_norm_nhwc_bwd_one_pass_kernelI11Fp16IOFp32WLi256ELi96ELi768EEv26Group_norm_nhwc_bwd_params)
        /*056c*/ 	.word	0x00000000


	//----- nvinfo : EIATTR_REGCOUNT
	.align		4
.L_271:
        /*0570*/ 	.byte	0x04, 0x2f
        /*0572*/ 	.short	(.L_273 - .L_272)
	.align		4
.L_272:
        /*0574*/ 	.word	index@(_Z35group_norm_nhwc_bwd_one_pass_kernelI11Fp16IOFp32WLi128ELi96ELi768EEv26Group_norm_nhwc_bwd_params)
        /*0578*/ 	.word	0x00000040


	//----- nvinfo : EIATTR_FRAME_SIZE
	.align		4
.L_273:
        /*057c*/ 	.byte	0x04, 0x11
        /*057e*/ 	.short	(.L_275 - .L_274)
	.align		4
.L_274:
        /*0580*/ 	.word	index@(_Z35group_norm_nhwc_bwd_one_pass_kernelI11Fp16IOFp32WLi128ELi96ELi768EEv26Group_norm_nhwc_bwd_params)
        /*0584*/ 	.word	0x00000000


	//----- nvinfo : EIATTR_REGCOUNT
	.align		4
.L_275:
        /*0588*/ 	.byte	0x04, 0x2f
        /*058a*/ 	.short	(.L_277 - .L_276)
	.align		4
.L_276:
        /*058c*/ 	.word	index@(_Z35group_norm_nhwc_bwd_one_pass_kernelI11Fp16IOFp32WLi64ELi96ELi768EEv26Group_norm_nhwc_bwd_params)
        /*0590*/ 	.word	0x00000039


	//----- nvinfo : EIATTR_FRAME_SIZE
	.align		4
.L_277:
        /*0594*/ 	.byte	0x04, 0x11
        /*0596*/ 	.short	(.L_279 - .L_278)
	.align		4
.L_278:
        /*0598*/ 	.word	index@(_Z35group_norm_nhwc_bwd_one_pass_kernelI11Fp16IOFp32WLi64ELi96ELi768EEv26Group_norm_nhwc_bwd_params)
        /*059c*/ 	.word	0x00000000


	//----- nvinfo : EIATTR_REGCOUNT
	.align		4
.L_279:
        /*05a0*/ 	.byte	0x04, 0x2f
        /*05a2*/ 	.short	(.L_281 - .L_280)
	.align		4
.L_280:
        /*05a4*/ 	.word	index@(_Z35group_norm_nhwc_bwd_one_pass_kernelI11Bf16IOFp16WLi512ELi96ELi768EEv26Group_norm_nhwc_bwd_params)
        /*05a8*/ 	.word	0x00000028


	//----- nvinfo : EIATTR_FRAME_SIZE
	.align		4
.L_281:
        /*05ac*/ 	.byte	0x04, 0x11
        /*05ae*/ 	.short	(.L_283 - .L_282)
	.align		4
.L_282:
        /*05b0*/ 	.word	index@(_Z35group_norm_nhwc_bwd_one_pass_kernelI11Bf16IOFp16WLi512ELi96ELi768EEv26Group_norm_nhwc_bwd_params)
        /*05b4*/ 	.word	0x000004f0


	//----- nvinfo : EIATTR_REGCOUNT
	.align		4
.L_283:
        /*05b8*/ 	.byte	0x04, 0x2f
        /*05ba*/ 	.short	(.L_285 - .L_284)
	.align		4
.L_284:
        /*05bc*/ 	.word	index@(_Z35group_norm_nhwc_bwd_one_pass_kernelI11Bf16IOFp16WLi256ELi96ELi768EEv26Group_norm_nhwc_bwd_params)
        /*05c0*/ 	.word	0x00000050


	//----- nvinfo : EIATTR_FRAME_SIZE
	.align		4
.L_285:
        /*05c4*/ 	.byte	0x04, 0x11
        /*05c6*/ 	.short	(.L_287 - .L_286)
	.align		4
.L_286:
        /*05c8*/ 	.word	index@(_Z35group_norm_nhwc_bwd_one_pass_kernelI11Bf16IOFp16WLi256ELi96ELi768EEv26Group_norm_nhwc_bwd_params)
        /*05cc*/ 	.word	0x00000000


	//----- nvinfo : EIATTR_REGCOUNT
	.align		4
.L_287:
        /*05d0*/ 	.byte	0x04, 0x2f
        /*05d2*/ 	.short	(.L_289 - .L_288)
	.align		4
.L_288:
        /*05d4*/ 	.word	index@(_Z35group_norm_nhwc_bwd_one_pass_kernelI11Bf16IOFp16WLi128ELi96ELi768EEv26Group_norm_nhwc_bwd_params)
        /*05d8*/ 	.word	0x00000050


	//----- nvinfo : EIATTR_FRAME_SIZE
	.align		4
.L_289:
        /*05dc*/ 	.byte	0x04, 0x11
        /*05de*/ 	.short	(.L_291 - .L_290)
	.align		4
.L_290:
        /*05e0*/ 	.word	index@(_Z35group_norm_nhwc_bwd_one_pass_kernelI11Bf16IOFp16WLi128ELi96ELi768EEv26Group_norm_nhwc_bwd_params)
        /*05e4*/ 	.word	0x00000000


	//----- nvinfo : EIATTR_REGCOUNT
	.align		4
.L_291:
        /*05e8*/ 	.byte	0x04, 0x2f
        /*05ea*/ 	.short	(.L_293 - .L_292)
	.align		4
.L_292:
        /*05ec*/ 	.word	index@(_Z35group_norm_nhwc_bwd_one_pass_kernelI11Bf16IOFp16WLi64ELi96ELi768EEv26Group_norm_nhwc_bwd_params)
        /*05f0*/ 	.word	0x00000042


	//----- nvinfo : EIATTR_FRAME_SIZE
	.align		4
.L_293:
        /*05f4*/ 	.byte	0x04, 0x11
        /*05f6*/ 	.short	(.L_295 - .L_294)
	.align		4
.L_294:
        /*05f8*/ 	.word	index@(_Z35group_norm_nhwc_bwd_one_pass_kernelI11Bf16IOFp16WLi64ELi96ELi768EEv26Group_norm_nhwc_bwd_params)
        /*05fc*/ 	.word	0x00000000


	//----- nvinfo : EIATTR_REGCOUNT
	.align		4
.L_295:
        /*0600*/ 	.byte	0x04, 0x2f
        /*0602*/ 	.short	(.L_297 - .L_296)
	.align		4
.L_296:
        /*0604*/ 	.word	index@(_Z35group_norm_nhwc_bwd_one_pass_kernelI11Bf16IOBf16WLi512ELi96ELi768EEv26Group_norm_nhwc_bwd_params)
        /*0608*/ 	.word	0x00000028


	//----- nvinfo : EIATTR_FRAME_SIZE
	.align		4
.L_297:
        /*060c*/ 	.byte	0x04, 0x11
        /*060e*/ 	.short	(.L_299 - .L_298)
	.align		4
.L_298:
        /*0610*/ 	.word	index@(_Z35group_norm_nhwc_bwd_one_pass_kernelI11Bf16IOBf16WLi512ELi96ELi768EEv26Group_norm_nhwc_bwd_params)
        /*0614*/ 	.word	0x000004f0


	//----- nvinfo : EIATTR_REGCOUNT
	.align		4
.L_299:
        /*0618*/ 	.byte	0x04, 0x2f
        /*061a*/ 	.short	(.L_301 - .L_300)
	.align		4
.L_300:
        /*061c*/ 	.word	index@(_Z35group_norm_nhwc_bwd_one_pass_kernelI11Bf16IOBf16WLi256ELi96ELi768EEv26Group_norm_nhwc_bwd_params)
        /*0620*/ 	.word	0x00000050


	//----- nvinfo : EIATTR_FRAME_SIZE
	.align		4
.L_301:
        /*0624*/ 	.byte	0x04, 0x11
        /*0626*/ 	.short	(.L_303 - .L_302)
	.align		4
.L_302:
        /*0628*/ 	.word	index@(_Z35group_norm_nhwc_bwd_one_pass_kernelI11Bf16IOBf16WLi256ELi96ELi768EEv26Group_norm_nhwc_bwd_params)
        /*062c*/ 	.word	0x00000000


	//----- nvinfo : EIATTR_REGCOUNT
	.align		4
.L_303:
        /*0630*/ 	.byte	0x04, 0x2f
        /*0632*/ 	.short	(.L_305 - .L_304)
	.align		4
.L_304:
        /*0634*/ 	.word	index@(_Z35group_norm_nhwc_bwd_one_pass_kernelI11Bf16IOBf16WLi128ELi96ELi768EEv26Group_norm_nhwc_bwd_params)
        /*0638*/ 	.word	0x00000050


	//----- nvinfo : EIATTR_FRAME_SIZE
	.align		4
.L_305:
        /*063c*/ 	.byte	0x04, 0x11
        /*063e*/ 	.short	(.L_307 - .L_306)
	.align		4
.L_306:
        /*0640*/ 	.word	index@(_Z35group_norm_nhwc_bwd_one_pass_kernelI11Bf16IOBf16WLi128ELi96ELi768EEv26Group_norm_nhwc_bwd_params)
        /*0644*/ 	.word	0x00000000


	//----- nvinfo : EIATTR_REGCOUNT
	.align		4
.L_307:
        /*0648*/ 	.byte	0x04, 0x2f
        /*064a*/ 	.short	(.L_309 - .L_308)
	.align		4
.L_308:
        /*064c*/ 	.word	index@(_Z35group_norm_nhwc_bwd_one_pass_kernelI11Bf16IOBf16WLi64ELi96ELi768EEv26Group_norm_nhwc_bwd_params)
        /*0650*/ 	.word	0x00000042


	//----- nvinfo : EIATTR_FRAME_SIZE
	.align		4
.L_309:
        /*0654*/ 	.byte	0x04, 0x11
        /*0656*/ 	.short	(.L_311 - .L_310)
	.align		4
.L_310:
        /*0658*/ 	.word	index@(_Z35group_norm_nhwc_bwd_one_pass_kernelI11Bf16IOBf16WLi64ELi96ELi768EEv26Group_norm_nhwc_bwd_params)
        /*065c*/ 	.word	0x00000000


	//----- nvinfo : EIATTR_REGCOUNT
	.align		4
.L_311:
        /*0660*/ 	.byte	0x04, 0x2f
        /*0662*/ 	.short	(.L_313 - .L_312)
	.align		4
.L_312:
        /*0664*/ 	.word	index@(_Z35group_norm_nhwc_bwd_one_pass_kernelI11Bf16IOFp32WLi512ELi96ELi768EEv26Group_norm_nhwc_bwd_params)
        /*0668*/ 	.word	0x00000028


	//----- nvinfo : EIATTR_FRAME_SIZE
	.align		4
.L_313:
        /*066c*/ 	.byte	0x04, 0x11
        /*066e*/ 	.short	(.L_315 - .L_314)
	.align		4
.L_314:
        /*0670*/ 	.word	index@(_Z35group_norm_nhwc_bwd_one_pass_kernelI11Bf16IOFp32WLi512ELi96ELi768EEv26Group_norm_nhwc_bwd_params)
        /*0674*/ 	.word	0x00000530


	//----- nvinfo : EIATTR_REGCOUNT
	.align		4
.L_315:
        /*0678*/ 	.byte	0x04, 0x2f
        /*067a*/ 	.short	(.L_317 - .L_316)
	.align		4
.L_316:
        /*067c*/ 	.word	index@(_Z35group_norm_nhwc_bwd_one_pass_kernelI11Bf16IOFp32WLi256ELi96ELi768EEv26Group_norm_nhwc_bwd_params)
        /*0680*/ 	.word	0x00000050


	//----- nvinfo : EIATTR_FRAME_SIZE
	.align		4
.L_317:
        /*0684*/ 	.byte	0x04, 0x11
        /*0686*/ 	.short	(.L_319 - .L_318)
	.align		4
.L_318:
        /*0688*/ 	.word	index@(_Z35group_norm_nhwc_bwd_one_pass_kernelI11Bf16IOFp32WLi256ELi96ELi768EEv26Group_norm_nhwc_bwd_params)
        /*068c*/ 	.word	0x00000000


	//----- nvinfo : EIATTR_REGCOUNT
	.align		4
.L_319:
        /*0690*/ 	.byte	0x04, 0x2f
        /*0692*/ 	.short	(.L_321 - .L_320)
	.align		4
.L_320:
        /*0694*/ 	.word	index@(_Z35group_norm_nhwc_bwd_one_pass_kernelI11Bf16IOFp32WLi128ELi96ELi768EEv26Group_norm_nhwc_bwd_params)
        /*0698*/ 	.word	0x00000050


	//----- nvinfo : EIATTR_FRAME_SIZE
	.align		4
.L_321:
        /*069c*/ 	.byte	0x04, 0x11
        /*069e*/ 	.short	(.L_323 - .L_322)
	.align		4
.L_322:
        /*06a0*/ 	.word	index@(_Z35group_norm_nhwc_bwd_one_pass_kernelI11Bf16IOFp32WLi128ELi96ELi768EEv26Group_norm_nhwc_bwd_params)
        /*06a4*/ 	.word	0x00000000


	//----- nvinfo : EIATTR_REGCOUNT
	.align		4
.L_323:
        /*06a8*/ 	.byte	0x04, 0x2f
        /*06aa*/ 	.short	(.L_325 - .L_324)
	.align		4
.L_324:
        /*06ac*/ 	.word	index@(_Z35group_norm_nhwc_bwd_one_pass_kernelI11Bf16IOFp32WLi64ELi96ELi768EEv26Group_norm_nhwc_bwd_params)
        /*06b0*/ 	.word	0x00000043


	//----- nvinfo : EIATTR_FRAME_SIZE
	.align		4
.L_325:
        /*06b4*/ 	.byte	0x04, 0x11
        /*06b6*/ 	.short	(.L_327 - .L_326)
	.align		4
.L_326:
        /*06b8*/ 	.word	index@(_Z35group_norm_nhwc_bwd_one_pass_kernelI11Bf16IOFp32WLi64ELi96ELi768EEv26Group_norm_nhwc_bwd_params)
        /*06bc*/ 	.word	0x00000000


	//----- nvinfo : EIATTR_REGCOUNT
	.align		4
.L_327:
        /*06c0*/ 	.byte	0x04, 0x2f
        /*06c2*/ 	.short	(.L_329 - .L_328)
	.align		4
.L_328:
        /*06c4*/ 	.word	index@(_ZN3cub18CUB_300001_SM_10306detail11EmptyKernelIvEEvv)
        /*06c8*/ 	.word	0x00000004


	//----- nvinfo : EIATTR_FRAME_SIZE
	.align		4
.L_329:
        /*06cc*/ 	.byte	0x04, 0x11
        /*06ce*/ 	.short	(.L_331 - .L_330)
	.align		4
.L_330:
        /*06d0*/ 	.word	index@(_ZN3cub18CUB_300001_SM_10306detail11EmptyKernelIvEEvv)
        /*06d4*/ 	.word	0x00000000


	//----- nvinfo : EIATTR_MIN_STACK_SIZE
	.align		4
.L_331:
        /*06d8*/ 	.byte	0x04, 0x12
        /*06da*/ 	.short	(.L_333 - .L_332)
	.align		4
.L_332:
        /*06dc*/ 	.word	index@(_ZN3cub18CUB_300001_SM_10306detail11EmptyKernelIvEEvv)
        /*06e0*/ 	.word	0x00000000


	//----- nvinfo : EIATTR_MIN_STACK_SIZE
	.align		4
.L_333:
        /*06e4*/ 	.byte	0x04, 0x12
        /*06e6*/ 	.short	(.L_335 - .L_334)
	.align		4
.L_334:
        /*06e8*/ 	.word	index@(_Z35group_norm_nhwc_bwd_one_pass_kernelI11Bf16IOFp32WLi64ELi96ELi768EEv26Group_norm_nhwc_bwd_params)
        /*06ec*/ 	.word	0x00000000


	//----- nvinfo : EIATTR_MIN_STACK_SIZE
	.align		4
.L_335:
        /*06f0*/ 	.byte	0x04, 0x12
        /*06f2*/ 	.short	(.L_337 - .L_336)
	.align		4
.L_336:
        /*06f4*/ 	.word	index@(_Z35group_norm_nhwc_bwd_one_pass_kernelI11Bf16IOFp32WLi128ELi96ELi768EEv26Group_norm_nhwc_bwd_params)
        /*06f8*/ 	.word	0x00000000


	//----- nvinfo : EIATTR_MIN_STACK_SIZE
	.align		4
.L_337:
        /*06fc*/ 	.byte	0x04, 0x12
        /*06fe*/ 	.short	(.L_339 - .L_338)
	.align		4
.L_338:
        /*0700*/ 	.word	index@(_Z35group_norm_nhwc_bwd_one_pass_kernelI11Bf16IOFp32WLi256ELi96ELi768EEv26Group_norm_nhwc_bwd_params)
        /*0704*/ 	.word	0x00000000


	//----- nvinfo : EIATTR_MIN_STACK_SIZE
	.align		4
.L_339:
        /*0708*/ 	.byte	0x04, 0x12
        /*070a*/ 	.short	(.L_341 - .L_340)
	.align		4
.L_340:
        /*070c*/ 	.word	index@(_Z35group_norm_nhwc_bwd_one_pass_kernelI11Bf16IOFp32WLi512ELi96ELi768EEv26Group_norm_nhwc_bwd_params)
        /*0710*/ 	.word	0x00000530


	//----- nvinfo : EIATTR_MIN_STACK_SIZE
	.align		4
.L_341:
        /*0714*/ 	.byte	0x04, 0x12
        /*0716*/ 	.short	(.L_343 - .L_342)
	.align		4
.L_342:
        /*0718*/ 	.word	index@(_Z35group_norm_nhwc_bwd_one_pass_kernelI11Bf16IOBf16WLi64ELi96ELi768EEv26Group_norm_nhwc_bwd_params)
        /*071c*/ 	.word	0x00000000


	//----- nvinfo : EIATTR_MIN_STACK_SIZE
	.align		4
.L_343:
        /*0720*/ 	.byte	0x04, 0x12
        /*0722*/ 	.short	(.L_345 - .L_344)
	.align		4
.L_344:
        /*0724*/ 	.word	index@(_Z35group_norm_nhwc_bwd_one_pass_kernelI11Bf16IOBf16WLi128ELi96ELi768EEv26Group_norm_nhwc_bwd_params)
        /*0728*/ 	.word	0x00000000


	//----- nvinfo : EIATTR_MIN_STACK_SIZE
	.align		4
.L_345:
        /*072c*/ 	.byte	0x04, 0x12
        /*072e*/ 	.short	(.L_347 - .L_346)
	.align		4
.L_346:
        /*0730*/ 	.word	index@(_Z35group_norm_nhwc_bwd_one_pass_kernelI11Bf16IOBf16WLi256ELi96ELi768EEv26Group_norm_nhwc_bwd_params)
        /*0734*/ 	.word	0x00000000


	//----- nvinfo : EIATTR_MIN_STACK_SIZE
	.align		4
.L_347:
        /*0738*/ 	.byte	0x04, 0x12
        /*073a*/ 	.short	(.L_349 - .L_348)
	.align		4
.L_348:
        /*073c*/ 	.word	index@(_Z35group_norm_nhwc_bwd_one_pass_kernelI11Bf16IOBf16WLi512ELi96ELi768EEv26Group_norm_nhwc_bwd_params)
        /*0740*/ 	.word	0x000004f0


	//----- nvinfo : EIATTR_MIN_STACK_SIZE
	.align		4
.L_349:
        /*0744*/ 	.byte	0x04, 0x12
        /*0746*/ 	.short	(.L_351 - .L_350)
	.align		4
.L_350:
        /*0748*/ 	.word	index@(_Z35group_norm_nhwc_bwd_one_pass_kernelI11Bf16IOFp16WLi64ELi96ELi768EEv26Group_norm_nhwc_bwd_params)
        /*074c*/ 	.word	0x00000000


	//----- nvinfo : EIATTR_MIN_STACK_SIZE
	.align		4
.L_351:
        /*0750*/ 	.byte	0x04, 0x12
        /*0752*/ 	.short	(.L_353 - .L_352)
	.align		4
.L_352:
        /*0754*/ 	.word	index@(_Z35group_norm_nhwc_bwd_one_pass_kernelI11Bf16IOFp16WLi128ELi96ELi768EEv26Group_norm_nhwc_bwd_params)
        /*0758*/ 	.word	0x00000000


	//----- nvinfo : EIATTR_MIN_STACK_SIZE
	.align		4
.L_353:
        /*075c*/ 	.byte	0x04, 0x12
        /*075e*/ 	.short	(.L_355 - .L_354)
	.align		4
.L_354:
        /*0760*/ 	.word	index@(_Z35group_norm_nhwc_bwd_one_pass_kernelI11Bf16IOFp16WLi256ELi96ELi768EEv26Group_norm_nhwc_bwd_params)
        /*0764*/ 	.word	0x00000000


	//----- nvinfo : EIATTR_MIN_STACK_SIZE
	.align		4
.L_355:
        /*0768*/ 	.byte	0x04, 0x12
        /*076a*/ 	.short	(.L_357 - .L_356)
	.align		4
.L_356:
        /*076c*/ 	.word	index@(_Z35group_norm_nhwc_bwd_one_pass_kernelI11Bf16IOFp16WLi512ELi96ELi768EEv26Group_norm_nhwc_bwd_params)
        /*0770*/ 	.word	0x000004f0


	//----- nvinfo : EIATTR_MIN_STACK_SIZE
	.align		4
.L_357:
        /*0774*/ 	.byte	0x04, 0x12
        /*0776*/ 	.short	(.L_359 - .L_358)
	.align		4
.L_358:
        /*0778*/ 	.word	index@(_Z35group_norm_nhwc_bwd_one_pass_kernelI11Fp16IOFp32WLi64ELi96ELi768EEv26Group_norm_nhwc_bwd_params)
        /*077c*/ 	.word	0x00000000


	//----- nvinfo : EIATTR_MIN_STACK_SIZE
	.align		4
.L_359:
        /*0780*/ 	.byte	0x04, 0x12
        /*0782*/ 	.short	(.L_361 - .L_360)
	.align		4
.L_360:
        /*0784*/ 	.word	index@(_Z35group_norm_nhwc_bwd_one_pass_kernelI11Fp16IOFp32WLi128ELi96ELi768EEv26Group_norm_nhwc_bwd_params)
        /*0788*/ 	.word	0x00000000


	//----- nvinfo : EIATTR_MIN_STACK_SIZE
	.align		4
.L_361:
        /*078c*/ 	.byte	0x04, 0x12
        /*078e*/ 	.short	(.L_363 - .L_362)
	.align		4
.L_362:
        /*0790*/ 	.word	index@(_Z35group_norm_nhwc_bwd_one_pass_kernelI11Fp16IOFp32WLi256ELi96ELi768EEv26Group_norm_nhwc_bwd_params)
        /*0794*/ 	.word	0x00000000


	//----- nvinfo : EIATTR_MIN_STACK_SIZE
	.align		4
.L_363:
        /*0798*/ 	.byte	0x04, 0x12
        /*079a*/ 	.short	(.L_365 - .L_364)
	.align		4
.L_364:
        /*079c*/ 	.word	index@(_Z35group_norm_nhwc_bwd_one_pass_kernelI11Fp16IOFp32WLi512ELi96ELi768EEv26Group_norm_nhwc_bwd_params)
        /*07a0*/ 	.word	0x00000230


	//----- nvinfo : EIATTR_MIN_STACK_SIZE
	.align		4
.L_365:
        /*07a4*/ 	.byte	0x04, 0x12
        /*07a6*/ 	.short	(.L_367 - .L_366)
	.align		4
.L_366:
        /*07a8*/ 	.word	index@(_Z35group_norm_nhwc_bwd_one_pass_kernelI11Fp16IOBf16WLi64ELi96ELi768EEv26Group_norm_nhwc_bwd_params)
        /*07ac*/ 	.word	0x00000000


	//----- nvinfo : EIATTR_MIN_STACK_SIZE
	.align		4
.L_367:
        /*07b0*/ 	.byte	0x04, 0x12
        /*07b2*/ 	.short	(.L_369 - .L_368)
	.align		4
.L_368:
        /*07b4*/ 	.word	index@(_Z35group_norm_nhwc_bwd_one_pass_kernelI11Fp16IOBf16WLi128ELi96ELi768EEv26Group_norm_nhwc_bwd_params)
        /*07b8*/ 	.word	0x00000000


	//----- nvinfo : EIATTR_MIN_STACK_SIZE
	.align		4
.L_369:
        /*07bc*/ 	.byte	0x04, 0x12
        /*07be*/ 	.short	(.L_371 - .L_370)
	.align		4
.L_370:
        /*07c0*/ 	.word	index@(_Z35group_norm_nhwc_bwd_one_pass_kernelI11Fp16IOBf16WLi256ELi96ELi768EEv26Group_norm_nhwc_bwd_params)
        /*07c4*/ 	.word	0x00000000


	//----- nvinfo : EIATTR_MIN_STACK_SIZE
	.align		4
.L_371:
        /*07c8*/ 	.byte	0x04, 0x12
        /*07ca*/ 	.short	(.L_373 - .L_372)
	.align		4
.L_372:
        /*07cc*/ 	.word	index@(_Z35group_norm_nhwc_bwd_one_pass_kernelI11Fp16IOBf16WLi512ELi96ELi768EEv26Group_norm_nhwc_bwd_params)
        /*07d0*/ 	.word	0x00000220


	//----- nvinfo : EIATTR_MIN_STACK_SIZE
	.align		4
.L_373:
        /*07d4*/ 	.byte	0x04, 0x12
        /*07d6*/ 	.short	(.L_375 - .L_374)
	.align		4
.L_374:
        /*07d8*/ 	.word	index@(_Z35group_norm_nhwc_bwd_one_pass_kernelI11Fp16IOFp16WLi64ELi96ELi768EEv26Group_norm_nhwc_bwd_params)
        /*07dc*/ 	.word	0x00000000


	//----- nvinfo : EIATTR_MIN_STACK_SIZE
	.align		4
.L_375:
        /*07e0*/ 	.byte	0x04, 0x12
        /*07e2*/ 	.short	(.L_377 - .L_376)
	.align		4
.L_376:
        /*07e4*/ 	.word	index@(_Z35group_norm_nhwc_bwd_one_pass_kernelI11Fp16IOFp16WLi128ELi96ELi768EEv26Group_norm_nhwc_bwd_params)
        /*07e8*/ 	.word	0x00000000


	//----- nvinfo : EIATTR_MIN_STACK_SIZE
	.align		4
.L_377:
        /*07ec*/ 	.byte	0x04, 0x12
        /*07ee*/ 	.short	(.L_379 - .L_378)
	.align		4
.L_378:
        /*07f0*/ 	.word	index@(_Z35group_norm_nhwc_bwd_one_pass_kernelI11Fp16IOFp16WLi256ELi96ELi768EEv26Group_norm_nhwc_bwd_params)
        /*07f4*/ 	.word	0x00000000


	//----- nvinfo : EIATTR_MIN_STACK_SIZE
	.align		4
.L_379:
        /*07f8*/ 	.byte	0x04, 0x12
        /*07fa*/ 	.short	(.L_381 - .L_380)
	.align		4
.L_380:
        /*07fc*/ 	.word	index@(_Z35group_norm_nhwc_bwd_one_pass_kernelI11Fp16IOFp16WLi512ELi96ELi768EEv26Group_norm_nhwc_bwd_params)
        /*0800*/ 	.word	0x00000220


	//----- nvinfo : EIATTR_MIN_STACK_SIZE
	.align		4
.L_381:
        /*0804*/ 	.byte	0x04, 0x12
        /*0806*/ 	.short	(.L_383 - .L_382)
	.align		4
.L_382:
        /*0808*/ 	.word	index@(_Z35group_norm_nhwc_bwd_one_pass_kernelI11Fp32IOFp32WLi64ELi96ELi768EEv26Group_norm_nhwc_bwd_params)
        /*080c*/ 	.word	0x00000000


	//----- nvinfo : EIATTR_MIN_STACK_SIZE
	.align		4
.L_383:
        /*0810*/ 	.byte	0x04, 0x12
        /*0812*/ 	.short	(.L_385 - .L_384)
	.align		4
.L_384:
        /*0814*/ 	.word	index@(_Z35group_norm_nhwc_bwd_one_pass_kernelI11Fp32IOFp32WLi128ELi96ELi768EEv26Group_norm_nhwc_bwd_params)
        /*0818*/ 	.word	0x00000000


	//----- nvinfo : EIATTR_MIN_STACK_SIZE
	.align		4
.L_385:
        /*081c*/ 	.byte	0x04, 0x12
        /*081e*/ 	.short	(.L_387 - .L_386)
	.align		4
.L_386:
        /*0820*/ 	.word	index@(_Z35group_norm_nhwc_bwd_one_pass_kernelI11Fp32IOFp32WLi256ELi96ELi768EEv26Group_norm_nhwc_bwd_params)
        /*0824*/ 	.word	0x00000030


	//----- nvinfo : EIATTR_MIN_STACK_SIZE
	.align		4
.L_387:
        /*0828*/ 	.byte	0x04, 0x12
        /*082a*/ 	.short	(.L_389 - .L_388)
	.align		4
.L_388:
        /*082c*/ 	.word	index@(_Z35group_norm_nhwc_bwd_one_pass_kernelI11Fp32IOFp32WLi512ELi96ELi768EEv26Group_norm_nhwc_bwd_params)
        /*0830*/ 	.word	0x000005a0


	//----- nvinfo : EIATTR_MIN_STACK_SIZE
	.align		4
.L_389:
        /*0834*/ 	.byte	0x04, 0x12
        /*0836*/ 	.short	(.L_391 - .L_390)
	.align		4
.L_390:
        /*0838*/ 	.word	index@(_Z35group_norm_nhwc_bwd_one_pass_kernelI11Fp32IOBf16WLi64ELi96ELi768EEv26Group_norm_nhwc_bwd_params)
        /*083c*/ 	.word	0x00000000


	//----- nvinfo : EIATTR_MIN_STACK_SIZE
	.align		4
.L_391:
        /*0840*/ 	.byte	0x04, 0x12
        /*0842*/ 	.short	(.L_393 - .L_392)
	.align		4
.L_392:
        /*0844*/ 	.word	index@(_Z35group_norm_nhwc_bwd_one_pass_kernelI11Fp32IOBf16WLi128ELi96ELi768EEv26Group_norm_nhwc_bwd_params)
        /*0848*/ 	.word	0x00000000


	//----- nvinfo : EIATTR_MIN_STACK_SIZE
	.align		4
.L_393:
        /*084c*/ 	.byte	0x04, 0x12
        /*084e*/ 	.short	(.L_395 - .L_394)
	.align		4
.L_394:
        /*0850*/ 	.word	index@(_Z35group_norm_nhwc_bwd_one_pass_kernelI11Fp32IOBf16WLi256ELi96ELi768EEv26Group_norm_nhwc_bwd_params)
        /*0854*/ 	.word	0x00000038


	//----- nvinfo : EIATTR_MIN_STACK_SIZE
	.align		4
.L_395:
        /*0858*/ 	.byte	0x04, 0x12
        /*085a*/ 	.short	(.L_397 - .L_396)
	.align		4
.L_396:
        /*085c*/ 	.word	index@(_Z35group_norm_nhwc_bwd_one_pass_kernelI11Fp32IOBf16WLi512ELi96ELi768EEv26Group_norm_nhwc_bwd_params)
        /*0860*/ 	.word	0x000005a0


	//----- nvinfo : EIATTR_MIN_STACK_SIZE
	.align		4
.L_397:
        /*0864*/ 	.byte	0x04, 0x12
        /*0866*/ 	.short	(.L_399 - .L_398)
	.align		4
.L_398:
        /*0868*/ 	.word	index@(_Z35group_norm_nhwc_bwd_one_pass_kernelI11Fp32IOFp16WLi64ELi96ELi768EEv26Group_norm_nhwc_bwd_params)
        /*086c*/ 	.word	0x00000000


	//----- nvinfo : EIATTR_MIN_STACK_SIZE
	.align		4
.L_399:
        /*0870*/ 	.byte	0x04, 0x12
        /*0872*/ 	.short	(.L_401 - .L_400)
	.align		4
.L_400:
        /*0874*/ 	.word	index@(_Z35group_norm_nhwc_bwd_one_pass_kernelI11Fp32IOFp16WLi128ELi96ELi768EEv26Group_norm_nhwc_bwd_params)
        /*0878*/ 	.word	0x00000000


	//----- nvinfo : EIATTR_MIN_STACK_SIZE
	.align		4
.L_401:
        /*087c*/ 	.byte	0x04, 0x12
        /*087e*/ 	.short	(.L_403 - .L_402)
	.align		4
.L_402:
        /*0880*/ 	.word	index@(_Z35group_norm_nhwc_bwd_one_pass_kernelI11Fp32IOFp16WLi256ELi96ELi768EEv26Group_norm_nhwc_bwd_params)
        /*0884*/ 	.word	0x00000038


	//----- nvinfo : EIATTR_MIN_STACK_SIZE
	.align		4
.L_403:
        /*0888*/ 	.byte	0x04, 0x12
        /*088a*/ 	.short	(.L_405 - .L_404)
	.align		4
.L_404:
        /*088c*/ 	.word	index@(_Z35group_norm_nhwc_bwd_one_pass_kernelI11Fp32IOFp16WLi512ELi96ELi768EEv26Group_norm_nhwc_bwd_params)
        /*0890*/ 	.word	0x000005b0


	//----- nvinfo : EIATTR_MIN_STACK_SIZE
	.align		4
.L_405:
        /*0894*/ 	.byte	0x04, 0x12
        /*0896*/ 	.short	(.L_407 - .L_406)
	.align		4
.L_406:
        /*0898*/ 	.word	index@(_Z35group_norm_nhwc_fwd_one_pass_kernelI11Bf16IOFp32WLi64ELi96ELi768EEv26Group_norm_nhwc_fwd_params)
        /*089c*/ 	.word	0x00000000


	//----- nvinfo : EIATTR_MIN_STACK_SIZE
	.align		4
.L_407:
        /*08a0*/ 	.byte	0x04, 0x12
        /*08a2*/ 	.short	(.L_409 - .L_408)
	.align		4
.L_408:
        /*08a4*/ 	.word	index@(_Z35group_norm_nhwc_fwd_one_pass_kernelI11Bf16IOFp32WLi128ELi96ELi768EEv26Group_norm_nhwc_fwd_params)
        /*08a8*/ 	.word	0x00000000


	//----- nvinfo : EIATTR_MIN_STACK_SIZE
	.align		4
.L_409:
        /*08ac*/ 	.byte	0x04, 0x12
        /*08ae*/ 	.short	(.L_411 - .L_410)
	.align		4
.L_410:
        /*08b0*/ 	.word	index@(_Z35group_norm_nhwc_fwd_one_pass_kernelI11Bf16IOFp32WLi256ELi96ELi768EEv26Group_norm_nhwc_fwd_params)
        /*08b4*/ 	.word	0x00000000


	//----- nvinfo : EIATTR_MIN_STACK_SIZE
	.align		4
.L_411:
        /*08b8*/ 	.byte	0x04, 0x12
        /*08ba*/ 	.short	(.L_413 - .L_412)
	.align		4
.L_412:
        /*08bc*/ 	.word	index@(_Z35group_norm_nhwc_fwd_one_pass_kernelI11Bf16IOFp32WLi512ELi96ELi768EEv26Group_norm_nhwc_fwd_params)
        /*08c0*/ 	.word	0x00000018


	//----- nvinfo : EIATTR_MIN_STACK_SIZE
	.align		4
.L_413:
        /*08c4*/ 	.byte	0x04, 0x12
        /*08c6*/ 	.short	(.L_415 - .L_414)
	.align		4
.L_414:
        /*08c8*/ 	.word	index@(_Z35group_norm_nhwc_fwd_one_pass_kernelI11Bf16IOBf16WLi64ELi96ELi768EEv26Group_norm_nhwc_fwd_params)
        /*08cc*/ 	.word	0x00000000


	//----- nvinfo : EIATTR_MIN_STACK_SIZE
	.align		4
.L_415:
        /*08d0*/ 	.byte	0x04, 0x12
        /*08d2*/ 	.short	(.L_417 - .L_416)
	.align		4
.L_416:
        /*08d4*/ 	.word	index@(_Z35group_norm_nhwc_fwd_one_pass_kernelI11Bf16IOBf16WLi128ELi96ELi768EEv26Group_norm_nhwc_fwd_params)
        /*08d8*/ 	.word	0x00000000


	//----- nvinfo : EIATTR_MIN_STACK_SIZE
	.align		4
.L_417:
        /*08dc*/ 	.byte	0x04, 0x12
        /*08de*/ 	.short	(.L_419 - .L_418)
	.align		4
.L_418:
        /*08e0*/ 	.word	index@(_Z35group_norm_nhwc_fwd_one_pass_kernelI11Bf16IOBf16WLi256ELi96ELi768EEv26Group_norm_nhwc_fwd_params)
        /*08e4*/ 	.word	0x00000000


	//----- nvinfo : EIATTR_MIN_STACK_SIZE
	.align		4
.L_419:
        /*08e8*/ 	.byte	0x04, 0x12
        /*08ea*/ 	.short	(.L_421 - .L_420)
	.align		4
.L_420:
        /*08ec*/ 	.word	index@(_Z35group_norm_nhwc_fwd_one_pass_kernelI11Bf16IOBf16WLi512ELi96ELi768EEv26Group_norm_nhwc_fwd_params)
        /*08f0*/ 	.word	0x00000018


	//----- nvinfo : EIATTR_MIN_STACK_SIZE
	.align		4
.L_421:
        /*08f4*/ 	.byte	0x04, 0x12
        /*08f6*/ 	.short	(.L_423 - .L_422)
	.align		4
.L_422:
        /*08f8*/ 	.word	index@(_Z35group_norm_nhwc_fwd_one_pass_kernelI11Bf16IOFp16WLi64ELi96ELi768EEv26Group_norm_nhwc_fwd_params)
        /*08fc*/ 	.word	0x00000000


	//----- nvinfo : EIATTR_MIN_STACK_SIZE
	.align		4
.L_423:
        /*0900*/ 	.byte	0x04, 0x12
        /*0902*/ 	.short	(.L_425 - .L_424)
	.align		4
.L_424:
        /*0904*/ 	.word	index@(_Z35group_norm_nhwc_fwd_one_pass_kernelI11Bf16IOFp16WLi128ELi96ELi768EEv26Group_norm_nhwc_fwd_params)
        /*0908*/ 	.word	0x00000000


	//----- nvinfo : EIATTR_MIN_STACK_SIZE
	.align		4
.L_425:
        /*090c*/ 	.byte	0x04, 0x12
        /*090e*/ 	.short	(.L_427 - .L_426)
	.align		4
.L_426:
        /*0910*/ 	.word	index@(_Z35group_norm_nhwc_fwd_one_pass_kernelI11Bf16IOFp16WLi256ELi96ELi768EEv26Group_norm_nhwc_fwd_params)
        /*0914*/ 	.word	0x00000000


	//----- nvinfo : EIATTR_MIN_STACK_SIZE
	.align		4
.L_427:
        /*0918*/ 	.byte	0x04, 0x12
        /*091a*/ 	.short	(.L_429 - .L_428)
	.align		4
.L_428:
        /*091c*/ 	.word	index@(_Z35group_norm_nhwc_fwd_one_pass_kernelI11Bf16IOFp16WLi512ELi96ELi768EEv26Group_norm_nhwc_fwd_params)
        /*0920*/ 	.word	0x00000018


	//----- nvinfo : EIATTR_MIN_STACK_SIZE
	.align		4
.L_429:
        /*0924*/ 	.byte	0x04, 0x12
        /*0926*/ 	.short	(.L_431 - .L_430)
	.align		4
.L_430:
        /*0928*/ 	.word	index@(_Z35group_norm_nhwc_fwd_one_pass_kernelI11Fp16IOFp32WLi64ELi96ELi768EEv26Group_norm_nhwc_fwd_params)
        /*092c*/ 	.word	0x00000000


	//----- nvinfo : EIATTR_MIN_STACK_SIZE
	.align		4
.L_431:
        /*0930*/ 	.byte	0x04, 0x12
        /*0932*/ 	.short	(.L_433 - .L_432)
	.align		4
.L_432:
        /*0934*/ 	.word	index@(_Z35group_norm_nhwc_fwd_one_pass_kernelI11Fp16IOFp32WLi128ELi96ELi768EEv26Group_norm_nhwc_fwd_params)
        /*0938*/ 	.word	0x00000000


	//----- nvinfo : EIATTR_MIN_STACK_SIZE
	.align		4
.L_433:
        /*093c*/ 	.byte	0x04, 0x12
        /*093e*/ 	.short	(.L_435 - .L_434)
	.align		4
.L_434:
        /*0940*/ 	.word	index@(_Z35group_norm_nhwc_fwd_one_pass_kernelI11Fp16IOFp32WLi256ELi96ELi768EEv26Group_norm_nhwc_fwd_params)
        /*0944*/ 	.word	0x00000000


	//----- nvinfo : EIATTR_MIN_STACK_SIZE
	.align		4
.L_435:
        /*0948*/ 	.byte	0x04, 0x12
        /*094a*/ 	.short	(.L_437 - .L_436)
	.align		4
.L_436:
        /*094c*/ 	.word	index@(_Z35group_norm_nhwc_fwd_one_pass_kernelI11Fp16IOFp32WLi512ELi96ELi768EEv26Group_norm_nhwc_fwd_params)
        /*0950*/ 	.word	0x00000018


	//----- nvinfo : EIATTR_MIN_STACK_SIZE
	.align		4
.L_437:
        /*0954*/ 	.byte	0x04, 0x12
        /*0956*/ 	.short	(.L_439 - .L_438)
	.align		4
.L_438:
        /*0958*/ 	.word	index@(_Z35group_norm_nhwc_fwd_one_pass_kernelI11Fp16IOBf16WLi64ELi96ELi768EEv26Group_norm_nhwc_fwd_params)
        /*095c*/ 	.word	0x00000000


	//----- nvinfo : EIATTR_MIN_STACK_SIZE
	.align		4
.L_439:
        /*0960*/ 	.byte	0x04, 0x12
        /*0962*/ 	.short	(.L_441 - .L_440)
	.align		4
.L_440:
        /*0964*/ 	.word	index@(_Z35group_norm_nhwc_fwd_one_pass_kernelI11Fp16IOBf16WLi128ELi96ELi768EEv26Group_norm_nhwc_fwd_params)
        /*0968*/ 	.word	0x00000000


	//----- nvinfo : EIATTR_MIN_STACK_SIZE
	.align		4
.L_441:
        /*096c*/ 	.byte	0x04, 0x12
        /*096e*/ 	.short	(.L_443 - .L_442)
	.align		4
.L_442:
        /*0970*/ 	.word	index@(_Z35group_norm_nhwc_fwd_one_pass_kernelI11Fp16IOBf16WLi256ELi96ELi768EEv26Group_norm_nhwc_fwd_params)
        /*0974*/ 	.word	0x00000000


	//----- nvinfo : EIATTR_MIN_STACK_SIZE
	.align		4
.L_443:
        /*0978*/ 	.byte	0x04, 0x12
        /*097a*/ 	.short	(.L_445 - .L_444)
	.align		4
.L_444:
        /*097c*/ 	.word	index@(_Z35group_norm_nhwc_fwd_one_pass_kernelI11Fp16IOBf16WLi512ELi96ELi768EEv26Group_norm_nhwc_fwd_params)
        /*0980*/ 	.word	0x00000018


	//----- nvinfo : EIATTR_MIN_STACK_SIZE
	.align		4
.L_445:
        /*0984*/ 	.byte	0x04, 0x12
        /*0986*/ 	.short	(.L_447 - .L_446)
	.align		4
.L_446:
        /*0988*/ 	.word	index@(_Z35group_norm_nhwc_fwd_one_pass_kernelI11Fp16IOFp16WLi64ELi96ELi768EEv26Group_norm_nhwc_fwd_params)
        /*098c*/ 	.word	0x00000000


	//----- nvinfo : EIATTR_MIN_STACK_SIZE
	.align		4
.L_447:
        /*0990*/ 	.byte	0x04, 0x12
        /*0992*/ 	.short	(.L_449 - .L_448)
	.align		4
.L_448:
        /*0994*/ 	.word	index@(_Z35group_norm_nhwc_fwd_one_pass_kernelI11Fp16IOFp16WLi128ELi96ELi768EEv26Group_norm_nhwc_fwd_params)
        /*0998*/ 	.word	0x00000000


	//----- nvinfo : EIATTR_MIN_STACK_SIZE
	.align		4
.L_449:
        /*099c*/ 	.byte	0x04, 0x12
        /*099e*/ 	.short	(.L_451 - .L_450)
	.align		4
.L_450:
        /*09a0*/ 	.word	index@(_Z35group_norm_nhwc_fwd_one_pass_kernelI11Fp16IOFp16WLi256ELi96ELi768EEv26Group_norm_nhwc_fwd_params)
        /*09a4*/ 	.word	0x00000000


	//----- nvinfo : EIATTR_MIN_STACK_SIZE
	.align		4
.L_451:
        /*09a8*/ 	.byte	0x04, 0x12
        /*09aa*/ 	.short	(.L_453 - .L_452)
	.align		4
.L_452:
        /*09ac*/ 	.word	index@(_Z35group_norm_nhwc_fwd_one_pass_kernelI11Fp16IOFp16WLi512ELi96ELi768EEv26Group_norm_nhwc_fwd_params)
        /*09b0*/ 	.word	0x00000018


	//----- nvinfo : EIATTR_MIN_STACK_SIZE
	.align		4
.L_453:
        /*09b4*/ 	.byte	0x04, 0x12
        /*09b6*/ 	.short	(.L_455 - .L_454)
	.align		4
.L_454:
        /*09b8*/ 	.word	index@(_Z35group_norm_nhwc_fwd_one_pass_kernelI11Fp32IOFp32WLi64ELi96ELi768EEv26Group_norm_nhwc_fwd_params)
        /*09bc*/ 	.word	0x00000000


	//----- nvinfo : EIATTR_MIN_STACK_SIZE
	.align		4
.L_455:
        /*09c0*/ 	.byte	0x04, 0x12
        /*09c2*/ 	.short	(.L_457 - .L_456)
	.align		4
.L_456:
        /*09c4*/ 	.word	index@(_Z35group_norm_nhwc_fwd_one_pass_kernelI11Fp32IOFp32WLi128ELi96ELi768EEv26Group_norm_nhwc_fwd_params)
        /*09c8*/ 	.word	0x00000000


	//----- nvinfo : EIATTR_MIN_STACK_SIZE
	.align		4
.L_457:
        /*09cc*/ 	.byte	0x04, 0x12
        /*09ce*/ 	.short	(.L_459 - .L_458)
	.align		4
.L_458:
        /*09d0*/ 	.word	index@(_Z35group_norm_nhwc_fwd_one_pass_kernelI11Fp32IOFp32WLi256ELi96ELi768EEv26Group_norm_nhwc_fwd_params)
        /*09d4*/ 	.word	0x00000000


	//----- nvinfo : EIATTR_MIN_STACK_SIZE
	.align		4
.L_459:
        /*09d8*/ 	.byte	0x04, 0x12
        /*09da*/ 	.short	(.L_461 - .L_460)
	.align		4
.L_460:
        /*09dc*/ 	.word	index@(_Z35group_norm_nhwc_fwd_one_pass_kernelI11Fp32IOFp32WLi512ELi96ELi768EEv26Group_norm_nhwc_fwd_params)
        /*09e0*/ 	.word	0x00000010


	//----- nvinfo : EIATTR_MIN_STACK_SIZE
	.align		4
.L_461:
        /*09e4*/ 	.byte	0x04, 0x12
        /*09e6*/ 	.short	(.L_463 - .L_462)
	.align		4
.L_462:
        /*09e8*/ 	.word	index@(_Z35group_norm_nhwc_fwd_one_pass_kernelI11Fp32IOBf16WLi64ELi96ELi768EEv26Group_norm_nhwc_fwd_params)
        /*09ec*/ 	.word	0x00000000


	//----- nvinfo : EIATTR_MIN_STACK_SIZE
	.align		4
.L_463:
        /*09f0*/ 	.byte	0x04, 0x12
        /*09f2*/ 	.short	(.L_465 - .L_464)
	.align		4
.L_464:
        /*09f4*/ 	.word	index@(_Z35group_norm_nhwc_fwd_one_pass_kernelI11Fp32IOBf16WLi128ELi96ELi768EEv26Group_norm_nhwc_fwd_params)
        /*09f8*/ 	.word	0x00000000


	//----- nvinfo : EIATTR_MIN_STACK_SIZE
	.align		4
.L_465:
        /*09fc*/ 	.byte	0x04, 0x12
        /*09fe*/ 	.short	(.L_467 - .L_466)
	.align		4
.L_466:
        /*0a00*/ 	.word	index@(_Z35group_norm_nhwc_fwd_one_pass_kernelI11Fp32IOBf16WLi256ELi96ELi768EEv26Group_norm_nhwc_fwd_params)
        /*0a04*/ 	.word	0x00000000


	//----- nvinfo : EIATTR_MIN_STACK_SIZE
	.align		4
.L_467:
        /*0a08*/ 	.byte	0x04, 0x12
        /*0a0a*/ 	.short	(.L_469 - .L_468)
	.align		4
.L_468:
        /*0a0c*/ 	.word	index@(_Z35group_norm_nhwc_fwd_one_pass_kernelI11Fp32IOBf16WLi512ELi96ELi768EEv26Group_norm_nhwc_fwd_params)
        /*0a10*/ 	.word	0x00000018


	//----- nvinfo : EIATTR_MIN_STACK_SIZE
	.align		4
.L_469:
        /*0a14*/ 	.byte	0x04, 0x12
        /*0a16*/ 	.short	(.L_471 - .L_470)
	.align		4
.L_470:
        /*0a18*/ 	.word	index@(_Z35group_norm_nhwc_fwd_one_pass_kernelI11Fp32IOFp16WLi64ELi96ELi768EEv26Group_norm_nhwc_fwd_params)
        /*0a1c*/ 	.word	0x00000000


	//----- nvinfo : EIATTR_MIN_STACK_SIZE
	.align		4
.L_471:
        /*0a20*/ 	.byte	0x04, 0x12
        /*0a22*/ 	.short	(.L_473 - .L_472)
	.align		4
.L_472:
        /*0a24*/ 	.word	index@(_Z35group_norm_nhwc_fwd_one_pass_kernelI11Fp32IOFp16WLi128ELi96ELi768EEv26Group_norm_nhwc_fwd_params)
        /*0a28*/ 	.word	0x00000000


	//----- nvinfo : EIATTR_MIN_STACK_SIZE
	.align		4
.L_473:
        /*0a2c*/ 	.byte	0x04, 0x12
        /*0a2e*/ 	.short	(.L_475 - .L_474)
	.align		4
.L_474:
        /*0a30*/ 	.word	index@(_Z35group_norm_nhwc_fwd_one_pass_kernelI11Fp32IOFp16WLi256ELi96ELi768EEv26Group_norm_nhwc_fwd_params)
        /*0a34*/ 	.word	0x00000000


	//----- nvinfo : EIATTR_MIN_STACK_SIZE
	.align		4
.L_475:
        /*0a38*/ 	.byte	0x04, 0x12
        /*0a3a*/ 	.short	(.L_477 - .L_476)
	.align		4
.L_476:
        /*0a3c*/ 	.word	index@(_Z35group_norm_nhwc_fwd_one_pass_kernelI11Fp32IOFp16WLi512ELi96ELi768EEv26Group_norm_nhwc_fwd_params)
        /*0a40*/ 	.word	0x00000018
.L_477:


//--------------------- .nv.compat                --------------------------
	.section	.nv.compat,"",@"SHT_CUDA_COMPAT_INFO"
	.align	4
        /*0000*/ 	.byte	0x02, 0x09, 0x01, 0x00, 0x02, 0x02, 0x01, 0x00, 0x02, 0x05, 0x05, 0x00, 0x03, 0x07, 0x01, 0x01
        /*0010*/ 	.byte	0x02, 0x03, 0x00, 0x00, 0x02, 0x06, 0x01, 0x00, 0x04, 0x0b, 0x08, 0x00, 0x00, 0x00, 0x00, 0x00
        /*0020*/ 	.byte	0x00, 0x00, 0x00, 0x00


//--------------------- .nv.info._ZN3cub18CUB_300001_SM_10306detail11EmptyKernelIvEEvv --------------------------
	.section	.nv.info._ZN3cub18CUB_300001_SM_10306detail11EmptyKernelIvEEvv,"",@"SHT_CUDA_INFO"
	.sectionflags	@""
	.align	4


	//----- nvinfo : EIATTR_CUDA_API_VERSION
	.align		4
        /*0000*/ 	.byte	0x04, 0x37
        /*0002*/ 	.short	(.L_479 - .L_478)
.L_478:
        /*0004*/ 	.word	0x00000082


	//----- nvinfo : EIATTR_SPARSE_MMA_MASK
	.align		4
.L_479:
        /*0008*/ 	.byte	0x03, 0x50
        /*000a*/ 	.short	0x0000


	//----- nvinfo : EIATTR_MAXREG_COUNT
	.align		4
        /*000c*/ 	.byte	0x03, 0x1b
        /*000e*/ 	.short	0x00ff


	//----- nvinfo : EIATTR_MERCURY_ISA_VERSION
	.align		4
        /*0010*/ 	.byte	0x03, 0x5f
        /*0012*/ 	.short	0x0101


	//----- nvinfo : EIATTR_VRC_CTA_INIT_COUNT
	.align		4
        /*0014*/ 	.byte	0x02, 0x4a
	.zero		1
	.zero		1


	//----- nvinfo : EIATTR_EXIT_INSTR_OFFSETS
	.align		4
        /*0018*/ 	.byte	0x04, 0x1c
        /*001a*/ 	.short	(.L_481 - .L_480)


	//   ....[0]....
.L_480:
        /*001c*/ 	.word	0x00000010


	//----- nvinfo : EIATTR_SW_WAR
	.align		4
.L_481:
        /*0020*/ 	.byte	0x04, 0x36
        /*0022*/ 	.short	(.L_483 - .L_482)
.L_482:
        /*0024*/ 	.word	0x00000008
.L_483:


//--------------------- .nv.info._Z35group_norm_nhwc_bwd_one_pass_kernelI11Bf16IOFp32WLi64ELi96ELi768EEv26Group_norm_nhwc_bwd_params --------------------------
	.section	.nv.info._Z35group_norm_nhwc_bwd_one_pass_kernelI11Bf16IOFp32WLi64ELi96ELi768EEv26Group_norm_nhwc_bwd_params,"",@"SHT_CUDA_INFO"
	.sectionflags	@""
	.align	4


	//----- nvinfo : EIATTR_CUDA_API_VERSION
	.align		4
        /*0000*/ 	.byte	0x04, 0x37
        /*0002*/ 	.short	(.L_485 - .L_484)
.L_484:
        /*0004*/ 	.word	0x00000082


	//----- nvinfo : EIATTR_KPARAM_INFO
	.align		4
.L_485:
        /*0008*/ 	.byte	0x04, 0x17
        /*000a*/ 	.short	(.L_487 - .L_486)
.L_486:
        /*000c*/ 	.word	0x00000000
        /*0010*/ 	.short	0x0000
        /*0012*/ 	.short	0x0000
        /*0014*/ 	.byte	0x00, 0xf0, 0xe1, 0x02


	//----- nvinfo : EIATTR_SPARSE_MMA_MASK
	.align		4
.L_487:
        /*0018*/ 	.byte	0x03, 0x50
        /*001a*/ 	.short	0x0000


	//----- nvinfo : EIATTR_MAXREG_COUNT
	.align		4
        /*001c*/ 	.byte	0x03, 0x1b
        /*001e*/ 	.short	0x0050


	//----- nvinfo : EIATTR_NUM_BARRIERS
	.align		4
        /*0020*/ 	.byte	0x02, 0x4c
        /*0022*/ 	.byte	0x01
	.zero		1


	//----- nvinfo : EIATTR_MERCURY_ISA_VERSION
	.align		4
        /*0024*/ 	.byte	0x03, 0x5f
        /*0026*/ 	.short	0x0101


	//----- nvinfo : EIATTR_INT_WARP_WIDE_INSTR_OFFSETS
	.align		4
        /*0028*/ 	.byte	0x04, 0x31
        /*002a*/ 	.short	(.L_489 - .L_488)


	//   ....[0]....
.L_488:
        /*002c*/ 	.word	0x00001bb0


	//----- nvinfo : EIATTR_COOP_GROUP_MASK_REGIDS
	.align		4
.L_489:
        /*0030*/ 	.byte	0x04, 0x29
        /*0032*/ 	.short	(.L_491 - .L_490)


	//   ....[0]....
.L_490:
        /*0034*/ 	.word	0xffffffff


	//   ....[1]....
        /*0038*/ 	.word	0xffffffff


	//   ....[2]....
        /*003c*/ 	.word	0xffffffff


	//   ....[3]....
        /*0040*/ 	.word	0xffffffff


	//   ....[4]....
        /*0044*/ 	.word	0xffffffff


	//   ....[5]....
        /*0048*/ 	.word	0xffffffff


	//   ....[6]....
        /*004c*/ 	.word	0xffffffff


	//   ....[7]....
        /*0050*/ 	.word	0xffffffff


	//   ....[8]....
        /*0054*/ 	.word	0xffffffff


	//   ....[9]....
        /*0058*/ 	.word	0xffffffff


	//----- nvinfo : EIATTR_COOP_GROUP_INSTR_OFFSETS
	.align		4
.L_491:
        /*005c*/ 	.byte	0x04, 0x28
        /*005e*/ 	.short	(.L_493 - .L_492)


	//   ....[0]....
.L_492:
        /*0060*/ 	.word	0x00001940


	//   ....[1]....
        /*0064*/ 	.word	0x00001980


	//   ....[2]....
        /*0068*/ 	.word	0x00001a20


	//   ....[3]....
        /*006c*/ 	.word	0x00001a50


	//   ....[4]....
        /*0070*/ 	.word	0x00001a90


	//   ....[5]....
        /*0074*/ 	.word	0x00001ab0


	//   ....[6]....
        /*0078*/ 	.word	0x00001ae0


	//   ....[7]....
        /*007c*/ 	.word	0x00001b00


	//   ....[8]....
        /*0080*/ 	.word	0x00001b50


	//   ....[9]....
        /*0084*/ 	.word	0x00001b60


	//----- nvinfo : EIATTR_VRC_CTA_INIT_COUNT
	.align		4
.L_493:
        /*0088*/ 	.byte	0x02, 0x4a
	.zero		1
	.zero		1


	//----- nvinfo : EIATTR_EXIT_INSTR_OFFSETS
	.align		4
        /*008c*/ 	.byte	0x04, 0x1c
        /*008e*/ 	.short	(.L_495 - .L_494)


	//   ....[0]....
.L_494:
        /*0090*/ 	.word	0x00003ff0


	//   ....[1]....
        /*0094*/ 	.word	0x00004120


	//   ....[2]....
        /*0098*/ 	.word	0x00004700


	//   ....[3]....
        /*009c*/ 	.word	0x00004cb0


	//----- nvinfo : EIATTR_MAX_THREADS
	.align		4
.L_495:
        /*00a0*/ 	.byte	0x04, 0x05
        /*00a2*/ 	.short	(.L_497 - .L_496)
.L_496:
        /*00a4*/ 	.word	0x00000300
        /*00a8*/ 	.word	0x00000001
        /*00ac*/ 	.word	0x00000001


	//----- nvinfo : EIATTR_CRS_STACK_SIZE
	.align		4
.L_497:
        /*00b0*/ 	.byte	0x04, 0x1e
        /*00b2*/ 	.short	(.L_499 - .L_498)
.L_498:
        /*00b4*/ 	.word	0x00000000


	//----- nvinfo : EIATTR_CBANK_PARAM_SIZE
	.align		4
.L_499:
        /*00b8*/ 	.byte	0x03, 0x19
        /*00ba*/ 	.short	0x00b8


	//----- nvinfo : EIATTR_PARAM_CBANK
	.align		4
        /*00bc*/ 	.byte	0x04, 0x0a
        /*00be*/ 	.short	(.L_501 - .L_500)
	.align		4
.L_500:
        /*00c0*/ 	.word	index@(.nv.constant0._Z35group_norm_nhwc_bwd_one_pass_kernelI11Bf16IOFp32WLi64ELi96ELi768EEv26Group_norm_nhwc_bwd_params)
        /*00c4*/ 	.short	0x0380
        /*00c6*/ 	.short	0x00b8


	//----- nvinfo : EIATTR_SW_WAR
	.align		4
.L_501:
        /*00c8*/ 	.byte	0x04, 0x36
        /*00ca*/ 	.short	(.L_503 - .L_502)
.L_502:
        /*00cc*/ 	.word	0x00000008
.L_503:


//--------------------- .nv.info._Z35group_norm_nhwc_bwd_one_pass_kernelI11Bf16IOFp32WLi128ELi96ELi768EEv26Group_norm_nhwc_bwd_params --------------------------
	.section	.nv.info._Z35group_norm_nhwc_bwd_one_pass_kernelI11Bf16IOFp32WLi128ELi96ELi768EEv26Group_norm_nhwc_bwd_params,"",@"SHT_CUDA_INFO"
	.sectionflags	@""
	.align	4


	//----- nvinfo : EIATTR_CUDA_API_VERSION
	.align		4
        /*0000*/ 	.byte	0x04, 0x37
        /*0002*/ 	.short	(.L_505 - .L_504)
.L_504:
        /*0004*/ 	.word	0x00000082


	//----- nvinfo : EIATTR_KPARAM_INFO
	.align		4
.L_505:
        /*0008*/ 	.byte	0x04, 0x17
        /*000a*/ 	.short	(.L_507 - .L_506)
.L_506:
        /*000c*/ 	.word	0x00000000
        /*0010*/ 	.short	0x0000
        /*0012*/ 	.short	0x0000
        /*0014*/ 	.byte	0x00, 0xf0, 0xe1, 0x02


	//----- nvinfo : EIATTR_SPARSE_MMA_MASK
	.align		4
.L_507:
        /*0018*/ 	.byte	0x03, 0x50
        /*001a*/ 	.short	0x0000


	//----- nvinfo : EIATTR_MAXREG_COUNT
	.align		4
        /*001c*/ 	.byte	0x03, 0x1b
        /*001e*/ 	.short	0x0050


	//----- nvinfo : EIATTR_NUM_BARRIERS
	.align		4
        /*0020*/ 	.byte	0x02, 0x4c
        /*0022*/ 	.byte	0x01
	.zero		1


	//----- nvinfo : EIATTR_MERCURY_ISA_VERSION
	.align		4
        /*0024*/ 	.byte	0x03, 0x5f
        /*0026*/ 	.short	0x0101


	//----- nvinfo : EIATTR_INT_WARP_WIDE_INSTR_OFFSETS
	.align		4
        /*0028*/ 	.byte	0x04, 0x31
        /*002a*/ 	.short	(.L_509 - .L_508)


	//   ....[0]....
.L_508:
        /*002c*/ 	.word	0x00002f20


	//----- nvinfo : EIATTR_COOP_GROUP_MASK_REGIDS
	.align		4
.L_509:
        /*0030*/ 	.byte	0x04, 0x29
        /*0032*/ 	.short	(.L_511 - .L_510)


	//   ....[0]....
.L_510:
        /*0034*/ 	.word	0xffffffff


	//   ....[1]....
        /*0038*/ 	.word	0xffffffff


	//   ....[2]....
        /*003c*/ 	.word	0xffffffff


	//   ....[3]....
        /*0040*/ 	.word	0xffffffff


	//   ....[4]....
        /*0044*/ 	.word	0xffffffff


	//   ....[5]....
        /*0048*/ 	.word	0xffffffff


	//   ....[6]....
        /*004c*/ 	.word	0xffffffff


	//   ....[7]....
        /*0050*/ 	.word	0xffffffff


	//   ....[8]....
        /*0054*/ 	.word	0xffffffff


	//   ....[9]....
        /*0058*/ 	.word	0xffffffff


	//----- nvinfo : EIATTR_COOP_GROUP_INSTR_OFFSETS
	.align		4
.L_511:
        /*005c*/ 	.byte	0x04, 0x28
        /*005e*/ 	.short	(.L_513 - .L_512)


	//   ....[0]....
.L_512:
        /*0060*/ 	.word	0x00002ca0


	//   ....[1]....
        /*0064*/ 	.word	0x00002ce0


	//   ....[2]....
        /*0068*/ 	.word	0x00002d70


	//   ....[3]....
        /*006c*/ 	.word	0x00002d90


	//   ....[4]....
        /*0070*/ 	.word	0x00002e00


	//   ....[5]....
        /*0074*/ 	.word	0x00002e20


	//   ....[6]....
        /*0078*/ 	.word	0x00002e50


	//   ....[7]....
        /*007c*/ 	.word	0x00002e70


	//   ....[8]....
        /*0080*/ 	.word	0x00002ec0


	//   ....[9]....
        /*0084*/ 	.word	0x00002ed0


	//----- nvinfo : EIATTR_VRC_CTA_INIT_COUNT
	.align		4
.L_513:
        /*0088*/ 	.byte	0x02, 0x4a
	.zero		1
	.zero		1


	//----- nvinfo : EIATTR_EXIT_INSTR_OFFSETS
	.align		4
        /*008c*/ 	.byte	0x04, 0x1c
        /*008e*/ 	.short	(.L_515 - .L_514)


	//   ....[0]....
.L_514:
        /*0090*/ 	.word	0x000061f0


	//   ....[1]....
        /*0094*/ 	.word	0x00006320


	//   ....[2]....
        /*0098*/ 	.word	0x00006910


	//   ....[3]....
        /*009c*/ 	.word	0x00006ec0


	//----- nvinfo : EIATTR_MAX_THREADS
	.align		4
.L_515:
        /*00a0*/ 	.byte	0x04, 0x05
        /*00a2*/ 	.short	(.L_517 - .L_516)
.L_516:
        /*00a4*/ 	.word	0x00000300
        /*00a8*/ 	.word	0x00000001
        /*00ac*/ 	.word	0x00000001


	//----- nvinfo : EIATTR_CRS_STACK_SIZE
	.align		4
.L_517:
        /*00b0*/ 	.byte	0x04, 0x1e
        /*00b2*/ 	.short	(.L_519 - .L_518)
.L_518:
        /*00b4*/ 	.word	0x00000000


	//----- nvinfo : EIATTR_CBANK_PARAM_SIZE
	.align		4
.L_519:
        /*00b8*/ 	.byte	0x03, 0x19
        /*00ba*/ 	.short	0x00b8


	//----- nvinfo : EIATTR_PARAM_CBANK
	.align		4
        /*00bc*/ 	.byte	0x04, 0x0a
        /*00be*/ 	.short	(.L_521 - .L_520)
	.align		4
.L_520:
        /*00c0*/ 	.word	index@(.nv.constant0._Z35group_norm_nhwc_bwd_one_pass_kernelI11Bf16IOFp32WLi128ELi96ELi768EEv26Group_norm_nhwc_bwd_params)
        /*00c4*/ 	.short	0x0380
        /*00c6*/ 	.short	0x00b8


	//----- nvinfo : EIATTR_SW_WAR
	.align		4
.L_521:
        /*00c8*/ 	.byte	0x04, 0x36
        /*00ca*/ 	.short	(.L_523 - .L_522)
.L_522:
        /*00cc*/ 	.word	0x00000008
.L_523:


//--------------------- .nv.info._Z35group_norm_nhwc_bwd_one_pass_kernelI11Bf16IOFp32WLi256ELi96ELi768EEv26Group_norm_nhwc_bwd_params --------------------------
	.section	.nv.info._Z35group_norm_nhwc_bwd_one_pass_kernelI11Bf16IOFp32WLi256ELi96ELi768EEv26Group_norm_nhwc_bwd_params,"",@"SHT_CUDA_INFO"
	.sectionflags	@""
	.align	4


	//----- nvinfo : EIATTR_CUDA_API_VERSION
	.align		4
        /*0000*/ 	.byte	0x04, 0x37
        /*0002*/ 	.short	(.L_525 - .L_524)
.L_524:
        /*0004*/ 	.word	0x00000082


	//----- nvinfo : EIATTR_KPARAM_INFO
	.align		4
.L_525:
        /*0008*/ 	.byte	0x04, 0x17
        /*000a*/ 	.short	(.L_527 - .L_526)
.L_526:
        /*000c*/ 	.word	0x00000000
        /*0010*/ 	.short	0x0000
        /*0012*/ 	.short	0x0000
        /*0014*/ 	.byte	0x00, 0xf0, 0xe1, 0x02


	//----- nvinfo : EIATTR_SPARSE_MMA_MASK
	.align		4
.L_527:
        /*0018*/ 	.byte	0x03, 0x50
        /*001a*/ 	.short	0x0000


	//----- nvinfo : EIATTR_MAXREG_COUNT
	.align		4
        /*001c*/ 	.byte	0x03, 0x1b
        /*001e*/ 	.short	0x0050


	//----- nvinfo : EIATTR_NUM_BARRIERS
	.align		4
        /*0020*/ 	.byte	0x02, 0x4c
        /*0022*/ 	.byte	0x01
	.zero		1


	//----- nvinfo : EIATTR_MERCURY_ISA_VERSION
	.align		4
        /*0024*/ 	.byte	0x03, 0x5f
        /*0026*/ 	.short	0x0101


	//----- nvinfo : EIATTR_INT_WARP_WIDE_INSTR_OFFSETS
	.align		4
        /*0028*/ 	.byte	0x04, 0x31
        /*002a*/ 	.short	(.L_529 - .L_528)


	//   ....[0]....
.L_528:
        /*002c*/ 	.word	0x00005810


	//----- nvinfo : EIATTR_COOP_GROUP_MASK_REGIDS
	.align		4
.L_529:
        /*0030*/ 	.byte	0x04, 0x29
        /*0032*/ 	.short	(.L_531 - .L_530)


	//   ....[0]....
.L_530:
        /*0034*/ 	.word	0xffffffff


	//   ....[1]....
        /*0038*/ 	.word	0xffffffff


	//   ....[2]....
        /*003c*/ 	.word	0xffffffff


	//   ....[3]....
        /*0040*/ 	.word	0xffffffff


	//   ....[4]....
        /*0044*/ 	.word	0xffffffff


	//   ....[5]....
        /*0048*/ 	.word	0xffffffff


	//   ....[6]....
        /*004c*/ 	.word	0xffffffff


	//   ....[7]....
        /*0050*/ 	.word	0xffffffff


	//   ....[8]....
        /*0054*/ 	.word	0xffffffff


	//   ....[9]....
        /*0058*/ 	.word	0xffffffff


	//----- nvinfo : EIATTR_COOP_GROUP_INSTR_OFFSETS
	.align		4
.L_531:
        /*005c*/ 	.byte	0x04, 0x28
        /*005e*/ 	.short	(.L_533 - .L_532)


	//   ....[0]....
.L_532:
        /*0060*/ 	.word	0x000055a0


	//   ....[1]....
        /*0064*/ 	.word	0x000055e0


	//   ....[2]....
        /*0068*/ 	.word	0x00005670


	//   ....[3]....
        /*006c*/ 	.word	0x00005690


	//   ....[4]....
        /*0070*/ 	.word	0x000056f0


	//   ....[5]....
        /*0074*/ 	.word	0x00005710


	//   ....[6]....
        /*0078*/ 	.word	0x00005740


	//   ....[7]....
        /*007c*/ 	.word	0x00005760


	//   ....[8]....
        /*0080*/ 	.word	0x000057b0


	//   ....[9]....
        /*0084*/ 	.word	0x000057c0


	//----- nvinfo : EIATTR_VRC_CTA_INIT_COUNT
	.align		4
.L_533:
        /*0088*/ 	.byte	0x02, 0x4a
	.zero		1
	.zero		1


	//----- nvinfo : EIATTR_EXIT_INSTR_OFFSETS
	.align		4
        /*008c*/ 	.byte	0x04, 0x1c
        /*008e*/ 	.short	(.L_535 - .L_534)


	//   ....[0]....
.L_534:
        /*0090*/ 	.word	0x0000b1a0


	//   ....[1]....
        /*0094*/ 	.word	0x0000b2d0


	//   ....[2]....
        /*0098*/ 	.word	0x0000b8c0


	//   ....[3]....
        /*009c*/ 	.word	0x0000be70


	//----- nvinfo : EIATTR_MAX_THREADS
	.align		4
.L_535:
        /*00a0*/ 	.byte	0x04, 0x05
        /*00a2*/ 	.short	(.L_537 - .L_536)
.L_536:
        /*00a4*/ 	.word	0x00000300
        /*00a8*/ 	.word	0x00000001
        /*00ac*/ 	.word	0x00000001


	//----- nvinfo : EIATTR_CRS_STACK_SIZE
	.align		4
.L_537:
        /*00b0*/ 	.byte	0x04, 0x1e
        /*00b2*/ 	.short	(.L_539 - .L_538)
.L_538:
        /*00b4*/ 	.word	0x00000000


	//----- nvinfo : EIATTR_CBANK_PARAM_SIZE
	.align		4
.L_539:
        /*00b8*/ 	.byte	0x03, 0x19
        /*00ba*/ 	.short	0x00b8


	//----- nvinfo : EIATTR_PARAM_CBANK
	.align		4
        /*00bc*/ 	.byte	0x04, 0x0a
        /*00be*/ 	.short	(.L_541 - .L_540)
	.align		4
.L_540:
        /*00c0*/ 	.word	index@(.nv.constant0._Z35group_norm_nhwc_bwd_one_pass_kernelI11Bf16IOFp32WLi256ELi96ELi768EEv26Group_norm_nhwc_bwd_params)
        /*00c4*/ 	.short	0x0380
        /*00c6*/ 	.short	0x00b8


	//----- nvinfo : EIATTR_SW_WAR
	.align		4
.L_541:
        /*00c8*/ 	.byte	0x04, 0x36
        /*00ca*/ 	.short	(.L_543 - .L_542)
.L_542:
        /*00cc*/ 	.word	0x00000008
.L_543:


//--------------------- .nv.info._Z35group_norm_nhwc_bwd_one_pass_kernelI11Bf16IOFp32WLi512ELi96ELi768EEv26Group_norm_nhwc_bwd_params --------------------------
	.section	.nv.info._Z35group_norm_nhwc_bwd_one_pass_kernelI11Bf16IOFp32WLi512ELi96ELi768EEv26Group_norm_nhwc_bwd_params,"",@"SHT_CUDA_INFO"
	.sectionflags	@""
	.align	4


	//----- nvinfo : EIATTR_CUDA_API_VERSION
	.align		4
        /*0000*/ 	.byte	0x04, 0x37
        /*0002*/ 	.short	(.L_545 - .L_544)
.L_544:
        /*0004*/ 	.word	0x00000082


	//----- nvinfo : EIATTR_KPARAM_INFO
	.align		4
.L_545:
        /*0008*/ 	.byte	0x04, 0x17
        /*000a*/ 	.short	(.L_547 - .L_546)
.L_546:
        /*000c*/ 	.word	0x00000000
        /*0010*/ 	.short	0x0000
        /*0012*/ 	.short	0x0000
        /*0014*/ 	.byte	0x00, 0xf0, 0xe1, 0x02


	//----- nvinfo : EIATTR_SPARSE_MMA_MASK
	.align		4
.L_547:
        /*0018*/ 	.byte	0x03, 0x50
        /*001a*/ 	.short	0x0000


	//----- nvinfo : EIATTR_MAXREG_COUNT
	.align		4
        /*001c*/ 	.byte	0x03, 0x1b
        /*001e*/ 	.short	0x0050


	//----- nvinfo : EIATTR_NUM_BARRIERS
	.align		4
        /*0020*/ 	.byte	0x02, 0x4c
        /*0022*/ 	.byte	0x01
	.zero		1


	//----- nvinfo : EIATTR_ANNOTATIONS
	.align		4
        /*0024*/ 	.byte	0x04, 0x55
        /*0026*/ 	.short	(.L_549 - .L_548)


	//   ....[0]....
.L_548:
        /*0028*/ 	.word	0x00000001
        /*002c*/ 	.byte	0xa0, 0x01, 0x00, 0x00, 0x01, 0x00, 0x00, 0x00, 0xb0, 0x01, 0x00, 0x00, 0x01, 0x00, 0x00, 0x00
        /* <DEDUP_REMOVED lines=473> */
        /*1dcc*/ 	.byte	0xc0, 0x04, 0x01, 0x00


	//----- nvinfo : EIATTR_MERCURY_ISA_VERSION
	.align		4
.L_549:
        /*1dd0*/ 	.byte	0x03, 0x5f
        /*1dd2*/ 	.short	0x0101


	//----- nvinfo : EIATTR_INT_WARP_WIDE_INSTR_OFFSETS
	.align		4
        /*1dd4*/ 	.byte	0x04, 0x31
        /*1dd6*/ 	.short	(.L_551 - .L_550)


	//   ....[0]....
.L_550:
        /*1dd8*/ 	.word	0x0000f550


	//   ....[1]....
        /*1ddc*/ 	.word	0x000111a0


	//   ....[2]....
        /*1de0*/ 	.word	0x000111e0


	//   ....[3]....
        /*1de4*/ 	.word	0x00011220


	//   ....[4]....
        /*1de8*/ 	.word	0x00011260


	//   ....[5]....
        /*1dec*/ 	.word	0x00011480


	//----- nvinfo : EIATTR_COOP_GROUP_MASK_REGIDS
	.align		4
.L_551:
        /*1df0*/ 	.byte	0x04, 0x29
        /*1df2*/ 	.short	(.L_553 - .L_552)


	//   ....[0]....
.L_552:
        /*1df4*/ 	.word	0xffffffff


	//   ....[1]....
        /*1df8*/ 	.word	0xffffffff


	//   ....[2]....
        /*1dfc*/ 	.word	0xffffffff


	//   ....[3]....
        /*1e00*/ 	.word	0xffffffff


	//   ....[4]....
        /*1e04*/ 	.word	0xffffffff


	//   ....[5]....
        /*1e08*/ 	.word	0xffffffff


	//   ....[6]....
        /*1e0c*/ 	.word	0xffffffff


	//   ....[7]....
        /*1e10*/ 	.word	0xffffffff


	//   ....[8]....
        /*1e14*/ 	.word	0xffffffff


	//   ....[9]....
        /*1e18*/ 	.word	0xffffffff


	//----- nvinfo : EIATTR_COOP_GROUP_INSTR_OFFSETS
	.align		4
.L_553:
        /*1e1c*/ 	.byte	0x04, 0x28
        /*1e1e*/ 	.short	(.L_555 - .L_554)


	//   ....[0]....
.L_554:
        /*1e20*/ 	.word	0x0000f2f0


	//   ....[1]....
        /*1e24*/ 	.word	0x0000f320


	//   ....[2]....
        /*1e28*/ 	.word	0x0000f3f0


	//   ....[3]....
        /*1e2c*/ 	.word	0x0000f400


	//   ....[4]....
        /*1e30*/ 	.word	0x0000f430


	//   ....[5]....
        /*1e34*/ 	.word	0x0000f450


	//   ....[6]....
        /*1e38*/ 	.word	0x0000f480


	//   ....[7]....
        /*1e3c*/ 	.word	0x0000f4a0


	//   ....[8]....
        /*1e40*/ 	.word	0x0000f4f0


	//   ....[9]....
        /*1e44*/ 	.word	0x0000f500


	//----- nvinfo : EIATTR_VRC_CTA_INIT_COUNT
	.align		4
.L_555:
        /*1e48*/ 	.byte	0x02, 0x4a
	.zero		1
	.zero		1


	//----- nvinfo : EIATTR_EXIT_INSTR_OFFSETS
	.align		4
        /*1e4c*/ 	.byte	0x04, 0x1c
        /*1e4e*/ 	.short	(.L_557 - .L_556)


	//   ....[0]....
.L_556:
        /*1e50*/ 	.word	0x00012000


	//   ....[1]....
        /*1e54*/ 	.word	0x00012130


	//   ....[2]....
        /*1e58*/ 	.word	0x00012700


	//   ....[3]....
        /*1e5c*/ 	.word	0x00012cb0


	//----- nvinfo : EIATTR_MAX_THREADS
	.align		4
.L_557:
        /*1e60*/ 	.byte	0x04, 0x05
        /*1e62*/ 	.short	(.L_559 - .L_558)
.L_558:
        /*1e64*/ 	.word	0x00000300
        /*1e68*/ 	.word	0x00000001
        /*1e6c*/ 	.word	0x00000001


	//----- nvinfo : EIATTR_CRS_STACK_SIZE
	.align		4
.L_559:
        /*1e70*/ 	.byte	0x04, 0x1e
        /*1e72*/ 	.short	(.L_561 - .L_560)
.L_560:
        /*1e74*/ 	.word	0x00000000


	//----- nvinfo : EIATTR_CBANK_PARAM_SIZE
	.align		4
.L_561:
        /*1e78*/ 	.byte	0x03, 0x19
        /*1e7a*/ 	.short	0x00b8


	//----- nvinfo : EIATTR_PARAM_CBANK
	.align		4
        /*1e7c*/ 	.byte	0x04, 0x0a
        /*1e7e*/ 	.short	(.L_563 - .L_562)
	.align		4
.L_562:
        /*1e80*/ 	.word	index@(.nv.constant0._Z35group_norm_nhwc_bwd_one_pass_kernelI11Bf16IOFp32WLi512ELi96ELi768EEv26Group_norm_nhwc_bwd_params)
        /*1e84*/ 	.short	0x0380
        /*1e86*/ 	.short	0x00b8


	//----- nvinfo : EIATTR_SW_WAR
	.align		4
.L_563:
        /*1e88*/ 	.byte	0x04, 0x36
        /*1e8a*/ 	.short	(.L_565 - .L_564)
.L_564:
        /*1e8c*/ 	.word	0x00000008
.L_565:


//--------------------- .nv.info._Z35group_norm_nhwc_bwd_one_pass_kernelI11Bf16IOBf16WLi64ELi96ELi768EEv26Group_norm_nhwc_bwd_params --------------------------
	.section	.nv.info._Z35group_norm_nhwc_bwd_one_pass_kernelI11Bf16IOBf16WLi64ELi96ELi768EEv26Group_norm_nhwc_bwd_params,"",@"SHT_CUDA_INFO"
	.sectionflags	@""
	.align	4


	//----- nvinfo : EIATTR_CUDA_API_VERSION
	.align		4
        /*0000*/ 	.byte	0x04, 0x37
        /*0002*/ 	.short	(.L_567 - .L_566)
.L_566:
        /*0004*/ 	.word	0x00000082


	//----- nvinfo : EIATTR_KPARAM_INFO
	.align		4
.L_567:
        /*0008*/ 	.byte	0x04, 0x17
        /*000a*/ 	.short	(.L_569 - .L_568)
.L_568:
        /*000c*/ 	.word	0x00000000
        /*0010*/ 	.short	0x0000
        /*0012*/ 	.short	0x0000
        /*0014*/ 	.byte	0x00, 0xf0, 0xe1, 0x02


	//----- nvinfo : EIATTR_SPARSE_MMA_MASK
	.align		4
.L_569:
        /*0018*/ 	.byte	0x03, 0x50
        /*001a*/ 	.short	0x0000


	//----- nvinfo : EIATTR_MAXREG_COUNT
	.align		4
        /*001c*/ 	.byte	0x03, 0x1b
        /*001e*/ 	.short	0x0050


	//----- nvinfo : EIATTR_NUM_BARRIERS
	.align		4
        /*0020*/ 	.byte	0x02, 0x4c
        /*0022*/ 	.byte	0x01
	.zero		1


	//----- nvinfo : EIATTR_MERCURY_ISA_VERSION
	.align		4
        /*0024*/ 	.byte	0x03, 0x5f
        /*0026*/ 	.short	0x0101


	//----- nvinfo : EIATTR_INT_WARP_WIDE_INSTR_OFFSETS
	.align		4
        /*0028*/ 	.byte	0x04, 0x31
        /*002a*/ 	.short	(.L_571 - .L_570)


	//   ....[0]....
.L_570:
        /*002c*/ 	.word	0x00001c30


	//----- nvinfo : EIATTR_COOP_GROUP_MASK_REGIDS
	.align		4
.L_571:
        /*0030*/ 	.byte	0x04, 0x29
        /*0032*/ 	.short	(.L_573 - .L_572)


	//   ....[0]....
.L_572:
        /*0034*/ 	.word	0xffffffff


	//   ....[1]....
        /*0038*/ 	.word	0xffffffff


	//   ....[2]....
        /*003c*/ 	.word	0xffffffff


	//   ....[3]....
        /*0040*/ 	.word	0xffffffff


	//   ....[4]....
        /*0044*/ 	.word	0xffffffff


	//   ....[5]....
        /*0048*/ 	.word	0xffffffff


	//   ....[6]....
        /*004c*/ 	.word	0xffffffff


	//   ....[7]....
        /*0050*/ 	.word	0xffffffff


	//   ....[8]....
        /*0054*/ 	.word	0xffffffff


	//   ....[9]....
        /*0058*/ 	.word	0xffffffff


	//----- nvinfo : EIATTR_COOP_GROUP_INSTR_OFFSETS
	.align		4
.L_573:
        /*005c*/ 	.byte	0x04, 0x28
        /*005e*/ 	.short	(.L_575 - .L_574)


	//   ....[0]....
.L_574:
        /*0060*/ 	.word	0x000019c0


	//   ....[1]....
        /*0064*/ 	.word	0x00001a00


	//   ....[2]....
        /*0068*/ 	.word	0x00001aa0


	//   ....[3]....
        /*006c*/ 	.word	0x00001ad0


	//   ....[4]....
        /*0070*/ 	.word	0x00001b10


	//   ....[5]....
        /*0074*/ 	.word	0x00001b30


	//   ....[6]....
        /*0078*/ 	.word	0x00001b60


	//   ....[7]....
        /*007c*/ 	.word	0x00001b80


	//   ....[8]....
        /*0080*/ 	.word	0x00001bd0


	//   ....[9]....
        /*0084*/ 	.word	0x00001be0


	//----- nvinfo : EIATTR_VRC_CTA_INIT_COUNT
	.align		4
.L_575:
        /*0088*/ 	.byte	0x02, 0x4a
	.zero		1
	.zero		1


	//----- nvinfo : EIATTR_EXIT_INSTR_OFFSETS
	.align		4
        /*008c*/ 	.byte	0x04, 0x1c
        /*008e*/ 	.short	(.L_577 - .L_576)


	//   ....[0]....
.L_576:
        /*0090*/ 	.word	0x00004070


	//   ....[1]....
        /*0094*/ 	.word	0x000041a0


	//   ....[2]....
        /*0098*/ 	.word	0x000047a0


	//   ....[3]....
        /*009c*/ 	.word	0x00004da0


	//----- nvinfo : EIATTR_MAX_THREADS
	.align		4
.L_577:
        /*00a0*/ 	.byte	0x04, 0x05
        /*00a2*/ 	.short	(.L_579 - .L_578)
.L_578:
        /*00a4*/ 	.word	0x00000300
        /*00a8*/ 	.word	0x00000001
        /*00ac*/ 	.word	0x00000001


	//----- nvinfo : EIATTR_CRS_STACK_SIZE
	.align		4
.L_579:
        /*00b0*/ 	.byte	0x04, 0x1e
        /*00b2*/ 	.short	(.L_581 - .L_580)
.L_580:
        /*00b4*/ 	.word	0x00000000


	//----- nvinfo : EIATTR_CBANK_PARAM_SIZE
	.align		4
.L_581:
        /*00b8*/ 	.byte	0x03, 0x19
        /*00ba*/ 	.short	0x00b8


	//----- nvinfo : EIATTR_PARAM_CBANK
	.align		4
        /*00bc*/ 	.byte	0x04, 0x0a
        /*00be*/ 	.short	(.L_583 - .L_582)
	.align		4
.L_582:
        /*00c0*/ 	.word	index@(.nv.constant0._Z35group_norm_nhwc_bwd_one_pass_kernelI11Bf16IOBf16WLi64ELi96ELi768EEv26Group_norm_nhwc_bwd_params)
        /*00c4*/ 	.short	0x0380
        /*00c6*/ 	.short	0x00b8


	//----- nvinfo : EIATTR_SW_WAR
	.align		4
.L_583:
        /*00c8*/ 	.byte	0x04, 0x36
        /*00ca*/ 	.short	(.L_585 - .L_584)
.L_584:
        /*00cc*/ 	.word	0x00000008
.L_585:


//--------------------- .nv.info._Z35group_norm_nhwc_bwd_one_pass_kernelI11Bf16IOBf16WLi128ELi96ELi768EEv26Group_norm_nhwc_bwd_params --------------------------
	.section	.nv.info._Z35group_norm_nhwc_bwd_one_pass_kernelI11Bf16IOBf16WLi128ELi96ELi768EEv26Group_norm_nhwc_bwd_params,"",@"SHT_CUDA_INFO"
	.sectionflags	@""
	.align	4


	//----- nvinfo : EIATTR_CUDA_API_VERSION
	.align		4
        /*0000*/ 	.byte	0x04, 0x37
        /*0002*/ 	.short	(.L_587 - .L_586)
.L_586:
        /*0004*/ 	.word	0x00000082


	//----- nvinfo : EIATTR_KPARAM_INFO
	.align		4
.L_587:
        /*0008*/ 	.byte	0x04, 0x17
        /*000a*/ 	.short	(.L_589 - .L_588)
.L_588:
        /*000c*/ 	.word	0x00000000
        /*0010*/ 	.short	0x0000
        /*0012*/ 	.short	0x0000
        /*0014*/ 	.byte	0x00, 0xf0, 0xe1, 0x02


	//----- nvinfo : EIATTR_SPARSE_MMA_MASK
	.align		4
.L_589:
        /*0018*/ 	.byte	0x03, 0x50
        /*001a*/ 	.short	0x0000


	//----- nvinfo : EIATTR_MAXREG_COUNT
	.align		4
        /*001c*/ 	.byte	0x03, 0x1b
        /*001e*/ 	.short	0x0050


	//----- nvinfo : EIATTR_NUM_BARRIERS
	.align		4
        /*0020*/ 	.byte	0x02, 0x4c
        /*0022*/ 	.byte	0x01
	.zero		1


	//----- nvinfo : EIATTR_MERCURY_ISA_VERSION
	.align		4
        /*0024*/ 	.byte	0x03, 0x5f
        /*0026*/ 	.short	0x0101


	//----- nvinfo : EIATTR_INT_WARP_WIDE_INSTR_OFFSETS
	.align		4
        /*0028*/ 	.byte	0x04, 0x31
        /*002a*/ 	.short	(.L_591 - .L_590)


	//   ....[0]....
.L_590:
        /*002c*/ 	.word	0x00002f90


	//----- nvinfo : EIATTR_COOP_GROUP_MASK_REGIDS
	.align		4
.L_591:
        /*0030*/ 	.byte	0x04, 0x29
        /*0032*/ 	.short	(.L_593 - .L_592)


	//   ....[0]....
.L_592:
        /*0034*/ 	.word	0xffffffff


	//   ....[1]....
        /*0038*/ 	.word	0xffffffff


	//   ....[2]....
        /*003c*/ 	.word	0xffffffff


	//   ....[3]....
        /*0040*/ 	.word	0xffffffff


	//   ....[4]....
        /*0044*/ 	.word	0xffffffff


	//   ....[5]....
        /*0048*/ 	.word	0xffffffff


	//   ....[6]....
        /*004c*/ 	.word	0xffffffff


	//   ....[7]....
        /*0050*/ 	.word	0xffffffff


	//   ....[8]....
        /*0054*/ 	.word	0xffffffff


	//   ....[9]....
        /*0058*/ 	.word	0xffffffff


	//----- nvinfo : EIATTR_COOP_GROUP_INSTR_OFFSETS
	.align		4
.L_593:
        /*005c*/ 	.byte	0x04, 0x28
        /*005e*/ 	.short	(.L_595 - .L_594)


	//   ....[0]....
.L_594:
        /*0060*/ 	.word	0x00002d10


	//   ....[1]....
        /*0064*/ 	.word	0x00002d50


	//   ....[2]....
        /*0068*/ 	.word	0x00002de0


	//   ....[3]....
        /*006c*/ 	.word	0x00002e00


	//   ....[4]....
        /*0070*/ 	.word	0x00002e70


	//   ....[5]....
        /*0074*/ 	.word	0x00002e90


	//   ....[6]....
        /*0078*/ 	.word	0x00002ec0


	//   ....[7]....
        /*007c*/ 	.word	0x00002ee0


	//   ....[8]....
        /*0080*/ 	.word	0x00002f30


	//   ....[9]....
        /*0084*/ 	.word	0x00002f40


	//----- nvinfo : EIATTR_VRC_CTA_INIT_COUNT
	.align		4
.L_595:
        /*0088*/ 	.byte	0x02, 0x4a
	.zero		1
	.zero		1


	//----- nvinfo : EIATTR_EXIT_INSTR_OFFSETS
	.align		4
        /*008c*/ 	.byte	0x04, 0x1c
        /*008e*/ 	.short	(.L_597 - .L_596)


	//   ....[0]....
.L_596:
        /*0090*/ 	.word	0x00006260


	//   ....[1]....
        /*0094*/ 	.word	0x00006390


	//   ....[2]....
        /*0098*/ 	.word	0x000069a0


	//   ....[3]....
        /*009c*/ 	.word	0x00006fa0


	//----- nvinfo : EIATTR_MAX_THREADS
	.align		4
.L_597:
        /*00a0*/ 	.byte	0x04, 0x05
        /*00a2*/ 	.short	(.L_599 - .L_598)
.L_598:
        /*00a4*/ 	.word	0x00000300
        /*00a8*/ 	.word	0x00000001
        /*00ac*/ 	.word	0x00000001


	//----- nvinfo : EIATTR_CRS_STACK_SIZE
	.align		4
.L_599:
        /*00b0*/ 	.byte	0x04, 0x1e
        /*00b2*/ 	.short	(.L_601 - .L_600)
.L_600:
        /*00b4*/ 	.word	0x00000000


	//----- nvinfo : EIATTR_CBANK_PARAM_SIZE
	.align		4
.L_601:
        /*00b8*/ 	.byte	0x03, 0x19
        /*00ba*/ 	.short	0x00b8


	//----- nvinfo : EIATTR_PARAM_CBANK
	.align		4
        /*00bc*/ 	.byte	0x04, 0x0a
        /*00be*/ 	.short	(.L_603 - .L_602)
	.align		4
.L_602:
        /*00c0*/ 	.word	index@(.nv.constant0._Z35group_norm_nhwc_bwd_one_pass_kernelI11Bf16IOBf16WLi128ELi96ELi768EEv26Group_norm_nhwc_bwd_params)
        /*00c4*/ 	.short	0x0380
        /*00c6*/ 	.short	0x00b8


	//----- nvinfo : EIATTR_SW_WAR
	.align		4
.L_603:
        /*00c8*/ 	.byte	0x04, 0x36
        /*00ca*/ 	.short	(.L_605 - .L_604)
.L_604:
        /*00cc*/ 	.word	0x00000008
.L_605:


//--------------------- .nv.info._Z35group_norm_nhwc_bwd_one_pass_kernelI11Bf16IOBf16WLi256ELi96ELi768EEv26Group_norm_nhwc_bwd_params --------------------------
	.section	.nv.info._Z35group_norm_nhwc_bwd_one_pass_kernelI11Bf16IOBf16WLi256ELi96ELi768EEv26Group_norm_nhwc_bwd_params,"",@"SHT_CUDA_INFO"
	.sectionflags	@""
	.align	4


	//----- nvinfo : EIATTR_CUDA_API_VERSION
	.align		4
        /*0000*/ 	.byte	0x04, 0x37
        /*0002*/ 	.short	(.L_607 - .L_606)
.L_606:
        /*0004*/ 	.word	0x00000082


	//----- nvinfo : EIATTR_KPARAM_INFO
	.align		4
.L_607:
        /*0008*/ 	.byte	0x04, 0x17
        /*000a*/ 	.short	(.L_609 - .L_608)
.L_608:
        /*000c*/ 	.word	0x00000000
        /*0010*/ 	.short	0x0000
        /*0012*/ 	.short	0x0000
        /*0014*/ 	.byte	0x00, 0xf0, 0xe1, 0x02


	//----- nvinfo : EIATTR_SPARSE_MMA_MASK
	.align		4
.L_609:
        /*0018*/ 	.byte	0x03, 0x50
        /*001a*/ 	.short	0x0000


	//----- nvinfo : EIATTR_MAXREG_COUNT
	.align		4
        /*001c*/ 	.byte	0x03, 0x1b
        /*001e*/ 	.short	0x0050


	//----- nvinfo : EIATTR_NUM_BARRIERS
	.align		4
        /*0020*/ 	.byte	0x02, 0x4c
        /*0022*/ 	.byte	0x01
	.zero		1


	//----- nvinfo : EIATTR_MERCURY_ISA_VERSION
	.align		4
        /*0024*/ 	.byte	0x03, 0x5f
        /*0026*/ 	.short	0x0101


	//----- nvinfo : EIATTR_INT_WARP_WIDE_INSTR_OFFSETS
	.align		4
        /*0028*/ 	.byte	0x04, 0x31
        /*002a*/ 	.short	(.L_611 - .L_610)


	//   ....[0]....
.L_610:
        /*002c*/ 	.word	0x00005880


	//----- nvinfo : EIATTR_COOP_GROUP_MASK_REGIDS
	.align		4
.L_611:
        /*0030*/ 	.byte	0x04, 0x29
        /*0032*/ 	.short	(.L_613 - .L_612)


	//   ....[0]....
.L_612:
        /*0034*/ 	.word	0xffffffff


	//   ....[1]....
        /*0038*/ 	.word	0xffffffff


	//   ....[2]....
        /*003c*/ 	.word	0xffffffff


	//   ....[3]....
        /*0040*/ 	.word	0xffffffff


	//   ....[4]....
        /*0044*/ 	.word	0xffffffff


	//   ....[5]....
        /*0048*/ 	.word	0xffffffff


	//   ....[6]....
        /*004c*/ 	.word	0xffffffff


	//   ....[7]....
        /*0050*/ 	.word	0xffffffff


	//   ....[8]....
        /*0054*/ 	.word	0xffffffff


	//   ....[9]....
        /*0058*/ 	.word	0xffffffff


	//----- nvinfo : EIATTR_COOP_GROUP_INSTR_OFFSETS
	.align		4
.L_613:
        /*005c*/ 	.byte	0x04, 0x28
        /*005e*/ 	.short	(.L_615 - .L_614)


	//   ....[0]....
.L_614:
        /*0060*/ 	.word	0x00005610


	//   ....[1]....
        /*0064*/ 	.word	0x00005650


	//   ....[2]....
        /*0068*/ 	.word	0x000056d0


	//   ....[3]....
        /*006c*/ 	.word	0x000056f0


	//   ....[4]....
        /*0070*/ 	.word	0x00005740


	//   ....[5]....
        /*0074*/ 	.word	0x00005750


	//   ....[6]....
        /*0078*/ 	.word	0x00005780


	//   ....[7]....
        /*007c*/ 	.word	0x000057b0


	//   ....[8]....
        /*0080*/ 	.word	0x00005820


	//   ....[9]....
        /*0084*/ 	.word	0x00005830


	//----- nvinfo : EIATTR_VRC_CTA_INIT_COUNT
	.align		4
.L_615:
        /*0088*/ 	.byte	0x02, 0x4a
	.zero		1
	.zero		1


	//----- nvinfo : EIATTR_EXIT_INSTR_OFFSETS
	.align		4
        /*008c*/ 	.byte	0x04, 0x1c
        /*008e*/ 	.short	(.L_617 - .L_616)


	//   ....[0]....
.L_616:
        /*0090*/ 	.word	0x0000b210


	//   ....[1]....
        /*0094*/ 	.word	0x0000b340


	//   ....[2]....
        /*0098*/ 	.word	0x0000b940


	//   ....[3]....
        /*009c*/ 	.word	0x0000bf40


	//----- nvinfo : EIATTR_MAX_THREADS
	.align		4
.L_617:
        /*00a0*/ 	.byte	0x04, 0x05
        /*00a2*/ 	.short	(.L_619 - .L_618)
.L_618:
        /*00a4*/ 	.word	0x00000300
        /*00a8*/ 	.word	0x00000001
        /*00ac*/ 	.word	0x00000001


	//----- nvinfo : EIATTR_CRS_STACK_SIZE
	.align		4
.L_619:
        /*00b0*/ 	.byte	0x04, 0x1e
        /*00b2*/ 	.short	(.L_621 - .L_620)
.L_620:
        /*00b4*/ 	.word	0x00000000


	//----- nvinfo : EIATTR_CBANK_PARAM_SIZE
	.align		4
.L_621:
        /*00b8*/ 	.byte	0x03, 0x19
        /*00ba*/ 	.short	0x00b8


	//----- nvinfo : EIATTR_PARAM_CBANK
	.align		4
        /*00bc*/ 	.byte	0x04, 0x0a
        /*00be*/ 	.short	(.L_623 - .L_622)
	.align		4
.L_622:
        /*00c0*/ 	.word	index@(.nv.constant0._Z35group_norm_nhwc_bwd_one_pass_kernelI11Bf16IOBf16WLi256ELi96ELi768EEv26Group_norm_nhwc_bwd_params)
        /*00c4*/ 	.short	0x0380
        /*00c6*/ 	.short	0x00b8


	//----- nvinfo : EIATTR_SW_WAR
	.align		4
.L_623:
        /*00c8*/ 	.byte	0x04, 0x36
        /*00ca*/ 	.short	(.L_625 - .L_624)
.L_624:
        /*00cc*/ 	.word	0x00000008
.L_625:


//--------------------- .nv.info._Z35group_norm_nhwc_bwd_one_pass_kernelI11Bf16IOBf16WLi512ELi96ELi768EEv26Group_norm_nhwc_bwd_params --------------------------
	.section	.nv.info._Z35group_norm_nhwc_bwd_one_pass_kernelI11Bf16IOBf16WLi512ELi96ELi768EEv26Group_norm_nhwc_bwd_params,"",@"SHT_CUDA_INFO"
	.sectionflags	@""
	.align	4


	//----- nvinfo : EIATTR_CUDA_API_VERSION
	.align		4
        /*0000*/ 	.byte	0x04, 0x37
        /*0002*/ 	.short	(.L_627 - .L_626)
.L_626:
        /*0004*/ 	.word	0x00000082


	//----- nvinfo : EIATTR_KPARAM_INFO
	.align		4
.L_627:
        /*0008*/ 	.byte	0x04, 0x17
        /*000a*/ 	.short	(.L_629 - .L_628)
.L_628:
        /*000c*/ 	.word	0x00000000
        /*0010*/ 	.short	0x0000
        /*0012*/ 	.short	0x0000
        /*0014*/ 	.byte	0x00, 0xf0, 0xe1, 0x02


	//----- nvinfo : EIATTR_SPARSE_MMA_MASK
	.align		4
.L_629:
        /*0018*/ 	.byte	0x03, 0x50
        /*001a*/ 	.short	0x0000


	//----- nvinfo : EIATTR_MAXREG_COUNT
	.align		4
        /*001c*/ 	.byte	0x03, 0x1b
        /*001e*/ 	.short	0x0050


	//----- nvinfo : EIATTR_NUM_BARRIERS
	.align		4
        /*0020*/ 	.byte	0x02, 0x4c
        /*0022*/ 	.byte	0x01
	.zero		1


	//----- nvinfo : EIATTR_ANNOTATIONS
	.align		4
        /*0024*/ 	.byte	0x04, 0x55
        /*0026*/ 	.short	(.L_631 - .L_630)


	//   ....[0]....
.L_630:
        /* <DEDUP_REMOVED lines=462> */


	//----- nvinfo : EIATTR_MERCURY_ISA_VERSION
	.align		4
.L_631:
        /*1cf0*/ 	.byte	0x03, 0x5f
        /*1cf2*/ 	.short	0x0101


	//----- nvinfo : EIATTR_INT_WARP_WIDE_INSTR_OFFSETS
	.align		4
        /*1cf4*/ 	.byte	0x04, 0x31
        /*1cf6*/ 	.short	(.L_633 - .L_632)


	//   ....[0]....
.L_632:
        /*1cf8*/ 	.word	0x0000f370


	//   ....[1]....
        /*1cfc*/ 	.word	0x00010fb0


	//   ....[2]....
        /*1d00*/ 	.word	0x00010ff0


	//   ....[3]....
        /*1d04*/ 	.word	0x00011030


	//   ....[4]....
        /*1d08*/ 	.word	0x00011070


	//   ....[5]....
        /*1d0c*/ 	.word	0x00011290


	//----- nvinfo : EIATTR_COOP_GROUP_MASK_REGIDS
	.align		4
.L_633:
        /*1d10*/ 	.byte	0x04, 0x29
        /*1d12*/ 	.short	(.L_635 - .L_634)


	//   ....[0]....
.L_634:
        /*1d14*/ 	.word	0xffffffff


	//   ....[1]....
        /*1d18*/ 	.word	0xffffffff


	//   ....[2]....
        /*1d1c*/ 	.word	0xffffffff


	//   ....[3]....
        /*1d20*/ 	.word	0xffffffff


	//   ....[4]....
        /*1d24*/ 	.word	0xffffffff


	//   ....[5]....
        /*1d28*/ 	.word	0xffffffff


	//   ....[6]....
        /*1d2c*/ 	.word	0xffffffff


	//   ....[7]....
        /*1d30*/ 	.word	0xffffffff


	//   ....[8]....
        /*1d34*/ 	.word	0xffffffff


	//   ....[9]....
        /*1d38*/ 	.word	0xffffffff


	//----- nvinfo : EIATTR_COOP_GROUP_INSTR_OFFSETS
	.align		4
.L_635:
        /*1d3c*/ 	.byte	0x04, 0x28
        /*1d3e*/ 	.short	(.L_637 - .L_636)


	//   ....[0]....
.L_636:
        /*1d40*/ 	.word	0x0000f110


	//   ....[1]....
        /*1d44*/ 	.word	0x0000f140


	//   ....[2]....
        /*1d48*/ 	.word	0x0000f210


	//   ....[3]....
        /*1d4c*/ 	.word	0x0000f220


	//   ....[4]....
        /*1d50*/ 	.word	0x0000f250


	//   ....[5]....
        /*1d54*/ 	.word	0x0000f270


	//   ....[6]....
        /*1d58*/ 	.word	0x0000f2a0


	//   ....[7]....
        /*1d5c*/ 	.word	0x0000f2c0


	//   ....[8]....
        /*1d60*/ 	.word	0x0000f310


	//   ....[9]....
        /*1d64*/ 	.word	0x0000f320


	//----- nvinfo : EIATTR_VRC_CTA_INIT_COUNT
	.align		4
.L_637:
        /*1d68*/ 	.byte	0x02, 0x4a
	.zero		1
	.zero		1


	//----- nvinfo : EIATTR_EXIT_INSTR_OFFSETS
	.align		4
        /*1d6c*/ 	.byte	0x04, 0x1c
        /*1d6e*/ 	.short	(.L_639 - .L_638)


	//   ....[0]....
.L_638:
        /*1d70*/ 	.word	0x00011e10


	//   ....[1]....
        /*1d74*/ 	.word	0x00011f40


	//   ....[2]....
        /*1d78*/ 	.word	0x00012540


	//   ....[3]....
        /*1d7c*/ 	.word	0x00012b40


	//----- nvinfo : EIATTR_MAX_THREADS
	.align		4
.L_639:
        /*1d80*/ 	.byte	0x04, 0x05
        /*1d82*/ 	.short	(.L_641 - .L_640)
.L_640:
        /*1d84*/ 	.word	0x00000300
        /*1d88*/ 	.word	0x00000001
        /*1d8c*/ 	.word	0x00000001


	//----- nvinfo : EIATTR_CRS_STACK_SIZE
	.align		4
.L_641:
        /*1d90*/ 	.byte	0x04, 0x1e
        /*1d92*/ 	.short	(.L_643 - .L_642)
.L_642:
        /*1d94*/ 	.word	0x00000000


	//----- nvinfo : EIATTR_CBANK_PARAM_SIZE
	.align		4
.L_643:
        /*1d98*/ 	.byte	0x03, 0x19
        /*1d9a*/ 	.short	0x00b8


	//----- nvinfo : EIATTR_PARAM_CBANK
	.align		4
        /*1d9c*/ 	.byte	0x04, 0x0a
        /*1d9e*/ 	.short	(.L_645 - .L_644)
	.align		4
.L_644:
        /*1da0*/ 	.word	index@(.nv.constant0._Z35group_norm_nhwc_bwd_one_pass_kernelI11Bf16IOBf16WLi512ELi96ELi768EEv26Group_norm_nhwc_bwd_params)
        /*1da4*/ 	.short	0x0380
        /*1da6*/ 	.short	0x00b8


	//----- nvinfo : EIATTR_SW_WAR
	.align		4
.L_645:
        /*1da8*/ 	.byte	0x04, 0x36
        /*1daa*/ 	.short	(.L_647 - .L_646)
.L_646:
        /*1dac*/ 	.word	0x00000008
.L_647:


//--------------------- .nv.info._Z35group_norm_nhwc_bwd_one_pass_kernelI11Bf16IOFp16WLi64ELi96ELi768EEv26Group_norm_nhwc_bwd_params --------------------------
	.section	.nv.info._Z35group_norm_nhwc_bwd_one_pass_kernelI11Bf16IOFp16WLi64ELi96ELi768EEv26Group_norm_nhwc_bwd_params,"",@"SHT_CUDA_INFO"
	.sectionflags	@""
	.align	4


	//----- nvinfo : EIATTR_CUDA_API_VERSION
	.align		4
        /*0000*/ 	.byte	0x04, 0x37
        /*0002*/ 	.short	(.L_649 - .L_648)
.L_648:
        /*0004*/ 	.word	0x00000082


	//----- nvinfo : EIATTR_KPARAM_INFO
	.align		4
.L_649:
        /*0008*/ 	.byte	0x04, 0x17
        /*000a*/ 	.short	(.L_651 - .L_650)
.L_650:
        /*000c*/ 	.word	0x00000000
        /*0010*/ 	.short	0x0000
        /*0012*/ 	.short	0x0000
        /*0014*/ 	.byte	0x00, 0xf0, 0xe1, 0x02


	//----- nvinfo : EIATTR_SPARSE_MMA_MASK
	.align		4
.L_651:
        /*0018*/ 	.byte	0x03, 0x50
        /*001a*/ 	.short	0x0000


	//----- nvinfo : EIATTR_MAXREG_COUNT
	.align		4
        /*001c*/ 	.byte	0x03, 0x1b
        /*001e*/ 	.short	0x0050


	//----- nvinfo : EIATTR_NUM_BARRIERS
	.align		4
        /*0020*/ 	.byte	0x02, 0x4c
        /*0022*/ 	.byte	0x01
	.zero		1


	//----- nvinfo : EIATTR_MERCURY_ISA_VERSION
	.align		4
        /*0024*/ 	.byte	0x03, 0x5f
        /*0026*/ 	.short	0x0101


	//----- nvinfo : EIATTR_INT_WARP_WIDE_INSTR_OFFSETS
	.align		4
        /*0028*/ 	.byte	0x04, 0x31
        /*002a*/ 	.short	(.L_653 - .L_652)


	//   ....[0]....
.L_652:
        /*002c*/ 	.word	0x00001c30


	//----- nvinfo : EIATTR_COOP_GROUP_MASK_REGIDS
	.align		4
.L_653:
        /*0030*/ 	.byte	0x04, 0x29
        /*0032*/ 	.short	(.L_655 - .L_654)


	//   ....[0]....
.L_654:
        /*0034*/ 	.word	0xffffffff


	//   ....[1]....
        /*0038*/ 	.word	0xffffffff


	//   ....[2]....
        /*003c*/ 	.word	0xffffffff


	//   ....[3]....
        /*0040*/ 	.word	0xffffffff


	//   ....[4]....
        /*0044*/ 	.word	0xffffffff


	//   ....[5]....
        /*0048*/ 	.word	0xffffffff


	//   ....[6]....
        /*004c*/ 	.word	0xffffffff


	//   ....[7]....
        /*0050*/ 	.word	0xffffffff


	//   ....[8]....
        /*0054*/ 	.word	0xffffffff


	//   ....[9]....
        /*0058*/ 	.word	0xffffffff


	//----- nvinfo : EIATTR_COOP_GROUP_INSTR_OFFSETS
	.align		4
.L_655:
        /*005c*/ 	.byte	0x04, 0x28
        /*005e*/ 	.short	(.L_657 - .L_656)


	//   ....[0]....
.L_656:
        /*0060*/ 	.word	0x000019c0


	//   ....[1]....
        /*0064*/ 	.word	0x00001a00


	//   ....[2]....
        /*0068*/ 	.word	0x00001aa0


	//   ....[3]....
        /*006c*/ 	.word	0x00001ad0


	//   ....[4]....
        /*0070*/ 	.word	0x00001b10


	//   ....[5]....
        /*0074*/ 	.word	0x00001b30


	//   ....[6]....
        /*0078*/ 	.word	0x00001b60


	//   ....[7]....
        /*007c*/ 	.word	0x00001b80


	//   ....[8]....
        /*0080*/ 	.word	0x00001bd0


	//   ....[9]....
        /*0084*/ 	.word	0x00001be0


	//----- nvinfo : EIATTR_VRC_CTA_INIT_COUNT
	.align		4
.L_657:
        /*0088*/ 	.byte	0x02, 0x4a
	.zero		1
	.zero		1


	//----- nvinfo : EIATTR_EXIT_INSTR_OFFSETS
	.align		4
        /*008c*/ 	.byte	0x04, 0x1c
        /*008e*/ 	.short	(.L_659 - .L_658)


	//   ....[0]....
.L_658:
        /*0090*/ 	.word	0x00004070


	//   ....[1]....
        /*0094*/ 	.word	0x000041a0


	//   ....[2]....
        /*0098*/ 	.word	0x000047a0


	//   ....[3]....
        /*009c*/ 	.word	0x00004da0


	//----- nvinfo : EIATTR_MAX_THREADS
	.align		4
.L_659:
        /*00a0*/ 	.byte	0x04, 0x05
        /*00a2*/ 	.short	(.L_661 - .L_660)
.L_660:
        /*00a4*/ 	.word	0x00000300
        /*00a8*/ 	.word	0x00000001
        /*00ac*/ 	.word	0x00000001


	//----- nvinfo : EIATTR_CRS_STACK_SIZE
	.align		4
.L_661:
        /*00b0*/ 	.byte	0x04, 0x1e
        /*00b2*/ 	.short	(.L_663 - .L_662)
.L_662:
        /*00b4*/ 	.word	0x00000000


	//----- nvinfo : EIATTR_CBANK_PARAM_SIZE
	.align		4
.L_663:
        /*00b8*/ 	.byte	0x03, 0x19
        /*00ba*/ 	.short	0x00b8


	//----- nvinfo : EIATTR_PARAM_CBANK
	.align		4
        /*00bc*/ 	.byte	0x04, 0x0a
        /*00be*/ 	.short	(.L_665 - .L_664)
	.align		4
.L_664:
        /*00c0*/ 	.word	index@(.nv.constant0._Z35group_norm_nhwc_bwd_one_pass_kernelI11Bf16IOFp16WLi64ELi96ELi768EEv26Group_norm_nhwc_bwd_params)
        /*00c4*/ 	.short	0x0380
        /*00c6*/ 	.short	0x00b8


	//----- nvinfo : EIATTR_SW_WAR
	.align		4
.L_665:
        /*00c8*/ 	.byte	0x04, 0x36
        /*00ca*/ 	.short	(.L_667 - .L_666)
.L_666:
        /*00cc*/ 	.word	0x00000008
.L_667:


//--------------------- .nv.info._Z35group_norm_nhwc_bwd_one_pass_kernelI11Bf16IOFp16WLi128ELi96ELi768EEv26Group_norm_nhwc_bwd_params --------------------------
	.section	.nv.info._Z35group_norm_nhwc_bwd_one_pass_kernelI11Bf16IOFp16WLi128ELi96ELi768EEv26Group_norm_nhwc_bwd_params,"",@"SHT_CUDA_INFO"
	.sectionflags	@""
	.align	4


	//----- nvinfo : EIATTR_CUDA_API_VERSION
	.align		4
        /*0000*/ 	.byte	0x04, 0x37
        /*0002*/ 	.short	(.L_669 - .L_668)
.L_668:
        /*0004*/ 	.word	0x00000082


	//----- nvinfo : EIATTR_KPARAM_INFO
	.align		4
.L_669:
        /*0008*/ 	.byte	0x04, 0x17
        /*000a*/ 	.short	(.L_671 - .L_670)
.L_670:
        /*000c*/ 	.word	0x00000000
        /*0010*/ 	.short	0x0000
        /*0012*/ 	.short	0x0000
        /*0014*/ 	.byte	0x00, 0xf0, 0xe1, 0x02


	//----- nvinfo : EIATTR_SPARSE_MMA_MASK
	.align		4
.L_671:
        /*0018*/ 	.byte	0x03, 0x50
        /*001a*/ 	.short	0x0000


	//----- nvinfo : EIATTR_MAXREG_COUNT
	.align		4
        /*001c*/ 	.byte	0x03, 0x1b
        /*001e*/ 	.short	0x0050


	//----- nvinfo : EIATTR_NUM_BARRIERS
	.align		4
        /*0020*/ 	.byte	0x02, 0x4c
        /*0022*/ 	.byte	0x01
	.zero		1


	//----- nvinfo : EIATTR_MERCURY_ISA_VERSION
	.align		4
        /*0024*/ 	.byte	0x03, 0x5f
        /*0026*/ 	.short	0x0101


	//----- nvinfo : EIATTR_INT_WARP_WIDE_INSTR_OFFSETS
	.align		4
        /*0028*/ 	.byte	0x04, 0x31
        /*002a*/ 	.short	(.L_673 - .L_672)


	//   ....[0]....
.L_672:
        /*002c*/ 	.word	0x00002f90


	//----- nvinfo : EIATTR_COOP_GROUP_MASK_REGIDS
	.align		4
.L_673:
        /*0030*/ 	.byte	0x04, 0x29
        /*0032*/ 	.short	(.L_675 - .L_674)


	//   ....[0]....
.L_674:
        /*0034*/ 	.word	0xffffffff


	//   ....[1]....
        /*0038*/ 	.word	0xffffffff


	//   ....[2]....
        /*003c*/ 	.word	0xffffffff


	//   ....[3]....
        /*0040*/ 	.word	0xffffffff


	//   ....[4]....
        /*0044*/ 	.word	0xffffffff


	//   ....[5]....
        /*0048*/ 	.word	0xffffffff


	//   ....[6]....
        /*004c*/ 	.word	0xffffffff


	//   ....[7]....
        /*0050*/ 	.word	0xffffffff


	//   ....[8]....
        /*0054*/ 	.word	0xffffffff


	//   ....[9]....
        /*0058*/ 	.word	0xffffffff


	//----- nvinfo : EIATTR_COOP_GROUP_INSTR_OFFSETS
	.align		4
.L_675:
        /*005c*/ 	.byte	0x04, 0x28
        /*005e*/ 	.short	(.L_677 - .L_676)


	//   ....[0]....
.L_676:
        /*0060*/ 	.word	0x00002d10


	//   ....[1]....
        /*0064*/ 	.word	0x00002d50


	//   ....[2]....
        /*0068*/ 	.word	0x00002de0


	//   ....[3]....
        /*006c*/ 	.word	0x00002e00


	//   ....[4]....
        /*0070*/ 	.word	0x00002e70


	//   ....[5]....
        /*0074*/ 	.word	0x00002e90


	//   ....[6]....
        /*0078*/ 	.word	0x00002ec0


	//   ....[7]....
        /*007c*/ 	.word	0x00002ee0


	//   ....[8]....
        /*0080*/ 	.word	0x00002f30


	//   ....[9]....
        /*0084*/ 	.word	0x00002f40


	//----- nvinfo : EIATTR_VRC_CTA_INIT_COUNT
	.align		4
.L_677:
        /*0088*/ 	.byte	0x02, 0x4a
	.zero		1
	.zero		1


	//----- nvinfo : EIATTR_EXIT_INSTR_OFFSETS
	.align		4
        /*008c*/ 	.byte	0x04, 0x1c
        /*008e*/ 	.short	(.L_679 - .L_678)


	//   ....[0]....
.L_678:
        /*0090*/ 	.word	0x00006260


	//   ....[1]....
        /*0094*/ 	.word	0x00006390


	//   ....[2]....
        /*0098*/ 	.word	0x000069a0


	//   ....[3]....
        /*009c*/ 	.word	0x00006fa0


	//----- nvinfo : EIATTR_MAX_THREADS
	.align		4
.L_679:
        /*00a0*/ 	.byte	0x04, 0x05
        /*00a2*/ 	.short	(.L_681 - .L_680)
.L_680:
        /*00a4*/ 	.word	0x00000300
        /*00a8*/ 	.word	0x00000001
        /*00ac*/ 	.word	0x00000001


	//----- nvinfo : EIATTR_CRS_STACK_SIZE
	.align		4
.L_681:
        /*00b0*/ 	.byte	0x04, 0x1e
        /*00b2*/ 	.short	(.L_683 - .L_682)
.L_682:
        /*00b4*/ 	.word	0x00000000


	//----- nvinfo : EIATTR_CBANK_PARAM_SIZE
	.align		4
.L_683:
        /*00b8*/ 	.byte	0x03, 0x19
        /*00ba*/ 	.short	0x00b8


	//----- nvinfo : EIATTR_PARAM_CBANK
	.align		4
        /*00bc*/ 	.byte	0x04, 0x0a
        /*00be*/ 	.short	(.L_685 - .L_684)
	.align		4
.L_684:
        /*00c0*/ 	.word	index@(.nv.constant0._Z35group_norm_nhwc_bwd_one_pass_kernelI11Bf16IOFp16WLi128ELi96ELi768EEv26Group_norm_nhwc_bwd_params)
        /*00c4*/ 	.short	0x0380
        /*00c6*/ 	.short	0x00b8


	//----- nvinfo : EIATTR_SW_WAR
	.align		4
.L_685:
        /*00c8*/ 	.byte	0x04, 0x36
        /*00ca*/ 	.short	(.L_687 - .L_686)
.L_686:
        /*00cc*/ 	.word	0x00000008
.L_687:


//--------------------- .nv.info._Z35group_norm_nhwc_bwd_one_pass_kernelI11Bf16IOFp16WLi256ELi96ELi768EEv26Group_norm_nhwc_bwd_params --------------------------
	.section	.nv.info._Z35group_norm_nhwc_bwd_one_pass_kernelI11Bf16IOFp16WLi256ELi96ELi768EEv26Group_norm_nhwc_bwd_params,"",@"SHT_CUDA_INFO"
	.sectionflags	@""
	.align	4


	//----- nvinfo : EIATTR_CUDA_API_VERSION
	.align		4
        /*0000*/ 	.byte	0x04, 0x37
        /*0002*/ 	.short	(.L_689 - .L_688)
.L_688:
        /*0004*/ 	.word	0x00000082


	//----- nvinfo : EIATTR_KPARAM_INFO
	.align		4
.L_689:
        /*0008*/ 	.byte	0x04, 0x17
        /*000a*/ 	.short	(.L_691 - .L_690)
.L_690:
        /*000c*/ 	.word	0x00000000
        /*0010*/ 	.short	0x0000
        /*0012*/ 	.short	0x0000
        /*0014*/ 	.byte	0x00, 0xf0, 0xe1, 0x02


	//----- nvinfo : EIATTR_SPARSE_MMA_MASK
	.align		4
.L_691:
        /*0018*/ 	.byte	0x03, 0x50
        /*001a*/ 	.short	0x0000


	//----- nvinfo : EIATTR_MAXREG_COUNT
	.align		4
        /*001c*/ 	.byte	0x03, 0x1b
        /*001e*/ 	.short	0x0050


	//----- nvinfo : EIATTR_NUM_BARRIERS
	.align		4
        /*0020*/ 	.byte	0x02, 0x4c
        /*0022*/ 	.byte	0x01
	.zero		1


	//----- nvinfo : EIATTR_MERCURY_ISA_VERSION
	.align		4
        /*0024*/ 	.byte	0x03, 0x5f
        /*0026*/ 	.short	0x0101


	//----- nvinfo : EIATTR_INT_WARP_WIDE_INSTR_OFFSETS
	.align		4
        /*0028*/ 	.byte	0x04, 0x31
        /*002a*/ 	.short	(.L_693 - .L_692)


	//   ....[0]....
.L_692:
        /*002c*/ 	.word	0x00005880


	//----- nvinfo : EIATTR_COOP_GROUP_MASK_REGIDS
	.align		4
.L_693:
        /*0030*/ 	.byte	0x04, 0x29
        /*0032*/ 	.short	(.L_695 - .L_694)


	//   ....[0]....
.L_694:
        /*0034*/ 	.word	0xffffffff


	//   ....[1]....
        /*0038*/ 	.word	0xffffffff


	//   ....[2]....
        /*003c*/ 	.word	0xffffffff


	//   ....[3]....
        /*0040*/ 	.word	0xffffffff


	//   ....[4]....
        /*0044*/ 	.word	0xffffffff


	//   ....[5]....
        /*0048*/ 	.word	0xffffffff


	//   ....[6]....
        /*004c*/ 	.word	0xffffffff


	//   ....[7]....
        /*0050*/ 	.word	0xffffffff


	//   ....[8]....
        /*0054*/ 	.word	0xffffffff


	//   ....[9]....
        /*0058*/ 	.word	0xffffffff


	//----- nvinfo : EIATTR_COOP_GROUP_INSTR_OFFSETS
	.align		4
.L_695:
        /*005c*/ 	.byte	0x04, 0x28
        /*005e*/ 	.short	(.L_697 - .L_696)


	//   ....[0]....
.L_696:
        /*0060*/ 	.word	0x00005610


	//   ....[1]....
        /*0064*/ 	.word	0x00005650


	//   ....[2]....
        /*0068*/ 	.word	0x000056d0


	//   ....[3]....
        /*006c*/ 	.word	0x000056f0


	//   ....[4]....
        /*0070*/ 	.word	0x00005740


	//   ....[5]....
        /*0074*/ 	.word	0x00005750


	//   ....[6]....
        /*0078*/ 	.word	0x00005780


	//   ....[7]....
        /*007c*/ 	.word	0x000057b0


	//   ....[8]....
        /*0080*/ 	.word	0x00005820


	//   ....[9]....
        /*0084*/ 	.word	0x00005830


	//----- nvinfo : EIATTR_VRC_CTA_INIT_COUNT
	.align		4
.L_697:
        /*0088*/ 	.byte	0x02, 0x4a
	.zero		1
	.zero		1


	//----- nvinfo : EIATTR_EXIT_INSTR_OFFSETS
	.align		4
        /*008c*/ 	.byte	0x04, 0x1c
        /*008e*/ 	.short	(.L_699 - .L_698)


	//   ....[0]....
.L_698:
        /*0090*/ 	.word	0x0000b210


	//   ....[1]....
        /*0094*/ 	.word	0x0000b340


	//   ....[2]....
        /*0098*/ 	.word	0x0000b940


	//   ....[3]....
        /*009c*/ 	.word	0x0000bf40


	//----- nvinfo : EIATTR_MAX_THREADS
	.align		4
.L_699:
        /*00a0*/ 	.byte	0x04, 0x05
        /*00a2*/ 	.short	(.L_701 - .L_700)
.L_700:
        /*00a4*/ 	.word	0x00000300
        /*00a8*/ 	.word	0x00000001
        /*00ac*/ 	.word	0x00000001


	//----- nvinfo : EIATTR_CRS_STACK_SIZE
	.align		4
.L_701:
        /*00b0*/ 	.byte	0x04, 0x1e
        /*00b2*/ 	.short	(.L_703 - .L_702)
.L_702:
        /*00b4*/ 	.word	0x00000000


	//----- nvinfo : EIATTR_CBANK_PARAM_SIZE
	.align		4
.L_703:
        /*00b8*/ 	.byte	0x03, 0x19
        /*00ba*/ 	.short	0x00b8


	//----- nvinfo : EIATTR_PARAM_CBANK
	.align		4
        /*00bc*/ 	.byte	0x04, 0x0a
        /*00be*/ 	.short	(.L_705 - .L_704)
	.align		4
.L_704:
        /*00c0*/ 	.word	index@(.nv.constant0._Z35group_norm_nhwc_bwd_one_pass_kernelI11Bf16IOFp16WLi256ELi96ELi768EEv26Group_norm_nhwc_bwd_params)
        /*00c4*/ 	.short	0x0380
        /*00c6*/ 	.short	0x00b8


	//----- nvinfo : EIATTR_SW_WAR
	.align		4
.L_705:
        /*00c8*/ 	.byte	0x04, 0x36
        /*00ca*/ 	.short	(.L_707 - .L_706)
.L_706:
        /*00cc*/ 	.word	0x00000008
.L_707:


//--------------------- .nv.info._Z35group_norm_nhwc_bwd_one_pass_kernelI11Bf16IOFp16WLi512ELi96ELi768EEv26Group_norm_nhwc_bwd_params --------------------------
	.section	.nv.info._Z35group_norm_nhwc_bwd_one_pass_kernelI11Bf16IOFp16WLi512ELi96ELi768EEv26Group_norm_nhwc_bwd_params,"",@"SHT_CUDA_INFO"
	.sectionflags	@""
	.align	4


	//----- nvinfo : EIATTR_CUDA_API_VERSION
	.align		4
        /*0000*/ 	.byte	0x04, 0x37
        /*0002*/ 	.short	(.L_709 - .L_708)
.L_708:
        /*0004*/ 	.word	0x00000082


	//----- nvinfo : EIATTR_KPARAM_INFO
	.align		4
.L_709:
        /*0008*/ 	.byte	0x04, 0x17
        /*000a*/ 	.short	(.L_711 - .L_710)
.L_710:
        /*000c*/ 	.word	0x00000000
        /*0010*/ 	.short	0x0000
        /*0012*/ 	.short	0x0000
        /*0014*/ 	.byte	0x00, 0xf0, 0xe1, 0x02


	//----- nvinfo : EIATTR_SPARSE_MMA_MASK
	.align		4
.L_711:
        /*0018*/ 	.byte	0x03, 0x50
        /*001a*/ 	.short	0x0000


	//----- nvinfo : EIATTR_MAXREG_COUNT
	.align		4
        /*001c*/ 	.byte	0x03, 0x1b
        /*001e*/ 	.short	0x0050


	//----- nvinfo : EIATTR_NUM_BARRIERS
	.align		4
        /*0020*/ 	.byte	0x02, 0x4c
        /*0022*/ 	.byte	0x01
	.zero		1


	//----- nvinfo : EIATTR_ANNOTATIONS
	.align		4
        /*0024*/ 	.byte	0x04, 0x55
        /*0026*/ 	.short	(.L_713 - .L_712)


	//   ....[0]....
.L_712:
        /* <DEDUP_REMOVED lines=461> */


	//----- nvinfo : EIATTR_MERCURY_ISA_VERSION
	.align		4
.L_713:
        /*1ce0*/ 	.byte	0x03, 0x5f
        /*1ce2*/ 	.short	0x0101


	//----- nvinfo : EIATTR_INT_WARP_WIDE_INSTR_OFFSETS
	.align		4
        /*1ce4*/ 	.byte	0x04, 0x31
        /*1ce6*/ 	.short	(.L_715 - .L_714)


	//   ....[0]....
.L_714:
        /*1ce8*/ 	.word	0x0000f350


	//   ....[1]....
        /*1cec*/ 	.word	0x00010f90


	//   ....[2]....
        /*1cf0*/ 	.word	0x00010fd0


	//   ....[3]....
        /*1cf4*/ 	.word	0x00011010


	//   ....[4]....
        /*1cf8*/ 	.word	0x00011050


	//   ....[5]....
        /*1cfc*/ 	.word	0x00011270


	//----- nvinfo : EIATTR_COOP_GROUP_MASK_REGIDS
	.align		4
.L_715:
        /*1d00*/ 	.byte	0x04, 0x29
        /*1d02*/ 	.short	(.L_717 - .L_716)


	//   ....[0]....
.L_716:
        /*1d04*/ 	.word	0xffffffff


	//   ....[1]....
        /*1d08*/ 	.word	0xffffffff


	//   ....[2]....
        /*1d0c*/ 	.word	0xffffffff


	//   ....[3]....
        /*1d10*/ 	.word	0xffffffff


	//   ....[4]....
        /*1d14*/ 	.word	0xffffffff


	//   ....[5]....
        /*1d18*/ 	.word	0xffffffff


	//   ....[6]....
        /*1d1c*/ 	.word	0xffffffff


	//   ....[7]....
        /*1d20*/ 	.word	0xffffffff


	//   ....[8]....
        /*1d24*/ 	.word	0xffffffff


	//   ....[9]....
        /*1d28*/ 	.word	0xffffffff


	//----- nvinfo : EIATTR_COOP_GROUP_INSTR_OFFSETS
	.align		4
.L_717:
        /*1d2c*/ 	.byte	0x04, 0x28
        /*1d2e*/ 	.short	(.L_719 - .L_718)


	//   ....[0]....
.L_718:
        /*1d30*/ 	.word	0x0000f0f0


	//   ....[1]....
        /*1d34*/ 	.word	0x0000f120


	//   ....[2]....
        /*1d38*/ 	.word	0x0000f1f0


	//   ....[3]....
        /*1d3c*/ 	.word	0x0000f200


	//   ....[4]....
        /*1d40*/ 	.word	0x0000f230


	//   ....[5]....
        /*1d44*/ 	.word	0x0000f250


	//   ....[6]....
        /*1d48*/ 	.word	0x0000f280


	//   ....[7]....
        /*1d4c*/ 	.word	0x0000f2a0


	//   ....[8]....
        /*1d50*/ 	.word	0x0000f2f0


	//   ....[9]....
        /*1d54*/ 	.word	0x0000f300


	//----- nvinfo : EIATTR_VRC_CTA_INIT_COUNT
	.align		4
.L_719:
        /*1d58*/ 	.byte	0x02, 0x4a
	.zero		1
	.zero		1


	//----- nvinfo : EIATTR_EXIT_INSTR_OFFSETS
	.align		4
        /*1d5c*/ 	.byte	0x04, 0x1c
        /*1d5e*/ 	.short	(.L_721 - .L_720)


	//   ....[0]....
.L_720:
        /*1d60*/ 	.word	0x00011df0


	//   ....[1]....
        /*1d64*/ 	.word	0x00011f20


	//   ....[2]....
        /*1d68*/ 	.word	0x00012520


	//   ....[3]....
        /*1d6c*/ 	.word	0x00012b20


	//----- nvinfo : EIATTR_MAX_THREADS
	.align		4
.L_721:
        /*1d70*/ 	.byte	0x04, 0x05
        /*1d72*/ 	.short	(.L_723 - .L_722)
.L_722:
        /*1d74*/ 	.word	0x00000300
        /*1d78*/ 	.word	0x00000001
        /*1d7c*/ 	.word	0x00000001


	//----- nvinfo : EIATTR_CRS_STACK_SIZE
	.align		4
.L_723:
        /*1d80*/ 	.byte	0x04, 0x1e
        /*1d82*/ 	.short	(.L_725 - .L_724)
.L_724:
        /*1d84*/ 	.word	0x00000000


	//----- nvinfo : EIATTR_CBANK_PARAM_SIZE
	.align		4
.L_725:
        /*1d88*/ 	.byte	0x03, 0x19
        /*1d8a*/ 	.short	0x00b8


	//----- nvinfo : EIATTR_PARAM_CBANK
	.align		4
        /*1d8c*/ 	.byte	0x04, 0x0a
        /*1d8e*/ 	.short	(.L_727 - .L_726)
	.align		4
.L_726:
        /*1d90*/ 	.word	index@(.nv.constant0._Z35group_norm_nhwc_bwd_one_pass_kernelI11Bf16IOFp16WLi512ELi96ELi768EEv26Group_norm_nhwc_bwd_params)
        /*1d94*/ 	.short	0x0380
        /*1d96*/ 	.short	0x00b8


	//----- nvinfo : EIATTR_SW_WAR
	.align		4
.L_727:
        /*1d98*/ 	.byte	0x04, 0x36
        /*1d9a*/ 	.short	(.L_729 - .L_728)
.L_728:
        /*1d9c*/ 	.word	0x00000008
.L_729:


//--------------------- .nv.info._Z35group_norm_nhwc_bwd_one_pass_kernelI11Fp16IOFp32WLi64ELi96ELi768EEv26Group_norm_nhwc_bwd_params --------------------------
	.section	.nv.info._Z35group_norm_nhwc_bwd_one_pass_kernelI11Fp16IOFp32WLi64ELi96ELi768EEv26Group_norm_nhwc_bwd_params,"",@"SHT_CUDA_INFO"
	.sectionflags	@""
	.align	4


	//----- nvinfo : EIATTR_CUDA_API_VERSION
	.align		4
        /*0000*/ 	.byte	0x04, 0x37
        /*0002*/ 	.short	(.L_731 - .L_730)
.L_730:
        /*0004*/ 	.word	0x00000082


	//----- nvinfo : EIATTR_KPARAM_INFO
	.align		4
.L_731:
        /*0008*/ 	.byte	0x04, 0x17
        /*000a*/ 	.short	(.L_733 - .L_732)
.L_732:
        /*000c*/ 	.word	0x00000000
        /*0010*/ 	.short	0x0000
        /*0012*/ 	.short	0x0000
        /*0014*/ 	.byte	0x00, 0xf0, 0xe1, 0x02


	//----- nvinfo : EIATTR_SPARSE_MMA_MASK
	.align		4
.L_733:
        /*0018*/ 	.byte	0x03, 0x50
        /*001a*/ 	.short	0x0000


	//----- nvinfo : EIATTR_MAXREG_COUNT
	.align		4
        /*001c*/ 	.byte	0x03, 0x1b
        /*001e*/ 	.short	0x0050


	//----- nvinfo : EIATTR_NUM_BARRIERS
	.align		4
        /*0020*/ 	.byte	0x02, 0x4c
        /*0022*/ 	.byte	0x01
	.zero		1


	//----- nvinfo : EIATTR_MERCURY_ISA_VERSION
	.align		4
        /*0024*/ 	.byte	0x03, 0x5f
        /*0026*/ 	.short	0x0101


	//----- nvinfo : EIATTR_INT_WARP_WIDE_INSTR_OFFSETS
	.align		4
        /*0028*/ 	.byte	0x04, 0x31
        /*002a*/ 	.short	(.L_735 - .L_734)


	//   ....[0]....
.L_734:
        /*002c*/ 	.word	0x00001b30


	//----- nvinfo : EIATTR_COOP_GROUP_MASK_REGIDS
	.align		4
.L_735:
        /*0030*/ 	.byte	0x04, 0x29
        /*0032*/ 	.short	(.L_737 - .L_736)


	//   ....[0]....
.L_736:
        /*0034*/ 	.word	0xffffffff


	//   ....[1]....
        /*0038*/ 	.word	0xffffffff


	//   ....[2]....
        /*003c*/ 	.word	0xffffffff


	//   ....[3]....
        /*0040*/ 	.word	0xffffffff


	//   ....[4]....
        /*0044*/ 	.word	0xffffffff


	//   ....[5]....
        /*0048*/ 	.word	0xffffffff


	//   ....[6]....
        /*004c*/ 	.word	0xffffffff


	//   ....[7]....
        /*0050*/ 	.word	0xffffffff


	//   ....[8]....
        /*0054*/ 	.word	0xffffffff


	//   ....[9]....
        /*0058*/ 	.word	0xffffffff


	//----- nvinfo : EIATTR_COOP_GROUP_INSTR_OFFSETS
	.align		4
.L_737:
        /*005c*/ 	.byte	0x04, 0x28
        /*005e*/ 	.short	(.L_739 - .L_738)


	//   ....[0]....
.L_738:
        /*0060*/ 	.word	0x000018c0


	//   ....[1]....
        /*0064*/ 	.word	0x00001900


	//   ....[2]....
        /*0068*/ 	.word	0x000019a0


	//   ....[3]....
        /*006c*/ 	.word	0x000019d0


	//   ....[4]....
        /*0070*/ 	.word	0x00001a10


	//   ....[5]....
        /*0074*/ 	.word	0x00001a30


	//   ....[6]....
        /*0078*/ 	.word	0x00001a60


	//   ....[7]....
        /*007c*/ 	.word	0x00001a80


	//   ....[8]....
        /*0080*/ 	.word	0x00001ad0


	//   ....[9]....
        /*0084*/ 	.word	0x00001ae0


	//----- nvinfo : EIATTR_VRC_CTA_INIT_COUNT
	.align		4
.L_739:
        /*0088*/ 	.byte	0x02, 0x4a
	.zero		1
	.zero		1


	//----- nvinfo : EIATTR_EXIT_INSTR_OFFSETS
	.align		4
        /*008c*/ 	.byte	0x04, 0x1c
        /*008e*/ 	.short	(.L_741 - .L_740)


	//   ....[0]....
.L_740:
        /*0090*/ 	.word	0x00003f70


	//   ....[1]....
        /*0094*/ 	.word	0x000040a0


	//   ....[2]....
        /*0098*/ 	.word	0x00004680


	//   ....[3]....
        /*009c*/ 	.word	0x00004c30


	//----- nvinfo : EIATTR_MAX_THREADS
	.align		4
.L_741:
        /*00a0*/ 	.byte	0x04, 0x05
        /*00a2*/ 	.short	(.L_743 - .L_742)
.L_742:
        /*00a4*/ 	.word	0x00000300
        /*00a8*/ 	.word	0x00000001
        /*00ac*/ 	.word	0x00000001


	//----- nvinfo : EIATTR_CRS_STACK_SIZE
	.align		4
.L_743:
        /*00b0*/ 	.byte	0x04, 0x1e
        /*00b2*/ 	.short	(.L_745 - .L_744)
.L_744:
        /*00b4*/ 	.word	0x00000000


	//----- nvinfo : EIATTR_CBANK_PARAM_SIZE
	.align		4
.L_745:
        /*00b8*/ 	.byte	0x03, 0x19
        /*00ba*/ 	.short	0x00b8


	//----- nvinfo : EIATTR_PARAM_CBANK
	.align		4
        /*00bc*/ 	.byte	0x04, 0x0a
        /*00be*/ 	.short	(.L_747 - .L_746)
	.align		4
.L_746:
        /*00c0*/ 	.word	index@(.nv.constant0._Z35group_norm_nhwc_bwd_one_pass_kernelI11Fp16IOFp32WLi64ELi96ELi768EEv26Group_norm_nhwc_bwd_params)
        /*00c4*/ 	.short	0x0380
        /*00c6*/ 	.short	0x00b8


	//----- nvinfo : EIATTR_SW_WAR
	.align		4
.L_747:
        /*00c8*/ 	.byte	0x04, 0x36
        /*00ca*/ 	.short	(.L_749 - .L_748)
.L_748:
        /*00cc*/ 	.word	0x00000008
.L_749:


//--------------------- .nv.info._Z35group_norm_nhwc_bwd_one_pass_kernelI11Fp16IOFp32WLi128ELi96ELi768EEv26Group_norm_nhwc_bwd_params --------------------------
	.section	.nv.info._Z35group_norm_nhwc_bwd_one_pass_kernelI11Fp16IOFp32WLi128ELi96ELi768EEv26Group_norm_nhwc_bwd_params,"",@"SHT_CUDA_INFO"
	.sectionflags	@""
	.align	4


	//----- nvinfo : EIATTR_CUDA_API_VERSION
	.align		4
        /*0000*/ 	.byte	0x04, 0x37
        /*0002*/ 	.short	(.L_751 - .L_750)
.L_750:
        /*0004*/ 	.word	0x00000082


	//----- nvinfo : EIATTR_KPARAM_INFO
	.align		4
.L_751:
        /*0008*/ 	.byte	0x04, 0x17
        /*000a*/ 	.short	(.L_753 - .L_752)
.L_752:
        /*000c*/ 	.word	0x00000000
        /*0010*/ 	.short	0x0000
        /*0012*/ 	.short	0x0000
        /*0014*/ 	.byte	0x00, 0xf0, 0xe1, 0x02


	//----- nvinfo : EIATTR_SPARSE_MMA_MASK
	.align		4
.L_753:
        /*0018*/ 	.byte	0x03, 0x50
        /*001a*/ 	.short	0x0000


	//----- nvinfo : EIATTR_MAXREG_COUNT
	.align		4
        /*001c*/ 	.byte	0x03, 0x1b
        /*001e*/ 	.short	0x0050


	//----- nvinfo : EIATTR_NUM_BARRIERS
	.align		4
        /*0020*/ 	.byte	0x02, 0x4c
        /*0022*/ 	.byte	0x01
	.zero		1


	//----- nvinfo : EIATTR_MERCURY_ISA_VERSION
	.align		4
        /*0024*/ 	.byte	0x03, 0x5f
        /*0026*/ 	.short	0x0101


	//----- nvinfo : EIATTR_INT_WARP_WIDE_INSTR_OFFSETS
	.align		4
        /*0028*/ 	.byte	0x04, 0x31
        /*002a*/ 	.short	(.L_755 - .L_754)


	//   ....[0]....
.L_754:
        /*002c*/ 	.word	0x00002e30


	//----- nvinfo : EIATTR_COOP_GROUP_MASK_REGIDS
	.align		4
.L_755:
        /*0030*/ 	.byte	0x04, 0x29
        /*0032*/ 	.short	(.L_757 - .L_756)


	//   ....[0]....
.L_756:
        /*0034*/ 	.word	0xffffffff


	//   ....[1]....
        /*0038*/ 	.word	0xffffffff


	//   ....[2]....
        /*003c*/ 	.word	0xffffffff


	//   ....[3]....
        /*0040*/ 	.word	0xffffffff


	//   ....[4]....
        /*0044*/ 	.word	0xffffffff


	//   ....[5]....
        /*0048*/ 	.word	0xffffffff


	//   ....[6]....
        /*004c*/ 	.word	0xffffffff


	//   ....[7]....
        /*0050*/ 	.word	0xffffffff


	//   ....[8]....
        /*0054*/ 	.word	0xffffffff


	//   ....[9]....
        /*0058*/ 	.word	0xffffffff


	//----- nvinfo : EIATTR_COOP_GROUP_INSTR_OFFSETS
	.align		4
.L_757:
        /*005c*/ 	.byte	0x04, 0x28
        /*005e*/ 	.short	(.L_759 - .L_758)


	//   ....[0]....
.L_758:
        /*0060*/ 	.word	0x00002ba0


	//   ....[1]....
        /*0064*/ 	.word	0x00002be0


	//   ....[2]....
        /*0068*/ 	.word	0x00002c70


	//   ....[3]....
        /*006c*/ 	.word	0x00002c90


	//   ....[4]....
        /*0070*/ 	.word	0x00002d00


	//   ....[5]....
        /*0074*/ 	.word	0x00002d20


	//   ....[6]....
        /*0078*/ 	.word	0x00002d50


	//   ....[7]....
        /*007c*/ 	.word	0x00002d70


	//   ....[8]....
        /*0080*/ 	.word	0x00002dd0


	//   ....[9]....
        /*0084*/ 	.word	0x00002de0


	//----- nvinfo : EIATTR_VRC_CTA_INIT_COUNT
	.align		4
.L_759:
        /*0088*/ 	.byte	0x02, 0x4a
	.zero		1
	.zero		1


	//----- nvinfo : EIATTR_EXIT_INSTR_OFFSETS
	.align		4
        /*008c*/ 	.byte	0x04, 0x1c
        /*008e*/ 	.short	(.L_761 - .L_760)


	//   ....[0]....
.L_760:
        /*0090*/ 	.word	0x000060f0


	//   ....[1]....
        /*0094*/ 	.word	0x00006220


	//   ....[2]....
        /*0098*/ 	.word	0x00006810


	//   ....[3]....
        /*009c*/ 	.word	0x00006dc0


	//----- nvinfo : EIATTR_MAX_THREADS
	.align		4
.L_761:
        /*00a0*/ 	.byte	0x04, 0x05
        /*00a2*/ 	.short	(.L_763 - .L_762)
.L_762:
        /*00a4*/ 	.word	0x00000300
        /*00a8*/ 	.word	0x00000001
        /*00ac*/ 	.word	0x00000001


	//----- nvinfo : EIATTR_CRS_STACK_SIZE
	.align		4
.L_763:
        /*00b0*/ 	.byte	0x04, 0x1e
        /*00b2*/ 	.short	(.L_765 - .L_764)
.L_764:
        /*00b4*/ 	.word	0x00000000


	//----- nvinfo : EIATTR_CBANK_PARAM_SIZE
	.align		4
.L_765:
        /*00b8*/ 	.byte	0x03, 0x19
        /*00ba*/ 	.short	0x00b8


	//----- nvinfo : EIATTR_PARAM_CBANK
	.align		4
        /*00bc*/ 	.byte	0x04, 0x0a
        /*00be*/ 	.short	(.L_767 - .L_766)
	.align		4
.L_766:
        /*00c0*/ 	.word	index@(.nv.constant0._Z35group_norm_nhwc_bwd_one_pass_kernelI11Fp16IOFp32WLi128ELi96ELi768EEv26Group_norm_nhwc_bwd_params)
        /*00c4*/ 	.short	0x0380
        /*00c6*/ 	.short	0x00b8


	//----- nvinfo : EIATTR_SW_WAR
	.align		4
.L_767:
        /*00c8*/ 	.byte	0x04, 0x36
        /*00ca*/ 	.short	(.L_769 - .L_768)
.L_768:
        /*00cc*/ 	.word	0x00000008
.L_769:


//--------------------- .nv.info._Z35group_norm_nhwc_bwd_one_pass_kernelI11Fp16IOFp32WLi256ELi96ELi768EEv26Group_norm_nhwc_bwd_params --------------------------
	.section	.nv.info._Z35group_norm_nhwc_bwd_one_pass_kernelI11Fp16IOFp32WLi256ELi96ELi768EEv26Group_norm_nhwc_bwd_params,"",@"SHT_CUDA_INFO"
	.sectionflags	@""
	.align	4


	//----- nvinfo : EIATTR_CUDA_API_VERSION
	.align		4
        /*0000*/ 	.byte	0x04, 0x37
        /*0002*/ 	.short	(.L_771 - .L_770)
.L_770:
        /*0004*/ 	.word	0x00000082


	//----- nvinfo : EIATTR_KPARAM_INFO
	.align		4
.L_771:
        /*0008*/ 	.byte	0x04, 0x17
        /*000a*/ 	.short	(.L_773 - .L_772)
.L_772:
        /*000c*/ 	.word	0x00000000
        /*0010*/ 	.short	0x0000
        /*0012*/ 	.short	0x0000
        /*0014*/ 	.byte	0x00, 0xf0, 0xe1, 0x02


	//----- nvinfo : EIATTR_SPARSE_MMA_MASK
	.align		4
.L_773:
        /*0018*/ 	.byte	0x03, 0x50
        /*001a*/ 	.short	0x0000


	//----- nvinfo : EIATTR_MAXREG_COUNT
	.align		4
        /*001c*/ 	.byte	0x03, 0x1b
        /*001e*/ 	.short	0x0050


	//----- nvinfo : EIATTR_NUM_BARRIERS
	.align		4
        /*0020*/ 	.byte	0x02, 0x4c
        /*0022*/ 	.byte	0x01
	.zero		1


	//----- nvinfo : EIATTR_MERCURY_ISA_VERSION
	.align		4
        /*0024*/ 	.byte	0x03, 0x5f
        /*0026*/ 	.short	0x0101


	//----- nvinfo : EIATTR_INT_WARP_WIDE_INSTR_OFFSETS
	.align		4
        /*0028*/ 	.byte	0x04, 0x31
        /*002a*/ 	.short	(.L_775 - .L_774)


	//   ....[0]....
.L_774:
        /*002c*/ 	.word	0x00005410


	//----- nvinfo : EIATTR_COOP_GROUP_MASK_REGIDS
	.align		4
.L_775:
        /*0030*/ 	.byte	0x04, 0x29
        /*0032*/ 	.short	(.L_777 - .L_776)


	//   ....[0]....
.L_776:
        /*0034*/ 	.word	0xffffffff


	//   ....[1]....
        /*0038*/ 	.word	0xffffffff


	//   ....[2]....
        /*003c*/ 	.word	0xffffffff


	//   ....[3]....
        /*0040*/ 	.word	0xffffffff


	//   ....[4]....
        /*0044*/ 	.word	0xffffffff


	//   ....[5]....
        /*0048*/ 	.word	0xffffffff


	//   ....[6]....
        /*004c*/ 	.word	0xffffffff


	//   ....[7]....
        /*0050*/ 	.word	0xffffffff


	//   ....[8]....
        /*0054*/ 	.word	0xffffffff


	//   ....[9]....
        /*0058*/ 	.word	0xffffffff


	//----- nvinfo : EIATTR_COOP_GROUP_INSTR_OFFSETS
	.align		4
.L_777:
        /*005c*/ 	.byte	0x04, 0x28
        /*005e*/ 	.short	(.L_779 - .L_778)


	//   ....[0]....
.L_778:
        /*0060*/ 	.word	0x000051a0


	//   ....[1]....
        /*0064*/ 	.word	0x000051e0


	//   ....[2]....
        /*0068*/ 	.word	0x00005260


	//   ....[3]....
        /*006c*/ 	.word	0x00005280


	//   ....[4]....
        /*0070*/ 	.word	0x000052d0


	//   ....[5]....
        /*0074*/ 	.word	0x000052e0


	//   ....[6]....
        /*0078*/ 	.word	0x00005310


	//   ....[7]....
        /*007c*/ 	.word	0x00005340


	//   ....[8]....
        /*0080*/ 	.word	0x000053b0


	//   ....[9]....
        /*0084*/ 	.word	0x000053c0


	//----- nvinfo : EIATTR_VRC_CTA_INIT_COUNT
	.align		4
.L_779:
        /*0088*/ 	.byte	0x02, 0x4a
	.zero		1
	.zero		1


	//----- nvinfo : EIATTR_EXIT_INSTR_OFFSETS
	.align		4
        /*008c*/ 	.byte	0x04, 0x1c
        /*008e*/ 	.short	(.L_781 - .L_780)


	//   ....[0]....
.L_780:
        /*0090*/ 	.word	0x0000ab30


	//   ....[1]....
        /*0094*/ 	.word	0x0000ac60


	//   ....[2]....
        /*0098*/ 	.word	0x0000b250


	//   ....[3]....
        /*009c*/ 	.word	0x0000b800


	//----- nvinfo : EIATTR_MAX_THREADS
	.align		4
.L_781:
        /*00a0*/ 	.byte	0x04, 0x05
        /*00a2*/ 	.short	(.L_783 - .L_782)
.L_782:
        /*00a4*/ 	.word	0x00000300
        /*00a8*/ 	.word	0x00000001
        /*00ac*/ 	.word	0x00000001


	//----- nvinfo : EIATTR_CRS_STACK_SIZE
	.align		4
.L_783:
        /*00b0*/ 	.byte	0x04, 0x1e
        /*00b2*/ 	.short	(.L_785 - .L_784)
.L_784:
        /*00b4*/ 	.word	0x00000000


	//----- nvinfo : EIATTR_CBANK_PARAM_SIZE
	.align		4
.L_785:
        /*00b8*/ 	.byte	0x03, 0x19
        /*00ba*/ 	.short	0x00b8


	//----- nvinfo : EIATTR_PARAM_CBANK
	.align		4
        /*00bc*/ 	.byte	0x04, 0x0a
        /*00be*/ 	.short	(.L_787 - .L_786)
	.align		4
.L_786:
        /*00c0*/ 	.word	index@(.nv.constant0._Z35group_norm_nhwc_bwd_one_pass_kernelI11Fp16IOFp32WLi256ELi96ELi768EEv26Group_norm_nhwc_bwd_params)
        /*00c4*/ 	.short	0x0380
        /*00c6*/ 	.short	0x00b8


	//----- nvinfo : EIATTR_SW_WAR
	.align		4
.L_787:
        /*00c8*/ 	.byte	0x04, 0x36
        /*00ca*/ 	.short	(.L_789 - .L_788)
.L_788:
        /*00cc*/ 	.word	0x00000008
.L_789:


//--------------------- .nv.info._Z35group_norm_nhwc_bwd_one_pass_kernelI11Fp16IOFp32WLi512ELi96ELi768EEv26Group_norm_nhwc_bwd_params --------------------------
	.section	.nv.info._Z35group_norm_nhwc_bwd_one_pass_kernelI11Fp16IOFp32WLi512ELi96ELi768EEv26Group_norm_nhwc_bwd_params,"",@"SHT_CUDA_INFO"
	.sectionflags	@""
	.align	4


	//----- nvinfo : EIATTR_CUDA_API_VERSION
	.align		4
        /*0000*/ 	.byte	0x04, 0x37
        /*0002*/ 	.short	(.L_791 - .L_790)
.L_790:
        /*0004*/ 	.word	0x00000082


	//----- nvinfo : EIATTR_KPARAM_INFO
	.align		4
.L_791:
        /*0008*/ 	.byte	0x04, 0x17
        /*000a*/ 	.short	(.L_793 - .L_792)
.L_792:
        /*000c*/ 	.word	0x00000000
        /*0010*/ 	.short	0x0000
        /*0012*/ 	.short	0x0000
        /*0014*/ 	.byte	0x00, 0xf0, 0xe1, 0x02


	//----- nvinfo : EIATTR_SPARSE_MMA_MASK
	.align		4
.L_793:
        /*0018*/ 	.byte	0x03, 0x50
        /*001a*/ 	.short	0x0000


	//----- nvinfo : EIATTR_MAXREG_COUNT
	.align		4
        /*001c*/ 	.byte	0x03, 0x1b
        /*001e*/ 	.short	0x0050


	//----- nvinfo : EIATTR_NUM_BARRIERS
	.align		4
        /*0020*/ 	.byte	0x02, 0x4c
        /*0022*/ 	.byte	0x01
	.zero		1


	//----- nvinfo : EIATTR_ANNOTATIONS
	.align		4
        /*0024*/ 	.byte	0x04, 0x55
        /*0026*/ 	.short	(.L_795 - .L_794)


	//   ....[0]....
.L_794:
        /* <DEDUP_REMOVED lines=155> */


	//----- nvinfo : EIATTR_MERCURY_ISA_VERSION
	.align		4
.L_795:
        /*09c0*/ 	.byte	0x03, 0x5f
        /*09c2*/ 	.short	0x0101


	//----- nvinfo : EIATTR_INT_WARP_WIDE_INSTR_OFFSETS
	.align		4
        /*09c4*/ 	.byte	0x04, 0x31
        /*09c6*/ 	.short	(.L_797 - .L_796)


	//   ....[0]....
.L_796:
        /*09c8*/ 	.word	0x0000d020


	//   ....[1]....
        /*09cc*/ 	.word	0x0000e4c0


	//   ....[2]....
        /*09d0*/ 	.word	0x0000e500


	//   ....[3]....
        /*09d4*/ 	.word	0x0000e540


	//   ....[4]....
        /*09d8*/ 	.word	0x0000e580


	//   ....[5]....
        /*09dc*/ 	.word	0x0000e7a0


	//----- nvinfo : EIATTR_COOP_GROUP_MASK_REGIDS
	.align		4
.L_797:
        /*09e0*/ 	.byte	0x04, 0x29
        /*09e2*/ 	.short	(.L_799 - .L_798)


	//   ....[0]....
.L_798:
        /*09e4*/ 	.word	0xffffffff


	//   ....[1]....
        /*09e8*/ 	.word	0xffffffff


	//   ....[2]....
        /*09ec*/ 	.word	0xffffffff


	//   ....[3]....
        /*09f0*/ 	.word	0xffffffff


	//   ....[4]....
        /*09f4*/ 	.word	0xffffffff


	//   ....[5]....
        /*09f8*/ 	.word	0xffffffff


	//   ....[6]....
        /*09fc*/ 	.word	0xffffffff


	//   ....[7]....
        /*0a00*/ 	.word	0xffffffff


	//   ....[8]....
        /*0a04*/ 	.word	0xffffffff


	//   ....[9]....
        /*0a08*/ 	.word	0xffffffff


	//----- nvinfo : EIATTR_COOP_GROUP_INSTR_OFFSETS
	.align		4
.L_799:
        /*0a0c*/ 	.byte	0x04, 0x28
        /*0a0e*/ 	.short	(.L_801 - .L_800)


	//   ....[0]....
.L_800:
        /*0a10*/ 	.word	0x0000cdc0


	//   ....[1]....
        /*0a14*/ 	.word	0x0000cdf0


	//   ....[2]....
        /*0a18*/ 	.word	0x0000cec0


	//   ....[3]....
        /*0a1c*/ 	.word	0x0000ced0


	//   ....[4]....
        /*0a20*/ 	.word	0x0000cf00


	//   ....[5]....
        /*0a24*/ 	.word	0x0000cf20


	//   ....[6]....
        /*0a28*/ 	.word	0x0000cf50


	//   ....[7]....
        /*0a2c*/ 	.word	0x0000cf70


	//   ....[8]....
        /*0a30*/ 	.word	0x0000cfc0


	//   ....[9]....
        /*0a34*/ 	.word	0x0000cfd0


	//----- nvinfo : EIATTR_VRC_CTA_INIT_COUNT
	.align		4
.L_801:
        /*0a38*/ 	.byte	0x02, 0x4a
	.zero		1
	.zero		1


	//----- nvinfo : EIATTR_EXIT_INSTR_OFFSETS
	.align		4
        /*0a3c*/ 	.byte	0x04, 0x1c
        /*0a3e*/ 	.short	(.L_803 - .L_802)


	//   ....[0]....
.L_802:
        /*0a40*/ 	.word	0x0000f2e0


	//   ....[1]....
        /*0a44*/ 	.word	0x0000f410


	//   ....[2]....
        /*0a48*/ 	.word	0x0000fa00


	//   ....[3]....
        /*0a4c*/ 	.word	0x0000ffb0


	//----- nvinfo : EIATTR_MAX_THREADS
	.align		4
.L_803:
        /*0a50*/ 	.byte	0x04, 0x05
        /*0a52*/ 	.short	(.L_805 - .L_804)
.L_804:
        /*0a54*/ 	.word	0x00000300
        /*0a58*/ 	.word	0x00000001
        /*0a5c*/ 	.word	0x00000001


	//----- nvinfo : EIATTR_CRS_STACK_SIZE
	.align		4
.L_805:
        /*0a60*/ 	.byte	0x04, 0x1e
        /*0a62*/ 	.short	(.L_807 - .L_806)
.L_806:
        /*0a64*/ 	.word	0x00000000


	//----- nvinfo : EIATTR_CBANK_PARAM_SIZE
	.align		4
.L_807:
        /*0a68*/ 	.byte	0x03, 0x19
        /*0a6a*/ 	.short	0x00b8


	//----- nvinfo : EIATTR_PARAM_CBANK
	.align		4
        /*0a6c*/ 	.byte	0x04, 0x0a
        /*0a6e*/ 	.short	(.L_809 - .L_808)
	.align		4
.L_808:
        /*0a70*/ 	.word	index@(.nv.constant0._Z35group_norm_nhwc_bwd_one_pass_kernelI11Fp16IOFp32WLi512ELi96ELi768EEv26Group_norm_nhwc_bwd_params)
        /*0a74*/ 	.short	0x0380
        /*0a76*/ 	.short	0x00b8


	//----- nvinfo : EIATTR_SW_WAR
	.align		4
.L_809:
        /*0a78*/ 	.byte	0x04, 0x36
        /*0a7a*/ 	.short	(.L_811 - .L_810)
.L_810:
        /*0a7c*/ 	.word	0x00000008
.L_811:


//--------------------- .nv.info._Z35group_norm_nhwc_bwd_one_pass_kernelI11Fp16IOBf16WLi64ELi96ELi768EEv26Group_norm_nhwc_bwd_params --------------------------
	.section	.nv.info._Z35group_norm_nhwc_bwd_one_pass_kernelI11Fp16IOBf16WLi64ELi96ELi768EEv26Group_norm_nhwc_bwd_params,"",@"SHT_CUDA_INFO"
	.sectionflags	@""
	.align	4


	//----- nvinfo : EIATTR_CUDA_API_VERSION
	.align		4
        /*0000*/ 	.byte	0x04, 0x37
        /*0002*/ 	.short	(.L_813 - .L_812)
.L_812:
        /*0004*/ 	.word	0x00000082


	//----- nvinfo : EIATTR_KPARAM_INFO
	.align		4
.L_813:
        /*0008*/ 	.byte	0x04, 0x17
        /*000a*/ 	.short	(.L_815 - .L_814)
.L_814:
        /*000c*/ 	.word	0x00000000
        /*0010*/ 	.short	0x0000
        /*0012*/ 	.short	0x0000
        /*0014*/ 	.byte	0x00, 0xf0, 0xe1, 0x02


	//----- nvinfo : EIATTR_SPARSE_MMA_MASK
	.align		4
.L_815:
        /*0018*/ 	.byte	0x03, 0x50
        /*001a*/ 	.short	0x0000


	//----- nvinfo : EIATTR_MAXREG_COUNT
	.align		4
        /*001c*/ 	.byte	0x03, 0x1b
        /*001e*/ 	.short	0x0050


	//----- nvinfo : EIATTR_NUM_BARRIERS
	.align		4
        /*0020*/ 	.byte	0x02, 0x4c
        /*0022*/ 	.byte	0x01
	.zero		1


	//----- nvinfo : EIATTR_MERCURY_ISA_VERSION
	.align		4
        /*0024*/ 	.byte	0x03, 0x5f
        /*0026*/ 	.short	0x0101


	//----- nvinfo : EIATTR_INT_WARP_WIDE_INSTR_OFFSETS
	.align		4
        /*0028*/ 	.byte	0x04, 0x31
        /*002a*/ 	.short	(.L_817 - .L_816)


	//   ....[0]....
.L_816:
        /*002c*/ 	.word	0x00001ba0


	//----- nvinfo : EIATTR_COOP_GROUP_MASK_REGIDS
	.align		4
.L_817:
        /*0030*/ 	.byte	0x04, 0x29
        /*0032*/ 	.short	(.L_819 - .L_818)


	//   ....[0]....
.L_818:
        /*0034*/ 	.word	0xffffffff


	//   ....[1]....
        /*0038*/ 	.word	0xffffffff


	//   ....[2]....
        /*003c*/ 	.word	0xffffffff


	//   ....[3]....
        /*0040*/ 	.word	0xffffffff


	//   ....[4]....
        /*0044*/ 	.word	0xffffffff


	//   ....[5]....
        /*0048*/ 	.word	0xffffffff


	//   ....[6]....
        /*004c*/ 	.word	0xffffffff


	//   ....[7]....
        /*0050*/ 	.word	0xffffffff


	//   ....[8]....
        /*0054*/ 	.word	0xffffffff


	//   ....[9]....
        /*0058*/ 	.word	0xffffffff


	//----- nvinfo : EIATTR_COOP_GROUP_INSTR_OFFSETS
	.align		4
.L_819:
        /*005c*/ 	.byte	0x04, 0x28
        /*005e*/ 	.short	(.L_821 - .L_820)


	//   ....[0]....
.L_820:
        /*0060*/ 	.word	0x00001930


	//   ....[1]....
        /*0064*/ 	.word	0x00001970


	//   ....[2]....
        /*0068*/ 	.word	0x00001a10


	//   ....[3]....
        /*006c*/ 	.word	0x00001a40


	//   ....[4]....
        /*0070*/ 	.word	0x00001a80


	//   ....[5]....
        /*0074*/ 	.word	0x00001aa0


	//   ....[6]....
        /*0078*/ 	.word	0x00001ad0


	//   ....[7]....
        /*007c*/ 	.word	0x00001af0


	//   ....[8]....
        /*0080*/ 	.word	0x00001b40


	//   ....[9]....
        /*0084*/ 	.word	0x00001b50


	//----- nvinfo : EIATTR_VRC_CTA_INIT_COUNT
	.align		4
.L_821:
        /*0088*/ 	.byte	0x02, 0x4a
	.zero		1
	.zero		1


	//----- nvinfo : EIATTR_EXIT_INSTR_OFFSETS
	.align		4
        /*008c*/ 	.byte	0x04, 0x1c
        /*008e*/ 	.short	(.L_823 - .L_822)


	//   ....[0]....
.L_822:
        /*0090*/ 	.word	0x00003fe0


	//   ....[1]....
        /*0094*/ 	.word	0x00004110


	//   ....[2]....
        /*0098*/ 	.word	0x00004710


	//   ....[3]....
        /*009c*/ 	.word	0x00004d10


	//----- nvinfo : EIATTR_MAX_THREADS
	.align		4
.L_823:
        /*00a0*/ 	.byte	0x04, 0x05
        /*00a2*/ 	.short	(.L_825 - .L_824)
.L_824:
        /*00a4*/ 	.word	0x00000300
        /*00a8*/ 	.word	0x00000001
        /*00ac*/ 	.word	0x00000001


	//----- nvinfo : EIATTR_CRS_STACK_SIZE
	.align		4
.L_825:
        /*00b0*/ 	.byte	0x04, 0x1e
        /*00b2*/ 	.short	(.L_827 - .L_826)
.L_826:
        /*00b4*/ 	.word	0x00000000


	//----- nvinfo : EIATTR_CBANK_PARAM_SIZE
	.align		4
.L_827:
        /*00b8*/ 	.byte	0x03, 0x19
        /*00ba*/ 	.short	0x00b8


	//----- nvinfo : EIATTR_PARAM_CBANK
	.align		4
        /*00bc*/ 	.byte	0x04, 0x0a
        /*00be*/ 	.short	(.L_829 - .L_828)
	.align		4
.L_828:
        /*00c0*/ 	.word	index@(.nv.constant0._Z35group_norm_nhwc_bwd_one_pass_kernelI11Fp16IOBf16WLi64ELi96ELi768EEv26Group_norm_nhwc_bwd_params)
        /*00c4*/ 	.short	0x0380
        /*00c6*/ 	.short	0x00b8


	//----- nvinfo : EIATTR_SW_WAR
	.align		4
.L_829:
        /*00c8*/ 	.byte	0x04, 0x36
        /*00ca*/ 	.short	(.L_831 - .L_830)
.L_830:
        /*00cc*/ 	.word	0x00000008
.L_831:


//--------------------- .nv.info._Z35group_norm_nhwc_bwd_one_pass_kernelI11Fp16IOBf16WLi128ELi96ELi768EEv26Group_norm_nhwc_bwd_params --------------------------
	.section	.nv.info._Z35group_norm_nhwc_bwd_one_pass_kernelI11Fp16IOBf16WLi128ELi96ELi768EEv26Group_norm_nhwc_bwd_params,"",@"SHT_CUDA_INFO"
	.sectionflags	@""
	.align	4


	//----- nvinfo : EIATTR_CUDA_API_VERSION
	.align		4
        /*0000*/ 	.byte	0x04, 0x37
        /*0002*/ 	.short	(.L_833 - .L_832)
.L_832:
        /*0004*/ 	.word	0x00000082


	//----- nvinfo : EIATTR_KPARAM_INFO
	.align		4
.L_833:
        /*0008*/ 	.byte	0x04, 0x17
        /*000a*/ 	.short	(.L_835 - .L_834)
.L_834:
        /*000c*/ 	.word	0x00000000
        /*0010*/ 	.short	0x0000
        /*0012*/ 	.short	0x0000
        /*0014*/ 	.byte	0x00, 0xf0, 0xe1, 0x02


	//----- nvinfo : EIATTR_SPARSE_MMA_MASK
	.align		4
.L_835:
        /*0018*/ 	.byte	0x03, 0x50
        /*001a*/ 	.short	0x0000


	//----- nvinfo : EIATTR_MAXREG_COUNT
	.align		4
        /*001c*/ 	.byte	0x03, 0x1b
        /*001e*/ 	.short	0x0050


	//----- nvinfo : EIATTR_NUM_BARRIERS
	.align		4
        /*0020*/ 	.byte	0x02, 0x4c
        /*0022*/ 	.byte	0x01
	.zero		1


	//----- nvinfo : EIATTR_MERCURY_ISA_VERSION
	.align		4
        /*0024*/ 	.byte	0x03, 0x5f
        /*0026*/ 	.short	0x0101


	//----- nvinfo : EIATTR_INT_WARP_WIDE_INSTR_OFFSETS
	.align		4
        /*0028*/ 	.byte	0x04, 0x31
        /*002a*/ 	.short	(.L_837 - .L_836)


	//   ....[0]....
.L_836:
        /*002c*/ 	.word	0x00002ea0


	//----- nvinfo : EIATTR_COOP_GROUP_MASK_REGIDS
	.align		4
.L_837:
        /*0030*/ 	.byte	0x04, 0x29
        /*0032*/ 	.short	(.L_839 - .L_838)


	//   ....[0]....
.L_838:
        /*0034*/ 	.word	0xffffffff


	//   ....[1]....
        /*0038*/ 	.word	0xffffffff


	//   ....[2]....
        /*003c*/ 	.word	0xffffffff


	//   ....[3]....
        /*0040*/ 	.word	0xffffffff


	//   ....[4]....
        /*0044*/ 	.word	0xffffffff


	//   ....[5]....
        /*0048*/ 	.word	0xffffffff


	//   ....[6]....
        /*004c*/ 	.word	0xffffffff


	//   ....[7]....
        /*0050*/ 	.word	0xffffffff


	//   ....[8]....
        /*0054*/ 	.word	0xffffffff


	//   ....[9]....
        /*0058*/ 	.word	0xffffffff


	//----- nvinfo : EIATTR_COOP_GROUP_INSTR_OFFSETS
	.align		4
.L_839:
        /*005c*/ 	.byte	0x04, 0x28
        /*005e*/ 	.short	(.L_841 - .L_840)


	//   ....[0]....
.L_840:
        /*0060*/ 	.word	0x00002c50


	//   ....[1]....
        /*0064*/ 	.word	0x00002c90


	//   ....[2]....
        /*0068*/ 	.word	0x00002ce0


	//   ....[3]....
        /*006c*/ 	.word	0x00002d10


	//   ....[4]....
        /*0070*/ 	.word	0x00002d70


	//   ....[5]....
        /*0074*/ 	.word	0x00002d90


	//   ....[6]....
        /*0078*/ 	.word	0x00002dc0


	//   ....[7]....
        /*007c*/ 	.word	0x00002de0


	//   ....[8]....
        /*0080*/ 	.word	0x00002e40


	//   ....[9]....
        /*0084*/ 	.word	0x00002e50


	//----- nvinfo : EIATTR_VRC_CTA_INIT_COUNT
	.align		4
.L_841:
        /*0088*/ 	.byte	0x02, 0x4a
	.zero		1
	.zero		1


	//----- nvinfo : EIATTR_EXIT_INSTR_OFFSETS
	.align		4
        /*008c*/ 	.byte	0x04, 0x1c
        /*008e*/ 	.short	(.L_843 - .L_842)


	//   ....[0]....
.L_842:
        /*0090*/ 	.word	0x00006160


	//   ....[1]....
        /*0094*/ 	.word	0x00006290


	//   ....[2]....
        /*0098*/ 	.word	0x000068a0


	//   ....[3]....
        /*009c*/ 	.word	0x00006ea0


	//----- nvinfo : EIATTR_MAX_THREADS
	.align		4
.L_843:
        /*00a0*/ 	.byte	0x04, 0x05
        /*00a2*/ 	.short	(.L_845 - .L_844)
.L_844:
        /*00a4*/ 	.word	0x00000300
        /*00a8*/ 	.word	0x00000001
        /*00ac*/ 	.word	0x00000001


	//----- nvinfo : EIATTR_CRS_STACK_SIZE
	.align		4
.L_845:
        /*00b0*/ 	.byte	0x04, 0x1e
        /*00b2*/ 	.short	(.L_847 - .L_846)
.L_846:
        /*00b4*/ 	.word	0x00000000


	//----- nvinfo : EIATTR_CBANK_PARAM_SIZE
	.align		4
.L_847:
        /*00b8*/ 	.byte	0x03, 0x19
        /*00ba*/ 	.short	0x00b8


	//----- nvinfo : EIATTR_PARAM_CBANK
	.align		4
        /*00bc*/ 	.byte	0x04, 0x0a
        /*00be*/ 	.short	(.L_849 - .L_848)
	.align		4
.L_848:
        /*00c0*/ 	.word	index@(.nv.constant0._Z35group_norm_nhwc_bwd_one_pass_kernelI11Fp16IOBf16WLi128ELi96ELi768EEv26Group_norm_nhwc_bwd_params)
        /*00c4*/ 	.short	0x0380
        /*00c6*/ 	.short	0x00b8


	//----- nvinfo : EIATTR_SW_WAR
	.align		4
.L_849:
        /*00c8*/ 	.byte	0x04, 0x36
        /*00ca*/ 	.short	(.L_851 - .L_850)
.L_850:
        /*00cc*/ 	.word	0x00000008
.L_851:


//--------------------- .nv.info._Z35group_norm_nhwc_bwd_one_pass_kernelI11Fp16IOBf16WLi256ELi96ELi768EEv26Group_norm_nhwc_bwd_params --------------------------
	.section	.nv.info._Z35group_norm_nhwc_bwd_one_pass_kernelI11Fp16IOBf16WLi256ELi96ELi768EEv26Group_norm_nhwc_bwd_params,"",@"SHT_CUDA_INFO"
	.sectionflags	@""
	.align	4


	//----- nvinfo : EIATTR_CUDA_API_VERSION
	.align		4
        /*0000*/ 	.byte	0x04, 0x37
        /*0002*/ 	.short	(.L_853 - .L_852)
.L_852:
        /*0004*/ 	.word	0x00000082


	//----- nvinfo : EIATTR_KPARAM_INFO
	.align		4
.L_853:
        /*0008*/ 	.byte	0x04, 0x17
        /*000a*/ 	.short	(.L_855 - .L_854)
.L_854:
        /*000c*/ 	.word	0x00000000
        /*0010*/ 	.short	0x0000
        /*0012*/ 	.short	0x0000
        /*0014*/ 	.byte	0x00, 0xf0, 0xe1, 0x02


	//----- nvinfo : EIATTR_SPARSE_MMA_MASK
	.align		4
.L_855:
        /*0018*/ 	.byte	0x03, 0x50
        /*001a*/ 	.short	0x0000


	//----- nvinfo : EIATTR_MAXREG_COUNT
	.align		4
        /*001c*/ 	.byte	0x03, 0x1b
        /*001e*/ 	.short	0x0050


	//----- nvinfo : EIATTR_NUM_BARRIERS
	.align		4
        /*0020*/ 	.byte	0x02, 0x4c
        /*0022*/ 	.byte	0x01
	.zero		1


	//----- nvinfo : EIATTR_MERCURY_ISA_VERSION
	.align		4
        /*0024*/ 	.byte	0x03, 0x5f
        /*0026*/ 	.short	0x0101


	//----- nvinfo : EIATTR_INT_WARP_WIDE_INSTR_OFFSETS
	.align		4
        /*0028*/ 	.byte	0x04, 0x31
        /*002a*/ 	.short	(.L_857 - .L_856)


	//   ....[0]....
.L_856:
        /*002c*/ 	.word	0x000054a0


	//----- nvinfo : EIATTR_COOP_GROUP_MASK_REGIDS
	.align		4
.L_857:
        /*0030*/ 	.byte	0x04, 0x29
        /*0032*/ 	.short	(.L_859 - .L_858)


	//   ....[0]....
.L_858:
        /*0034*/ 	.word	0xffffffff


	//   ....[1]....
        /*0038*/ 	.word	0xffffffff


	//   ....[2]....
        /*003c*/ 	.word	0xffffffff


	//   ....[3]....
        /*0040*/ 	.word	0xffffffff


	//   ....[4]....
        /*0044*/ 	.word	0xffffffff


	//   ....[5]....
        /*0048*/ 	.word	0xffffffff


	//   ....[6]....
        /*004c*/ 	.word	0xffffffff


	//   ....[7]....
        /*0050*/ 	.word	0xffffffff


	//   ....[8]....
        /*0054*/ 	.word	0xffffffff


	//   ....[9]....
        /*0058*/ 	.word	0xffffffff


	//----- nvinfo : EIATTR_COOP_GROUP_INSTR_OFFSETS
	.align		4
.L_859:
        /*005c*/ 	.byte	0x04, 0x28
        /*005e*/ 	.short	(.L_861 - .L_860)


	//   ....[0]....
.L_860:
        /*0060*/ 	.word	0x00005230


	//   ....[1]....
        /*0064*/ 	.word	0x00005270


	//   ....[2]....
        /*0068*/ 	.word	0x00005300


	//   ....[3]....
        /*006c*/ 	.word	0x00005320


	//   ....[4]....
        /*0070*/ 	.word	0x00005380


	//   ....[5]....
        /*0074*/ 	.word	0x000053a0


	//   ....[6]....
        /*0078*/ 	.word	0x000053d0


	//   ....[7]....
        /*007c*/ 	.word	0x000053f0


	//   ....[8]....
        /*0080*/ 	.word	0x00005440


	//   ....[9]....
        /*0084*/ 	.word	0x00005450


	//----- nvinfo : EIATTR_VRC_CTA_INIT_COUNT
	.align		4
.L_861:
        /*0088*/ 	.byte	0x02, 0x4a
	.zero		1
	.zero		1


	//----- nvinfo : EIATTR_EXIT_INSTR_OFFSETS
	.align		4
        /*008c*/ 	.byte	0x04, 0x1c
        /*008e*/ 	.short	(.L_863 - .L_862)


	//   ....[0]....
.L_862:
        /*0090*/ 	.word	0x0000abc0


	//   ....[1]....
        /*0094*/ 	.word	0x0000acf0


	//   ....[2]....
        /*0098*/ 	.word	0x0000b2e0


	//   ....[3]....
        /*009c*/ 	.word	0x0000b8e0


	//----- nvinfo : EIATTR_MAX_THREADS
	.align		4
.L_863:
        /*00a0*/ 	.byte	0x04, 0x05
        /*00a2*/ 	.short	(.L_865 - .L_864)
.L_864:
        /*00a4*/ 	.word	0x00000300
        /*00a8*/ 	.word	0x00000001
        /*00ac*/ 	.word	0x00000001


	//----- nvinfo : EIATTR_CRS_STACK_SIZE
	.align		4
.L_865:
        /*00b0*/ 	.byte	0x04, 0x1e
        /*00b2*/ 	.short	(.L_867 - .L_866)
.L_866:
        /*00b4*/ 	.word	0x00000000


	//----- nvinfo : EIATTR_CBANK_PARAM_SIZE
	.align		4
.L_867:
        /*00b8*/ 	.byte	0x03, 0x19
        /*00ba*/ 	.short	0x00b8


	//----- nvinfo : EIATTR_PARAM_CBANK
	.align		4
        /*00bc*/ 	.byte	0x04, 0x0a
        /*00be*/ 	.short	(.L_869 - .L_868)
	.align		4
.L_868:
        /*00c0*/ 	.word	index@(.nv.constant0._Z35group_norm_nhwc_bwd_one_pass_kernelI11Fp16IOBf16WLi256ELi96ELi768EEv26Group_norm_nhwc_bwd_params)
        /*00c4*/ 	.short	0x0380
        /*00c6*/ 	.short	0x00b8


	//----- nvinfo : EIATTR_SW_WAR
	.align		4
.L_869:
        /*00c8*/ 	.byte	0x04, 0x36
        /*00ca*/ 	.short	(.L_871 - .L_870)
.L_870:
        /*00cc*/ 	.word	0x00000008
.L_871:


//--------------------- .nv.info._Z35group_norm_nhwc_bwd_one_pass_kernelI11Fp16IOBf16WLi512ELi96ELi768EEv26Group_norm_nhwc_bwd_params --------------------------
	.section	.nv.info._Z35group_norm_nhwc_bwd_one_pass_kernelI11Fp16IOBf16WLi512ELi96ELi768EEv26Group_norm_nhwc_bwd_params,"",@"SHT_CUDA_INFO"
	.sectionflags	@""
	.align	4


	//----- nvinfo : EIATTR_CUDA_API_VERSION
	.align		4
        /*0000*/ 	.byte	0x04, 0x37
        /*0002*/ 	.short	(.L_873 - .L_872)
.L_872:
        /*0004*/ 	.word	0x00000082


	//----- nvinfo : EIATTR_KPARAM_INFO
	.align		4
.L_873:
        /*0008*/ 	.byte	0x04, 0x17
        /*000a*/ 	.short	(.L_875 - .L_874)
.L_874:
        /*000c*/ 	.word	0x00000000
        /*0010*/ 	.short	0x0000
        /*0012*/ 	.short	0x0000
        /*0014*/ 	.byte	0x00, 0xf0, 0xe1, 0x02


	//----- nvinfo : EIATTR_SPARSE_MMA_MASK
	.align		4
.L_875:
        /*0018*/ 	.byte	0x03, 0x50
        /*001a*/ 	.short	0x0000


	//----- nvinfo : EIATTR_MAXREG_COUNT
	.align		4
        /*001c*/ 	.byte	0x03, 0x1b
        /*001e*/ 	.short	0x0050


	//----- nvinfo : EIATTR_NUM_BARRIERS
	.align		4
        /*0020*/ 	.byte	0x02, 0x4c
        /*0022*/ 	.byte	0x01
	.zero		1


	//----- nvinfo : EIATTR_ANNOTATIONS
	.align		4
        /*0024*/ 	.byte	0x04, 0x55
        /*0026*/ 	.short	(.L_877 - .L_876)


	//   ....[0]....
.L_876:
        /* <DEDUP_REMOVED lines=154> */


	//----- nvinfo : EIATTR_MERCURY_ISA_VERSION
	.align		4
.L_877:
        /*09b0*/ 	.byte	0x03, 0x5f
        /*09b2*/ 	.short	0x0101


	//----- nvinfo : EIATTR_INT_WARP_WIDE_INSTR_OFFSETS
	.align		4
        /*09b4*/ 	.byte	0x04, 0x31
        /*09b6*/ 	.short	(.L_879 - .L_878)


	//   ....[0]....
.L_878:
        /*09b8*/ 	.word	0x0000cf90


	//   ....[1]....
        /*09bc*/ 	.word	0x0000e430


	//   ....[2]....
        /*09c0*/ 	.word	0x0000e470


	//   ....[3]....
        /*09c4*/ 	.word	0x0000e4b0


	//   ....[4]....
        /*09c8*/ 	.word	0x0000e4f0


	//   ....[5]....
        /*09cc*/ 	.word	0x0000e710


	//----- nvinfo : EIATTR_COOP_GROUP_MASK_REGIDS
	.align		4
.L_879:
        /*09d0*/ 	.byte	0x04, 0x29
        /*09d2*/ 	.short	(.L_881 - .L_880)


	//   ....[0]....
.L_880:
        /*09d4*/ 	.word	0xffffffff


	//   ....[1]....
        /*09d8*/ 	.word	0xffffffff


	//   ....[2]....
        /*09dc*/ 	.word	0xffffffff


	//   ....[3]....
        /*09e0*/ 	.word	0xffffffff


	//   ....[4]....
        /*09e4*/ 	.word	0xffffffff


	//   ....[5]....
        /*09e8*/ 	.word	0xffffffff


	//   ....[6]....
        /*09ec*/ 	.word	0xffffffff


	//   ....[7]....
        /*09f0*/ 	.word	0xffffffff


	//   ....[8]....
        /*09f4*/ 	.word	0xffffffff


	//   ....[9]....
        /*09f8*/ 	.word	0xffffffff


	//----- nvinfo : EIATTR_COOP_GROUP_INSTR_OFFSETS
	.align		4
.L_881:
        /*09fc*/ 	.byte	0x04, 0x28
        /*09fe*/ 	.short	(.L_883 - .L_882)


	//   ....[0]....
.L_882:
        /*0a00*/ 	.word	0x0000cd30


	//   ....[1]....
        /*0a04*/ 	.word	0x0000cd60


	//   ....[2]....
        /*0a08*/ 	.word	0x0000ce30


	//   ....[3]....
        /*0a0c*/ 	.word	0x0000ce40


	//   ....[4]....
        /*0a10*/ 	.word	0x0000ce70


	//   ....[5]....
        /*0a14*/ 	.word	0x0000ce90


	//   ....[6]....
        /*0a18*/ 	.word	0x0000cec0


	//   ....[7]....
        /*0a1c*/ 	.word	0x0000cee0


	//   ....[8]....
        /*0a20*/ 	.word	0x0000cf30


	//   ....[9]....
        /*0a24*/ 	.word	0x0000cf40


	//----- nvinfo : EIATTR_VRC_CTA_INIT_COUNT
	.align		4
.L_883:
        /*0a28*/ 	.byte	0x02, 0x4a
	.zero		1
	.zero		1


	//----- nvinfo : EIATTR_EXIT_INSTR_OFFSETS
	.align		4
        /*0a2c*/ 	.byte	0x04, 0x1c
        /*0a2e*/ 	.short	(.L_885 - .L_884)


	//   ....[0]....
.L_884:
        /*0a30*/ 	.word	0x0000f250


	//   ....[1]....
        /*0a34*/ 	.word	0x0000f380


	//   ....[2]....
        /*0a38*/ 	.word	0x0000f990


	//   ....[3]....
        /*0a3c*/ 	.word	0x0000ff90


	//----- nvinfo : EIATTR_MAX_THREADS
	.align		4
.L_885:
        /*0a40*/ 	.byte	0x04, 0x05
        /*0a42*/ 	.short	(.L_887 - .L_886)
.L_886:
        /*0a44*/ 	.word	0x00000300
        /*0a48*/ 	.word	0x00000001
        /*0a4c*/ 	.word	0x00000001


	//----- nvinfo : EIATTR_CRS_STACK_SIZE
	.align		4
.L_887:
        /*0a50*/ 	.byte	0x04, 0x1e
        /*0a52*/ 	.short	(.L_889 - .L_888)
.L_888:
        /*0a54*/ 	.word	0x00000000


	//----- nvinfo : EIATTR_CBANK_PARAM_SIZE
	.align		4
.L_889:
        /*0a58*/ 	.byte	0x03, 0x19
        /*0a5a*/ 	.short	0x00b8


	//----- nvinfo : EIATTR_PARAM_CBANK
	.align		4
        /*0a5c*/ 	.byte	0x04, 0x0a
        /*0a5e*/ 	.short	(.L_891 - .L_890)
	.align		4
.L_890:
        /*0a60*/ 	.word	index@(.nv.constant0._Z35group_norm_nhwc_bwd_one_pass_kernelI11Fp16IOBf16WLi512ELi96ELi768EEv26Group_norm_nhwc_bwd_params)
        /*0a64*/ 	.short	0x0380
        /*0a66*/ 	.short	0x00b8


	//----- nvinfo : EIATTR_SW_WAR
	.align		4
.L_891:
        /*0a68*/ 	.byte	0x04, 0x36
        /*0a6a*/ 	.short	(.L_893 - .L_892)
.L_892:
        /*0a6c*/ 	.word	0x00000008
.L_893:


//--------------------- .nv.info._Z35group_norm_nhwc_bwd_one_pass_kernelI11Fp16IOFp16WLi64ELi96ELi768EEv26Group_norm_nhwc_bwd_params --------------------------
	.section	.nv.info._Z35group_norm_nhwc_bwd_one_pass_kernelI11Fp16IOFp16WLi64ELi96ELi768EEv26Group_norm_nhwc_bwd_params,"",@"SHT_CUDA_INFO"
	.sectionflags	@""
	.align	4


	//----- nvinfo : EIATTR_CUDA_API_VERSION
	.align		4
        /*0000*/ 	.byte	0x04, 0x37
        /*0002*/ 	.short	(.L_895 - .L_894)
.L_894:
        /*0004*/ 	.word	0x00000082


	//----- nvinfo : EIATTR_KPARAM_INFO
	.align		4
.L_895:
        /*0008*/ 	.byte	0x04, 0x17
        /*000a*/ 	.short	(.L_897 - .L_896)
.L_896:
        /*000c*/ 	.word	0x00000000
        /*0010*/ 	.short	0x0000
        /*0012*/ 	.short	0x0000
        /*0014*/ 	.byte	0x00, 0xf0, 0xe1, 0x02


	//----- nvinfo : EIATTR_SPARSE_MMA_MASK
	.align		4
.L_897:
        /*0018*/ 	.byte	0x03, 0x50
        /*001a*/ 	.short	0x0000


	//----- nvinfo : EIATTR_MAXREG_COUNT
	.align		4
        /*001c*/ 	.byte	0x03, 0x1b
        /*001e*/ 	.short	0x0050


	//----- nvinfo : EIATTR_NUM_BARRIERS
	.align		4
        /*0020*/ 	.byte	0x02, 0x4c
        /*0022*/ 	.byte	0x01
	.zero		1


	//----- nvinfo : EIATTR_MERCURY_ISA_VERSION
	.align		4
        /*0024*/ 	.byte	0x03, 0x5f
        /*0026*/ 	.short	0x0101


	//----- nvinfo : EIATTR_INT_WARP_WIDE_INSTR_OFFSETS
	.align		4
        /*0028*/ 	.byte	0x04, 0x31
        /*002a*/ 	.short	(.L_899 - .L_898)


	//   ....[0]....
.L_898:
        /*002c*/ 	.word	0x00001ba0


	//----- nvinfo : EIATTR_COOP_GROUP_MASK_REGIDS
	.align		4
.L_899:
        /*0030*/ 	.byte	0x04, 0x29
        /*0032*/ 	.short	(.L_901 - .L_900)


	//   ....[0]....
.L_900:
        /*0034*/ 	.word	0xffffffff


	//   ....[1]....
        /*0038*/ 	.word	0xffffffff


	//   ....[2]....
        /*003c*/ 	.word	0xffffffff


	//   ....[3]....
        /*0040*/ 	.word	0xffffffff


	//   ....[4]....
        /*0044*/ 	.word	0xffffffff


	//   ....[5]....
        /*0048*/ 	.word	0xffffffff


	//   ....[6]....
        /*004c*/ 	.word	0xffffffff


	//   ....[7]....
        /*0050*/ 	.word	0xffffffff


	//   ....[8]....
        /*0054*/ 	.word	0xffffffff


	//   ....[9]....
        /*0058*/ 	.word	0xffffffff


	//----- nvinfo : EIATTR_COOP_GROUP_INSTR_OFFSETS
	.align		4
.L_901:
        /*005c*/ 	.byte	0x04, 0x28
        /*005e*/ 	.short	(.L_903 - .L_902)


	//   ....[0]....
.L_902:
        /*0060*/ 	.word	0x00001930


	//   ....[1]....
        /*0064*/ 	.word	0x00001970


	//   ....[2]....
        /*0068*/ 	.word	0x00001a10


	//   ....[3]....
        /*006c*/ 	.word	0x00001a40


	//   ....[4]....
        /*0070*/ 	.word	0x00001a80


	//   ....[5]....
        /*0074*/ 	.word	0x00001aa0


	//   ....[6]....
        /*0078*/ 	.word	0x00001ad0


	//   ....[7]....
        /*007c*/ 	.word	0x00001af0


	//   ....[8]....
        /*0080*/ 	.word	0x00001b40


	//   ....[9]....
        /*0084*/ 	.word	0x00001b50


	//----- nvinfo : EIATTR_VRC_CTA_INIT_COUNT
	.align		4
.L_903:
        /*0088*/ 	.byte	0x02, 0x4a
	.zero		1
	.zero		1


	//----- nvinfo : EIATTR_EXIT_INSTR_OFFSETS
	.align		4
        /*008c*/ 	.byte	0x04, 0x1c
        /*008e*/ 	.short	(.L_905 - .L_904)


	//   ....[0]....
.L_904:
        /*0090*/ 	.word	0x00003fe0


	//   ....[1]....
        /*0094*/ 	.word	0x00004110


	//   ....[2]....
        /*0098*/ 	.word	0x00004710


	//   ....[3]....
        /*009c*/ 	.word	0x00004d10


	//----- nvinfo : EIATTR_MAX_THREADS
	.align		4
.L_905:
        /*00a0*/ 	.byte	0x04, 0x05
        /*00a2*/ 	.short	(.L_907 - .L_906)
.L_906:
        /*00a4*/ 	.word	0x00000300
        /*00a8*/ 	.word	0x00000001
        /*00ac*/ 	.word	0x00000001


	//----- nvinfo : EIATTR_CRS_STACK_SIZE
	.align		4
.L_907:
        /*00b0*/ 	.byte	0x04, 0x1e
        /*00b2*/ 	.short	(.L_909 - .L_908)
.L_908:
        /*00b4*/ 	.word	0x00000000


	//----- nvinfo : EIATTR_CBANK_PARAM_SIZE
	.align		4
.L_909:
        /*00b8*/ 	.byte	0x03, 0x19
        /*00ba*/ 	.short	0x00b8


	//----- nvinfo : EIATTR_PARAM_CBANK
	.align		4
        /*00bc*/ 	.byte	0x04, 0x0a
        /*00be*/ 	.short	(.L_911 - .L_910)
	.align		4
.L_910:
        /*00c0*/ 	.word	index@(.nv.constant0._Z35group_norm_nhwc_bwd_one_pass_kernelI11Fp16IOFp16WLi64ELi96ELi768EEv26Group_norm_nhwc_bwd_params)
        /*00c4*/ 	.short	0x0380
        /*00c6*/ 	.short	0x00b8


	//----- nvinfo : EIATTR_SW_WAR
	.align		4
.L_911:
        /*00c8*/ 	.byte	0x04, 0x36
        /*00ca*/ 	.short	(.L_913 - .L_912)
.L_912:
        /*00cc*/ 	.word	0x00000008
.L_913:


//--------------------- .nv.info._Z35group_norm_nhwc_bwd_one_pass_kernelI11Fp16IOFp16WLi128ELi96ELi768EEv26Group_norm_nhwc_bwd_params --------------------------
	.section	.nv.info._Z35group_norm_nhwc_bwd_one_pass_kernelI11Fp16IOFp16WLi128ELi96ELi768EEv26Group_norm_nhwc_bwd_params,"",@"SHT_CUDA_INFO"
	.sectionflags	@""
	.align	4


	//----- nvinfo : EIATTR_CUDA_API_VERSION
	.align		4
        /*0000*/ 	.byte	0x04, 0x37
        /*0002*/ 	.short	(.L_915 - .L_914)
.L_914:
        /*0004*/ 	.word	0x00000082


	//----- nvinfo : EIATTR_KPARAM_INFO
	.align		4
.L_915:
        /*0008*/ 	.byte	0x04, 0x17
        /*000a*/ 	.short	(.L_917 - .L_916)
.L_916:
        /*000c*/ 	.word	0x00000000
        /*0010*/ 	.short	0x0000
        /*0012*/ 	.short	0x0000
        /*0014*/ 	.byte	0x00, 0xf0, 0xe1, 0x02


	//----- nvinfo : EIATTR_SPARSE_MMA_MASK
	.align		4
.L_917:
        /*0018*/ 	.byte	0x03, 0x50
        /*001a*/ 	.short	0x0000


	//----- nvinfo : EIATTR_MAXREG_COUNT
	.align		4
        /*001c*/ 	.byte	0x03, 0x1b
        /*001e*/ 	.short	0x0050


	//----- nvinfo : EIATTR_NUM_BARRIERS
	.align		4
        /*0020*/ 	.byte	0x02, 0x4c
        /*0022*/ 	.byte	0x01
	.zero		1


	//----- nvinfo : EIATTR_MERCURY_ISA_VERSION
	.align		4
        /*0024*/ 	.byte	0x03, 0x5f
        /*0026*/ 	.short	0x0101


	//----- nvinfo : EIATTR_INT_WARP_WIDE_INSTR_OFFSETS
	.align		4
        /*0028*/ 	.byte	0x04, 0x31
        /*002a*/ 	.short	(.L_919 - .L_918)


	//   ....[0]....
.L_918:
        /*002c*/ 	.word	0x00002ea0


	//----- nvinfo : EIATTR_COOP_GROUP_MASK_REGIDS
	.align		4
.L_919:
        /*0030*/ 	.byte	0x04, 0x29
        /*0032*/ 	.short	(.L_921 - .L_920)


	//   ....[0]....
.L_920:
        /*0034*/ 	.word	0xffffffff


	//   ....[1]....
        /*0038*/ 	.word	0xffffffff


	//   ....[2]....
        /*003c*/ 	.word	0xffffffff


	//   ....[3]....
        /*0040*/ 	.word	0xffffffff


	//   ....[4]....
        /*0044*/ 	.word	0xffffffff


	//   ....[5]....
        /*0048*/ 	.word	0xffffffff


	//   ....[6]....
        /*004c*/ 	.word	0xffffffff


	//   ....[7]....
        /*0050*/ 	.word	0xffffffff


	//   ....[8]....
        /*0054*/ 	.word	0xffffffff


	//   ....[9]....
        /*0058*/ 	.word	0xffffffff


	//----- nvinfo : EIATTR_COOP_GROUP_INSTR_OFFSETS
	.align		4
.L_921:
        /*005c*/ 	.byte	0x04, 0x28
        /*005e*/ 	.short	(.L_923 - .L_922)


	//   ....[0]....
.L_922:
        /*0060*/ 	.word	0x00002c50


	//   ....[1]....
        /*0064*/ 	.word	0x00002c90


	//   ....[2]....
        /*0068*/ 	.word	0x00002ce0


	//   ....[3]....
        /*006c*/ 	.word	0x00002d10


	//   ....[4]....
        /*0070*/ 	.word	0x00002d70


	//   ....[5]....
        /*0074*/ 	.word	0x00002d90


	//   ....[6]....
        /*0078*/ 	.word	0x00002dc0


	//   ....[7]....
        /*007c*/ 	.word	0x00002de0


	//   ....[8]....
        /*0080*/ 	.word	0x00002e40


	//   ....[9]....
        /*0084*/ 	.word	0x00002e50


	//----- nvinfo : EIATTR_VRC_CTA_INIT_COUNT
	.align		4
.L_923:
        /*0088*/ 	.byte	0x02, 0x4a
	.zero		1
	.zero		1


	//----- nvinfo : EIATTR_EXIT_INSTR_OFFSETS
	.align		4
        /*008c*/ 	.byte	0x04, 0x1c
        /*008e*/ 	.short	(.L_925 - .L_924)


	//   ....[0]....
.L_924:
        /*0090*/ 	.word	0x00006160


	//   ....[1]....
        /*0094*/ 	.word	0x00006290


	//   ....[2]....
        /*0098*/ 	.word	0x000068a0


	//   ....[3]....
        /*009c*/ 	.word	0x00006ea0


	//----- nvinfo : EIATTR_MAX_THREADS
	.align		4
.L_925:
        /*00a0*/ 	.byte	0x04, 0x05
        /*00a2*/ 	.short	(.L_927 - .L_926)
.L_926:
        /*00a4*/ 	.word	0x00000300
        /*00a8*/ 	.word	0x00000001
        /*00ac*/ 	.word	0x00000001


	//----- nvinfo : EIATTR_CRS_STACK_SIZE
	.align		4
.L_927:
        /*00b0*/ 	.byte	0x04, 0x1e
        /*00b2*/ 	.short	(.L_929 - .L_928)
.L_928:
        /*00b4*/ 	.word	0x00000000


	//----- nvinfo : EIATTR_CBANK_PARAM_SIZE
	.align		4
.L_929:
        /*00b8*/ 	.byte	0x03, 0x19
        /*00ba*/ 	.short	0x00b8


	//----- nvinfo : EIATTR_PARAM_CBANK
	.align		4
        /*00bc*/ 	.byte	0x04, 0x0a
        /*00be*/ 	.short	(.L_931 - .L_930)
	.align		4
.L_930:
        /*00c0*/ 	.word	index@(.nv.constant0._Z35group_norm_nhwc_bwd_one_pass_kernelI11Fp16IOFp16WLi128ELi96ELi768EEv26Group_norm_nhwc_bwd_params)
        /*00c4*/ 	.short	0x0380
        /*00c6*/ 	.short	0x00b8


	//----- nvinfo : EIATTR_SW_WAR
	.align		4
.L_931:
        /*00c8*/ 	.byte	0x04, 0x36
        /*00ca*/ 	.short	(.L_933 - .L_932)
.L_932:
        /*00cc*/ 	.word	0x00000008
.L_933:


//--------------------- .nv.info._Z35group_norm_nhwc_bwd_one_pass_kernelI11Fp16IOFp16WLi256ELi96ELi768EEv26Group_norm_nhwc_bwd_params --------------------------
	.section	.nv.info._Z35group_norm_nhwc_bwd_one_pass_kernelI11Fp16IOFp16WLi256ELi96ELi768EEv26Group_norm_nhwc_bwd_params,"",@"SHT_CUDA_INFO"
	.sectionflags	@""
	.align	4


	//----- nvinfo : EIATTR_CUDA_API_VERSION
	.align		4
        /*0000*/ 	.byte	0x04, 0x37
        /*0002*/ 	.short	(.L_935 - .L_934)
.L_934:
        /*0004*/ 	.word	0x00000082


	//----- nvinfo : EIATTR_KPARAM_INFO
	.align		4
.L_935:
        /*0008*/ 	.byte	0x04, 0x17
        /*000a*/ 	.short	(.L_937 - .L_936)
.L_936:
        /*000c*/ 	.word	0x00000000
        /*0010*/ 	.short	0x0000
        /*0012*/ 	.short	0x0000
        /*0014*/ 	.byte	0x00, 0xf0, 0xe1, 0x02


	//----- nvinfo : EIATTR_SPARSE_MMA_MASK
	.align		4
.L_937:
        /*0018*/ 	.byte	0x03, 0x50
        /*001a*/ 	.short	0x0000


	//----- nvinfo : EIATTR_MAXREG_COUNT
	.align		4
        /*001c*/ 	.byte	0x03, 0x1b
        /*001e*/ 	.short	0x0050


	//----- nvinfo : EIATTR_NUM_BARRIERS
	.align		4
        /*0020*/ 	.byte	0x02, 0x4c
        /*0022*/ 	.byte	0x01
	.zero		1


	//----- nvinfo : EIATTR_MERCURY_ISA_VERSION
	.align		4
        /*0024*/ 	.byte	0x03, 0x5f
        /*0026*/ 	.short	0x0101


	//----- nvinfo : EIATTR_INT_WARP_WIDE_INSTR_OFFSETS
	.align		4
        /*0028*/ 	.byte	0x04, 0x31
        /*002a*/ 	.short	(.L_939 - .L_938)


	//   ....[0]....
.L_938:
        /*002c*/ 	.word	0x000054a0


	//----- nvinfo : EIATTR_COOP_GROUP_MASK_REGIDS
	.align		4
.L_939:
        /*0030*/ 	.byte	0x04, 0x29
        /*0032*/ 	.short	(.L_941 - .L_940)


	//   ....[0]....
.L_940:
        /*0034*/ 	.word	0xffffffff


	//   ....[1]....
        /*0038*/ 	.word	0xffffffff


	//   ....[2]....
        /*003c*/ 	.word	0xffffffff


	//   ....[3]....
        /*0040*/ 	.word	0xffffffff


	//   ....[4]....
        /*0044*/ 	.word	0xffffffff


	//   ....[5]....
        /*0048*/ 	.word	0xffffffff


	//   ....[6]....
        /*004c*/ 	.word	0xffffffff


	//   ....[7]....
        /*0050*/ 	.word	0xffffffff


	//   ....[8]....
        /*0054*/ 	.word	0xffffffff


	//   ....[9]....
        /*0058*/ 	.word	0xffffffff


	//----- nvinfo : EIATTR_COOP_GROUP_INSTR_OFFSETS
	.align		4
.L_941:
        /*005c*/ 	.byte	0x04, 0x28
        /*005e*/ 	.short	(.L_943 - .L_942)


	//   ....[0]....
.L_942:
        /*0060*/ 	.word	0x00005230


	//   ....[1]....
        /*0064*/ 	.word	0x00005270


	//   ....[2]....
        /*0068*/ 	.word	0x00005300


	//   ....[3]....
        /*006c*/ 	.word	0x00005320


	//   ....[4]....
        /*0070*/ 	.word	0x00005380


	//   ....[5]....
        /*0074*/ 	.word	0x000053a0


	//   ....[6]....
        /*0078*/ 	.word	0x000053d0


	//   ....[7]....
        /*007c*/ 	.word	0x000053f0


	//   ....[8]....
        /*0080*/ 	.word	0x00005440


	//   ....[9]....
        /*0084*/ 	.word	0x00005450


	//----- nvinfo : EIATTR_VRC_CTA_INIT_COUNT
	.align		4
.L_943:
        /*0088*/ 	.byte	0x02, 0x4a
	.zero		1
	.zero		1


	//----- nvinfo : EIATTR_EXIT_INSTR_OFFSETS
	.align		4
        /*008c*/ 	.byte	0x04, 0x1c
        /*008e*/ 	.short	(.L_945 - .L_944)


	//   ....[0]....
.L_944:
        /*0090*/ 	.word	0x0000abc0


	//   ....[1]....
        /*0094*/ 	.word	0x0000acf0


	//   ....[2]....
        /*0098*/ 	.word	0x0000b2e0


	//   ....[3]....
        /*009c*/ 	.word	0x0000b8e0


	//----- nvinfo : EIATTR_MAX_THREADS
	.align		4
.L_945:
        /*00a0*/ 	.byte	0x04, 0x05
        /*00a2*/ 	.short	(.L_947 - .L_946)
.L_946:
        /*00a4*/ 	.word	0x00000300
        /*00a8*/ 	.word	0x00000001
        /*00ac*/ 	.word	0x00000001


	//----- nvinfo : EIATTR_CRS_STACK_SIZE
	.align		4
.L_947:
        /*00b0*/ 	.byte	0x04, 0x1e
        /*00b2*/ 	.short	(.L_949 - .L_948)
.L_948:
        /*00b4*/ 	.word	0x00000000


	//----- nvinfo : EIATTR_CBANK_PARAM_SIZE
	.align		4
.L_949:
        /*00b8*/ 	.byte	0x03, 0x19
        /*00ba*/ 	.short	0x00b8


	//----- nvinfo : EIATTR_PARAM_CBANK
	.align		4
        /*00bc*/ 	.byte	0x04, 0x0a
        /*00be*/ 	.short	(.L_951 - .L_950)
	.align		4
.L_950:
        /*00c0*/ 	.word	index@(.nv.constant0._Z35group_norm_nhwc_bwd_one_pass_kernelI11Fp16IOFp16WLi256ELi96ELi768EEv26Group_norm_nhwc_bwd_params)
        /*00c4*/ 	.short	0x0380
        /*00c6*/ 	.short	0x00b8


	//----- nvinfo : EIATTR_SW_WAR
	.align		4
.L_951:
        /*00c8*/ 	.byte	0x04, 0x36
        /*00ca*/ 	.short	(.L_953 - .L_952)
.L_952:
        /*00cc*/ 	.word	0x00000008
.L_953:


//--------------------- .nv.info._Z35group_norm_nhwc_bwd_one_pass_kernelI11Fp16IOFp16WLi512ELi96ELi768EEv26Group_norm_nhwc_bwd_params --------------------------
	.section	.nv.info._Z35group_norm_nhwc_bwd_one_pass_kernelI11Fp16IOFp16WLi512ELi96ELi768EEv26Group_norm_nhwc_bwd_params,"",@"SHT_CUDA_INFO"
	.sectionflags	@""
	.align	4


	//----- nvinfo : EIATTR_CUDA_API_VERSION
	.align		4
        /*0000*/ 	.byte	0x04, 0x37
        /*0002*/ 	.short	(.L_955 - .L_954)
.L_954:
        /*0004*/ 	.word	0x00000082


	//----- nvinfo : EIATTR_KPARAM_INFO
	.align		4
.L_955:
        /*0008*/ 	.byte	0x04, 0x17
        /*000a*/ 	.short	(.L_957 - .L_956)
.L_956:
        /*000c*/ 	.word	0x00000000
        /*0010*/ 	.short	0x0000
        /*0012*/ 	.short	0x0000
        /*0014*/ 	.byte	0x00, 0xf0, 0xe1, 0x02


	//----- nvinfo : EIATTR_SPARSE_MMA_MASK
	.align		4
.L_957:
        /*0018*/ 	.byte	0x03, 0x50
        /*001a*/ 	.short	0x0000


	//----- nvinfo : EIATTR_MAXREG_COUNT
	.align		4
        /*001c*/ 	.byte	0x03, 0x1b
        /*001e*/ 	.short	0x0050


	//----- nvinfo : EIATTR_NUM_BARRIERS
	.align		4
        /*0020*/ 	.byte	0x02, 0x4c
        /*0022*/ 	.byte	0x01
	.zero		1


	//----- nvinfo : EIATTR_ANNOTATIONS
	.align		4
        /*0024*/ 	.byte	0x04, 0x55
        /*0026*/ 	.short	(.L_959 - .L_958)


	//   ....[0]....
.L_958:
        /* <DEDUP_REMOVED lines=155> */


	//----- nvinfo : EIATTR_MERCURY_ISA_VERSION
	.align		4
.L_959:
        /*09c0*/ 	.byte	0x03, 0x5f
        /*09c2*/ 	.short	0x0101


	//----- nvinfo : EIATTR_INT_WARP_WIDE_INSTR_OFFSETS
	.align		4
        /*09c4*/ 	.byte	0x04, 0x31
        /*09c6*/ 	.short	(.L_961 - .L_960)


	//   ....[0]....
.L_960:
        /*09c8*/ 	.word	0x0000cfd0


	//   ....[1]....
        /*09cc*/ 	.word	0x0000e470


	//   ....[2]....
        /*09d0*/ 	.word	0x0000e4b0


	//   ....[3]....
        /*09d4*/ 	.word	0x0000e4f0


	//   ....[4]....
        /*09d8*/ 	.word	0x0000e530


	//   ....[5]....
        /*09dc*/ 	.word	0x0000e750


	//----- nvinfo : EIATTR_COOP_GROUP_MASK_REGIDS
	.align		4
.L_961:
        /*09e0*/ 	.byte	0x04, 0x29
        /*09e2*/ 	.short	(.L_963 - .L_962)


	//   ....[0]....
.L_962:
        /*09e4*/ 	.word	0xffffffff


	//   ....[1]....
        /*09e8*/ 	.word	0xffffffff


	//   ....[2]....
        /*09ec*/ 	.word	0xffffffff


	//   ....[3]....
        /*09f0*/ 	.word	0xffffffff


	//   ....[4]....
        /*09f4*/ 	.word	0xffffffff


	//   ....[5]....
        /*09f8*/ 	.word	0xffffffff


	//   ....[6]....
        /*09fc*/ 	.word	0xffffffff


	//   ....[7]....
        /*0a00*/ 	.word	0xffffffff


	//   ....[8]....
        /*0a04*/ 	.word	0xffffffff


	//   ....[9]....
        /*0a08*/ 	.word	0xffffffff


	//----- nvinfo : EIATTR_COOP_GROUP_INSTR_OFFSETS
	.align		4
.L_963:
        /*0a0c*/ 	.byte	0x04, 0x28
        /*0a0e*/ 	.short	(.L_965 - .L_964)


	//   ....[0]....
.L_964:
        /*0a10*/ 	.word	0x0000cd70


	//   ....[1]....
        /*0a14*/ 	.word	0x0000cda0


	//   ....[2]....
        /*0a18*/ 	.word	0x0000ce70


	//   ....[3]....
        /*0a1c*/ 	.word	0x0000ce80


	//   ....[4]....
        /*0a20*/ 	.word	0x0000ceb0


	//   ....[5]....
        /*0a24*/ 	.word	0x0000ced0


	//   ....[6]....
        /*0a28*/ 	.word	0x0000cf00


	//   ....[7]....
        /*0a2c*/ 	.word	0x0000cf20


	//   ....[8]....
        /*0a30*/ 	.word	0x0000cf70


	//   ....[9]....
        /*0a34*/ 	.word	0x0000cf80


	//----- nvinfo : EIATTR_VRC_CTA_INIT_COUNT
	.align		4
.L_965:
        /*0a38*/ 	.byte	0x02, 0x4a
	.zero		1
	.zero		1


	//----- nvinfo : EIATTR_EXIT_INSTR_OFFSETS
	.align		4
        /*0a3c*/ 	.byte	0x04, 0x1c
        /*0a3e*/ 	.short	(.L_967 - .L_966)


	//   ....[0]....
.L_966:
        /*0a40*/ 	.word	0x0000f290


	//   ....[1]....
        /*0a44*/ 	.word	0x0000f3c0


	//   ....[2]....
        /*0a48*/ 	.word	0x0000f9d0


	//   ....[3]....
        /*0a4c*/ 	.word	0x0000ffd0


	//----- nvinfo : EIATTR_MAX_THREADS
	.align		4
.L_967:
        /*0a50*/ 	.byte	0x04, 0x05
        /*0a52*/ 	.short	(.L_969 - .L_968)
.L_968:
        /*0a54*/ 	.word	0x00000300
        /*0a58*/ 	.word	0x00000001
        /*0a5c*/ 	.word	0x00000001


	//----- nvinfo : EIATTR_CRS_STACK_SIZE
	.align		4
.L_969:
        /*0a60*/ 	.byte	0x04, 0x1e
        /*0a62*/ 	.short	(.L_971 - .L_970)
.L_970:
        /*0a64*/ 	.word	0x00000000


	//----- nvinfo : EIATTR_CBANK_PARAM_SIZE
	.align		4
.L_971:
        /*0a68*/ 	.byte	0x03, 0x19
        /*0a6a*/ 	.short	0x00b8


	//----- nvinfo : EIATTR_PARAM_CBANK
	.align		4
        /*0a6c*/ 	.byte	0x04, 0x0a
        /*0a6e*/ 	.short	(.L_973 - .L_972)
	.align		4
.L_972:
        /*0a70*/ 	.word	index@(.nv.constant0._Z35group_norm_nhwc_bwd_one_pass_kernelI11Fp16IOFp16WLi512ELi96ELi768EEv26Group_norm_nhwc_bwd_params)
        /*0a74*/ 	.short	0x0380
        /*0a76*/ 	.short	0x00b8


	//----- nvinfo : EIATTR_SW_WAR
	.align		4
.L_973:
        /*0a78*/ 	.byte	0x04, 0x36
        /*0a7a*/ 	.short	(.L_975 - .L_974)
.L_974:
        /*0a7c*/ 	.word	0x00000008
.L_975:


//--------------------- .nv.info._Z35group_norm_nhwc_bwd_one_pass_kernelI11Fp32IOFp32WLi64ELi96ELi768EEv26Group_norm_nhwc_bwd_params --------------------------
	.section	.nv.info._Z35group_norm_nhwc_bwd_one_pass_kernelI11Fp32IOFp32WLi64ELi96ELi768EEv26Group_norm_nhwc_bwd_params,"",@"SHT_CUDA_INFO"
	.sectionflags	@""
	.align	4


	//----- nvinfo : EIATTR_CUDA_API_VERSION
	.align		4
        /*0000*/ 	.byte	0x04, 0x37
        /*0002*/ 	.short	(.L_977 - .L_976)
.L_976:
        /*0004*/ 	.word	0x00000082


	//----- nvinfo : EIATTR_KPARAM_INFO
	.align		4
.L_977:
        /*0008*/ 	.byte	0x04, 0x17
        /*000a*/ 	.short	(.L_979 - .L_978)
.L_978:
        /*000c*/ 	.word	0x00000000
        /*0010*/ 	.short	0x0000
        /*0012*/ 	.short	0x0000
        /*0014*/ 	.byte	0x00, 0xf0, 0xe1, 0x02


	//----- nvinfo : EIATTR_SPARSE_MMA_MASK
	.align		4
.L_979:
        /*0018*/ 	.byte	0x03, 0x50
        /*001a*/ 	.short	0x0000


	//----- nvinfo : EIATTR_MAXREG_COUNT
	.align		4
        /*001c*/ 	.byte	0x03, 0x1b
        /*001e*/ 	.short	0x0050


	//----- nvinfo : EIATTR_NUM_BARRIERS
	.align		4
        /*0020*/ 	.byte	0x02, 0x4c
        /*0022*/ 	.byte	0x01
	.zero		1


	//----- nvinfo : EIATTR_MERCURY_ISA_VERSION
	.align		4
        /*0024*/ 	.byte	0x03, 0x5f
        /*0026*/ 	.short	0x0101


	//----- nvinfo : EIATTR_COOP_GROUP_MASK_REGIDS
	.align		4
        /*0028*/ 	.byte	0x04, 0x29
        /*002a*/ 	.short	(.L_981 - .L_980)


	//   ....[0]....
.L_980:
        /*002c*/ 	.word	0xffffffff


	//   ....[1]....
        /*0030*/ 	.word	0xffffffff


	//   ....[2]....
        /*0034*/ 	.word	0xffffffff


	//   ....[3]....
        /*0038*/ 	.word	0xffffffff


	//   ....[4]....
        /*003c*/ 	.word	0xffffffff


	//   ....[5]....
        /*0040*/ 	.word	0xffffffff


	//   ....[6]....
        /*0044*/ 	.word	0xffffffff


	//   ....[7]....
        /*0048*/ 	.word	0xffffffff


	//   ....[8]....
        /*004c*/ 	.word	0xffffffff


	//   ....[9]....
        /*0050*/ 	.word	0xffffffff


	//----- nvinfo : EIATTR_COOP_GROUP_INSTR_OFFSETS
	.align		4
.L_981:
        /*0054*/ 	.byte	0x04, 0x28
        /*0056*/ 	.short	(.L_983 - .L_982)


	//   ....[0]....
.L_982:
        /*0058*/ 	.word	0x00001850


	//   ....[1]....
        /*005c*/ 	.word	0x00001880


	//   ....[2]....
        /*0060*/ 	.word	0x000018c0


	//   ....[3]....
        /*0064*/ 	.word	0x000018e0


	//   ....[4]....
        /*0068*/ 	.word	0x00001910


	//   ....[5]....
        /*006c*/ 	.word	0x00001930


	//   ....[6]....
        /*0070*/ 	.word	0x00001960


	//   ....[7]....
        /*0074*/ 	.word	0x00001980


	//   ....[8]....
        /*0078*/ 	.word	0x000019d0


	//   ....[9]....
        /*007c*/ 	.word	0x000019f0


	//----- nvinfo : EIATTR_VRC_CTA_INIT_COUNT
	.align		4
.L_983:
        /*0080*/ 	.byte	0x02, 0x4a
	.zero		1
	.zero		1


	//----- nvinfo : EIATTR_EXIT_INSTR_OFFSETS
	.align		4
        /*0084*/ 	.byte	0x04, 0x1c
        /*0086*/ 	.short	(.L_985 - .L_984)


	//   ....[0]....
.L_984:
        /*0088*/ 	.word	0x00003ca0


	//   ....[1]....
        /*008c*/ 	.word	0x00003dd0


	//   ....[2]....
        /*0090*/ 	.word	0x000043a0


	//   ....[3]....
        /*0094*/ 	.word	0x00004950


	//----- nvinfo : EIATTR_MAX_THREADS
	.align		4
.L_985:
        /*0098*/ 	.byte	0x04, 0x05
        /*009a*/ 	.short	(.L_987 - .L_986)
.L_986:
        /*009c*/ 	.word	0x00000300
        /*00a0*/ 	.word	0x00000001
        /*00a4*/ 	.word	0x00000001


	//----- nvinfo : EIATTR_CRS_STACK_SIZE
	.align		4
.L_987:
        /*00a8*/ 	.byte	0x04, 0x1e
        /*00aa*/ 	.short	(.L_989 - .L_988)
.L_988:
        /*00ac*/ 	.word	0x00000000


	//----- nvinfo : EIATTR_CBANK_PARAM_SIZE
	.align		4
.L_989:
        /*00b0*/ 	.byte	0x03, 0x19
        /*00b2*/ 	.short	0x00b8


	//----- nvinfo : EIATTR_PARAM_CBANK
	.align		4
        /*00b4*/ 	.byte	0x04, 0x0a
        /*00b6*/ 	.short	(.L_991 - .L_990)
	.align		4
.L_990:
        /*00b8*/ 	.word	index@(.nv.constant0._Z35group_norm_nhwc_bwd_one_pass_kernelI11Fp32IOFp32WLi64ELi96ELi768EEv26Group_norm_nhwc_bwd_params)
        /*00bc*/ 	.short	0x0380
        /*00be*/ 	.short	0x00b8


	//----- nvinfo : EIATTR_SW_WAR
	.align		4
.L_991:
        /*00c0*/ 	.byte	0x04, 0x36
        /*00c2*/ 	.short	(.L_993 - .L_992)
.L_992:
        /*00c4*/ 	.word	0x00000008
.L_993:


//--------------------- .nv.info._Z35group_norm_nhwc_bwd_one_pass_kernelI11Fp32IOFp32WLi128ELi96ELi768EEv26Group_norm_nhwc_bwd_params --------------------------
	.section	.nv.info._Z35group_norm_nhwc_bwd_one_pass_kernelI11Fp32IOFp32WLi128ELi96ELi768EEv26Group_norm_nhwc_bwd_params,"",@"SHT_CUDA_INFO"
	.sectionflags	@""
	.align	4


	//----- nvinfo : EIATTR_CUDA_API_VERSION
	.align		4
        /*0000*/ 	.byte	0x04, 0x37
        /*0002*/ 	.short	(.L_995 - .L_994)
.L_994:
        /*0004*/ 	.word	0x00000082


	//----- nvinfo : EIATTR_KPARAM_INFO
	.align		4
.L_995:
        /*0008*/ 	.byte	0x04, 0x17
        /*000a*/ 	.short	(.L_997 - .L_996)
.L_996:
        /*000c*/ 	.word	0x00000000
        /*0010*/ 	.short	0x0000
        /*0012*/ 	.short	0x0000
        /*0014*/ 	.byte	0x00, 0xf0, 0xe1, 0x02


	//----- nvinfo : EIATTR_SPARSE_MMA_MASK
	.align		4
.L_997:
        /*0018*/ 	.byte	0x03, 0x50
        /*001a*/ 	.short	0x0000


	//----- nvinfo : EIATTR_MAXREG_COUNT
	.align		4
        /*001c*/ 	.byte	0x03, 0x1b
        /*001e*/ 	.short	0x0050


	//----- nvinfo : EIATTR_NUM_BARRIERS
	.align		4
        /*0020*/ 	.byte	0x02, 0x4c
        /*0022*/ 	.byte	0x01
	.zero		1


	//----- nvinfo : EIATTR_MERCURY_ISA_VERSION
	.align		4
        /*0024*/ 	.byte	0x03, 0x5f
        /*0026*/ 	.short	0x0101


	//----- nvinfo : EIATTR_INT_WARP_WIDE_INSTR_OFFSETS
	.align		4
        /*0028*/ 	.byte	0x04, 0x31
        /*002a*/ 	.short	(.L_999 - .L_998)


	//   ....[0]....
.L_998:
        /*002c*/ 	.word	0x00002a90


	//----- nvinfo : EIATTR_COOP_GROUP_MASK_REGIDS
	.align		4
.L_999:
        /*0030*/ 	.byte	0x04, 0x29
        /*0032*/ 	.short	(.L_1001 - .L_1000)


	//   ....[0]....
.L_1000:
        /*0034*/ 	.word	0xffffffff


	//   ....[1]....
        /*0038*/ 	.word	0xffffffff


	//   ....[2]....
        /*003c*/ 	.word	0xffffffff


	//   ....[3]....
        /*0040*/ 	.word	0xffffffff


	//   ....[4]....
        /*0044*/ 	.word	0xffffffff


	//   ....[5]....
        /*0048*/ 	.word	0xffffffff


	//   ....[6]....
        /*004c*/ 	.word	0xffffffff


	//   ....[7]....
        /*0050*/ 	.word	0xffffffff


	//   ....[8]....
        /*0054*/ 	.word	0xffffffff


	//   ....[9]....
        /*0058*/ 	.word	0xffffffff


	//----- nvinfo : EIATTR_COOP_GROUP_INSTR_OFFSETS
	.align		4
.L_1001:
        /*005c*/ 	.byte	0x04, 0x28
        /*005e*/ 	.short	(.L_1003 - .L_1002)


	//   ....[0]....
.L_1002:
        /*0060*/ 	.word	0x00002820


	//   ....[1]....
        /*0064*/ 	.word	0x00002860


	//   ....[2]....
        /*0068*/ 	.word	0x00002900


	//   ....[3]....
        /*006c*/ 	.word	0x00002930


	//   ....[4]....
        /*0070*/ 	.word	0x00002970


	//   ....[5]....
        /*0074*/ 	.word	0x00002990


	//   ....[6]....
        /*0078*/ 	.word	0x000029c0


	//   ....[7]....
        /*007c*/ 	.word	0x000029e0


	//   ....[8]....
        /*0080*/ 	.word	0x00002a30


	//   ....[9]....
        /*0084*/ 	.word	0x00002a40


	//----- nvinfo : EIATTR_VRC_CTA_INIT_COUNT
	.align		4
.L_1003:
        /*0088*/ 	.byte	0x02, 0x4a
	.zero		1
	.zero		1


	//----- nvinfo : EIATTR_EXIT_INSTR_OFFSETS
	.align		4
        /*008c*/ 	.byte	0x04, 0x1c
        /*008e*/ 	.short	(.L_1005 - .L_1004)


	//   ....[0]....
.L_1004:
        /*0090*/ 	.word	0x000059e0


	//   ....[1]....
        /*0094*/ 	.word	0x00005b10


	//   ....[2]....
        /*0098*/ 	.word	0x00006100


	//   ....[3]....
        /*009c*/ 	.word	0x000066b0


	//----- nvinfo : EIATTR_MAX_THREADS
	.align		4
.L_1005:
        /*00a0*/ 	.byte	0x04, 0x05
        /*00a2*/ 	.short	(.L_1007 - .L_1006)
.L_1006:
        /*00a4*/ 	.word	0x00000300
        /*00a8*/ 	.word	0x00000001
        /*00ac*/ 	.word	0x00000001


	//----- nvinfo : EIATTR_CRS_STACK_SIZE
	.align		4
.L_1007:
        /*00b0*/ 	.byte	0x04, 0x1e
        /*00b2*/ 	.short	(.L_1009 - .L_1008)
.L_1008:
        /*00b4*/ 	.word	0x00000000


	//----- nvinfo : EIATTR_CBANK_PARAM_SIZE
	.align		4
.L_1009:
        /*00b8*/ 	.byte	0x03, 0x19
        /*00ba*/ 	.short	0x00b8


	//----- nvinfo : EIATTR_PARAM_CBANK
	.align		4
        /*00bc*/ 	.byte	0x04, 0x0a
        /*00be*/ 	.short	(.L_1011 - .L_1010)
	.align		4
.L_1010:
        /*00c0*/ 	.word	index@(.nv.constant0._Z35group_norm_nhwc_bwd_one_pass_kernelI11Fp32IOFp32WLi128ELi96ELi768EEv26Group_norm_nhwc_bwd_params)
        /*00c4*/ 	.short	0x0380
        /*00c6*/ 	.short	0x00b8


	//----- nvinfo : EIATTR_SW_WAR
	.align		4
.L_1011:
        /*00c8*/ 	.byte	0x04, 0x36
        /*00ca*/ 	.short	(.L_1013 - .L_1012)
.L_1012:
        /*00cc*/ 	.word	0x00000008
.L_1013:


//--------------------- .nv.info._Z35group_norm_nhwc_bwd_one_pass_kernelI11Fp32IOFp32WLi256ELi96ELi768EEv26Group_norm_nhwc_bwd_params --------------------------
	.section	.nv.info._Z35group_norm_nhwc_bwd_one_pass_kernelI11Fp32IOFp32WLi256ELi96ELi768EEv26Group_norm_nhwc_bwd_params,"",@"SHT_CUDA_INFO"
	.sectionflags	@""
	.align	4


	//----- nvinfo : EIATTR_CUDA_API_VERSION
	.align		4
        /*0000*/ 	.byte	0x04, 0x37
        /*0002*/ 	.short	(.L_1015 - .L_1014)
.L_1014:
        /*0004*/ 	.word	0x00000082


	//----- nvinfo : EIATTR_KPARAM_INFO
	.align		4
.L_1015:
        /*0008*/ 	.byte	0x04, 0x17
        /*000a*/ 	.short	(.L_1017 - .L_1016)
.L_1016:
        /*000c*/ 	.word	0x00000000
        /*0010*/ 	.short	0x0000
        /*0012*/ 	.short	0x0000
        /*0014*/ 	.byte	0x00, 0xf0, 0xe1, 0x02


	//----- nvinfo : EIATTR_SPARSE_MMA_MASK
	.align		4
.L_1017:
        /*0018*/ 	.byte	0x03, 0x50
        /*001a*/ 	.short	0x0000


	//----- nvinfo : EIATTR_MAXREG_COUNT
	.align		4
        /*001c*/ 	.byte	0x03, 0x1b
        /*001e*/ 	.short	0x0050


	//----- nvinfo : EIATTR_NUM_BARRIERS
	.align		4
        /*0020*/ 	.byte	0x02, 0x4c
        /*0022*/ 	.byte	0x01
	.zero		1


	//----- nvinfo : EIATTR_ANNOTATIONS
	.align		4
        /*0024*/ 	.byte	0x04, 0x55
        /*0026*/ 	.short	(.L_1019 - .L_1018)


	//   ....[0]....
.L_1018:
        /* <DEDUP_REMOVED lines=15> */
        /*010c*/ 	.byte	0x30, 0x7b, 0x00, 0x00, 0x01, 0x00, 0x00, 0x00, 0x40, 0x7b, 0x00, 0x00


	//----- nvinfo : EIATTR_MERCURY_ISA_VERSION
	.align		4
.L_1019:
        /*0118*/ 	.byte	0x03, 0x5f
        /*011a*/ 	.short	0x0101


	//----- nvinfo : EIATTR_INT_WARP_WIDE_INSTR_OFFSETS
	.align		4
        /*011c*/ 	.byte	0x04, 0x31
        /*011e*/ 	.short	(.L_1021 - .L_1020)


	//   ....[0]....
.L_1020:
        /*0120*/ 	.word	0x00004f20


	//----- nvinfo : EIATTR_COOP_GROUP_MASK_REGIDS
	.align		4
.L_1021:
        /*0124*/ 	.byte	0x04, 0x29
        /*0126*/ 	.short	(.L_1023 - .L_1022)


	//   ....[0]....
.L_1022:
        /*0128*/ 	.word	0xffffffff


	//   ....[1]....
        /*012c*/ 	.word	0xffffffff


	//   ....[2]....
        /*0130*/ 	.word	0xffffffff


	//   ....[3]....
        /*0134*/ 	.word	0xffffffff


	//   ....[4]....
        /*0138*/ 	.word	0xffffffff


	//   ....[5]....
        /*013c*/ 	.word	0xffffffff


	//   ....[6]....
        /*0140*/ 	.word	0xffffffff


	//   ....[7]....
        /*0144*/ 	.word	0xffffffff


	//   ....[8]....
        /*0148*/ 	.word	0xffffffff


	//   ....[9]....
        /*014c*/ 	.word	0xffffffff


	//----- nvinfo : EIATTR_COOP_GROUP_INSTR_OFFSETS
	.align		4
.L_1023:
        /*0150*/ 	.byte	0x04, 0x28
        /*0152*/ 	.short	(.L_1025 - .L_1024)


	//   ....[0]....
.L_1024:
        /*0154*/ 	.word	0x00004d00


	//   ....[1]....
        /*0158*/ 	.word	0x00004d20


	//   ....[2]....
        /*015c*/ 	.word	0x00004d90


	//   ....[3]....
        /*0160*/ 	.word	0x00004da0


	//   ....[4]....
        /*0164*/ 	.word	0x00004dd0


	//   ....[5]....
        /*0168*/ 	.word	0x00004df0


	//   ....[6]....
        /*016c*/ 	.word	0x00004e40


	//   ....[7]....
        /*0170*/ 	.word	0x00004e50


	//   ....[8]....
        /*0174*/ 	.word	0x00004ec0


	//   ....[9]....
        /*0178*/ 	.word	0x00004ed0


	//----- nvinfo : EIATTR_VRC_CTA_INIT_COUNT
	.align		4
.L_1025:
        /*017c*/ 	.byte	0x02, 0x4a
	.zero		1
	.zero		1


	//----- nvinfo : EIATTR_EXIT_INSTR_OFFSETS
	.align		4
        /*0180*/ 	.byte	0x04, 0x1c
        /*0182*/ 	.short	(.L_1027 - .L_1026)


	//   ....[0]....
.L_1026:
        /*0184*/ 	.word	0x0000a340


	//   ....[1]....
        /*0188*/ 	.word	0x0000a470


	//   ....[2]....
        /*018c*/ 	.word	0x0000aa50


	//   ....[3]....
        /*0190*/ 	.word	0x0000b000


	//----- nvinfo : EIATTR_MAX_THREADS
	.align		4
.L_1027:
        /*0194*/ 	.byte	0x04, 0x05
        /*0196*/ 	.short	(.L_1029 - .L_1028)
.L_1028:
        /*0198*/ 	.word	0x00000300
        /*019c*/ 	.word	0x00000001
        /*01a0*/ 	.word	0x00000001


	//----- nvinfo : EIATTR_CRS_STACK_SIZE
	.align		4
.L_1029:
        /*01a4*/ 	.byte	0x04, 0x1e
        /*01a6*/ 	.short	(.L_1031 - .L_1030)
.L_1030:
        /*01a8*/ 	.word	0x00000000


	//----- nvinfo : EIATTR_CBANK_PARAM_SIZE
	.align		4
.L_1031:
        /*01ac*/ 	.byte	0x03, 0x19
        /*01ae*/ 	.short	0x00b8


	//----- nvinfo : EIATTR_PARAM_CBANK
	.align		4
        /*01b0*/ 	.byte	0x04, 0x0a
        /*01b2*/ 	.short	(.L_1033 - .L_1032)
	.align		4
.L_1032:
        /*01b4*/ 	.word	index@(.nv.constant0._Z35group_norm_nhwc_bwd_one_pass_kernelI11Fp32IOFp32WLi256ELi96ELi768EEv26Group_norm_nhwc_bwd_params)
        /*01b8*/ 	.short	0x0380
        /*01ba*/ 	.short	0x00b8


	//----- nvinfo : EIATTR_SW_WAR
	.align		4
.L_1033:
        /*01bc*/ 	.byte	0x04, 0x36
        /*01be*/ 	.short	(.L_1035 - .L_1034)
.L_1034:
        /*01c0*/ 	.word	0x00000008
.L_1035:


//--------------------- .nv.info._Z35group_norm_nhwc_bwd_one_pass_kernelI11Fp32IOFp32WLi512ELi96ELi768EEv26Group_norm_nhwc_bwd_params --------------------------
	.section	.nv.info._Z35group_norm_nhwc_bwd_one_pass_kernelI11Fp32IOFp32WLi512ELi96ELi768EEv26Group_norm_nhwc_bwd_params,"",@"SHT_CUDA_INFO"
	.sectionflags	@""
	.align	4


	//----- nvinfo : EIATTR_CUDA_API_VERSION
	.align		4
        /*0000*/ 	.byte	0x04, 0x37
        /*0002*/ 	.short	(.L_1037 - .L_1036)
.L_1036:
        /*0004*/ 	.word	0x00000082


	//----- nvinfo : EIATTR_KPARAM_INFO
	.align		4
.L_1037:
        /*0008*/ 	.byte	0x04, 0x17
        /*000a*/ 	.short	(.L_1039 - .L_1038)
.L_1038:
        /*000c*/ 	.word	0x00000000
        /*0010*/ 	.short	0x0000
        /*0012*/ 	.short	0x0000
        /*0014*/ 	.byte	0x00, 0xf0, 0xe1, 0x02


	//----- nvinfo : EIATTR_SPARSE_MMA_MASK
	.align		4
.L_1039:
        /*0018*/ 	.byte	0x03, 0x50
        /*001a*/ 	.short	0x0000


	//----- nvinfo : EIATTR_MAXREG_COUNT
	.align		4
        /*001c*/ 	.byte	0x03, 0x1b
        /*001e*/ 	.short	0x0050


	//----- nvinfo : EIATTR_NUM_BARRIERS
	.align		4
        /*0020*/ 	.byte	0x02, 0x4c
        /*0022*/ 	.byte	0x01
	.zero		1


	//----- nvinfo : EIATTR_ANNOTATIONS
	.align		4
        /*0024*/ 	.byte	0x04, 0x55
        /*0026*/ 	.short	(.L_1041 - .L_1040)


	//   ....[0]....
.L_1040:
        /* <DEDUP_REMOVED lines=410> */


	//----- nvinfo : EIATTR_MERCURY_ISA_VERSION
	.align		4
.L_1041:
        /*19b0*/ 	.byte	0x03, 0x5f
        /*19b2*/ 	.short	0x0101


	//----- nvinfo : EIATTR_INT_WARP_WIDE_INSTR_OFFSETS
	.align		4
        /*19b4*/ 	.byte	0x04, 0x31
        /*19b6*/ 	.short	(.L_1043 - .L_1042)


	//   ....[0]....
.L_1042:
        /*19b8*/ 	.word	0x0000e090


	//   ....[1]....
        /*19bc*/ 	.word	0x0000fce0


	//   ....[2]....
        /*19c0*/ 	.word	0x0000fd20


	//   ....[3]....
        /*19c4*/ 	.word	0x0000fd60


	//   ....[4]....
        /*19c8*/ 	.word	0x0000fda0


	//   ....[5]....
        /*19cc*/ 	.word	0x0000ffc0


	//----- nvinfo : EIATTR_COOP_GROUP_MASK_REGIDS
	.align		4
.L_1043:
        /*19d0*/ 	.byte	0x04, 0x29
        /*19d2*/ 	.short	(.L_1045 - .L_1044)


	//   ....[0]....
.L_1044:
        /*19d4*/ 	.word	0xffffffff


	//   ....[1]....
        /*19d8*/ 	.word	0xffffffff


	//   ....[2]....
        /*19dc*/ 	.word	0xffffffff


	//   ....[3]....
        /*19e0*/ 	.word	0xffffffff


	//   ....[4]....
        /*19e4*/ 	.word	0xffffffff


	//   ....[5]....
        /*19e8*/ 	.word	0xffffffff


	//   ....[6]....
        /*19ec*/ 	.word	0xffffffff


	//   ....[7]....
        /*19f0*/ 	.word	0xffffffff


	//   ....[8]....
        /*19f4*/ 	.word	0xffffffff


	//   ....[9]....
        /*19f8*/ 	.word	0xffffffff


	//----- nvinfo : EIATTR_COOP_GROUP_INSTR_OFFSETS
	.align		4
.L_1045:
        /*19fc*/ 	.byte	0x04, 0x28
        /*19fe*/ 	.short	(.L_1047 - .L_1046)


	//   ....[0]....
.L_1046:
        /*1a00*/ 	.word	0x0000de30


	//   ....[1]....
        /*1a04*/ 	.word	0x0000de60


	//   ....[2]....
        /*1a08*/ 	.word	0x0000df30


	//   ....[3]....
        /*1a0c*/ 	.word	0x0000df40


	//   ....[4]....
        /*1a10*/ 	.word	0x0000df70


	//   ....[5]....
        /*1a14*/ 	.word	0x0000df90


	//   ....[6]....
        /*1a18*/ 	.word	0x0000dfc0


	//   ....[7]....
        /*1a1c*/ 	.word	0x0000dfe0


	//   ....[8]....
        /*1a20*/ 	.word	0x0000e030


	//   ....[9]....
        /*1a24*/ 	.word	0x0000e040


	//----- nvinfo : EIATTR_VRC_CTA_INIT_COUNT
	.align		4
.L_1047:
        /*1a28*/ 	.byte	0x02, 0x4a
	.zero		1
	.zero		1


	//----- nvinfo : EIATTR_EXIT_INSTR_OFFSETS
	.align		4
        /*1a2c*/ 	.byte	0x04, 0x1c
        /*1a2e*/ 	.short	(.L_1049 - .L_1048)


	//   ....[0]....
.L_1048:
        /*1a30*/ 	.word	0x00010a70


	//   ....[1]....
        /*1a34*/ 	.word	0x00010ba0


	//   ....[2]....
        /*1a38*/ 	.word	0x00011170


	//   ....[3]....
        /*1a3c*/ 	.word	0x00011720


	//----- nvinfo : EIATTR_MAX_THREADS
	.align		4
.L_1049:
        /*1a40*/ 	.byte	0x04, 0x05
        /*1a42*/ 	.short	(.L_1051 - .L_1050)
.L_1050:
        /*1a44*/ 	.word	0x00000300
        /*1a48*/ 	.word	0x00000001
        /*1a4c*/ 	.word	0x00000001


	//----- nvinfo : EIATTR_CRS_STACK_SIZE
	.align		4
.L_1051:
        /*1a50*/ 	.byte	0x04, 0x1e
        /*1a52*/ 	.short	(.L_1053 - .L_1052)
.L_1052:
        /*1a54*/ 	.word	0x00000000


	//----- nvinfo : EIATTR_CBANK_PARAM_SIZE
	.align		4
.L_1053:
        /*1a58*/ 	.byte	0x03, 0x19
        /*1a5a*/ 	.short	0x00b8


	//----- nvinfo : EIATTR_PARAM_CBANK
	.align		4
        /*1a5c*/ 	.byte	0x04, 0x0a
        /*1a5e*/ 	.short	(.L_1055 - .L_1054)
	.align		4
.L_1054:
        /*1a60*/ 	.word	index@(.nv.constant0._Z35group_norm_nhwc_bwd_one_pass_kernelI11Fp32IOFp32WLi512ELi96ELi768EEv26Group_norm_nhwc_bwd_params)
        /*1a64*/ 	.short	0x0380
        /*1a66*/ 	.short	0x00b8


	//----- nvinfo : EIATTR_SW_WAR
	.align		4
.L_1055:
        /*1a68*/ 	.byte	0x04, 0x36
        /*1a6a*/ 	.short	(.L_1057 - .L_1056)
.L_1056:
        /*1a6c*/ 	.word	0x00000008
.L_1057:


//--------------------- .nv.info._Z35group_norm_nhwc_bwd_one_pass_kernelI11Fp32IOBf16WLi64ELi96ELi768EEv26Group_norm_nhwc_bwd_params --------------------------
	.section	.nv.info._Z35group_norm_nhwc_bwd_one_pass_kernelI11Fp32IOBf16WLi64ELi96ELi768EEv26Group_norm_nhwc_bwd_params,"",@"SHT_CUDA_INFO"
	.sectionflags	@""
	.align	4


	//----- nvinfo : EIATTR_CUDA_API_VERSION
	.align		4
        /*0000*/ 	.byte	0x04, 0x37
        /*0002*/ 	.short	(.L_1059 - .L_1058)
.L_1058:
        /*0004*/ 	.word	0x00000082


	//----- nvinfo : EIATTR_KPARAM_INFO
	.align		4
.L_1059:
        /*0008*/ 	.byte	0x04, 0x17
        /*000a*/ 	.short	(.L_1061 - .L_1060)
.L_1060:
        /*000c*/ 	.word	0x00000000
        /*0010*/ 	.short	0x0000
        /*0012*/ 	.short	0x0000
        /*0014*/ 	.byte	0x00, 0xf0, 0xe1, 0x02


	//----- nvinfo : EIATTR_SPARSE_MMA_MASK
	.align		4
.L_1061:
        /*0018*/ 	.byte	0x03, 0x50
        /*001a*/ 	.short	0x0000


	//----- nvinfo : EIATTR_MAXREG_COUNT
	.align		4
        /*001c*/ 	.byte	0x03, 0x1b
        /*001e*/ 	.short	0x0050


	//----- nvinfo : EIATTR_NUM_BARRIERS
	.align		4
        /*0020*/ 	.byte	0x02, 0x4c
        /*0022*/ 	.byte	0x01
	.zero		1


	//----- nvinfo : EIATTR_MERCURY_ISA_VERSION
	.align		4
        /*0024*/ 	.byte	0x03, 0x5f
        /*0026*/ 	.short	0x0101


	//----- nvinfo : EIATTR_COOP_GROUP_MASK_REGIDS
	.align		4
        /*0028*/ 	.byte	0x04, 0x29
        /*002a*/ 	.short	(.L_1063 - .L_1062)


	//   ....[0]....
.L_1062:
        /*002c*/ 	.word	0xffffffff


	//   ....[1]....
        /*0030*/ 	.word	0xffffffff


	//   ....[2]....
        /*0034*/ 	.word	0xffffffff


	//   ....[3]....
        /*0038*/ 	.word	0xffffffff


	//   ....[4]....
        /*003c*/ 	.word	0xffffffff


	//   ....[5]....
        /*0040*/ 	.word	0xffffffff


	//   ....[6]....
        /*0044*/ 	.word	0xffffffff


	//   ....[7]....
        /*0048*/ 	.word	0xffffffff


	//   ....[8]....
        /*004c*/ 	.word	0xffffffff


	//   ....[9]....
        /*0050*/ 	.word	0xffffffff


	//----- nvinfo : EIATTR_COOP_GROUP_INSTR_OFFSETS
	.align		4
.L_1063:
        /*0054*/ 	.byte	0x04, 0x28
        /*0056*/ 	.short	(.L_1065 - .L_1064)


	//   ....[0]....
.L_1064:
        /*0058*/ 	.word	0x000018c0


	//   ....[1]....
        /*005c*/ 	.word	0x000018f0


	//   ....[2]....
        /*0060*/ 	.word	0x00001930


	//   ....[3]....
        /*0064*/ 	.word	0x00001950


	//   ....[4]....
        /*0068*/ 	.word	0x00001980


	//   ....[5]....
        /*006c*/ 	.word	0x000019a0


	//   ....[6]....
        /*0070*/ 	.word	0x000019d0


	//   ....[7]....
        /*0074*/ 	.word	0x000019f0


	//   ....[8]....
        /*0078*/ 	.word	0x00001a40


	//   ....[9]....
        /*007c*/ 	.word	0x00001a50


	//----- nvinfo : EIATTR_VRC_CTA_INIT_COUNT
	.align		4
.L_1065:
        /*0080*/ 	.byte	0x02, 0x4a
	.zero		1
	.zero		1


	//----- nvinfo : EIATTR_EXIT_INSTR_OFFSETS
	.align		4
        /*0084*/ 	.byte	0x04, 0x1c
        /*0086*/ 	.short	(.L_1067 - .L_1066)


	//   ....[0]....
.L_1066:
        /*0088*/ 	.word	0x00003d20


	//   ....[1]....
        /*008c*/ 	.word	0x00003e50


	//   ....[2]....
        /*0090*/ 	.word	0x00004440


	//   ....[3]....
        /*0094*/ 	.word	0x00004a40


	//----- nvinfo : EIATTR_MAX_THREADS
	.align		4
.L_1067:
        /*0098*/ 	.byte	0x04, 0x05
        /*009a*/ 	.short	(.L_1069 - .L_1068)
.L_1068:
        /*009c*/ 	.word	0x00000300
        /*00a0*/ 	.word	0x00000001
        /*00a4*/ 	.word	0x00000001


	//----- nvinfo : EIATTR_CRS_STACK_SIZE
	.align		4
.L_1069:
        /*00a8*/ 	.byte	0x04, 0x1e
        /*00aa*/ 	.short	(.L_1071 - .L_1070)
.L_1070:
        /*00ac*/ 	.word	0x00000000


	//----- nvinfo : EIATTR_CBANK_PARAM_SIZE
	.align		4
.L_1071:
        /*00b0*/ 	.byte	0x03, 0x19
        /*00b2*/ 	.short	0x00b8


	//----- nvinfo : EIATTR_PARAM_CBANK
	.align		4
        /*00b4*/ 	.byte	0x04, 0x0a
        /*00b6*/ 	.short	(.L_1073 - .L_1072)
	.align		4
.L_1072:
        /*00b8*/ 	.word	index@(.nv.constant0._Z35group_norm_nhwc_bwd_one_pass_kernelI11Fp32IOBf16WLi64ELi96ELi768EEv26Group_norm_nhwc_bwd_params)
        /*00bc*/ 	.short	0x0380
        /*00be*/ 	.short	0x00b8


	//----- nvinfo : EIATTR_SW_WAR
	.align		4
.L_1073:
        /*00c0*/ 	.byte	0x04, 0x36
        /*00c2*/ 	.short	(.L_1075 - .L_1074)
.L_1074:
        /*00c4*/ 	.word	0x00000008
.L_1075:


//--------------------- .nv.info._Z35group_norm_nhwc_bwd_one_pass_kernelI11Fp32IOBf16WLi128ELi96ELi768EEv26Group_norm_nhwc_bwd_params --------------------------
	.section	.nv.info._Z35group_norm_nhwc_bwd_one_pass_kernelI11Fp32IOBf16WLi128ELi96ELi768EEv26Group_norm_nhwc_bwd_params,"",@"SHT_CUDA_INFO"
	.sectionflags	@""
	.align	4


	//----- nvinfo : EIATTR_CUDA_API_VERSION
	.align		4
        /*0000*/ 	.byte	0x04, 0x37
        /*0002*/ 	.short	(.L_1077 - .L_1076)
.L_1076:
        /*0004*/ 	.word	0x00000082


	//----- nvinfo : EIATTR_KPARAM_INFO
	.align		4
.L_1077:
        /*0008*/ 	.byte	0x04, 0x17
        /*000a*/ 	.short	(.L_1079 - .L_1078)
.L_1078:
        /*000c*/ 	.word	0x00000000
        /*0010*/ 	.short	0x0000
        /*0012*/ 	.short	0x0000
        /*0014*/ 	.byte	0x00, 0xf0, 0xe1, 0x02


	//----- nvinfo : EIATTR_SPARSE_MMA_MASK
	.align		4
.L_1079:
        /*0018*/ 	.byte	0x03, 0x50
        /*001a*/ 	.short	0x0000


	//----- nvinfo : EIATTR_MAXREG_COUNT
	.align		4
        /*001c*/ 	.byte	0x03, 0x1b
        /*001e*/ 	.short	0x0050


	//----- nvinfo : EIATTR_NUM_BARRIERS
	.align		4
        /*0020*/ 	.byte	0x02, 0x4c
        /*0022*/ 	.byte	0x01
	.zero		1


	//----- nvinfo : EIATTR_MERCURY_ISA_VERSION
	.align		4
        /*0024*/ 	.byte	0x03, 0x5f
        /*0026*/ 	.short	0x0101


	//----- nvinfo : EIATTR_INT_WARP_WIDE_INSTR_OFFSETS
	.align		4
        /*0028*/ 	.byte	0x04, 0x31
        /*002a*/ 	.short	(.L_1081 - .L_1080)


	//   ....[0]....
.L_1080:
        /*002c*/ 	.word	0x00002af0


	//----- nvinfo : EIATTR_COOP_GROUP_MASK_REGIDS
	.align		4
.L_1081:
        /*0030*/ 	.byte	0x04, 0x29
        /*0032*/ 	.short	(.L_1083 - .L_1082)


	//   ....[0]....
.L_1082:
        /*0034*/ 	.word	0xffffffff


	//   ....[1]....
        /*0038*/ 	.word	0xffffffff


	//   ....[2]....
        /*003c*/ 	.word	0xffffffff


	//   ....[3]....
        /*0040*/ 	.word	0xffffffff


	//   ....[4]....
        /*0044*/ 	.word	0xffffffff


	//   ....[5]....
        /*0048*/ 	.word	0xffffffff


	//   ....[6]....
        /*004c*/ 	.word	0xffffffff


	//   ....[7]....
        /*0050*/ 	.word	0xffffffff


	//   ....[8]....
        /*0054*/ 	.word	0xffffffff


	//   ....[9]....
        /*0058*/ 	.word	0xffffffff


	//----- nvinfo : EIATTR_COOP_GROUP_INSTR_OFFSETS
	.align		4
.L_1083:
        /*005c*/ 	.byte	0x04, 0x28
        /*005e*/ 	.short	(.L_1085 - .L_1084)


	//   ....[0]....
.L_1084:
        /*0060*/ 	.word	0x00002880


	//   ....[1]....
        /*0064*/ 	.word	0x000028c0


	//   ....[2]....
        /*0068*/ 	.word	0x00002960


	//   ....[3]....
        /*006c*/ 	.word	0x00002990


	//   ....[4]....
        /*0070*/ 	.word	0x000029d0


	//   ....[5]....
        /*0074*/ 	.word	0x000029f0


	//   ....[6]....
        /*0078*/ 	.word	0x00002a20


	//   ....[7]....
        /*007c*/ 	.word	0x00002a40


	//   ....[8]....
        /*0080*/ 	.word	0x00002a90


	//   ....[9]....
        /*0084*/ 	.word	0x00002aa0


	//----- nvinfo : EIATTR_VRC_CTA_INIT_COUNT
	.align		4
.L_1085:
        /*0088*/ 	.byte	0x02, 0x4a
	.zero		1
	.zero		1


	//----- nvinfo : EIATTR_EXIT_INSTR_OFFSETS
	.align		4
        /*008c*/ 	.byte	0x04, 0x1c
        /*008e*/ 	.short	(.L_1087 - .L_1086)


	//   ....[0]....
.L_1086:
        /*0090*/ 	.word	0x00005a40


	//   ....[1]....
        /*0094*/ 	.word	0x00005b70


	//   ....[2]....
        /*0098*/ 	.word	0x00006180


	//   ....[3]....
        /*009c*/ 	.word	0x00006780


	//----- nvinfo : EIATTR_MAX_THREADS
	.align		4
.L_1087:
        /*00a0*/ 	.byte	0x04, 0x05
        /*00a2*/ 	.short	(.L_1089 - .L_1088)
.L_1088:
        /*00a4*/ 	.word	0x00000300
        /*00a8*/ 	.word	0x00000001
        /*00ac*/ 	.word	0x00000001


	//----- nvinfo : EIATTR_CRS_STACK_SIZE
	.align		4
.L_1089:
        /*00b0*/ 	.byte	0x04, 0x1e
        /*00b2*/ 	.short	(.L_1091 - .L_1090)
.L_1090:
        /*00b4*/ 	.word	0x00000000


	//----- nvinfo : EIATTR_CBANK_PARAM_SIZE
	.align		4
.L_1091:
        /*00b8*/ 	.byte	0x03, 0x19
        /*00ba*/ 	.short	0x00b8


	//----- nvinfo : EIATTR_PARAM_CBANK
	.align		4
        /*00bc*/ 	.byte	0x04, 0x0a
        /*00be*/ 	.short	(.L_1093 - .L_1092)
	.align		4
.L_1092:
        /*00c0*/ 	.word	index@(.nv.constant0._Z35group_norm_nhwc_bwd_one_pass_kernelI11Fp32IOBf16WLi128ELi96ELi768EEv26Group_norm_nhwc_bwd_params)
        /*00c4*/ 	.short	0x0380
        /*00c6*/ 	.short	0x00b8


	//----- nvinfo : EIATTR_SW_WAR
	.align		4
.L_1093:
        /*00c8*/ 	.byte	0x04, 0x36
        /*00ca*/ 	.short	(.L_1095 - .L_1094)
.L_1094:
        /*00cc*/ 	.word	0x00000008
.L_1095:


//--------------------- .nv.info._Z35group_norm_nhwc_bwd_one_pass_kernelI11Fp32IOBf16WLi256ELi96ELi768EEv26Group_norm_nhwc_bwd_params --------------------------
	.section	.nv.info._Z35group_norm_nhwc_bwd_one_pass_kernelI11Fp32IOBf16WLi256ELi96ELi768EEv26Group_norm_nhwc_bwd_params,"",@"SHT_CUDA_INFO"
	.sectionflags	@""
	.align	4


	//----- nvinfo : EIATTR_CUDA_API_VERSION
	.align		4
        /*0000*/ 	.byte	0x04, 0x37
        /*0002*/ 	.short	(.L_1097 - .L_1096)
.L_1096:
        /*0004*/ 	.word	0x00000082


	//----- nvinfo : EIATTR_KPARAM_INFO
	.align		4
.L_1097:
        /*0008*/ 	.byte	0x04, 0x17
        /*000a*/ 	.short	(.L_1099 - .L_1098)
.L_1098:
        /*000c*/ 	.word	0x00000000
        /*0010*/ 	.short	0x0000
        /*0012*/ 	.short	0x0000
        /*0014*/ 	.byte	0x00, 0xf0, 0xe1, 0x02


	//----- nvinfo : EIATTR_SPARSE_MMA_MASK
	.align		4
.L_1099:
        /*0018*/ 	.byte	0x03, 0x50
        /*001a*/ 	.short	0x0000


	//----- nvinfo : EIATTR_MAXREG_COUNT
	.align		4
        /*001c*/ 	.byte	0x03, 0x1b
        /*001e*/ 	.short	0x0050


	//----- nvinfo : EIATTR_NUM_BARRIERS
	.align		4
        /*0020*/ 	.byte	0x02, 0x4c
        /*0022*/ 	.byte	0x01
	.zero		1


	//----- nvinfo : EIATTR_ANNOTATIONS
	.align		4
        /*0024*/ 	.byte	0x04, 0x55
        /*0026*/ 	.short	(.L_1101 - .L_1100)


	//   ....[0]....
.L_1100:
        /* <DEDUP_REMOVED lines=18> */


	//----- nvinfo : EIATTR_MERCURY_ISA_VERSION
	.align		4
.L_1101:
        /*0130*/ 	.byte	0x03, 0x5f
        /*0132*/ 	.short	0x0101


	//----- nvinfo : EIATTR_INT_WARP_WIDE_INSTR_OFFSETS
	.align		4
        /*0134*/ 	.byte	0x04, 0x31
        /*0136*/ 	.short	(.L_1103 - .L_1102)


	//   ....[0]....
.L_1102:
        /*0138*/ 	.word	0x00004fb0


	//----- nvinfo : EIATTR_COOP_GROUP_MASK_REGIDS
	.align		4
.L_1103:
        /*013c*/ 	.byte	0x04, 0x29
        /*013e*/ 	.short	(.L_1105 - .L_1104)


	//   ....[0]....
.L_1104:
        /*0140*/ 	.word	0xffffffff


	//   ....[1]....
        /*0144*/ 	.word	0xffffffff


	//   ....[2]....
        /*0148*/ 	.word	0xffffffff


	//   ....[3]....
        /*014c*/ 	.word	0xffffffff


	//   ....[4]....
        /*0150*/ 	.word	0xffffffff


	//   ....[5]....
        /*0154*/ 	.word	0xffffffff


	//   ....[6]....
        /*0158*/ 	.word	0xffffffff


	//   ....[7]....
        /*015c*/ 	.word	0xffffffff


	//   ....[8]....
        /*0160*/ 	.word	0xffffffff


	//   ....[9]....
        /*0164*/ 	.word	0xffffffff


	//----- nvinfo : EIATTR_COOP_GROUP_INSTR_OFFSETS
	.align		4
.L_1105:
        /*0168*/ 	.byte	0x04, 0x28
        /*016a*/ 	.short	(.L_1107 - .L_1106)


	//   ....[0]....
.L_1106:
        /*016c*/ 	.word	0x00004d90


	//   ....[1]....
        /*0170*/ 	.word	0x00004db0


	//   ....[2]....
        /*0174*/ 	.word	0x00004e20


	//   ....[3]....
        /*0178*/ 	.word	0x00004e30


	//   ....[4]....
        /*017c*/ 	.word	0x00004e60


	//   ....[5]....
        /*0180*/ 	.word	0x00004e80


	//   ....[6]....
        /*0184*/ 	.word	0x00004ed0


	//   ....[7]....
        /*0188*/ 	.word	0x00004ee0


	//   ....[8]....
        /*018c*/ 	.word	0x00004f50


	//   ....[9]....
        /*0190*/ 	.word	0x00004f60


	//----- nvinfo : EIATTR_VRC_CTA_INIT_COUNT
	.align		4
.L_1107:
        /*0194*/ 	.byte	0x02, 0x4a
	.zero		1
	.zero		1


	//----- nvinfo : EIATTR_EXIT_INSTR_OFFSETS
	.align		4
        /*0198*/ 	.byte	0x04, 0x1c
        /*019a*/ 	.short	(.L_1109 - .L_1108)


	//   ....[0]....
.L_1108:
        /*019c*/ 	.word	0x0000a3e0


	//   ....[1]....
        /*01a0*/ 	.word	0x0000a510


	//   ....[2]....
        /*01a4*/ 	.word	0x0000ab10


	//   ....[3]....
        /*01a8*/ 	.word	0x0000b110


	//----- nvinfo : EIATTR_MAX_THREADS
	.align		4
.L_1109:
        /*01ac*/ 	.byte	0x04, 0x05
        /*01ae*/ 	.short	(.L_1111 - .L_1110)
.L_1110:
        /*01b0*/ 	.word	0x00000300
        /*01b4*/ 	.word	0x00000001
        /*01b8*/ 	.word	0x00000001


	//----- nvinfo : EIATTR_CRS_STACK_SIZE
	.align		4
.L_1111:
        /*01bc*/ 	.byte	0x04, 0x1e
        /*01be*/ 	.short	(.L_1113 - .L_1112)
.L_1112:
        /*01c0*/ 	.word	0x00000000


	//----- nvinfo : EIATTR_CBANK_PARAM_SIZE
	.align		4
.L_1113:
        /*01c4*/ 	.byte	0x03, 0x19
        /*01c6*/ 	.short	0x00b8


	//----- nvinfo : EIATTR_PARAM_CBANK
	.align		4
        /*01c8*/ 	.byte	0x04, 0x0a
        /*01ca*/ 	.short	(.L_1115 - .L_1114)
	.align		4
.L_1114:
        /*01cc*/ 	.word	index@(.nv.constant0._Z35group_norm_nhwc_bwd_one_pass_kernelI11Fp32IOBf16WLi256ELi96ELi768EEv26Group_norm_nhwc_bwd_params)
        /*01d0*/ 	.short	0x0380
        /*01d2*/ 	.short	0x00b8


	//----- nvinfo : EIATTR_SW_WAR
	.align		4
.L_1115:
        /*01d4*/ 	.byte	0x04, 0x36
        /*01d6*/ 	.short	(.L_1117 - .L_1116)
.L_1116:
        /*01d8*/ 	.word	0x00000008
.L_1117:


//--------------------- .nv.info._Z35group_norm_nhwc_bwd_one_pass_kernelI11Fp32IOBf16WLi512ELi96ELi768EEv26Group_norm_nhwc_bwd_params --------------------------
	.section	.nv.info._Z35group_norm_nhwc_bwd_one_pass_kernelI11Fp32IOBf16WLi512ELi96ELi768EEv26Group_norm_nhwc_bwd_params,"",@"SHT_CUDA_INFO"
	.sectionflags	@""
	.align	4


	//----- nvinfo : EIATTR_CUDA_API_VERSION
	.align		4
        /*0000*/ 	.byte	0x04, 0x37
        /*0002*/ 	.short	(.L_1119 - .L_1118)
.L_1118:
        /*0004*/ 	.word	0x00000082


	//----- nvinfo : EIATTR_KPARAM_INFO
	.align		4
.L_1119:
        /*0008*/ 	.byte	0x04, 0x17
        /*000a*/ 	.short	(.L_1121 - .L_1120)
.L_1120:
        /*000c*/ 	.word	0x00000000
        /*0010*/ 	.short	0x0000
        /*0012*/ 	.short	0x0000
        /*0014*/ 	.byte	0x00, 0xf0, 0xe1, 0x02


	//----- nvinfo : EIATTR_SPARSE_MMA_MASK
	.align		4
.L_1121:
        /*0018*/ 	.byte	0x03, 0x50
        /*001a*/ 	.short	0x0000


	//----- nvinfo : EIATTR_MAXREG_COUNT
	.align		4
        /*001c*/ 	.byte	0x03, 0x1b
        /*001e*/ 	.short	0x0050


	//----- nvinfo : EIATTR_NUM_BARRIERS
	.align		4
        /*0020*/ 	.byte	0x02, 0x4c
        /*0022*/ 	.byte	0x01
	.zero		1


	//----- nvinfo : EIATTR_ANNOTATIONS
	.align		4
        /*0024*/ 	.byte	0x04, 0x55
        /*0026*/ 	.short	(.L_1123 - .L_1122)


	//   ....[0]....
.L_1122:
        /* <DEDUP_REMOVED lines=413> */


	//----- nvinfo : EIATTR_MERCURY_ISA_VERSION
	.align		4
.L_1123:
        /*19e8*/ 	.byte	0x03, 0x5f
        /*19ea*/ 	.short	0x0101


	//----- nvinfo : EIATTR_INT_WARP_WIDE_INSTR_OFFSETS
	.align		4
        /*19ec*/ 	.byte	0x04, 0x31
        /*19ee*/ 	.short	(.L_1125 - .L_1124)


	//   ....[0]....
.L_1124:
        /*19f0*/ 	.word	0x0000e010


	//   ....[1]....
        /*19f4*/ 	.word	0x0000fbf0


	//   ....[2]....
        /*19f8*/ 	.word	0x0000fc30


	//   ....[3]....
        /*19fc*/ 	.word	0x0000fc70


	//   ....[4]....
        /*1a00*/ 	.word	0x0000fcb0


	//   ....[5]....
        /*1a04*/ 	.word	0x0000fed0


	//----- nvinfo : EIATTR_COOP_GROUP_MASK_REGIDS
	.align		4
.L_1125:
        /*1a08*/ 	.byte	0x04, 0x29
        /*1a0a*/ 	.short	(.L_1127 - .L_1126)


	//   ....[0]....
.L_1126:
        /*1a0c*/ 	.word	0xffffffff


	//   ....[1]....
        /*1a10*/ 	.word	0xffffffff


	//   ....[2]....
        /*1a14*/ 	.word	0xffffffff


	//   ....[3]....
        /*1a18*/ 	.word	0xffffffff


	//   ....[4]....
        /*1a1c*/ 	.word	0xffffffff


	//   ....[5]....
        /*1a20*/ 	.word	0xffffffff


	//   ....[6]....
        /*1a24*/ 	.word	0xffffffff


	//   ....[7]....
        /*1a28*/ 	.word	0xffffffff


	//   ....[8]....
        /*1a2c*/ 	.word	0xffffffff


	//   ....[9]....
        /*1a30*/ 	.word	0xffffffff


	//----- nvinfo : EIATTR_COOP_GROUP_INSTR_OFFSETS
	.align		4
.L_1127:
        /*1a34*/ 	.byte	0x04, 0x28
        /*1a36*/ 	.short	(.L_1129 - .L_1128)


	//   ....[0]....
.L_1128:
        /*1a38*/ 	.word	0x0000ddb0


	//   ....[1]....
        /*1a3c*/ 	.word	0x0000dde0


	//   ....[2]....
        /*1a40*/ 	.word	0x0000deb0


	//   ....[3]....
        /*1a44*/ 	.word	0x0000dec0


	//   ....[4]....
        /*1a48*/ 	.word	0x0000def0


	//   ....[5]....
        /*1a4c*/ 	.word	0x0000df10


	//   ....[6]....
        /*1a50*/ 	.word	0x0000df40


	//   ....[7]....
        /*1a54*/ 	.word	0x0000df60


	//   ....[8]....
        /*1a58*/ 	.word	0x0000dfb0


	//   ....[9]....
        /*1a5c*/ 	.word	0x0000dfc0


	//----- nvinfo : EIATTR_VRC_CTA_INIT_COUNT
	.align		4
.L_1129:
        /*1a60*/ 	.byte	0x02, 0x4a
	.zero		1
	.zero		1


	//----- nvinfo : EIATTR_EXIT_INSTR_OFFSETS
	.align		4
        /*1a64*/ 	.byte	0x04, 0x1c
        /*1a66*/ 	.short	(.L_1131 - .L_1130)


	//   ....[0]....
.L_1130:
        /*1a68*/ 	.word	0x00010980


	//   ....[1]....
        /*1a6c*/ 	.word	0x00010ab0


	//   ....[2]....
        /*1a70*/ 	.word	0x000110b0


	//   ....[3]....
        /*1a74*/ 	.word	0x000116b0


	//----- nvinfo : EIATTR_MAX_THREADS
	.align		4
.L_1131:
        /*1a78*/ 	.byte	0x04, 0x05
        /*1a7a*/ 	.short	(.L_1133 - .L_1132)
.L_1132:
        /*1a7c*/ 	.word	0x00000300
        /*1a80*/ 	.word	0x00000001
        /*1a84*/ 	.word	0x00000001


	//----- nvinfo : EIATTR_CRS_STACK_SIZE
	.align		4
.L_1133:
        /*1a88*/ 	.byte	0x04, 0x1e
        /*1a8a*/ 	.short	(.L_1135 - .L_1134)
.L_1134:
        /*1a8c*/ 	.word	0x00000000


	//----- nvinfo : EIATTR_CBANK_PARAM_SIZE
	.align		4
.L_1135:
        /*1a90*/ 	.byte	0x03, 0x19
        /*1a92*/ 	.short	0x00b8


	//----- nvinfo : EIATTR_PARAM_CBANK
	.align		4
        /*1a94*/ 	.byte	0x04, 0x0a
        /*1a96*/ 	.short	(.L_1137 - .L_1136)
	.align		4
.L_1136:
        /*1a98*/ 	.word	index@(.nv.constant0._Z35group_norm_nhwc_bwd_one_pass_kernelI11Fp32IOBf16WLi512ELi96ELi768EEv26Group_norm_nhwc_bwd_params)
        /*1a9c*/ 	.short	0x0380
        /*1a9e*/ 	.short	0x00b8


	//----- nvinfo : EIATTR_SW_WAR
	.align		4
.L_1137:
        /*1aa0*/ 	.byte	0x04, 0x36
        /*1aa2*/ 	.short	(.L_1139 - .L_1138)
.L_1138:
        /*1aa4*/ 	.word	0x00000008
.L_1139:


//--------------------- .nv.info._Z35group_norm_nhwc_bwd_one_pass_kernelI11Fp32IOFp16WLi64ELi96ELi768EEv26Group_norm_nhwc_bwd_params --------------------------
	.section	.nv.info._Z35group_norm_nhwc_bwd_one_pass_kernelI11Fp32IOFp16WLi64ELi96ELi768EEv26Group_norm_nhwc_bwd_params,"",@"SHT_CUDA_INFO"
	.sectionflags	@""
	.align	4


	//----- nvinfo : EIATTR_CUDA_API_VERSION
	.align		4
        /*0000*/ 	.byte	0x04, 0x37
        /*0002*/ 	.short	(.L_1141 - .L_1140)
.L_1140:
        /*0004*/ 	.word	0x00000082


	//----- nvinfo : EIATTR_KPARAM_INFO
	.align		4
.L_1141:
        /*0008*/ 	.byte	0x04, 0x17
        /*000a*/ 	.short	(.L_1143 - .L_1142)
.L_1142:
        /*000c*/ 	.word	0x00000000
        /*0010*/ 	.short	0x0000
        /*0012*/ 	.short	0x0000
        /*0014*/ 	.byte	0x00, 0xf0, 0xe1, 0x02


	//----- nvinfo : EIATTR_SPARSE_MMA_MASK
	.align		4
.L_1143:
        /*0018*/ 	.byte	0x03, 0x50
        /*001a*/ 	.short	0x0000


	//----- nvinfo : EIATTR_MAXREG_COUNT
	.align		4
        /*001c*/ 	.byte	0x03, 0x1b
        /*001e*/ 	.short	0x0050


	//----- nvinfo : EIATTR_NUM_BARRIERS
	.align		4
        /*0020*/ 	.byte	0x02, 0x4c
        /*0022*/ 	.byte	0x01
	.zero		1


	//----- nvinfo : EIATTR_MERCURY_ISA_VERSION
	.align		4
        /*0024*/ 	.byte	0x03, 0x5f
        /*0026*/ 	.short	0x0101


	//----- nvinfo : EIATTR_COOP_GROUP_MASK_REGIDS
	.align		4
        /*0028*/ 	.byte	0x04, 0x29
        /*002a*/ 	.short	(.L_1145 - .L_1144)


	//   ....[0]....
.L_1144:
        /*002c*/ 	.word	0xffffffff


	//   ....[1]....
        /*0030*/ 	.word	0xffffffff


	//   ....[2]....
        /*0034*/ 	.word	0xffffffff


	//   ....[3]....
        /*0038*/ 	.word	0xffffffff


	//   ....[4]....
        /*003c*/ 	.word	0xffffffff


	//   ....[5]....
        /*0040*/ 	.word	0xffffffff


	//   ....[6]....
        /*0044*/ 	.word	0xffffffff


	//   ....[7]....
        /*0048*/ 	.word	0xffffffff


	//   ....[8]....
        /*004c*/ 	.word	0xffffffff


	//   ....[9]....
        /*0050*/ 	.word	0xffffffff


	//----- nvinfo : EIATTR_COOP_GROUP_INSTR_OFFSETS
	.align		4
.L_1145:
        /*0054*/ 	.byte	0x04, 0x28
        /*0056*/ 	.short	(.L_1147 - .L_1146)


	//   ....[0]....
.L_1146:
        /*0058*/ 	.word	0x000018c0


	//   ....[1]....
        /*005c*/ 	.word	0x000018f0


	//   ....[2]....
        /*0060*/ 	.word	0x00001930


	//   ....[3]....
        /*0064*/ 	.word	0x00001950


	//   ....[4]....
        /*0068*/ 	.word	0x00001980


	//   ....[5]....
        /*006c*/ 	.word	0x000019a0


	//   ....[6]....
        /*0070*/ 	.word	0x000019d0


	//   ....[7]....
        /*0074*/ 	.word	0x000019f0


	//   ....[8]....
        /*0078*/ 	.word	0x00001a40


	//   ....[9]....
        /*007c*/ 	.word	0x00001a50


	//----- nvinfo : EIATTR_VRC_CTA_INIT_COUNT
	.align		4
.L_1147:
        /*0080*/ 	.byte	0x02, 0x4a
	.zero		1
	.zero		1


	//----- nvinfo : EIATTR_EXIT_INSTR_OFFSETS
	.align		4
        /*0084*/ 	.byte	0x04, 0x1c
        /*0086*/ 	.short	(.L_1149 - .L_1148)


	//   ....[0]....
.L_1148:
        /*0088*/ 	.word	0x00003d20


	//   ....[1]....
        /*008c*/ 	.word	0x00003e50


	//   ....[2]....
        /*0090*/ 	.word	0x00004440


	//   ....[3]....
        /*0094*/ 	.word	0x00004a40


	//----- nvinfo : EIATTR_MAX_THREADS
	.align		4
.L_1149:
        /*0098*/ 	.byte	0x04, 0x05
        /*009a*/ 	.short	(.L_1151 - .L_1150)
.L_1150:
        /*009c*/ 	.word	0x00000300
        /*00a0*/ 	.word	0x00000001
        /*00a4*/ 	.word	0x00000001


	//----- nvinfo : EIATTR_CRS_STACK_SIZE
	.align		4
.L_1151:
        /*00a8*/ 	.byte	0x04, 0x1e
        /*00aa*/ 	.short	(.L_1153 - .L_1152)
.L_1152:
        /*00ac*/ 	.word	0x00000000


	//----- nvinfo : EIATTR_CBANK_PARAM_SIZE
	.align		4
.L_1153:
        /*00b0*/ 	.byte	0x03, 0x19
        /*00b2*/ 	.short	0x00b8


	//----- nvinfo : EIATTR_PARAM_CBANK
	.align		4
        /*00b4*/ 	.byte	0x04, 0x0a
        /*00b6*/ 	.short	(.L_1155 - .L_1154)
	.align		4
.L_1154:
        /*00b8*/ 	.word	index@(.nv.constant0._Z35group_norm_nhwc_bwd_one_pass_kernelI11Fp32IOFp16WLi64ELi96ELi768EEv26Group_norm_nhwc_bwd_params)
        /*00bc*/ 	.short	0x0380
        /*00be*/ 	.short	0x00b8


	//----- nvinfo : EIATTR_SW_WAR
	.align		4
.L_1155:
        /*00c0*/ 	.byte	0x04, 0x36
        /*00c2*/ 	.short	(.L_1157 - .L_1156)
.L_1156:
        /*00c4*/ 	.word	0x00000008
.L_1157:


//--------------------- .nv.info._Z35group_norm_nhwc_bwd_one_pass_kernelI11Fp32IOFp16WLi128ELi96ELi768EEv26Group_norm_nhwc_bwd_params --------------------------
	.section	.nv.info._Z35group_norm_nhwc_bwd_one_pass_kernelI11Fp32IOFp16WLi128ELi96ELi768EEv26Group_norm_nhwc_bwd_params,"",@"SHT_CUDA_INFO"
	.sectionflags	@""
	.align	4


	//----- nvinfo : EIATTR_CUDA_API_VERSION
	.align		4
        /*0000*/ 	.byte	0x04, 0x37
        /*0002*/ 	.short	(.L_1159 - .L_1158)
.L_1158:
        /*0004*/ 	.word	0x00000082


	//----- nvinfo : EIATTR_KPARAM_INFO
	.align		4
.L_1159:
        /*0008*/ 	.byte	0x04, 0x17
        /*000a*/ 	.short	(.L_1161 - .L_1160)
.L_1160:
        /*000c*/ 	.word	0x00000000
        /*0010*/ 	.short	0x0000
        /*0012*/ 	.short	0x0000
        /*0014*/ 	.byte	0x00, 0xf0, 0xe1, 0x02


	//----- nvinfo : EIATTR_SPARSE_MMA_MASK
	.align		4
.L_1161:
        /*0018*/ 	.byte	0x03, 0x50
        /*001a*/ 	.short	0x0000


	//----- nvinfo : EIATTR_MAXREG_COUNT
	.align		4
        /*001c*/ 	.byte	0x03, 0x1b
        /*001e*/ 	.short	0x0050


	//----- nvinfo : EIATTR_NUM_BARRIERS
	.align		4
        /*0020*/ 	.byte	0x02, 0x4c
        /*0022*/ 	.byte	0x01
	.zero		1


	//----- nvinfo : EIATTR_MERCURY_ISA_VERSION
	.align		4
        /*0024*/ 	.byte	0x03, 0x5f
        /*0026*/ 	.short	0x0101


	//----- nvinfo : EIATTR_INT_WARP_WIDE_INSTR_OFFSETS
	.align		4
        /*0028*/ 	.byte	0x04, 0x31
        /*002a*/ 	.short	(.L_1163 - .L_1162)


	//   ....[0]....
.L_1162:
        /*002c*/ 	.word	0x00002af0


	//----- nvinfo : EIATTR_COOP_GROUP_MASK_REGIDS
	.align		4
.L_1163:
        /*0030*/ 	.byte	0x04, 0x29
        /*0032*/ 	.short	(.L_1165 - .L_1164)


	//   ....[0]....
.L_1164:
        /*0034*/ 	.word	0xffffffff


	//   ....[1]....
        /*0038*/ 	.word	0xffffffff


	//   ....[2]....
        /*003c*/ 	.word	0xffffffff


	//   ....[3]....
        /*0040*/ 	.word	0xffffffff


	//   ....[4]....
        /*0044*/ 	.word	0xffffffff


	//   ....[5]....
        /*0048*/ 	.word	0xffffffff


	//   ....[6]....
        /*004c*/ 	.word	0xffffffff


	//   ....[7]....
        /*0050*/ 	.word	0xffffffff


	//   ....[8]....
        /*0054*/ 	.word	0xffffffff


	//   ....[9]....
        /*0058*/ 	.word	0xffffffff


	//----- nvinfo : EIATTR_COOP_GROUP_INSTR_OFFSETS
	.align		4
.L_1165:
        /*005c*/ 	.byte	0x04, 0x28
        /*005e*/ 	.short	(.L_1167 - .L_1166)


	//   ....[0]....
.L_1166:
        /*0060*/ 	.word	0x00002880


	//   ....[1]....
        /*0064*/ 	.word	0x000028c0


	//   ....[2]....
        /*0068*/ 	.word	0x00002960


	//   ....[3]....
        /*006c*/ 	.word	0x00002990


	//   ....[4]....
        /*0070*/ 	.word	0x000029d0


	//   ....[5]....
        /*0074*/ 	.word	0x000029f0


	//   ....[6]....
        /*0078*/ 	.word	0x00002a20


	//   ....[7]....
        /*007c*/ 	.word	0x00002a40


	//   ....[8]....
        /*0080*/ 	.word	0x00002a90


	//   ....[9]....
        /*0084*/ 	.word	0x00002aa0


	//----- nvinfo : EIATTR_VRC_CTA_INIT_COUNT
	.align		4
.L_1167:
        /*0088*/ 	.byte	0x02, 0x4a
	.zero		1
	.zero		1


	//----- nvinfo : EIATTR_EXIT_INSTR_OFFSETS
	.align		4
        /*008c*/ 	.byte	0x04, 0x1c
        /*008e*/ 	.short	(.L_1169 - .L_1168)


	//   ....[0]....
.L_1168:
        /*0090*/ 	.word	0x00005a40


	//   ....[1]....
        /*0094*/ 	.word	0x00005b70


	//   ....[2]....
        /*0098*/ 	.word	0x00006180


	//   ....[3]....
        /*009c*/ 	.word	0x00006780


	//----- nvinfo : EIATTR_MAX_THREADS
	.align		4
.L_1169:
        /*00a0*/ 	.byte	0x04, 0x05
        /*00a2*/ 	.short	(.L_1171 - .L_1170)
.L_1170:
        /*00a4*/ 	.word	0x00000300
        /*00a8*/ 	.word	0x00000001
        /*00ac*/ 	.word	0x00000001


	//----- nvinfo : EIATTR_CRS_STACK_SIZE
	.align		4
.L_1171:
        /*00b0*/ 	.byte	0x04, 0x1e
        /*00b2*/ 	.short	(.L_1173 - .L_1172)
.L_1172:
        /*00b4*/ 	.word	0x00000000


	//----- nvinfo : EIATTR_CBANK_PARAM_SIZE
	.align		4
.L_1173:
        /*00b8*/ 	.byte	0x03, 0x19
        /*00ba*/ 	.short	0x00b8


	//----- nvinfo : EIATTR_PARAM_CBANK
	.align		4
        /*00bc*/ 	.byte	0x04, 0x0a
        /*00be*/ 	.short	(.L_1175 - .L_1174)
	.align		4
.L_1174:
        /*00c0*/ 	.word	index@(.nv.constant0._Z35group_norm_nhwc_bwd_one_pass_kernelI11Fp32IOFp16WLi128ELi96ELi768EEv26Group_norm_nhwc_bwd_params)
        /*00c4*/ 	.short	0x0380
        /*00c6*/ 	.short	0x00b8


	//----- nvinfo : EIATTR_SW_WAR
	.align		4
.L_1175:
        /*00c8*/ 	.byte	0x04, 0x36
        /*00ca*/ 	.short	(.L_1177 - .L_1176)
.L_1176:
        /*00cc*/ 	.word	0x00000008
.L_1177:


//--------------------- .nv.info._Z35group_norm_nhwc_bwd_one_pass_kernelI11Fp32IOFp16WLi256ELi96ELi768EEv26Group_norm_nhwc_bwd_params --------------------------
	.section	.nv.info._Z35group_norm_nhwc_bwd_one_pass_kernelI11Fp32IOFp16WLi256ELi96ELi768EEv26Group_norm_nhwc_bwd_params,"",@"SHT_CUDA_INFO"
	.sectionflags	@""
	.align	4


	//----- nvinfo : EIATTR_CUDA_API_VERSION
	.align		4
        /*0000*/ 	.byte	0x04, 0x37
        /*0002*/ 	.short	(.L_1179 - .L_1178)
.L_1178:
        /*0004*/ 	.word	0x00000082


	//----- nvinfo : EIATTR_KPARAM_INFO
	.align		4
.L_1179:
        /*0008*/ 	.byte	0x04, 0x17
        /*000a*/ 	.short	(.L_1181 - .L_1180)
.L_1180:
        /*000c*/ 	.word	0x00000000
        /*0010*/ 	.short	0x0000
        /*0012*/ 	.short	0x0000
        /*0014*/ 	.byte	0x00, 0xf0, 0xe1, 0x02


	//----- nvinfo : EIATTR_SPARSE_MMA_MASK
	.align		4
.L_1181:
        /*0018*/ 	.byte	0x03, 0x50
        /*001a*/ 	.short	0x0000


	//----- nvinfo : EIATTR_MAXREG_COUNT
	.align		4
        /*001c*/ 	.byte	0x03, 0x1b
        /*001e*/ 	.short	0x0050


	//----- nvinfo : EIATTR_NUM_BARRIERS
	.align		4
        /*0020*/ 	.byte	0x02, 0x4c
        /*0022*/ 	.byte	0x01
	.zero		1


	//----- nvinfo : EIATTR_ANNOTATIONS
	.align		4
        /*0024*/ 	.byte	0x04, 0x55
        /*0026*/ 	.short	(.L_1183 - .L_1182)


	//   ....[0]....
.L_1182:
        /* <DEDUP_REMOVED lines=18> */


	//----- nvinfo : EIATTR_MERCURY_ISA_VERSION
	.align		4
.L_1183:
        /*0130*/ 	.byte	0x03, 0x5f
        /*0132*/ 	.short	0x0101


	//----- nvinfo : EIATTR_INT_WARP_WIDE_INSTR_OFFSETS
	.align		4
        /*0134*/ 	.byte	0x04, 0x31
        /*0136*/ 	.short	(.L_1185 - .L_1184)


	//   ....[0]....
.L_1184:
        /*0138*/ 	.word	0x00004fb0


	//----- nvinfo : EIATTR_COOP_GROUP_MASK_REGIDS
	.align		4
.L_1185:
        /*013c*/ 	.byte	0x04, 0x29
        /*013e*/ 	.short	(.L_1187 - .L_1186)


	//   ....[0]....
.L_1186:
        /*0140*/ 	.word	0xffffffff


	//   ....[1]....
        /*0144*/ 	.word	0xffffffff


	//   ....[2]....
        /*0148*/ 	.word	0xffffffff


	//   ....[3]....
        /*014c*/ 	.word	0xffffffff


	//   ....[4]....
        /*0150*/ 	.word	0xffffffff


	//   ....[5]....
        /*0154*/ 	.word	0xffffffff


	//   ....[6]....
        /*0158*/ 	.word	0xffffffff


	//   ....[7]....
        /*015c*/ 	.word	0xffffffff


	//   ....[8]....
        /*0160*/ 	.word	0xffffffff


	//   ....[9]....
        /*0164*/ 	.word	0xffffffff


	//----- nvinfo : EIATTR_COOP_GROUP_INSTR_OFFSETS
	.align		4
.L_1187:
        /*0168*/ 	.byte	0x04, 0x28
        /*016a*/ 	.short	(.L_1189 - .L_1188)


	//   ....[0]....
.L_1188:
        /*016c*/ 	.word	0x00004d90


	//   ....[1]....
        /*0170*/ 	.word	0x00004db0


	//   ....[2]....
        /*0174*/ 	.word	0x00004e20


	//   ....[3]....
        /*0178*/ 	.word	0x00004e30


	//   ....[4]....
        /*017c*/ 	.word	0x00004e60


	//   ....[5]....
        /*0180*/ 	.word	0x00004e80


	//   ....[6]....
        /*0184*/ 	.word	0x00004ed0


	//   ....[7]....
        /*0188*/ 	.word	0x00004ee0


	//   ....[8]....
        /*018c*/ 	.word	0x00004f50


	//   ....[9]....
        /*0190*/ 	.word	0x00004f60


	//----- nvinfo : EIATTR_VRC_CTA_INIT_COUNT
	.align		4
.L_1189:
        /*0194*/ 	.byte	0x02, 0x4a
	.zero		1
	.zero		1


	//----- nvinfo : EIATTR_EXIT_INSTR_OFFSETS
	.align		4
        /*0198*/ 	.byte	0x04, 0x1c
        /*019a*/ 	.short	(.L_1191 - .L_1190)


	//   ....[0]....
.L_1190:
        /*019c*/ 	.word	0x0000a3e0


	//   ....[1]....
        /*01a0*/ 	.word	0x0000a510


	//   ....[2]....
        /*01a4*/ 	.word	0x0000ab10


	//   ....[3]....
        /*01a8*/ 	.word	0x0000b110


	//----- nvinfo : EIATTR_MAX_THREADS
	.align		4
.L_1191:
        /*01ac*/ 	.byte	0x04, 0x05
        /*01ae*/ 	.short	(.L_1193 - .L_1192)
.L_1192:
        /*01b0*/ 	.word	0x00000300
        /*01b4*/ 	.word	0x00000001
        /*01b8*/ 	.word	0x00000001


	//----- nvinfo : EIATTR_CRS_STACK_SIZE
	.align		4
.L_1193:
        /*01bc*/ 	.byte	0x04, 0x1e
        /*01be*/ 	.short	(.L_1195 - .L_1194)
.L_1194:
        /*01c0*/ 	.word	0x00000000


	//----- nvinfo : EIATTR_CBANK_PARAM_SIZE
	.align		4
.L_1195:
        /*01c4*/ 	.byte	0x03, 0x19
        /*01c6*/ 	.short	0x00b8


	//----- nvinfo : EIATTR_PARAM_CBANK
	.align		4
        /*01c8*/ 	.byte	0x04, 0x0a
        /*01ca*/ 	.short	(.L_1197 - .L_1196)
	.align		4
.L_1196:
        /*01cc*/ 	.word	index@(.nv.constant0._Z35group_norm_nhwc_bwd_one_pass_kernelI11Fp32IOFp16WLi256ELi96ELi768EEv26Group_norm_nhwc_bwd_params)
        /*01d0*/ 	.short	0x0380
        /*01d2*/ 	.short	0x00b8


	//----- nvinfo : EIATTR_SW_WAR
	.align		4
.L_1197:
        /*01d4*/ 	.byte	0x04, 0x36
        /*01d6*/ 	.short	(.L_1199 - .L_1198)
.L_1198:
        /*01d8*/ 	.word	0x00000008
.L_1199:


//--------------------- .nv.info._Z35group_norm_nhwc_bwd_one_pass_kernelI11Fp32IOFp16WLi512ELi96ELi768EEv26Group_norm_nhwc_bwd_params --------------------------
	.section	.nv.info._Z35group_norm_nhwc_bwd_one_pass_kernelI11Fp32IOFp16WLi512ELi96ELi768EEv26Group_norm_nhwc_bwd_params,"",@"SHT_CUDA_INFO"
	.sectionflags	@""
	.align	4


	//----- nvinfo : EIATTR_CUDA_API_VERSION
	.align		4
        /*0000*/ 	.byte	0x04, 0x37
        /*0002*/ 	.short	(.L_1201 - .L_1200)
.L_1200:
        /*0004*/ 	.word	0x00000082


	//----- nvinfo : EIATTR_KPARAM_INFO
	.align		4
.L_1201:
        /*0008*/ 	.byte	0x04, 0x17
        /*000a*/ 	.short	(.L_1203 - .L_1202)
.L_1202:
        /*000c*/ 	.word	0x00000000
        /*0010*/ 	.short	0x0000
        /*0012*/ 	.short	0x0000
        /*0014*/ 	.byte	0x00, 0xf0, 0xe1, 0x02


	//----- nvinfo : EIATTR_SPARSE_MMA_MASK
	.align		4
.L_1203:
        /*0018*/ 	.byte	0x03, 0x50
        /*001a*/ 	.short	0x0000


	//----- nvinfo : EIATTR_MAXREG_COUNT
	.align		4
        /*001c*/ 	.byte	0x03, 0x1b
        /*001e*/ 	.short	0x0050


	//----- nvinfo : EIATTR_NUM_BARRIERS
	.align		4
        /*0020*/ 	.byte	0x02, 0x4c
        /*0022*/ 	.byte	0x01
	.zero		1


	//----- nvinfo : EIATTR_ANNOTATIONS
	.align		4
        /*0024*/ 	.byte	0x04, 0x55
        /*0026*/ 	.short	(.L_1205 - .L_1204)


	//   ....[0]....
.L_1204:
        /* <DEDUP_REMOVED lines=412> */


	//----- nvinfo : EIATTR_MERCURY_ISA_VERSION
	.align		4
.L_1205:
        /*19d8*/ 	.byte	0x03, 0x5f
        /*19da*/ 	.short	0x0101


	//----- nvinfo : EIATTR_INT_WARP_WIDE_INSTR_OFFSETS
	.align		4
        /*19dc*/ 	.byte	0x04, 0x31
        /*19de*/ 	.short	(.L_1207 - .L_1206)


	//   ....[0]....
.L_1206:
        /*19e0*/ 	.word	0x0000e010


	//   ....[1]....
        /*19e4*/ 	.word	0x0000fbf0


	//   ....[2]....
        /*19e8*/ 	.word	0x0000fc30


	//   ....[3]....
        /*19ec*/ 	.word	0x0000fc70


	//   ....[4]....
        /*19f0*/ 	.word	0x0000fcb0


	//   ....[5]....
        /*19f4*/ 	.word	0x0000fed0


	//----- nvinfo : EIATTR_COOP_GROUP_MASK_REGIDS
	.align		4
.L_1207:
        /*19f8*/ 	.byte	0x04, 0x29
        /*19fa*/ 	.short	(.L_1209 - .L_1208)


	//   ....[0]....
.L_1208:
        /*19fc*/ 	.word	0xffffffff


	//   ....[1]....
        /*1a00*/ 	.word	0xffffffff


	//   ....[2]....
        /*1a04*/ 	.word	0xffffffff


	//   ....[3]....
        /*1a08*/ 	.word	0xffffffff


	//   ....[4]....
        /*1a0c*/ 	.word	0xffffffff


	//   ....[5]....
        /*1a10*/ 	.word	0xffffffff


	//   ....[6]....
        /*1a14*/ 	.word	0xffffffff


	//   ....[7]....
        /*1a18*/ 	.word	0xffffffff


	//   ....[8]....
        /*1a1c*/ 	.word	0xffffffff


	//   ....[9]....
        /*1a20*/ 	.word	0xffffffff


	//----- nvinfo : EIATTR_COOP_GROUP_INSTR_OFFSETS
	.align		4
.L_1209:
        /*1a24*/ 	.byte	0x04, 0x28
        /*1a26*/ 	.short	(.L_1211 - .L_1210)


	//   ....[0]....
.L_1210:
        /*1a28*/ 	.word	0x0000ddb0


	//   ....[1]....
        /*1a2c*/ 	.word	0x0000dde0


	//   ....[2]....
        /*1a30*/ 	.word	0x0000deb0


	//   ....[3]....
        /*1a34*/ 	.word	0x0000dec0


	//   ....[4]....
        /*1a38*/ 	.word	0x0000def0


	//   ....[5]....
        /*1a3c*/ 	.word	0x0000df10


	//   ....[6]....
        /*1a40*/ 	.word	0x0000df40


	//   ....[7]....
        /*1a44*/ 	.word	0x0000df60


	//   ....[8]....
        /*1a48*/ 	.word	0x0000dfb0


	//   ....[9]....
        /*1a4c*/ 	.word	0x0000dfc0


	//----- nvinfo : EIATTR_VRC_CTA_INIT_COUNT
	.align		4
.L_1211:
        /*1a50*/ 	.byte	0x02, 0x4a
	.zero		1
	.zero		1


	//----- nvinfo : EIATTR_EXIT_INSTR_OFFSETS
	.align		4
        /*1a54*/ 	.byte	0x04, 0x1c
        /*1a56*/ 	.short	(.L_1213 - .L_1212)


	//   ....[0]....
.L_1212:
        /*1a58*/ 	.word	0x00010980


	//   ....[1]....
        /*1a5c*/ 	.word	0x00010ab0


	//   ....[2]....
        /*1a60*/ 	.word	0x000110b0


	//   ....[3]....
        /*1a64*/ 	.word	0x000116b0


	//----- nvinfo : EIATTR_MAX_THREADS
	.align		4
.L_1213:
        /*1a68*/ 	.byte	0x04, 0x05
        /*1a6a*/ 	.short	(.L_1215 - .L_1214)
.L_1214:
        /*1a6c*/ 	.word	0x00000300
        /*1a70*/ 	.word	0x00000001
        /*1a74*/ 	.word	0x00000001


	//----- nvinfo : EIATTR_CRS_STACK_SIZE
	.align		4
.L_1215:
        /*1a78*/ 	.byte	0x04, 0x1e
        /*1a7a*/ 	.short	(.L_1217 - .L_1216)
.L_1216:
        /*1a7c*/ 	.word	0x00000000


	//----- nvinfo : EIATTR_CBANK_PARAM_SIZE
	.align		4
.L_1217:
        /*1a80*/ 	.byte	0x03, 0x19
        /*1a82*/ 	.short	0x00b8


	//----- nvinfo : EIATTR_PARAM_CBANK
	.align		4
        /*1a84*/ 	.byte	0x04, 0x0a
        /*1a86*/ 	.short	(.L_1219 - .L_1218)
	.align		4
.L_1218:
        /*1a88*/ 	.word	index@(.nv.constant0._Z35group_norm_nhwc_bwd_one_pass_kernelI11Fp32IOFp16WLi512ELi96ELi768EEv26Group_norm_nhwc_bwd_params)
        /*1a8c*/ 	.short	0x0380
        /*1a8e*/ 	.short	0x00b8


	//----- nvinfo : EIATTR_SW_WAR
	.align		4
.L_1219:
        /*1a90*/ 	.byte	0x04, 0x36
        /*1a92*/ 	.short	(.L_1221 - .L_1220)
.L_1220:
        /*1a94*/ 	.word	0x00000008
.L_1221:


//--------------------- .nv.info._Z35group_norm_nhwc_fwd_one_pass_kernelI11Bf16IOFp32WLi64ELi96ELi768EEv26Group_norm_nhwc_fwd_params --------------------------
	.section	.nv.info._Z35group_norm_nhwc_fwd_one_pass_kernelI11Bf16IOFp32WLi64ELi96ELi768EEv26Group_norm_nhwc_fwd_params,"",@"SHT_CUDA_INFO"
	.sectionflags	@""
	.align	4


	//----- nvinfo : EIATTR_CUDA_API_VERSION
	.align		4
        /*0000*/ 	.byte	0x04, 0x37
        /*0002*/ 	.short	(.L_1223 - .L_1222)
.L_1222:
        /*0004*/ 	.word	0x00000082


	//----- nvinfo : EIATTR_KPARAM_INFO
	.align		4
.L_1223:
        /*0008*/ 	.byte	0x04, 0x17
        /*000a*/ 	.short	(.L_1225 - .L_1224)
.L_1224:
        /*000c*/ 	.word	0x00000000
        /*0010*/ 	.short	0x0000
        /*0012*/ 	.short	0x0000
        /*0014*/ 	.byte	0x00, 0xf0, 0x81, 0x02


	//----- nvinfo : EIATTR_SPARSE_MMA_MASK
	.align		4
.L_1225:
        /*0018*/ 	.byte	0x03, 0x50
        /*001a*/ 	.short	0x0000


	//----- nvinfo : EIATTR_MAXREG_COUNT
	.align		4
        /*001c*/ 	.byte	0x03, 0x1b
        /*001e*/ 	.short	0x0050


	//----- nvinfo : EIATTR_NUM_BARRIERS
	.align		4
        /*0020*/ 	.byte	0x02, 0x4c
        /*0022*/ 	.byte	0x01
	.zero		1


	//----- nvinfo : EIATTR_MERCURY_ISA_VERSION
	.align		4
        /*0024*/ 	.byte	0x03, 0x5f
        /*0026*/ 	.short	0x0101


	//----- nvinfo : EIATTR_COOP_GROUP_MASK_REGIDS
	.align		4
        /*0028*/ 	.byte	0x04, 0x29
        /*002a*/ 	.short	(.L_1227 - .L_1226)


	//   ....[0]....
.L_1226:
        /*002c*/ 	.word	0xffffffff


	//   ....[1]....
        /*0030*/ 	.word	0xffffffff


	//   ....[2]....
        /*0034*/ 	.word	0xffffffff


	//   ....[3]....
        /*0038*/ 	.word	0xffffffff


	//   ....[4]....
        /*003c*/ 	.word	0xffffffff


	//   ....[5]....
        /*0040*/ 	.word	0xffffffff


	//   ....[6]....
        /*0044*/ 	.word	0xffffffff


	//   ....[7]....
        /*0048*/ 	.word	0xffffffff


	//   ....[8]....
        /*004c*/ 	.word	0xffffffff


	//   ....[9]....
        /*0050*/ 	.word	0xffffffff


	//----- nvinfo : EIATTR_COOP_GROUP_INSTR_OFFSETS
	.align		4
.L_1227:
        /*0054*/ 	.byte	0x04, 0x28
        /*0056*/ 	.short	(.L_1229 - .L_1228)


	//   ....[0]....
.L_1228:
        /*0058*/ 	.word	0x00000a80


	//   ....[1]....
        /*005c*/ 	.word	0x00000a90


	//   ....[2]....
        /*0060*/ 	.word	0x00000ac0


	//   ....[3]....
        /*0064*/ 	.word	0x00000ad0


	//   ....[4]....
        /*0068*/ 	.word	0x00000b10


	//   ....[5]....
        /*006c*/ 	.word	0x00000b20


	//   ....[6]....
        /*0070*/ 	.word	0x00000b60


	//   ....[7]....
        /*0074*/ 	.word	0x00000b70


	//   ....[8]....
        /*0078*/ 	.word	0x00000bd0


	//   ....[9]....
        /*007c*/ 	.word	0x00000be0


	//----- nvinfo : EIATTR_VRC_CTA_INIT_COUNT
	.align		4
.L_1229:
        /*0080*/ 	.byte	0x02, 0x4a
	.zero		1
	.zero		1


	//----- nvinfo : EIATTR_EXIT_INSTR_OFFSETS
	.align		4
        /*0084*/ 	.byte	0x04, 0x1c
        /*0086*/ 	.short	(.L_1231 - .L_1230)


	//   ....[0]....
.L_1230:
        /*0088*/ 	.word	0x00000060


	//   ....[1]....
        /*008c*/ 	.word	0x00002cf0


	//----- nvinfo : EIATTR_MAX_THREADS
	.align		4
.L_1231:
        /*0090*/ 	.byte	0x04, 0x05
        /*0092*/ 	.short	(.L_1233 - .L_1232)
.L_1232:
        /*0094*/ 	.word	0x00000300
        /*0098*/ 	.word	0x00000001
        /*009c*/ 	.word	0x00000001


	//----- nvinfo : EIATTR_CRS_STACK_SIZE
	.align		4
.L_1233:
        /*00a0*/ 	.byte	0x04, 0x1e
        /*00a2*/ 	.short	(.L_1235 - .L_1234)
.L_1234:
        /*00a4*/ 	.word	0x00000000


	//----- nvinfo : EIATTR_CBANK_PARAM_SIZE
	.align		4
.L_1235:
        /*00a8*/ 	.byte	0x03, 0x19
        /*00aa*/ 	.short	0x00a0


	//----- nvinfo : EIATTR_PARAM_CBANK
	.align		4
        /*00ac*/ 	.byte	0x04, 0x0a
        /*00ae*/ 	.short	(.L_1237 - .L_1236)
	.align		4
.L_1236:
        /*00b0*/ 	.word	index@(.nv.constant0._Z35group_norm_nhwc_fwd_one_pass_kernelI11Bf16IOFp32WLi64ELi96ELi768EEv26Group_norm_nhwc_fwd_params)
        /*00b4*/ 	.short	0x0380
        /*00b6*/ 	.short	0x00a0


	//----- nvinfo : EIATTR_SW_WAR
	.align		4
.L_1237:
        /*00b8*/ 	.byte	0x04, 0x36
        /*00ba*/ 	.short	(.L_1239 - .L_1238)
.L_1238:
        /*00bc*/ 	.word	0x00000008
.L_1239:


//--------------------- .nv.info._Z35group_norm_nhwc_fwd_one_pass_kernelI11Bf16IOFp32WLi128ELi96ELi768EEv26Group_norm_nhwc_fwd_params --------------------------
	.section	.nv.info._Z35group_norm_nhwc_fwd_one_pass_kernelI11Bf16IOFp32WLi128ELi96ELi768EEv26Group_norm_nhwc_fwd_params,"",@"SHT_CUDA_INFO"
	.sectionflags	@""
	.align	4


	//----- nvinfo : EIATTR_CUDA_API_VERSION
	.align		4
        /*0000*/ 	.byte	0x04, 0x37
        /*0002*/ 	.short	(.L_1241 - .L_1240)
.L_1240:
        /*0004*/ 	.word	0x00000082


	//----- nvinfo : EIATTR_KPARAM_INFO
	.align		4
.L_1241:
        /*0008*/ 	.byte	0x04, 0x17
        /*000a*/ 	.short	(.L_1243 - .L_1242)
.L_1242:
        /*000c*/ 	.word	0x00000000
        /*0010*/ 	.short	0x0000
        /*0012*/ 	.short	0x0000
        /*0014*/ 	.byte	0x00, 0xf0, 0x81, 0x02


	//----- nvinfo : EIATTR_SPARSE_MMA_MASK
	.align		4
.L_1243:
        /*0018*/ 	.byte	0x03, 0x50
        /*001a*/ 	.short	0x0000


	//----- nvinfo : EIATTR_MAXREG_COUNT
	.align		4
        /*001c*/ 	.byte	0x03, 0x1b
        /*001e*/ 	.short	0x0050


	//----- nvinfo : EIATTR_NUM_BARRIERS
	.align		4
        /*0020*/ 	.byte	0x02, 0x4c
        /*0022*/ 	.byte	0x01
	.zero		1


	//----- nvinfo : EIATTR_MERCURY_ISA_VERSION
	.align		4
        /*0024*/ 	.byte	0x03, 0x5f
        /*0026*/ 	.short	0x0101


	//----- nvinfo : EIATTR_COOP_GROUP_MASK_REGIDS
	.align		4
        /*0028*/ 	.byte	0x04, 0x29
        /*002a*/ 	.short	(.L_1245 - .L_1244)


	//   ....[0]....
.L_1244:
        /*002c*/ 	.word	0xffffffff


	//   ....[1]....
        /*0030*/ 	.word	0xffffffff


	//   ....[2]....
        /*0034*/ 	.word	0xffffffff


	//   ....[3]....
        /*0038*/ 	.word	0xffffffff


	//   ....[4]....
        /*003c*/ 	.word	0xffffffff


	//   ....[5]....
        /*0040*/ 	.word	0xffffffff


	//   ....[6]....
        /*0044*/ 	.word	0xffffffff


	//   ....[7]....
        /*0048*/ 	.word	0xffffffff


	//   ....[8]....
        /*004c*/ 	.word	0xffffffff


	//   ....[9]....
        /*0050*/ 	.word	0xffffffff


	//----- nvinfo : EIATTR_COOP_GROUP_INSTR_OFFSETS
	.align		4
.L_1245:
        /*0054*/ 	.byte	0x04, 0x28
        /*0056*/ 	.short	(.L_1247 - .L_1246)


	//   ....[0]....
.L_1246:
        /*0058*/ 	.word	0x00001030


	//   ....[1]....
        /*005c*/ 	.word	0x00001040


	//   ....[2]....
        /*0060*/ 	.word	0x00001070


	//   ....[3]....
        /*0064*/ 	.word	0x00001080


	//   ....[4]....
        /*0068*/ 	.word	0x000010c0


	//   ....[5]....
        /*006c*/ 	.word	0x000010d0


	//   ....[6]....
        /*0070*/ 	.word	0x00001110


	//   ....[7]....
        /*0074*/ 	.word	0x00001120


	//   ....[8]....
        /*0078*/ 	.word	0x000011a0


	//   ....[9]....
        /*007c*/ 	.word	0x000011b0


	//----- nvinfo : EIATTR_VRC_CTA_INIT_COUNT
	.align		4
.L_1247:
        /*0080*/ 	.byte	0x02, 0x4a
	.zero		1
	.zero		1


	//----- nvinfo : EIATTR_EXIT_INSTR_OFFSETS
	.align		4
        /*0084*/ 	.byte	0x04, 0x1c
        /*0086*/ 	.short	(.L_1249 - .L_1248)


	//   ....[0]....
.L_1248:
        /*0088*/ 	.word	0x00000060


	//   ....[1]....
        /*008c*/ 	.word	0x00003f40


	//----- nvinfo : EIATTR_MAX_THREADS
	.align		4
.L_1249:
        /*0090*/ 	.byte	0x04, 0x05
        /*0092*/ 	.short	(.L_1251 - .L_1250)
.L_1250:
        /*0094*/ 	.word	0x00000300
        /*0098*/ 	.word	0x00000001
        /*009c*/ 	.word	0x00000001


	//----- nvinfo : EIATTR_CRS_STACK_SIZE
	.align		4
.L_1251:
        /*00a0*/ 	.byte	0x04, 0x1e
        /*00a2*/ 	.short	(.L_1253 - .L_1252)
.L_1252:
        /*00a4*/ 	.word	0x00000000


	//----- nvinfo : EIATTR_CBANK_PARAM_SIZE
	.align		4
.L_1253:
        /*00a8*/ 	.byte	0x03, 0x19
        /*00aa*/ 	.short	0x00a0


	//----- nvinfo : EIATTR_PARAM_CBANK
	.align		4
        /*00ac*/ 	.byte	0x04, 0x0a
        /*00ae*/ 	.short	(.L_1255 - .L_1254)
	.align		4
.L_1254:
        /*00b0*/ 	.word	index@(.nv.constant0._Z35group_norm_nhwc_fwd_one_pass_kernelI11Bf16IOFp32WLi128ELi96ELi768EEv26Group_norm_nhwc_fwd_params)
        /*00b4*/ 	.short	0x0380
        /*00b6*/ 	.short	0x00a0


	//----- nvinfo : EIATTR_SW_WAR
	.align		4
.L_1255:
        /*00b8*/ 	.byte	0x04, 0x36
        /*00ba*/ 	.short	(.L_1257 - .L_1256)
.L_1256:
        /*00bc*/ 	.word	0x00000008
.L_1257:


//--------------------- .nv.info._Z35group_norm_nhwc_fwd_one_pass_kernelI11Bf16IOFp32WLi256ELi96ELi768EEv26Group_norm_nhwc_fwd_params --------------------------
	.section	.nv.info._Z35group_norm_nhwc_fwd_one_pass_kernelI11Bf16IOFp32WLi256ELi96ELi768EEv26Group_norm_nhwc_fwd_params,"",@"SHT_CUDA_INFO"
	.sectionflags	@""
	.align	4


	//----- nvinfo : EIATTR_CUDA_API_VERSION
	.align		4
        /*0000*/ 	.byte	0x04, 0x37
        /*0002*/ 	.short	(.L_1259 - .L_1258)
.L_1258:
        /*0004*/ 	.word	0x00000082


	//----- nvinfo : EIATTR_KPARAM_INFO
	.align		4
.L_1259:
        /*0008*/ 	.byte	0x04, 0x17
        /*000a*/ 	.short	(.L_1261 - .L_1260)
.L_1260:
        /*000c*/ 	.word	0x00000000
        /*0010*/ 	.short	0x0000
        /*0012*/ 	.short	0x0000
        /*0014*/ 	.byte	0x00, 0xf0, 0x81, 0x02


	//----- nvinfo : EIATTR_SPARSE_MMA_MASK
	.align		4
.L_1261:
        /*0018*/ 	.byte	0x03, 0x50
        /*001a*/ 	.short	0x0000


	//----- nvinfo : EIATTR_MAXREG_COUNT
	.align		4
        /*001c*/ 	.byte	0x03, 0x1b
        /*001e*/ 	.short	0x0050


	//----- nvinfo : EIATTR_NUM_BARRIERS
	.align		4
        /*0020*/ 	.byte	0x02, 0x4c
        /*0022*/ 	.byte	0x01
	.zero		1


	//----- nvinfo : EIATTR_MERCURY_ISA_VERSION
	.align		4
        /*0024*/ 	.byte	0x03, 0x5f
        /*0026*/ 	.short	0x0101


	//----- nvinfo : EIATTR_COOP_GROUP_MASK_REGIDS
	.align		4
        /*0028*/ 	.byte	0x04, 0x29
        /*002a*/ 	.short	(.L_1263 - .L_1262)


	//   ....[0]....
.L_1262:
        /*002c*/ 	.word	0xffffffff


	//   ....[1]....
        /*0030*/ 	.word	0xffffffff


	//   ....[2]....
        /*0034*/ 	.word	0xffffffff


	//   ....[3]....
        /*0038*/ 	.word	0xffffffff


	//   ....[4]....
        /*003c*/ 	.word	0xffffffff


	//   ....[5]....
        /*0040*/ 	.word	0xffffffff


	//   ....[6]....
        /*0044*/ 	.word	0xffffffff


	//   ....[7]....
        /*0048*/ 	.word	0xffffffff


	//   ....[8]....
        /*004c*/ 	.word	0xffffffff


	//   ....[9]....
        /*0050*/ 	.word	0xffffffff


	//----- nvinfo : EIATTR_COOP_GROUP_INSTR_OFFSETS
	.align		4
.L_1263:
        /*0054*/ 	.byte	0x04, 0x28
        /*0056*/ 	.short	(.L_1265 - .L_1264)


	//   ....[0]....
.L_1264:
        /*0058*/ 	.word	0x00001bf0


	//   ....[1]....
        /*005c*/ 	.word	0x00001c00


	//   ....[2]....
        /*0060*/ 	.word	0x00001c40


	//   ....[3]....
        /*0064*/ 	.word	0x00001c50


	//   ....[4]....
        /*0068*/ 	.word	0x00001c90


	//   ....[5]....
        /*006c*/ 	.word	0x00001ca0


	//   ....[6]....
        /*0070*/ 	.word	0x00001ce0


	//   ....[7]....
        /*0074*/ 	.word	0x00001cf0


	//   ....[8]....
        /*0078*/ 	.word	0x00001d80


	//   ....[9]....
        /*007c*/ 	.word	0x00001d90


	//----- nvinfo : EIATTR_VRC_CTA_INIT_COUNT
	.align		4
.L_1265:
        /*0080*/ 	.byte	0x02, 0x4a
	.zero		1
	.zero		1


	//----- nvinfo : EIATTR_EXIT_INSTR_OFFSETS
	.align		4
        /*0084*/ 	.byte	0x04, 0x1c
        /*0086*/ 	.short	(.L_1267 - .L_1266)


	//   ....[0]....
.L_1266:
        /*0088*/ 	.word	0x00000060


	//   ....[1]....
        /*008c*/ 	.word	0x00006b50


	//----- nvinfo : EIATTR_MAX_THREADS
	.align		4
.L_1267:
        /*0090*/ 	.byte	0x04, 0x05
        /*0092*/ 	.short	(.L_1269 - .L_1268)
.L_1268:
        /*0094*/ 	.word	0x00000300
        /*0098*/ 	.word	0x00000001
        /*009c*/ 	.word	0x00000001


	//----- nvinfo : EIATTR_CRS_STACK_SIZE
	.align		4
.L_1269:
        /*00a0*/ 	.byte	0x04, 0x1e
        /*00a2*/ 	.short	(.L_1271 - .L_1270)
.L_1270:
        /*00a4*/ 	.word	0x00000000


	//----- nvinfo : EIATTR_CBANK_PARAM_SIZE
	.align		4
.L_1271:
        /*00a8*/ 	.byte	0x03, 0x19
        /*00aa*/ 	.short	0x00a0


	//----- nvinfo : EIATTR_PARAM_CBANK
	.align		4
        /*00ac*/ 	.byte	0x04, 0x0a
        /*00ae*/ 	.short	(.L_1273 - .L_1272)
	.align		4
.L_1272:
        /*00b0*/ 	.word	index@(.nv.constant0._Z35group_norm_nhwc_fwd_one_pass_kernelI11Bf16IOFp32WLi256ELi96ELi768EEv26Group_norm_nhwc_fwd_params)
        /*00b4*/ 	.short	0x0380
        /*00b6*/ 	.short	0x00a0


	//----- nvinfo : EIATTR_SW_WAR
	.align		4
.L_1273:
        /*00b8*/ 	.byte	0x04, 0x36
        /*00ba*/ 	.short	(.L_1275 - .L_1274)
.L_1274:
        /*00bc*/ 	.word	0x00000008
.L_1275:


//--------------------- .nv.info._Z35group_norm_nhwc_fwd_one_pass_kernelI11Bf16IOFp32WLi512ELi96ELi768EEv26Group_norm_nhwc_fwd_params --------------------------
	.section	.nv.info._Z35group_norm_nhwc_fwd_one_pass_kernelI11Bf16IOFp32WLi512ELi96ELi768EEv26Group_norm_nhwc_fwd_params,"",@"SHT_CUDA_INFO"
	.sectionflags	@""
	.align	4


	//----- nvinfo : EIATTR_CUDA_API_VERSION
	.align		4
        /*0000*/ 	.byte	0x04, 0x37
        /*0002*/ 	.short	(.L_1277 - .L_1276)
.L_1276:
        /*0004*/ 	.word	0x00000082


	//----- nvinfo : EIATTR_KPARAM_INFO
	.align		4
.L_1277:
        /*0008*/ 	.byte	0x04, 0x17
        /*000a*/ 	.short	(.L_1279 - .L_1278)
.L_1278:
        /*000c*/ 	.word	0x00000000
        /*0010*/ 	.short	0x0000
        /*0012*/ 	.short	0x0000
        /*0014*/ 	.byte	0x00, 0xf0, 0x81, 0x02


	//----- nvinfo : EIATTR_SPARSE_MMA_MASK
	.align		4
.L_1279:
        /*0018*/ 	.byte	0x03, 0x50
        /*001a*/ 	.short	0x0000


	//----- nvinfo : EIATTR_MAXREG_COUNT
	.align		4
        /*001c*/ 	.byte	0x03, 0x1b
        /*001e*/ 	.short	0x0050


	//----- nvinfo : EIATTR_NUM_BARRIERS
	.align		4
        /*0020*/ 	.byte	0x02, 0x4c
        /*0022*/ 	.byte	0x01
	.zero		1


	//----- nvinfo : EIATTR_ANNOTATIONS
	.align		4
        /*0024*/ 	.byte	0x04, 0x55
        /*0026*/ 	.short	(.L_1281 - .L_1280)


	//   ....[0]....
.L_1280:
        /*0028*/ 	.word	0x00000001
        /*002c*/ 	.byte	0xe0, 0x2c, 0x00, 0x00, 0x01, 0x00, 0x00, 0x00, 0x20, 0x2d, 0x00, 0x00, 0x01, 0x00, 0x00, 0x00
        /*003c*/ 	.byte	0x30, 0x2d, 0x00, 0x00, 0x01, 0x00, 0x00, 0x00, 0x40, 0x2e, 0x00, 0x00, 0x01, 0x00, 0x00, 0x00
        /*004c*/ 	.byte	0x30, 0x3b, 0x00, 0x00, 0x01, 0x00, 0x00, 0x00, 0xc0, 0x3b, 0x00, 0x00, 0x01, 0x00, 0x00, 0x00
        /*005c*/ 	.byte	0x70, 0x6d, 0x00, 0x00, 0x01, 0x00, 0x00, 0x00, 0xd0, 0x6e, 0x00, 0x00, 0x01, 0x00, 0x00, 0x00
        /*006c*/ 	.byte	0x30, 0x70, 0x00, 0x00, 0x01, 0x00, 0x00, 0x00, 0xe0, 0x72, 0x00, 0x00, 0x01, 0x00, 0x00, 0x00
        /*007c*/ 	.byte	0x10, 0xa9, 0x00, 0x00, 0x01, 0x00, 0x00, 0x00, 0x10, 0xab, 0x00, 0x00, 0x01, 0x00, 0x00, 0x00
        /*008c*/ 	.byte	0x10, 0xad, 0x00, 0x00, 0x01, 0x00, 0x00, 0x00, 0x00, 0xb1, 0x00, 0x00


	//----- nvinfo : EIATTR_MERCURY_ISA_VERSION
	.align		4
.L_1281:
        /*0098*/ 	.byte	0x03, 0x5f
        /*009a*/ 	.short	0x0101


	//----- nvinfo : EIATTR_COOP_GROUP_MASK_REGIDS
	.align		4
        /*009c*/ 	.byte	0x04, 0x29
        /*009e*/ 	.short	(.L_1283 - .L_1282)


	//   ....[0]....
.L_1282:
        /*00a0*/ 	.word	0xffffffff


	//   ....[1]....
        /*00a4*/ 	.word	0xffffffff


	//   ....[2]....
        /*00a8*/ 	.word	0xffffffff


	//   ....[3]....
        /*00ac*/ 	.word	0xffffffff


	//   ....[4]....
        /*00b0*/ 	.word	0xffffffff


	//   ....[5]....
        /*00b4*/ 	.word	0xffffffff


	//   ....[6]....
        /*00b8*/ 	.word	0xffffffff


	//   ....[7]....
        /*00bc*/ 	.word	0xffffffff


	//   ....[8]....
        /*00c0*/ 	.word	0xffffffff


	//   ....[9]....
        /*00c4*/ 	.word	0xffffffff


	//----- nvinfo : EIATTR_COOP_GROUP_INSTR_OFFSETS
	.align		4
.L_1283:
        /*00c8*/ 	.byte	0x04, 0x28
        /*00ca*/ 	.short	(.L_1285 - .L_1284)


	//   ....[0]....
.L_1284:
        /*00cc*/ 	.word	0x00003400


	//   ....[1]....
        /*00d0*/ 	.word	0x00003410


	//   ....[2]....
        /*00d4*/ 	.word	0x00003450


	//   ....[3]....
        /*00d8*/ 	.word	0x00003460


	//   ....[4]....
        /*00dc*/ 	.word	0x000034a0


	//   ....[5]....
        /*00e0*/ 	.word	0x000034b0


	//   ....[6]....
        /*00e4*/ 	.word	0x00003500


	//   ....[7]....
        /*00e8*/ 	.word	0x00003510


	//   ....[8]....
        /*00ec*/ 	.word	0x000035a0


	//   ....[9]....
        /*00f0*/ 	.word	0x000035b0


	//----- nvinfo : EIATTR_VRC_CTA_INIT_COUNT
	.align		4
.L_1285:
        /*00f4*/ 	.byte	0x02, 0x4a
	.zero		1
	.zero		1


	//----- nvinfo : EIATTR_EXIT_INSTR_OFFSETS
	.align		4
        /*00f8*/ 	.byte	0x04, 0x1c
        /*00fa*/ 	.short	(.L_1287 - .L_1286)


	//   ....[0]....
.L_1286:
        /*00fc*/ 	.word	0x00000070


	//   ....[1]....
        /*0100*/ 	.word	0x0000cd60


	//----- nvinfo : EIATTR_MAX_THREADS
	.align		4
.L_1287:
        /*0104*/ 	.byte	0x04, 0x05
        /*0106*/ 	.short	(.L_1289 - .L_1288)
.L_1288:
        /*0108*/ 	.word	0x00000300
        /*010c*/ 	.word	0x00000001
        /*0110*/ 	.word	0x00000001


	//----- nvinfo : EIATTR_CRS_STACK_SIZE
	.align		4
.L_1289:
        /*0114*/ 	.byte	0x04, 0x1e
        /*0116*/ 	.short	(.L_1291 - .L_1290)
.L_1290:
        /*0118*/ 	.word	0x00000000


	//----- nvinfo : EIATTR_CBANK_PARAM_SIZE
	.align		4
.L_1291:
        /*011c*/ 	.byte	0x03, 0x19
        /*011e*/ 	.short	0x00a0


	//----- nvinfo : EIATTR_PARAM_CBANK
	.align		4
        /*0120*/ 	.byte	0x04, 0x0a
        /*0122*/ 	.short	(.L_1293 - .L_1292)
	.align		4
.L_1292:
        /*0124*/ 	.word	index@(.nv.constant0._Z35group_norm_nhwc_fwd_one_pass_kernelI11Bf16IOFp32WLi512ELi96ELi768EEv26Group_norm_nhwc_fwd_params)
        /*0128*/ 	.short	0x0380
        /*012a*/ 	.short	0x00a0


	//----- nvinfo : EIATTR_SW_WAR
	.align		4
.L_1293:
        /*012c*/ 	.byte	0x04, 0x36
        /*012e*/ 	.short	(.L_1295 - .L_1294)
.L_1294:
        /*0130*/ 	.word	0x00000008
.L_1295:


//--------------------- .nv.info._Z35group_norm_nhwc_fwd_one_pass_kernelI11Bf16IOBf16WLi64ELi96ELi768EEv26Group_norm_nhwc_fwd_params --------------------------
	.section	.nv.info._Z35group_norm_nhwc_fwd_one_pass_kernelI11Bf16IOBf16WLi64ELi96ELi768EEv26Group_norm_nhwc_fwd_params,"",@"SHT_CUDA_INFO"
	.sectionflags	@""
	.align	4


	//----- nvinfo : EIATTR_CUDA_API_VERSION
	.align		4
        /*0000*/ 	.byte	0x04, 0x37
        /*0002*/ 	.short	(.L_1297 - .L_1296)
.L_1296:
        /*0004*/ 	.word	0x00000082


	//----- nvinfo : EIATTR_KPARAM_INFO
	.align		4
.L_1297:
        /*0008*/ 	.byte	0x04, 0x17
        /*000a*/ 	.short	(.L_1299 - .L_1298)
.L_1298:
        /*000c*/ 	.word	0x00000000
        /*0010*/ 	.short	0x0000
        /*0012*/ 	.short	0x0000
        /*0014*/ 	.byte	0x00, 0xf0, 0x81, 0x02


	//----- nvinfo : EIATTR_SPARSE_MMA_MASK
	.align		4
.L_1299:
        /*0018*/ 	.byte	0x03, 0x50
        /*001a*/ 	.short	0x0000


	//----- nvinfo : EIATTR_MAXREG_COUNT
	.align		4
        /*001c*/ 	.byte	0x03, 0x1b
        /*001e*/ 	.short	0x0050


	//----- nvinfo : EIATTR_NUM_BARRIERS
	.align		4
        /*0020*/ 	.byte	0x02, 0x4c
        /*0022*/ 	.byte	0x01
	.zero		1


	//----- nvinfo : EIATTR_MERCURY_ISA_VERSION
	.align		4
        /*0024*/ 	.byte	0x03, 0x5f
        /*0026*/ 	.short	0x0101


	//----- nvinfo : EIATTR_COOP_GROUP_MASK_REGIDS
	.align		4
        /*0028*/ 	.byte	0x04, 0x29
        /*002a*/ 	.short	(.L_1301 - .L_1300)


	//   ....[0]....
.L_1300:
        /*002c*/ 	.word	0xffffffff


	//   ....[1]....
        /*0030*/ 	.word	0xffffffff


	//   ....[2]....
        /*0034*/ 	.word	0xffffffff


	//   ....[3]....
        /*0038*/ 	.word	0xffffffff


	//   ....[4]....
        /*003c*/ 	.word	0xffffffff


	//   ....[5]....
        /*0040*/ 	.word	0xffffffff


	//   ....[6]....
        /*0044*/ 	.word	0xffffffff


	//   ....[7]....
        /*0048*/ 	.word	0xffffffff


	//   ....[8]....
        /*004c*/ 	.word	0xffffffff


	//   ....[9]....
        /*0050*/ 	.word	0xffffffff


	//----- nvinfo : EIATTR_COOP_GROUP_INSTR_OFFSETS
	.align		4
.L_1301:
        /*0054*/ 	.byte	0x04, 0x28
        /*0056*/ 	.short	(.L_1303 - .L_1302)


	//   ....[0]....
.L_1302:
        /*0058*/ 	.word	0x00000a80


	//   ....[1]....
        /*005c*/ 	.word	0x00000a90


	//   ....[2]....
        /*0060*/ 	.word	0x00000ac0


	//   ....[3]....
        /*0064*/ 	.word	0x00000ad0


	//   ....[4]....
        /*0068*/ 	.word	0x00000b10


	//   ....[5]....
        /*006c*/ 	.word	0x00000b20


	//   ....[6]....
        /*0070*/ 	.word	0x00000b60


	//   ....[7]....
        /*0074*/ 	.word	0x00000b70


	//   ....[8]....
        /*0078*/ 	.word	0x00000bd0


	//   ....[9]....
        /*007c*/ 	.word	0x00000be0


	//----- nvinfo : EIATTR_VRC_CTA_INIT_COUNT
	.align		4
.L_1303:
        /*0080*/ 	.byte	0x02, 0x4a
	.zero		1
	.zero		1


	//----- nvinfo : EIATTR_EXIT_INSTR_OFFSETS
	.align		4
        /*0084*/ 	.byte	0x04, 0x1c
        /*0086*/ 	.short	(.L_1305 - .L_1304)


	//   ....[0]....
.L_1304:
        /*0088*/ 	.word	0x00000060


	//   ....[1]....
        /*008c*/ 	.word	0x00002d40


	//----- nvinfo : EIATTR_MAX_THREADS
	.align		4
.L_1305:
        /*0090*/ 	.byte	0x04, 0x05
        /*0092*/ 	.short	(.L_1307 - .L_1306)
.L_1306:
        /*0094*/ 	.word	0x00000300
        /*0098*/ 	.word	0x00000001
        /*009c*/ 	.word	0x00000001


	//----- nvinfo : EIATTR_CRS_STACK_SIZE
	.align		4
.L_1307:
        /*00a0*/ 	.byte	0x04, 0x1e
        /*00a2*/ 	.short	(.L_1309 - .L_1308)
.L_1308:
        /*00a4*/ 	.word	0x00000000


	//----- nvinfo : EIATTR_CBANK_PARAM_SIZE
	.align		4
.L_1309:
        /*00a8*/ 	.byte	0x03, 0x19
        /*00aa*/ 	.short	0x00a0


	//----- nvinfo : EIATTR_PARAM_CBANK
	.align		4
        /*00ac*/ 	.byte	0x04, 0x0a
        /*00ae*/ 	.short	(.L_1311 - .L_1310)
	.align		4
.L_1310:
        /*00b0*/ 	.word	index@(.nv.constant0._Z35group_norm_nhwc_fwd_one_pass_kernelI11Bf16IOBf16WLi64ELi96ELi768EEv26Group_norm_nhwc_fwd_params)
        /*00b4*/ 	.short	0x0380
        /*00b6*/ 	.short	0x00a0


	//----- nvinfo : EIATTR_SW_WAR
	.align		4
.L_1311:
        /*00b8*/ 	.byte	0x04, 0x36
        /*00ba*/ 	.short	(.L_1313 - .L_1312)
.L_1312:
        /*00bc*/ 	.word	0x00000008
.L_1313:


//--------------------- .nv.info._Z35group_norm_nhwc_fwd_one_pass_kernelI11Bf16IOBf16WLi128ELi96ELi768EEv26Group_norm_nhwc_fwd_params --------------------------
	.section	.nv.info._Z35group_norm_nhwc_fwd_one_pass_kernelI11Bf16IOBf16WLi128ELi96ELi768EEv26Group_norm_nhwc_fwd_params,"",@"SHT_CUDA_INFO"
	.sectionflags	@""
	.align	4


	//----- nvinfo : EIATTR_CUDA_API_VERSION
	.align		4
        /*0000*/ 	.byte	0x04, 0x37
        /*0002*/ 	.short	(.L_1315 - .L_1314)
.L_1314:
        /*0004*/ 	.word	0x00000082


	//----- nvinfo : EIATTR_KPARAM_INFO
	.align		4
.L_1315:
        /*0008*/ 	.byte	0x04, 0x17
        /*000a*/ 	.short	(.L_1317 - .L_1316)
.L_1316:
        /*000c*/ 	.word	0x00000000
        /*0010*/ 	.short	0x0000
        /*0012*/ 	.short	0x0000
        /*0014*/ 	.byte	0x00, 0xf0, 0x81, 0x02


	//----- nvinfo : EIATTR_SPARSE_MMA_MASK
	.align		4
.L_1317:
        /*0018*/ 	.byte	0x03, 0x50
        /*001a*/ 	.short	0x0000


	//----- nvinfo : EIATTR_MAXREG_COUNT
	.align		4
        /*001c*/ 	.byte	0x03, 0x1b
        /*001e*/ 	.short	0x0050


	//----- nvinfo : EIATTR_NUM_BARRIERS
	.align		4
        /*0020*/ 	.byte	0x02, 0x4c
        /*0022*/ 	.byte	0x01
	.zero		1


	//----- nvinfo : EIATTR_MERCURY_ISA_VERSION
	.align		4
        /*0024*/ 	.byte	0x03, 0x5f
        /*0026*/ 	.short	0x0101


	//----- nvinfo : EIATTR_COOP_GROUP_MASK_REGIDS
	.align		4
        /*0028*/ 	.byte	0x04, 0x29
        /*002a*/ 	.short	(.L_1319 - .L_1318)


	//   ....[0]....
.L_1318:
        /*002c*/ 	.word	0xffffffff


	//   ....[1]....
        /*0030*/ 	.word	0xffffffff


	//   ....[2]....
        /*0034*/ 	.word	0xffffffff


	//   ....[3]....
        /*0038*/ 	.word	0xffffffff


	//   ....[4]....
        /*003c*/ 	.word	0xffffffff


	//   ....[5]....
        /*0040*/ 	.word	0xffffffff


	//   ....[6]....
        /*0044*/ 	.word	0xffffffff


	//   ....[7]....
        /*0048*/ 	.word	0xffffffff


	//   ....[8]....
        /*004c*/ 	.word	0xffffffff


	//   ....[9]....
        /*0050*/ 	.word	0xffffffff


	//----- nvinfo : EIATTR_COOP_GROUP_INSTR_OFFSETS
	.align		4
.L_1319:
        /*0054*/ 	.byte	0x04, 0x28
        /*0056*/ 	.short	(.L_1321 - .L_1320)


	//   ....[0]....
.L_1320:
        /*0058*/ 	.word	0x00001030


	//   ....[1]....
        /*005c*/ 	.word	0x00001040


	//   ....[2]....
        /*0060*/ 	.word	0x00001070


	//   ....[3]....
        /*0064*/ 	.word	0x00001080


	//   ....[4]....
        /*0068*/ 	.word	0x000010c0


	//   ....[5]....
        /*006c*/ 	.word	0x000010d0


	//   ....[6]....
        /*0070*/ 	.word	0x00001110


	//   ....[7]....
        /*0074*/ 	.word	0x00001120


	//   ....[8]....
        /*0078*/ 	.word	0x000011a0


	//   ....[9]....
        /*007c*/ 	.word	0x000011b0


	//----- nvinfo : EIATTR_VRC_CTA_INIT_COUNT
	.align		4
.L_1321:
        /*0080*/ 	.byte	0x02, 0x4a
	.zero		1
	.zero		1


	//----- nvinfo : EIATTR_EXIT_INSTR_OFFSETS
	.align		4
        /*0084*/ 	.byte	0x04, 0x1c
        /*0086*/ 	.short	(.L_1323 - .L_1322)


	//   ....[0]....
.L_1322:
        /*0088*/ 	.word	0x00000060


	//   ....[1]....
        /*008c*/ 	.word	0x00003fa0


	//----- nvinfo : EIATTR_MAX_THREADS
	.align		4
.L_1323:
        /*0090*/ 	.byte	0x04, 0x05
        /*0092*/ 	.short	(.L_1325 - .L_1324)
.L_1324:
        /*0094*/ 	.word	0x00000300
        /*0098*/ 	.word	0x00000001
        /*009c*/ 	.word	0x00000001


	//----- nvinfo : EIATTR_CRS_STACK_SIZE
	.align		4
.L_1325:
        /*00a0*/ 	.byte	0x04, 0x1e
        /*00a2*/ 	.short	(.L_1327 - .L_1326)
.L_1326:
        /*00a4*/ 	.word	0x00000000


	//----- nvinfo : EIATTR_CBANK_PARAM_SIZE
	.align		4
.L_1327:
        /*00a8*/ 	.byte	0x03, 0x19
        /*00aa*/ 	.short	0x00a0


	//----- nvinfo : EIATTR_PARAM_CBANK
	.align		4
        /*00ac*/ 	.byte	0x04, 0x0a
        /*00ae*/ 	.short	(.L_1329 - .L_1328)
	.align		4
.L_1328:
        /*00b0*/ 	.word	index@(.nv.constant0._Z35group_norm_nhwc_fwd_one_pass_kernelI11Bf16IOBf16WLi128ELi96ELi768EEv26Group_norm_nhwc_fwd_params)
        /*00b4*/ 	.short	0x0380
        /*00b6*/ 	.short	0x00a0


	//----- nvinfo : EIATTR_SW_WAR
	.align		4
.L_1329:
        /*00b8*/ 	.byte	0x04, 0x36
        /*00ba*/ 	.short	(.L_1331 - .L_1330)
.L_1330:
        /*00bc*/ 	.word	0x00000008
.L_1331:


//--------------------- .nv.info._Z35group_norm_nhwc_fwd_one_pass_kernelI11Bf16IOBf16WLi256ELi96ELi768EEv26Group_norm_nhwc_fwd_params --------------------------
	.section	.nv.info._Z35group_norm_nhwc_fwd_one_pass_kernelI11Bf16IOBf16WLi256ELi96ELi768EEv26Group_norm_nhwc_fwd_params,"",@"SHT_CUDA_INFO"
	.sectionflags	@""
	.align	4


	//----- nvinfo : EIATTR_CUDA_API_VERSION
	.align		4
        /*0000*/ 	.byte	0x04, 0x37
        /*0002*/ 	.short	(.L_1333 - .L_1332)
.L_1332:
        /*0004*/ 	.word	0x00000082


	//----- nvinfo : EIATTR_KPARAM_INFO
	.align		4
.L_1333:
        /*0008*/ 	.byte	0x04, 0x17
        /*000a*/ 	.short	(.L_1335 - .L_1334)
.L_1334:
        /*000c*/ 	.word	0x00000000
        /*0010*/ 	.short	0x0000
        /*0012*/ 	.short	0x0000
        /*0014*/ 	.byte	0x00, 0xf0, 0x81, 0x02


	//----- nvinfo : EIATTR_SPARSE_MMA_MASK
	.align		4
.L_1335:
        /*0018*/ 	.byte	0x03, 0x50
        /*001a*/ 	.short	0x0000


	//----- nvinfo : EIATTR_MAXREG_COUNT
	.align		4
        /*001c*/ 	.byte	0x03, 0x1b
        /*001e*/ 	.short	0x0050


	//----- nvinfo : EIATTR_NUM_BARRIERS
	.align		4
        /*0020*/ 	.byte	0x02, 0x4c
        /*0022*/ 	.byte	0x01
	.zero		1


	//----- nvinfo : EIATTR_MERCURY_ISA_VERSION
	.align		4
        /*0024*/ 	.byte	0x03, 0x5f
        /*0026*/ 	.short	0x0101


	//----- nvinfo : EIATTR_COOP_GROUP_MASK_REGIDS
	.align		4
        /*0028*/ 	.byte	0x04, 0x29
        /*002a*/ 	.short	(.L_1337 - .L_1336)


	//   ....[0]....
.L_1336:
        /*002c*/ 	.word	0xffffffff


	//   ....[1]....
        /*0030*/ 	.word	0xffffffff


	//   ....[2]....
        /*0034*/ 	.word	0xffffffff


	//   ....[3]....
        /*0038*/ 	.word	0xffffffff


	//   ....[4]....
        /*003c*/ 	.word	0xffffffff


	//   ....[5]....
        /*0040*/ 	.word	0xffffffff


	//   ....[6]....
        /*0044*/ 	.word	0xffffffff


	//   ....[7]....
        /*0048*/ 	.word	0xffffffff


	//   ....[8]....
        /*004c*/ 	.word	0xffffffff


	//   ....[9]....
        /*0050*/ 	.word	0xffffffff


	//----- nvinfo : EIATTR_COOP_GROUP_INSTR_OFFSETS
	.align		4
.L_1337:
        /*0054*/ 	.byte	0x04, 0x28
        /*0056*/ 	.short	(.L_1339 - .L_1338)


	//   ....[0]....
.L_1338:
        /*0058*/ 	.word	0x00001bf0


	//   ....[1]....
        /*005c*/ 	.word	0x00001c00


	//   ....[2]....
        /*0060*/ 	.word	0x00001c40


	//   ....[3]....
        /*0064*/ 	.word	0x00001c50


	//   ....[4]....
        /*0068*/ 	.word	0x00001c90


	//   ....[5]....
        /*006c*/ 	.word	0x00001ca0


	//   ....[6]....
        /*0070*/ 	.word	0x00001ce0


	//   ....[7]....
        /*0074*/ 	.word	0x00001cf0


	//   ....[8]....
        /*0078*/ 	.word	0x00001d80


	//   ....[9]....
        /*007c*/ 	.word	0x00001d90


	//----- nvinfo : EIATTR_VRC_CTA_INIT_COUNT
	.align		4
.L_1339:
        /*0080*/ 	.byte	0x02, 0x4a
	.zero		1
	.zero		1


	//----- nvinfo : EIATTR_EXIT_INSTR_OFFSETS
	.align		4
        /*0084*/ 	.byte	0x04, 0x1c
        /*0086*/ 	.short	(.L_1341 - .L_1340)


	//   ....[0]....
.L_1340:
        /*0088*/ 	.word	0x00000060


	//   ....[1]....
        /*008c*/ 	.word	0x00006bb0


	//----- nvinfo : EIATTR_MAX_THREADS
	.align		4
.L_1341:
        /*0090*/ 	.byte	0x04, 0x05
        /*0092*/ 	.short	(.L_1343 - .L_1342)
.L_1342:
        /*0094*/ 	.word	0x00000300
        /*0098*/ 	.word	0x00000001
        /*009c*/ 	.word	0x00000001


	//----- nvinfo : EIATTR_CRS_STACK_SIZE
	.align		4
.L_1343:
        /*00a0*/ 	.byte	0x04, 0x1e
        /*00a2*/ 	.short	(.L_1345 - .L_1344)
.L_1344:
        /*00a4*/ 	.word	0x00000000


	//----- nvinfo : EIATTR_CBANK_PARAM_SIZE
	.align		4
.L_1345:
        /*00a8*/ 	.byte	0x03, 0x19
        /*00aa*/ 	.short	0x00a0


	//----- nvinfo : EIATTR_PARAM_CBANK
	.align		4
        /*00ac*/ 	.byte	0x04, 0x0a
        /*00ae*/ 	.short	(.L_1347 - .L_1346)
	.align		4
.L_1346:
        /*00b0*/ 	.word	index@(.nv.constant0._Z35group_norm_nhwc_fwd_one_pass_kernelI11Bf16IOBf16WLi256ELi96ELi768EEv26Group_norm_nhwc_fwd_params)
        /*00b4*/ 	.short	0x0380
        /*00b6*/ 	.short	0x00a0


	//----- nvinfo : EIATTR_SW_WAR
	.align		4
.L_1347:
        /*00b8*/ 	.byte	0x04, 0x36
        /*00ba*/ 	.short	(.L_1349 - .L_1348)
.L_1348:
        /*00bc*/ 	.word	0x00000008
.L_1349:


//--------------------- .nv.info._Z35group_norm_nhwc_fwd_one_pass_kernelI11Bf16IOBf16WLi512ELi96ELi768EEv26Group_norm_nhwc_fwd_params --------------------------
	.section	.nv.info._Z35group_norm_nhwc_fwd_one_pass_kernelI11Bf16IOBf16WLi512ELi96ELi768EEv26Group_norm_nhwc_fwd_params,"",@"SHT_CUDA_INFO"
	.sectionflags	@""
	.align	4


	//----- nvinfo : EIATTR_CUDA_API_VERSION
	.align		4
        /*0000*/ 	.byte	0x04, 0x37
        /*0002*/ 	.short	(.L_1351 - .L_1350)
.L_1350:
        /*0004*/ 	.word	0x00000082


	//----- nvinfo : EIATTR_KPARAM_INFO
	.align		4
.L_1351:
        /*0008*/ 	.byte	0x04, 0x17
        /*000a*/ 	.short	(.L_1353 - .L_1352)
.L_1352:
        /*000c*/ 	.word	0x00000000
        /*0010*/ 	.short	0x0000
        /*0012*/ 	.short	0x0000
        /*0014*/ 	.byte	0x00, 0xf0, 0x81, 0x02


	//----- nvinfo : EIATTR_SPARSE_MMA_MASK
	.align		4
.L_1353:
        /*0018*/ 	.byte	0x03, 0x50
        /*001a*/ 	.short	0x0000


	//----- nvinfo : EIATTR_MAXREG_COUNT
	.align		4
        /*001c*/ 	.byte	0x03, 0x1b
        /*001e*/ 	.short	0x0050


	//----- nvinfo : EIATTR_NUM_BARRIERS
	.align		4
        /*0020*/ 	.byte	0x02, 0x4c
        /*0022*/ 	.byte	0x01
	.zero		1


	//----- nvinfo : EIATTR_ANNOTATIONS
	.align		4
        /*0024*/ 	.byte	0x04, 0x55
        /*0026*/ 	.short	(.L_1355 - .L_1354)


	//   ....[0]....
.L_1354:
        /* <DEDUP_REMOVED lines=8> */


	//----- nvinfo : EIATTR_MERCURY_ISA_VERSION
	.align		4
.L_1355:
        /*0098*/ 	.byte	0x03, 0x5f
        /*009a*/ 	.short	0x0101


	//----- nvinfo : EIATTR_COOP_GROUP_MASK_REGIDS
	.align		4
        /*009c*/ 	.byte	0x04, 0x29
        /*009e*/ 	.short	(.L_1357 - .L_1356)


	//   ....[0]....
.L_1356:
        /*00a0*/ 	.word	0xffffffff


	//   ....[1]....
        /*00a4*/ 	.word	0xffffffff


	//   ....[2]....
        /*00a8*/ 	.word	0xffffffff


	//   ....[3]....
        /*00ac*/ 	.word	0xffffffff


	//   ....[4]....
        /*00b0*/ 	.word	0xffffffff


	//   ....[5]....
        /*00b4*/ 	.word	0xffffffff


	//   ....[6]....
        /*00b8*/ 	.word	0xffffffff


	//   ....[7]....
        /*00bc*/ 	.word	0xffffffff


	//   ....[8]....
        /*00c0*/ 	.word	0xffffffff


	//   ....[9]....
        /*00c4*/ 	.word	0xffffffff


	//----- nvinfo : EIATTR_COOP_GROUP_INSTR_OFFSETS
	.align		4
.L_1357:
        /*00c8*/ 	.byte	0x04, 0x28
        /*00ca*/ 	.short	(.L_1359 - .L_1358)


	//   ....[0]....
.L_1358:
        /*00cc*/ 	.word	0x000033f0


	//   ....[1]....
        /*00d0*/ 	.word	0x00003400


	//   ....[2]....
        /*00d4*/ 	.word	0x00003440


	//   ....[3]....
        /*00d8*/ 	.word	0x00003450


	//   ....[4]....
        /*00dc*/ 	.word	0x00003490


	//   ....[5]....
        /*00e0*/ 	.word	0x000034a0


	//   ....[6]....
        /*00e4*/ 	.word	0x000034f0


	//   ....[7]....
        /*00e8*/ 	.word	0x00003500


	//   ....[8]....
        /*00ec*/ 	.word	0x00003590


	//   ....[9]....
        /*00f0*/ 	.word	0x000035a0


	//----- nvinfo : EIATTR_VRC_CTA_INIT_COUNT
	.align		4
.L_1359:
        /*00f4*/ 	.byte	0x02, 0x4a
	.zero		1
	.zero		1


	//----- nvinfo : EIATTR_EXIT_INSTR_OFFSETS
	.align		4
        /*00f8*/ 	.byte	0x04, 0x1c
        /*00fa*/ 	.short	(.L_1361 - .L_1360)


	//   ....[0]....
.L_1360:
        /*00fc*/ 	.word	0x00000070


	//   ....[1]....
        /*0100*/ 	.word	0x0000cdb0


	//----- nvinfo : EIATTR_MAX_THREADS
	.align		4
.L_1361:
        /*0104*/ 	.byte	0x04, 0x05
        /*0106*/ 	.short	(.L_1363 - .L_1362)
.L_1362:
        /*0108*/ 	.word	0x00000300
        /*010c*/ 	.word	0x00000001
        /*0110*/ 	.word	0x00000001


	//----- nvinfo : EIATTR_CRS_STACK_SIZE
	.align		4
.L_1363:
        /*0114*/ 	.byte	0x04, 0x1e
        /*0116*/ 	.short	(.L_1365 - .L_1364)
.L_1364:
        /*0118*/ 	.word	0x00000000


	//----- nvinfo : EIATTR_CBANK_PARAM_SIZE
	.align		4
.L_1365:
        /*011c*/ 	.byte	0x03, 0x19
        /*011e*/ 	.short	0x00a0


	//----- nvinfo : EIATTR_PARAM_CBANK
	.align		4
        /*0120*/ 	.byte	0x04, 0x0a
        /*0122*/ 	.short	(.L_1367 - .L_1366)
	.align		4
.L_1366:
        /*0124*/ 	.word	index@(.nv.constant0._Z35group_norm_nhwc_fwd_one_pass_kernelI11Bf16IOBf16WLi512ELi96ELi768EEv26Group_norm_nhwc_fwd_params)
        /*0128*/ 	.short	0x0380
        /*012a*/ 	.short	0x00a0


	//----- nvinfo : EIATTR_SW_WAR
	.align		4
.L_1367:
        /*012c*/ 	.byte	0x04, 0x36
        /*012e*/ 	.short	(.L_1369 - .L_1368)
.L_1368:
        /*0130*/ 	.word	0x00000008
.L_1369:


//--------------------- .nv.info._Z35group_norm_nhwc_fwd_one_pass_kernelI11Bf16IOFp16WLi64ELi96ELi768EEv26Group_norm_nhwc_fwd_params --------------------------
	.section	.nv.info._Z35group_norm_nhwc_fwd_one_pass_kernelI11Bf16IOFp16WLi64ELi96ELi768EEv26Group_norm_nhwc_fwd_params,"",@"SHT_CUDA_INFO"
	.sectionflags	@""
	.align	4


	//----- nvinfo : EIATTR_CUDA_API_VERSION
	.align		4
        /*0000*/ 	.byte	0x04, 0x37
        /*0002*/ 	.short	(.L_1371 - .L_1370)
.L_1370:
        /*0004*/ 	.word	0x00000082


	//----- nvinfo : EIATTR_KPARAM_INFO
	.align		4
.L_1371:
        /*0008*/ 	.byte	0x04, 0x17
        /*000a*/ 	.short	(.L_1373 - .L_1372)
.L_1372:
        /*000c*/ 	.word	0x00000000
        /*0010*/ 	.short	0x0000
        /*0012*/ 	.short	0x0000
        /*0014*/ 	.byte	0x00, 0xf0, 0x81, 0x02


	//----- nvinfo : EIATTR_SPARSE_MMA_MASK
	.align		4
.L_1373:
        /*0018*/ 	.byte	0x03, 0x50
        /*001a*/ 	.short	0x0000


	//----- nvinfo : EIATTR_MAXREG_COUNT
	.align		4
        /*001c*/ 	.byte	0x03, 0x1b
        /*001e*/ 	.short	0x0050


	//----- nvinfo : EIATTR_NUM_BARRIERS
	.align		4
        /*0020*/ 	.byte	0x02, 0x4c
        /*0022*/ 	.byte	0x01
	.zero		1


	//----- nvinfo : EIATTR_MERCURY_ISA_VERSION
	.align		4
        /*0024*/ 	.byte	0x03, 0x5f
        /*0026*/ 	.short	0x0101


	//----- nvinfo : EIATTR_COOP_GROUP_MASK_REGIDS
	.align		4
        /*0028*/ 	.byte	0x04, 0x29
        /*002a*/ 	.short	(.L_1375 - .L_1374)


	//   ....[0]....
.L_1374:
        /*002c*/ 	.word	0xffffffff


	//   ....[1]....
        /*0030*/ 	.word	0xffffffff


	//   ....[2]....
        /*0034*/ 	.word	0xffffffff


	//   ....[3]....
        /*0038*/ 	.word	0xffffffff


	//   ....[4]....
        /*003c*/ 	.word	0xffffffff


	//   ....[5]....
        /*0040*/ 	.word	0xffffffff


	//   ....[6]....
        /*0044*/ 	.word	0xffffffff


	//   ....[7]....
        /*0048*/ 	.word	0xffffffff


	//   ....[8]....
        /*004c*/ 	.word	0xffffffff


	//   ....[9]....
        /*0050*/ 	.word	0xffffffff


	//----- nvinfo : EIATTR_COOP_GROUP_INSTR_OFFSETS
	.align		4
.L_1375:
        /*0054*/ 	.byte	0x04, 0x28
        /*0056*/ 	.short	(.L_1377 - .L_1376)


	//   ....[0]....
.L_1376:
        /*0058*/ 	.word	0x00000a80


	//   ....[1]....
        /*005c*/ 	.word	0x00000a90


	//   ....[2]....
        /*0060*/ 	.word	0x00000ac0


	//   ....[3]....
        /*0064*/ 	.word	0x00000ad0


	//   ....[4]....
        /*0068*/ 	.word	0x00000b10


	//   ....[5]....
        /*006c*/ 	.word	0x00000b20


	//   ....[6]....
        /*0070*/ 	.word	0x00000b60


	//   ....[7]....
        /*0074*/ 	.word	0x00000b70


	//   ....[8]....
        /*0078*/ 	.word	0x00000bd0


	//   ....[9]....
        /*007c*/ 	.word	0x00000be0


	//----- nvinfo : EIATTR_VRC_CTA_INIT_COUNT
	.align		4
.L_1377:
        /*0080*/ 	.byte	0x02, 0x4a
	.zero		1
	.zero		1


	//----- nvinfo : EIATTR_EXIT_INSTR_OFFSETS
	.align		4
        /*0084*/ 	.byte	0x04, 0x1c
        /*0086*/ 	.short	(.L_1379 - .L_1378)


	//   ....[0]....
.L_1378:
        /*0088*/ 	.word	0x00000060


	//   ....[1]....
        /*008c*/ 	.word	0x00002d40


	//----- nvinfo : EIATTR_MAX_THREADS
	.align		4
.L_1379:
        /*0090*/ 	.byte	0x04, 0x05
        /*0092*/ 	.short	(.L_1381 - .L_1380)
.L_1380:
        /*0094*/ 	.word	0x00000300
        /*0098*/ 	.word	0x00000001
        /*009c*/ 	.word	0x00000001


	//----- nvinfo : EIATTR_CRS_STACK_SIZE
	.align		4
.L_1381:
        /*00a0*/ 	.byte	0x04, 0x1e
        /*00a2*/ 	.short	(.L_1383 - .L_1382)
.L_1382:
        /*00a4*/ 	.word	0x00000000


	//----- nvinfo : EIATTR_CBANK_PARAM_SIZE
	.align		4
.L_1383:
        /*00a8*/ 	.byte	0x03, 0x19
        /*00aa*/ 	.short	0x00a0


	//----- nvinfo : EIATTR_PARAM_CBANK
	.align		4
        /*00ac*/ 	.byte	0x04, 0x0a
        /*00ae*/ 	.short	(.L_1385 - .L_1384)
	.align		4
.L_1384:
        /*00b0*/ 	.word	index@(.nv.constant0._Z35group_norm_nhwc_fwd_one_pass_kernelI11Bf16IOFp16WLi64ELi96ELi768EEv26Group_norm_nhwc_fwd_params)
        /*00b4*/ 	.short	0x0380
        /*00b6*/ 	.short	0x00a0


	//----- nvinfo : EIATTR_SW_WAR
	.align		4
.L_1385:
        /*00b8*/ 	.byte	0x04, 0x36
        /*00ba*/ 	.short	(.L_1387 - .L_1386)
.L_1386:
        /*00bc*/ 	.word	0x00000008
.L_1387:


//--------------------- .nv.info._Z35group_norm_nhwc_fwd_one_pass_kernelI11Bf16IOFp16WLi128ELi96ELi768EEv26Group_norm_nhwc_fwd_params --------------------------
	.section	.nv.info._Z35group_norm_nhwc_fwd_one_pass_kernelI11Bf16IOFp16WLi128ELi96ELi768EEv26Group_norm_nhwc_fwd_params,"",@"SHT_CUDA_INFO"
	.sectionflags	@""
	.align	4


	//----- nvinfo : EIATTR_CUDA_API_VERSION
	.align		4
        /*0000*/ 	.byte	0x04, 0x37
        /*0002*/ 	.short	(.L_1389 - .L_1388)
.L_1388:
        /*0004*/ 	.word	0x00000082


	//----- nvinfo : EIATTR_KPARAM_INFO
	.align		4
.L_1389:
        /*0008*/ 	.byte	0x04, 0x17
        /*000a*/ 	.short	(.L_1391 - .L_1390)
.L_1390:
        /*000c*/ 	.word	0x00000000
        /*0010*/ 	.short	0x0000
        /*0012*/ 	.short	0x0000
        /*0014*/ 	.byte	0x00, 0xf0, 0x81, 0x02


	//----- nvinfo : EIATTR_SPARSE_MMA_MASK
	.align		4
.L_1391:
        /*0018*/ 	.byte	0x03, 0x50
        /*001a*/ 	.short	0x0000


	//----- nvinfo : EIATTR_MAXREG_COUNT
	.align		4
        /*001c*/ 	.byte	0x03, 0x1b
        /*001e*/ 	.short	0x0050


	//----- nvinfo : EIATTR_NUM_BARRIERS
	.align		4
        /*0020*/ 	.byte	0x02, 0x4c
        /*0022*/ 	.byte	0x01
	.zero		1


	//----- nvinfo : EIATTR_MERCURY_ISA_VERSION
	.align		4
        /*0024*/ 	.byte	0x03, 0x5f
        /*0026*/ 	.short	0x0101


	//----- nvinfo : EIATTR_COOP_GROUP_MASK_REGIDS
	.align		4
        /*0028*/ 	.byte	0x04, 0x29
        /*002a*/ 	.short	(.L_1393 - .L_1392)


	//   ....[0]....
.L_1392:
        /*002c*/ 	.word	0xffffffff


	//   ....[1]....
        /*0030*/ 	.word	0xffffffff


	//   ....[2]....
        /*0034*/ 	.word	0xffffffff


	//   ....[3]....
        /*0038*/ 	.word	0xffffffff


	//   ....[4]....
        /*003c*/ 	.word	0xffffffff


	//   ....[5]....
        /*0040*/ 	.word	0xffffffff


	//   ....[6]....
        /*0044*/ 	.word	0xffffffff


	//   ....[7]....
        /*0048*/ 	.word	0xffffffff


	//   ....[8]....
        /*004c*/ 	.word	0xffffffff


	//   ....[9]....
        /*0050*/ 	.word	0xffffffff


	//----- nvinfo : EIATTR_COOP_GROUP_INSTR_OFFSETS
	.align		4
.L_1393:
        /*0054*/ 	.byte	0x04, 0x28
        /*0056*/ 	.short	(.L_1395 - .L_1394)


	//   ....[0]....
.L_1394:
        /*0058*/ 	.word	0x00001030


	//   ....[1]....
        /*005c*/ 	.word	0x00001040


	//   ....[2]....
        /*0060*/ 	.word	0x00001070


	//   ....[3]....
        /*0064*/ 	.word	0x00001080


	//   ....[4]....
        /*0068*/ 	.word	0x000010c0


	//   ....[5]....
        /*006c*/ 	.word	0x000010d0


	//   ....[6]....
        /*0070*/ 	.word	0x00001110


	//   ....[7]....
        /*0074*/ 	.word	0x00001120


	//   ....[8]....
        /*0078*/ 	.word	0x000011a0


	//   ....[9]....
        /*007c*/ 	.word	0x000011b0


	//----- nvinfo : EIATTR_VRC_CTA_INIT_COUNT
	.align		4
.L_1395:
        /*0080*/ 	.byte	0x02, 0x4a
	.zero		1
	.zero		1


	//----- nvinfo : EIATTR_EXIT_INSTR_OFFSETS
	.align		4
        /*0084*/ 	.byte	0x04, 0x1c
        /*0086*/ 	.short	(.L_1397 - .L_1396)


	//   ....[0]....
.L_1396:
        /*0088*/ 	.word	0x00000060


	//   ....[1]....
        /*008c*/ 	.word	0x00003fa0


	//----- nvinfo : EIATTR_MAX_THREADS
	.align		4
.L_1397:
        /*0090*/ 	.byte	0x04, 0x05
        /*0092*/ 	.short	(.L_1399 - .L_1398)
.L_1398:
        /*0094*/ 	.word	0x00000300
        /*0098*/ 	.word	0x00000001
        /*009c*/ 	.word	0x00000001


	//----- nvinfo : EIATTR_CRS_STACK_SIZE
	.align		4
.L_1399:
        /*00a0*/ 	.byte	0x04, 0x1e
        /*00a2*/ 	.short	(.L_1401 - .L_1400)
.L_1400:
        /*00a4*/ 	.word	0x00000000


	//----- nvinfo : EIATTR_CBANK_PARAM_SIZE
	.align		4
.L_1401:
        /*00a8*/ 	.byte	0x03, 0x19
        /*00aa*/ 	.short	0x00a0


	//----- nvinfo : EIATTR_PARAM_CBANK
	.align		4
        /*00ac*/ 	.byte	0x04, 0x0a
        /*00ae*/ 	.short	(.L_1403 - .L_1402)
	.align		4
.L_1402:
        /*00b0*/ 	.word	index@(.nv.constant0._Z35group_norm_nhwc_fwd_one_pass_kernelI11Bf16IOFp16WLi128ELi96ELi768EEv26Group_norm_nhwc_fwd_params)
        /*00b4*/ 	.short	0x0380
        /*00b6*/ 	.short	0x00a0


	//----- nvinfo : EIATTR_SW_WAR
	.align		4
.L_1403:
        /*00b8*/ 	.byte	0x04, 0x36
        /*00ba*/ 	.short	(.L_1405 - .L_1404)
.L_1404:
        /*00bc*/ 	.word	0x00000008
.L_1405:


//--------------------- .nv.info._Z35group_norm_nhwc_fwd_one_pass_kernelI11Bf16IOFp16WLi256ELi96ELi768EEv26Group_norm_nhwc_fwd_params --------------------------
	.section	.nv.info._Z35group_norm_nhwc_fwd_one_pass_kernelI11Bf16IOFp16WLi256ELi96ELi768EEv26Group_norm_nhwc_fwd_params,"",@"SHT_CUDA_INFO"
	.sectionflags	@""
	.align	4


	//----- nvinfo : EIATTR_CUDA_API_VERSION
	.align		4
        /*0000*/ 	.byte	0x04, 0x37
        /*0002*/ 	.short	(.L_1407 - .L_1406)
.L_1406:
        /*0004*/ 	.word	0x00000082


	//----- nvinfo : EIATTR_KPARAM_INFO
	.align		4
.L_1407:
        /*0008*/ 	.byte	0x04, 0x17
        /*000a*/ 	.short	(.L_1409 - .L_1408)
.L_1408:
        /*000c*/ 	.word	0x00000000
        /*0010*/ 	.short	0x0000
        /*0012*/ 	.short	0x0000
        /*0014*/ 	.byte	0x00, 0xf0, 0x81, 0x02


	//----- nvinfo : EIATTR_SPARSE_MMA_MASK
	.align		4
.L_1409:
        /*0018*/ 	.byte	0x03, 0x50
        /*001a*/ 	.short	0x0000


	//----- nvinfo : EIATTR_MAXREG_COUNT
	.align		4
        /*001c*/ 	.byte	0x03, 0x1b
        /*001e*/ 	.short	0x0050


	//----- nvinfo : EIATTR_NUM_BARRIERS
	.align		4
        /*0020*/ 	.byte	0x02, 0x4c
        /*0022*/ 	.byte	0x01
	.zero		1


	//----- nvinfo : EIATTR_MERCURY_ISA_VERSION
	.align		4
        /*0024*/ 	.byte	0x03, 0x5f
        /*0026*/ 	.short	0x0101


	//----- nvinfo : EIATTR_COOP_GROUP_MASK_REGIDS
	.align		4
        /*0028*/ 	.byte	0x04, 0x29
        /*002a*/ 	.short	(.L_1411 - .L_1410)


	//   ....[0]....
.L_1410:
        /*002c*/ 	.word	0xffffffff


	//   ....[1]....
        /*0030*/ 	.word	0xffffffff


	//   ....[2]....
        /*0034*/ 	.word	0xffffffff


	//   ....[3]....
        /*0038*/ 	.word	0xffffffff


	//   ....[4]....
        /*003c*/ 	.word	0xffffffff


	//   ....[5]....
        /*0040*/ 	.word	0xffffffff


	//   ....[6]....
        /*0044*/ 	.word	0xffffffff


	//   ....[7]....
        /*0048*/ 	.word	0xffffffff


	//   ....[8]....
        /*004c*/ 	.word	0xffffffff


	//   ....[9]....
        /*0050*/ 	.word	0xffffffff


	//----- nvinfo : EIATTR_COOP_GROUP_INSTR_OFFSETS
	.align		4
.L_1411:
        /*0054*/ 	.byte	0x04, 0x28
        /*0056*/ 	.short	(.L_1413 - .L_1412)


	//   ....[0]....
.L_1412:
        /*0058*/ 	.word	0x00001bf0


	//   ....[1]....
        /*005c*/ 	.word	0x00001c00


	//   ....[2]....
        /*0060*/ 	.word	0x00001c40


	//   ....[3]....
        /*0064*/ 	.word	0x00001c50


	//   ....[4]....
        /*0068*/ 	.word	0x00001c90


	//   ....[5]....
        /*006c*/ 	.word	0x00001ca0


	//   ....[6]....
        /*0070*/ 	.word	0x00001ce0


	//   ....[7]....
        /*0074*/ 	.word	0x00001cf0


	//   ....[8]....
        /*0078*/ 	.word	0x00001d80


	//   ....[9]....
        /*007c*/ 	.word	0x00001d90


	//----- nvinfo : EIATTR_VRC_CTA_INIT_COUNT
	.align		4
.L_1413:
        /*0080*/ 	.byte	0x02, 0x4a
	.zero		1
	.zero		1


	//----- nvinfo : EIATTR_EXIT_INSTR_OFFSETS
	.align		4
        /*0084*/ 	.byte	0x04, 0x1c
        /*0086*/ 	.short	(.L_1415 - .L_1414)


	//   ....[0]....
.L_1414:
        /*0088*/ 	.word	0x00000060


	//   ....[1]....
        /*008c*/ 	.word	0x00006bb0


	//----- nvinfo : EIATTR_MAX_THREADS
	.align		4
.L_1415:
        /*0090*/ 	.byte	0x04, 0x05
        /*0092*/ 	.short	(.L_1417 - .L_1416)
.L_1416:
        /*0094*/ 	.word	0x00000300
        /*0098*/ 	.word	0x00000001
        /*009c*/ 	.word	0x00000001


	//----- nvinfo : EIATTR_CRS_STACK_SIZE
	.align		4
.L_1417:
        /*00a0*/ 	.byte	0x04, 0x1e
        /*00a2*/ 	.short	(.L_1419 - .L_1418)
.L_1418:
        /*00a4*/ 	.word	0x00000000


	//----- nvinfo : EIATTR_CBANK_PARAM_SIZE
	.align		4
.L_1419:
        /*00a8*/ 	.byte	0x03, 0x19
        /*00aa*/ 	.short	0x00a0


	//----- nvinfo : EIATTR_PARAM_CBANK
	.align		4
        /*00ac*/ 	.byte	0x04, 0x0a
        /*00ae*/ 	.short	(.L_1421 - .L_1420)
	.align		4
.L_1420:
        /*00b0*/ 	.word	index@(.nv.constant0._Z35group_norm_nhwc_fwd_one_pass_kernelI11Bf16IOFp16WLi256ELi96ELi768EEv26Group_norm_nhwc_fwd_params)
        /*00b4*/ 	.short	0x0380
        /*00b6*/ 	.short	0x00a0


	//----- nvinfo : EIATTR_SW_WAR
	.align		4
.L_1421:
        /*00b8*/ 	.byte	0x04, 0x36
        /*00ba*/ 	.short	(.L_1423 - .L_1422)
.L_1422:
        /*00bc*/ 	.word	0x00000008
.L_1423:


//--------------------- .nv.info._Z35group_norm_nhwc_fwd_one_pass_kernelI11Bf16IOFp16WLi512ELi96ELi768EEv26Group_norm_nhwc_fwd_params --------------------------
	.section	.nv.info._Z35group_norm_nhwc_fwd_one_pass_kernelI11Bf16IOFp16WLi512ELi96ELi768EEv26Group_norm_nhwc_fwd_params,"",@"SHT_CUDA_INFO"
	.sectionflags	@""
	.align	4


	//----- nvinfo : EIATTR_CUDA_API_VERSION
	.align		4
        /*0000*/ 	.byte	0x04, 0x37
        /*0002*/ 	.short	(.L_1425 - .L_1424)
.L_1424:
        /*0004*/ 	.word	0x00000082


	//----- nvinfo : EIATTR_KPARAM_INFO
	.align		4
.L_1425:
        /*0008*/ 	.byte	0x04, 0x17
        /*000a*/ 	.short	(.L_1427 - .L_1426)
.L_1426:
        /*000c*/ 	.word	0x00000000
        /*0010*/ 	.short	0x0000
        /*0012*/ 	.short	0x0000
        /*0014*/ 	.byte	0x00, 0xf0, 0x81, 0x02


	//----- nvinfo : EIATTR_SPARSE_MMA_MASK
	.align		4
.L_1427:
        /*0018*/ 	.byte	0x03, 0x50
        /*001a*/ 	.short	0x0000


	//----- nvinfo : EIATTR_MAXREG_COUNT
	.align		4
        /*001c*/ 	.byte	0x03, 0x1b
        /*001e*/ 	.short	0x0050


	//----- nvinfo : EIATTR_NUM_BARRIERS
	.align		4
        /*0020*/ 	.byte	0x02, 0x4c
        /*0022*/ 	.byte	0x01
	.zero		1


	//----- nvinfo : EIATTR_ANNOTATIONS
	.align		4
        /*0024*/ 	.byte	0x04, 0x55
        /*0026*/ 	.short	(.L_1429 - .L_1428)


	//   ....[0]....
.L_1428:
        /* <DEDUP_REMOVED lines=8> */


	//----- nvinfo : EIATTR_MERCURY_ISA_VERSION
	.align		4
.L_1429:
        /*0098*/ 	.byte	0x03, 0x5f
        /*009a*/ 	.short	0x0101


	//----- nvinfo : EIATTR_COOP_GROUP_MASK_REGIDS
	.align		4
        /*009c*/ 	.byte	0x04, 0x29
        /*009e*/ 	.short	(.L_1431 - .L_1430)


	//   ....[0]....
.L_1430:
        /*00a0*/ 	.word	0xffffffff


	//   ....[1]....
        /*00a4*/ 	.word	0xffffffff


	//   ....[2]....
        /*00a8*/ 	.word	0xffffffff


	//   ....[3]....
        /*00ac*/ 	.word	0xffffffff


	//   ....[4]....
        /*00b0*/ 	.word	0xffffffff


	//   ....[5]....
        /*00b4*/ 	.word	0xffffffff


	//   ....[6]....
        /*00b8*/ 	.word	0xffffffff


	//   ....[7]....
        /*00bc*/ 	.word	0xffffffff


	//   ....[8]....
        /*00c0*/ 	.word	0xffffffff


	//   ....[9]....
        /*00c4*/ 	.word	0xffffffff


	//----- nvinfo : EIATTR_COOP_GROUP_INSTR_OFFSETS
	.align		4
.L_1431:
        /*00c8*/ 	.byte	0x04, 0x28
        /*00ca*/ 	.short	(.L_1433 - .L_1432)


	//   ....[0]....
.L_1432:
        /*00cc*/ 	.word	0x000033f0


	//   ....[1]....
        /*00d0*/ 	.word	0x00003400


	//   ....[2]....
        /*00d4*/ 	.word	0x00003440


	//   ....[3]....
        /*00d8*/ 	.word	0x00003450


	//   ....[4]....
        /*00dc*/ 	.word	0x00003490


	//   ....[5]....
        /*00e0*/ 	.word	0x000034a0


	//   ....[6]....
        /*00e4*/ 	.word	0x000034f0


	//   ....[7]....
        /*00e8*/ 	.word	0x00003500


	//   ....[8]....
        /*00ec*/ 	.word	0x00003590


	//   ....[9]....
        /*00f0*/ 	.word	0x000035a0


	//----- nvinfo : EIATTR_VRC_CTA_INIT_COUNT
	.align		4
.L_1433:
        /*00f4*/ 	.byte	0x02, 0x4a
	.zero		1
	.zero		1


	//----- nvinfo : EIATTR_EXIT_INSTR_OFFSETS
	.align		4
        /*00f8*/ 	.byte	0x04, 0x1c
        /*00fa*/ 	.short	(.L_1435 - .L_1434)


	//   ....[0]....
.L_1434:
        /*00fc*/ 	.word	0x00000070


	//   ....[1]....
        /*0100*/ 	.word	0x0000cdb0


	//----- nvinfo : EIATTR_MAX_THREADS
	.align		4
.L_1435:
        /*0104*/ 	.byte	0x04, 0x05
        /*0106*/ 	.short	(.L_1437 - .L_1436)
.L_1436:
        /*0108*/ 	.word	0x00000300
        /*010c*/ 	.word	0x00000001
        /*0110*/ 	.word	0x00000001


	//----- nvinfo : EIATTR_CRS_STACK_SIZE
	.align		4
.L_1437:
        /*0114*/ 	.byte	0x04, 0x1e
        /*0116*/ 	.short	(.L_1439 - .L_1438)
.L_1438:
        /*0118*/ 	.word	0x00000000


	//----- nvinfo : EIATTR_CBANK_PARAM_SIZE
	.align		4
.L_1439:
        /*011c*/ 	.byte	0x03, 0x19
        /*011e*/ 	.short	0x00a0


	//----- nvinfo : EIATTR_PARAM_CBANK
	.align		4
        /*0120*/ 	.byte	0x04, 0x0a
        /*0122*/ 	.short	(.L_1441 - .L_1440)
	.align		4
.L_1440:
        /*0124*/ 	.word	index@(.nv.constant0._Z35group_norm_nhwc_fwd_one_pass_kernelI11Bf16IOFp16WLi512ELi96ELi768EEv26Group_norm_nhwc_fwd_params)
        /*0128*/ 	.short	0x0380
        /*012a*/ 	.short	0x00a0


	//----- nvinfo : EIATTR_SW_WAR
	.align		4
.L_1441:
        /*012c*/ 	.byte	0x04, 0x36
        /*012e*/ 	.short	(.L_1443 - .L_1442)
.L_1442:
        /*0130*/ 	.word	0x00000008
.L_1443:


//--------------------- .nv.info._Z35group_norm_nhwc_fwd_one_pass_kernelI11Fp16IOFp32WLi64ELi96ELi768EEv26Group_norm_nhwc_fwd_params --------------------------
	.section	.nv.info._Z35group_norm_nhwc_fwd_one_pass_kernelI11Fp16IOFp32WLi64ELi96ELi768EEv26Group_norm_nhwc_fwd_params,"",@"SHT_CUDA_INFO"
	.sectionflags	@""
	.align	4


	//----- nvinfo : EIATTR_CUDA_API_VERSION
	.align		4
        /*0000*/ 	.byte	0x04, 0x37
        /*0002*/ 	.short	(.L_1445 - .L_1444)
.L_1444:
        /*0004*/ 	.word	0x00000082


	//----- nvinfo : EIATTR_KPARAM_INFO
	.align		4
.L_1445:
        /*0008*/ 	.byte	0x04, 0x17
        /*000a*/ 	.short	(.L_1447 - .L_1446)
.L_1446:
        /*000c*/ 	.word	0x00000000
        /*0010*/ 	.short	0x0000
        /*0012*/ 	.short	0x0000
        /*0014*/ 	.byte	0x00, 0xf0, 0x81, 0x02


	//----- nvinfo : EIATTR_SPARSE_MMA_MASK
	.align		4
.L_1447:
        /*0018*/ 	.byte	0x03, 0x50
        /*001a*/ 	.short	0x0000


	//----- nvinfo : EIATTR_MAXREG_COUNT
	.align		4
        /*001c*/ 	.byte	0x03, 0x1b
        /*001e*/ 	.short	0x0050


	//----- nvinfo : EIATTR_NUM_BARRIERS
	.align		4
        /*0020*/ 	.byte	0x02, 0x4c
        /*0022*/ 	.byte	0x01
	.zero		1


	//----- nvinfo : EIATTR_MERCURY_ISA_VERSION
	.align		4
        /*0024*/ 	.byte	0x03, 0x5f
        /*0026*/ 	.short	0x0101


	//----- nvinfo : EIATTR_COOP_GROUP_MASK_REGIDS
	.align		4
        /*0028*/ 	.byte	0x04, 0x29
        /*002a*/ 	.short	(.L_1449 - .L_1448)


	//   ....[0]....
.L_1448:
        /*002c*/ 	.word	0xffffffff


	//   ....[1]....
        /*0030*/ 	.word	0xffffffff


	//   ....[2]....
        /*0034*/ 	.word	0xffffffff


	//   ....[3]....
        /*0038*/ 	.word	0xffffffff


	//   ....[4]....
        /*003c*/ 	.word	0xffffffff


	//   ....[5]....
        /*0040*/ 	.word	0xffffffff


	//   ....[6]....
        /*0044*/ 	.word	0xffffffff


	//   ....[7]....
        /*0048*/ 	.word	0xffffffff


	//   ....[8]....
        /*004c*/ 	.word	0xffffffff


	//   ....[9]....
        /*0050*/ 	.word	0xffffffff


	//----- nvinfo : EIATTR_COOP_GROUP_INSTR_OFFSETS
	.align		4
.L_1449:
        /*0054*/ 	.byte	0x04, 0x28
        /*0056*/ 	.short	(.L_1451 - .L_1450)


	//   ....[0]....
.L_1450:
        /*0058*/ 	.word	0x00000a40


	//   ....[1]....
        /*005c*/ 	.word	0x00000a50


	//   ....[2]....
        /*0060*/ 	.word	0x00000a80


	//   ....[3]....
        /*0064*/ 	.word	0x00000aa0


	//   ....[4]....
        /*0068*/ 	.word	0x00000ad0


	//   ....[5]....
        /*006c*/ 	.word	0x00000af0


	//   ....[6]....
        /*0070*/ 	.word	0x00000b20


	//   ....[7]....
        /*0074*/ 	.word	0x00000b40


	//   ....[8]....
        /*0078*/ 	.word	0x00000b90


	//   ....[9]....
        /*007c*/ 	.word	0x00000ba0


	//----- nvinfo : EIATTR_VRC_CTA_INIT_COUNT
	.align		4
.L_1451:
        /*0080*/ 	.byte	0x02, 0x4a
	.zero		1
	.zero		1


	//----- nvinfo : EIATTR_EXIT_INSTR_OFFSETS
	.align		4
        /*0084*/ 	.byte	0x04, 0x1c
        /*0086*/ 	.short	(.L_1453 - .L_1452)


	//   ....[0]....
.L_1452:
        /*0088*/ 	.word	0x00000060


	//   ....[1]....
        /*008c*/ 	.word	0x00002cb0


	//----- nvinfo : EIATTR_MAX_THREADS
	.align		4
.L_1453:
        /*0090*/ 	.byte	0x04, 0x05
        /*0092*/ 	.short	(.L_1455 - .L_1454)
.L_1454:
        /*0094*/ 	.word	0x00000300
        /*0098*/ 	.word	0x00000001
        /*009c*/ 	.word	0x00000001


	//----- nvinfo : EIATTR_CRS_STACK_SIZE
	.align		4
.L_1455:
        /*00a0*/ 	.byte	0x04, 0x1e
        /*00a2*/ 	.short	(.L_1457 - .L_1456)
.L_1456:
        /*00a4*/ 	.word	0x00000000


	//----- nvinfo : EIATTR_CBANK_PARAM_SIZE
	.align		4
.L_1457:
        /*00a8*/ 	.byte	0x03, 0x19
        /*00aa*/ 	.short	0x00a0


	//----- nvinfo : EIATTR_PARAM_CBANK
	.align		4
        /*00ac*/ 	.byte	0x04, 0x0a
        /*00ae*/ 	.short	(.L_1459 - .L_1458)
	.align		4
.L_1458:
        /*00b0*/ 	.word	index@(.nv.constant0._Z35group_norm_nhwc_fwd_one_pass_kernelI11Fp16IOFp32WLi64ELi96ELi768EEv26Group_norm_nhwc_fwd_params)
        /*00b4*/ 	.short	0x0380
        /*00b6*/ 	.short	0x00a0


	//----- nvinfo : EIATTR_SW_WAR
	.align		4
.L_1459:
        /*00b8*/ 	.byte	0x04, 0x36
        /*00ba*/ 	.short	(.L_1461 - .L_1460)
.L_1460:
        /*00bc*/ 	.word	0x00000008
.L_1461:


//--------------------- .nv.info._Z35group_norm_nhwc_fwd_one_pass_kernelI11Fp16IOFp32WLi128ELi96ELi768EEv26Group_norm_nhwc_fwd_params --------------------------
	.section	.nv.info._Z35group_norm_nhwc_fwd_one_pass_kernelI11Fp16IOFp32WLi128ELi96ELi768EEv26Group_norm_nhwc_fwd_params,"",@"SHT_CUDA_INFO"
	.sectionflags	@""
	.align	4


	//----- nvinfo : EIATTR_CUDA_API_VERSION
	.align		4
        /*0000*/ 	.byte	0x04, 0x37
        /*0002*/ 	.short	(.L_1463 - .L_1462)
.L_1462:
        /*0004*/ 	.word	0x00000082


	//----- nvinfo : EIATTR_KPARAM_INFO
	.align		4
.L_1463:
        /*0008*/ 	.byte	0x04, 0x17
        /*000a*/ 	.short	(.L_1465 - .L_1464)
.L_1464:
        /*000c*/ 	.word	0x00000000
        /*0010*/ 	.short	0x0000
        /*0012*/ 	.short	0x0000
        /*0014*/ 	.byte	0x00, 0xf0, 0x81, 0x02


	//----- nvinfo : EIATTR_SPARSE_MMA_MASK
	.align		4
.L_1465:
        /*0018*/ 	.byte	0x03, 0x50
        /*001a*/ 	.short	0x0000


	//----- nvinfo : EIATTR_MAXREG_COUNT
	.align		4
        /*001c*/ 	.byte	0x03, 0x1b
        /*001e*/ 	.short	0x0050


	//----- nvinfo : EIATTR_NUM_BARRIERS
	.align		4
        /*0020*/ 	.byte	0x02, 0x4c
        /*0022*/ 	.byte	0x01
	.zero		1


	//----- nvinfo : EIATTR_MERCURY_ISA_VERSION
	.align		4
        /*0024*/ 	.byte	0x03, 0x5f
        /*0026*/ 	.short	0x0101


	//----- nvinfo : EIATTR_COOP_GROUP_MASK_REGIDS
	.align		4
        /*0028*/ 	.byte	0x04, 0x29
        /*002a*/ 	.short	(.L_1467 - .L_1466)


	//   ....[0]....
.L_1466:
        /*002c*/ 	.word	0xffffffff


	//   ....[1]....
        /*0030*/ 	.word	0xffffffff


	//   ....[2]....
        /*0034*/ 	.word	0xffffffff


	//   ....[3]....
        /*0038*/ 	.word	0xffffffff


	//   ....[4]....
        /*003c*/ 	.word	0xffffffff


	//   ....[5]....
        /*0040*/ 	.word	0xffffffff


	//   ....[6]....
        /*0044*/ 	.word	0xffffffff


	//   ....[7]....
        /*0048*/ 	.word	0xffffffff


	//   ....[8]....
        /*004c*/ 	.word	0xffffffff


	//   ....[9]....
        /*0050*/ 	.word	0xffffffff


	//----- nvinfo : EIATTR_COOP_GROUP_INSTR_OFFSETS
	.align		4
.L_1467:
        /*0054*/ 	.byte	0x04, 0x28
        /*0056*/ 	.short	(.L_1469 - .L_1468)


	//   ....[0]....
.L_1468:
        /*0058*/ 	.word	0x00000fc0


	//   ....[1]....
        /*005c*/ 	.word	0x00000fd0


	//   ....[2]....
        /*0060*/ 	.word	0x00001000


	//   ....[3]....
        /*0064*/ 	.word	0x00001010


	//   ....[4]....
        /*0068*/ 	.word	0x00001050


	//   ....[5]....
        /*006c*/ 	.word	0x00001060


	//   ....[6]....
        /*0070*/ 	.word	0x000010a0


	//   ....[7]....
        /*0074*/ 	.word	0x000010b0


	//   ....[8]....
        /*0078*/ 	.word	0x00001120


	//   ....[9]....
        /*007c*/ 	.word	0x00001130


	//----- nvinfo : EIATTR_VRC_CTA_INIT_COUNT
	.align		4
.L_1469:
        /*0080*/ 	.byte	0x02, 0x4a
	.zero		1
	.zero		1


	//----- nvinfo : EIATTR_EXIT_INSTR_OFFSETS
	.align		4
        /*0084*/ 	.byte	0x04, 0x1c
        /*0086*/ 	.short	(.L_1471 - .L_1470)


	//   ....[0]....
.L_1470:
        /*0088*/ 	.word	0x00000060


	//   ....[1]....
        /*008c*/ 	.word	0x00003ec0


	//----- nvinfo : EIATTR_MAX_THREADS
	.align		4
.L_1471:
        /*0090*/ 	.byte	0x04, 0x05
        /*0092*/ 	.short	(.L_1473 - .L_1472)
.L_1472:
        /*0094*/ 	.word	0x00000300
        /*0098*/ 	.word	0x00000001
        /*009c*/ 	.word	0x00000001


	//----- nvinfo : EIATTR_CRS_STACK_SIZE
	.align		4
.L_1473:
        /*00a0*/ 	.byte	0x04, 0x1e
        /*00a2*/ 	.short	(.L_1475 - .L_1474)
.L_1474:
        /*00a4*/ 	.word	0x00000000


	//----- nvinfo : EIATTR_CBANK_PARAM_SIZE
	.align		4
.L_1475:
        /*00a8*/ 	.byte	0x03, 0x19
        /*00aa*/ 	.short	0x00a0


	//----- nvinfo : EIATTR_PARAM_CBANK
	.align		4
        /*00ac*/ 	.byte	0x04, 0x0a
        /*00ae*/ 	.short	(.L_1477 - .L_1476)
	.align		4
.L_1476:
        /*00b0*/ 	.word	index@(.nv.constant0._Z35group_norm_nhwc_fwd_one_pass_kernelI11Fp16IOFp32WLi128ELi96ELi768EEv26Group_norm_nhwc_fwd_params)
        /*00b4*/ 	.short	0x0380
        /*00b6*/ 	.short	0x00a0


	//----- nvinfo : EIATTR_SW_WAR
	.align		4
.L_1477:
        /*00b8*/ 	.byte	0x04, 0x36
        /*00ba*/ 	.short	(.L_1479 - .L_1478)
.L_1478:
        /*00bc*/ 	.word	0x00000008
.L_1479:


//--------------------- .nv.info._Z35group_norm_nhwc_fwd_one_pass_kernelI11Fp16IOFp32WLi256ELi96ELi768EEv26Group_norm_nhwc_fwd_params --------------------------
	.section	.nv.info._Z35group_norm_nhwc_fwd_one_pass_kernelI11Fp16IOFp32WLi256ELi96ELi768EEv26Group_norm_nhwc_fwd_params,"",@"SHT_CUDA_INFO"
	.sectionflags	@""
	.align	4


	//----- nvinfo : EIATTR_CUDA_API_VERSION
	.align		4
        /*0000*/ 	.byte	0x04, 0x37
        /*0002*/ 	.short	(.L_1481 - .L_1480)
.L_1480:
        /*0004*/ 	.word	0x00000082


	//----- nvinfo : EIATTR_KPARAM_INFO
	.align		4
.L_1481:
        /*0008*/ 	.byte	0x04, 0x17
        /*000a*/ 	.short	(.L_1483 - .L_1482)
.L_1482:
        /*000c*/ 	.word	0x00000000
        /*0010*/ 	.short	0x0000
        /*0012*/ 	.short	0x0000
        /*0014*/ 	.byte	0x00, 0xf0, 0x81, 0x02


	//----- nvinfo : EIATTR_SPARSE_MMA_MASK
	.align		4
.L_1483:
        /*0018*/ 	.byte	0x03, 0x50
        /*001a*/ 	.short	0x0000


	//----- nvinfo : EIATTR_MAXREG_COUNT
	.align		4
        /*001c*/ 	.byte	0x03, 0x1b
        /*001e*/ 	.short	0x0050


	//----- nvinfo : EIATTR_NUM_BARRIERS
	.align		4
        /*0020*/ 	.byte	0x02, 0x4c
        /*0022*/ 	.byte	0x01
	.zero		1


	//----- nvinfo : EIATTR_MERCURY_ISA_VERSION
	.align		4
        /*0024*/ 	.byte	0x03, 0x5f
        /*0026*/ 	.short	0x0101


	//----- nvinfo : EIATTR_COOP_GROUP_MASK_REGIDS
	.align		4
        /*0028*/ 	.byte	0x04, 0x29
        /*002a*/ 	.short	(.L_1485 - .L_1484)


	//   ....[0]....
.L_1484:
        /*002c*/ 	.word	0xffffffff


	//   ....[1]....
        /*0030*/ 	.word	0xffffffff


	//   ....[2]....
        /*0034*/ 	.word	0xffffffff


	//   ....[3]....
        /*0038*/ 	.word	0xffffffff


	//   ....[4]....
        /*003c*/ 	.word	0xffffffff


	//   ....[5]....
        /*0040*/ 	.word	0xffffffff


	//   ....[6]....
        /*0044*/ 	.word	0xffffffff


	//   ....[7]....
        /*0048*/ 	.word	0xffffffff


	//   ....[8]....
        /*004c*/ 	.word	0xffffffff


	//   ....[9]....
        /*0050*/ 	.word	0xffffffff


	//----- nvinfo : EIATTR_COOP_GROUP_INSTR_OFFSETS
	.align		4
.L_1485:
        /*0054*/ 	.byte	0x04, 0x28
        /*0056*/ 	.short	(.L_1487 - .L_1486)


	//   ....[0]....
.L_1486:
        /*0058*/ 	.word	0x00001b10


	//   ....[1]....
        /*005c*/ 	.word	0x00001b20


	//   ....[2]....
        /*0060*/ 	.word	0x00001b60


	//   ....[3]....
        /*0064*/ 	.word	0x00001b70


	//   ....[4]....
        /*0068*/ 	.word	0x00001bb0


	//   ....[5]....
        /*006c*/ 	.word	0x00001bc0


	//   ....[6]....
        /*0070*/ 	.word	0x00001c00


	//   ....[7]....
        /*0074*/ 	.word	0x00001c10


	//   ....[8]....
        /*0078*/ 	.word	0x00001ca0


	//   ....[9]....
        /*007c*/ 	.word	0x00001cb0


	//----- nvinfo : EIATTR_VRC_CTA_INIT_COUNT
	.align		4
.L_1487:
        /*0080*/ 	.byte	0x02, 0x4a
	.zero		1
	.zero		1


	//----- nvinfo : EIATTR_EXIT_INSTR_OFFSETS
	.align		4
        /*0084*/ 	.byte	0x04, 0x1c
        /*0086*/ 	.short	(.L_1489 - .L_1488)


	//   ....[0]....
.L_1488:
        /*0088*/ 	.word	0x00000060


	//   ....[1]....
        /*008c*/ 	.word	0x00006a70


	//----- nvinfo : EIATTR_MAX_THREADS
	.align		4
.L_1489:
        /*0090*/ 	.byte	0x04, 0x05
        /*0092*/ 	.short	(.L_1491 - .L_1490)
.L_1490:
        /*0094*/ 	.word	0x00000300
        /*0098*/ 	.word	0x00000001
        /*009c*/ 	.word	0x00000001


	//----- nvinfo : EIATTR_CRS_STACK_SIZE
	.align		4
.L_1491:
        /*00a0*/ 	.byte	0x04, 0x1e
        /*00a2*/ 	.short	(.L_1493 - .L_1492)
.L_1492:
        /*00a4*/ 	.word	0x00000000


	//----- nvinfo : EIATTR_CBANK_PARAM_SIZE
	.align		4
.L_1493:
        /*00a8*/ 	.byte	0x03, 0x19
        /*00aa*/ 	.short	0x00a0


	//----- nvinfo : EIATTR_PARAM_CBANK
	.align		4
        /*00ac*/ 	.byte	0x04, 0x0a
        /*00ae*/ 	.short	(.L_1495 - .L_1494)
	.align		4
.L_1494:
        /*00b0*/ 	.word	index@(.nv.constant0._Z35group_norm_nhwc_fwd_one_pass_kernelI11Fp16IOFp32WLi256ELi96ELi768EEv26Group_norm_nhwc_fwd_params)
        /*00b4*/ 	.short	0x0380
        /*00b6*/ 	.short	0x00a0


	//----- nvinfo : EIATTR_SW_WAR
	.align		4
.L_1495:
        /*00b8*/ 	.byte	0x04, 0x36
        /*00ba*/ 	.short	(.L_1497 - .L_1496)
.L_1496:
        /*00bc*/ 	.word	0x00000008
.L_1497:


//--------------------- .nv.info._Z35group_norm_nhwc_fwd_one_pass_kernelI11Fp16IOFp32WLi512ELi96ELi768EEv26Group_norm_nhwc_fwd_params --------------------------
	.section	.nv.info._Z35group_norm_nhwc_fwd_one_pass_kernelI11Fp16IOFp32WLi512ELi96ELi768EEv26Group_norm_nhwc_fwd_params,"",@"SHT_CUDA_INFO"
	.sectionflags	@""
	.align	4


	//----- nvinfo : EIATTR_CUDA_API_VERSION
	.align		4
        /*0000*/ 	.byte	0x04, 0x37
        /*0002*/ 	.short	(.L_1499 - .L_1498)
.L_1498:
        /*0004*/ 	.word	0x00000082


	//----- nvinfo : EIATTR_KPARAM_INFO
	.align		4
.L_1499:
        /*0008*/ 	.byte	0x04, 0x17
        /*000a*/ 	.short	(.L_1501 - .L_1500)
.L_1500:
        /*000c*/ 	.word	0x00000000
        /*0010*/ 	.short	0x0000
        /*0012*/ 	.short	0x0000
        /*0014*/ 	.byte	0x00, 0xf0, 0x81, 0x02


	//----- nvinfo : EIATTR_SPARSE_MMA_MASK
	.align		4
.L_1501:
        /*0018*/ 	.byte	0x03, 0x50
        /*001a*/ 	.short	0x0000


	//----- nvinfo : EIATTR_MAXREG_COUNT
	.align		4
        /*001c*/ 	.byte	0x03, 0x1b
        /*001e*/ 	.short	0x0050


	//----- nvinfo : EIATTR_NUM_BARRIERS
	.align		4
        /*0020*/ 	.byte	0x02, 0x4c
        /*0022*/ 	.byte	0x01
	.zero		1


	//----- nvinfo : EIATTR_ANNOTATIONS
	.align		4
        /*0024*/ 	.byte	0x04, 0x55
        /*0026*/ 	.short	(.L_1503 - .L_1502)


	//   ....[0]....
.L_1502:
        /* <DEDUP_REMOVED lines=8> */


	//----- nvinfo : EIATTR_MERCURY_ISA_VERSION
	.align		4
.L_1503:
        /*0098*/ 	.byte	0x03, 0x5f
        /*009a*/ 	.short	0x0101


	//----- nvinfo : EIATTR_COOP_GROUP_MASK_REGIDS
	.align		4
        /*009c*/ 	.byte	0x04, 0x29
        /*009e*/ 	.short	(.L_1505 - .L_1504)


	//   ....[0]....
.L_1504:
        /*00a0*/ 	.word	0xffffffff


	//   ....[1]....
        /*00a4*/ 	.word	0xffffffff


	//   ....[2]....
        /*00a8*/ 	.word	0xffffffff


	//   ....[3]....
        /*00ac*/ 	.word	0xffffffff


	//   ....[4]....
        /*00b0*/ 	.word	0xffffffff


	//   ....[5]....
        /*00b4*/ 	.word	0xffffffff


	//   ....[6]....
        /*00b8*/ 	.word	0xffffffff


	//   ....[7]....
        /*00bc*/ 	.word	0xffffffff


	//   ....[8]....
        /*00c0*/ 	.word	0xffffffff


	//   ....[9]....
        /*00c4*/ 	.word	0xffffffff


	//----- nvinfo : EIATTR_COOP_GROUP_INSTR_OFFSETS
	.align		4
.L_1505:
        /*00c8*/ 	.byte	0x04, 0x28
        /*00ca*/ 	.short	(.L_1507 - .L_1506)


	//   ....[0]....
.L_1506:
        /*00cc*/ 	.word	0x000032c0


	//   ....[1]....
        /*00d0*/ 	.word	0x000032d0


	//   ....[2]....
        /*00d4*/ 	.word	0x00003310


	//   ....[3]....
        /*00d8*/ 	.word	0x00003320


	//   ....[4]....
        /*00dc*/ 	.word	0x00003360


	//   ....[5]....
        /*00e0*/ 	.word	0x00003370


	//   ....[6]....
        /*00e4*/ 	.word	0x000033c0


	//   ....[7]....
        /*00e8*/ 	.word	0x000033d0


	//   ....[8]....
        /*00ec*/ 	.word	0x00003460


	//   ....[9]....
        /*00f0*/ 	.word	0x00003470


	//----- nvinfo : EIATTR_VRC_CTA_INIT_COUNT
	.align		4
.L_1507:
        /*00f4*/ 	.byte	0x02, 0x4a
	.zero		1
	.zero		1


	//----- nvinfo : EIATTR_EXIT_INSTR_OFFSETS
	.align		4
        /*00f8*/ 	.byte	0x04, 0x1c
        /*00fa*/ 	.short	(.L_1509 - .L_1508)


	//   ....[0]....
.L_1508:
        /*00fc*/ 	.word	0x00000070


	//   ....[1]....
        /*0100*/ 	.word	0x0000cc20


	//----- nvinfo : EIATTR_MAX_THREADS
	.align		4
.L_1509:
        /*0104*/ 	.byte	0x04, 0x05
        /*0106*/ 	.short	(.L_1511 - .L_1510)
.L_1510:
        /*0108*/ 	.word	0x00000300
        /*010c*/ 	.word	0x00000001
        /*0110*/ 	.word	0x00000001


	//----- nvinfo : EIATTR_CRS_STACK_SIZE
	.align		4
.L_1511:
        /*0114*/ 	.byte	0x04, 0x1e
        /*0116*/ 	.short	(.L_1513 - .L_1512)
.L_1512:
        /*0118*/ 	.word	0x00000000


	//----- nvinfo : EIATTR_CBANK_PARAM_SIZE
	.align		4
.L_1513:
        /*011c*/ 	.byte	0x03, 0x19
        /*011e*/ 	.short	0x00a0


	//----- nvinfo : EIATTR_PARAM_CBANK
	.align		4
        /*0120*/ 	.byte	0x04, 0x0a
        /*0122*/ 	.short	(.L_1515 - .L_1514)
	.align		4
.L_1514:
        /*0124*/ 	.word	index@(.nv.constant0._Z35group_norm_nhwc_fwd_one_pass_kernelI11Fp16IOFp32WLi512ELi96ELi768EEv26Group_norm_nhwc_fwd_params)
        /*0128*/ 	.short	0x0380
        /*012a*/ 	.short	0x00a0


	//----- nvinfo : EIATTR_SW_WAR
	.align		4
.L_1515:
        /*012c*/ 	.byte	0x04, 0x36
        /*012e*/ 	.short	(.L_1517 - .L_1516)
.L_1516:
        /*0130*/ 	.word	0x00000008
.L_1517:


//--------------------- .nv.info._Z35group_norm_nhwc_fwd_one_pass_kernelI11Fp16IOBf16WLi64ELi96ELi768EEv26Group_norm_nhwc_fwd_params --------------------------
	.section	.nv.info._Z35group_norm_nhwc_fwd_one_pass_kernelI11Fp16IOBf16WLi64ELi96ELi768EEv26Group_norm_nhwc_fwd_params,"",@"SHT_CUDA_INFO"
	.sectionflags	@""
	.align	4


	//----- nvinfo : EIATTR_CUDA_API_VERSION
	.align		4
        /*0000*/ 	.byte	0x04, 0x37
        /*0002*/ 	.short	(.L_1519 - .L_1518)
.L_1518:
        /*0004*/ 	.word	0x00000082


	//----- nvinfo : EIATTR_KPARAM_INFO
	.align		4
.L_1519:
        /*0008*/ 	.byte	0x04, 0x17
        /*000a*/ 	.short	(.L_1521 - .L_1520)
.L_1520:
        /*000c*/ 	.word	0x00000000
        /*0010*/ 	.short	0x0000
        /*0012*/ 	.short	0x0000
        /*0014*/ 	.byte	0x00, 0xf0, 0x81, 0x02


	//----- nvinfo : EIATTR_SPARSE_MMA_MASK
	.align		4
.L_1521:
        /*0018*/ 	.byte	0x03, 0x50
        /*001a*/ 	.short	0x0000


	//----- nvinfo : EIATTR_MAXREG_COUNT
	.align		4
        /*001c*/ 	.byte	0x03, 0x1b
        /*001e*/ 	.short	0x0050


	//----- nvinfo : EIATTR_NUM_BARRIERS
	.align		4
        /*0020*/ 	.byte	0x02, 0x4c
        /*0022*/ 	.byte	0x01
	.zero		1


	//----- nvinfo : EIATTR_MERCURY_ISA_VERSION
	.align		4
        /*0024*/ 	.byte	0x03, 0x5f
        /*0026*/ 	.short	0x0101


	//----- nvinfo : EIATTR_COOP_GROUP_MASK_REGIDS
	.align		4
        /*0028*/ 	.byte	0x04, 0x29
        /*002a*/ 	.short	(.L_1523 - .L_1522)


	//   ....[0]....
.L_1522:
        /*002c*/ 	.word	0xffffffff


	//   ....[1]....
        /*0030*/ 	.word	0xffffffff


	//   ....[2]....
        /*0034*/ 	.word	0xffffffff


	//   ....[3]....
        /*0038*/ 	.word	0xffffffff


	//   ....[4]....
        /*003c*/ 	.word	0xffffffff


	//   ....[5]....
        /*0040*/ 	.word	0xffffffff


	//   ....[6]....
        /*0044*/ 	.word	0xffffffff


	//   ....[7]....
        /*0048*/ 	.word	0xffffffff


	//   ....[8]....
        /*004c*/ 	.word	0xffffffff


	//   ....[9]....
        /*0050*/ 	.word	0xffffffff


	//----- nvinfo : EIATTR_COOP_GROUP_INSTR_OFFSETS
	.align		4
.L_1523:
        /*0054*/ 	.byte	0x04, 0x28
        /*0056*/ 	.short	(.L_1525 - .L_1524)


	//   ....[0]....
.L_1524:
        /*0058*/ 	.word	0x00000a40


	//   ....[1]....
        /*005c*/ 	.word	0x00000a50


	//   ....[2]....
        /*0060*/ 	.word	0x00000a80


	//   ....[3]....
        /*0064*/ 	.word	0x00000aa0


	//   ....[4]....
        /*0068*/ 	.word	0x00000ad0


	//   ....[5]....
        /*006c*/ 	.word	0x00000af0


	//   ....[6]....
        /*0070*/ 	.word	0x00000b20


	//   ....[7]....
        /*0074*/ 	.word	0x00000b40


	//   ....[8]....
        /*0078*/ 	.word	0x00000b90


	//   ....[9]....
        /*007c*/ 	.word	0x00000ba0


	//----- nvinfo : EIATTR_VRC_CTA_INIT_COUNT
	.align		4
.L_1525:
        /*0080*/ 	.byte	0x02, 0x4a
	.zero		1
	.zero		1


	//----- nvinfo : EIATTR_EXIT_INSTR_OFFSETS
	.align		4
        /*0084*/ 	.byte	0x04, 0x1c
        /*0086*/ 	.short	(.L_1527 - .L_1526)


	//   ....[0]....
.L_1526:
        /*0088*/ 	.word	0x00000060


	//   ....[1]....
        /*008c*/ 	.word	0x00002d00


	//----- nvinfo : EIATTR_MAX_THREADS
	.align		4
.L_1527:
        /*0090*/ 	.byte	0x04, 0x05
        /*0092*/ 	.short	(.L_1529 - .L_1528)
.L_1528:
        /*0094*/ 	.word	0x00000300
        /*0098*/ 	.word	0x00000001
        /*009c*/ 	.word	0x00000001


	//----- nvinfo : EIATTR_CRS_STACK_SIZE
	.align		4
.L_1529:
        /*00a0*/ 	.byte	0x04, 0x1e
        /*00a2*/ 	.short	(.L_1531 - .L_1530)
.L_1530:
        /*00a4*/ 	.word	0x00000000


	//----- nvinfo : EIATTR_CBANK_PARAM_SIZE
	.align		4
.L_1531:
        /*00a8*/ 	.byte	0x03, 0x19
        /*00aa*/ 	.short	0x00a0


	//----- nvinfo : EIATTR_PARAM_CBANK
	.align		4
        /*00ac*/ 	.byte	0x04, 0x0a
        /*00ae*/ 	.short	(.L_1533 - .L_1532)
	.align		4
.L_1532:
        /*00b0*/ 	.word	index@(.nv.constant0._Z35group_norm_nhwc_fwd_one_pass_kernelI11Fp16IOBf16WLi64ELi96ELi768EEv26Group_norm_nhwc_fwd_params)
        /*00b4*/ 	.short	0x0380
        /*00b6*/ 	.short	0x00a0


	//----- nvinfo : EIATTR_SW_WAR
	.align		4
.L_1533:
        /*00b8*/ 	.byte	0x04, 0x36
        /*00ba*/ 	.short	(.L_1535 - .L_1534)
.L_1534:
        /*00bc*/ 	.word	0x00000008
.L_1535:


//--------------------- .nv.info._Z35group_norm_nhwc_fwd_one_pass_kernelI11Fp16IOBf16WLi128ELi96ELi768EEv26Group_norm_nhwc_fwd_params --------------------------
	.section	.nv.info._Z35group_norm_nhwc_fwd_one_pass_kernelI11Fp16IOBf16WLi128ELi96ELi768EEv26Group_norm_nhwc_fwd_params,"",@"SHT_CUDA_INFO"
	.sectionflags	@""
	.align	4


	//----- nvinfo : EIATTR_CUDA_API_VERSION
	.align		4
        /*0000*/ 	.byte	0x04, 0x37
        /*0002*/ 	.short	(.L_1537 - .L_1536)
.L_1536:
        /*0004*/ 	.word	0x00000082


	//----- nvinfo : EIATTR_KPARAM_INFO
	.align		4
.L_1537:
        /*0008*/ 	.byte	0x04, 0x17
        /*000a*/ 	.short	(.L_1539 - .L_1538)
.L_1538:
        /*000c*/ 	.word	0x00000000
        /*0010*/ 	.short	0x0000
        /*0012*/ 	.short	0x0000
        /*0014*/ 	.byte	0x00, 0xf0, 0x81, 0x02


	//----- nvinfo : EIATTR_SPARSE_MMA_MASK
	.align		4
.L_1539:
        /*0018*/ 	.byte	0x03, 0x50
        /*001a*/ 	.short	0x0000


	//----- nvinfo : EIATTR_MAXREG_COUNT
	.align		4
        /*001c*/ 	.byte	0x03, 0x1b
        /*001e*/ 	.short	0x0050


	//----- nvinfo : EIATTR_NUM_BARRIERS
	.align		4
        /*0020*/ 	.byte	0x02, 0x4c
        /*0022*/ 	.byte	0x01
	.zero		1


	//----- nvinfo : EIATTR_MERCURY_ISA_VERSION
	.align		4
        /*0024*/ 	.byte	0x03, 0x5f
        /*0026*/ 	.short	0x0101


	//----- nvinfo : EIATTR_COOP_GROUP_MASK_REGIDS
	.align		4
        /*0028*/ 	.byte	0x04, 0x29
        /*002a*/ 	.short	(.L_1541 - .L_1540)


	//   ....[0]....
.L_1540:
        /*002c*/ 	.word	0xffffffff


	//   ....[1]....
        /*0030*/ 	.word	0xffffffff


	//   ....[2]....
        /*0034*/ 	.word	0xffffffff


	//   ....[3]....
        /*0038*/ 	.word	0xffffffff


	//   ....[4]....
        /*003c*/ 	.word	0xffffffff


	//   ....[5]....
        /*0040*/ 	.word	0xffffffff


	//   ....[6]....
        /*0044*/ 	.word	0xffffffff


	//   ....[7]....
        /*0048*/ 	.word	0xffffffff


	//   ....[8]....
        /*004c*/ 	.word	0xffffffff


	//   ....[9]....
        /*0050*/ 	.word	0xffffffff


	//----- nvinfo : EIATTR_COOP_GROUP_INSTR_OFFSETS
	.align		4
.L_1541:
        /*0054*/ 	.byte	0x04, 0x28
        /*0056*/ 	.short	(.L_1543 - .L_1542)


	//   ....[0]....
.L_1542:
        /*0058*/ 	.word	0x00000fc0


	//   ....[1]....
        /*005c*/ 	.word	0x00000fd0


	//   ....[2]....
        /*0060*/ 	.word	0x00001000


	//   ....[3]....
        /*0064*/ 	.word	0x00001010


	//   ....[4]....
        /*0068*/ 	.word	0x00001050


	//   ....[5]....
        /*006c*/ 	.word	0x00001060


	//   ....[6]....
        /*0070*/ 	.word	0x000010a0


	//   ....[7]....
        /*0074*/ 	.word	0x000010b0


	//   ....[8]....
        /*0078*/ 	.word	0x00001120


	//   ....[9]....
        /*007c*/ 	.word	0x00001130


	//----- nvinfo : EIATTR_VRC_CTA_INIT_COUNT
	.align		4
.L_1543:
        /*0080*/ 	.byte	0x02, 0x4a
	.zero		1
	.zero		1


	//----- nvinfo : EIATTR_EXIT_INSTR_OFFSETS
	.align		4
        /*0084*/ 	.byte	0x04, 0x1c
        /*0086*/ 	.short	(.L_1545 - .L_1544)


	//   ....[0]....
.L_1544:
        /*0088*/ 	.word	0x00000060


	//   ....[1]....
        /*008c*/ 	.word	0x00003f20


	//----- nvinfo : EIATTR_MAX_THREADS
	.align		4
.L_1545:
        /*0090*/ 	.byte	0x04, 0x05
        /*0092*/ 	.short	(.L_1547 - .L_1546)
.L_1546:
        /*0094*/ 	.word	0x00000300
        /*0098*/ 	.word	0x00000001
        /*009c*/ 	.word	0x00000001


	//----- nvinfo : EIATTR_CRS_STACK_SIZE
	.align		4
.L_1547:
        /*00a0*/ 	.byte	0x04, 0x1e
        /*00a2*/ 	.short	(.L_1549 - .L_1548)
.L_1548:
        /*00a4*/ 	.word	0x00000000


	//----- nvinfo : EIATTR_CBANK_PARAM_SIZE
	.align		4
.L_1549:
        /*00a8*/ 	.byte	0x03, 0x19
        /*00aa*/ 	.short	0x00a0


	//----- nvinfo : EIATTR_PARAM_CBANK
	.align		4
        /*00ac*/ 	.byte	0x04, 0x0a
        /*00ae*/ 	.short	(.L_1551 - .L_1550)
	.align		4
.L_1550:
        /*00b0*/ 	.word	index@(.nv.constant0._Z35group_norm_nhwc_fwd_one_pass_kernelI11Fp16IOBf16WLi128ELi96ELi768EEv26Group_norm_nhwc_fwd_params)
        /*00b4*/ 	.short	0x0380
        /*00b6*/ 	.short	0x00a0


	//----- nvinfo : EIATTR_SW_WAR
	.align		4
.L_1551:
        /*00b8*/ 	.byte	0x04, 0x36
        /*00ba*/ 	.short	(.L_1553 - .L_1552)
.L_1552:
        /*00bc*/ 	.word	0x00000008
.L_1553:


//--------------------- .nv.info._Z35group_norm_nhwc_fwd_one_pass_kernelI11Fp16IOBf16WLi256ELi96ELi768EEv26Group_norm_nhwc_fwd_params --------------------------
	.section	.nv.info._Z35group_norm_nhwc_fwd_one_pass_kernelI11Fp16IOBf16WLi256ELi96ELi768EEv26Group_norm_nhwc_fwd_params,"",@"SHT_CUDA_INFO"
	.sectionflags	@""
	.align	4


	//----- nvinfo : EIATTR_CUDA_API_VERSION
	.align		4
        /*0000*/ 	.byte	0x04, 0x37
        /*0002*/ 	.short	(.L_1555 - .L_1554)
.L_1554:
        /*0004*/ 	.word	0x00000082


	//----- nvinfo : EIATTR_KPARAM_INFO
	.align		4
.L_1555:
        /*0008*/ 	.byte	0x04, 0x17
        /*000a*/ 	.short	(.L_1557 - .L_1556)
.L_1556:
        /*000c*/ 	.word	0x00000000
        /*0010*/ 	.short	0x0000
        /*0012*/ 	.short	0x0000
        /*0014*/ 	.byte	0x00, 0xf0, 0x81, 0x02


	//----- nvinfo : EIATTR_SPARSE_MMA_MASK
	.align		4
.L_1557:
        /*0018*/ 	.byte	0x03, 0x50
        /*001a*/ 	.short	0x0000


	//----- nvinfo : EIATTR_MAXREG_COUNT
	.align		4
        /*001c*/ 	.byte	0x03, 0x1b
        /*001e*/ 	.short	0x0050


	//----- nvinfo : EIATTR_NUM_BARRIERS
	.align		4
        /*0020*/ 	.byte	0x02, 0x4c
        /*0022*/ 	.byte	0x01
	.zero		1


	//----- nvinfo : EIATTR_MERCURY_ISA_VERSION
	.align		4
        /*0024*/ 	.byte	0x03, 0x5f
        /*0026*/ 	.short	0x0101


	//----- nvinfo : EIATTR_COOP_GROUP_MASK_REGIDS
	.align		4
        /*0028*/ 	.byte	0x04, 0x29
        /*002a*/ 	.short	(.L_1559 - .L_1558)


	//   ....[0]....
.L_1558:
        /*002c*/ 	.word	0xffffffff


	//   ....[1]....
        /*0030*/ 	.word	0xffffffff


	//   ....[2]....
        /*0034*/ 	.word	0xffffffff


	//   ....[3]....
        /*0038*/ 	.word	0xffffffff


	//   ....[4]....
        /*003c*/ 	.word	0xffffffff


	//   ....[5]....
        /*0040*/ 	.word	0xffffffff


	//   ....[6]....
        /*0044*/ 	.word	0xffffffff


	//   ....[7]....
        /*0048*/ 	.word	0xffffffff


	//   ....[8]....
        /*004c*/ 	.word	0xffffffff


	//   ....[9]....
        /*0050*/ 	.word	0xffffffff


	//----- nvinfo : EIATTR_COOP_GROUP_INSTR_OFFSETS
	.align		4
.L_1559:
        /*0054*/ 	.byte	0x04, 0x28
        /*0056*/ 	.short	(.L_1561 - .L_1560)


	//   ....[0]....
.L_1560:
        /*0058*/ 	.word	0x00001b10


	//   ....[1]....
        /*005c*/ 	.word	0x00001b20


	//   ....[2]....
        /*0060*/ 	.word	0x00001b60


	//   ....[3]....
        /*0064*/ 	.word	0x00001b70


	//   ....[4]....
        /*0068*/ 	.word	0x00001bb0


	//   ....[5]....
        /*006c*/ 	.word	0x00001bc0


	//   ....[6]....
        /*0070*/ 	.word	0x00001c00


	//   ....[7]....
        /*0074*/ 	.word	0x00001c10


	//   ....[8]....
        /*0078*/ 	.word	0x00001ca0


	//   ....[9]....
        /*007c*/ 	.word	0x00001cb0


	//----- nvinfo : EIATTR_VRC_CTA_INIT_COUNT
	.align		4
.L_1561:
        /*0080*/ 	.byte	0x02, 0x4a
	.zero		1
	.zero		1


	//----- nvinfo : EIATTR_EXIT_INSTR_OFFSETS
	.align		4
        /*0084*/ 	.byte	0x04, 0x1c
        /*0086*/ 	.short	(.L_1563 - .L_1562)


	//   ....[0]....
.L_1562:
        /*0088*/ 	.word	0x00000060


	//   ....[1]....
        /*008c*/ 	.word	0x00006ad0


	//----- nvinfo : EIATTR_MAX_THREADS
	.align		4
.L_1563:
        /*0090*/ 	.byte	0x04, 0x05
        /*0092*/ 	.short	(.L_1565 - .L_1564)
.L_1564:
        /*0094*/ 	.word	0x00000300
        /*0098*/ 	.word	0x00000001
        /*009c*/ 	.word	0x00000001


	//----- nvinfo : EIATTR_CRS_STACK_SIZE
	.align		4
.L_1565:
        /*00a0*/ 	.byte	0x04, 0x1e
        /*00a2*/ 	.short	(.L_1567 - .L_1566)
.L_1566:
        /*00a4*/ 	.word	0x00000000


	//----- nvinfo : EIATTR_CBANK_PARAM_SIZE
	.align		4
.L_1567:
        /*00a8*/ 	.byte	0x03, 0x19
        /*00aa*/ 	.short	0x00a0


	//----- nvinfo : EIATTR_PARAM_CBANK
	.align		4
        /*00ac*/ 	.byte	0x04, 0x0a
        /*00ae*/ 	.short	(.L_1569 - .L_1568)
	.align		4
.L_1568:
        /*00b0*/ 	.word	index@(.nv.constant0._Z35group_norm_nhwc_fwd_one_pass_kernelI11Fp16IOBf16WLi256ELi96ELi768EEv26Group_norm_nhwc_fwd_params)
        /*00b4*/ 	.short	0x0380
        /*00b6*/ 	.short	0x00a0


	//----- nvinfo : EIATTR_SW_WAR
	.align		4
.L_1569:
        /*00b8*/ 	.byte	0x04, 0x36
        /*00ba*/ 	.short	(.L_1571 - .L_1570)
.L_1570:
        /*00bc*/ 	.word	0x00000008
.L_1571:


//--------------------- .nv.info._Z35group_norm_nhwc_fwd_one_pass_kernelI11Fp16IOBf16WLi512ELi96ELi768EEv26Group_norm_nhwc_fwd_params --------------------------
	.section	.nv.info._Z35group_norm_nhwc_fwd_one_pass_kernelI11Fp16IOBf16WLi512ELi96ELi768EEv26Group_norm_nhwc_fwd_params,"",@"SHT_CUDA_INFO"
	.sectionflags	@""
	.align	4


	//----- nvinfo : EIATTR_CUDA_API_VERSION
	.align		4
        /*0000*/ 	.byte	0x04, 0x37
        /*0002*/ 	.short	(.L_1573 - .L_1572)
.L_1572:
        /*0004*/ 	.word	0x00000082


	//----- nvinfo : EIATTR_KPARAM_INFO
	.align		4
.L_1573:
        /*0008*/ 	.byte	0x04, 0x17
        /*000a*/ 	.short	(.L_1575 - .L_1574)
.L_1574:
        /*000c*/ 	.word	0x00000000
        /*0010*/ 	.short	0x0000
        /*0012*/ 	.short	0x0000
        /*0014*/ 	.byte	0x00, 0xf0, 0x81, 0x02


	//----- nvinfo : EIATTR_SPARSE_MMA_MASK
	.align		4
.L_1575:
        /*0018*/ 	.byte	0x03, 0x50
        /*001a*/ 	.short	0x0000


	//----- nvinfo : EIATTR_MAXREG_COUNT
	.align		4
        /*001c*/ 	.byte	0x03, 0x1b
        /*001e*/ 	.short	0x0050


	//----- nvinfo : EIATTR_NUM_BARRIERS
	.align		4
        /*0020*/ 	.byte	0x02, 0x4c
        /*0022*/ 	.byte	0x01
	.zero		1


	//----- nvinfo : EIATTR_ANNOTATIONS
	.align		4
        /*0024*/ 	.byte	0x04, 0x55
        /*0026*/ 	.short	(.L_1577 - .L_1576)


	//   ....[0]....
.L_1576:
        /* <DEDUP_REMOVED lines=8> */


	//----- nvinfo : EIATTR_MERCURY_ISA_VERSION
	.align		4
.L_1577:
        /*0098*/ 	.byte	0x03, 0x5f
        /*009a*/ 	.short	0x0101


	//----- nvinfo : EIATTR_COOP_GROUP_MASK_REGIDS
	.align		4
        /*009c*/ 	.byte	0x04, 0x29
        /*009e*/ 	.short	(.L_1579 - .L_1578)


	//   ....[0]....
.L_1578:
        /*00a0*/ 	.word	0xffffffff


	//   ....[1]....
        /*00a4*/ 	.word	0xffffffff


	//   ....[2]....
        /*00a8*/ 	.word	0xffffffff


	//   ....[3]....
        /*00ac*/ 	.word	0xffffffff


	//   ....[4]....
        /*00b0*/ 	.word	0xffffffff


	//   ....[5]....
        /*00b4*/ 	.word	0xffffffff


	//   ....[6]....
        /*00b8*/ 	.word	0xffffffff


	//   ....[7]....
        /*00bc*/ 	.word	0xffffffff


	//   ....[8]....
        /*00c0*/ 	.word	0xffffffff


	//   ....[9]....
        /*00c4*/ 	.word	0xffffffff


	//----- nvinfo : EIATTR_COOP_GROUP_INSTR_OFFSETS
	.align		4
.L_1579:
        /*00c8*/ 	.byte	0x04, 0x28
        /*00ca*/ 	.short	(.L_1581 - .L_1580)


	//   ....[0]....
.L_1580:
        /*00cc*/ 	.word	0x000032b0


	//   ....[1]....
        /*00d0*/ 	.word	0x000032c0


	//   ....[2]....
        /*00d4*/ 	.word	0x00003300


	//   ....[3]....
        /*00d8*/ 	.word	0x00003310


	//   ....[4]....
        /*00dc*/ 	.word	0x00003350


	//   ....[5]....
        /*00e0*/ 	.word	0x00003360


	//   ....[6]....
        /*00e4*/ 	.word	0x000033b0


	//   ....[7]....
        /*00e8*/ 	.word	0x000033c0


	//   ....[8]....
        /*00ec*/ 	.word	0x00003450


	//   ....[9]....
        /*00f0*/ 	.word	0x00003460


	//----- nvinfo : EIATTR_VRC_CTA_INIT_COUNT
	.align		4
.L_1581:
        /*00f4*/ 	.byte	0x02, 0x4a
	.zero		1
	.zero		1


	//----- nvinfo : EIATTR_EXIT_INSTR_OFFSETS
	.align		4
        /*00f8*/ 	.byte	0x04, 0x1c
        /*00fa*/ 	.short	(.L_1583 - .L_1582)


	//   ....[0]....
.L_1582:
        /*00fc*/ 	.word	0x00000070


	//   ....[1]....
        /*0100*/ 	.word	0x0000cc70


	//----- nvinfo : EIATTR_MAX_THREADS
	.align		4
.L_1583:
        /*0104*/ 	.byte	0x04, 0x05
        /*0106*/ 	.short	(.L_1585 - .L_1584)
.L_1584:
        /*0108*/ 	.word	0x00000300
        /*010c*/ 	.word	0x00000001
        /*0110*/ 	.word	0x00000001


	//----- nvinfo : EIATTR_CRS_STACK_SIZE
	.align		4
.L_1585:
        /*0114*/ 	.byte	0x04, 0x1e
        /*0116*/ 	.short	(.L_1587 - .L_1586)
.L_1586:
        /*0118*/ 	.word	0x00000000


	//----- nvinfo : EIATTR_CBANK_PARAM_SIZE
	.align		4
.L_1587:
        /*011c*/ 	.byte	0x03, 0x19
        /*011e*/ 	.short	0x00a0


	//----- nvinfo : EIATTR_PARAM_CBANK
	.align		4
        /*0120*/ 	.byte	0x04, 0x0a
        /*0122*/ 	.short	(.L_1589 - .L_1588)
	.align		4
.L_1588:
        /*0124*/ 	.word	index@(.nv.constant0._Z35group_norm_nhwc_fwd_one_pass_kernelI11Fp16IOBf16WLi512ELi96ELi768EEv26Group_norm_nhwc_fwd_params)
        /*0128*/ 	.short	0x0380
        /*012a*/ 	.short	0x00a0


	//----- nvinfo : EIATTR_SW_WAR
	.align		4
.L_1589:
        /*012c*/ 	.byte	0x04, 0x36
        /*012e*/ 	.short	(.L_1591 - .L_1590)
.L_1590:
        /*0130*/ 	.word	0x00000008
.L_1591:


//--------------------- .nv.info._Z35group_norm_nhwc_fwd_one_pass_kernelI11Fp16IOFp16WLi64ELi96ELi768EEv26Group_norm_nhwc_fwd_params --------------------------
	.section	.nv.info._Z35group_norm_nhwc_fwd_one_pass_kernelI11Fp16IOFp16WLi64ELi96ELi768EEv26Group_norm_nhwc_fwd_params,"",@"SHT_CUDA_INFO"
	.sectionflags	@""
	.align	4


	//----- nvinfo : EIATTR_CUDA_API_VERSION
	.align		4
        /*0000*/ 	.byte	0x04, 0x37
        /*0002*/ 	.short	(.L_1593 - .L_1592)
.L_1592:
        /*0004*/ 	.word	0x00000082


	//----- nvinfo : EIATTR_KPARAM_INFO
	.align		4
.L_1593:
        /*0008*/ 	.byte	0x04, 0x17
        /*000a*/ 	.short	(.L_1595 - .L_1594)
.L_1594:
        /*000c*/ 	.word	0x00000000
        /*0010*/ 	.short	0x0000
        /*0012*/ 	.short	0x0000
        /*0014*/ 	.byte	0x00, 0xf0, 0x81, 0x02


	//----- nvinfo : EIATTR_SPARSE_MMA_MASK
	.align		4
.L_1595:
        /*0018*/ 	.byte	0x03, 0x50
        /*001a*/ 	.short	0x0000


	//----- nvinfo : EIATTR_MAXREG_COUNT
	.align		4
        /*001c*/ 	.byte	0x03, 0x1b
        /*001e*/ 	.short	0x0050


	//----- nvinfo : EIATTR_NUM_BARRIERS
	.align		4
        /*0020*/ 	.byte	0x02, 0x4c
        /*0022*/ 	.byte	0x01
	.zero		1


	//----- nvinfo : EIATTR_MERCURY_ISA_VERSION
	.align		4
        /*0024*/ 	.byte	0x03, 0x5f
        /*0026*/ 	.short	0x0101


	//----- nvinfo : EIATTR_COOP_GROUP_MASK_REGIDS
	.align		4
        /*0028*/ 	.byte	0x04, 0x29
        /*002a*/ 	.short	(.L_1597 - .L_1596)


	//   ....[0]....
.L_1596:
        /*002c*/ 	.word	0xffffffff


	//   ....[1]....
        /*0030*/ 	.word	0xffffffff


	//   ....[2]....
        /*0034*/ 	.word	0xffffffff


	//   ....[3]....
        /*0038*/ 	.word	0xffffffff


	//   ....[4]....
        /*003c*/ 	.word	0xffffffff


	//   ....[5]....
        /*0040*/ 	.word	0xffffffff


	//   ....[6]....
        /*0044*/ 	.word	0xffffffff


	//   ....[7]....
        /*0048*/ 	.word	0xffffffff


	//   ....[8]....
        /*004c*/ 	.word	0xffffffff


	//   ....[9]....
        /*0050*/ 	.word	0xffffffff


	//----- nvinfo : EIATTR_COOP_GROUP_INSTR_OFFSETS
	.align		4
.L_1597:
        /*0054*/ 	.byte	0x04, 0x28
        /*0056*/ 	.short	(.L_1599 - .L_1598)


	//   ....[0]....
.L_1598:
        /*0058*/ 	.word	0x00000a40


	//   ....[1]....
        /*005c*/ 	.word	0x00000a50


	//   ....[2]....
        /*0060*/ 	.word	0x00000a80


	//   ....[3]....
        /*0064*/ 	.word	0x00000aa0


	//   ....[4]....
        /*0068*/ 	.word	0x00000ad0


	//   ....[5]....
        /*006c*/ 	.word	0x00000af0


	//   ....[6]....
        /*0070*/ 	.word	0x00000b20


	//   ....[7]....
        /*0074*/ 	.word	0x00000b40


	//   ....[8]....
        /*0078*/ 	.word	0x00000b90


	//   ....[9]....
        /*007c*/ 	.word	0x00000ba0


	//----- nvinfo : EIATTR_VRC_CTA_INIT_COUNT
	.align		4
.L_1599:
        /*0080*/ 	.byte	0x02, 0x4a
	.zero		1
	.zero		1


	//----- nvinfo : EIATTR_EXIT_INSTR_OFFSETS
	.align		4
        /*0084*/ 	.byte	0x04, 0x1c
        /*0086*/ 	.short	(.L_1601 - .L_1600)


	//   ....[0]....
.L_1600:
        /*0088*/ 	.word	0x00000060


	//   ....[1]....
        /*008c*/ 	.word	0x00002d00


	//----- nvinfo : EIATTR_MAX_THREADS
	.align		4
.L_1601:
        /*0090*/ 	.byte	0x04, 0x05
        /*0092*/ 	.short	(.L_1603 - .L_1602)
.L_1602:
        /*0094*/ 	.word	0x00000300
        /*0098*/ 	.word	0x00000001
        /*009c*/ 	.word	0x00000001


	//----- nvinfo : EIATTR_CRS_STACK_SIZE
	.align		4
.L_1603:
        /*00a0*/ 	.byte	0x04, 0x1e
        /*00a2*/ 	.short	(.L_1605 - .L_1604)
.L_1604:
        /*00a4*/ 	.word	0x00000000


	//----- nvinfo : EIATTR_CBANK_PARAM_SIZE
	.align		4
.L_1605:
        /*00a8*/ 	.byte	0x03, 0x19
        /*00aa*/ 	.short	0x00a0


	//----- nvinfo : EIATTR_PARAM_CBANK
	.align		4
        /*00ac*/ 	.byte	0x04, 0x0a
        /*00ae*/ 	.short	(.L_1607 - .L_1606)
	.align		4
.L_1606:
        /*00b0*/ 	.word	index@(.nv.constant0._Z35group_norm_nhwc_fwd_one_pass_kernelI11Fp16IOFp16WLi64ELi96ELi768EEv26Group_norm_nhwc_fwd_params)
        /*00b4*/ 	.short	0x0380
        /*00b6*/ 	.short	0x00a0


	//----- nvinfo : EIATTR_SW_WAR
	.align		4
.L_1607:
        /*00b8*/ 	.byte	0x04, 0x36
        /*00ba*/ 	.short	(.L_1609 - .L_1608)
.L_1608:
        /*00bc*/ 	.word	0x00000008
.L_1609:


//--------------------- .nv.info._Z35group_norm_nhwc_fwd_one_pass_kernelI11Fp16IOFp16WLi128ELi96ELi768EEv26Group_norm_nhwc_fwd_params --------------------------
	.section	.nv.info._Z35group_norm_nhwc_fwd_one_pass_kernelI11Fp16IOFp16WLi128ELi96ELi768EEv26Group_norm_nhwc_fwd_params,"",@"SHT_CUDA_INFO"
	.sectionflags	@""
	.align	4


	//----- nvinfo : EIATTR_CUDA_API_VERSION
	.align		4
        /*0000*/ 	.byte	0x04, 0x37
        /*0002*/ 	.short	(.L_1611 - .L_1610)
.L_1610:
        /*0004*/ 	.word	0x00000082


	//----- nvinfo : EIATTR_KPARAM_INFO
	.align		4
.L_1611:
        /*0008*/ 	.byte	0x04, 0x17
        /*000a*/ 	.short	(.L_1613 - .L_1612)
.L_1612:
        /*000c*/ 	.word	0x00000000
        /*0010*/ 	.short	0x0000
        /*0012*/ 	.short	0x0000
        /*0014*/ 	.byte	0x00, 0xf0, 0x81, 0x02


	//----- nvinfo : EIATTR_SPARSE_MMA_MASK
	.align		4
.L_1613:
        /*0018*/ 	.byte	0x03, 0x50
        /*001a*/ 	.short	0x0000


	//----- nvinfo : EIATTR_MAXREG_COUNT
	.align		4
        /*001c*/ 	.byte	0x03, 0x1b
        /*001e*/ 	.short	0x0050


	//----- nvinfo : EIATTR_NUM_BARRIERS
	.align		4
        /*0020*/ 	.byte	0x02, 0x4c
        /*0022*/ 	.byte	0x01
	.zero		1


	//----- nvinfo : EIATTR_MERCURY_ISA_VERSION
	.align		4
        /*0024*/ 	.byte	0x03, 0x5f
        /*0026*/ 	.short	0x0101


	//----- nvinfo : EIATTR_COOP_GROUP_MASK_REGIDS
	.align		4
        /*0028*/ 	.byte	0x04, 0x29
        /*002a*/ 	.short	(.L_1615 - .L_1614)


	//   ....[0]....
.L_1614:
        /*002c*/ 	.word	0xffffffff


	//   ....[1]....
        /*0030*/ 	.word	0xffffffff


	//   ....[2]....
        /*0034*/ 	.word	0xffffffff


	//   ....[3]....
        /*0038*/ 	.word	0xffffffff


	//   ....[4]....
        /*003c*/ 	.word	0xffffffff


	//   ....[5]....
        /*0040*/ 	.word	0xffffffff


	//   ....[6]....
        /*0044*/ 	.word	0xffffffff


	//   ....[7]....
        /*0048*/ 	.word	0xffffffff


	//   ....[8]....
        /*004c*/ 	.word	0xffffffff


	//   ....[9]....
        /*0050*/ 	.word	0xffffffff


	//----- nvinfo : EIATTR_COOP_GROUP_INSTR_OFFSETS
	.align		4
.L_1615:
        /*0054*/ 	.byte	0x04, 0x28
        /*0056*/ 	.short	(.L_1617 - .L_1616)


	//   ....[0]....
.L_1616:
        /*0058*/ 	.word	0x00000fc0


	//   ....[1]....
        /*005c*/ 	.word	0x00000fd0


	//   ....[2]....
        /*0060*/ 	.word	0x00001000


	//   ....[3]....
        /*0064*/ 	.word	0x00001010


	//   ....[4]....
        /*0068*/ 	.word	0x00001050


	//   ....[5]....
        /*006c*/ 	.word	0x00001060


	//   ....[6]....
        /*0070*/ 	.word	0x000010a0


	//   ....[7]....
        /*0074*/ 	.word	0x000010b0


	//   ....[8]....
        /*0078*/ 	.word	0x00001120


	//   ....[9]....
        /*007c*/ 	.word	0x00001130


	//----- nvinfo : EIATTR_VRC_CTA_INIT_COUNT
	.align		4
.L_1617:
        /*0080*/ 	.byte	0x02, 0x4a
	.zero		1
	.zero		1


	//----- nvinfo : EIATTR_EXIT_INSTR_OFFSETS
	.align		4
        /*0084*/ 	.byte	0x04, 0x1c
        /*0086*/ 	.short	(.L_1619 - .L_1618)


	//   ....[0]....
.L_1618:
        /*0088*/ 	.word	0x00000060


	//   ....[1]....
        /*008c*/ 	.word	0x00003f20


	//----- nvinfo : EIATTR_MAX_THREADS
	.align		4
.L_1619:
        /*0090*/ 	.byte	0x04, 0x05
        /*0092*/ 	.short	(.L_1621 - .L_1620)
.L_1620:
        /*0094*/ 	.word	0x00000300
        /*0098*/ 	.word	0x00000001
        /*009c*/ 	.word	0x00000001


	//----- nvinfo : EIATTR_CRS_STACK_SIZE
	.align		4
.L_1621:
        /*00a0*/ 	.byte	0x04, 0x1e
        /*00a2*/ 	.short	(.L_1623 - .L_1622)
.L_1622:
        /*00a4*/ 	.word	0x00000000


	//----- nvinfo : EIATTR_CBANK_PARAM_SIZE
	.align		4
.L_1623:
        /*00a8*/ 	.byte	0x03, 0x19
        /*00aa*/ 	.short	0x00a0


	//----- nvinfo : EIATTR_PARAM_CBANK
	.align		4
        /*00ac*/ 	.byte	0x04, 0x0a
        /*00ae*/ 	.short	(.L_1625 - .L_1624)
	.align		4
.L_1624:
        /*00b0*/ 	.word	index@(.nv.constant0._Z35group_norm_nhwc_fwd_one_pass_kernelI11Fp16IOFp16WLi128ELi96ELi768EEv26Group_norm_nhwc_fwd_params)
        /*00b4*/ 	.short	0x0380
        /*00b6*/ 	.short	0x00a0


	//----- nvinfo : EIATTR_SW_WAR
	.align		4
.L_1625:
        /*00b8*/ 	.byte	0x04, 0x36
        /*00ba*/ 	.short	(.L_1627 - .L_1626)
.L_1626:
        /*00bc*/ 	.word	0x00000008
.L_1627:


//--------------------- .nv.info._Z35group_norm_nhwc_fwd_one_pass_kernelI11Fp16IOFp16WLi256ELi96ELi768EEv26Group_norm_nhwc_fwd_params --------------------------
	.section	.nv.info._Z35group_norm_nhwc_fwd_one_pass_kernelI11Fp16IOFp16WLi256ELi96ELi768EEv26Group_norm_nhwc_fwd_params,"",@"SHT_CUDA_INFO"
	.sectionflags	@""
	.align	4


	//----- nvinfo : EIATTR_CUDA_API_VERSION
	.align		4
        /*0000*/ 	.byte	0x04, 0x37
        /*0002*/ 	.short	(.L_1629 - .L_1628)
.L_1628:
        /*0004*/ 	.word	0x00000082


	//----- nvinfo : EIATTR_KPARAM_INFO
	.align		4
.L_1629:
        /*0008*/ 	.byte	0x04, 0x17
        /*000a*/ 	.short	(.L_1631 - .L_1630)
.L_1630:
        /*000c*/ 	.word	0x00000000
        /*0010*/ 	.short	0x0000
        /*0012*/ 	.short	0x0000
        /*0014*/ 	.byte	0x00, 0xf0, 0x81, 0x02


	//----- nvinfo : EIATTR_SPARSE_MMA_MASK
	.align		4
.L_1631:
        /*0018*/ 	.byte	0x03, 0x50
        /*001a*/ 	.short	0x0000


	//----- nvinfo : EIATTR_MAXREG_COUNT
	.align		4
        /*001c*/ 	.byte	0x03, 0x1b
        /*001e*/ 	.short	0x0050


	//----- nvinfo : EIATTR_NUM_BARRIERS
	.align		4
        /*0020*/ 	.byte	0x02, 0x4c
        /*0022*/ 	.byte	0x01
	.zero		1


	//----- nvinfo : EIATTR_MERCURY_ISA_VERSION
	.align		4
        /*0024*/ 	.byte	0x03, 0x5f
        /*0026*/ 	.short	0x0101


	//----- nvinfo : EIATTR_COOP_GROUP_MASK_REGIDS
	.align		4
        /*0028*/ 	.byte	0x04, 0x29
        /*002a*/ 	.short	(.L_1633 - .L_1632)


	//   ....[0]....
.L_1632:
        /*002c*/ 	.word	0xffffffff


	//   ....[1]....
        /*0030*/ 	.word	0xffffffff


	//   ....[2]....
        /*0034*/ 	.word	0xffffffff


	//   ....[3]....
        /*0038*/ 	.word	0xffffffff


	//   ....[4]....
        /*003c*/ 	.word	0xffffffff


	//   ....[5]....
        /*0040*/ 	.word	0xffffffff


	//   ....[6]....
        /*0044*/ 	.word	0xffffffff


	//   ....[7]....
        /*0048*/ 	.word	0xffffffff


	//   ....[8]....
        /*004c*/ 	.word	0xffffffff


	//   ....[9]....
        /*0050*/ 	.word	0xffffffff


	//----- nvinfo : EIATTR_COOP_GROUP_INSTR_OFFSETS
	.align		4
.L_1633:
        /*0054*/ 	.byte	0x04, 0x28
        /*0056*/ 	.short	(.L_1635 - .L_1634)


	//   ....[0]....
.L_1634:
        /*0058*/ 	.word	0x00001b10


	//   ....[1]....
        /*005c*/ 	.word	0x00001b20


	//   ....[2]....
        /*0060*/ 	.word	0x00001b60


	//   ....[3]....
        /*0064*/ 	.word	0x00001b70


	//   ....[4]....
        /*0068*/ 	.word	0x00001bb0


	//   ....[5]....
        /*006c*/ 	.word	0x00001bc0


	//   ....[6]....
        /*0070*/ 	.word	0x00001c00


	//   ....[7]....
        /*0074*/ 	.word	0x00001c10


	//   ....[8]....
        /*0078*/ 	.word	0x00001ca0


	//   ....[9]....
        /*007c*/ 	.word	0x00001cb0


	//----- nvinfo : EIATTR_VRC_CTA_INIT_COUNT
	.align		4
.L_1635:
        /*0080*/ 	.byte	0x02, 0x4a
	.zero		1
	.zero		1


	//----- nvinfo : EIATTR_EXIT_INSTR_OFFSETS
	.align		4
        /*0084*/ 	.byte	0x04, 0x1c
        /*0086*/ 	.short	(.L_1637 - .L_1636)


	//   ....[0]....
.L_1636:
        /*0088*/ 	.word	0x00000060


	//   ....[1]....
        /*008c*/ 	.word	0x00006ad0


	//----- nvinfo : EIATTR_MAX_THREADS
	.align		4
.L_1637:
        /*0090*/ 	.byte	0x04, 0x05
        /*0092*/ 	.short	(.L_1639 - .L_1638)
.L_1638:
        /*0094*/ 	.word	0x00000300
        /*0098*/ 	.word	0x00000001
        /*009c*/ 	.word	0x00000001


	//----- nvinfo : EIATTR_CRS_STACK_SIZE
	.align		4
.L_1639:
        /*00a0*/ 	.byte	0x04, 0x1e
        /*00a2*/ 	.short	(.L_1641 - .L_1640)
.L_1640:
        /*00a4*/ 	.word	0x00000000


	//----- nvinfo : EIATTR_CBANK_PARAM_SIZE
	.align		4
.L_1641:
        /*00a8*/ 	.byte	0x03, 0x19
        /*00aa*/ 	.short	0x00a0


	//----- nvinfo : EIATTR_PARAM_CBANK
	.align		4
        /*00ac*/ 	.byte	0x04, 0x0a
        /*00ae*/ 	.short	(.L_1643 - .L_1642)
	.align		4
.L_1642:
        /*00b0*/ 	.word	index@(.nv.constant0._Z35group_norm_nhwc_fwd_one_pass_kernelI11Fp16IOFp16WLi256ELi96ELi768EEv26Group_norm_nhwc_fwd_params)
        /*00b4*/ 	.short	0x0380
        /*00b6*/ 	.short	0x00a0


	//----- nvinfo : EIATTR_SW_WAR
	.align		4
.L_1643:
        /*00b8*/ 	.byte	0x04, 0x36
        /*00ba*/ 	.short	(.L_1645 - .L_1644)
.L_1644:
        /*00bc*/ 	.word	0x00000008
.L_1645:


//--------------------- .nv.info._Z35group_norm_nhwc_fwd_one_pass_kernelI11Fp16IOFp16WLi512ELi96ELi768EEv26Group_norm_nhwc_fwd_params --------------------------
	.section	.nv.info._Z35group_norm_nhwc_fwd_one_pass_kernelI11Fp16IOFp16WLi512ELi96ELi768EEv26Group_norm_nhwc_fwd_params,"",@"SHT_CUDA_INFO"
	.sectionflags	@""
	.align	4


	//----- nvinfo : EIATTR_CUDA_API_VERSION
	.align		4
        /*0000*/ 	.byte	0x04, 0x37
        /*0002*/ 	.short	(.L_1647 - .L_1646)
.L_1646:
        /*0004*/ 	.word	0x00000082


	//----- nvinfo : EIATTR_KPARAM_INFO
	.align		4
.L_1647:
        /*0008*/ 	.byte	0x04, 0x17
        /*000a*/ 	.short	(.L_1649 - .L_1648)
.L_1648:
        /*000c*/ 	.word	0x00000000
        /*0010*/ 	.short	0x0000
        /*0012*/ 	.short	0x0000
        /*0014*/ 	.byte	0x00, 0xf0, 0x81, 0x02


	//----- nvinfo : EIATTR_SPARSE_MMA_MASK
	.align		4
.L_1649:
        /*0018*/ 	.byte	0x03, 0x50
        /*001a*/ 	.short	0x0000


	//----- nvinfo : EIATTR_MAXREG_COUNT
	.align		4
        /*001c*/ 	.byte	0x03, 0x1b
        /*001e*/ 	.short	0x0050


	//----- nvinfo : EIATTR_NUM_BARRIERS
	.align		4
        /*0020*/ 	.byte	0x02, 0x4c
        /*0022*/ 	.byte	0x01
	.zero		1


	//----- nvinfo : EIATTR_ANNOTATIONS
	.align		4
        /*0024*/ 	.byte	0x04, 0x55
        /*0026*/ 	.short	(.L_1651 - .L_1650)


	//   ....[0]....
.L_1650:
        /* <DEDUP_REMOVED lines=8> */


	//----- nvinfo : EIATTR_MERCURY_ISA_VERSION
	.align		4
.L_1651:
        /*0098*/ 	.byte	0x03, 0x5f
        /*009a*/ 	.short	0x0101


	//----- nvinfo : EIATTR_COOP_GROUP_MASK_REGIDS
	.align		4
        /*009c*/ 	.byte	0x04, 0x29
        /*009e*/ 	.short	(.L_1653 - .L_1652)


	//   ....[0]....
.L_1652:
        /*00a0*/ 	.word	0xffffffff


	//   ....[1]....
        /*00a4*/ 	.word	0xffffffff


	//   ....[2]....
        /*00a8*/ 	.word	0xffffffff


	//   ....[3]....
        /*00ac*/ 	.word	0xffffffff


	//   ....[4]....
        /*00b0*/ 	.word	0xffffffff


	//   ....[5]....
        /*00b4*/ 	.word	0xffffffff


	//   ....[6]....
        /*00b8*/ 	.word	0xffffffff


	//   ....[7]....
        /*00bc*/ 	.word	0xffffffff


	//   ....[8]....
        /*00c0*/ 	.word	0xffffffff


	//   ....[9]....
        /*00c4*/ 	.word	0xffffffff


	//----- nvinfo : EIATTR_COOP_GROUP_INSTR_OFFSETS
	.align		4
.L_1653:
        /*00c8*/ 	.byte	0x04, 0x28
        /*00ca*/ 	.short	(.L_1655 - .L_1654)


	//   ....[0]....
.L_1654:
        /*00cc*/ 	.word	0x000032b0


	//   ....[1]....
        /*00d0*/ 	.word	0x000032c0


	//   ....[2]....
        /*00d4*/ 	.word	0x00003300


	//   ....[3]....
        /*00d8*/ 	.word	0x00003310


	//   ....[4]....
        /*00dc*/ 	.word	0x00003350


	//   ....[5]....
        /*00e0*/ 	.word	0x00003360


	//   ....[6]....
        /*00e4*/ 	.word	0x000033b0


	//   ....[7]....
        /*00e8*/ 	.word	0x000033c0


	//   ....[8]....
        /*00ec*/ 	.word	0x00003450


	//   ....[9]....
        /*00f0*/ 	.word	0x00003460


	//----- nvinfo : EIATTR_VRC_CTA_INIT_COUNT
	.align		4
.L_1655:
        /*00f4*/ 	.byte	0x02, 0x4a
	.zero		1
	.zero		1


	//----- nvinfo : EIATTR_EXIT_INSTR_OFFSETS
	.align		4
        /*00f8*/ 	.byte	0x04, 0x1c
        /*00fa*/ 	.short	(.L_1657 - .L_1656)


	//   ....[0]....
.L_1656:
        /*00fc*/ 	.word	0x00000070


	//   ....[1]....
        /*0100*/ 	.word	0x0000cc70


	//----- nvinfo : EIATTR_MAX_THREADS
	.align		4
.L_1657:
        /*0104*/ 	.byte	0x04, 0x05
        /*0106*/ 	.short	(.L_1659 - .L_1658)
.L_1658:
        /*0108*/ 	.word	0x00000300
        /*010c*/ 	.word	0x00000001
        /*0110*/ 	.word	0x00000001


	//----- nvinfo : EIATTR_CRS_STACK_SIZE
	.align		4
.L_1659:
        /*0114*/ 	.byte	0x04, 0x1e
        /*0116*/ 	.short	(.L_1661 - .L_1660)
.L_1660:
        /*0118*/ 	.word	0x00000000


	//----- nvinfo : EIATTR_CBANK_PARAM_SIZE
	.align		4
.L_1661:
        /*011c*/ 	.byte	0x03, 0x19
        /*011e*/ 	.short	0x00a0


	//----- nvinfo : EIATTR_PARAM_CBANK
	.align		4
        /*0120*/ 	.byte	0x04, 0x0a
        /*0122*/ 	.short	(.L_1663 - .L_1662)
	.align		4
.L_1662:
        /*0124*/ 	.word	index@(.nv.constant0._Z35group_norm_nhwc_fwd_one_pass_kernelI11Fp16IOFp16WLi512ELi96ELi768EEv26Group_norm_nhwc_fwd_params)
        /*0128*/ 	.short	0x0380
        /*012a*/ 	.short	0x00a0


	//----- nvinfo : EIATTR_SW_WAR
	.align		4
.L_1663:
        /*012c*/ 	.byte	0x04, 0x36
        /*012e*/ 	.short	(.L_1665 - .L_1664)
.L_1664:
        /*0130*/ 	.word	0x00000008
.L_1665:


//--------------------- .nv.info._Z35group_norm_nhwc_fwd_one_pass_kernelI11Fp32IOFp32WLi64ELi96ELi768EEv26Group_norm_nhwc_fwd_params --------------------------
	.section	.nv.info._Z35group_norm_nhwc_fwd_one_pass_kernelI11Fp32IOFp32WLi64ELi96ELi768EEv26Group_norm_nhwc_fwd_params,"",@"SHT_CUDA_INFO"
	.sectionflags	@""
	.align	4


	//----- nvinfo : EIATTR_CUDA_API_VERSION
	.align		4
        /*0000*/ 	.byte	0x04, 0x37
        /*0002*/ 	.short	(.L_1667 - .L_1666)
.L_1666:
        /*0004*/ 	.word	0x00000082


	//----- nvinfo : EIATTR_KPARAM_INFO
	.align		4
.L_1667:
        /*0008*/ 	.byte	0x04, 0x17
        /*000a*/ 	.short	(.L_1669 - .L_1668)
.L_1668:
        /*000c*/ 	.word	0x00000000
        /*0010*/ 	.short	0x0000
        /*0012*/ 	.short	0x0000
        /*0014*/ 	.byte	0x00, 0xf0, 0x81, 0x02


	//----- nvinfo : EIATTR_SPARSE_MMA_MASK
	.align		4
.L_1669:
        /*0018*/ 	.byte	0x03, 0x50
        /*001a*/ 	.short	0x0000


	//----- nvinfo : EIATTR_MAXREG_COUNT
	.align		4
        /*001c*/ 	.byte	0x03, 0x1b
        /*001e*/ 	.short	0x0050


	//----- nvinfo : EIATTR_NUM_BARRIERS
	.align		4
        /*0020*/ 	.byte	0x02, 0x4c
        /*0022*/ 	.byte	0x01
	.zero		1


	//----- nvinfo : EIATTR_MERCURY_ISA_VERSION
	.align		4
        /*0024*/ 	.byte	0x03, 0x5f
        /*0026*/ 	.short	0x0101


	//----- nvinfo : EIATTR_COOP_GROUP_MASK_REGIDS
	.align		4
        /*0028*/ 	.byte	0x04, 0x29
        /*002a*/ 	.short	(.L_1671 - .L_1670)


	//   ....[0]....
.L_1670:
        /*002c*/ 	.word	0xffffffff


	//   ....[1]....
        /*0030*/ 	.word	0xffffffff


	//   ....[2]....
        /*0034*/ 	.word	0xffffffff


	//   ....[3]....
        /*0038*/ 	.word	0xffffffff


	//   ....[4]....
        /*003c*/ 	.word	0xffffffff


	//   ....[5]....
        /*0040*/ 	.word	0xffffffff


	//   ....[6]....
        /*0044*/ 	.word	0xffffffff


	//   ....[7]....
        /*0048*/ 	.word	0xffffffff


	//   ....[8]....
        /*004c*/ 	.word	0xffffffff


	//   ....[9]....
        /*0050*/ 	.word	0xffffffff


	//----- nvinfo : EIATTR_COOP_GROUP_INSTR_OFFSETS
	.align		4
.L_1671:
        /*0054*/ 	.byte	0x04, 0x28
        /*0056*/ 	.short	(.L_1673 - .L_1672)


	//   ....[0]....
.L_1672:
        /*0058*/ 	.word	0x000009d0


	//   ....[1]....
        /*005c*/ 	.word	0x000009e0


	//   ....[2]....
        /*0060*/ 	.word	0x00000a10


	//   ....[3]....
        /*0064*/ 	.word	0x00000a20


	//   ....[4]....
        /*0068*/ 	.word	0x00000a60


	//   ....[5]....
        /*006c*/ 	.word	0x00000a70


	//   ....[6]....
        /*0070*/ 	.word	0x00000ab0


	//   ....[7]....
        /*0074*/ 	.word	0x00000ac0


	//   ....[8]....
        /*0078*/ 	.word	0x00000b20


	//   ....[9]....
        /*007c*/ 	.word	0x00000b30


	//----- nvinfo : EIATTR_VRC_CTA_INIT_COUNT
	.align		4
.L_1673:
        /*0080*/ 	.byte	0x02, 0x4a
	.zero		1
	.zero		1


	//----- nvinfo : EIATTR_EXIT_INSTR_OFFSETS
	.align		4
        /*0084*/ 	.byte	0x04, 0x1c
        /*0086*/ 	.short	(.L_1675 - .L_1674)


	//   ....[0]....
.L_1674:
        /*0088*/ 	.word	0x00000060


	//   ....[1]....
        /*008c*/ 	.word	0x00002bb0


	//----- nvinfo : EIATTR_MAX_THREADS
	.align		4
.L_1675:
        /*0090*/ 	.byte	0x04, 0x05
        /*0092*/ 	.short	(.L_1677 - .L_1676)
.L_1676:
        /*0094*/ 	.word	0x00000300
        /*0098*/ 	.word	0x00000001
        /*009c*/ 	.word	0x00000001


	//----- nvinfo : EIATTR_CRS_STACK_SIZE
	.align		4
.L_1677:
        /*00a0*/ 	.byte	0x04, 0x1e
        /*00a2*/ 	.short	(.L_1679 - .L_1678)
.L_1678:
        /*00a4*/ 	.word	0x00000000


	//----- nvinfo : EIATTR_CBANK_PARAM_SIZE
	.align		4
.L_1679:
        /*00a8*/ 	.byte	0x03, 0x19
        /*00aa*/ 	.short	0x00a0


	//----- nvinfo : EIATTR_PARAM_CBANK
	.align		4
        /*00ac*/ 	.byte	0x04, 0x0a
        /*00ae*/ 	.short	(.L_1681 - .L_1680)
	.align		4
.L_1680:
        /*00b0*/ 	.word	index@(.nv.constant0._Z35group_norm_nhwc_fwd_one_pass_kernelI11Fp32IOFp32WLi64ELi96ELi768EEv26Group_norm_nhwc_fwd_params)
        /*00b4*/ 	.short	0x0380
        /*00b6*/ 	.short	0x00a0


	//----- nvinfo : EIATTR_SW_WAR
	.align		4
.L_1681:
        /*00b8*/ 	.byte	0x04, 0x36
        /*00ba*/ 	.short	(.L_1683 - .L_1682)
.L_1682:
        /*00bc*/ 	.word	0x00000008
.L_1683:


//--------------------- .nv.info._Z35group_norm_nhwc_fwd_one_pass_kernelI11Fp32IOFp32WLi128ELi96ELi768EEv26Group_norm_nhwc_fwd_params --------------------------
	.section	.nv.info._Z35group_norm_nhwc_fwd_one_pass_kernelI11Fp32IOFp32WLi128ELi96ELi768EEv26Group_norm_nhwc_fwd_params,"",@"SHT_CUDA_INFO"
	.sectionflags	@""
	.align	4


	//----- nvinfo : EIATTR_CUDA_API_VERSION
	.align		4
        /*0000*/ 	.byte	0x04, 0x37
        /*0002*/ 	.short	(.L_1685 - .L_1684)
.L_1684:
        /*0004*/ 	.word	0x00000082


	//----- nvinfo : EIATTR_KPARAM_INFO
	.align		4
.L_1685:
        /*0008*/ 	.byte	0x04, 0x17
        /*000a*/ 	.short	(.L_1687 - .L_1686)
.L_1686:
        /*000c*/ 	.word	0x00000000
        /*0010*/ 	.short	0x0000
        /*0012*/ 	.short	0x0000
        /*0014*/ 	.byte	0x00, 0xf0, 0x81, 0x02


	//----- nvinfo : EIATTR_SPARSE_MMA_MASK
	.align		4
.L_1687:
        /*0018*/ 	.byte	0x03, 0x50
        /*001a*/ 	.short	0x0000


	//----- nvinfo : EIATTR_MAXREG_COUNT
	.align		4
        /*001c*/ 	.byte	0x03, 0x1b
        /*001e*/ 	.short	0x0050


	//----- nvinfo : EIATTR_NUM_BARRIERS
	.align		4
        /*0020*/ 	.byte	0x02, 0x4c
        /*0022*/ 	.byte	0x01
	.zero		1


	//----- nvinfo : EIATTR_MERCURY_ISA_VERSION
	.align		4
        /*0024*/ 	.byte	0x03, 0x5f
        /*0026*/ 	.short	0x0101


	//----- nvinfo : EIATTR_COOP_GROUP_MASK_REGIDS
	.align		4
        /*0028*/ 	.byte	0x04, 0x29
        /*002a*/ 	.short	(.L_1689 - .L_1688)


	//   ....[0]....
.L_1688:
        /*002c*/ 	.word	0xffffffff


	//   ....[1]....
        /*0030*/ 	.word	0xffffffff


	//   ....[2]....
        /*0034*/ 	.word	0xffffffff


	//   ....[3]....
        /*0038*/ 	.word	0xffffffff


	//   ....[4]....
        /*003c*/ 	.word	0xffffffff


	//   ....[5]....
        /*0040*/ 	.word	0xffffffff


	//   ....[6]....
        /*0044*/ 	.word	0xffffffff


	//   ....[7]....
        /*0048*/ 	.word	0xffffffff


	//   ....[8]....
        /*004c*/ 	.word	0xffffffff


	//   ....[9]....
        /*0050*/ 	.word	0xffffffff


	//----- nvinfo : EIATTR_COOP_GROUP_INSTR_OFFSETS
	.align		4
.L_1689:
        /*0054*/ 	.byte	0x04, 0x28
        /*0056*/ 	.short	(.L_1691 - .L_1690)


	//   ....[0]....
.L_1690:
        /*0058*/ 	.word	0x00000ef0


	//   ....[1]....
        /*005c*/ 	.word	0x00000f00


	//   ....[2]....
        /*0060*/ 	.word	0x00000f30


	//   ....[3]....
        /*0064*/ 	.word	0x00000f40


	//   ....[4]....
        /*0068*/ 	.word	0x00000f80


	//   ....[5]....
        /*006c*/ 	.word	0x00000f90


	//   ....[6]....
        /*0070*/ 	.word	0x00000fd0


	//   ....[7]....
        /*0074*/ 	.word	0x00000fe0


	//   ....[8]....
        /*0078*/ 	.word	0x00001040


	//   ....[9]....
        /*007c*/ 	.word	0x00001050


	//----- nvinfo : EIATTR_VRC_CTA_INIT_COUNT
	.align		4
.L_1691:
        /*0080*/ 	.byte	0x02, 0x4a
	.zero		1
	.zero		1


	//----- nvinfo : EIATTR_EXIT_INSTR_OFFSETS
	.align		4
        /*0084*/ 	.byte	0x04, 0x1c
        /*0086*/ 	.short	(.L_1693 - .L_1692)


	//   ....[0]....
.L_1692:
        /*0088*/ 	.word	0x00000060


	//   ....[1]....
        /*008c*/ 	.word	0x00003cf0


	//----- nvinfo : EIATTR_MAX_THREADS
	.align		4
.L_1693:
        /*0090*/ 	.byte	0x04, 0x05
        /*0092*/ 	.short	(.L_1695 - .L_1694)
.L_1694:
        /*0094*/ 	.word	0x00000300
        /*0098*/ 	.word	0x00000001
        /*009c*/ 	.word	0x00000001


	//----- nvinfo : EIATTR_CRS_STACK_SIZE
	.align		4
.L_1695:
        /*00a0*/ 	.byte	0x04, 0x1e
        /*00a2*/ 	.short	(.L_1697 - .L_1696)
.L_1696:
        /*00a4*/ 	.word	0x00000000


	//----- nvinfo : EIATTR_CBANK_PARAM_SIZE
	.align		4
.L_1697:
        /*00a8*/ 	.byte	0x03, 0x19
        /*00aa*/ 	.short	0x00a0


	//----- nvinfo : EIATTR_PARAM_CBANK
	.align		4
        /*00ac*/ 	.byte	0x04, 0x0a
        /*00ae*/ 	.short	(.L_1699 - .L_1698)
	.align		4
.L_1698:
        /*00b0*/ 	.word	index@(.nv.constant0._Z35group_norm_nhwc_fwd_one_pass_kernelI11Fp32IOFp32WLi128ELi96ELi768EEv26Group_norm_nhwc_fwd_params)
        /*00b4*/ 	.short	0x0380
        /*00b6*/ 	.short	0x00a0


	//----- nvinfo : EIATTR_SW_WAR
	.align		4
.L_1699:
        /*00b8*/ 	.byte	0x04, 0x36
        /*00ba*/ 	.short	(.L_1701 - .L_1700)
.L_1700:
        /*00bc*/ 	.word	0x00000008
.L_1701:


//--------------------- .nv.info._Z35group_norm_nhwc_fwd_one_pass_kernelI11Fp32IOFp32WLi256ELi96ELi768EEv26Group_norm_nhwc_fwd_params --------------------------
	.section	.nv.info._Z35group_norm_nhwc_fwd_one_pass_kernelI11Fp32IOFp32WLi256ELi96ELi768EEv26Group_norm_nhwc_fwd_params,"",@"SHT_CUDA_INFO"
	.sectionflags	@""
	.align	4


	//----- nvinfo : EIATTR_CUDA_API_VERSION
	.align		4
        /*0000*/ 	.byte	0x04, 0x37
        /*0002*/ 	.short	(.L_1703 - .L_1702)
.L_1702:
        /*0004*/ 	.word	0x00000082


	//----- nvinfo : EIATTR_KPARAM_INFO
	.align		4
.L_1703:
        /*0008*/ 	.byte	0x04, 0x17
        /*000a*/ 	.short	(.L_1705 - .L_1704)
.L_1704:
        /*000c*/ 	.word	0x00000000
        /*0010*/ 	.short	0x0000
        /*0012*/ 	.short	0x0000
        /*0014*/ 	.byte	0x00, 0xf0, 0x81, 0x02


	//----- nvinfo : EIATTR_SPARSE_MMA_MASK
	.align		4
.L_1705:
        /*0018*/ 	.byte	0x03, 0x50
        /*001a*/ 	.short	0x0000


	//----- nvinfo : EIATTR_MAXREG_COUNT
	.align		4
        /*001c*/ 	.byte	0x03, 0x1b
        /*001e*/ 	.short	0x0050


	//----- nvinfo : EIATTR_NUM_BARRIERS
	.align		4
        /*0020*/ 	.byte	0x02, 0x4c
        /*0022*/ 	.byte	0x01
	.zero		1


	//----- nvinfo : EIATTR_MERCURY_ISA_VERSION
	.align		4
        /*0024*/ 	.byte	0x03, 0x5f
        /*0026*/ 	.short	0x0101


	//----- nvinfo : EIATTR_COOP_GROUP_MASK_REGIDS
	.align		4
        /*0028*/ 	.byte	0x04, 0x29
        /*002a*/ 	.short	(.L_1707 - .L_1706)


	//   ....[0]....
.L_1706:
        /*002c*/ 	.word	0xffffffff


	//   ....[1]....
        /*0030*/ 	.word	0xffffffff


	//   ....[2]....
        /*0034*/ 	.word	0xffffffff


	//   ....[3]....
        /*0038*/ 	.word	0xffffffff


	//   ....[4]....
        /*003c*/ 	.word	0xffffffff


	//   ....[5]....
        /*0040*/ 	.word	0xffffffff


	//   ....[6]....
        /*0044*/ 	.word	0xffffffff


	//   ....[7]....
        /*0048*/ 	.word	0xffffffff


	//   ....[8]....
        /*004c*/ 	.word	0xffffffff


	//   ....[9]....
        /*0050*/ 	.word	0xffffffff


	//----- nvinfo : EIATTR_COOP_GROUP_INSTR_OFFSETS
	.align		4
.L_1707:
        /*0054*/ 	.byte	0x04, 0x28
        /*0056*/ 	.short	(.L_1709 - .L_1708)


	//   ....[0]....
.L_1708:
        /*0058*/ 	.word	0x00001920


	//   ....[1]....
        /*005c*/ 	.word	0x00001930


	//   ....[2]....
        /*0060*/ 	.word	0x00001970


	//   ....[3]....
        /*0064*/ 	.word	0x00001980


	//   ....[4]....
        /*0068*/ 	.word	0x000019c0


	//   ....[5]....
        /*006c*/ 	.word	0x000019d0


	//   ....[6]....
        /*0070*/ 	.word	0x00001a10


	//   ....[7]....
        /*0074*/ 	.word	0x00001a20


	//   ....[8]....
        /*0078*/ 	.word	0x00001ab0


	//   ....[9]....
        /*007c*/ 	.word	0x00001ac0


	//----- nvinfo : EIATTR_VRC_CTA_INIT_COUNT
	.align		4
.L_1709:
        /*0080*/ 	.byte	0x02, 0x4a
	.zero		1
	.zero		1


	//----- nvinfo : EIATTR_EXIT_INSTR_OFFSETS
	.align		4
        /*0084*/ 	.byte	0x04, 0x1c
        /*0086*/ 	.short	(.L_1711 - .L_1710)


	//   ....[0]....
.L_1710:
        /*0088*/ 	.word	0x00000060


	//   ....[1]....
        /*008c*/ 	.word	0x00006680


	//----- nvinfo : EIATTR_MAX_THREADS
	.align		4
.L_1711:
        /*0090*/ 	.byte	0x04, 0x05
        /*0092*/ 	.short	(.L_1713 - .L_1712)
.L_1712:
        /*0094*/ 	.word	0x00000300
        /*0098*/ 	.word	0x00000001
        /*009c*/ 	.word	0x00000001


	//----- nvinfo : EIATTR_CRS_STACK_SIZE
	.align		4
.L_1713:
        /*00a0*/ 	.byte	0x04, 0x1e
        /*00a2*/ 	.short	(.L_1715 - .L_1714)
.L_1714:
        /*00a4*/ 	.word	0x00000000


	//----- nvinfo : EIATTR_CBANK_PARAM_SIZE
	.align		4
.L_1715:
        /*00a8*/ 	.byte	0x03, 0x19
        /*00aa*/ 	.short	0x00a0


	//----- nvinfo : EIATTR_PARAM_CBANK
	.align		4
        /*00ac*/ 	.byte	0x04, 0x0a
        /*00ae*/ 	.short	(.L_1717 - .L_1716)
	.align		4
.L_1716:
        /*00b0*/ 	.word	index@(.nv.constant0._Z35group_norm_nhwc_fwd_one_pass_kernelI11Fp32IOFp32WLi256ELi96ELi768EEv26Group_norm_nhwc_fwd_params)
        /*00b4*/ 	.short	0x0380
        /*00b6*/ 	.short	0x00a0


	//----- nvinfo : EIATTR_SW_WAR
	.align		4
.L_1717:
        /*00b8*/ 	.byte	0x04, 0x36
        /*00ba*/ 	.short	(.L_1719 - .L_1718)
.L_1718:
        /*00bc*/ 	.word	0x00000008
.L_1719:


//--------------------- .nv.info._Z35group_norm_nhwc_fwd_one_pass_kernelI11Fp32IOFp32WLi512ELi96ELi768EEv26Group_norm_nhwc_fwd_params --------------------------
	.section	.nv.info._Z35group_norm_nhwc_fwd_one_pass_kernelI11Fp32IOFp32WLi512ELi96ELi768EEv26Group_norm_nhwc_fwd_params,"",@"SHT_CUDA_INFO"
	.sectionflags	@""
	.align	4


	//----- nvinfo : EIATTR_CUDA_API_VERSION
	.align		4
        /*0000*/ 	.byte	0x04, 0x37
        /*0002*/ 	.short	(.L_1721 - .L_1720)
.L_1720:
        /*0004*/ 	.word	0x00000082


	//----- nvinfo : EIATTR_KPARAM_INFO
	.align		4
.L_1721:
        /*0008*/ 	.byte	0x04, 0x17
        /*000a*/ 	.short	(.L_1723 - .L_1722)
.L_1722:
        /*000c*/ 	.word	0x00000000
        /*0010*/ 	.short	0x0000
        /*0012*/ 	.short	0x0000
        /*0014*/ 	.byte	0x00, 0xf0, 0x81, 0x02


	//----- nvinfo : EIATTR_SPARSE_MMA_MASK
	.align		4
.L_1723:
        /*0018*/ 	.byte	0x03, 0x50
        /*001a*/ 	.short	0x0000


	//----- nvinfo : EIATTR_MAXREG_COUNT
	.align		4
        /*001c*/ 	.byte	0x03, 0x1b
        /*001e*/ 	.short	0x0050


	//----- nvinfo : EIATTR_NUM_BARRIERS
	.align		4
        /*0020*/ 	.byte	0x02, 0x4c
        /*0022*/ 	.byte	0x01
	.zero		1


	//----- nvinfo : EIATTR_ANNOTATIONS
	.align		4
        /*0024*/ 	.byte	0x04, 0x55
        /*0026*/ 	.short	(.L_1725 - .L_1724)


	//   ....[0]....
.L_1724:
        /* <DEDUP_REMOVED lines=8> */


	//----- nvinfo : EIATTR_MERCURY_ISA_VERSION
	.align		4
.L_1725:
        /*0098*/ 	.byte	0x03, 0x5f
        /*009a*/ 	.short	0x0101


	//----- nvinfo : EIATTR_COOP_GROUP_MASK_REGIDS
	.align		4
        /*009c*/ 	.byte	0x04, 0x29
        /*009e*/ 	.short	(.L_1727 - .L_1726)


	//   ....[0]....
.L_1726:
        /*00a0*/ 	.word	0xffffffff


	//   ....[1]....
        /*00a4*/ 	.word	0xffffffff


	//   ....[2]....
        /*00a8*/ 	.word	0xffffffff


	//   ....[3]....
        /*00ac*/ 	.word	0xffffffff


	//   ....[4]....
        /*00b0*/ 	.word	0xffffffff


	//   ....[5]....
        /*00b4*/ 	.word	0xffffffff


	//   ....[6]....
        /*00b8*/ 	.word	0xffffffff


	//   ....[7]....
        /*00bc*/ 	.word	0xffffffff


	//   ....[8]....
        /*00c0*/ 	.word	0xffffffff


	//   ....[9]....
        /*00c4*/ 	.word	0xffffffff


	//----- nvinfo : EIATTR_COOP_GROUP_INSTR_OFFSETS
	.align		4
.L_1727:
        /*00c8*/ 	.byte	0x04, 0x28
        /*00ca*/ 	.short	(.L_1729 - .L_1728)


	//   ....[0]....
.L_1728:
        /*00cc*/ 	.word	0x00002ef0


	//   ....[1]....
        /*00d0*/ 	.word	0x00002f00


	//   ....[2]....
        /*00d4*/ 	.word	0x00002f40


	//   ....[3]....
        /*00d8*/ 	.word	0x00002f50


	//   ....[4]....
        /*00dc*/ 	.word	0x00002f90


	//   ....[5]....
        /*00e0*/ 	.word	0x00002fa0


	//   ....[6]....
        /*00e4*/ 	.word	0x00002ff0


	//   ....[7]....
        /*00e8*/ 	.word	0x00003000


	//   ....[8]....
        /*00ec*/ 	.word	0x00003090


	//   ....[9]....
        /*00f0*/ 	.word	0x000030a0


	//----- nvinfo : EIATTR_VRC_CTA_INIT_COUNT
	.align		4
.L_1729:
        /*00f4*/ 	.byte	0x02, 0x4a
	.zero		1
	.zero		1


	//----- nvinfo : EIATTR_EXIT_INSTR_OFFSETS
	.align		4
        /*00f8*/ 	.byte	0x04, 0x1c
        /*00fa*/ 	.short	(.L_1731 - .L_1730)


	//   ....[0]....
.L_1730:
        /*00fc*/ 	.word	0x00000070


	//   ....[1]....
        /*0100*/ 	.word	0x0000c480


	//----- nvinfo : EIATTR_MAX_THREADS
	.align		4
.L_1731:
        /*0104*/ 	.byte	0x04, 0x05
        /*0106*/ 	.short	(.L_1733 - .L_1732)
.L_1732:
        /*0108*/ 	.word	0x00000300
        /*010c*/ 	.word	0x00000001
        /*0110*/ 	.word	0x00000001


	//----- nvinfo : EIATTR_CRS_STACK_SIZE
	.align		4
.L_1733:
        /*0114*/ 	.byte	0x04, 0x1e
        /*0116*/ 	.short	(.L_1735 - .L_1734)
.L_1734:
        /*0118*/ 	.word	0x00000000


	//----- nvinfo : EIATTR_CBANK_PARAM_SIZE
	.align		4
.L_1735:
        /*011c*/ 	.byte	0x03, 0x19
        /*011e*/ 	.short	0x00a0


	//----- nvinfo : EIATTR_PARAM_CBANK
	.align		4
        /*0120*/ 	.byte	0x04, 0x0a
        /*0122*/ 	.short	(.L_1737 - .L_1736)
	.align		4
.L_1736:
        /*0124*/ 	.word	index@(.nv.constant0._Z35group_norm_nhwc_fwd_one_pass_kernelI11Fp32IOFp32WLi512ELi96ELi768EEv26Group_norm_nhwc_fwd_params)
        /*0128*/ 	.short	0x0380
        /*012a*/ 	.short	0x00a0


	//----- nvinfo : EIATTR_SW_WAR
	.align		4
.L_1737:
        /*012c*/ 	.byte	0x04, 0x36
        /*012e*/ 	.short	(.L_1739 - .L_1738)
.L_1738:
        /*0130*/ 	.word	0x00000008
.L_1739:


//--------------------- .nv.info._Z35group_norm_nhwc_fwd_one_pass_kernelI11Fp32IOBf16WLi64ELi96ELi768EEv26Group_norm_nhwc_fwd_params --------------------------
	.section	.nv.info._Z35group_norm_nhwc_fwd_one_pass_kernelI11Fp32IOBf16WLi64ELi96ELi768EEv26Group_norm_nhwc_fwd_params,"",@"SHT_CUDA_INFO"
	.sectionflags	@""
	.align	4


	//----- nvinfo : EIATTR_CUDA_API_VERSION
	.align		4
        /*0000*/ 	.byte	0x04, 0x37
        /*0002*/ 	.short	(.L_1741 - .L_1740)
.L_1740:
        /*0004*/ 	.word	0x00000082


	//----- nvinfo : EIATTR_KPARAM_INFO
	.align		4
.L_1741:
        /*0008*/ 	.byte	0x04, 0x17
        /*000a*/ 	.short	(.L_1743 - .L_1742)
.L_1742:
        /*000c*/ 	.word	0x00000000
        /*0010*/ 	.short	0x0000
        /*0012*/ 	.short	0x0000
        /*0014*/ 	.byte	0x00, 0xf0, 0x81, 0x02


	//----- nvinfo : EIATTR_SPARSE_MMA_MASK
	.align		4
.L_1743:
        /*0018*/ 	.byte	0x03, 0x50
        /*001a*/ 	.short	0x0000


	//----- nvinfo : EIATTR_MAXREG_COUNT
	.align		4
        /*001c*/ 	.byte	0x03, 0x1b
        /*001e*/ 	.short	0x0050


	//----- nvinfo : EIATTR_NUM_BARRIERS
	.align		4
        /*0020*/ 	.byte	0x02, 0x4c
        /*0022*/ 	.byte	0x01
	.zero		1


	//----- nvinfo : EIATTR_MERCURY_ISA_VERSION
	.align		4
        /*0024*/ 	.byte	0x03, 0x5f
        /*0026*/ 	.short	0x0101


	//----- nvinfo : EIATTR_COOP_GROUP_MASK_REGIDS
	.align		4
        /*0028*/ 	.byte	0x04, 0x29
        /*002a*/ 	.short	(.L_1745 - .L_1744)


	//   ....[0]....
.L_1744:
        /*002c*/ 	.word	0xffffffff


	//   ....[1]....
        /*0030*/ 	.word	0xffffffff


	//   ....[2]....
        /*0034*/ 	.word	0xffffffff


	//   ....[3]....
        /*0038*/ 	.word	0xffffffff


	//   ....[4]....
        /*003c*/ 	.word	0xffffffff


	//   ....[5]....
        /*0040*/ 	.word	0xffffffff


	//   ....[6]....
        /*0044*/ 	.word	0xffffffff


	//   ....[7]....
        /*0048*/ 	.word	0xffffffff


	//   ....[8]....
        /*004c*/ 	.word	0xffffffff


	//   ....[9]....
        /*0050*/ 	.word	0xffffffff


	//----- nvinfo : EIATTR_COOP_GROUP_INSTR_OFFSETS
	.align		4
.L_1745:
        /*0054*/ 	.byte	0x04, 0x28
        /*0056*/ 	.short	(.L_1747 - .L_1746)


	//   ....[0]....
.L_1746:
        /*0058*/ 	.word	0x000009d0


	//   ....[1]....
        /*005c*/ 	.word	0x000009e0


	//   ....[2]....
        /*0060*/ 	.word	0x00000a10


	//   ....[3]....
        /*0064*/ 	.word	0x00000a20


	//   ....[4]....
        /*0068*/ 	.word	0x00000a60


	//   ....[5]....
        /*006c*/ 	.word	0x00000a70


	//   ....[6]....
        /*0070*/ 	.word	0x00000ab0


	//   ....[7]....
        /*0074*/ 	.word	0x00000ac0


	//   ....[8]....
        /*0078*/ 	.word	0x00000b20


	//   ....[9]....
        /*007c*/ 	.word	0x00000b30


	//----- nvinfo : EIATTR_VRC_CTA_INIT_COUNT
	.align		4
.L_1747:
        /*0080*/ 	.byte	0x02, 0x4a
	.zero		1
	.zero		1


	//----- nvinfo : EIATTR_EXIT_INSTR_OFFSETS
	.align		4
        /*0084*/ 	.byte	0x04, 0x1c
        /*0086*/ 	.short	(.L_1749 - .L_1748)


	//   ....[0]....
.L_1748:
        /*0088*/ 	.word	0x00000060


	//   ....[1]....
        /*008c*/ 	.word	0x00002c10


	//----- nvinfo : EIATTR_MAX_THREADS
	.align		4
.L_1749:
        /*0090*/ 	.byte	0x04, 0x05
        /*0092*/ 	.short	(.L_1751 - .L_1750)
.L_1750:
        /*0094*/ 	.word	0x00000300
        /*0098*/ 	.word	0x00000001
        /*009c*/ 	.word	0x00000001


	//----- nvinfo : EIATTR_CRS_STACK_SIZE
	.align		4
.L_1751:
        /*00a0*/ 	.byte	0x04, 0x1e
        /*00a2*/ 	.short	(.L_1753 - .L_1752)
.L_1752:
        /*00a4*/ 	.word	0x00000000


	//----- nvinfo : EIATTR_CBANK_PARAM_SIZE
	.align		4
.L_1753:
        /*00a8*/ 	.byte	0x03, 0x19
        /*00aa*/ 	.short	0x00a0


	//----- nvinfo : EIATTR_PARAM_CBANK
	.align		4
        /*00ac*/ 	.byte	0x04, 0x0a
        /*00ae*/ 	.short	(.L_1755 - .L_1754)
	.align		4
.L_1754:
        /*00b0*/ 	.word	index@(.nv.constant0._Z35group_norm_nhwc_fwd_one_pass_kernelI11Fp32IOBf16WLi64ELi96ELi768EEv26Group_norm_nhwc_fwd_params)
        /*00b4*/ 	.short	0x0380
        /*00b6*/ 	.short	0x00a0


	//----- nvinfo : EIATTR_SW_WAR
	.align		4
.L_1755:
        /*00b8*/ 	.byte	0x04, 0x36
        /*00ba*/ 	.short	(.L_1757 - .L_1756)
.L_1756:
        /*00bc*/ 	.word	0x00000008
.L_1757:


//--------------------- .nv.info._Z35group_norm_nhwc_fwd_one_pass_kernelI11Fp32IOBf16WLi128ELi96ELi768EEv26Group_norm_nhwc_fwd_params --------------------------
	.section	.nv.info._Z35group_norm_nhwc_fwd_one_pass_kernelI11Fp32IOBf16WLi128ELi96ELi768EEv26Group_norm_nhwc_fwd_params,"",@"SHT_CUDA_INFO"
	.sectionflags	@""
	.align	4


	//----- nvinfo : EIATTR_CUDA_API_VERSION
	.align		4
        /*0000*/ 	.byte	0x04, 0x37
        /*0002*/ 	.short	(.L_1759 - .L_1758)
.L_1758:
        /*0004*/ 	.word	0x00000082


	//----- nvinfo : EIATTR_KPARAM_INFO
	.align		4
.L_1759:
        /*0008*/ 	.byte	0x04, 0x17
        /*000a*/ 	.short	(.L_1761 - .L_1760)
.L_1760:
        /*000c*/ 	.word	0x00000000
        /*0010*/ 	.short	0x0000
        /*0012*/ 	.short	0x0000
        /*0014*/ 	.byte	0x00, 0xf0, 0x81, 0x02


	//----- nvinfo : EIATTR_SPARSE_MMA_MASK
	.align		4
.L_1761:
        /*0018*/ 	.byte	0x03, 0x50
        /*001a*/ 	.short	0x0000


	//----- nvinfo : EIATTR_MAXREG_COUNT
	.align		4
        /*001c*/ 	.byte	0x03, 0x1b
        /*001e*/ 	.short	0x0050


	//----- nvinfo : EIATTR_NUM_BARRIERS
	.align		4
        /*0020*/ 	.byte	0x02, 0x4c
        /*0022*/ 	.byte	0x01
	.zero		1


	//----- nvinfo : EIATTR_MERCURY_ISA_VERSION
	.align		4
        /*0024*/ 	.byte	0x03, 0x5f
        /*0026*/ 	.short	0x0101


	//----- nvinfo : EIATTR_COOP_GROUP_MASK_REGIDS
	.align		4
        /*0028*/ 	.byte	0x04, 0x29
        /*002a*/ 	.short	(.L_1763 - .L_1762)


	//   ....[0]....
.L_1762:
        /*002c*/ 	.word	0xffffffff


	//   ....[1]....
        /*0030*/ 	.word	0xffffffff


	//   ....[2]....
        /*0034*/ 	.word	0xffffffff


	//   ....[3]....
        /*0038*/ 	.word	0xffffffff


	//   ....[4]....
        /*003c*/ 	.word	0xffffffff


	//   ....[5]....
        /*0040*/ 	.word	0xffffffff


	//   ....[6]....
        /*0044*/ 	.word	0xffffffff


	//   ....[7]....
        /*0048*/ 	.word	0xffffffff


	//   ....[8]....
        /*004c*/ 	.word	0xffffffff


	//   ....[9]....
        /*0050*/ 	.word	0xffffffff


	//----- nvinfo : EIATTR_COOP_GROUP_INSTR_OFFSETS
	.align		4
.L_1763:
        /*0054*/ 	.byte	0x04, 0x28
        /*0056*/ 	.short	(.L_1765 - .L_1764)


	//   ....[0]....
.L_1764:
        /*0058*/ 	.word	0x00000ef0


	//   ....[1]....
        /*005c*/ 	.word	0x00000f00


	//   ....[2]....
        /*0060*/ 	.word	0x00000f30


	//   ....[3]....
        /*0064*/ 	.word	0x00000f40


	//   ....[4]....
        /*0068*/ 	.word	0x00000f80


	//   ....[5]....
        /*006c*/ 	.word	0x00000f90


	//   ....[6]....
        /*0070*/ 	.word	0x00000fd0


	//   ....[7]....
        /*0074*/ 	.word	0x00000fe0


	//   ....[8]....
        /*0078*/ 	.word	0x00001040


	//   ....[9]....
        /*007c*/ 	.word	0x00001050


	//----- nvinfo : EIATTR_VRC_CTA_INIT_COUNT
	.align		4
.L_1765:
        /*0080*/ 	.byte	0x02, 0x4a
	.zero		1
	.zero		1


	//----- nvinfo : EIATTR_EXIT_INSTR_OFFSETS
	.align		4
        /*0084*/ 	.byte	0x04, 0x1c
        /*0086*/ 	.short	(.L_1767 - .L_1766)


	//   ....[0]....
.L_1766:
        /*0088*/ 	.word	0x00000060


	//   ....[1]....
        /*008c*/ 	.word	0x00003d50


	//----- nvinfo : EIATTR_MAX_THREADS
	.align		4
.L_1767:
        /*0090*/ 	.byte	0x04, 0x05
        /*0092*/ 	.short	(.L_1769 - .L_1768)
.L_1768:
        /*0094*/ 	.word	0x00000300
        /*0098*/ 	.word	0x00000001
        /*009c*/ 	.word	0x00000001


	//----- nvinfo : EIATTR_CRS_STACK_SIZE
	.align		4
.L_1769:
        /*00a0*/ 	.byte	0x04, 0x1e
        /*00a2*/ 	.short	(.L_1771 - .L_1770)
.L_1770:
        /*00a4*/ 	.word	0x00000000


	//----- nvinfo : EIATTR_CBANK_PARAM_SIZE
	.align		4
.L_1771:
        /*00a8*/ 	.byte	0x03, 0x19
        /*00aa*/ 	.short	0x00a0


	//----- nvinfo : EIATTR_PARAM_CBANK
	.align		4
        /*00ac*/ 	.byte	0x04, 0x0a
        /*00ae*/ 	.short	(.L_1773 - .L_1772)
	.align		4
.L_1772:
        /*00b0*/ 	.word	index@(.nv.constant0._Z35group_norm_nhwc_fwd_one_pass_kernelI11Fp32IOBf16WLi128ELi96ELi768EEv26Group_norm_nhwc_fwd_params)
        /*00b4*/ 	.short	0x0380
        /*00b6*/ 	.short	0x00a0


	//----- nvinfo : EIATTR_SW_WAR
	.align		4
.L_1773:
        /*00b8*/ 	.byte	0x04, 0x36
        /*00ba*/ 	.short	(.L_1775 - .L_1774)
.L_1774:
        /*00bc*/ 	.word	0x00000008
.L_1775:


//--------------------- .nv.info._Z35group_norm_nhwc_fwd_one_pass_kernelI11Fp32IOBf16WLi256ELi96ELi768EEv26Group_norm_nhwc_fwd_params --------------------------
	.section	.nv.info._Z35group_norm_nhwc_fwd_one_pass_kernelI11Fp32IOBf16WLi256ELi96ELi768EEv26Group_norm_nhwc_fwd_params,"",@"SHT_CUDA_INFO"
	.sectionflags	@""
	.align	4


	//----- nvinfo : EIATTR_CUDA_API_VERSION
	.align		4
        /*0000*/ 	.byte	0x04, 0x37
        /*0002*/ 	.short	(.L_1777 - .L_1776)
.L_1776:
        /*0004*/ 	.word	0x00000082


	//----- nvinfo : EIATTR_KPARAM_INFO
	.align		4
.L_1777:
        /*0008*/ 	.byte	0x04, 0x17
        /*000a*/ 	.short	(.L_1779 - .L_1778)
.L_1778:
        /*000c*/ 	.word	0x00000000
        /*0010*/ 	.short	0x0000
        /*0012*/ 	.short	0x0000
        /*0014*/ 	.byte	0x00, 0xf0, 0x81, 0x02


	//----- nvinfo : EIATTR_SPARSE_MMA_MASK
	.align		4
.L_1779:
        /*0018*/ 	.byte	0x03, 0x50
        /*001a*/ 	.short	0x0000


	//----- nvinfo : EIATTR_MAXREG_COUNT
	.align		4
        /*001c*/ 	.byte	0x03, 0x1b
        /*001e*/ 	.short	0x0050


	//----- nvinfo : EIATTR_NUM_BARRIERS
	.align		4
        /*0020*/ 	.byte	0x02, 0x4c
        /*0022*/ 	.byte	0x01
	.zero		1


	//----- nvinfo : EIATTR_MERCURY_ISA_VERSION
	.align		4
        /*0024*/ 	.byte	0x03, 0x5f
        /*0026*/ 	.short	0x0101


	//----- nvinfo : EIATTR_COOP_GROUP_MASK_REGIDS
	.align		4
        /*0028*/ 	.byte	0x04, 0x29
        /*002a*/ 	.short	(.L_1781 - .L_1780)


	//   ....[0]....
.L_1780:
        /*002c*/ 	.word	0xffffffff


	//   ....[1]....
        /*0030*/ 	.word	0xffffffff


	//   ....[2]....
        /*0034*/ 	.word	0xffffffff


	//   ....[3]....
        /*0038*/ 	.word	0xffffffff


	//   ....[4]....
        /*003c*/ 	.word	0xffffffff


	//   ....[5]....
        /*0040*/ 	.word	0xffffffff


	//   ....[6]....
        /*0044*/ 	.word	0xffffffff


	//   ....[7]....
        /*0048*/ 	.word	0xffffffff


	//   ....[8]....
        /*004c*/ 	.word	0xffffffff


	//   ....[9]....
        /*0050*/ 	.word	0xffffffff


	//----- nvinfo : EIATTR_COOP_GROUP_INSTR_OFFSETS
	.align		4
.L_1781:
        /*0054*/ 	.byte	0x04, 0x28
        /*0056*/ 	.short	(.L_1783 - .L_1782)


	//   ....[0]....
.L_1782:
        /*0058*/ 	.word	0x00001920


	//   ....[1]....
        /*005c*/ 	.word	0x00001930


	//   ....[2]....
        /*0060*/ 	.word	0x00001970


	//   ....[3]....
        /*0064*/ 	.word	0x00001980


	//   ....[4]....
        /*0068*/ 	.word	0x000019c0


	//   ....[5]....
        /*006c*/ 	.word	0x000019d0


	//   ....[6]....
        /*0070*/ 	.word	0x00001a10


	//   ....[7]....
        /*0074*/ 	.word	0x00001a20


	//   ....[8]....
        /*0078*/ 	.word	0x00001ab0


	//   ....[9]....
        /*007c*/ 	.word	0x00001ac0


	//----- nvinfo : EIATTR_VRC_CTA_INIT_COUNT
	.align		4
.L_1783:
        /*0080*/ 	.byte	0x02, 0x4a
	.zero		1
	.zero		1


	//----- nvinfo : EIATTR_EXIT_INSTR_OFFSETS
	.align		4
        /*0084*/ 	.byte	0x04, 0x1c
        /*0086*/ 	.short	(.L_1785 - .L_1784)


	//   ....[0]....
.L_1784:
        /*0088*/ 	.word	0x00000060


	//   ....[1]....
        /*008c*/ 	.word	0x000066e0


	//----- nvinfo : EIATTR_MAX_THREADS
	.align		4
.L_1785:
        /*0090*/ 	.byte	0x04, 0x05
        /*0092*/ 	.short	(.L_1787 - .L_1786)
.L_1786:
        /*0094*/ 	.word	0x00000300
        /*0098*/ 	.word	0x00000001
        /*009c*/ 	.word	0x00000001


	//----- nvinfo : EIATTR_CRS_STACK_SIZE
	.align		4
.L_1787:
        /*00a0*/ 	.byte	0x04, 0x1e
        /*00a2*/ 	.short	(.L_1789 - .L_1788)
.L_1788:
        /*00a4*/ 	.word	0x00000000


	//----- nvinfo : EIATTR_CBANK_PARAM_SIZE
	.align		4
.L_1789:
        /*00a8*/ 	.byte	0x03, 0x19
        /*00aa*/ 	.short	0x00a0


	//----- nvinfo : EIATTR_PARAM_CBANK
	.align		4
        /*00ac*/ 	.byte	0x04, 0x0a
        /*00ae*/ 	.short	(.L_1791 - .L_1790)
	.align		4
.L_1790:
        /*00b0*/ 	.word	index@(.nv.constant0._Z35group_norm_nhwc_fwd_one_pass_kernelI11Fp32IOBf16WLi256ELi96ELi768EEv26Group_norm_nhwc_fwd_params)
        /*00b4*/ 	.short	0x0380
        /*00b6*/ 	.short	0x00a0


	//----- nvinfo : EIATTR_SW_WAR
	.align		4
.L_1791:
        /*00b8*/ 	.byte	0x04, 0x36
        /*00ba*/ 	.short	(.L_1793 - .L_1792)
.L_1792:
        /*00bc*/ 	.word	0x00000008
.L_1793:


//--------------------- .nv.info._Z35group_norm_nhwc_fwd_one_pass_kernelI11Fp32IOBf16WLi512ELi96ELi768EEv26Group_norm_nhwc_fwd_params --------------------------
	.section	.nv.info._Z35group_norm_nhwc_fwd_one_pass_kernelI11Fp32IOBf16WLi512ELi96ELi768EEv26Group_norm_nhwc_fwd_params,"",@"SHT_CUDA_INFO"
	.sectionflags	@""
	.align	4


	//----- nvinfo : EIATTR_CUDA_API_VERSION
	.align		4
        /*0000*/ 	.byte	0x04, 0x37
        /*0002*/ 	.short	(.L_1795 - .L_1794)
.L_1794:
        /*0004*/ 	.word	0x00000082


	//----- nvinfo : EIATTR_KPARAM_INFO
	.align		4
.L_1795:
        /*0008*/ 	.byte	0x04, 0x17
        /*000a*/ 	.short	(.L_1797 - .L_1796)
.L_1796:
        /*000c*/ 	.word	0x00000000
        /*0010*/ 	.short	0x0000
        /*0012*/ 	.short	0x0000
        /*0014*/ 	.byte	0x00, 0xf0, 0x81, 0x02


	//----- nvinfo : EIATTR_SPARSE_MMA_MASK
	.align		4
.L_1797:
        /*0018*/ 	.byte	0x03, 0x50
        /*001a*/ 	.short	0x0000


	//----- nvinfo : EIATTR_MAXREG_COUNT
	.align		4
        /*001c*/ 	.byte	0x03, 0x1b
        /*001e*/ 	.short	0x0050


	//----- nvinfo : EIATTR_NUM_BARRIERS
	.align		4
        /*0020*/ 	.byte	0x02, 0x4c
        /*0022*/ 	.byte	0x01
	.zero		1


	//----- nvinfo : EIATTR_ANNOTATIONS
	.align		4
        /*0024*/ 	.byte	0x04, 0x55
        /*0026*/ 	.short	(.L_1799 - .L_1798)


	//   ....[0]....
.L_1798:
        /* <DEDUP_REMOVED lines=10> */


	//----- nvinfo : EIATTR_MERCURY_ISA_VERSION
	.align		4
.L_1799:
        /*00b0*/ 	.byte	0x03, 0x5f
        /*00b2*/ 	.short	0x0101


	//----- nvinfo : EIATTR_COOP_GROUP_MASK_REGIDS
	.align		4
        /*00b4*/ 	.byte	0x04, 0x29
        /*00b6*/ 	.short	(.L_1801 - .L_1800)


	//   ....[0]....
.L_1800:
        /*00b8*/ 	.word	0xffffffff


	//   ....[1]....
        /*00bc*/ 	.word	0xffffffff


	//   ....[2]....
        /*00c0*/ 	.word	0xffffffff


	//   ....[3]....
        /*00c4*/ 	.word	0xffffffff


	//   ....[4]....
        /*00c8*/ 	.word	0xffffffff


	//   ....[5]....
        /*00cc*/ 	.word	0xffffffff


	//   ....[6]....
        /*00d0*/ 	.word	0xffffffff


	//   ....[7]....
        /*00d4*/ 	.word	0xffffffff


	//   ....[8]....
        /*00d8*/ 	.word	0xffffffff


	//   ....[9]....
        /*00dc*/ 	.word	0xffffffff


	//----- nvinfo : EIATTR_COOP_GROUP_INSTR_OFFSETS
	.align		4
.L_1801:
        /*00e0*/ 	.byte	0x04, 0x28
        /*00e2*/ 	.short	(.L_1803 - .L_1802)


	//   ....[0]....
.L_1802:
        /*00e4*/ 	.word	0x00002f10


	//   ....[1]....
        /*00e8*/ 	.word	0x00002f20


	//   ....[2]....
        /*00ec*/ 	.word	0x00002f60


	//   ....[3]....
        /*00f0*/ 	.word	0x00002f70


	//   ....[4]....
        /*00f4*/ 	.word	0x00002fb0


	//   ....[5]....
        /*00f8*/ 	.word	0x00002fc0


	//   ....[6]....
        /*00fc*/ 	.word	0x00003010


	//   ....[7]....
        /*0100*/ 	.word	0x00003020


	//   ....[8]....
        /*0104*/ 	.word	0x000030b0


	//   ....[9]....
        /*0108*/ 	.word	0x000030c0


	//----- nvinfo : EIATTR_VRC_CTA_INIT_COUNT
	.align		4
.L_1803:
        /*010c*/ 	.byte	0x02, 0x4a
	.zero		1
	.zero		1


	//----- nvinfo : EIATTR_EXIT_INSTR_OFFSETS
	.align		4
        /*0110*/ 	.byte	0x04, 0x1c
        /*0112*/ 	.short	(.L_1805 - .L_1804)


	//   ....[0]....
.L_1804:
        /*0114*/ 	.word	0x00000070


	//   ....[1]....
        /*0118*/ 	.word	0x0000c510


	//----- nvinfo : EIATTR_MAX_THREADS
	.align		4
.L_1805:
        /*011c*/ 	.byte	0x04, 0x05
        /*011e*/ 	.short	(.L_1807 - .L_1806)
.L_1806:
        /*0120*/ 	.word	0x00000300
        /*0124*/ 	.word	0x00000001
        /*0128*/ 	.word	0x00000001


	//----- nvinfo : EIATTR_CRS_STACK_SIZE
	.align		4
.L_1807:
        /*012c*/ 	.byte	0x04, 0x1e
        /*012e*/ 	.short	(.L_1809 - .L_1808)
.L_1808:
        /*0130*/ 	.word	0x00000000


	//----- nvinfo : EIATTR_CBANK_PARAM_SIZE
	.align		4
.L_1809:
        /*0134*/ 	.byte	0x03, 0x19
        /*0136*/ 	.short	0x00a0


	//----- nvinfo : EIATTR_PARAM_CBANK
	.align		4
        /*0138*/ 	.byte	0x04, 0x0a
        /*013a*/ 	.short	(.L_1811 - .L_1810)
	.align		4
.L_1810:
        /*013c*/ 	.word	index@(.nv.constant0._Z35group_norm_nhwc_fwd_one_pass_kernelI11Fp32IOBf16WLi512ELi96ELi768EEv26Group_norm_nhwc_fwd_params)
        /*0140*/ 	.short	0x0380
        /*0142*/ 	.short	0x00a0


	//----- nvinfo : EIATTR_SW_WAR
	.align		4
.L_1811:
        /*0144*/ 	.byte	0x04, 0x36
        /*0146*/ 	.short	(.L_1813 - .L_1812)
.L_1812:
        /*0148*/ 	.word	0x00000008
.L_1813:


//--------------------- .nv.info._Z35group_norm_nhwc_fwd_one_pass_kernelI11Fp32IOFp16WLi64ELi96ELi768EEv26Group_norm_nhwc_fwd_params --------------------------
	.section	.nv.info._Z35group_norm_nhwc_fwd_one_pass_kernelI11Fp32IOFp16WLi64ELi96ELi768EEv26Group_norm_nhwc_fwd_params,"",@"SHT_CUDA_INFO"
	.sectionflags	@""
	.align	4


	//----- nvinfo : EIATTR_CUDA_API_VERSION
	.align		4
        /*0000*/ 	.byte	0x04, 0x37
        /*0002*/ 	.short	(.L_1815 - .L_1814)
.L_1814:
        /*0004*/ 	.word	0x00000082


	//----- nvinfo : EIATTR_KPARAM_INFO
	.align		4
.L_1815:
        /*0008*/ 	.byte	0x04, 0x17
        /*000a*/ 	.short	(.L_1817 - .L_1816)
.L_1816:
        /*000c*/ 	.word	0x00000000
        /*0010*/ 	.short	0x0000
        /*0012*/ 	.short	0x0000
        /*0014*/ 	.byte	0x00, 0xf0, 0x81, 0x02


	//----- nvinfo : EIATTR_SPARSE_MMA_MASK
	.align		4
.L_1817:
        /*0018*/ 	.byte	0x03, 0x50
        /*001a*/ 	.short	0x0000


	//----- nvinfo : EIATTR_MAXREG_COUNT
	.align		4
        /*001c*/ 	.byte	0x03, 0x1b
        /*001e*/ 	.short	0x0050


	//----- nvinfo : EIATTR_NUM_BARRIERS
	.align		4
        /*0020*/ 	.byte	0x02, 0x4c
        /*0022*/ 	.byte	0x01
	.zero		1


	//----- nvinfo : EIATTR_MERCURY_ISA_VERSION
	.align		4
        /*0024*/ 	.byte	0x03, 0x5f
        /*0026*/ 	.short	0x0101


	//----- nvinfo : EIATTR_COOP_GROUP_MASK_REGIDS
	.align		4
        /*0028*/ 	.byte	0x04, 0x29
        /*002a*/ 	.short	(.L_1819 - .L_1818)


	//   ....[0]....
.L_1818:
        /*002c*/ 	.word	0xffffffff


	//   ....[1]....
        /*0030*/ 	.word	0xffffffff


	//   ....[2]....
        /*0034*/ 	.word	0xffffffff


	//   ....[3]....
        /*0038*/ 	.word	0xffffffff


	//   ....[4]....
        /*003c*/ 	.word	0xffffffff


	//   ....[5]....
        /*0040*/ 	.word	0xffffffff


	//   ....[6]....
        /*0044*/ 	.word	0xffffffff


	//   ....[7]....
        /*0048*/ 	.word	0xffffffff


	//   ....[8]....
        /*004c*/ 	.word	0xffffffff


	//   ....[9]....
        /*0050*/ 	.word	0xffffffff


	//----- nvinfo : EIATTR_COOP_GROUP_INSTR_OFFSETS
	.align		4
.L_1819:
        /*0054*/ 	.byte	0x04, 0x28
        /*0056*/ 	.short	(.L_1821 - .L_1820)


	//   ....[0]....
.L_1820:
        /*0058*/ 	.word	0x000009d0


	//   ....[1]....
        /*005c*/ 	.word	0x000009e0


	//   ....[2]....
        /*0060*/ 	.word	0x00000a10


	//   ....[3]....
        /*0064*/ 	.word	0x00000a20


	//   ....[4]....
        /*0068*/ 	.word	0x00000a60


	//   ....[5]....
        /*006c*/ 	.word	0x00000a70


	//   ....[6]....
        /*0070*/ 	.word	0x00000ab0


	//   ....[7]....
        /*0074*/ 	.word	0x00000ac0


	//   ....[8]....
        /*0078*/ 	.word	0x00000b20


	//   ....[9]....
        /*007c*/ 	.word	0x00000b30


	//----- nvinfo : EIATTR_VRC_CTA_INIT_COUNT
	.align		4
.L_1821:
        /*0080*/ 	.byte	0x02, 0x4a
	.zero		1
	.zero		1


	//----- nvinfo : EIATTR_EXIT_INSTR_OFFSETS
	.align		4
        /*0084*/ 	.byte	0x04, 0x1c
        /*0086*/ 	.short	(.L_1823 - .L_1822)


	//   ....[0]....
.L_1822:
        /*0088*/ 	.word	0x00000060


	//   ....[1]....
        /*008c*/ 	.word	0x00002c10


	//----- nvinfo : EIATTR_MAX_THREADS
	.align		4
.L_1823:
        /*0090*/ 	.byte	0x04, 0x05
        /*0092*/ 	.short	(.L_1825 - .L_1824)
.L_1824:
        /*0094*/ 	.word	0x00000300
        /*0098*/ 	.word	0x00000001
        /*009c*/ 	.word	0x00000001


	//----- nvinfo : EIATTR_CRS_STACK_SIZE
	.align		4
.L_1825:
        /*00a0*/ 	.byte	0x04, 0x1e
        /*00a2*/ 	.short	(.L_1827 - .L_1826)
.L_1826:
        /*00a4*/ 	.word	0x00000000


	//----- nvinfo : EIATTR_CBANK_PARAM_SIZE
	.align		4
.L_1827:
        /*00a8*/ 	.byte	0x03, 0x19
        /*00aa*/ 	.short	0x00a0


	//----- nvinfo : EIATTR_PARAM_CBANK
	.align		4
        /*00ac*/ 	.byte	0x04, 0x0a
        /*00ae*/ 	.short	(.L_1829 - .L_1828)
	.align		4
.L_1828:
        /*00b0*/ 	.word	index@(.nv.constant0._Z35group_norm_nhwc_fwd_one_pass_kernelI11Fp32IOFp16WLi64ELi96ELi768EEv26Group_norm_nhwc_fwd_params)
        /*00b4*/ 	.short	0x0380
        /*00b6*/ 	.short	0x00a0


	//----- nvinfo : EIATTR_SW_WAR
	.align		4
.L_1829:
        /*00b8*/ 	.byte	0x04, 0x36
        /*00ba*/ 	.short	(.L_1831 - .L_1830)
.L_1830:
        /*00bc*/ 	.word	0x00000008
.L_1831:


//--------------------- .nv.info._Z35group_norm_nhwc_fwd_one_pass_kernelI11Fp32IOFp16WLi128ELi96ELi768EEv26Group_norm_nhwc_fwd_params --------------------------
	.section	.nv.info._Z35group_norm_nhwc_fwd_one_pass_kernelI11Fp32IOFp16WLi128ELi96ELi768EEv26Group_norm_nhwc_fwd_params,"",@"SHT_CUDA_INFO"
	.sectionflags	@""
	.align	4


	//----- nvinfo : EIATTR_CUDA_API_VERSION
	.align		4
        /*0000*/ 	.byte	0x04, 0x37
        /*0002*/ 	.short	(.L_1833 - .L_1832)
.L_1832:
        /*0004*/ 	.word	0x00000082


	//----- nvinfo : EIATTR_KPARAM_INFO
	.align		4
.L_1833:
        /*0008*/ 	.byte	0x04, 0x17
        /*000a*/ 	.short	(.L_1835 - .L_1834)
.L_1834:
        /*000c*/ 	.word	0x00000000
        /*0010*/ 	.short	0x0000
        /*0012*/ 	.short	0x0000
        /*0014*/ 	.byte	0x00, 0xf0, 0x81, 0x02


	//----- nvinfo : EIATTR_SPARSE_MMA_MASK
	.align		4
.L_1835:
        /*0018*/ 	.byte	0x03, 0x50
        /*001a*/ 	.short	0x0000


	//----- nvinfo : EIATTR_MAXREG_COUNT
	.align		4
        /*001c*/ 	.byte	0x03, 0x1b
        /*001e*/ 	.short	0x0050


	//----- nvinfo : EIATTR_NUM_BARRIERS
	.align		4
        /*0020*/ 	.byte	0x02, 0x4c
        /*0022*/ 	.byte	0x01
	.zero		1


	//----- nvinfo : EIATTR_MERCURY_ISA_VERSION
	.align		4
        /*0024*/ 	.byte	0x03, 0x5f
        /*0026*/ 	.short	0x0101


	//----- nvinfo : EIATTR_COOP_GROUP_MASK_REGIDS
	.align		4
        /*0028*/ 	.byte	0x04, 0x29
        /*002a*/ 	.short	(.L_1837 - .L_1836)


	//   ....[0]....
.L_1836:
        /*002c*/ 	.word	0xffffffff


	//   ....[1]....
        /*0030*/ 	.word	0xffffffff


	//   ....[2]....
        /*0034*/ 	.word	0xffffffff


	//   ....[3]....
        /*0038*/ 	.word	0xffffffff


	//   ....[4]....
        /*003c*/ 	.word	0xffffffff


	//   ....[5]....
        /*0040*/ 	.word	0xffffffff


	//   ....[6]....
        /*0044*/ 	.word	0xffffffff


	//   ....[7]....
        /*0048*/ 	.word	0xffffffff


	//   ....[8]....
        /*004c*/ 	.word	0xffffffff


	//   ....[9]....
        /*0050*/ 	.word	0xffffffff


	//----- nvinfo : EIATTR_COOP_GROUP_INSTR_OFFSETS
	.align		4
.L_1837:
        /*0054*/ 	.byte	0x04, 0x28
        /*0056*/ 	.short	(.L_1839 - .L_1838)


	//   ....[0]....
.L_1838:
        /*0058*/ 	.word	0x00000ef0


	//   ....[1]....
        /*005c*/ 	.word	0x00000f00


	//   ....[2]....
        /*0060*/ 	.word	0x00000f30


	//   ....[3]....
        /*0064*/ 	.word	0x00000f40


	//   ....[4]....
        /*0068*/ 	.word	0x00000f80


	//   ....[5]....
        /*006c*/ 	.word	0x00000f90


	//   ....[6]....
        /*0070*/ 	.word	0x00000fd0


	//   ....[7]....
        /*0074*/ 	.word	0x00000fe0


	//   ....[8]....
        /*0078*/ 	.word	0x00001040


	//   ....[9]....
        /*007c*/ 	.word	0x00001050


	//----- nvinfo : EIATTR_VRC_CTA_INIT_COUNT
	.align		4
.L_1839:
        /*0080*/ 	.byte	0x02, 0x4a
	.zero		1
	.zero		1


	//----- nvinfo : EIATTR_EXIT_INSTR_OFFSETS
	.align		4
        /*0084*/ 	.byte	0x04, 0x1c
        /*0086*/ 	.short	(.L_1841 - .L_1840)


	//   ....[0]....
.L_1840:
        /*0088*/ 	.word	0x00000060


	//   ....[1]....
        /*008c*/ 	.word	0x00003d50


	//----- nvinfo : EIATTR_MAX_THREADS
	.align		4
.L_1841:
        /*0090*/ 	.byte	0x04, 0x05
        /*0092*/ 	.short	(.L_1843 - .L_1842)
.L_1842:
        /*0094*/ 	.word	0x00000300
        /*0098*/ 	.word	0x00000001
        /*009c*/ 	.word	0x00000001


	//----- nvinfo : EIATTR_CRS_STACK_SIZE
	.align		4
.L_1843:
        /*00a0*/ 	.byte	0x04, 0x1e
        /*00a2*/ 	.short	(.L_1845 - .L_1844)
.L_1844:
        /*00a4*/ 	.word	0x00000000


	//----- nvinfo : EIATTR_CBANK_PARAM_SIZE
	.align		4
.L_1845:
        /*00a8*/ 	.byte	0x03, 0x19
        /*00aa*/ 	.short	0x00a0


	//----- nvinfo : EIATTR_PARAM_CBANK
	.align		4
        /*00ac*/ 	.byte	0x04, 0x0a
        /*00ae*/ 	.short	(.L_1847 - .L_1846)
	.align		4
.L_1846:
        /*00b0*/ 	.word	index@(.nv.constant0._Z35group_norm_nhwc_fwd_one_pass_kernelI11Fp32IOFp16WLi128ELi96ELi768EEv26Group_norm_nhwc_fwd_params)
        /*00b4*/ 	.short	0x0380
        /*00b6*/ 	.short	0x00a0


	//----- nvinfo : EIATTR_SW_WAR
	.align		4
.L_1847:
        /*00b8*/ 	.byte	0x04, 0x36
        /*00ba*/ 	.short	(.L_1849 - .L_1848)
.L_1848:
        /*00bc*/ 	.word	0x00000008
.L_1849:


//--------------------- .nv.info._Z35group_norm_nhwc_fwd_one_pass_kernelI11Fp32IOFp16WLi256ELi96ELi768EEv26Group_norm_nhwc_fwd_params --------------------------
	.section	.nv.info._Z35group_norm_nhwc_fwd_one_pass_kernelI11Fp32IOFp16WLi256ELi96ELi768EEv26Group_norm_nhwc_fwd_params,"",@"SHT_CUDA_INFO"
	.sectionflags	@""
	.align	4


	//----- nvinfo : EIATTR_CUDA_API_VERSION
	.align		4
        /*0000*/ 	.byte	0x04, 0x37
        /*0002*/ 	.short	(.L_1851 - .L_1850)
.L_1850:
        /*0004*/ 	.word	0x00000082


	//----- nvinfo : EIATTR_KPARAM_INFO
	.align		4
.L_1851:
        /*0008*/ 	.byte	0x04, 0x17
        /*000a*/ 	.short	(.L_1853 - .L_1852)
.L_1852:
        /*000c*/ 	.word	0x00000000
        /*0010*/ 	.short	0x0000
        /*0012*/ 	.short	0x0000
        /*0014*/ 	.byte	0x00, 0xf0, 0x81, 0x02


	//----- nvinfo : EIATTR_SPARSE_MMA_MASK
	.align		4
.L_1853:
        /*0018*/ 	.byte	0x03, 0x50
        /*001a*/ 	.short	0x0000


	//----- nvinfo : EIATTR_MAXREG_COUNT
	.align		4
        /*001c*/ 	.byte	0x03, 0x1b
        /*001e*/ 	.short	0x0050


	//----- nvinfo : EIATTR_NUM_BARRIERS
	.align		4
        /*0020*/ 	.byte	0x02, 0x4c
        /*0022*/ 	.byte	0x01
	.zero		1


	//----- nvinfo : EIATTR_MERCURY_ISA_VERSION
	.align		4
        /*0024*/ 	.byte	0x03, 0x5f
        /*0026*/ 	.short	0x0101


	//----- nvinfo : EIATTR_COOP_GROUP_MASK_REGIDS
	.align		4
        /*0028*/ 	.byte	0x04, 0x29
        /*002a*/ 	.short	(.L_1855 - .L_1854)


	//   ....[0]....
.L_1854:
        /*002c*/ 	.word	0xffffffff


	//   ....[1]....
        /*0030*/ 	.word	0xffffffff


	//   ....[2]....
        /*0034*/ 	.word	0xffffffff


	//   ....[3]....
        /*0038*/ 	.word	0xffffffff


	//   ....[4]....
        /*003c*/ 	.word	0xffffffff


	//   ....[5]....
        /*0040*/ 	.word	0xffffffff


	//   ....[6]....
        /*0044*/ 	.word	0xffffffff


	//   ....[7]....
        /*0048*/ 	.word	0xffffffff


	//   ....[8]....
        /*004c*/ 	.word	0xffffffff


	//   ....[9]....
        /*0050*/ 	.word	0xffffffff


	//----- nvinfo : EIATTR_COOP_GROUP_INSTR_OFFSETS
	.align		4
.L_1855:
        /*0054*/ 	.byte	0x04, 0x28
        /*0056*/ 	.short	(.L_1857 - .L_1856)


	//   ....[0]....
.L_1856:
        /*0058*/ 	.word	0x00001920


	//   ....[1]....
        /*005c*/ 	.word	0x00001930


	//   ....[2]....
        /*0060*/ 	.word	0x00001970


	//   ....[3]....
        /*0064*/ 	.word	0x00001980


	//   ....[4]....
        /*0068*/ 	.word	0x000019c0


	//   ....[5]....
        /*006c*/ 	.word	0x000019d0


	//   ....[6]....
        /*0070*/ 	.word	0x00001a10


	//   ....[7]....
        /*0074*/ 	.word	0x00001a20


	//   ....[8]....
        /*0078*/ 	.word	0x00001ab0


	//   ....[9]....
        /*007c*/ 	.word	0x00001ac0


	//----- nvinfo : EIATTR_VRC_CTA_INIT_COUNT
	.align		4
.L_1857:
        /*0080*/ 	.byte	0x02, 0x4a
	.zero		1
	.zero		1


	//----- nvinfo : EIATTR_EXIT_INSTR_OFFSETS
	.align		4
        /*0084*/ 	.byte	0x04, 0x1c
        /*0086*/ 	.short	(.L_1859 - .L_1858)


	//   ....[0]....
.L_1858:
        /*0088*/ 	.word	0x00000060


	//   ....[1]....
        /*008c*/ 	.word	0x000066e0


	//----- nvinfo : EIATTR_MAX_THREADS
	.align		4
.L_1859:
        /*0090*/ 	.byte	0x04, 0x05
        /*0092*/ 	.short	(.L_1861 - .L_1860)
.L_1860:
        /*0094*/ 	.word	0x00000300
        /*0098*/ 	.word	0x00000001
        /*009c*/ 	.word	0x00000001


	//----- nvinfo : EIATTR_CRS_STACK_SIZE
	.align		4
.L_1861:
        /*00a0*/ 	.byte	0x04, 0x1e
        /*00a2*/ 	.short	(.L_1863 - .L_1862)
.L_1862:
        /*00a4*/ 	.word	0x00000000


	//----- nvinfo : EIATTR_CBANK_PARAM_SIZE
	.align		4
.L_1863:
        /*00a8*/ 	.byte	0x03, 0x19
        /*00aa*/ 	.short	0x00a0


	//----- nvinfo : EIATTR_PARAM_CBANK
	.align		4
        /*00ac*/ 	.byte	0x04, 0x0a
        /*00ae*/ 	.short	(.L_1865 - .L_1864)
	.align		4
.L_1864:
        /*00b0*/ 	.word	index@(.nv.constant0._Z35group_norm_nhwc_fwd_one_pass_kernelI11Fp32IOFp16WLi256ELi96ELi768EEv26Group_norm_nhwc_fwd_params)
        /*00b4*/ 	.short	0x0380
        /*00b6*/ 	.short	0x00a0


	//----- nvinfo : EIATTR_SW_WAR
	.align		4
.L_1865:
        /*00b8*/ 	.byte	0x04, 0x36
        /*00ba*/ 	.short	(.L_1867 - .L_1866)
.L_1866:
        /*00bc*/ 	.word	0x00000008
.L_1867:


//--------------------- .nv.info._Z35group_norm_nhwc_fwd_one_pass_kernelI11Fp32IOFp16WLi512ELi96ELi768EEv26Group_norm_nhwc_fwd_params --------------------------
	.section	.nv.info._Z35group_norm_nhwc_fwd_one_pass_kernelI11Fp32IOFp16WLi512ELi96ELi768EEv26Group_norm_nhwc_fwd_params,"",@"SHT_CUDA_INFO"
	.sectionflags	@""
	.align	4


	//----- nvinfo : EIATTR_CUDA_API_VERSION
	.align		4
        /*0000*/ 	.byte	0x04, 0x37
        /*0002*/ 	.short	(.L_1869 - .L_1868)
.L_1868:
        /*0004*/ 	.word	0x00000082


	//----- nvinfo : EIATTR_KPARAM_INFO
	.align		4
.L_1869:
        /*0008*/ 	.byte	0x04, 0x17
        /*000a*/ 	.short	(.L_1871 - .L_1870)
.L_1870:
        /*000c*/ 	.word	0x00000000
        /*0010*/ 	.short	0x0000
        /*0012*/ 	.short	0x0000
        /*0014*/ 	.byte	0x00, 0xf0, 0x81, 0x02


	//----- nvinfo : EIATTR_SPARSE_MMA_MASK
	.align		4
.L_1871:
        /*0018*/ 	.byte	0x03, 0x50
        /*001a*/ 	.short	0x0000


	//----- nvinfo : EIATTR_MAXREG_COUNT
	.align		4
        /*001c*/ 	.byte	0x03, 0x1b
        /*001e*/ 	.short	0x0050


	//----- nvinfo : EIATTR_NUM_BARRIERS
	.align		4
        /*0020*/ 	.byte	0x02, 0x4c
        /*0022*/ 	.byte	0x01
	.zero		1


	//----- nvinfo : EIATTR_ANNOTATIONS
	.align		4
        /*0024*/ 	.byte	0x04, 0x55
        /*0026*/ 	.short	(.L_1873 - .L_1872)


	//   ....[0]....
.L_1872:
        /* <DEDUP_REMOVED lines=10> */


	//----- nvinfo : EIATTR_MERCURY_ISA_VERSION
	.align		4
.L_1873:
        /*00b0*/ 	.byte	0x03, 0x5f
        /*00b2*/ 	.short	0x0101


	//----- nvinfo : EIATTR_COOP_GROUP_MASK_REGIDS
	.align		4
        /*00b4*/ 	.byte	0x04, 0x29
        /*00b6*/ 	.short	(.L_1875 - .L_1874)


	//   ....[0]....
.L_1874:
        /*00b8*/ 	.word	0xffffffff


	//   ....[1]....
        /*00bc*/ 	.word	0xffffffff


	//   ....[2]....
        /*00c0*/ 	.word	0xffffffff


	//   ....[3]....
        /*00c4*/ 	.word	0xffffffff


	//   ....[4]....
        /*00c8*/ 	.word	0xffffffff


	//   ....[5]....
        /*00cc*/ 	.word	0xffffffff


	//   ....[6]....
        /*00d0*/ 	.word	0xffffffff


	//   ....[7]....
        /*00d4*/ 	.word	0xffffffff


	//   ....[8]....
        /*00d8*/ 	.word	0xffffffff


	//   ....[9]....
        /*00dc*/ 	.word	0xffffffff


	//----- nvinfo : EIATTR_COOP_GROUP_INSTR_OFFSETS
	.align		4
.L_1875:
        /*00e0*/ 	.byte	0x04, 0x28
        /*00e2*/ 	.short	(.L_1877 - .L_1876)


	//   ....[0]....
.L_1876:
        /*00e4*/ 	.word	0x00002f10


	//   ....[1]....
        /*00e8*/ 	.word	0x00002f20


	//   ....[2]....
        /*00ec*/ 	.word	0x00002f60


	//   ....[3]....
        /*00f0*/ 	.word	0x00002f70


	//   ....[4]....
        /*00f4*/ 	.word	0x00002fb0


	//   ....[5]....
        /*00f8*/ 	.word	0x00002fc0


	//   ....[6]....
        /*00fc*/ 	.word	0x00003010


	//   ....[7]....
        /*0100*/ 	.word	0x00003020


	//   ....[8]....
        /*0104*/ 	.word	0x000030b0


	//   ....[9]....
        /*0108*/ 	.word	0x000030c0


	//----- nvinfo : EIATTR_VRC_CTA_INIT_COUNT
	.align		4
.L_1877:
        /*010c*/ 	.byte	0x02, 0x4a
	.zero		1
	.zero		1


	//----- nvinfo : EIATTR_EXIT_INSTR_OFFSETS
	.align		4
        /*0110*/ 	.byte	0x04, 0x1c
        /*0112*/ 	.short	(.L_1879 - .L_1878)


	//   ....[0]....
.L_1878:
        /*0114*/ 	.word	0x00000070


	//   ....[1]....
        /*0118*/ 	.word	0x0000c510


	//----- nvinfo : EIATTR_MAX_THREADS
	.align		4
.L_1879:
        /*011c*/ 	.byte	0x04, 0x05
        /*011e*/ 	.short	(.L_1881 - .L_1880)
.L_1880:
        /*0120*/ 	.word	0x00000300
        /*0124*/ 	.word	0x00000001
        /*0128*/ 	.word	0x00000001


	//----- nvinfo : EIATTR_CRS_STACK_SIZE
	.align		4
.L_1881:
        /*012c*/ 	.byte	0x04, 0x1e
        /*012e*/ 	.short	(.L_1883 - .L_1882)
.L_1882:
        /*0130*/ 	.word	0x00000000


	//----- nvinfo : EIATTR_CBANK_PARAM_SIZE
	.align		4
.L_1883:
        /*0134*/ 	.byte	0x03, 0x19
        /*0136*/ 	.short	0x00a0


	//----- nvinfo : EIATTR_PARAM_CBANK
	.align		4
        /*0138*/ 	.byte	0x04, 0x0a
        /*013a*/ 	.short	(.L_1885 - .L_1884)
	.align		4
.L_1884:
        /*013c*/ 	.word	index@(.nv.constant0._Z35group_norm_nhwc_fwd_one_pass_kernelI11Fp32IOFp16WLi512ELi96ELi768EEv26Group_norm_nhwc_fwd_params)
        /*0140*/ 	.short	0x0380
        /*0142*/ 	.short	0x00a0


	//----- nvinfo : EIATTR_SW_WAR
	.align		4
.L_1885:
        /*0144*/ 	.byte	0x04, 0x36
        /*0146*/ 	.short	(.L_1887 - .L_1886)
.L_1886:
        /*0148*/ 	.word	0x00000008
.L_1887:


//--------------------- .nv.callgraph             --------------------------
	.section	.nv.callgraph,"",@"SHT_CUDA_CALLGRAPH"
	.align	4
	.sectionentsize	8
	.align		4
        /*0000*/ 	.word	0x00000000
	.align		4
        /*0004*/ 	.word	0xffffffff
	.align		4
        /*0008*/ 	.word	0x00000000
	.align		4
        /*000c*/ 	.word	0xfffffffe
	.align		4
        /*0010*/ 	.word	0x00000000
	.align		4
        /*0014*/ 	.word	0xfffffffd
	.align		4
        /*0018*/ 	.word	0x00000000
	.align		4
        /*001c*/ 	.word	0xfffffffc


//--------------------- .nv.constant4             --------------------------
	.section	.nv.constant4,"a",@progbits
	.align	8
	.align		8
.nv.constant4:
        /*0000*/ 	.dword	_ZN61_INTERNAL_d4293f69_30_group_norm_nhwc_one_pass_96_cu_dccd85764cuda3std3__45__cpo5beginE
	.align		8
        /*0008*/ 	.dword	_ZN61_INTERNAL_d4293f69_30_group_norm_nhwc_one_pass_96_cu_dccd85764cuda3std3__45__cpo3endE
	.align		8
        /*0010*/ 	.dword	_ZN61_INTERNAL_d4293f69_30_group_norm_nhwc_one_pass_96_cu_dccd85764cuda3std3__45__cpo6cbeginE
	.align		8
        /*0018*/ 	.dword	_ZN61_INTERNAL_d4293f69_30_group_norm_nhwc_one_pass_96_cu_dccd85764cuda3std3__45__cpo4cendE
	.align		8
        /*0020*/ 	.dword	_ZN61_INTERNAL_d4293f69_30_group_norm_nhwc_one_pass_96_cu_dccd85764cuda3std3__45__cpo6rbeginE
	.align		8
        /*0028*/ 	.dword	_ZN61_INTERNAL_d4293f69_30_group_norm_nhwc_one_pass_96_cu_dccd85764cuda3std3__45__cpo4rendE
	.align		8
        /*0030*/ 	.dword	_ZN61_INTERNAL_d4293f69_30_group_norm_nhwc_one_pass_96_cu_dccd85764cuda3std3__45__cpo7crbeginE
	.align		8
        /*0038*/ 	.dword	_ZN61_INTERNAL_d4293f69_30_group_norm_nhwc_one_pass_96_cu_dccd85764cuda3std3__45__cpo5crendE
	.align		8
        /*0040*/ 	.dword	_ZN61_INTERNAL_d4293f69_30_group_norm_nhwc_one_pass_96_cu_dccd85764cuda3std3__463_GLOBAL__N__d4293f69_30_group_norm_nhwc_one_pass_96_cu_dccd85766ignoreE
	.align		8
        /*0048*/ 	.dword	_ZN61_INTERNAL_d4293f69_30_group_norm_nhwc_one_pass_96_cu_dccd85764cuda3std3__419piecewise_constructE
	.align		8
        /*0050*/ 	.dword	_ZN61_INTERNAL_d4293f69_30_group_norm_nhwc_one_pass_96_cu_dccd85764cuda3std3__48in_placeE
	.align		8
        /*0058*/ 	.dword	_ZN61_INTERNAL_d4293f69_30_group_norm_nhwc_one_pass_96_cu_dccd85764cuda3std3__420unreachable_sentinelE
	.align		8
        /*0060*/ 	.dword	_ZN61_INTERNAL_d4293f69_30_group_norm_nhwc_one_pass_96_cu_dccd85764cuda3std3__47nulloptE
	.align		8
        /*0068*/ 	.dword	_ZN61_INTERNAL_d4293f69_30_group_norm_nhwc_one_pass_96_cu_dccd85764cuda3std3__48unexpectE
	.align		8
        /*0070*/ 	.dword	_ZN61_INTERNAL_d4293f69_30_group_norm_nhwc_one_pass_96_cu_dccd85764cuda3std6ranges3__45__cpo4swapE
	.align		8
        /*0078*/ 	.dword	_ZN61_INTERNAL_d4293f69_30_group_norm_nhwc_one_pass_96_cu_dccd85764cuda3std6ranges3__45__cpo9iter_moveE
	.align		8
        /*0080*/ 	.dword	_ZN61_INTERNAL_d4293f69_30_group_norm_nhwc_one_pass_96_cu_dccd85764cuda3std6ranges3__45__cpo5beginE
	.align		8
        /*0088*/ 	.dword	_ZN61_INTERNAL_d4293f69_30_group_norm_nhwc_one_pass_96_cu_dccd85764cuda3std6ranges3__45__cpo3endE
	.align		8
        /*0090*/ 	.dword	_ZN61_INTERNAL_d4293f69_30_group_norm_nhwc_one_pass_96_cu_dccd85764cuda3std6ranges3__45__cpo6cbeginE
	.align		8
        /*0098*/ 	.dword	_ZN61_INTERNAL_d4293f69_30_group_norm_nhwc_one_pass_96_cu_dccd85764cuda3std6ranges3__45__cpo4cendE
	.align		8
        /*00a0*/ 	.dword	_ZN61_INTERNAL_d4293f69_30_group_norm_nhwc_one_pass_96_cu_dccd85764cuda3std6ranges3__45__cpo7advanceE
	.align		8
        /*00a8*/ 	.dword	_ZN61_INTERNAL_d4293f69_30_group_norm_nhwc_one_pass_96_cu_dccd85764cuda3std6ranges3__45__cpo9iter_swapE
	.align		8
        /*00b0*/ 	.dword	_ZN61_INTERNAL_d4293f69_30_group_norm_nhwc_one_pass_96_cu_dccd85764cuda3std6ranges3__45__cpo4nextE
	.align		8
        /*00b8*/ 	.dword	_ZN61_INTERNAL_d4293f69_30_group_norm_nhwc_one_pass_96_cu_dccd85764cuda3std6ranges3__45__cpo4prevE
	.align		8
        /*00c0*/ 	.dword	_ZN61_INTERNAL_d4293f69_30_group_norm_nhwc_one_pass_96_cu_dccd85764cuda3std6ranges3__45__cpo4dataE
	.align		8
        /*00c8*/ 	.dword	_ZN61_INTERNAL_d4293f69_30_group_norm_nhwc_one_pass_96_cu_dccd85764cuda3std6ranges3__45__cpo5cdataE
	.align		8
        /*00d0*/ 	.dword	_ZN61_INTERNAL_d4293f69_30_group_norm_nhwc_one_pass_96_cu_dccd85764cuda3std6ranges3__45__cpo4sizeE
	.align		8
        /*00d8*/ 	.dword	_ZN61_INTERNAL_d4293f69_30_group_norm_nhwc_one_pass_96_cu_dccd85764cuda3std6ranges3__45__cpo5ssizeE
	.align		8
        /*00e0*/ 	.dword	_ZN61_INTERNAL_d4293f69_30_group_norm_nhwc_one_pass_96_cu_dccd85764cuda3std6ranges3__45__cpo8distanceE
	.align		8
        /*00e8*/ 	.dword	_ZN61_INTERNAL_d4293f69_30_group_norm_nhwc_one_pass_96_cu_dccd85766thrust24THRUST_300001_SM_1030_NS6system6detail10sequential3seqE
	.align		8
        /*00f0*/ 	.dword	_ZN61_INTERNAL_d4293f69_30_group_norm_nhwc_one_pass_96_cu_dccd85766thrust24THRUST_300001_SM_1030_NS12placeholders2_1E
	.align		8
        /*00f8*/ 	.dword	_ZN61_INTERNAL_d4293f69_30_group_norm_nhwc_one_pass_96_cu_dccd85766thrust24THRUST_300001_SM_1030_NS12placeholders2_2E
	.align		8
        /*0100*/ 	.dword	_ZN61_INTERNAL_d4293f69_30_group_norm_nhwc_one_pass_96_cu_dccd85766thrust24THRUST_300001_SM_1030_NS12placeholders2_3E
	.align		8
        /*0108*/ 	.dword	_ZN61_INTERNAL_d4293f69_30_group_norm_nhwc_one_pass_96_cu_dccd85766thrust24THRUST_300001_SM_1030_NS12placeholders2_4E
	.align		8
        /*0110*/ 	.dword	_ZN61_INTERNAL_d4293f69_30_group_norm_nhwc_one_pass_96_cu_dccd85766thrust24THRUST_300001_SM_1030_NS12placeholders2_5E
	.align		8
        /*0118*/ 	.dword	_ZN61_INTERNAL_d4293f69_30_group_norm_nhwc_one_pass_96_cu_dccd85766thrust24THRUST_300001_SM_1030_NS12placeholders2_6E
	.align		8
        /*0120*/ 	.dword	_ZN61_INTERNAL_d4293f69_30_group_norm_nhwc_one_pass_96_cu_dccd85766thrust24THRUST_300001_SM_1030_NS12placeholders2_7E
	.align		8
        /*0128*/ 	.dword	_ZN61_INTERNAL_d4293f69_30_group_norm_nhwc_one_pass_96_cu_dccd85766thrust24THRUST_300001_SM_1030_NS12placeholders2_8E
	.align		8
        /*0130*/ 	.dword	_ZN61_INTERNAL_d4293f69_30_group_norm_nhwc_one_pass_96_cu_dccd85766thrust24THRUST_300001_SM_1030_NS12placeholders2_9E
	.align		8
        /*0138*/ 	.dword	_ZN61_INTERNAL_d4293f69_30_group_norm_nhwc_one_pass_96_cu_dccd85766thrust24THRUST_300001_SM_1030_NS12placeholders3_10E


//--------------------- .text._ZN3cub18CUB_300001_SM_10306detail11EmptyKernelIvEEvv --------------------------
	.section	.text._ZN3cub18CUB_300001_SM_10306detail11EmptyKernelIvEEvv,"ax",@progbits
	.align	128
        .global         _ZN3cub18CUB_300001_SM_10306detail11EmptyKernelIvEEvv
        .type           _ZN3cub18CUB_300001_SM_10306detail11EmptyKernelIvEEvv,@function
        .size           _ZN3cub18CUB_300001_SM_10306detail11EmptyKernelIvEEvv,(.L_x_4492 - _ZN3cub18CUB_300001_SM_10306detail11EmptyKernelIvEEvv)
        .other          _ZN3cub18CUB_300001_SM_10306detail11EmptyKernelIvEEvv,@"STO_CUDA_ENTRY STV_DEFAULT"
_ZN3cub18CUB_300001_SM_10306detail11EmptyKernelIvEEvv:
.text._ZN3cub18CUB_300001_SM_10306detail11EmptyKernelIvEEvv:
[----:B------:R-:W-:Y:S01]  /*0000*/  LDC R1, c[0x0][0x37c] ;  /* 0x0000df00ff017b82 */ /* 0x000fe20000000800 */
[----:B------:R-:W-:Y:S05]  /*0010*/  EXIT ;  /* 0x000000000000794d */ /* 0x000fea0003800000 */
.L_x_0:
[----:B------:R-:W-:-:S00]  /*0020*/  BRA `(.L_x_0) ;  /* 0xfffffffc00fc7947 */ /* 0x000fc0000383ffff */
[----:B------:R-:W-:-:S00]  /*0030*/  NOP ;  /* 0x0000000000007918 */ /* 0x000fc00000000000 */
        /* <DEDUP_REMOVED lines=12> */
.L_x_4492:


//--------------------- .text._Z35group_norm_nhwc_bwd_one_pass_kernelI11Bf16IOFp32WLi64ELi96ELi768EEv26Group_norm_nhwc_bwd_params --------------------------
	.section	.text._Z35group_norm_nhwc_bwd_one_pass_kernelI11Bf16IOFp32WLi64ELi96ELi768EEv26Group_norm_nhwc_bwd_params,"ax",@progbits
	.align	128
        .global         _Z35group_norm_nhwc_bwd_one_pass_kernelI11Bf16IOFp32WLi64ELi96ELi768EEv26Group_norm_nhwc_bwd_params
        .type           _Z35group_norm_nhwc_bwd_one_pass_kernelI11Bf16IOFp32WLi64ELi96ELi768EEv26Group_norm_nhwc_bwd_params,@function
        .size           _Z35group_norm_nhwc_bwd_one_pass_kernelI11Bf16IOFp32WLi64ELi96ELi768EEv26Group_norm_nhwc_bwd_params,(.L_x_4493 - _Z35group_norm_nhwc_bwd_one_pass_kernelI11Bf16IOFp32WLi64ELi96ELi768EEv26Group_norm_nhwc_bwd_params)
        .other          _Z35group_norm_nhwc_bwd_one_pass_kernelI11Bf16IOFp32WLi64ELi96ELi768EEv26Group_norm_nhwc_bwd_params,@"STO_CUDA_ENTRY STV_DEFAULT"
_Z35group_norm_nhwc_bwd_one_pass_kernelI11Bf16IOFp32WLi64ELi96ELi768EEv26Group_norm_nhwc_bwd_params:
.text._Z35group_norm_nhwc_bwd_one_pass_kernelI11Bf16IOFp32WLi64ELi96ELi768EEv26Group_norm_nhwc_bwd_params:
[----:B------:R-:W-:Y:S01]  /*0000*/  LDC R1, c[0x0][0x37c] ;  /* 0x0000df00ff017b82 */ /* 0x000fe20000000800 */
[----:B------:R-:W0:Y:S01]  /*0010*/  S2R R0, SR_CTAID.Y ;  /* 0x0000000000007919 */ /* 0x000e220000002600 */
[----:B------:R-:W1:Y:S06]  /*0020*/  LDCU UR4, c[0x0][0x410] ;  /* 0x00008200ff0477ac */ /* 0x000e6c0008000800 */
[----:B------:R-:W2:Y:S01]  /*0030*/  S2UR UR10, SR_CTAID.X ;  /* 0x00000000000a79c3 */ /* 0x000ea20000002500 */
[----:B------:R-:W3:Y:S01]  /*0040*/  S2R R2, SR_TID.X ;  /* 0x0000000000027919 */ /* 0x000ee20000002100 */
[----:B------:R-:W1:Y:S01]  /*0050*/  LDCU UR5, c[0x0][0x3e0] ;  /* 0x00007c00ff0577ac */ /* 0x000e620008000800 */
[----:B------:R-:W4:Y:S01]  /*0060*/  LDCU.64 UR8, c[0x0][0x358] ;  /* 0x00006b00ff0877ac */ /* 0x000f220008000a00 */
[----:B-1----:R-:W-:-:S06]  /*0070*/  UIMAD UR4, UR4, UR5, URZ ;  /* 0x00000005040472a4 */ /* 0x002fcc000f8e02ff */
[----:B0-----:R-:W-:-:S13]  /*0080*/  ISETP.GE.AND P0, PT, R0, UR4, PT ;  /* 0x0000000400007c0c */ /* 0x001fda000bf06270 */
[----:B--234-:R-:W-:Y:S05]  /*0090*/  @P0 BRA `(.L_x_1) ;  /* 0x0000003c00840947 */ /* 0x01cfea0003800000 */
[----:B------:R-:W-:Y:S01]  /*00a0*/  LOP3.LUT R3, R2, 0xffff, RZ, 0xc0, !PT ;  /* 0x0000ffff02037812 */ /* 0x000fe200078ec0ff */
[----:B------:R-:W0:Y:S01]  /*00b0*/  LDC R8, c[0x0][0x41c] ;  /* 0x00010700ff087b82 */ /* 0x000e220000000800 */
[----:B------:R-:W-:Y:S01]  /*00c0*/  HFMA2 R43, -RZ, RZ, 0, 0 ;  /* 0x00000000ff2b7431 */ /* 0x000fe200000001ff */
[----:B------:R-:W-:Y:S01]  /*00d0*/  MOV R42, R0 ;  /* 0x00000000002a7202 */ /* 0x000fe20000000f00 */
[----:B------:R-:W1:Y:S01]  /*00e0*/  LDCU.U8 UR11, c[0x0][0x414] ;  /* 0x00008280ff0b77ac */ /* 0x000e620008000000 */
[----:B------:R-:W-:-:S04]  /*00f0*/  IMAD R3, R3, 0x556, RZ ;  /* 0x0000055603037824 */ /* 0x000fc800078e02ff */
[----:B------:R-:W2:Y:S01]  /*0100*/  LDC R5, c[0x0][0x374] ;  /* 0x0000dd00ff057b82 */ /* 0x000ea20000000800 */
[----:B------:R-:W-:Y:S02]  /*0110*/  SHF.R.U32.HI R47, RZ, 0x10, R3 ;  /* 0x00000010ff2f7819 */ /* 0x000fe40000011603 */
[----:B------:R-:W3:Y:S02]  /*0120*/  S2R R3, SR_LANEID ;  /* 0x0000000000037919 */ /* 0x000ee40000000000 */
[----:B------:R-:W-:-:S03]  /*0130*/  PRMT R6, R47, 0x9910, RZ ;  /* 0x000099102f067816 */ /* 0x000fc600000000ff */
[----:B------:R-:W4:Y:S02]  /*0140*/  LDC R4, c[0x0][0x370] ;  /* 0x0000dc00ff047b82 */ /* 0x000f240000000800 */
[----:B------:R-:W-:-:S05]  /*0150*/  IMAD R6, R6, 0x30, RZ ;  /* 0x0000003006067824 */ /* 0x000fca00078e02ff */
[----:B------:R-:W-:Y:S01]  /*0160*/  IADD3 R6, PT, PT, RZ, -R6, RZ ;  /* 0x80000006ff067210 */ /* 0x000fe20007ffe0ff */
[----:B0-----:R-:W-:-:S03]  /*0170*/  IMAD R45, R8, UR10, R47 ;  /* 0x0000000a082d7c24 */ /* 0x001fc6000f8e022f */
[----:B------:R-:W-:Y:S02]  /*0180*/  PRMT R7, R6, 0x7710, RZ ;  /* 0x0000771006077816 */ /* 0x000fe400000000ff */
[----:B------:R-:W-:Y:S02]  /*0190*/  IADD3 R46, PT, PT, R45, 0x20, RZ ;  /* 0x000000202d2e7810 */ /* 0x000fe40007ffe0ff */
[----:B------:R-:W-:Y:S02]  /*01a0*/  IADD3 R44, PT, PT, R7, R2, RZ ;  /* 0x00000002072c7210 */ /* 0x000fe40007ffe0ff */
[----:B------:R-:W-:Y:S02]  /*01b0*/  IADD3 R45, PT, PT, R45, 0x30, RZ ;  /* 0x000000302d2d7810 */ /* 0x000fe40007ffe0ff */
[----:B------:R-:W-:Y:S02]  /*01c0*/  SHF.L.U32 R44, R44, 0x1, RZ ;  /* 0x000000012c2c7819 */ /* 0x000fe400000006ff */
[----:B------:R-:W-:-:S02]  /*01d0*/  SHF.R.S32.HI R7, RZ, 0x1f, R46 ;  /* 0x0000001fff077819 */ /* 0x000fc4000001142e */
[----:B------:R-:W-:Y:S02]  /*01e0*/  SHF.R.S32.HI R9, RZ, 0x1f, R45 ;  /* 0x0000001fff097819 */ /* 0x000fe4000001142d */
[----:B-1234-:R-:W-:-:S07]  /*01f0*/  LOP3.LUT R6, R44, 0xffff, RZ, 0xc0, !PT ;  /* 0x0000ffff2c067812 */ /* 0x01efce00078ec0ff */
.L_x_32:
[----:B0-----:R-:W0:Y:S01]  /*0200*/  LDC R19, c[0x0][0x410] ;  /* 0x00010400ff137b82 */ /* 0x001e220000000800 */
[----:B-1----:R-:W1:Y:S01]  /*0210*/  LDCU.128 UR12, c[0x0][0x400] ;  /* 0x00008000ff0c77ac */ /* 0x002e620008000c00 */
[----:B------:R-:W-:Y:S02]  /*0220*/  ISETP.GE.AND P2, PT, R42, RZ, PT ;  /* 0x000000ff2a00720c */ /* 0x000fe40003f46270 */
[----:B------:R-:W-:-:S04]  /*0230*/  CS2R R40, SRZ ;  /* 0x0000000000287805 */ /* 0x000fc8000001ff00 */
[----:B------:R-:W2:Y:S08]  /*0240*/  LDC R14, c[0x0][0x41c] ;  /* 0x00010700ff0e7b82 */ /* 0x000eb00000000800 */
[----:B------:R-:W3:Y:S01]  /*0250*/  LDC.64 R28, c[0x0][0x3b8] ;  /* 0x0000ee00ff1c7b82 */ /* 0x000ee20000000a00 */
[----:B0-----:R-:W-:-:S04]  /*0260*/  IABS R13, R19 ;  /* 0x00000013000d7213 */ /* 0x001fc80000000000 */
[----:B------:R-:W0:Y:S01]  /*0270*/  I2F.RP R8, R13 ;  /* 0x0000000d00087306 */ /* 0x000e220000209400 */
[----:B--2---:R-:W-:-:S05]  /*0280*/  IMAD R25, R14, UR10, R47 ;  /* 0x0000000a0e197c24 */ /* 0x004fca000f8e022f */
[C---:B-1----:R-:W-:Y:S02]  /*0290*/  ISETP.GE.U32.AND P1, PT, R25.reuse, UR12, PT ;  /* 0x0000000c19007c0c */ /* 0x042fe4000bf26070 */
[----:B------:R-:W-:Y:S02]  /*02a0*/  SHF.R.S32.HI R17, RZ, 0x1f, R25 ;  /* 0x0000001fff117819 */ /* 0x000fe40000011419 */
[----:B------:R-:W-:Y:S01]  /*02b0*/  IADD3 R21, PT, PT, R25, 0x10, RZ ;  /* 0x0000001019157810 */ /* 0x000fe20007ffe0ff */
[----:B0-----:R-:W0:Y:S01]  /*02c0*/  MUFU.RCP R8, R8 ;  /* 0x0000000800087308 */ /* 0x001e220000001000 */
[----:B------:R-:W-:Y:S02]  /*02d0*/  ISETP.GE.AND.EX P1, PT, R17, UR13, PT, P1 ;  /* 0x0000000d11007c0c */ /* 0x000fe4000bf26310 */
[----:B------:R-:W-:-:S11]  /*02e0*/  SHF.R.S32.HI R23, RZ, 0x1f, R21 ;  /* 0x0000001fff177819 */ /* 0x000fd60000011415 */
[----:B------:R-:W1:Y:S01]  /*02f0*/  @!P1 LDC.64 R30, c[0x0][0x3a0] ;  /* 0x0000e800ff1e9b82 */ /* 0x000e620000000a00 */
[----:B0-----:R-:W-:-:S04]  /*0300*/  IADD3 R10, PT, PT, R8, 0xffffffe, RZ ;  /* 0x0ffffffe080a7810 */ /* 0x001fc80007ffe0ff */
[----:B------:R0:W2:Y:S03]  /*0310*/  F2I.FTZ.U32.TRUNC.NTZ R11, R10 ;  /* 0x0000000a000b7305 */ /* 0x0000a6000021f000 */
[----:B------:R-:W4:Y:S01]  /*0320*/  @!P1 LDC.64 R34, c[0x0][0x398] ;  /* 0x0000e600ff229b82 */ /* 0x000f220000000a00 */
[----:B0-----:R-:W-:Y:S02]  /*0330*/  MOV R10, RZ ;  /* 0x000000ff000a7202 */ /* 0x001fe40000000f00 */
[----:B--2---:R-:W-:-:S05]  /*0340*/  IADD3 R12, PT, PT, RZ, -R11, RZ ;  /* 0x8000000bff0c7210 */ /* 0x004fca0007ffe0ff */
[----:B------:R-:W-:Y:S01]  /*0350*/  IMAD R15, R12, R13, RZ ;  /* 0x0000000d0c0f7224 */ /* 0x000fe200078e02ff */
[----:B------:R-:W-:-:S03]  /*0360*/  IABS R12, R42 ;  /* 0x0000002a000c7213 */ /* 0x000fc60000000000 */
[----:B------:R-:W-:Y:S01]  /*0370*/  IMAD.HI.U32 R11, R11, R15, R10 ;  /* 0x0000000f0b0b7227 */ /* 0x000fe200078e000a */
[----:B------:R-:W-:-:S04]  /*0380*/  LOP3.LUT R10, R42, R19, RZ, 0x3c, !PT ;  /* 0x000000132a0a7212 */ /* 0x000fc800078e3cff */
[----:B------:R-:W-:Y:S01]  /*0390*/  ISETP.GE.AND P5, PT, R10, RZ, PT ;  /* 0x000000ff0a00720c */ /* 0x000fe20003fa6270 */
[----:B------:R-:W-:-:S05]  /*03a0*/  IMAD.HI.U32 R11, R11, R12, RZ ;  /* 0x0000000c0b0b7227 */ /* 0x000fca00078e00ff */
[----:B------:R-:W-:-:S05]  /*03b0*/  IADD3 R8, PT, PT, -R11, RZ, RZ ;  /* 0x000000ff0b087210 */ /* 0x000fca0007ffe1ff */
[----:B------:R-:W-:-:S05]  /*03c0*/  IMAD R8, R13, R8, R12 ;  /* 0x000000080d087224 */ /* 0x000fca00078e020c */
[----:B------:R-:W-:-:S13]  /*03d0*/  ISETP.GT.U32.AND P3, PT, R13, R8, PT ;  /* 0x000000080d00720c */ /* 0x000fda0003f64070 */
[-C--:B------:R-:W-:Y:S02]  /*03e0*/  @!P3 IADD3 R8, PT, PT, R8, -R13.reuse, RZ ;  /* 0x8000000d0808b210 */ /* 0x080fe40007ffe0ff */
[----:B------:R-:W-:Y:S02]  /*03f0*/  @!P3 IADD3 R11, PT, PT, R11, 0x1, RZ ;  /* 0x000000010b0bb810 */ /* 0x000fe40007ffe0ff */
[CC--:B------:R-:W-:Y:S02]  /*0400*/  ISETP.GE.U32.AND P0, PT, R8.reuse, R13.reuse, PT ;  /* 0x0000000d0800720c */ /* 0x0c0fe40003f06070 */
[----:B------:R-:W-:Y:S02]  /*0410*/  ISETP.GT.U32.AND P4, PT, R13, R8, PT ;  /* 0x000000080d00720c */ /* 0x000fe40003f84070 */
[----:B------:R-:W-:Y:S02]  /*0420*/  IADD3 R13, PT, PT, R8, -R13, RZ ;  /* 0x8000000d080d7210 */ /* 0x000fe40007ffe0ff */
[----:B------:R-:W-:-:S02]  /*0430*/  ISETP.NE.AND P3, PT, R19, RZ, PT ;  /* 0x000000ff1300720c */ /* 0x000fc40003f65270 */
[----:B------:R-:W-:Y:S02]  /*0440*/  SEL R8, R13, R8, !P4 ;  /* 0x000000080d087207 */ /* 0x000fe40006000000 */
[----:B------:R-:W-:Y:S02]  /*0450*/  LOP3.LUT R13, RZ, R19, RZ, 0x33, !PT ;  /* 0x00000013ff0d7212 */ /* 0x000fe400078e33ff */
[----:B------:R-:W-:Y:S01]  /*0460*/  @!P2 IADD3 R8, PT, PT, -R8, RZ, RZ ;  /* 0x000000ff0808a210 */ /* 0x000fe20007ffe1ff */
[----:B------:R-:W0:Y:S01]  /*0470*/  @!P1 LDC.64 R18, c[0x0][0x3f8] ;  /* 0x0000fe00ff129b82 */ /* 0x000e220000000a00 */
[----:B------:R-:W-:Y:S02]  /*0480*/  @P0 IADD3 R11, PT, PT, R11, 0x1, RZ ;  /* 0x000000010b0b0810 */ /* 0x000fe40007ffe0ff */
[----:B------:R-:W-:Y:S02]  /*0490*/  ISETP.GE.U32.AND P2, PT, R21, UR12, PT ;  /* 0x0000000c15007c0c */ /* 0x000fe4000bf46070 */
[----:B------:R-:W-:-:S02]  /*04a0*/  MOV R10, R11 ;  /* 0x0000000b000a7202 */ /* 0x000fc40000000f00 */
[----:B------:R-:W-:Y:S02]  /*04b0*/  SEL R11, R13, R8, !P3 ;  /* 0x000000080d0b7207 */ /* 0x000fe40005800000 */
[----:B------:R-:W-:Y:S02]  /*04c0*/  @!P5 IADD3 R10, PT, PT, -R10, RZ, RZ ;  /* 0x000000ff0a0ad210 */ /* 0x000fe40007ffe1ff */
[----:B------:R-:W-:Y:S01]  /*04d0*/  ISETP.GE.AND.EX P2, PT, R23, UR13, PT, P2 ;  /* 0x0000000d17007c0c */ /* 0x000fe2000bf46320 */
[----:B------:R-:W-:Y:S01]  /*04e0*/  IMAD R15, R11, 0x60, RZ ;  /* 0x000000600b0f7824 */ /* 0x000fe200078e02ff */
[----:B------:R-:W-:-:S04]  /*04f0*/  SEL R13, R13, R10, !P3 ;  /* 0x0000000a0d0d7207 */ /* 0x000fc80005800000 */
[C---:B------:R-:W-:Y:S02]  /*0500*/  IADD3 R58, P0, PT, R15.reuse, R6, RZ ;  /* 0x000000060f3a7210 */ /* 0x040fe40007f1e0ff */
[----:B------:R-:W-:Y:S02]  /*0510*/  SHF.R.S32.HI R6, RZ, 0x1f, R13 ;  /* 0x0000001fff067819 */ /* 0x000fe4000001140d */
[----:B------:R-:W-:Y:S02]  /*0520*/  LEA.HI.X.SX32 R59, R15, RZ, 0x1, P0 ;  /* 0x000000ff0f3b7211 */ /* 0x000fe400000f0eff */
[----:B------:R-:W-:Y:S01]  /*0530*/  ISETP.GE.U32.AND P0, PT, R46, UR12, PT ;  /* 0x0000000c2e007c0c */ /* 0x000fe2000bf06070 */
[----:B------:R-:W-:Y:S02]  /*0540*/  IMAD R6, R6, UR14, RZ ;  /* 0x0000000e06067c24 */ /* 0x000fe4000f8e02ff */
[----:B------:R-:W-:Y:S01]  /*0550*/  IMAD.WIDE.U32 R58, R13, UR14, R58 ;  /* 0x0000000e0d3a7c25 */ /* 0x000fe2000f8e003a */
[----:B------:R-:W-:-:S03]  /*0560*/  ISETP.GE.AND.EX P0, PT, R7, UR13, PT, P0 ;  /* 0x0000000d07007c0c */ /* 0x000fc6000bf06300 */
[----:B------:R-:W-:Y:S01]  /*0570*/  IMAD R61, R13, UR15, R6 ;  /* 0x0000000f0d3d7c24 */ /* 0x000fe2000f8e0206 */
[----:B------:R-:W-:Y:S01]  /*0580*/  @!P1 MOV R60, R58 ;  /* 0x0000003a003c9202 */ /* 0x000fe20000000f00 */
[-C--:B0-----:R-:W-:Y:S01]  /*0590*/  @!P1 IMAD R6, R17, R18.reuse, RZ ;  /* 0x0000001211069224 */ /* 0x081fe200078e02ff */
[----:B------:R-:W0:Y:S02]  /*05a0*/  @!P2 LDC.64 R12, c[0x0][0x3f8] ;  /* 0x0000fe00ff0cab82 */ /* 0x000e240000000a00 */
[----:B------:R-:W-:Y:S01]  /*05b0*/  IADD3 R61, PT, PT, R59, R61, RZ ;  /* 0x0000003d3b3d7210 */ /* 0x000fe20007ffe0ff */
[C---:B------:R-:W-:Y:S02]  /*05c0*/  @!P1 IMAD R17, R25.reuse, R19, R6 ;  /* 0x0000001319119224 */ /* 0x040fe400078e0206 */
[----:B------:R-:W-:-:S03]  /*05d0*/  @!P1 IMAD.WIDE.U32 R14, R25, R18, R60 ;  /* 0x00000012190e9225 */ /* 0x000fc600078e003c */
[----:B------:R-:W2:Y:S02]  /*05e0*/  @!P0 LDC.64 R26, c[0x0][0x3f8] ;  /* 0x0000fe00ff1a8b82 */ /* 0x000ea40000000a00 */
[----:B------:R-:W-:Y:S02]  /*05f0*/  @!P1 IADD3 R15, PT, PT, R15, R17, RZ ;  /* 0x000000110f0f9210 */ /* 0x000fe40007ffe0ff */
[C---:B------:R-:W-:Y:S02]  /*0600*/  @!P1 SHF.L.U32 R25, R14.reuse, 0x1, RZ ;  /* 0x000000010e199819 */ /* 0x040fe400000006ff */
[----:B------:R-:W-:Y:S02]  /*0610*/  @!P1 SHF.L.U64.HI R6, R14, 0x1, R15 ;  /* 0x000000010e069819 */ /* 0x000fe4000001020f */
[----:B------:R-:W2:Y:S01]  /*0620*/  @!P2 LDC.64 R16, c[0x0][0x3a0] ;  /* 0x0000e800ff10ab82 */ /* 0x000ea20000000a00 */
[----:B-1----:R-:W-:-:S04]  /*0630*/  @!P1 IADD3 R18, P3, PT, R25, R30, RZ ;  /* 0x0000001e19129210 */ /* 0x002fc80007f7e0ff */
[----:B------:R-:W-:Y:S02]  /*0640*/  @!P1 IADD3.X R19, PT, PT, R6, R31, RZ, P3, !PT ;  /* 0x0000001f06139210 */ /* 0x000fe40001ffe4ff */
[----:B------:R-:W-:Y:S01]  /*0650*/  ISETP.GE.U32.AND P3, PT, R45, UR12, PT ;  /* 0x0000000c2d007c0c */ /* 0x000fe2000bf66070 */
[----:B------:R-:W1:Y:S01]  /*0660*/  @!P2 LDC.64 R14, c[0x0][0x398] ;  /* 0x0000e600ff0eab82 */ /* 0x000e620000000a00 */
[----:B------:R-:W-:Y:S01]  /*0670*/  @!P2 MOV R30, R58 ;  /* 0x0000003a001ea202 */ /* 0x000fe20000000f00 */
[----:B0-----:R-:W-:Y:S01]  /*0680*/  @!P2 IMAD R8, R23, R12, RZ ;  /* 0x0000000c1708a224 */ /* 0x001fe200078e02ff */
[----:B------:R-:W-:Y:S01]  /*0690*/  ISETP.GE.AND.EX P3, PT, R9, UR13, PT, P3 ;  /* 0x0000000d09007c0c */ /* 0x000fe2000bf66330 */
[----:B---3--:R-:W-:Y:S01]  /*06a0*/  IMAD.WIDE R28, R42, 0x8, R28 ;  /* 0x000000082a1c7825 */ /* 0x008fe200078e021c */
[----:B------:R-:W-:Y:S01]  /*06b0*/  @!P2 MOV R31, R61 ;  /* 0x0000003d001fa202 */ /* 0x000fe20000000f00 */
[----:B------:R-:W3:Y:S01]  /*06c0*/  @!P1 LDG.E R41, desc[UR8][R18.64] ;  /* 0x0000000812299981 */ /* 0x000ee2000c1e1900 */
[----:B----4-:R-:W-:Y:S01]  /*06d0*/  @!P1 IADD3 R24, P4, PT, R25, R34, RZ ;  /* 0x0000002219189210 */ /* 0x010fe20007f9e0ff */
[C---:B------:R-:W-:Y:S01]  /*06e0*/  @!P2 IMAD R33, R21.reuse, R13, R8 ;  /* 0x0000000d1521a224 */ /* 0x040fe200078e0208 */
[----:B------:R-:W0:Y:S01]  /*06f0*/  @!P0 LDC.64 R22, c[0x0][0x3a0] ;  /* 0x0000e800ff168b82 */ /* 0x000e220000000a00 */
[----:B------:R-:W-:Y:S01]  /*0700*/  @!P2 IMAD.WIDE.U32 R30, R21, R12, R30 ;  /* 0x0000000c151ea225 */ /* 0x000fe200078e001e */
[----:B------:R-:W-:Y:S01]  /*0710*/  @!P1 IADD3.X R25, PT, PT, R6, R35, RZ, P4, !PT ;  /* 0x0000002306199210 */ /* 0x000fe200027fe4ff */
[----:B------:R4:W3:Y:S01]  /*0720*/  LDG.E.64 R12, desc[UR8][R28.64] ;  /* 0x000000081c0c7981 */ /* 0x0008e2000c1e1b00 */
[----:B------:R-:W-:Y:S01]  /*0730*/  CS2R R38, SRZ ;  /* 0x0000000000267805 */ /* 0x000fe2000001ff00 */
[----:B--2---:R-:W-:Y:S01]  /*0740*/  @!P0 IMAD R8, R7, R26, RZ ;  /* 0x0000001a07088224 */ /* 0x004fe200078e02ff */
[----:B------:R-:W-:Y:S01]  /*0750*/  @!P2 IADD3 R31, PT, PT, R31, R33, RZ ;  /* 0x000000211f1fa210 */ /* 0x000fe20007ffe0ff */
[----:B------:R0:W2:Y:S01]  /*0760*/  @!P1 LDG.E R40, desc[UR8][R24.64] ;  /* 0x0000000818289981 */ /* 0x0000a2000c1e1900 */
[----:B------:R-:W0:Y:S01]  /*0770*/  @!P0 LDC.64 R20, c[0x0][0x398] ;  /* 0x0000e600ff148b82 */ /* 0x000e220000000a00 */
[----:B------:R-:W-:Y:S01]  /*0780*/  @!P2 SHF.L.U32 R33, R30, 0x1, RZ ;  /* 0x000000011e21a819 */ /* 0x000fe200000006ff */
[----:B------:R-:W-:Y:S01]  /*0790*/  @!P0 IMAD R27, R46, R27, R8 ;  /* 0x0000001b2e1b8224 */ /* 0x000fe200078e0208 */
[----:B------:R-:W-:-:S02]  /*07a0*/  @!P2 SHF.L.U64.HI R6, R30, 0x1, R31 ;  /* 0x000000011e06a819 */ /* 0x000fc4000001021f */
[----:B----4-:R-:W-:Y:S02]  /*07b0*/  @!P0 MOV R28, R58 ;  /* 0x0000003a001c8202 */ /* 0x010fe40000000f00 */
[----:B------:R-:W-:Y:S01]  /*07c0*/  @!P0 MOV R29, R61 ;  /* 0x0000003d001d8202 */ /* 0x000fe20000000f00 */
[----:B------:R-:W4:Y:S01]  /*07d0*/  @!P3 LDC.64 R18, c[0x0][0x3f8] ;  /* 0x0000fe00ff12bb82 */ /* 0x000f220000000a00 */
[C---:B------:R-:W-:Y:S01]  /*07e0*/  @!P2 IADD3 R30, P4, PT, R33.reuse, R16, RZ ;  /* 0x00000010211ea210 */ /* 0x040fe20007f9e0ff */
[----:B------:R-:W-:Y:S01]  /*07f0*/  @!P0 IMAD.WIDE.U32 R28, R46, R26, R28 ;  /* 0x0000001a2e1c8225 */ /* 0x000fe200078e001c */
[----:B-1----:R-:W-:Y:S02]  /*0800*/  @!P2 IADD3 R26, P1, PT, R33, R14, RZ ;  /* 0x0000000e211aa210 */ /* 0x002fe40007f3e0ff */
[----:B------:R-:W-:Y:S02]  /*0810*/  @!P2 IADD3.X R31, PT, PT, R6, R17, RZ, P4, !PT ;  /* 0x00000011061fa210 */ /* 0x000fe400027fe4ff */
[----:B------:R-:W-:Y:S01]  /*0820*/  @!P0 IADD3 R33, PT, PT, R29, R27, RZ ;  /* 0x0000001b1d218210 */ /* 0x000fe20007ffe0ff */
[----:B------:R-:W1:Y:S01]  /*0830*/  @!P3 LDC.64 R16, c[0x0][0x3a0] ;  /* 0x0000e800ff10bb82 */ /* 0x000e620000000a00 */
[----:B------:R-:W-:Y:S01]  /*0840*/  @!P0 SHF.L.U32 R29, R28, 0x1, RZ ;  /* 0x000000011c1d8819 */ /* 0x000fe200000006ff */
[----:B------:R4:W2:Y:S01]  /*0850*/  @!P2 LDG.E R39, desc[UR8][R30.64] ;  /* 0x000000081e27a981 */ /* 0x0008a2000c1e1900 */
[----:B------:R-:W-:-:S02]  /*0860*/  ISETP.NE.AND P4, PT, RZ, UR11, PT ;  /* 0x0000000bff007c0c */ /* 0x000fc4000bf85270 */
[----:B------:R-:W-:Y:S02]  /*0870*/  @!P2 IADD3.X R27, PT, PT, R6, R15, RZ, P1, !PT ;  /* 0x0000000f061ba210 */ /* 0x000fe40000ffe4ff */
[----:B------:R-:W-:Y:S01]  /*0880*/  @!P0 SHF.L.U64.HI R28, R28, 0x1, R33 ;  /* 0x000000011c1c8819 */ /* 0x000fe20000010221 */
[----:B------:R-:W1:Y:S01]  /*0890*/  @!P3 LDC.64 R14, c[0x0][0x398] ;  /* 0x0000e600ff0ebb82 */ /* 0x000e620000000a00 */
[C---:B0-----:R-:W-:Y:S01]  /*08a0*/  @!P0 IADD3 R24, P1, PT, R29.reuse, R22, RZ ;  /* 0x000000161d188210 */ /* 0x041fe20007f3e0ff */
[----:B------:R1:W2:Y:S01]  /*08b0*/  @!P2 LDG.E R38, desc[UR8][R26.64] ;  /* 0x000000081a26a981 */ /* 0x0002a2000c1e1900 */
[----:B------:R-:W-:Y:S02]  /*08c0*/  @!P0 IADD3 R20, P5, PT, R29, R20, RZ ;  /* 0x000000141d148210 */ /* 0x000fe40007fbe0ff */
[C---:B------:R-:W-:Y:S02]  /*08d0*/  @!P0 IADD3.X R25, PT, PT, R28.reuse, R23, RZ, P1, !PT ;  /* 0x000000171c198210 */ /* 0x040fe40000ffe4ff */
[----:B------:R-:W-:Y:S01]  /*08e0*/  @!P0 IADD3.X R21, PT, PT, R28, R21, RZ, P5, !PT ;  /* 0x000000151c158210 */ /* 0x000fe20002ffe4ff */
[----:B----4-:R-:W-:Y:S01]  /*08f0*/  @!P3 IMAD R6, R9, R18, RZ ;  /* 0x000000120906b224 */ /* 0x010fe200078e02ff */
[----:B------:R-:W-:Y:S01]  /*0900*/  @!P3 MOV R28, R58 ;  /* 0x0000003a001cb202 */ /* 0x000fe20000000f00 */
[----:B------:R-:W0:Y:S01]  /*0910*/  @P4 LDC.64 R22, c[0x0][0x3b0] ;  /* 0x0000ec00ff164b82 */ /* 0x000e220000000a00 */
[----:B------:R-:W-:Y:S01]  /*0920*/  @!P3 MOV R29, R61 ;  /* 0x0000003d001db202 */ /* 0x000fe20000000f00 */
[----:B------:R-:W-:-:S02]  /*0930*/  @!P3 IMAD R31, R45, R19, R6 ;  /* 0x000000132d1fb224 */ /* 0x000fc400078e0206 */
[----:B------:R-:W-:-:S04]  /*0940*/  @!P3 IMAD.WIDE.U32 R28, R45, R18, R28 ;  /* 0x000000122d1cb225 */ /* 0x000fc800078e001c */
[----:B------:R-:W4:Y:S01]  /*0950*/  LDC.64 R18, c[0x0][0x3a8] ;  /* 0x0000ea00ff127b82 */ /* 0x000f220000000a00 */
[----:B------:R-:W-:Y:S02]  /*0960*/  @!P3 IADD3 R31, PT, PT, R29, R31, RZ ;  /* 0x0000001f1d1fb210 */ /* 0x000fe40007ffe0ff */
[C---:B------:R-:W-:Y:S02]  /*0970*/  @!P3 SHF.L.U32 R29, R28.reuse, 0x1, RZ ;  /* 0x000000011c1db819 */ /* 0x040fe400000006ff */
[----:B------:R-:W-:Y:S02]  /*0980*/  @!P3 SHF.L.U64.HI R10, R28, 0x1, R31 ;  /* 0x000000011c0ab819 */ /* 0x000fe4000001021f */
[C---:B-1----:R-:W-:Y:S02]  /*0990*/  @!P3 IADD3 R26, P1, PT, R29.reuse, R16, RZ ;  /* 0x000000101d1ab210 */ /* 0x042fe40007f3e0ff */
[----:B------:R-:W-:Y:S02]  /*09a0*/  LOP3.LUT R6, R44, 0xffff, RZ, 0xc0, !PT ;  /* 0x0000ffff2c067812 */ /* 0x000fe400078ec0ff */
[----:B------:R-:W-:-:S02]  /*09b0*/  @!P3 IADD3 R28, P2, PT, R29, R14, RZ ;  /* 0x0000000e1d1cb210 */ /* 0x000fc40007f5e0ff */
[C---:B------:R-:W-:Y:S01]  /*09c0*/  @!P3 IADD3.X R27, PT, PT, R10.reuse, R17, RZ, P1, !PT ;  /* 0x000000110a1bb210 */ /* 0x040fe20000ffe4ff */
[----:B------:R-:W-:Y:S01]  /*09d0*/  IMAD R17, R11, 0x60, R6 ;  /* 0x000000600b117824 */ /* 0x000fe200078e0206 */
[----:B------:R-:W-:Y:S02]  /*09e0*/  @!P3 IADD3.X R29, PT, PT, R10, R15, RZ, P2, !PT ;  /* 0x0000000f0a1db210 */ /* 0x000fe400017fe4ff */
[----:B------:R-:W-:Y:S02]  /*09f0*/  CS2R R36, SRZ ;  /* 0x0000000000247805 */ /* 0x000fe4000001ff00 */
[----:B------:R-:W-:Y:S02]  /*0a00*/  MOV R8, RZ ;  /* 0x000000ff00087202 */ /* 0x000fe40000000f00 */
[----:B------:R-:W-:Y:S01]  /*0a10*/  MOV R10, RZ ;  /* 0x000000ff000a7202 */ /* 0x000fe20000000f00 */
[C---:B0-----:R-:W-:Y:S01]  /*0a20*/  @P4 IMAD.WIDE R22, R17.reuse, 0x4, R22 ;  /* 0x0000000411164825 */ /* 0x041fe200078e0216 */
[----:B------:R-:W-:Y:S01]  /*0a30*/  CS2R R14, SRZ ;  /* 0x00000000000e7805 */ /* 0x000fe2000001ff00 */
[----:B------:R-:W2:Y:S02]  /*0a40*/  @!P0 LDG.E R37, desc[UR8][R24.64] ;  /* 0x0000000818258981 */ /* 0x000ea4000c1e1900 */
[----:B----4-:R-:W-:-:S02]  /*0a50*/  IMAD.WIDE R16, R17, 0x4, R18 ;  /* 0x0000000411107825 */ /* 0x010fc400078e0212 */
[----:B------:R-:W4:Y:S04]  /*0a60*/  @!P0 LDG.E R36, desc[UR8][R20.64] ;  /* 0x0000000814248981 */ /* 0x000f28000c1e1900 */
[----:B------:R-:W4:Y:S04]  /*0a70*/  @!P3 LDG.E R8, desc[UR8][R26.64] ;  /* 0x000000081a08b981 */ /* 0x000f28000c1e1900 */
[----:B------:R-:W4:Y:S04]  /*0a80*/  @!P3 LDG.E R10, desc[UR8][R28.64] ;  /* 0x000000081c0ab981 */ /* 0x000f28000c1e1900 */
[----:B------:R0:W5:Y:S04]  /*0a90*/  @P4 LDG.E.64 R14, desc[UR8][R22.64] ;  /* 0x00000008160e4981 */ /* 0x000168000c1e1b00 */
[----:B------:R-:W5:Y:S01]  /*0aa0*/  LDG.E.64 R16, desc[UR8][R16.64] ;  /* 0x0000000810107981 */ /* 0x000f62000c1e1b00 */
[----:B------:R-:W-:Y:S01]  /*0ab0*/  MOV R55, 0x3f800000 ;  /* 0x3f80000000377802 */ /* 0x000fe20000000f00 */
[----:B------:R-:W-:Y:S01]  /*0ac0*/  UISETP.NE.AND UP0, UPT, UR11, URZ, UPT ;  /* 0x000000ff0b00728c */ /* 0x000fe2000bf05270 */
[----:B---3--:R-:W-:-:S05]  /*0ad0*/  FFMA.FTZ R13, -R12, R12, R13 ;  /* 0x0000000c0c0d7223 */ /* 0x008fca000001010d */
[----:B------:R-:W-:-:S13]  /*0ae0*/  FSETP.GTU.FTZ.AND P1, PT, R13, RZ, PT ;  /* 0x000000ff0d00720b */ /* 0x000fda0003f3c000 */
[----:B------:R-:W1:Y:S01]  /*0af0*/  @P1 LDC R18, c[0x0][0x3c0] ;  /* 0x0000f000ff121b82 */ /* 0x000e620000000800 */
[----:B------:R-:W-:Y:S02]  /*0b00*/  PRMT R53, R41, 0x7632, R53 ;  /* 0x0000763229357816 */ /* 0x000fe40000000035 */
[----:B--2---:R-:W-:Y:S02]  /*0b10*/  PRMT R54, R40, 0x7632, R54 ;  /* 0x0000763228367816 */ /* 0x004fe40000000036 */
[----:B------:R-:W-:Y:S01]  /*0b20*/  PRMT R51, R39, 0x7632, R51 ;  /* 0x0000763227337816 */ /* 0x000fe20000000033 */
[----:B-1----:R-:W-:-:S04]  /*0b30*/  @P1 FADD.FTZ R18, R13, R18 ;  /* 0x000000120d121221 */ /* 0x002fc80000010000 */
[----:B------:R0:W1:Y:S01]  /*0b40*/  @P1 MUFU.RSQ R55, R18 ;  /* 0x0000001200371308 */ /* 0x0000620000001400 */
[----:B------:R-:W-:Y:S02]  /*0b50*/  PRMT R52, R38, 0x7632, R52 ;  /* 0x0000763226347816 */ /* 0x000fe40000000034 */
[----:B------:R-:W-:Y:S02]  /*0b60*/  PRMT R49, R37, 0x7632, R49 ;  /* 0x0000763225317816 */ /* 0x000fe40000000031 */
[----:B----4-:R-:W-:Y:S02]  /*0b70*/  PRMT R50, R36, 0x7632, R50 ;  /* 0x0000763224327816 */ /* 0x010fe40000000032 */
[----:B------:R-:W-:Y:S02]  /*0b80*/  PRMT R13, R8, 0x7632, R13 ;  /* 0x00007632080d7816 */ /* 0x000fe4000000000d */
[----:B------:R-:W-:Y:S01]  /*0b90*/  PRMT R48, R10, 0x7632, R48 ;  /* 0x000076320a307816 */ /* 0x000fe20000000030 */
[----:B01----:R-:W-:Y:S06]  /*0ba0*/  BRA.U UP0, `(.L_x_2) ;  /* 0x0000000500247547 */ /* 0x003fec000b800000 */
[----:B------:R-:W-:Y:S02]  /*0bb0*/  SHF.L.U32 R21, R41, 0x10, RZ ;  /* 0x0000001029157819 */ /* 0x000fe400000006ff */
[----:B------:R-:W-:Y:S02]  /*0bc0*/  SHF.L.U32 R23, R53, 0x10, RZ ;  /* 0x0000001035177819 */ /* 0x000fe400000006ff */
[----:B------:R-:W-:Y:S01]  /*0bd0*/  SHF.L.U32 R19, R40, 0x10, RZ ;  /* 0x0000001028137819 */ /* 0x000fe200000006ff */
[----:B------:R-:W-:Y:S01]  /*0be0*/  FADD.FTZ R20, -R12, R21 ;  /* 0x000000150c147221 */ /* 0x000fe20000010100 */
[----:B------:R-:W-:Y:S01]  /*0bf0*/  SHF.L.U32 R18, R54, 0x10, RZ ;  /* 0x0000001036127819 */ /* 0x000fe200000006ff */
[----:B------:R-:W-:Y:S01]  /*0c00*/  FADD.FTZ R22, -R12, R23 ;  /* 0x000000170c167221 */ /* 0x000fe20000010100 */
[----:B------:R-:W-:Y:S01]  /*0c10*/  SHF.L.U32 R27, R38, 0x10, RZ ;  /* 0x00000010261b7819 */ /* 0x000fe200000006ff */
[----:B-----5:R-:W-:Y:S01]  /*0c20*/  FMUL.FTZ R23, R16, R19 ;  /* 0x0000001310177220 */ /* 0x020fe20000410000 */
[-C--:B------:R-:W-:Y:S01]  /*0c30*/  FMUL.FTZ R20, R20, R55.reuse ;  /* 0x0000003714147220 */ /* 0x080fe20000410000 */
[----:B------:R-:W-:Y:S01]  /*0c40*/  FMUL.FTZ R21, R22, R55 ;  /* 0x0000003716157220 */ /* 0x000fe20000410000 */
[----:B------:R-:W-:Y:S01]  /*0c50*/  FMUL.FTZ R24, R17, R18 ;  /* 0x0000001211187220 */ /* 0x000fe20000410000 */
[----:B------:R-:W-:Y:S01]  /*0c60*/  FADD.FTZ R25, RZ, R23 ;  /* 0x00000017ff197221 */ /* 0x000fe20000010000 */
[----:B------:R-:W-:Y:S01]  /*0c70*/  FFMA.FTZ R22, R20, R23, RZ ;  /* 0x0000001714167223 */ /* 0x000fe200000100ff */
[----:B------:R-:W-:Y:S01]  /*0c80*/  SHF.L.U32 R23, R39, 0x10, RZ ;  /* 0x0000001027177819 */ /* 0x000fe200000006ff */
[----:B------:R-:W-:Y:S01]  /*0c90*/  FADD.FTZ R28, RZ, R19 ;  /* 0x00000013ff1c7221 */ /* 0x000fe20000010000 */
[----:B------:R-:W-:Y:S01]  /*0ca0*/  FADD.FTZ R25, R24, R25 ;  /* 0x0000001918197221 */ /* 0x000fe20000010000 */
[----:B------:R-:W-:Y:S01]  /*0cb0*/  FFMA.FTZ R22, R21, R24, R22 ;  /* 0x0000001815167223 */ /* 0x000fe20000010016 */
[----:B------:R-:W-:Y:S01]  /*0cc0*/  FFMA.FTZ R26, R19, R20, RZ ;  /* 0x00000014131a7223 */ /* 0x000fe200000100ff */
[----:B------:R-:W-:Y:S01]  /*0cd0*/  FADD.FTZ R24, -R12, R23 ;  /* 0x000000170c187221 */ /* 0x000fe20000010100 */
[----:B------:R-:W-:Y:S01]  /*0ce0*/  SHF.L.U32 R23, R51, 0x10, RZ ;  /* 0x0000001033177819 */ /* 0x000fe200000006ff */
[C---:B------:R-:W-:Y:S01]  /*0cf0*/  FADD.FTZ R19, R27.reuse, R28 ;  /* 0x0000001c1b137221 */ /* 0x040fe20000010000 */
[----:B------:R-:W-:Y:S01]  /*0d00*/  FMUL.FTZ R28, R16, R27 ;  /* 0x0000001b101c7220 */ /* 0x000fe20000410000 */
[----:B------:R-:W-:Y:S01]  /*0d10*/  FMUL.FTZ R29, R24, R55 ;  /* 0x00000037181d7220 */ /* 0x000fe20000410000 */
[----:B------:R-:W-:Y:S01]  /*0d20*/  SHF.L.U32 R24, R52, 0x10, RZ ;  /* 0x0000001034187819 */ /* 0x000fe200000006ff */
[----:B------:R-:W-:Y:S01]  /*0d30*/  FADD.FTZ R20, -R12, R23 ;  /* 0x000000170c147221 */ /* 0x000fe20000010100 */
[----:B------:R-:W-:Y:S01]  /*0d40*/  FFMA.FTZ R23, R18, R21, RZ ;  /* 0x0000001512177223 */ /* 0x000fe200000100ff */
[----:B------:R-:W-:Y:S01]  /*0d50*/  FFMA.FTZ R26, R27, R29, R26 ;  /* 0x0000001d1b1a7223 */ /* 0x000fe2000001001a */
[----:B------:R-:W-:Y:S01]  /*0d60*/  FADD.FTZ R27, RZ, R18 ;  /* 0x00000012ff1b7221 */ /* 0x000fe20000010000 */
[----:B------:R-:W-:Y:S01]  /*0d70*/  FMUL.FTZ R21, R20, R55 ;  /* 0x0000003714157220 */ /* 0x000fe20000410000 */
[----:B------:R-:W-:Y:S01]  /*0d80*/  FFMA.FTZ R22, R29, R28, R22 ;  /* 0x0000001c1d167223 */ /* 0x000fe20000010016 */
[----:B------:R-:W-:Y:S01]  /*0d90*/  SHF.L.U32 R29, R37, 0x10, RZ ;  /* 0x00000010251d7819 */ /* 0x000fe200000006ff */
[C---:B------:R-:W-:Y:S01]  /*0da0*/  FADD.FTZ R20, R24.reuse, R27 ;  /* 0x0000001b18147221 */ /* 0x040fe20000010000 */
[----:B------:R-:W-:Y:S01]  /*0db0*/  FFMA.FTZ R18, R24, R21, R23 ;  /* 0x0000001518127223 */ /* 0x000fe20000010017 */
[----:B------:R-:W-:Y:S01]  /*0dc0*/  FMUL.FTZ R24, R17, R24 ;  /* 0x0000001811187220 */ /* 0x000fe20000410000 */
[----:B------:R-:W-:Y:S01]  /*0dd0*/  SHF.L.U32 R27, R36, 0x10, RZ ;  /* 0x00000010241b7819 */ /* 0x000fe200000006ff */
[----:B------:R-:W-:Y:S01]  /*0de0*/  FADD.FTZ R25, R25, R28 ;  /* 0x0000001c19197221 */ /* 0x000fe20000010000 */
[----:B------:R-:W-:Y:S01]  /*0df0*/  SHF.L.U32 R23, R49, 0x10, RZ ;  /* 0x0000001031177819 */ /* 0x000fe200000006ff */
[----:B------:R-:W-:Y:S01]  /*0e00*/  FADD.FTZ R28, -R12, R29 ;  /* 0x0000001d0c1c7221 */ /* 0x000fe20000010100 */
[----:B------:R-:W-:Y:S01]  /*0e10*/  FFMA.FTZ R22, R21, R24, R22 ;  /* 0x0000001815167223 */ /* 0x000fe20000010016 */
[----:B------:R-:W-:Y:S01]  /*0e20*/  FADD.FTZ R25, R24, R25 ;  /* 0x0000001918197221 */ /* 0x000fe20000010000 */
[----:B------:R-:W-:Y:S01]  /*0e30*/  FMUL.FTZ R30, R16, R27 ;  /* 0x0000001b101e7220 */ /* 0x000fe20000410000 */
[----:B------:R-:W-:Y:S01]  /*0e40*/  SHF.L.U32 R21, R50, 0x10, RZ ;  /* 0x0000001032157819 */ /* 0x000fe200000006ff */
[----:B------:R-:W-:Y:S01]  /*0e50*/  FMUL.FTZ R29, R28, R55 ;  /* 0x000000371c1d7220 */ /* 0x000fe20000410000 */
[----:B------:R-:W-:Y:S01]  /*0e60*/  FADD.FTZ R24, -R12, R23 ;  /* 0x000000170c187221 */ /* 0x000fe20000010100 */
[----:B------:R-:W-:Y:S01]  /*0e70*/  FADD.FTZ R28, R25, R30 ;  /* 0x0000001e191c7221 */ /* 0x000fe20000010000 */
[----:B------:R-:W-:Y:S01]  /*0e80*/  SHF.L.U32 R31, R8, 0x10, RZ ;  /* 0x00000010081f7819 */ /* 0x000fe200000006ff */
[----:B------:R-:W-:Y:S01]  /*0e90*/  FFMA.FTZ R25, R29, R30, R22 ;  /* 0x0000001e1d197223 */ /* 0x000fe20000010016 */
[----:B------:R-:W-:Y:S01]  /*0ea0*/  FMUL.FTZ R23, R17, R21 ;  /* 0x0000001511177220 */ /* 0x000fe20000410000 */
[----:B------:R-:W-:Y:S01]  /*0eb0*/  FMUL.FTZ R24, R24, R55 ;  /* 0x0000003718187220 */ /* 0x000fe20000410000 */
[----:B------:R-:W-:Y:S01]  /*0ec0*/  FFMA.FTZ R26, R27, R29, R26 ;  /* 0x0000001d1b1a7223 */ /* 0x000fe2000001001a */
[----:B------:R-:W-:Y:S01]  /*0ed0*/  SHF.L.U32 R29, R10, 0x10, RZ ;  /* 0x000000100a1d7819 */ /* 0x000fe200000006ff */
[----:B------:R-:W-:Y:S01]  /*0ee0*/  FADD.FTZ R28, R23, R28 ;  /* 0x0000001c171c7221 */ /* 0x000fe20000010000 */
[----:B------:R-:W-:Y:S01]  /*0ef0*/  FFMA.FTZ R25, R24, R23, R25 ;  /* 0x0000001718197223 */ /* 0x000fe20000010019 */
[----:B------:R-:W-:Y:S01]  /*0f00*/  FADD.FTZ R22, -R12, R31 ;  /* 0x0000001f0c167221 */ /* 0x000fe20000010100 */
[----:B------:R-:W-:Y:S01]  /*0f10*/  SHF.L.U32 R23, R13, 0x10, RZ ;  /* 0x000000100d177819 */ /* 0x000fe200000006ff */
[----:B------:R-:W-:Y:S01]  /*0f20*/  FMUL.FTZ R33, R16, R29 ;  /* 0x0000001d10217220 */ /* 0x000fe20000410000 */
[----:B------:R-:W-:Y:S01]  /*0f30*/  SHF.L.U32 R31, R48, 0x10, RZ ;  /* 0x00000010301f7819 */ /* 0x000fe200000006ff */
[----:B------:R-:W-:Y:S01]  /*0f40*/  FMUL.FTZ R30, R22, R55 ;  /* 0x00000037161e7220 */ /* 0x000fe20000410000 */
[----:B------:R-:W-:Y:S01]  /*0f50*/  FADD.FTZ R19, R19, R27 ;  /* 0x0000001b13137221 */ /* 0x000fe20000010000 */
[----:B------:R-:W-:Y:S01]  /*0f60*/  FADD.FTZ R22, -R12, R23 ;  /* 0x000000170c167221 */ /* 0x000fe20000010100 */
[----:B------:R-:W-:Y:S01]  /*0f70*/  FADD.FTZ R27, R28, R33 ;  /* 0x000000211c1b7221 */ /* 0x000fe20000010000 */
[----:B------:R-:W-:Y:S01]  /*0f80*/  FFMA.FTZ R32, R30, R33, R25 ;  /* 0x000000211e207223 */ /* 0x000fe20000010019 */
[----:B------:R-:W-:Y:S01]  /*0f90*/  FMUL.FTZ R28, R17, R31 ;  /* 0x0000001f111c7220 */ /* 0x000fe20000410000 */
[----:B------:R-:W-:Y:S01]  /*0fa0*/  FMUL.FTZ R25, R22, R55 ;  /* 0x0000003716197220 */ /* 0x000fe20000410000 */
[----:B------:R-:W-:Y:S01]  /*0fb0*/  FADD.FTZ R23, R20, R21 ;  /* 0x0000001514177221 */ /* 0x000fe20000010000 */
[----:B------:R-:W-:Y:S01]  /*0fc0*/  FFMA.FTZ R18, R21, R24, R18 ;  /* 0x0000001815127223 */ /* 0x000fe20000010012 */
[----:B------:R-:W-:Y:S01]  /*0fd0*/  FADD.FTZ R27, R28, R27 ;  /* 0x0000001b1c1b7221 */ /* 0x000fe20000010000 */
[----:B------:R-:W-:Y:S01]  /*0fe0*/  FFMA.FTZ R32, R25, R28, R32 ;  /* 0x0000001c19207223 */ /* 0x000fe20000010020 */
[----:B------:R-:W-:Y:S01]  /*0ff0*/  FADD.FTZ R22, R19, R29 ;  /* 0x0000001d13167221 */ /* 0x000fe20000010000 */
[----:B------:R-:W-:Y:S01]  /*1000*/  FFMA.FTZ R20, R29, R30, R26 ;  /* 0x0000001e1d147223 */ /* 0x000fe2000001001a */
[----:B------:R-:W-:Y:S01]  /*1010*/  FADD.FTZ R23, R23, R31 ;  /* 0x0000001f17177221 */ /* 0x000fe20000010000 */
[----:B------:R-:W-:Y:S01]  /*1020*/  FFMA.FTZ R21, R31, R25, R18 ;  /* 0x000000191f157223 */ /* 0x000fe20000010012 */
[----:B------:R-:W-:Y:S06]  /*1030*/  BRA `(.L_x_3) ;  /* 0x0000000800407947 */ /* 0x000fec0003800000 */
.L_x_2:
[----:B------:R-:W-:Y:S02]  /*1040*/  SHF.L.U32 R19, R41, 0x10, RZ ;  /* 0x0000001029137819 */ /* 0x000fe400000006ff */
[----:B------:R-:W-:Y:S02]  /*1050*/  SHF.L.U32 R21, R53, 0x10, RZ ;  /* 0x0000001035157819 */ /* 0x000fe400000006ff */
[----:B------:R-:W-:Y:S01]  /*1060*/  SHF.L.U32 R23, R39, 0x10, RZ ;  /* 0x0000001027177819 */ /* 0x000fe200000006ff */
[----:B------:R-:W-:Y:S01]  /*1070*/  FADD.FTZ R18, -R12, R19 ;  /* 0x000000130c127221 */ /* 0x000fe20000010100 */
[----:B------:R-:W-:Y:S02]  /*1080*/  SHF.L.U32 R31, R37, 0x10, RZ ;  /* 0x00000010251f7819 */ /* 0x000fe400000006ff */
[----:B------:R-:W-:Y:S01]  /*1090*/  SHF.L.U32 R29, R51, 0x10, RZ ;  /* 0x00000010331d7819 */ /* 0x000fe200000006ff */
[----:B------:R-:W-:Y:S01]  /*10a0*/  FMUL.FTZ R19, R18, R55 ;  /* 0x0000003712137220 */ /* 0x000fe20000410000 */
[C---:B------:R-:W-:Y:S01]  /*10b0*/  FADD.FTZ R18, -R12.reuse, R21 ;  /* 0x000000150c127221 */ /* 0x040fe20000010100 */
[C---:B------:R-:W-:Y:S01]  /*10c0*/  FADD.FTZ R20, -R12.reuse, R23 ;  /* 0x000000170c147221 */ /* 0x040fe20000010100 */
[----:B------:R-:W-:Y:S01]  /*10d0*/  FADD.FTZ R32, -R12, R31 ;  /* 0x0000001f0c207221 */ /* 0x000fe20000010100 */
[--C-:B-----5:R-:W-:Y:S01]  /*10e0*/  FFMA.FTZ R27, R16, R19, R14.reuse ;  /* 0x00000013101b7223 */ /* 0x120fe2000001000e */
[-C--:B------:R-:W-:Y:S01]  /*10f0*/  FMUL.FTZ R18, R18, R55.reuse ;  /* 0x0000003712127220 */ /* 0x080fe20000410000 */
[----:B------:R-:W-:Y:S01]  /*1100*/  FMUL.FTZ R21, R20, R55 ;  /* 0x0000003714157220 */ /* 0x000fe20000410000 */
[----:B------:R-:W-:Y:S01]  /*1110*/  FADD.FTZ R20, -R12, R29 ;  /* 0x0000001d0c147221 */ /* 0x000fe20000010100 */
[----:B------:R-:W-:Y:S01]  /*1120*/  FMUL.FTZ R23, R27, -1.4426950216293334961 ;  /* 0xbfb8aa3b1b177820 */ /* 0x000fe20000410000 */
[C-C-:B------:R-:W-:Y:S01]  /*1130*/  FFMA.FTZ R22, R17.reuse, R18, R15.reuse ;  /* 0x0000001211167223 */ /* 0x140fe2000001000f */
[----:B------:R-:W-:Y:S01]  /*1140*/  FFMA.FTZ R24, R16, R21, R14 ;  /* 0x0000001510187223 */ /* 0x000fe2000001000e */
[----:B------:R-:W-:Y:S01]  /*1150*/  FMUL.FTZ R20, R20, R55 ;  /* 0x0000003714147220 */ /* 0x000fe20000410000 */
[----:B------:R-:W-:Y:S01]  /*1160*/  SHF.L.U32 R34, R54, 0x10, RZ ;  /* 0x0000001036227819 */ /* 0x000fe200000006ff */
[----:B------:R-:W-:Y:S01]  /*1170*/  FMUL.FTZ R25, R22, -1.4426950216293334961 ;  /* 0xbfb8aa3b16197820 */ /* 0x000fe20000410000 */
[----:B------:R-:W0:Y:S01]  /*1180*/  MUFU.EX2 R23, R23 ;  /* 0x0000001700177308 */ /* 0x000e220000000800 */
[----:B------:R-:W-:Y:S01]  /*1190*/  FMUL.FTZ R30, R24, -1.4426950216293334961 ;  /* 0xbfb8aa3b181e7820 */ /* 0x000fe20000410000 */
[----:B------:R-:W-:Y:S01]  /*11a0*/  FFMA.FTZ R26, R17, R20, R15 ;  /* 0x00000014111a7223 */ /* 0x000fe2000001000f */
[----:B------:R-:W-:-:S02]  /*11b0*/  SHF.L.U32 R35, R40, 0x10, RZ ;  /* 0x0000001028237819 */ /* 0x000fc400000006ff */
[----:B------:R-:W1:Y:S01]  /*11c0*/  MUFU.EX2 R25, R25 ;  /* 0x0000001900197308 */ /* 0x000e620000000800 */
[----:B------:R-:W-:Y:S01]  /*11d0*/  FMUL.FTZ R31, R26, -1.4426950216293334961 ;  /* 0xbfb8aa3b1a1f7820 */ /* 0x000fe20000410000 */
[----:B------:R-:W-:Y:S02]  /*11e0*/  SHF.L.U32 R64, R48, 0x10, RZ ;  /* 0x0000001030407819 */ /* 0x000fe400000006ff */
[----:B------:R-:W2:Y:S04]  /*11f0*/  MUFU.EX2 R30, R30 ;  /* 0x0000001e001e7308 */ /* 0x000ea80000000800 */
[----:B------:R-:W3:Y:S01]  /*1200*/  MUFU.EX2 R31, R31 ;  /* 0x0000001f001f7308 */ /* 0x000ee20000000800 */
[----:B0-----:R-:W-:Y:S01]  /*1210*/  FADD.FTZ R28, R23, 1 ;  /* 0x3f800000171c7421 */ /* 0x001fe20000010000 */
[----:B------:R-:W-:Y:S01]  /*1220*/  FMUL.FTZ R23, R32, R55 ;  /* 0x0000003720177220 */ /* 0x000fe20000410000 */
[----:B-1----:R-:W-:-:S03]  /*1230*/  FADD.FTZ R29, R25, 1 ;  /* 0x3f800000191d7421 */ /* 0x002fc60000010000 */
[----:B------:R-:W-:Y:S01]  /*1240*/  FFMA.FTZ R25, R16, R23, R14 ;  /* 0x0000001710197223 */ /* 0x000fe2000001000e */
[----:B------:R-:W0:Y:S01]  /*1250*/  MUFU.RCP R28, R28 ;  /* 0x0000001c001c7308 */ /* 0x000e220000001000 */
[----:B--2---:R-:W-:Y:S02]  /*1260*/  FADD.FTZ R32, R30, 1 ;  /* 0x3f8000001e207421 */ /* 0x004fe40000010000 */
[----:B------:R-:W-:-:S05]  /*1270*/  FMUL.FTZ R33, R25, -1.4426950216293334961 ;  /* 0xbfb8aa3b19217820 */ /* 0x000fca0000410000 */
[----:B------:R-:W1:Y:S08]  /*1280*/  MUFU.RCP R29, R29 ;  /* 0x0000001d001d7308 */ /* 0x000e700000001000 */
[----:B------:R-:W2:Y:S01]  /*1290*/  MUFU.EX2 R33, R33 ;  /* 0x0000002100217308 */ /* 0x000ea20000000800 */
[----:B0-----:R-:W-:Y:S01]  /*12a0*/  FADD.FTZ R30, -R28, 1 ;  /* 0x3f8000001c1e7421 */ /* 0x001fe20000010100 */
[----:B------:R-:W-:-:S02]  /*12b0*/  FMUL.FTZ R28, R35, R28 ;  /* 0x0000001c231c7220 */ /* 0x000fc40000410000 */
[----:B------:R-:W0:Y:S01]  /*12c0*/  MUFU.RCP R32, R32 ;  /* 0x0000002000207308 */ /* 0x000e220000001000 */
[----:B------:R-:W-:Y:S01]  /*12d0*/  FFMA.FTZ R27, R27, R30, 1 ;  /* 0x3f8000001b1b7423 */ /* 0x000fe2000001001e */
[----:B---3--:R-:W-:Y:S01]  /*12e0*/  FADD.FTZ R30, R31, 1 ;  /* 0x3f8000001f1e7421 */ /* 0x008fe20000010000 */
[----:B-1----:R-:W-:Y:S02]  /*12f0*/  FADD.FTZ R31, -R29, 1 ;  /* 0x3f8000001d1f7421 */ /* 0x002fe40000010100 */
[----:B------:R-:W-:-:S03]  /*1300*/  FMUL.FTZ R28, R28, R27 ;  /* 0x0000001b1c1c7220 */ /* 0x000fc60000410000 */
[----:B------:R-:W1:Y:S01]  /*1310*/  MUFU.RCP R30, R30 ;  /* 0x0000001e001e7308 */ /* 0x000e620000001000 */
[----:B--2---:R-:W-:Y:S01]  /*1320*/  FADD.FTZ R33, R33, 1 ;  /* 0x3f80000021217421 */ /* 0x004fe20000010000 */
[----:B------:R-:W-:Y:S01]  /*1330*/  FFMA.FTZ R31, R22, R31, 1 ;  /* 0x3f800000161f7423 */ /* 0x000fe2000001001f */
[----:B------:R-:W-:Y:S01]  /*1340*/  FMUL.FTZ R22, R34, R29 ;  /* 0x0000001d22167220 */ /* 0x000fe20000410000 */
[----:B------:R-:W-:-:S03]  /*1350*/  SHF.L.U32 R29, R38, 0x10, RZ ;  /* 0x00000010261d7819 */ /* 0x000fc600000006ff */
[----:B------:R-:W-:Y:S01]  /*1360*/  FMUL.FTZ R22, R22, R31 ;  /* 0x0000001f16167220 */ /* 0x000fe20000410000 */
[----:B------:R-:W2:Y:S01]  /*1370*/  MUFU.RCP R33, R33 ;  /* 0x0000002100217308 */ /* 0x000ea20000001000 */
[----:B------:R-:W-:Y:S01]  /*1380*/  SHF.L.U32 R31, R49, 0x10, RZ ;  /* 0x00000010311f7819 */ /* 0x000fe200000006ff */
[----:B0-----:R-:W-:Y:S01]  /*1390*/  FADD.FTZ R27, -R32, 1 ;  /* 0x3f800000201b7421 */ /* 0x001fe20000010100 */
[----:B------:R-:W-:-:S03]  /*13a0*/  FMUL.FTZ R29, R29, R32 ;  /* 0x000000201d1d7220 */ /* 0x000fc60000410000 */
[----:B------:R-:W-:Y:S01]  /*13b0*/  FADD.FTZ R56, -R12, R31 ;  /* 0x0000001f0c387221 */ /* 0x000fe20000010100 */
[----:B------:R-:W-:Y:S01]  /*13c0*/  FFMA.FTZ R34, R24, R27, 1 ;  /* 0x3f80000018227423 */ /* 0x000fe2000001001b */
[----:B------:R-:W-:Y:S02]  /*13d0*/  SHF.L.U32 R31, R52, 0x10, RZ ;  /* 0x00000010341f7819 */ /* 0x000fe400000006ff */
[----:B------:R-:W-:Y:S01]  /*13e0*/  FMUL.FTZ R24, R56, R55 ;  /* 0x0000003738187220 */ /* 0x000fe20000410000 */
[----:B------:R-:W-:Y:S01]  /*13f0*/  FMUL.FTZ R29, R29, R34 ;  /* 0x000000221d1d7220 */ /* 0x000fe20000410000 */
[----:B-1----:R-:W-:Y:S01]  /*1400*/  FADD.FTZ R27, -R30, 1 ;  /* 0x3f8000001e1b7421 */ /* 0x002fe20000010100 */
[----:B------:R-:W-:Y:S01]  /*1410*/  FMUL.FTZ R30, R31, R30 ;  /* 0x0000001e1f1e7220 */ /* 0x000fe20000410000 */
[----:B------:R-:W-:Y:S02]  /*1420*/  FFMA.FTZ R32, R17, R24, R15 ;  /* 0x0000001811207223 */ /* 0x000fe4000001000f */
[----:B------:R-:W-:Y:S01]  /*1430*/  FFMA.FTZ R27, R26, R27, 1 ;  /* 0x3f8000001a1b7423 */ /* 0x000fe2000001001b */
[----:B--2---:R-:W-:Y:S01]  /*1440*/  FADD.FTZ R34, -R33, 1 ;  /* 0x3f80000021227421 */ /* 0x004fe20000010100 */
[----:B------:R-:W-:-:S02]  /*1450*/  FMUL.FTZ R26, R32, -1.4426950216293334961 ;  /* 0xbfb8aa3b201a7820 */ /* 0x000fc40000410000 */
[----:B------:R-:W-:Y:S01]  /*1460*/  FMUL.FTZ R30, R30, R27 ;  /* 0x0000001b1e1e7220 */ /* 0x000fe20000410000 */
[----:B------:R-:W-:Y:S01]  /*1470*/  FFMA.FTZ R35, R25, R34, 1 ;  /* 0x3f80000019237423 */ /* 0x000fe20000010022 */
[----:B------:R-:W-:Y:S02]  /*1480*/  SHF.L.U32 R25, R8, 0x10, RZ ;  /* 0x0000001008197819 */ /* 0x000fe400000006ff */
[----:B------:R-:W0:Y:S01]  /*1490*/  MUFU.EX2 R26, R26 ;  /* 0x0000001a001a7308 */ /* 0x000e220000000800 */
[----:B------:R-:W-:Y:S02]  /*14a0*/  SHF.L.U32 R34, R36, 0x10, RZ ;  /* 0x0000001024227819 */ /* 0x000fe400000006ff */
[----:B------:R-:W-:-:S03]  /*14b0*/  FADD.FTZ R56, -R12, R25 ;  /* 0x000000190c387221 */ /* 0x000fc60000010100 */
[----:B------:R-:W-:Y:S01]  /*14c0*/  FMUL.FTZ R34, R34, R33 ;  /* 0x0000002122227220 */ /* 0x000fe20000410000 */
[----:B------:R-:W-:-:S03]  /*14d0*/  FMUL.FTZ R25, R56, R55 ;  /* 0x0000003738197220 */ /* 0x000fc60000410000 */
[----:B------:R-:W-:Y:S01]  /*14e0*/  FMUL.FTZ R27, R34, R35 ;  /* 0x00000023221b7220 */ /* 0x000fe20000410000 */
[----:B------:R-:W-:Y:S01]  /*14f0*/  FFMA.FTZ R31, R16, R25, R14 ;  /* 0x00000019101f7223 */ /* 0x000fe2000001000e */
[----:B0-----:R-:W-:-:S03]  /*1500*/  FADD.FTZ R33, R26, 1 ;  /* 0x3f8000001a217421 */ /* 0x001fc60000010000 */
[----:B------:R-:W-:Y:S01]  /*1510*/  FMUL.FTZ R56, R31, -1.4426950216293334961 ;  /* 0xbfb8aa3b1f387820 */ /* 0x000fe20000410000 */
[----:B------:R-:W-:Y:S02]  /*1520*/  SHF.L.U32 R26, R50, 0x10, RZ ;  /* 0x00000010321a7819 */ /* 0x000fe400000006ff */
[----:B------:R-:W0:Y:S08]  /*1530*/  MUFU.RCP R33, R33 ;  /* 0x0000002100217308 */ /* 0x000e300000001000 */
[----:B------:R-:W1:Y:S01]  /*1540*/  MUFU.EX2 R56, R56 ;  /* 0x0000003800387308 */ /* 0x000e620000000800 */
[----:B0-----:R-:W-:Y:S01]  /*1550*/  FADD.FTZ R35, -R33, 1 ;  /* 0x3f80000021237421 */ /* 0x001fe20000010100 */
[----:B------:R-:W-:Y:S01]  /*1560*/  FMUL.FTZ R26, R26, R33 ;  /* 0x000000211a1a7220 */ /* 0x000fe20000410000 */
[----:B------:R-:W-:Y:S01]  /*1570*/  FMUL.FTZ R33, R17, R22 ;  /* 0x0000001611217220 */ /* 0x000fe20000410000 */
[----:B-1----:R-:W-:Y:S01]  /*1580*/  FADD.FTZ R34, R56, 1 ;  /* 0x3f80000038227421 */ /* 0x002fe20000010000 */
[----:B------:R-:W-:Y:S01]  /*1590*/  FFMA.FTZ R35, R32, R35, 1 ;  /* 0x3f80000020237423 */ /* 0x000fe20000010023 */
[----:B------:R-:W-:-:S03]  /*15a0*/  FMUL.FTZ R32, R16, R28 ;  /* 0x0000001c10207220 */ /* 0x000fc60000410000 */
[----:B------:R-:W-:Y:S01]  /*15b0*/  FMUL.FTZ R26, R26, R35 ;  /* 0x000000231a1a7220 */ /* 0x000fe20000410000 */
[----:B------:R-:W0:Y:S01]  /*15c0*/  MUFU.RCP R34, R34 ;  /* 0x0000002200227308 */ /* 0x000e220000001000 */
[----:B------:R-:W-:Y:S01]  /*15d0*/  FFMA.FTZ R35, R19, R32, RZ ;  /* 0x0000002013237223 */ /* 0x000fe200000100ff */
[----:B------:R-:W-:-:S03]  /*15e0*/  FADD.FTZ R32, RZ, R32 ;  /* 0x00000020ff207221 */ /* 0x000fc60000010000 */
[----:B------:R-:W-:Y:S01]  /*15f0*/  FFMA.FTZ R56, R18, R33, R35 ;  /* 0x0000002112387223 */ /* 0x000fe20000010023 */
[----:B------:R-:W-:Y:S01]  /*1600*/  SHF.L.U32 R35, R10, 0x10, RZ ;  /* 0x000000100a237819 */ /* 0x000fe200000006ff */
[----:B------:R-:W-:Y:S01]  /*1610*/  FADD.FTZ R33, R33, R32 ;  /* 0x0000002021217221 */ /* 0x000fe20000010000 */
[----:B0-----:R-:W-:-:S03]  /*1620*/  FADD.FTZ R62, -R34, 1 ;  /* 0x3f800000223e7421 */ /* 0x001fc60000010100 */
[----:B------:R-:W-:Y:S01]  /*1630*/  FMUL.FTZ R32, R35, R34 ;  /* 0x0000002223207220 */ /* 0x000fe20000410000 */
[----:B------:R-:W-:Y:S01]  /*1640*/  FFMA.FTZ R34, R19, R28, RZ ;  /* 0x0000001c13227223 */ /* 0x000fe200000100ff */
[----:B------:R-:W-:Y:S01]  /*1650*/  SHF.L.U32 R19, R13, 0x10, RZ ;  /* 0x000000100d137819 */ /* 0x000fe200000006ff */
[----:B------:R-:W-:Y:S02]  /*1660*/  FFMA.FTZ R31, R31, R62, 1 ;  /* 0x3f8000001f1f7423 */ /* 0x000fe4000001003e */
[----:B------:R-:W-:Y:S02]  /*1670*/  FFMA.FTZ R34, R21, R29, R34 ;  /* 0x0000001d15227223 */ /* 0x000fe40000010022 */
[----:B------:R-:W-:Y:S01]  /*1680*/  FMUL.FTZ R31, R32, R31 ;  /* 0x0000001f201f7220 */ /* 0x000fe20000410000 */
[----:B------:R-:W-:Y:S01]  /*1690*/  FADD.FTZ R32, RZ, R28 ;  /* 0x0000001cff207221 */ /* 0x000fe20000010000 */
[----:B------:R-:W-:Y:S01]  /*16a0*/  FADD.FTZ R28, -R12, R19 ;  /* 0x000000130c1c7221 */ /* 0x000fe20000010100 */
[----:B------:R-:W-:Y:S01]  /*16b0*/  FADD.FTZ R19, RZ, R22 ;  /* 0x00000016ff137221 */ /* 0x000fe20000010000 */
[----:B------:R-:W-:Y:S01]  /*16c0*/  FFMA.FTZ R34, R23, R27, R34 ;  /* 0x0000001b17227223 */ /* 0x000fe20000010022 */
[----:B------:R-:W-:Y:S01]  /*16d0*/  FADD.FTZ R32, R32, R29 ;  /* 0x0000001d20207221 */ /* 0x000fe20000010000 */
[----:B------:R-:W-:Y:S01]  /*16e0*/  FMUL.FTZ R28, R28, R55 ;  /* 0x000000371c1c7220 */ /* 0x000fe20000410000 */
[----:B------:R-:W-:Y:S01]  /*16f0*/  FMUL.FTZ R29, R16, R29 ;  /* 0x0000001d101d7220 */ /* 0x000fe20000410000 */
[----:B------:R-:W-:-:S02]  /*1700*/  FADD.FTZ R19, R19, R30 ;  /* 0x0000001e13137221 */ /* 0x000fc40000010000 */
[----:B------:R-:W-:Y:S01]  /*1710*/  FFMA.FTZ R35, R17, R28, R15 ;  /* 0x0000001c11237223 */ /* 0x000fe2000001000f */
[----:B------:R-:W-:Y:S01]  /*1720*/  FADD.FTZ R62, R33, R29 ;  /* 0x0000001d213e7221 */ /* 0x000fe20000010000 */
[----:B------:R-:W-:Y:S01]  /*1730*/  FFMA.FTZ R56, R21, R29, R56 ;  /* 0x0000001d15387223 */ /* 0x000fe20000010038 */
[----:B------:R-:W-:Y:S01]  /*1740*/  FMUL.FTZ R29, R17, R30 ;  /* 0x0000001e111d7220 */ /* 0x000fe20000410000 */
[----:B------:R-:W-:Y:S01]  /*1750*/  FMUL.FTZ R57, R35, -1.4426950216293334961 ;  /* 0xbfb8aa3b23397820 */ /* 0x000fe20000410000 */
[----:B------:R-:W-:Y:S01]  /*1760*/  FFMA.FTZ R21, R18, R22, RZ ;  /* 0x0000001612157223 */ /* 0x000fe200000100ff */
[----:B------:R-:W-:Y:S01]  /*1770*/  FADD.FTZ R22, R32, R27 ;  /* 0x0000001b20167221 */ /* 0x000fe20000010000 */
[----:B------:R-:W-:Y:S01]  /*1780*/  FFMA.FTZ R56, R20, R29, R56 ;  /* 0x0000001d14387223 */ /* 0x000fe20000010038 */
[----:B------:R-:W-:Y:S01]  /*1790*/  FADD.FTZ R62, R29, R62 ;  /* 0x0000003e1d3e7221 */ /* 0x000fe20000010000 */
[----:B------:R-:W-:Y:S01]  /*17a0*/  FMUL.FTZ R29, R16, R27 ;  /* 0x0000001b101d7220 */ /* 0x000fe20000410000 */
[----:B------:R-:W0:Y:S01]  /*17b0*/  MUFU.EX2 R57, R57 ;  /* 0x0000003900397308 */ /* 0x000e220000000800 */
[----:B------:R-:W-:Y:S01]  /*17c0*/  FFMA.FTZ R21, R20, R30, R21 ;  /* 0x0000001e14157223 */ /* 0x000fe20000010015 */
[----:B------:R-:W-:Y:S01]  /*17d0*/  FADD.FTZ R19, R19, R26 ;  /* 0x0000001a13137221 */ /* 0x000fe20000010000 */
[----:B------:R-:W-:Y:S01]  /*17e0*/  FADD.FTZ R62, R62, R29 ;  /* 0x0000001d3e3e7221 */ /* 0x000fe20000010000 */
[----:B------:R-:W-:Y:S01]  /*17f0*/  FADD.FTZ R22, R22, R31 ;  /* 0x0000001f16167221 */ /* 0x000fe20000010000 */
[----:B------:R-:W-:Y:S01]  /*1800*/  FFMA.FTZ R21, R24, R26, R21 ;  /* 0x0000001a18157223 */ /* 0x000fe20000010015 */
[----:B0-----:R-:W-:-:S06]  /*1810*/  FADD.FTZ R63, R57, 1 ;  /* 0x3f800000393f7421 */ /* 0x001fcc0000010000 */
[----:B------:R-:W0:Y:S02]  /*1820*/  MUFU.RCP R63, R63 ;  /* 0x0000003f003f7308 */ /* 0x000e240000001000 */
[----:B0-----:R-:W-:Y:S01]  /*1830*/  FMUL.FTZ R33, R64, R63 ;  /* 0x0000003f40217220 */ /* 0x001fe20000410000 */
[----:B------:R-:W-:-:S04]  /*1840*/  FADD.FTZ R64, -R63, 1 ;  /* 0x3f8000003f407421 */ /* 0x000fc80000010100 */
[----:B------:R-:W-:-:S04]  /*1850*/  FFMA.FTZ R18, R35, R64, 1 ;  /* 0x3f80000023127423 */ /* 0x000fc80000010040 */
[----:B------:R-:W-:Y:S01]  /*1860*/  FMUL.FTZ R18, R33, R18 ;  /* 0x0000001221127220 */ /* 0x000fe20000410000 */
[----:B------:R-:W-:Y:S01]  /*1870*/  FFMA.FTZ R33, R23, R29, R56 ;  /* 0x0000001d17217223 */ /* 0x000fe20000010038 */
[C---:B------:R-:W-:Y:S01]  /*1880*/  FMUL.FTZ R29, R17.reuse, R26 ;  /* 0x0000001a111d7220 */ /* 0x040fe20000410000 */
[----:B------:R-:W-:Y:S01]  /*1890*/  FMUL.FTZ R23, R16, R31 ;  /* 0x0000001f10177220 */ /* 0x000fe20000410000 */
[-C--:B------:R-:W-:Y:S01]  /*18a0*/  FMUL.FTZ R27, R17, R18.reuse ;  /* 0x00000012111b7220 */ /* 0x080fe20000410000 */
[----:B------:R-:W-:Y:S01]  /*18b0*/  FFMA.FTZ R21, R28, R18, R21 ;  /* 0x000000121c157223 */ /* 0x000fe20000010015 */
[----:B------:R-:W-:Y:S01]  /*18c0*/  FFMA.FTZ R20, R24, R29, R33 ;  /* 0x0000001d18147223 */ /* 0x000fe20000010021 */
[----:B------:R-:W-:-:S03]  /*18d0*/  FADD.FTZ R62, R29, R62 ;  /* 0x0000003e1d3e7221 */ /* 0x000fc60000010000 */
[C---:B------:R-:W-:Y:S01]  /*18e0*/  FFMA.FTZ R29, R25.reuse, R23, R20 ;  /* 0x00000017191d7223 */ /* 0x040fe20000010014 */
[----:B------:R-:W-:Y:S01]  /*18f0*/  FADD.FTZ R62, R62, R23 ;  /* 0x000000173e3e7221 */ /* 0x000fe20000010000 */
[----:B------:R-:W-:Y:S01]  /*1900*/  FFMA.FTZ R20, R25, R31, R34 ;  /* 0x0000001f19147223 */ /* 0x000fe20000010022 */
[----:B------:R-:W-:Y:S01]  /*1910*/  FADD.FTZ R23, R19, R18 ;  /* 0x0000001213177221 */ /* 0x000fe20000010000 */
[----:B------:R-:W-:Y:S01]  /*1920*/  FFMA.FTZ R32, R28, R27, R29 ;  /* 0x0000001b1c207223 */ /* 0x000fe2000001001d */
[----:B------:R-:W-:-:S07]  /*1930*/  FADD.FTZ R27, R27, R62 ;  /* 0x0000003e1b1b7221 */ /* 0x000fce0000010000 */
.L_x_3:
[----:B------:R-:W0:Y:S01]  /*1940*/  SHFL.DOWN PT, R18, R32, 0x1, 0x1f ;  /* 0x08201f0020127f89 */ /* 0x000e2200000e0000 */
[C---:B------:R-:W-:Y:S01]  /*1950*/  ISETP.GT.AND P1, PT, R3.reuse, 0x1e, PT ;  /* 0x0000001e0300780c */ /* 0x040fe20003f24270 */
[----:B------:R-:W1:Y:S01]  /*1960*/  S2UR UR7, SR_CgaCtaId ;  /* 0x00000000000779c3 */ /* 0x000e620000008800 */
[----:B------:R-:W-:Y:S01]  /*1970*/  UMOV UR6, 0x400 ;  /* 0x0000040000067882 */ /* 0x000fe20000000000 */
[----:B------:R-:W2:Y:S01]  /*1980*/  SHFL.DOWN PT, R19, R27, 0x1, 0x1f ;  /* 0x08201f001b137f89 */ /* 0x000ea200000e0000 */
[----:B------:R-:W-:Y:S01]  /*1990*/  UIADD3 UR5, UPT, UPT, UR6, 0xf0, URZ ;  /* 0x000000f006057890 */ /* 0x000fe2000fffe0ff */
[C---:B------:R-:W-:Y:S01]  /*19a0*/  ISETP.GT.AND P6, PT, R3.reuse, 0xf, PT ;  /* 0x0000000f0300780c */ /* 0x040fe20003fc4270 */
[----:B------:R-:W-:Y:S01]  /*19b0*/  BSSY.RECONVERGENT B0, `(.L_x_4) ;  /* 0x0000025000007945 */ /* 0x000fe20003800200 */
[----:B------:R-:W-:Y:S02]  /*19c0*/  ISETP.GT.AND P5, PT, R3, 0x17, PT ;  /* 0x000000170300780c */ /* 0x000fe40003fa4270 */
[----:B------:R-:W-:-:S02]  /*19d0*/  ISETP.NE.AND P2, PT, R2, RZ, PT ;  /* 0x000000ff0200720c */ /* 0x000fc40003f45270 */
[----:B------:R-:W-:Y:S02]  /*19e0*/  ISETP.GE.U32.AND P3, PT, R4, 0x2, PT ;  /* 0x000000020400780c */ /* 0x000fe40003f66070 */
[----:B0-----:R-:W-:Y:S01]  /*19f0*/  @!P1 FADD.FTZ R32, R18, R32 ;  /* 0x0000002012209221 */ /* 0x001fe20000010000 */
[----:B-1----:R-:W-:Y:S01]  /*1a00*/  ULEA UR5, UR7, UR5, 0x18 ;  /* 0x0000000507057291 */ /* 0x002fe2000f8ec0ff */
[----:B--2---:R-:W-:-:S03]  /*1a10*/  @!P1 FADD.FTZ R27, R19, R27 ;  /* 0x0000001b131b9221 */ /* 0x004fc60000010000 */
[----:B------:R-:W0:Y:S01]  /*1a20*/  SHFL.DOWN PT, R18, R32, 0x2, 0x1f ;  /* 0x08401f0020127f89 */ /* 0x000e2200000e0000 */
[----:B------:R-:W-:Y:S02]  /*1a30*/  ISETP.GT.AND P1, PT, R3, 0x1d, PT ;  /* 0x0000001d0300780c */ /* 0x000fe40003f24270 */
[----:B------:R-:W-:Y:S01]  /*1a40*/  LEA R56, R2, UR5, 0x4 ;  /* 0x0000000502387c11 */ /* 0x000fe2000f8e20ff */
[----:B------:R-:W1:Y:S04]  /*1a50*/  SHFL.DOWN PT, R19, R27, 0x2, 0x1f ;  /* 0x08401f001b137f89 */ /* 0x000e6800000e0000 */
[----:B------:R-:W-:Y:S06]  /*1a60*/  STS.128 [R56], R20 ;  /* 0x0000001438007388 */ /* 0x000fec0000000c00 */
[----:B0-----:R-:W-:Y:S01]  /*1a70*/  @!P1 FADD.FTZ R32, R32, R18 ;  /* 0x0000001220209221 */ /* 0x001fe20000010000 */
[----:B-1----:R-:W-:-:S04]  /*1a80*/  @!P1 FADD.FTZ R27, R27, R19 ;  /* 0x000000131b1b9221 */ /* 0x002fc80000010000 */
[----:B------:R-:W0:Y:S01]  /*1a90*/  SHFL.DOWN PT, R18, R32, 0x4, 0x1f ;  /* 0x08801f0020127f89 */ /* 0x000e2200000e0000 */
[----:B------:R-:W-:-:S03]  /*1aa0*/  ISETP.GT.AND P1, PT, R3, 0x1b, PT ;  /* 0x0000001b0300780c */ /* 0x000fc60003f24270 */
[----:B------:R-:W1:Y:S10]  /*1ab0*/  SHFL.DOWN PT, R19, R27, 0x4, 0x1f ;  /* 0x08801f001b137f89 */ /* 0x000e7400000e0000 */
[----:B0-----:R-:W-:Y:S01]  /*1ac0*/  @!P1 FADD.FTZ R32, R32, R18 ;  /* 0x0000001220209221 */ /* 0x001fe20000010000 */
[----:B-1----:R-:W-:-:S04]  /*1ad0*/  @!P1 FADD.FTZ R27, R27, R19 ;  /* 0x000000131b1b9221 */ /* 0x002fc80000010000 */
[----:B------:R-:W0:Y:S01]  /*1ae0*/  SHFL.DOWN PT, R18, R32, 0x8, 0x1f ;  /* 0x09001f0020127f89 */ /* 0x000e2200000e0000 */
[----:B------:R-:W-:-:S03]  /*1af0*/  ISETP.GT.U32.AND P1, PT, R2, 0x2f, PT ;  /* 0x0000002f0200780c */ /* 0x000fc60003f24070 */
[----:B------:R-:W1:Y:S01]  /*1b00*/  SHFL.DOWN PT, R19, R27, 0x8, 0x1f ;  /* 0x09001f001b137f89 */ /* 0x000e6200000e0000 */
[----:B0-----:R-:W-:Y:S01]  /*1b10*/  FADD.FTZ R25, R32, R18 ;  /* 0x0000001220197221 */ /* 0x001fe20000010000 */
[----:B-1----:R-:W-:-:S04]  /*1b20*/  FADD.FTZ R26, R27, R19 ;  /* 0x000000131b1a7221 */ /* 0x002fc80000010000 */
[----:B------:R-:W-:Y:S02]  /*1b30*/  FSEL R18, R32, R25, P5 ;  /* 0x0000001920127208 */ /* 0x000fe40002800000 */
[----:B------:R-:W-:-:S03]  /*1b40*/  FSEL R19, R27, R26, P5 ;  /* 0x0000001a1b137208 */ /* 0x000fc60002800000 */
[----:B------:R0:W1:Y:S04]  /*1b50*/  SHFL.DOWN PT, R28, R18, 0x10, 0x1f ;  /* 0x0a001f00121c7f89 */ /* 0x00006800000e0000 */
[----:B------:R0:W2:Y:S01]  /*1b60*/  SHFL.DOWN PT, R27, R19, 0x10, 0x1f ;  /* 0x0a001f00131b7f89 */ /* 0x0000a200000e0000 */
[----:B------:R-:W-:Y:S05]  /*1b70*/  @P6 BRA `(.L_x_5) ;  /* 0x0000000000206947 */ /* 0x000fea0003800000 */
[----:B------:R-:W-:Y:S01]  /*1b80*/  ISETP.NE.AND P5, PT, R3, RZ, PT ;  /* 0x000000ff0300720c */ /* 0x000fe20003fa5270 */
[----:B01----:R-:W-:Y:S01]  /*1b90*/  FADD.FTZ R18, R25, R28 ;  /* 0x0000001c19127221 */ /* 0x003fe20000010000 */
[----:B--2---:R-:W-:-:S11]  /*1ba0*/  FADD.FTZ R19, R26, R27 ;  /* 0x0000001b1a137221 */ /* 0x004fd60000010000 */
[----:B------:R-:W-:Y:S01]  /*1bb0*/  VOTEU.ALL UP0, P5 ;  /* 0x0000000000ff7886 */ /* 0x000fe20002800000 */
[----:B------:R-:W-:-:S04]  /*1bc0*/  @!P5 SHF.R.U32.HI R24, RZ, 0x2, R2 ;  /* 0x00000002ff18d819 */ /* 0x000fc80000011602 */
[----:B------:R-:W-:Y:S01]  /*1bd0*/  @!UP0 ULEA UR5, UR7, UR6, 0x18 ;  /* 0x0000000607058291 */ /* 0x000fe2000f8ec0ff */
[----:B------:R-:W-:-:S08]  /*1be0*/  @!P5 LOP3.LUT R24, R24, 0xf8, RZ, 0xc0, !PT ;  /* 0x000000f81818d812 */ /* 0x000fd000078ec0ff */
[----:B------:R3:W-:Y:S03]  /*1bf0*/  @!P5 STS.64 [R24+UR5+0x18], R18 ;  /* 0x000018121800d988 */ /* 0x0007e60008000a05 */
.L_x_5:
[----:B------:R-:W-:Y:S05]  /*1c00*/  BSYNC.RECONVERGENT B0 ;  /* 0x0000000000007941 */ /* 0x000fea0003800200 */
.L_x_4:
[----:B------:R-:W-:Y:S06]  /*1c10*/  BAR.SYNC.DEFER_BLOCKING 0x0 ;  /* 0x0000000000007b1d */ /* 0x000fec0000010000 */
[----:B------:R-:W-:Y:S04]  /*1c20*/  BSSY.RECONVERGENT B0, `(.L_x_6) ;  /* 0x000003d000007945 */ /* 0x000fe80003800200 */
[----:B------:R-:W-:Y:S05]  /*1c30*/  @P2 BRA `(.L_x_7) ;  /* 0x0000000000ec2947 */ /* 0x000fea0003800000 */
[----:B------:R-:W-:-:S09]  /*1c40*/  ULEA UR5, UR7, UR6, 0x18 ;  /* 0x0000000607057291 */ /* 0x000fd2000f8ec0ff */
[----:B-1----:R-:W1:Y:S04]  /*1c50*/  LDS.128 R28, [UR5+0x20] ;  /* 0x00002005ff1c7984 */ /* 0x002e680008000c00 */
[----:B------:R-:W4:Y:S04]  /*1c60*/  LDS.128 R32, [UR5+0x30] ;  /* 0x00003005ff207984 */ /* 0x000f280008000c00 */
[----:B--23--:R-:W2:Y:S01]  /*1c70*/  LDS.128 R24, [UR5+0x40] ;  /* 0x00004005ff187984 */ /* 0x00cea20008000c00 */
[----:B-1----:R-:W-:Y:S01]  /*1c80*/  FADD.FTZ R57, R18, R28 ;  /* 0x0000001c12397221 */ /* 0x002fe20000010000 */
[----:B0-----:R-:W-:-:S03]  /*1c90*/  FADD.FTZ R18, R19, R29 ;  /* 0x0000001d13127221 */ /* 0x001fc60000010000 */
[----:B------:R-:W-:Y:S01]  /*1ca0*/  FADD.FTZ R57, R57, R30 ;  /* 0x0000001e39397221 */ /* 0x000fe20000010000 */
[----:B------:R-:W-:Y:S02]  /*1cb0*/  FADD.FTZ R18, R18, R31 ;  /* 0x0000001f12127221 */ /* 0x000fe40000010000 */
[----:B------:R-:W0:Y:S01]  /*1cc0*/  LDS.128 R28, [UR5+0x50] ;  /* 0x00005005ff1c7984 */ /* 0x000e220008000c00 */
[----:B----4-:R-:W-:Y:S01]  /*1cd0*/  FADD.FTZ R57, R57, R32 ;  /* 0x0000002039397221 */ /* 0x010fe20000010000 */
[----:B------:R-:W-:-:S03]  /*1ce0*/  FADD.FTZ R18, R18, R33 ;  /* 0x0000002112127221 */ /* 0x000fc60000010000 */
[----:B------:R-:W-:Y:S01]  /*1cf0*/  FADD.FTZ R57, R57, R34 ;  /* 0x0000002239397221 */ /* 0x000fe20000010000 */
[----:B------:R-:W-:Y:S02]  /*1d00*/  FADD.FTZ R18, R18, R35 ;  /* 0x0000002312127221 */ /* 0x000fe40000010000 */
[----:B------:R-:W1:Y:S01]  /*1d10*/  LDS.128 R32, [UR5+0x60] ;  /* 0x00006005ff207984 */ /* 0x000e620008000c00 */
[----:B--2---:R-:W-:Y:S01]  /*1d20*/  FADD.FTZ R57, R57, R24 ;  /* 0x0000001839397221 */ /* 0x004fe20000010000 */
[----:B------:R-:W-:-:S03]  /*1d30*/  FADD.FTZ R18, R18, R25 ;  /* 0x0000001912127221 */ /* 0x000fc60000010000 */
[----:B------:R-:W-:Y:S01]  /*1d40*/  FADD.FTZ R57, R57, R26 ;  /* 0x0000001a39397221 */ /* 0x000fe20000010000 */
[----:B------:R-:W-:Y:S02]  /*1d50*/  FADD.FTZ R18, R18, R27 ;  /* 0x0000001b12127221 */ /* 0x000fe40000010000 */
[----:B------:R-:W2:Y:S01]  /*1d60*/  LDS.128 R24, [UR5+0x70] ;  /* 0x00007005ff187984 */ /* 0x000ea20008000c00 */
[----:B0-----:R-:W-:Y:S01]  /*1d70*/  FADD.FTZ R57, R57, R28 ;  /* 0x0000001c39397221 */ /* 0x001fe20000010000 */
[----:B------:R-:W-:-:S03]  /*1d80*/  FADD.FTZ R18, R18, R29 ;  /* 0x0000001d12127221 */ /* 0x000fc60000010000 */
[----:B------:R-:W-:Y:S01]  /*1d90*/  FADD.FTZ R57, R57, R30 ;  /* 0x0000001e39397221 */ /* 0x000fe20000010000 */
[----:B------:R-:W-:Y:S02]  /*1da0*/  FADD.FTZ R18, R18, R31 ;  /* 0x0000001f12127221 */ /* 0x000fe40000010000 */
[----:B------:R-:W0:Y:S01]  /*1db0*/  LDS.128 R28, [UR5+0x80] ;  /* 0x00008005ff1c7984 */ /* 0x000e220008000c00 */
[----:B-1----:R-:W-:Y:S01]  /*1dc0*/  FADD.FTZ R57, R57, R32 ;  /* 0x0000002039397221 */ /* 0x002fe20000010000 */
        /* <DEDUP_REMOVED lines=20> */
[----:B------:R-:W-:Y:S02]  /*1f10*/  FADD.FTZ R24, R18, R25 ;  /* 0x0000001912187221 */ /* 0x000fe40000010000 */
[----:B------:R-:W2:Y:S01]  /*1f20*/  LDS.64 R18, [UR5+0xd0] ;  /* 0x0000d005ff127984 */ /* 0x000ea20008000a00 */
[----:B------:R-:W-:Y:S01]  /*1f30*/  FADD.FTZ R57, R57, R26 ;  /* 0x0000001a39397221 */ /* 0x000fe20000010000 */
[----:B------:R-:W-:-:S03]  /*1f40*/  FADD.FTZ R24, R24, R27 ;  /* 0x0000001b18187221 */ /* 0x000fc60000010000 */
[----:B0-----:R-:W-:Y:S01]  /*1f50*/  FADD.FTZ R57, R57, R28 ;  /* 0x0000001c39397221 */ /* 0x001fe20000010000 */
[----:B------:R-:W-:-:S03]  /*1f60*/  FADD.FTZ R24, R24, R29 ;  /* 0x0000001d18187221 */ /* 0x000fc60000010000 */
[----:B------:R-:W-:Y:S01]  /*1f70*/  FADD.FTZ R57, R57, R30 ;  /* 0x0000001e39397221 */ /* 0x000fe20000010000 */
[----:B------:R-:W-:-:S03]  /*1f80*/  FADD.FTZ R24, R24, R31 ;  /* 0x0000001f18187221 */ /* 0x000fc60000010000 */
[----:B-1----:R-:W-:Y:S01]  /*1f90*/  FADD.FTZ R57, R57, R32 ;  /* 0x0000002039397221 */ /* 0x002fe20000010000 */
[----:B------:R-:W-:-:S03]  /*1fa0*/  FADD.FTZ R24, R24, R33 ;  /* 0x0000002118187221 */ /* 0x000fc60000010000 */
[----:B------:R-:W-:Y:S01]  /*1fb0*/  FADD.FTZ R57, R57, R34 ;  /* 0x0000002239397221 */ /* 0x000fe20000010000 */
[----:B------:R-:W-:-:S03]  /*1fc0*/  FADD.FTZ R24, R24, R35 ;  /* 0x0000002318187221 */ /* 0x000fc60000010000 */
[----:B--2---:R-:W-:Y:S01]  /*1fd0*/  FADD.FTZ R18, R57, R18 ;  /* 0x0000001239127221 */ /* 0x004fe20000010000 */
[----:B------:R-:W-:-:S07]  /*1fe0*/  FADD.FTZ R19, R24, R19 ;  /* 0x0000001318137221 */ /* 0x000fce0000010000 */
.L_x_7:
[----:B------:R-:W-:Y:S05]  /*1ff0*/  BSYNC.RECONVERGENT B0 ;  /* 0x0000000000007941 */ /* 0x000fea0003800200 */
.L_x_6:
[----:B------:R-:W-:Y:S06]  /*2000*/  BAR.SYNC.DEFER_BLOCKING 0x0 ;  /* 0x0000000000007b1d */ /* 0x000fec0000010000 */
[----:B------:R-:W-:Y:S04]  /*2010*/  BSSY.RECONVERGENT B0, `(.L_x_8) ;  /* 0x000004d000007945 */ /* 0x000fe80003800200 */
[----:B------:R-:W-:Y:S05]  /*2020*/  @P1 BRA `(.L_x_9) ;  /* 0x00000004002c1947 */ /* 0x000fea0003800000 */
[----:B--23--:R-:W2:Y:S04]  /*2030*/  LDS.128 R24, [R56+0x300] ;  /* 0x0003000038187984 */ /* 0x00cea80000000c00 */
[----:B-1----:R-:W1:Y:S04]  /*2040*/  LDS.128 R28, [R56+0x600] ;  /* 0x00060000381c7984 */ /* 0x002e680000000c00 */
[----:B------:R-:W3:Y:S01]  /*2050*/  LDS.128 R32, [R56+0x900] ;  /* 0x0009000038207984 */ /* 0x000ee20000000c00 */
[----:B--2---:R-:W-:Y:S01]  /*2060*/  FADD.FTZ R57, R20, R24 ;  /* 0x0000001814397221 */ /* 0x004fe20000010000 */
[----:B------:R-:W-:Y:S01]  /*2070*/  FADD.FTZ R24, R21, R25 ;  /* 0x0000001915187221 */ /* 0x000fe20000010000 */
[----:B------:R-:W-:Y:S01]  /*2080*/  FADD.FTZ R25, R22, R26 ;  /* 0x0000001a16197221 */ /* 0x000fe20000010000 */
[----:B------:R-:W-:Y:S01]  /*2090*/  FADD.FTZ R26, R23, R27 ;  /* 0x0000001b171a7221 */ /* 0x000fe20000010000 */
[----:B-1----:R-:W-:Y:S01]  /*20a0*/  FADD.FTZ R57, R57, R28 ;  /* 0x0000001c39397221 */ /* 0x002fe20000010000 */
[----:B------:R-:W-:Y:S01]  /*20b0*/  FADD.FTZ R24, R24, R29 ;  /* 0x0000001d18187221 */ /* 0x000fe20000010000 */
[----:B------:R-:W1:Y:S01]  /*20c0*/  LDS.128 R20, [R56+0xc00] ;  /* 0x000c000038147984 */ /* 0x000e620000000c00 */
[----:B------:R-:W-:Y:S01]  /*20d0*/  FADD.FTZ R29, R25, R30 ;  /* 0x0000001e191d7221 */ /* 0x000fe20000010000 */
[----:B------:R-:W-:Y:S01]  /*20e0*/  FADD.FTZ R28, R26, R31 ;  /* 0x0000001f1a1c7221 */ /* 0x000fe20000010000 */
[----:B---3--:R-:W-:Y:S01]  /*20f0*/  FADD.FTZ R57, R57, R32 ;  /* 0x0000002039397221 */ /* 0x008fe20000010000 */
[----:B------:R-:W-:Y:S01]  /*2100*/  FADD.FTZ R32, R24, R33 ;  /* 0x0000002118207221 */ /* 0x000fe20000010000 */
[----:B------:R-:W-:Y:S01]  /*2110*/  FADD.FTZ R33, R29, R34 ;  /* 0x000000221d217221 */ /* 0x000fe20000010000 */
[----:B------:R-:W2:Y:S01]  /*2120*/  LDS.128 R24, [R56+0xf00] ;  /* 0x000f000038187984 */ /* 0x000ea20000000c00 */
[----:B------:R-:W-:-:S03]  /*2130*/  FADD.FTZ R34, R28, R35 ;  /* 0x000000231c227221 */ /* 0x000fc60000010000 */
[----:B------:R-:W3:Y:S01]  /*2140*/  LDS.128 R28, [R56+0x1200] ;  /* 0x00120000381c7984 */ /* 0x000ee20000000c00 */
[----:B-1----:R-:W-:Y:S01]  /*2150*/  FADD.FTZ R57, R57, R20 ;  /* 0x0000001439397221 */ /* 0x002fe20000010000 */
[----:B------:R-:W-:Y:S01]  /*2160*/  FADD.FTZ R32, R32, R21 ;  /* 0x0000001520207221 */ /* 0x000fe20000010000 */
[----:B------:R-:W-:Y:S01]  /*2170*/  FADD.FTZ R33, R33, R22 ;  /* 0x0000001621217221 */ /* 0x000fe20000010000 */
[----:B------:R-:W-:Y:S02]  /*2180*/  FADD.FTZ R34, R34, R23 ;  /* 0x0000001722227221 */ /* 0x000fe40000010000 */
[----:B------:R-:W1:Y:S01]  /*2190*/  LDS.128 R20, [R56+0x1500] ;  /* 0x0015000038147984 */ /* 0x000e620000000c00 */
[----:B--2---:R-:W-:Y:S01]  /*21a0*/  FADD.FTZ R57, R57, R24 ;  /* 0x0000001839397221 */ /* 0x004fe20000010000 */
[----:B------:R-:W-:Y:S01]  /*21b0*/  FADD.FTZ R32, R32, R25 ;  /* 0x0000001920207221 */ /* 0x000fe20000010000 */
[----:B------:R-:W-:Y:S01]  /*21c0*/  FADD.FTZ R33, R33, R26 ;  /* 0x0000001a21217221 */ /* 0x000fe20000010000 */
[----:B------:R-:W-:Y:S01]  /*21d0*/  FADD.FTZ R34, R34, R27 ;  /* 0x0000001b22227221 */ /* 0x000fe20000010000 */
[----:B---3--:R-:W-:Y:S01]  /*21e0*/  FADD.FTZ R57, R57, R28 ;  /* 0x0000001c39397221 */ /* 0x008fe20000010000 */
[----:B------:R-:W2:Y:S01]  /*21f0*/  LDS.128 R24, [R56+0x1800] ;  /* 0x0018000038187984 */ /* 0x000ea20000000c00 */
[----:B------:R-:W-:Y:S01]  /*2200*/  FADD.FTZ R32, R32, R29 ;  /* 0x0000001d20207221 */ /* 0x000fe20000010000 */
[----:B------:R-:W-:Y:S01]  /*2210*/  FADD.FTZ R33, R33, R30 ;  /* 0x0000001e21217221 */ /* 0x000fe20000010000 */
[----:B------:R-:W-:-:S02]  /*2220*/  FADD.FTZ R34, R34, R31 ;  /* 0x0000001f22227221 */ /* 0x000fc40000010000 */
        /* <DEDUP_REMOVED lines=11> */
[----:B------:R-:W-:Y:S01]  /*22e0*/  FADD.FTZ R32, R32, R29 ;  /* 0x0000001d20207221 */ /* 0x000fe20000010000 */
[----:B------:R-:W-:Y:S01]  /*22f0*/  FADD.FTZ R33, R33, R30 ;  /* 0x0000001e21217221 */ /* 0x000fe20000010000 */
[----:B------:R-:W-:Y:S01]  /*2300*/  FADD.FTZ R34, R34, R31 ;  /* 0x0000001f22227221 */ /* 0x000fe20000010000 */
[----:B------:R-:W-:Y:S04]  /*2310*/  LDS.128 R24, [R56+0x2400] ;  /* 0x0024000038187984 */ /* 0x000fe80000000c00 */
[----:B------:R-:W2:Y:S01]  /*2320*/  LDS.128 R28, [R56+0x2100] ;  /* 0x00210000381c7984 */ /* 0x000ea20000000c00 */
[----:B-1----:R-:W-:Y:S01]  /*2330*/  FADD.FTZ R57, R57, R20 ;  /* 0x0000001439397221 */ /* 0x002fe20000010000 */
[----:B------:R-:W-:Y:S01]  /*2340*/  FADD.FTZ R32, R32, R21 ;  /* 0x0000001520207221 */ /* 0x000fe20000010000 */
[----:B------:R-:W-:Y:S01]  /*2350*/  FADD.FTZ R33, R33, R22 ;  /* 0x0000001621217221 */ /* 0x000fe20000010000 */
[----:B------:R-:W-:-:S02]  /*2360*/  FADD.FTZ R34, R34, R23 ;  /* 0x0000001722227221 */ /* 0x000fc40000010000 */
[----:B------:R-:W1:Y:S01]  /*2370*/  LDS.128 R20, [R56+0x2700] ;  /* 0x0027000038147984 */ /* 0x000e620000000c00 */
[----:B--2---:R-:W-:Y:S01]  /*2380*/  FADD.FTZ R57, R57, R28 ;  /* 0x0000001c39397221 */ /* 0x004fe20000010000 */
[----:B------:R-:W-:Y:S01]  /*2390*/  FADD.FTZ R32, R32, R29 ;  /* 0x0000001d20207221 */ /* 0x000fe20000010000 */
[----:B------:R-:W-:Y:S01]  /*23a0*/  FADD.FTZ R33, R33, R30 ;  /* 0x0000001e21217221 */ /* 0x000fe20000010000 */
[----:B------:R-:W-:Y:S01]  /*23b0*/  FADD.FTZ R34, R34, R31 ;  /* 0x0000001f22227221 */ /* 0x000fe20000010000 */
[----:B------:R-:W-:Y:S01]  /*23c0*/  FADD.FTZ R57, R57, R24 ;  /* 0x0000001839397221 */ /* 0x000fe20000010000 */
        /* <DEDUP_REMOVED lines=8> */
[----:B------:R-:W-:Y:S01]  /*2450*/  FADD.FTZ R34, R34, R23 ;  /* 0x0000001722227221 */ /* 0x000fe20000010000 */
[----:B--2---:R-:W-:Y:S01]  /*2460*/  FADD.FTZ R57, R57, R24 ;  /* 0x0000001839397221 */ /* 0x004fe20000010000 */
[----:B------:R-:W-:Y:S01]  /*2470*/  FADD.FTZ R32, R32, R25 ;  /* 0x0000001920207221 */ /* 0x000fe20000010000 */
[----:B------:R-:W-:Y:S01]  /*2480*/  FADD.FTZ R33, R33, R26 ;  /* 0x0000001a21217221 */ /* 0x000fe20000010000 */
[----:B------:R-:W-:Y:S01]  /*2490*/  FADD.FTZ R34, R34, R27 ;  /* 0x0000001b22227221 */ /* 0x000fe20000010000 */
[----:B------:R-:W-:Y:S01]  /*24a0*/  FADD.FTZ R20, R57, R28 ;  /* 0x0000001c39147221 */ /* 0x000fe20000010000 */
[----:B------:R-:W-:Y:S01]  /*24b0*/  FADD.FTZ R21, R32, R29 ;  /* 0x0000001d20157221 */ /* 0x000fe20000010000 */
[----:B------:R-:W-:Y:S01]  /*24c0*/  FADD.FTZ R22, R33, R30 ;  /* 0x0000001e21167221 */ /* 0x000fe20000010000 */
[----:B------:R-:W-:-:S07]  /*24d0*/  FADD.FTZ R23, R34, R31 ;  /* 0x0000001f22177221 */ /* 0x000fce0000010000 */
.L_x_9:
[----:B------:R-:W-:Y:S05]  /*24e0*/  BSYNC.RECONVERGENT B0 ;  /* 0x0000000000007941 */ /* 0x000fea0003800200 */
.L_x_8:
[----:B------:R-:W-:Y:S04]  /*24f0*/  BSSY.RECONVERGENT B0, `(.L_x_10) ;  /* 0x000001d000007945 */ /* 0x000fe80003800200 */
[----:B------:R-:W-:Y:S05]  /*2500*/  @P1 BRA `(.L_x_11) ;  /* 0x00000000006c1947 */ /* 0x000fea0003800000 */
[----:B---3--:R-:W1:Y:S01]  /*2510*/  LDC.64 R24, c[0x0][0x3f8] ;  /* 0x0000fe00ff187b82 */ /* 0x008e620000000a00 */
[----:B------:R-:W-:-:S07]  /*2520*/  IMAD R11, R11, 0x30, R2 ;  /* 0x000000300b0b7824 */ /* 0x000fce00078e0202 */
[----:B--2---:R-:W2:Y:S01]  /*2530*/  LDC.64 R26, c[0x0][0x3d8] ;  /* 0x0000f600ff1a7b82 */ /* 0x004ea20000000a00 */
[----:B-1----:R-:W-:Y:S01]  /*2540*/  IMAD.WIDE.U32 R28, R24, 0x3, RZ ;  /* 0x00000003181c7825 */ /* 0x002fe200078e00ff */
[C---:B------:R-:W-:Y:S02]  /*2550*/  LEA R31, R25.reuse, R25, 0x1 ;  /* 0x00000019191f7211 */ /* 0x040fe400078e08ff */
[----:B------:R-:W-:Y:S02]  /*2560*/  LEA.HI R35, P1, R25, R24, RZ, 0x1 ;  /* 0x0000001819237211 */ /* 0x000fe400078308ff */
[----:B------:R-:W-:Y:S02]  /*2570*/  IADD3 R29, PT, PT, R29, R31, RZ ;  /* 0x0000001f1d1d7210 */ /* 0x000fe40007ffe0ff */
[----:B------:R-:W-:Y:S01]  /*2580*/  IADD3.X R30, PT, PT, RZ, R25, RZ, P1, !PT ;  /* 0x00000019ff1e7210 */ /* 0x000fe20000ffe4ff */
[----:B--2---:R-:W-:Y:S01]  /*2590*/  IMAD.WIDE R26, R11, 0x4, R26 ;  /* 0x000000040b1a7825 */ /* 0x004fe200078e021a */
[----:B------:R-:W-:-:S02]  /*25a0*/  LEA.HI R31, P1, R29, R28, RZ, 0x1 ;  /* 0x0000001c1d1f7211 */ /* 0x000fc400078308ff */
[----:B------:R-:W-:Y:S02]  /*25b0*/  SHF.L.U32 R33, R35, 0x1, RZ ;  /* 0x0000000123217819 */ /* 0x000fe400000006ff */
[----:B------:R-:W-:Y:S01]  /*25c0*/  SHF.L.U32 R11, R31, 0x1, RZ ;  /* 0x000000011f0b7819 */ /* 0x000fe200000006ff */
[----:B------:R4:W-:Y:S01]  /*25d0*/  REDG.E.ADD.F32.FTZ.RN.STRONG.GPU desc[UR8][R26.64], R20 ;  /* 0x000000141a0079a6 */ /* 0x0009e2000c12f308 */
[----:B------:R-:W-:Y:S02]  /*25e0*/  LOP3.LUT R33, R33, 0xfffffffc, RZ, 0xc0, !PT ;  /* 0xfffffffc21217812 */ /* 0x000fe400078ec0ff */
[----:B------:R-:W-:Y:S02]  /*25f0*/  LEA R28, P5, R24, R26, 0x2 ;  /* 0x0000001a181c7211 */ /* 0x000fe400078a10ff */
[----:B------:R-:W-:Y:S02]  /*2600*/  IADD3.X R32, PT, PT, RZ, R29, RZ, P1, !PT ;  /* 0x0000001dff207210 */ /* 0x000fe40000ffe4ff */
[----:B------:R-:W-:-:S02]  /*2610*/  LOP3.LUT R11, R11, 0xfffffffc, RZ, 0xc0, !PT ;  /* 0xfffffffc0b0b7812 */ /* 0x000fc400078ec0ff */
[----:B------:R-:W-:Y:S02]  /*2620*/  SHF.L.U64.HI R35, R35, 0x1, R30 ;  /* 0x0000000123237819 */ /* 0x000fe4000001021e */
[----:B------:R-:W-:Y:S02]  /*2630*/  IADD3 R30, P1, PT, R26, R33, RZ ;  /* 0x000000211a1e7210 */ /* 0x000fe40007f3e0ff */
[----:B------:R-:W-:Y:S02]  /*2640*/  LEA.HI.X R29, R24, R27, R25, 0x2, P5 ;  /* 0x0000001b181d7211 */ /* 0x000fe400028f1419 */
[----:B------:R-:W-:Y:S02]  /*2650*/  SHF.L.U64.HI R25, R31, 0x1, R32 ;  /* 0x000000011f197819 */ /* 0x000fe40000010220 */
[----:B------:R-:W-:Y:S02]  /*2660*/  IADD3 R24, P5, PT, R26, R11, RZ ;  /* 0x0000000b1a187210 */ /* 0x000fe40007fbe0ff */
[----:B------:R-:W-:-:S02]  /*2670*/  IADD3.X R31, PT, PT, R27, R35, RZ, P1, !PT ;  /* 0x000000231b1f7210 */ /* 0x000fc40000ffe4ff */
[----:B------:R-:W-:-:S03]  /*2680*/  IADD3.X R25, PT, PT, R27, R25, RZ, P5, !PT ;  /* 0x000000191b197210 */ /* 0x000fc60002ffe4ff */
[----:B------:R4:W-:Y:S04]  /*2690*/  REDG.E.ADD.F32.FTZ.RN.STRONG.GPU desc[UR8][R30.64], R21 ;  /* 0x000000151e0079a6 */ /* 0x0009e8000c12f308 */
[----:B------:R4:W-:Y:S04]  /*26a0*/  REDG.E.ADD.F32.FTZ.RN.STRONG.GPU desc[UR8][R28.64], R22 ;  /* 0x000000161c0079a6 */ /* 0x0009e8000c12f308 */
[----:B------:R4:W-:Y:S02]  /*26b0*/  REDG.E.ADD.F32.FTZ.RN.STRONG.GPU desc[UR8][R24.64], R23 ;  /* 0x00000017180079a6 */ /* 0x0009e4000c12f308 */
.L_x_11:
[----:B------:R-:W-:Y:S05]  /*26c0*/  BSYNC.RECONVERGENT B0 ;  /* 0x0000000000007941 */ /* 0x000fea0003800200 */
.L_x_10:
[----:B------:R-:W-:Y:S05]  /*26d0*/  @!P3 BRA `(.L_x_12) ;  /* 0x000000080090b947 */ /* 0x000fea0003800000 */
[----:B--2-4-:R-:W2:Y:S01]  /*26e0*/  LDC.64 R26, c[0x0][0x3d0] ;  /* 0x0000f400ff1a7b82 */ /* 0x014ea20000000a00 */
[----:B------:R-:W-:Y:S02]  /*26f0*/  LOP3.LUT R20, R43, 0x1, RZ, 0xc0, !PT ;  /* 0x000000012b147812 */ /* 0x000fe400078ec0ff */
[----:B------:R-:W-:-:S03]  /*2700*/  ISETP.GE.U32.AND P3, PT, R4, 0x8, PT ;  /* 0x000000080400780c */ /* 0x000fc60003f66070 */
[----:B------:R-:W-:-:S04]  /*2710*/  IMAD R23, R20, R5, RZ ;  /* 0x0000000514177224 */ /* 0x000fc800078e02ff */
[----:B------:R-:W-:-:S05]  /*2720*/  IMAD R11, R23, R4, RZ ;  /* 0x00000004170b7224 */ /* 0x000fca00078e02ff */
[----:B------:R-:W-:-:S05]  /*2730*/  SHF.L.U32 R11, R11, 0x1, RZ ;  /* 0x000000010b0b7819 */ /* 0x000fca00000006ff */
[----:B--2---:R-:W-:Y:S01]  /*2740*/  IMAD.WIDE R26, R11, 0x4, R26 ;  /* 0x000000040b1a7825 */ /* 0x004fe200078e021a */
[----:B------:R-:W-:Y:S06]  /*2750*/  @P2 BRA `(.L_x_13) ;  /* 0x0000000000502947 */ /* 0x000fec0003800000 */
[----:B------:R-:W2:Y:S01]  /*2760*/  LDC.64 R20, c[0x0][0x3c8] ;  /* 0x0000f200ff147b82 */ /* 0x000ea20000000a00 */
[----:B------:R-:W-:Y:S01]  /*2770*/  IADD3 R11, PT, PT, R23, R0, RZ ;  /* 0x00000000170b7210 */ /* 0x000fe20007ffe0ff */
[----:B------:R-:W-:Y:S01]  /*2780*/  IMAD R23, R5, UR10, R0 ;  /* 0x0000000a05177c24 */ /* 0x000fe2000f8e0200 */
[----:B---3--:R-:W-:-:S03]  /*2790*/  LOP3.LUT P1, R24, R43, 0x2, RZ, 0xc0, !PT ;  /* 0x000000022b187812 */ /* 0x008fc6000782c0ff */
[----:B------:R-:W-:-:S05]  /*27a0*/  IMAD.WIDE.U32 R22, R23, 0x8, R26 ;  /* 0x0000000817167825 */ /* 0x000fca00078e001a */
[----:B------:R4:W-:Y:S01]  /*27b0*/  STG.E.64 desc[UR8][R22.64], R18 ;  /* 0x0000001216007986 */ /* 0x0009e2000c101b08 */
[----:B--2---:R-:W-:Y:S01]  /*27c0*/  IMAD.WIDE.U32 R20, R11, 0x4, R20 ;  /* 0x000000040b147825 */ /* 0x004fe200078e0014 */
[----:B------:R-:W-:Y:S02]  /*27d0*/  IADD3 R11, PT, PT, -R24, 0x1, RZ ;  /* 0x00000001180b7810 */ /* 0x000fe40007ffe1ff */
[----:B------:R-:W-:Y:S01]  /*27e0*/  SEL R24, R4, RZ, !P1 ;  /* 0x000000ff04187207 */ /* 0x000fe20004800000 */
[----:B------:R-:W-:Y:S06]  /*27f0*/  MEMBAR.ALL.GPU ;  /* 0x0000000000007992 */ /* 0x000fec000000a000 */
[----:B------:R-:W-:-:S00]  /*2800*/  ERRBAR ;  /* 0x00000000000079ab */ /* 0x000fc00000000000 */
[----:B------:R-:W-:Y:S06]  /*2810*/  CGAERRBAR ;  /* 0x00000000000075ab */ /* 0x000fec0000000000 */
[----:B------:R4:W-:Y:S01]  /*2820*/  REDG.E.ADD.S32.STRONG.GPU desc[UR8][R20.64], R11 ;  /* 0x0000000b1400798e */ /* 0x0009e2000c12e308 */
[----:B------:R-:W-:-:S13]  /*2830*/  ISETP.NE.AND P1, PT, R24, -0x1, PT ;  /* 0xffffffff1800780c */ /* 0x000fda0003f25270 */
[----:B----4-:R-:W-:Y:S05]  /*2840*/  @!P1 BRA `(.L_x_13) ;  /* 0x0000000000149947 */ /* 0x010fea0003800000 */
.L_x_14:
[----:B------:R-:W2:Y:S04]  /*2850*/  LDG.E.STRONG.GPU R11, desc[UR8][R20.64] ;  /* 0x00000008140b7981 */ /* 0x000ea8000c1ef900 */
[----:B--2---:R-:W-:Y:S01]  /*2860*/  CCTL.IVALL ;  /* 0x00000000ff00798f */ /* 0x004fe20002000000 */
[----:B------:R-:W-:Y:S05]  /*2870*/  YIELD ;  /* 0x0000000000007946 */ /* 0x000fea0003800000 */
[----:B------:R-:W-:-:S13]  /*2880*/  ISETP.NE.AND P1, PT, R11, R24, PT ;  /* 0x000000180b00720c */ /* 0x000fda0003f25270 */
[----:B------:R-:W-:Y:S05]  /*2890*/  @P1 BRA `(.L_x_14) ;  /* 0xfffffffc00ec1947 */ /* 0x000fea000383ffff */
.L_x_13:
[----:B------:R-:W-:Y:S05]  /*28a0*/  WARPSYNC.ALL ;  /* 0x0000000000007948 */ /* 0x000fea0003800000 */
[----:B------:R-:W-:Y:S01]  /*28b0*/  BAR.SYNC.DEFER_BLOCKING 0x0 ;  /* 0x0000000000007b1d */ /* 0x000fe20000010000 */
[----:B------:R-:W-:-:S05]  /*28c0*/  HFMA2 R31, -RZ, RZ, 0, 0 ;  /* 0x00000000ff1f7431 */ /* 0x000fca00000001ff */
[----:B------:R-:W-:Y:S05]  /*28d0*/  @!P3 BRA `(.L_x_15) ;  /* 0x000000040018b947 */ /* 0x000fea0003800000 */
[CC--:B------:R-:W-:Y:S01]  /*28e0*/  LEA R33, R5.reuse, R0.reuse, 0x1 ;  /* 0x0000000005217211 */ /* 0x0c0fe200078e08ff */
[C-C-:B------:R-:W-:Y:S01]  /*28f0*/  IMAD R29, R5.reuse, 0x6, R0.reuse ;  /* 0x00000006051d7824 */ /* 0x140fe200078e0200 */
[CC--:B------:R-:W-:Y:S01]  /*2900*/  LEA R30, R5.reuse, R0.reuse, 0x2 ;  /* 0x00000000051e7211 */ /* 0x0c0fe200078e10ff */
[C-C-:B------:R-:W-:Y:S01]  /*2910*/  IMAD R32, R5.reuse, 0x5, R0.reuse ;  /* 0x0000000505207824 */ /* 0x140fe200078e0200 */
[----:B------:R-:W-:Y:S01]  /*2920*/  IADD3 R34, PT, PT, R0, R5, RZ ;  /* 0x0000000500227210 */ /* 0x000fe20007ffe0ff */
[C-C-:B------:R-:W-:Y:S01]  /*2930*/  IMAD R11, R5.reuse, 0x3, R0.reuse ;  /* 0x00000003050b7824 */ /* 0x140fe200078e0200 */
[----:B------:R-:W-:Y:S01]  /*2940*/  MOV R56, RZ ;  /* 0x000000ff00387202 */ /* 0x000fe20000000f00 */
[----:B-1----:R-:W-:Y:S01]  /*2950*/  IMAD R28, R5, 0x7, R0 ;  /* 0x00000007051c7824 */ /* 0x002fe200078e0200 */
[----:B------:R-:W-:Y:S01]  /*2960*/  MOV R35, R0 ;  /* 0x0000000000237202 */ /* 0x000fe20000000f00 */
[----:B------:R-:W-:Y:S01]  /*2970*/  UIADD3 UR5, UPT, UPT, -UR10, URZ, URZ ;  /* 0x000000ff0a057290 */ /* 0x000fe2000fffe1ff */
[----:B------:R-:W-:-:S11]  /*2980*/  LOP3.LUT R31, R4, 0x7ffffff8, RZ, 0xc0, !PT ;  /* 0x7ffffff8041f7812 */ /* 0x000fd600078ec0ff */
.L_x_16:
[----:B------:R-:W-:Y:S02]  /*2990*/  ISETP.EQ.OR P5, PT, RZ, UR5, P2 ;  /* 0x00000005ff007c0c */ /* 0x000fe400097a2670 */
[----:B------:R-:W-:-:S04]  /*29a0*/  IADD3 R20, PT, PT, R56, 0x1, RZ ;  /* 0x0000000138147810 */ /* 0x000fc80007ffe0ff */
[----:B------:R-:W-:-:S07]  /*29b0*/  ISETP.EQ.OR P6, PT, R20, UR10, P2 ;  /* 0x0000000a14007c0c */ /* 0x000fce00097c2670 */
[----:B------:R-:W-:-:S06]  /*29c0*/  @!P5 IMAD.WIDE.U32 R20, R35, 0x8, R26 ;  /* 0x000000082314d825 */ /* 0x000fcc00078e001a */
[----:B------:R-:W0:Y:S01]  /*29d0*/  @!P5 LDG.E.64 R20, desc[UR8][R20.64] ;  /* 0x000000081414d981 */ /* 0x000e22000c1e1b00 */
[----:B------:R-:W-:Y:S01]  /*29e0*/  @!P6 IMAD.WIDE.U32 R22, R34, 0x8, R26 ;  /* 0x000000082216e825 */ /* 0x000fe200078e001a */
[----:B---3--:R-:W-:-:S04]  /*29f0*/  IADD3 R24, PT, PT, R56, 0x2, RZ ;  /* 0x0000000238187810 */ /* 0x008fc80007ffe0ff */
[----:B------:R-:W-:Y:S01]  /*2a00*/  ISETP.EQ.OR P1, PT, R24, UR10, P2 ;  /* 0x0000000a18007c0c */ /* 0x000fe20009722670 */
[----:B------:R-:W2:Y:S01]  /*2a10*/  @!P6 LDG.E.64 R22, desc[UR8][R22.64] ;  /* 0x000000081616e981 */ /* 0x000ea2000c1e1b00 */
[----:B------:R-:W-:-:S04]  /*2a20*/  IADD3 R24, PT, PT, R56, 0x3, RZ ;  /* 0x0000000338187810 */ /* 0x000fc80007ffe0ff */
[----:B------:R-:W-:-:S07]  /*2a30*/  ISETP.EQ.OR P3, PT, R24, UR10, P2 ;  /* 0x0000000a18007c0c */ /* 0x000fce0009762670 */
[----:B------:R-:W-:-:S06]  /*2a40*/  @!P1 IMAD.WIDE.U32 R24, R33, 0x8, R26 ;  /* 0x0000000821189825 */ /* 0x000fcc00078e001a */
[----:B------:R-:W3:Y:S01]  /*2a50*/  @!P1 LDG.E.64 R24, desc[UR8][R24.64] ;  /* 0x0000000818189981 */ /* 0x000ee2000c1e1b00 */
[----:B0-----:R-:W-:Y:S01]  /*2a60*/  @!P5 FADD.FTZ R18, R18, R20 ;  /* 0x000000141212d221 */ /* 0x001fe20000010000 */
[----:B------:R-:W-:Y:S01]  /*2a70*/  @!P5 FADD.FTZ R19, R19, R21 ;  /* 0x000000151313d221 */ /* 0x000fe20000010000 */
[----:B------:R-:W-:-:S04]  /*2a80*/  @!P3 IMAD.WIDE.U32 R20, R11, 0x8, R26 ;  /* 0x000000080b14b825 */ /* 0x000fc800078e001a */
[----:B--2---:R-:W-:Y:S02]  /*2a90*/  @!P6 FADD.FTZ R18, R18, R22 ;  /* 0x000000161212e221 */ /* 0x004fe40000010000 */
[----:B------:R-:W2:Y:S01]  /*2aa0*/  @!P3 LDG.E.64 R20, desc[UR8][R20.64] ;  /* 0x000000081414b981 */ /* 0x000ea2000c1e1b00 */
[----:B------:R-:W-:-:S04]  /*2ab0*/  IADD3 R22, PT, PT, R56, 0x4, RZ ;  /* 0x0000000438167810 */ /* 0x000fc80007ffe0ff */
[----:B------:R-:W-:Y:S01]  /*2ac0*/  ISETP.EQ.OR P5, PT, R22, UR10, P2 ;  /* 0x0000000a16007c0c */ /* 0x000fe200097a2670 */
[----:B------:R-:W-:Y:S01]  /*2ad0*/  @!P6 FADD.FTZ R19, R19, R23 ;  /* 0x000000171313e221 */ /* 0x000fe20000010000 */
[----:B---3--:R-:W-:-:S03]  /*2ae0*/  @!P1 FADD.FTZ R18, R18, R24 ;  /* 0x0000001812129221 */ /* 0x008fc60000010000 */
[----:B------:R-:W-:-:S08]  /*2af0*/  @!P1 FADD.FTZ R19, R19, R25 ;  /* 0x0000001913139221 */ /* 0x000fd00000010000 */
[----:B------:R-:W-:-:S06]  /*2b00*/  @!P5 IMAD.WIDE.U32 R24, R30, 0x8, R26 ;  /* 0x000000081e18d825 */ /* 0x000fcc00078e001a */
[----:B------:R-:W3:Y:S01]  /*2b10*/  @!P5 LDG.E.64 R24, desc[UR8][R24.64] ;  /* 0x000000081818d981 */ /* 0x000ee2000c1e1b00 */
[----:B------:R-:W-:-:S04]  /*2b20*/  IADD3 R22, PT, PT, R56, 0x5, RZ ;  /* 0x0000000538167810 */ /* 0x000fc80007ffe0ff */
[----:B------:R-:W-:-:S13]  /*2b30*/  ISETP.EQ.OR P6, PT, R22, UR10, P2 ;  /* 0x0000000a16007c0c */ /* 0x000fda00097c2670 */
[----:B------:R-:W-:-:S06]  /*2b40*/  @!P6 IMAD.WIDE.U32 R22, R32, 0x8, R26 ;  /* 0x000000082016e825 */ /* 0x000fcc00078e001a */
[----:B------:R-:W4:Y:S01]  /*2b50*/  @!P6 LDG.E.64 R22, desc[UR8][R22.64] ;  /* 0x000000081616e981 */ /* 0x000f22000c1e1b00 */
[----:B--2---:R-:W-:Y:S01]  /*2b60*/  @!P3 FADD.FTZ R18, R18, R20 ;  /* 0x000000141212b221 */ /* 0x004fe20000010000 */
[----:B------:R-:W-:-:S04]  /*2b70*/  IADD3 R20, PT, PT, R56, 0x6, RZ ;  /* 0x0000000638147810 */ /* 0x000fc80007ffe0ff */
[----:B------:R-:W-:Y:S02]  /*2b80*/  ISETP.EQ.OR P1, PT, R20, UR10, P2 ;  /* 0x0000000a14007c0c */ /* 0x000fe40009722670 */
[----:B------:R-:W-:Y:S01]  /*2b90*/  IADD3 R20, PT, PT, R56, 0x7, RZ ;  /* 0x0000000738147810 */ /* 0x000fe20007ffe0ff */
[----:B------:R-:W-:-:S03]  /*2ba0*/  @!P3 FADD.FTZ R19, R19, R21 ;  /* 0x000000151313b221 */ /* 0x000fc60000010000 */
[----:B------:R-:W-:-:S07]  /*2bb0*/  ISETP.EQ.OR P3, PT, R20, UR10, P2 ;  /* 0x0000000a14007c0c */ /* 0x000fce0009762670 */
[----:B------:R-:W-:-:S06]  /*2bc0*/  @!P1 IMAD.WIDE.U32 R20, R29, 0x8, R26 ;  /* 0x000000081d149825 */ /* 0x000fcc00078e001a */
[----:B------:R-:W2:Y:S01]  /*2bd0*/  @!P1 LDG.E.64 R20, desc[UR8][R20.64] ;  /* 0x0000000814149981 */ /* 0x000ea2000c1e1b00 */
[----:B---3--:R-:W-:Y:S01]  /*2be0*/  @!P5 FADD.FTZ R18, R18, R24 ;  /* 0x000000181212d221 */ /* 0x008fe20000010000 */
[----:B------:R-:W-:Y:S01]  /*2bf0*/  @!P5 FADD.FTZ R19, R19, R25 ;  /* 0x000000191313d221 */ /* 0x000fe20000010000 */
[----:B------:R-:W-:-:S06]  /*2c00*/  @!P3 IMAD.WIDE.U32 R24, R28, 0x8, R26 ;  /* 0x000000081c18b825 */ /* 0x000fcc00078e001a */
[----:B------:R-:W3:Y:S01]  /*2c10*/  @!P3 LDG.E.64 R24, desc[UR8][R24.64] ;  /* 0x000000081818b981 */ /* 0x000ee2000c1e1b00 */
[----:B------:R-:W-:Y:S01]  /*2c20*/  IADD3 R56, PT, PT, R56, 0x8, RZ ;  /* 0x0000000838387810 */ /* 0x000fe20007ffe0ff */
[----:B----4-:R-:W-:Y:S01]  /*2c30*/  @!P6 FADD.FTZ R18, R18, R22 ;  /* 0x000000161212e221 */ /* 0x010fe20000010000 */
[----:B------:R-:W-:Y:S01]  /*2c40*/  @!P6 FADD.FTZ R19, R19, R23 ;  /* 0x000000171313e221 */ /* 0x000fe20000010000 */
[----:B------:R-:W-:Y:S01]  /*2c50*/  UIADD3 UR5, UPT, UPT, UR5, 0x8, URZ ;  /* 0x0000000805057890 */ /* 0x000fe2000fffe0ff */
[C---:B------:R-:W-:Y:S02]  /*2c60*/  LEA R35, R5.reuse, R35, 0x3 ;  /* 0x0000002305237211 */ /* 0x040fe400078e18ff */
[C---:B------:R-:W-:Y:S02]  /*2c70*/  LEA R34, R5.reuse, R34, 0x3 ;  /* 0x0000002205227211 */ /* 0x040fe400078e18ff */
[C---:B------:R-:W-:Y:S02]  /*2c80*/  LEA R33, R5.reuse, R33, 0x3 ;  /* 0x0000002105217211 */ /* 0x040fe400078e18ff */
[----:B------:R-:W-:-:S02]  /*2c90*/  LEA R11, R5, R11, 0x3 ;  /* 0x0000000b050b7211 */ /* 0x000fc400078e18ff */
[C---:B------:R-:W-:Y:S02]  /*2ca0*/  LEA R30, R5.reuse, R30, 0x3 ;  /* 0x0000001e051e7211 */ /* 0x040fe400078e18ff */
[C---:B------:R-:W-:Y:S02]  /*2cb0*/  LEA R32, R5.reuse, R32, 0x3 ;  /* 0x0000002005207211 */ /* 0x040fe400078e18ff */
[C---:B------:R-:W-:Y:S02]  /*2cc0*/  LEA R29, R5.reuse, R29, 0x3 ;  /* 0x0000001d051d7211 */ /* 0x040fe400078e18ff */
[----:B------:R-:W-:Y:S01]  /*2cd0*/  LEA R28, R5, R28, 0x3 ;  /* 0x0000001c051c7211 */ /* 0x000fe200078e18ff */
[----:B--2---:R-:W-:Y:S01]  /*2ce0*/  @!P1 FADD.FTZ R18, R18, R20 ;  /* 0x0000001412129221 */ /* 0x004fe20000010000 */
[----:B------:R-:W-:Y:S01]  /*2cf0*/  @!P1 FADD.FTZ R19, R19, R21 ;  /* 0x0000001513139221 */ /* 0x000fe20000010000 */
[----:B------:R-:W-:Y:S02]  /*2d00*/  ISETP.NE.AND P1, PT, R56, R31, PT ;  /* 0x0000001f3800720c */ /* 0x000fe40003f25270 */
[----:B---3--:R-:W-:Y:S01]  /*2d10*/  @!P3 FADD.FTZ R18, R18, R24 ;  /* 0x000000181212b221 */ /* 0x008fe20000010000 */
[----:B------:R-:W-:-:S10]  /*2d20*/  @!P3 FADD.FTZ R19, R19, R25 ;  /* 0x000000191313b221 */ /* 0x000fd40000010000 */
[----:B------:R-:W-:Y:S05]  /*2d30*/  @P1 BRA `(.L_x_16) ;  /* 0xfffffffc00141947 */ /* 0x000fea000383ffff */
.L_x_15:
[----:B------:R-:W-:-:S13]  /*2d40*/  LOP3.LUT P1, R11, R4, 0x7, RZ, 0xc0, !PT ;  /* 0x00000007040b7812 */ /* 0x000fda000782c0ff */
[----:B------:R-:W-:Y:S05]  /*2d50*/  @!P1 BRA `(.L_x_12) ;  /* 0x0000000000f09947 */ /* 0x000fea0003800000 */
[----:B------:R-:W-:Y:S02]  /*2d60*/  IADD3 R11, PT, PT, R11, -0x1, RZ ;  /* 0xffffffff0b0b7810 */ /* 0x000fe40007ffe0ff */
[----:B-1----:R-:W-:Y:S02]  /*2d70*/  LOP3.LUT P1, R28, R4, 0x3, RZ, 0xc0, !PT ;  /* 0x00000003041c7812 */ /* 0x002fe4000782c0ff */
[----:B------:R-:W-:-:S13]  /*2d80*/  ISETP.GE.U32.AND P3, PT, R11, 0x3, PT ;  /* 0x000000030b00780c */ /* 0x000fda0003f66070 */
[----:B------:R-:W-:Y:S05]  /*2d90*/  @!P3 BRA `(.L_x_17) ;  /* 0x000000000070b947 */ /* 0x000fea0003800000 */
[----:B------:R-:W-:-:S13]  /*2da0*/  ISETP.EQ.OR P6, PT, R31, UR10, P2 ;  /* 0x0000000a1f007c0c */ /* 0x000fda00097c2670 */
[----:B------:R-:W-:-:S04]  /*2db0*/  @!P6 IMAD R21, R31, R5, R0 ;  /* 0x000000051f15e224 */ /* 0x000fc800078e0200 */
[----:B------:R-:W-:-:S06]  /*2dc0*/  @!P6 IMAD.WIDE.U32 R20, R21, 0x8, R26 ;  /* 0x000000081514e825 */ /* 0x000fcc00078e001a */
[----:B------:R-:W0:Y:S01]  /*2dd0*/  @!P6 LDG.E.64 R20, desc[UR8][R20.64] ;  /* 0x000000081414e981 */ /* 0x000e22000c1e1b00 */
[C---:B------:R-:W-:Y:S02]  /*2de0*/  IADD3 R11, PT, PT, R31.reuse, 0x1, RZ ;  /* 0x000000011f0b7810 */ /* 0x040fe40007ffe0ff */
[----:B------:R-:W-:Y:S02]  /*2df0*/  IADD3 R23, PT, PT, R31, 0x2, RZ ;  /* 0x000000021f177810 */ /* 0x000fe40007ffe0ff */
[----:B------:R-:W-:Y:S02]  /*2e00*/  ISETP.EQ.OR P5, PT, R11, UR10, P2 ;  /* 0x0000000a0b007c0c */ /* 0x000fe400097a2670 */
[----:B------:R-:W-:Y:S02]  /*2e10*/  IADD3 R25, PT, PT, R31, 0x3, RZ ;  /* 0x000000031f197810 */ /* 0x000fe40007ffe0ff */
[----:B------:R-:W-:-:S09]  /*2e20*/  ISETP.EQ.OR P3, PT, R23, UR10, P2 ;  /* 0x0000000a17007c0c */ /* 0x000fd20009762670 */
[----:B------:R-:W-:-:S04]  /*2e30*/  @!P5 IMAD R11, R11, R5, R0 ;  /* 0x000000050b0bd224 */ /* 0x000fc800078e0200 */
[----:B------:R-:W-:-:S04]  /*2e40*/  @!P3 IMAD R23, R23, R5, R0 ;  /* 0x000000051717b224 */ /* 0x000fc800078e0200 */
[----:B------:R-:W-:-:S06]  /*2e50*/  @!P3 IMAD.WIDE.U32 R22, R23, 0x8, R26 ;  /* 0x000000081716b825 */ /* 0x000fcc00078e001a */
[----:B------:R-:W2:Y:S01]  /*2e60*/  @!P3 LDG.E.64 R22, desc[UR8][R22.64] ;  /* 0x000000081616b981 */ /* 0x000ea2000c1e1b00 */
[----:B0--3--:R-:W-:Y:S01]  /*2e70*/  @!P6 FADD.FTZ R18, R18, R20 ;  /* 0x000000141212e221 */ /* 0x009fe20000010000 */
[----:B------:R-:W-:Y:S01]  /*2e80*/  @!P6 FADD.FTZ R19, R19, R21 ;  /* 0x000000151313e221 */ /* 0x000fe20000010000 */
[----:B------:R-:W-:Y:S01]  /*2e90*/  ISETP.EQ.OR P6, PT, R25, UR10, P2 ;  /* 0x0000000a19007c0c */ /* 0x000fe200097c2670 */
[----:B------:R-:W-:-:S06]  /*2ea0*/  @!P5 IMAD.WIDE.U32 R20, R11, 0x8, R26 ;  /* 0x000000080b14d825 */ /* 0x000fcc00078e001a */
[----:B------:R-:W3:Y:S06]  /*2eb0*/  @!P5 LDG.E.64 R20, desc[UR8][R20.64] ;  /* 0x000000081414d981 */ /* 0x000eec000c1e1b00 */
[----:B------:R-:W-:-:S04]  /*2ec0*/  @!P6 IMAD R25, R25, R5, R0 ;  /* 0x000000051919e224 */ /* 0x000fc800078e0200 */
[----:B------:R-:W-:-:S06]  /*2ed0*/  @!P6 IMAD.WIDE.U32 R24, R25, 0x8, R26 ;  /* 0x000000081918e825 */ /* 0x000fcc00078e001a */
[----:B------:R-:W4:Y:S01]  /*2ee0*/  @!P6 LDG.E.64 R24, desc[UR8][R24.64] ;  /* 0x000000081818e981 */ /* 0x000f22000c1e1b00 */
[----:B------:R-:W-:Y:S01]  /*2ef0*/  IADD3 R31, PT, PT, R31, 0x4, RZ ;  /* 0x000000041f1f7810 */ /* 0x000fe20007ffe0ff */
[----:B---3--:R-:W-:Y:S01]  /*2f00*/  @!P5 FADD.FTZ R18, R18, R20 ;  /* 0x000000141212d221 */ /* 0x008fe20000010000 */
[----:B------:R-:W-:-:S03]  /*2f10*/  @!P5 FADD.FTZ R19, R19, R21 ;  /* 0x000000151313d221 */ /* 0x000fc60000010000 */
[----:B--2---:R-:W-:Y:S01]  /*2f20*/  @!P3 FADD.FTZ R18, R18, R22 ;  /* 0x000000161212b221 */ /* 0x004fe20000010000 */
[----:B------:R-:W-:-:S03]  /*2f30*/  @!P3 FADD.FTZ R19, R19, R23 ;  /* 0x000000171313b221 */ /* 0x000fc60000010000 */
[----:B----4-:R-:W-:Y:S01]  /*2f40*/  @!P6 FADD.FTZ R18, R18, R24 ;  /* 0x000000181212e221 */ /* 0x010fe20000010000 */
[----:B------:R-:W-:-:S07]  /*2f50*/  @!P6 FADD.FTZ R19, R19, R25 ;  /* 0x000000191313e221 */ /* 0x000fce0000010000 */
.L_x_17:
[----:B------:R-:W-:Y:S05]  /*2f60*/  @!P1 BRA `(.L_x_12) ;  /* 0x00000000006c9947 */ /* 0x000fea0003800000 */
[----:B------:R-:W-:Y:S02]  /*2f70*/  ISETP.NE.AND P1, PT, R28, 0x1, PT ;  /* 0x000000011c00780c */ /* 0x000fe40003f25270 */
[----:B------:R-:W-:-:S11]  /*2f80*/  LOP3.LUT R11, R4, 0x1, RZ, 0xc0, !PT ;  /* 0x00000001040b7812 */ /* 0x000fd600078ec0ff */
[----:B------:R-:W-:Y:S05]  /*2f90*/  @!P1 BRA `(.L_x_18) ;  /* 0x0000000000389947 */ /* 0x000fea0003800000 */
[C---:B------:R-:W-:Y:S02]  /*2fa0*/  IADD3 R23, PT, PT, R31.reuse, 0x1, RZ ;  /* 0x000000011f177810 */ /* 0x040fe40007ffe0ff */
[----:B------:R-:W-:Y:S02]  /*2fb0*/  ISETP.EQ.OR P3, PT, R31, UR10, P2 ;  /* 0x0000000a1f007c0c */ /* 0x000fe40009762670 */
[----:B------:R-:W-:-:S11]  /*2fc0*/  ISETP.EQ.OR P1, PT, R23, UR10, P2 ;  /* 0x0000000a17007c0c */ /* 0x000fd60009722670 */
[-CC-:B------:R-:W-:Y:S02]  /*2fd0*/  @!P3 IMAD R21, R31, R5.reuse, R0.reuse ;  /* 0x000000051f15b224 */ /* 0x180fe400078e0200 */
[----:B------:R-:W-:Y:S02]  /*2fe0*/  @!P1 IMAD R23, R23, R5, R0 ;  /* 0x0000000517179224 */ /* 0x000fe400078e0200 */
[----:B------:R-:W-:-:S04]  /*2ff0*/  @!P3 IMAD.WIDE.U32 R20, R21, 0x8, R26 ;  /* 0x000000081514b825 */ /* 0x000fc800078e001a */
[----:B------:R-:W-:Y:S02]  /*3000*/  @!P1 IMAD.WIDE.U32 R22, R23, 0x8, R26 ;  /* 0x0000000817169825 */ /* 0x000fe400078e001a */
[----:B------:R-:W0:Y:S04]  /*3010*/  @!P3 LDG.E.64 R20, desc[UR8][R20.64] ;  /* 0x000000081414b981 */ /* 0x000e28000c1e1b00 */
[----:B------:R-:W2:Y:S01]  /*3020*/  @!P1 LDG.E.64 R22, desc[UR8][R22.64] ;  /* 0x0000000816169981 */ /* 0x000ea2000c1e1b00 */
[----:B------:R-:W-:Y:S01]  /*3030*/  IADD3 R31, PT, PT, R31, 0x2, RZ ;  /* 0x000000021f1f7810 */ /* 0x000fe20007ffe0ff */
[----:B0--3--:R-:W-:Y:S01]  /*3040*/  @!P3 FADD.FTZ R18, R18, R20 ;  /* 0x000000141212b221 */ /* 0x009fe20000010000 */
[----:B------:R-:W-:-:S03]  /*3050*/  @!P3 FADD.FTZ R19, R19, R21 ;  /* 0x000000151313b221 */ /* 0x000fc60000010000 */
[----:B--2---:R-:W-:Y:S01]  /*3060*/  @!P1 FADD.FTZ R18, R18, R22 ;  /* 0x0000001612129221 */ /* 0x004fe20000010000 */
[----:B------:R-:W-:-:S07]  /*3070*/  @!P1 FADD.FTZ R19, R19, R23 ;  /* 0x0000001713139221 */ /* 0x000fce0000010000 */
.L_x_18:
[----:B------:R-:W-:Y:S01]  /*3080*/  ISETP.EQ.OR P1, PT, R31, UR10, P2 ;  /* 0x0000000a1f007c0c */ /* 0x000fe20009722670 */
[----:B------:R-:W-:Y:S03]  /*3090*/  BSSY.RECONVERGENT B0, `(.L_x_12) ;  /* 0x0000008000007945 */ /* 0x000fe60003800200 */
[----:B------:R-:W-:-:S13]  /*30a0*/  ISETP.NE.U32.OR P1, PT, R11, 0x1, P1 ;  /* 0x000000010b00780c */ /* 0x000fda0000f25470 */
[----:B------:R-:W-:Y:S05]  /*30b0*/  @P1 BRA `(.L_x_19) ;  /* 0x0000000000141947 */ /* 0x000fea0003800000 */
[----:B------:R-:W-:-:S04]  /*30c0*/  IMAD R31, R5, R31, R0 ;  /* 0x0000001f051f7224 */ /* 0x000fc800078e0200 */
[----:B------:R-:W-:-:S06]  /*30d0*/  IMAD.WIDE.U32 R26, R31, 0x8, R26 ;  /* 0x000000081f1a7825 */ /* 0x000fcc00078e001a */
[----:B------:R-:W0:Y:S02]  /*30e0*/  LDG.E.64 R26, desc[UR8][R26.64] ;  /* 0x000000081a1a7981 */ /* 0x000e24000c1e1b00 */
[----:B0--3--:R-:W-:Y:S01]  /*30f0*/  FADD.FTZ R18, R18, R26 ;  /* 0x0000001a12127221 */ /* 0x009fe20000010000 */
[----:B------:R-:W-:-:S07]  /*3100*/  FADD.FTZ R19, R19, R27 ;  /* 0x0000001b13137221 */ /* 0x000fce0000010000 */
.L_x_19:
[----:B------:R-:W-:Y:S05]  /*3110*/  BSYNC.RECONVERGENT B0 ;  /* 0x0000000000007941 */ /* 0x000fea0003800200 */
.L_x_12:
[----:B------:R-:W5:Y:S01]  /*3120*/  S2UR UR6, SR_CgaCtaId ;  /* 0x00000000000679c3 */ /* 0x000f620000008800 */
[----:B------:R-:W-:Y:S01]  /*3130*/  UMOV UR5, 0x400 ;  /* 0x0000040000057882 */ /* 0x000fe20000000000 */
[----:B------:R-:W0:Y:S01]  /*3140*/  LDCU.64 UR12, c[0x0][0x400] ;  /* 0x00008000ff0c77ac */ /* 0x000e220008000a00 */
[----:B------:R-:W-:Y:S02]  /*3150*/  SHF.L.U32 R41, R41, 0x10, RZ ;  /* 0x0000001029297819 */ /* 0x000fe400000006ff */
[----:B------:R-:W-:Y:S02]  /*3160*/  SHF.L.U32 R37, R37, 0x10, RZ ;  /* 0x0000001025257819 */ /* 0x000fe400000006ff */
[----:B------:R-:W-:Y:S01]  /*3170*/  SHF.L.U32 R53, R53, 0x10, RZ ;  /* 0x0000001035357819 */ /* 0x000fe200000006ff */
[----:B----4-:R-:W4:Y:S01]  /*3180*/  LDC R22, c[0x0][0x41c] ;  /* 0x00010700ff167b82 */ /* 0x010f220000000800 */
[----:B--2---:R-:W-:Y:S01]  /*3190*/  SHF.L.U32 R27, R13, 0x10, RZ ;  /* 0x000000100d1b7819 */ /* 0x004fe200000006ff */
[C---:B---3--:R-:W-:Y:S01]  /*31a0*/  FADD.FTZ R24, -R12.reuse, R41 ;  /* 0x000000290c187221 */ /* 0x048fe20000010100 */
[----:B------:R-:W-:Y:S01]  /*31b0*/  SHF.L.U32 R39, R39, 0x10, RZ ;  /* 0x0000001027277819 */ /* 0x000fe200000006ff */
[----:B------:R-:W-:Y:S01]  /*31c0*/  FADD.FTZ R26, -R12, R53 ;  /* 0x000000350c1a7221 */ /* 0x000fe20000010100 */
[----:B------:R-:W-:Y:S01]  /*31d0*/  SHF.L.U32 R51, R51, 0x10, RZ ;  /* 0x0000001033337819 */ /* 0x000fe200000006ff */
[-C--:B------:R-:W-:Y:S01]  /*31e0*/  FMUL.FTZ R25, R24, R55.reuse ;  /* 0x0000003718197220 */ /* 0x080fe20000410000 */
[----:B------:R-:W-:Y:S01]  /*31f0*/  SHF.L.U32 R49, R49, 0x10, RZ ;  /* 0x0000001031317819 */ /* 0x000fe200000006ff */
[----:B------:R-:W-:Y:S01]  /*3200*/  FADD.FTZ R56, -R12, R39 ;  /* 0x000000270c387221 */ /* 0x000fe20000010100 */
[----:B------:R-:W-:Y:S01]  /*3210*/  SHF.L.U32 R23, R8, 0x10, RZ ;  /* 0x0000001008177819 */ /* 0x000fe200000006ff */
[----:B------:R-:W-:Y:S01]  /*3220*/  FADD.FTZ R62, -R12, R51 ;  /* 0x000000330c3e7221 */ /* 0x000fe20000010100 */
[----:B------:R-:W-:Y:S01]  /*3230*/  SHF.L.U32 R54, R54, 0x10, RZ ;  /* 0x0000001036367819 */ /* 0x000fe200000006ff */
[----:B------:R-:W-:Y:S01]  /*3240*/  FMUL.FTZ R34, R26, R55 ;  /* 0x000000371a227220 */ /* 0x000fe20000410000 */
[----:B0-----:R-:W-:Y:S01]  /*3250*/  ISETP.GE.U32.AND P1, PT, R45, UR12, PT ;  /* 0x0000000c2d007c0c */ /* 0x001fe2000bf26070 */
[----:B------:R-:W-:Y:S01]  /*3260*/  FADD.FTZ R8, -R12, R23 ;  /* 0x000000170c087221 */ /* 0x000fe20000010100 */
[----:B------:R-:W-:Y:S01]  /*3270*/  SHF.L.U32 R23, R40, 0x10, RZ ;  /* 0x0000001028177819 */ /* 0x000fe200000006ff */
[----:B-----5:R-:W-:-:S09]  /*3280*/  ULEA UR5, UR6, UR5, 0x18 ;  /* 0x0000000506057291 */ /* 0x020fd2000f8ec0ff */
[----:B------:R0:W-:Y:S01]  /*3290*/  @!P2 STS.64 [UR5+0xe0], R18 ;  /* 0x0000e012ff00a988 */ /* 0x0001e20008000a05 */
[----:B------:R-:W-:Y:S01]  /*32a0*/  BAR.SYNC.DEFER_BLOCKING 0x0 ;  /* 0x0000000000007b1d */ /* 0x000fe20000010000 */
[----:B0-----:R-:W-:-:S05]  /*32b0*/  FADD.FTZ R18, -R12, R49 ;  /* 0x000000310c127221 */ /* 0x001fca0000010100 */
[----:B------:R-:W0:Y:S01]  /*32c0*/  LDS.64 R20, [UR5+0xe0] ;  /* 0x0000e005ff147984 */ /* 0x000e220008000a00 */
[----:B------:R-:W0:Y:S02]  /*32d0*/  LDCU UR5, c[0x0][0x42c] ;  /* 0x00008580ff0577ac */ /* 0x000e240008000800 */
[----:B0-----:R-:W-:Y:S01]  /*32e0*/  FMUL.FTZ R11, R20, UR5 ;  /* 0x00000005140b7c20 */ /* 0x001fe20008410000 */
[----:B------:R-:W-:Y:S01]  /*32f0*/  FMUL.FTZ R20, R21, UR5 ;  /* 0x0000000515147c20 */ /* 0x000fe20008410000 */
[----:B----4-:R-:W-:Y:S02]  /*3300*/  IMAD R21, R22, UR10, R47 ;  /* 0x0000000a16157c24 */ /* 0x010fe4000f8e022f */
[C---:B------:R-:W-:Y:S01]  /*3310*/  FADD.FTZ R22, -R12.reuse, R37 ;  /* 0x000000250c167221 */ /* 0x040fe20000010100 */
[----:B------:R-:W-:Y:S01]  /*3320*/  FADD.FTZ R12, -R12, R27 ;  /* 0x0000001b0c0c7221 */ /* 0x000fe20000010100 */
[----:B------:R-:W-:Y:S01]  /*3330*/  FFMA.FTZ R35, R11, R25, R20 ;  /* 0x000000190b237223 */ /* 0x000fe20000010014 */
[----:B------:R-:W-:-:S02]  /*3340*/  IADD3 R13, PT, PT, R21, 0x10, RZ ;  /* 0x00000010150d7810 */ /* 0x000fc40007ffe0ff */
[----:B------:R-:W-:Y:S02]  /*3350*/  ISETP.GE.U32.AND P2, PT, R21, UR12, PT ;  /* 0x0000000c15007c0c */ /* 0x000fe4000bf46070 */
[----:B------:R-:W-:Y:S02]  /*3360*/  SHF.R.S32.HI R37, RZ, 0x1f, R21 ;  /* 0x0000001fff257819 */ /* 0x000fe40000011415 */
[----:B------:R-:W-:Y:S02]  /*3370*/  ISETP.GE.U32.AND P3, PT, R13, UR12, PT ;  /* 0x0000000c0d007c0c */ /* 0x000fe4000bf66070 */
[----:B------:R-:W-:Y:S02]  /*3380*/  SHF.R.S32.HI R19, RZ, 0x1f, R13 ;  /* 0x0000001fff137819 */ /* 0x000fe4000001140d */
[----:B------:R-:W-:Y:S02]  /*3390*/  ISETP.GE.AND.EX P2, PT, R37, UR13, PT, P2 ;  /* 0x0000000d25007c0c */ /* 0x000fe4000bf46320 */
[----:B------:R-:W-:Y:S01]  /*33a0*/  ISETP.GE.AND.EX P3, PT, R19, UR13, PT, P3 ;  /* 0x0000000d13007c0c */ /* 0x000fe2000bf66330 */
[----:B------:R-:W-:-:S12]  /*33b0*/  @!P4 BRA `(.L_x_20) ;  /* 0x000000000048c947 */ /* 0x000fd80003800000 */
[----:B------:R-:W-:Y:S01]  /*33c0*/  FFMA.FTZ R24, R16, R25, R14 ;  /* 0x0000001910187223 */ /* 0x000fe2000001000e */
[----:B------:R-:W-:-:S03]  /*33d0*/  FFMA.FTZ R25, R17, R34, R15 ;  /* 0x0000002211197223 */ /* 0x000fc6000001000f */
[----:B------:R-:W-:Y:S01]  /*33e0*/  FMUL.FTZ R26, R24, -1.4426950216293334961 ;  /* 0xbfb8aa3b181a7820 */ /* 0x000fe20000410000 */
[----:B------:R-:W-:-:S05]  /*33f0*/  FMUL.FTZ R29, R25, -1.4426950216293334961 ;  /* 0xbfb8aa3b191d7820 */ /* 0x000fca0000410000 */
[----:B------:R-:W0:Y:S04]  /*3400*/  MUFU.EX2 R26, R26 ;  /* 0x0000001a001a7308 */ /* 0x000e280000000800 */
[----:B------:R-:W2:Y:S01]  /*3410*/  MUFU.EX2 R29, R29 ;  /* 0x0000001d001d7308 */ /* 0x000ea20000000800 */
[----:B0-----:R-:W-:Y:S01]  /*3420*/  FADD.FTZ R27, R26, 1 ;  /* 0x3f8000001a1b7421 */ /* 0x001fe20000010000 */
[----:B--2---:R-:W-:-:S03]  /*3430*/  FADD.FTZ R30, R29, 1 ;  /* 0x3f8000001d1e7421 */ /* 0x004fc60000010000 */
[----:B-1----:R-:W0:Y:S08]  /*3440*/  MUFU.RCP R28, R27 ;  /* 0x0000001b001c7308 */ /* 0x002e300000001000 */
[----:B------:R-:W1:Y:S01]  /*3450*/  MUFU.RCP R31, R30 ;  /* 0x0000001e001f7308 */ /* 0x000e620000001000 */
[----:B0-----:R-:W-:Y:S01]  /*3460*/  FADD.FTZ R33, -R28, 1 ;  /* 0x3f8000001c217421 */ /* 0x001fe20000010100 */
[----:B------:R-:W-:-:S03]  /*3470*/  FMUL.FTZ R23, R23, R28 ;  /* 0x0000001c17177220 */ /* 0x000fc60000410000 */
[----:B------:R-:W-:Y:S01]  /*3480*/  FFMA.FTZ R24, R24, R33, 1 ;  /* 0x3f80000018187423 */ /* 0x000fe20000010021 */
[----:B-1----:R-:W-:Y:S01]  /*3490*/  FADD.FTZ R32, -R31, 1 ;  /* 0x3f8000001f207421 */ /* 0x002fe20000010100 */
[----:B------:R-:W-:Y:S02]  /*34a0*/  FMUL.FTZ R54, R54, R31 ;  /* 0x0000001f36367220 */ /* 0x000fe40000410000 */
[----:B------:R-:W-:Y:S01]  /*34b0*/  FMUL.FTZ R23, R23, R24 ;  /* 0x0000001817177220 */ /* 0x000fe20000410000 */
[----:B------:R-:W-:-:S04]  /*34c0*/  FFMA.FTZ R25, R25, R32, 1 ;  /* 0x3f80000019197423 */ /* 0x000fc80000010020 */
[----:B------:R-:W-:-:S07]  /*34d0*/  FMUL.FTZ R54, R54, R25 ;  /* 0x0000001936367220 */ /* 0x000fce0000410000 */
.L_x_20:
[----:B------:R-:W-:Y:S01]  /*34e0*/  FFMA.FTZ R24, R11, R34, R20 ;  /* 0x000000220b187223 */ /* 0x000fe20000010014 */
[----:B------:R-:W-:Y:S01]  /*34f0*/  BSSY.RECONVERGENT B0, `(.L_x_21) ;  /* 0x0000014000007945 */ /* 0x000fe20003800200 */
[----:B------:R-:W-:Y:S01]  /*3500*/  FFMA.FTZ R26, R16, R23, -R35 ;  /* 0x00000017101a7223 */ /* 0x000fe20000010823 */
[-C--:B------:R-:W-:Y:S01]  /*3510*/  FMUL.FTZ R29, R56, R55.reuse ;  /* 0x00000037381d7220 */ /* 0x080fe20000410000 */
[----:B------:R-:W-:Y:S01]  /*3520*/  FMUL.FTZ R62, R62, R55 ;  /* 0x000000373e3e7220 */ /* 0x000fe20000410000 */
[----:B------:R-:W-:Y:S01]  /*3530*/  FFMA.FTZ R54, R17, R54, -R24 ;  /* 0x0000003611367223 */ /* 0x000fe20000010818 */
[----:B------:R-:W-:Y:S06]  /*3540*/  @P2 BRA `(.L_x_22) ;  /* 0x0000000000382947 */ /* 0x000fec0003800000 */
[----:B------:R-:W1:Y:S01]  /*3550*/  LDCU.64 UR14, c[0x0][0x3f8] ;  /* 0x00007f00ff0e77ac */ /* 0x000e620008000a00 */
[----:B------:R-:W-:Y:S02]  /*3560*/  MOV R24, R58 ;  /* 0x0000003a00187202 */ /* 0x000fe40000000f00 */
[----:B------:R-:W-:Y:S01]  /*3570*/  MOV R25, R61 ;  /* 0x0000003d00197202 */ /* 0x000fe20000000f00 */
[----:B------:R-:W0:Y:S01]  /*3580*/  LDCU.64 UR6, c[0x0][0x380] ;  /* 0x00007000ff0677ac */ /* 0x000e220008000a00 */
[----:B-1----:R-:W-:Y:S02]  /*3590*/  IMAD R28, R37, UR14, RZ ;  /* 0x0000000e251c7c24 */ /* 0x002fe4000f8e02ff */
[----:B------:R-:W-:-:S04]  /*35a0*/  IMAD.WIDE.U32 R24, R21, UR14, R24 ;  /* 0x0000000e15187c25 */ /* 0x000fc8000f8e0018 */
[----:B------:R-:W-:Y:S02]  /*35b0*/  IMAD R23, R21, UR15, R28 ;  /* 0x0000000f15177c24 */ /* 0x000fe4000f8e021c */
[-C--:B------:R-:W-:Y:S01]  /*35c0*/  FMUL.FTZ R28, R26, R55.reuse ;  /* 0x000000371a1c7220 */ /* 0x080fe20000410000 */
[----:B------:R-:W-:Y:S01]  /*35d0*/  FMUL.FTZ R21, R54, R55 ;  /* 0x0000003736157220 */ /* 0x000fe20000410000 */
[C---:B0-----:R-:W-:Y:S02]  /*35e0*/  LEA R26, P2, R24.reuse, UR6, 0x1 ;  /* 0x00000006181a7c11 */ /* 0x041fe4000f8408ff */
[----:B------:R-:W-:Y:S02]  /*35f0*/  IADD3 R23, PT, PT, R25, R23, RZ ;  /* 0x0000001719177210 */ /* 0x000fe40007ffe0ff */
[----:B------:R-:W-:Y:S02]  /*3600*/  F2FP.BF16.F32.PACK_AB R21, R21, R28 ;  /* 0x0000001c1515723e */ /* 0x000fe400000010ff */
[----:B------:R-:W-:-:S05]  /*3610*/  LEA.HI.X R27, R24, UR7, R23, 0x1, P2 ;  /* 0x00000007181b7c11 */ /* 0x000fca00090f0c17 */
[----:B------:R0:W-:Y:S02]  /*3620*/  STG.E desc[UR8][R26.64], R21 ;  /* 0x000000151a007986 */ /* 0x0001e4000c101908 */
.L_x_22:
[----:B------:R-:W-:Y:S05]  /*3630*/  BSYNC.RECONVERGENT B0 ;  /* 0x0000000000007941 */ /* 0x000fea0003800200 */
.L_x_21:
[----:B0-----:R-:W-:Y:S01]  /*3640*/  SHF.L.U32 R21, R38, 0x10, RZ ;  /* 0x0000001026157819 */ /* 0x001fe200000006ff */
[C-C-:B------:R-:W-:Y:S01]  /*3650*/  FFMA.FTZ R33, R11.reuse, R29, R20.reuse ;  /* 0x0000001d0b217223 */ /* 0x140fe20000010014 */
[----:B------:R-:W-:Y:S01]  /*3660*/  FFMA.FTZ R32, R11, R62, R20 ;  /* 0x0000003e0b207223 */ /* 0x000fe20000010014 */
[----:B------:R-:W-:Y:S01]  /*3670*/  SHF.L.U32 R52, R52, 0x10, RZ ;  /* 0x0000001034347819 */ /* 0x000fe200000006ff */
[----:B------:R-:W-:Y:S06]  /*3680*/  @!P4 BRA `(.L_x_23) ;  /* 0x000000000048c947 */ /* 0x000fec0003800000 */
[----:B------:R-:W-:Y:S01]  /*3690*/  FFMA.FTZ R23, R16, R29, R14 ;  /* 0x0000001d10177223 */ /* 0x000fe2000001000e */
[----:B------:R-:W-:-:S03]  /*36a0*/  FFMA.FTZ R24, R17, R62, R15 ;  /* 0x0000003e11187223 */ /* 0x000fc6000001000f */
[----:B------:R-:W-:Y:S01]  /*36b0*/  FMUL.FTZ R25, R23, -1.4426950216293334961 ;  /* 0xbfb8aa3b17197820 */ /* 0x000fe20000410000 */
[----:B------:R-:W-:-:S05]  /*36c0*/  FMUL.FTZ R27, R24, -1.4426950216293334961 ;  /* 0xbfb8aa3b181b7820 */ /* 0x000fca0000410000 */
[----:B------:R-:W0:Y:S04]  /*36d0*/  MUFU.EX2 R25, R25 ;  /* 0x0000001900197308 */ /* 0x000e280000000800 */
[----:B------:R-:W1:Y:S01]  /*36e0*/  MUFU.EX2 R27, R27 ;  /* 0x0000001b001b7308 */ /* 0x000e620000000800 */
[----:B0-----:R-:W-:Y:S01]  /*36f0*/  FADD.FTZ R26, R25, 1 ;  /* 0x3f800000191a7421 */ /* 0x001fe20000010000 */
[----:B-1----:R-:W-:-:S05]  /*3700*/  FADD.FTZ R28, R27, 1 ;  /* 0x3f8000001b1c7421 */ /* 0x002fca0000010000 */
[----:B------:R-:W0:Y:S08]  /*3710*/  MUFU.RCP R26, R26 ;  /* 0x0000001a001a7308 */ /* 0x000e300000001000 */
        /* <DEDUP_REMOVED lines=9> */
.L_x_23:
[----:B------:R-:W-:Y:S01]  /*37b0*/  BSSY.RECONVERGENT B0, `(.L_x_24) ;  /* 0x0000012000007945 */ /* 0x000fe20003800200 */
[----:B------:R-:W-:Y:S01]  /*37c0*/  FFMA.FTZ R26, R16, R21, -R33 ;  /* 0x00000015101a7223 */ /* 0x000fe20000010821 */
[----:B------:R-:W-:Y:S02]  /*37d0*/  FFMA.FTZ R32, R17, R52, -R32 ;  /* 0x0000003411207223 */ /* 0x000fe40000010820 */
[----:B------:R-:W-:Y:S05]  /*37e0*/  @P3 BRA `(.L_x_25) ;  /* 0x0000000000383947 */ /* 0x000fea0003800000 */
        /* <DEDUP_REMOVED lines=14> */
.L_x_25:
[----:B------:R-:W-:Y:S05]  /*38d0*/  BSYNC.RECONVERGENT B0 ;  /* 0x0000000000007941 */ /* 0x000fea0003800200 */
.L_x_24:
[----:B0-----:R-:W-:Y:S01]  /*38e0*/  SHF.L.U32 R13, R36, 0x10, RZ ;  /* 0x00000010240d7819 */ /* 0x001fe200000006ff */
[-C--:B------:R-:W-:Y:S01]  /*38f0*/  FMUL.FTZ R29, R22, R55.reuse ;  /* 0x00000037161d7220 */ /* 0x080fe20000410000 */
[----:B------:R-:W-:Y:S01]  /*3900*/  SHF.L.U32 R50, R50, 0x10, RZ ;  /* 0x0000001032327819 */ /* 0x000fe200000006ff */
[-C--:B------:R-:W-:Y:S01]  /*3910*/  FMUL.FTZ R31, R8, R55.reuse ;  /* 0x00000037081f7220 */ /* 0x080fe20000410000 */
[-C--:B------:R-:W-:Y:S01]  /*3920*/  FMUL.FTZ R26, R12, R55.reuse ;  /* 0x000000370c1a7220 */ /* 0x080fe20000410000 */
[----:B------:R-:W-:Y:S01]  /*3930*/  FMUL.FTZ R24, R18, R55 ;  /* 0x0000003712187220 */ /* 0x000fe20000410000 */
[----:B------:R-:W-:Y:S06]  /*3940*/  @!P4 BRA `(.L_x_26) ;  /* 0x000000000048c947 */ /* 0x000fec0003800000 */
[----:B------:R-:W-:Y:S01]  /*3950*/  FFMA.FTZ R12, R17, R24, R15 ;  /* 0x00000018110c7223 */ /* 0x000fe2000001000f */
[----:B------:R-:W-:-:S03]  /*3960*/  FFMA.FTZ R8, R16, R29, R14 ;  /* 0x0000001d10087223 */ /* 0x000fc6000001000e */
[----:B------:R-:W-:Y:S01]  /*3970*/  FMUL.FTZ R21, R12, -1.4426950216293334961 ;  /* 0xbfb8aa3b0c157820 */ /* 0x000fe20000410000 */
[----:B------:R-:W-:-:S05]  /*3980*/  FMUL.FTZ R18, R8, -1.4426950216293334961 ;  /* 0xbfb8aa3b08127820 */ /* 0x000fca0000410000 */
[----:B------:R-:W0:Y:S04]  /*3990*/  MUFU.EX2 R21, R21 ;  /* 0x0000001500157308 */ /* 0x000e280000000800 */
[----:B------:R-:W2:Y:S01]  /*39a0*/  MUFU.EX2 R18, R18 ;  /* 0x0000001200127308 */ /* 0x000ea20000000800 */
[----:B0-----:R-:W-:Y:S01]  /*39b0*/  FADD.FTZ R23, R21, 1 ;  /* 0x3f80000015177421 */ /* 0x001fe20000010000 */
[----:B--2---:R-:W-:-:S05]  /*39c0*/  FADD.FTZ R19, R18, 1 ;  /* 0x3f80000012137421 */ /* 0x004fca0000010000 */
[----:B------:R-:W0:Y:S08]  /*39d0*/  MUFU.RCP R23, R23 ;  /* 0x0000001700177308 */ /* 0x000e300000001000 */
[----:B------:R-:W2:Y:S01]  /*39e0*/  MUFU.RCP R22, R19 ;  /* 0x0000001300167308 */ /* 0x000ea20000001000 */
[----:B0-----:R-:W-:Y:S01]  /*39f0*/  FADD.FTZ R27, -R23, 1 ;  /* 0x3f800000171b7421 */ /* 0x001fe20000010100 */
[----:B------:R-:W-:-:S03]  /*3a00*/  FMUL.FTZ R50, R50, R23 ;  /* 0x0000001732327220 */ /* 0x000fc60000410000 */
[----:B------:R-:W-:Y:S01]  /*3a10*/  FFMA.FTZ R27, R12, R27, 1 ;  /* 0x3f8000000c1b7423 */ /* 0x000fe2000001001b */
[----:B--2---:R-:W-:Y:S01]  /*3a20*/  FADD.FTZ R25, -R22, 1 ;  /* 0x3f80000016197421 */ /* 0x004fe20000010100 */
[----:B------:R-:W-:Y:S02]  /*3a30*/  FMUL.FTZ R13, R13, R22 ;  /* 0x000000160d0d7220 */ /* 0x000fe40000410000 */
[----:B------:R-:W-:Y:S01]  /*3a40*/  FMUL.FTZ R50, R50, R27 ;  /* 0x0000001b32327220 */ /* 0x000fe20000410000 */
[----:B------:R-:W-:-:S04]  /*3a50*/  FFMA.FTZ R8, R8, R25, 1 ;  /* 0x3f80000008087423 */ /* 0x000fc80000010019 */
[----:B------:R-:W-:-:S07]  /*3a60*/  FMUL.FTZ R13, R13, R8 ;  /* 0x000000080d0d7220 */ /* 0x000fce0000410000 */
.L_x_26:
[----:B------:R-:W-:Y:S04]  /*3a70*/  BSSY.RECONVERGENT B0, `(.L_x_27) ;  /* 0x0000014000007945 */ /* 0x000fe80003800200 */
[----:B------:R-:W-:Y:S05]  /*3a80*/  @P0 BRA `(.L_x_28) ;  /* 0x0000000000480947 */ /* 0x000fea0003800000 */
[----:B------:R-:W0:Y:S01]  /*3a90*/  LDCU.64 UR6, c[0x0][0x3f8] ;  /* 0x00007f00ff0677ac */ /* 0x000e220008000a00 */
[C-C-:B------:R-:W-:Y:S01]  /*3aa0*/  FFMA.FTZ R19, R11.reuse, R29, R20.reuse ;  /* 0x0000001d0b137223 */ /* 0x140fe20000010014 */
[----:B------:R-:W-:Y:S01]  /*3ab0*/  FFMA.FTZ R12, R11, R24, R20 ;  /* 0x000000180b0c7223 */ /* 0x000fe20000010014 */
[----:B------:R-:W2:Y:S02]  /*3ac0*/  LDCU.64 UR14, c[0x0][0x380] ;  /* 0x00007000ff0e77ac */ /* 0x000ea40008000a00 */
[----:B------:R-:W-:Y:S01]  /*3ad0*/  FFMA.FTZ R8, R16, R13, -R19 ;  /* 0x0000000d10087223 */ /* 0x000fe20000010813 */
[----:B------:R-:W-:Y:S01]  /*3ae0*/  FFMA.FTZ R50, R17, R50, -R12 ;  /* 0x0000003211327223 */ /* 0x000fe2000001080c */
[----:B------:R-:W-:Y:S02]  /*3af0*/  MOV R12, R58 ;  /* 0x0000003a000c7202 */ /* 0x000fe40000000f00 */
[----:B------:R-:W-:Y:S01]  /*3b00*/  MOV R13, R61 ;  /* 0x0000003d000d7202 */ /* 0x000fe20000000f00 */
[----:B0-----:R-:W-:-:S02]  /*3b10*/  IMAD R21, R7, UR6, RZ ;  /* 0x0000000607157c24 */ /* 0x001fc4000f8e02ff */
[----:B------:R-:W-:-:S04]  /*3b20*/  IMAD.WIDE.U32 R18, R46, UR6, R12 ;  /* 0x000000062e127c25 */ /* 0x000fc8000f8e000c */
[----:B------:R-:W-:Y:S02]  /*3b30*/  IMAD R13, R46, UR7, R21 ;  /* 0x000000072e0d7c24 */ /* 0x000fe4000f8e0215 */
[-C--:B------:R-:W-:Y:S01]  /*3b40*/  FMUL.FTZ R21, R8, R55.reuse ;  /* 0x0000003708157220 */ /* 0x080fe20000410000 */
[----:B------:R-:W-:Y:S01]  /*3b50*/  FMUL.FTZ R8, R50, R55 ;  /* 0x0000003732087220 */ /* 0x000fe20000410000 */
[----:B--2---:R-:W-:Y:S02]  /*3b60*/  LEA R12, P0, R18, UR14, 0x1 ;  /* 0x0000000e120c7c11 */ /* 0x004fe4000f8008ff */
[----:B------:R-:W-:Y:S02]  /*3b70*/  IADD3 R13, PT, PT, R19, R13, RZ ;  /* 0x0000000d130d7210 */ /* 0x000fe40007ffe0ff */
[----:B------:R-:W-:Y:S02]  /*3b80*/  F2FP.BF16.F32.PACK_AB R19, R8, R21 ;  /* 0x000000150813723e */ /* 0x000fe400000010ff */
[----:B------:R-:W-:-:S05]  /*3b90*/  LEA.HI.X R13, R18, UR15, R13, 0x1, P0 ;  /* 0x0000000f120d7c11 */ /* 0x000fca00080f0c0d */
[----:B------:R0:W-:Y:S02]  /*3ba0*/  STG.E desc[UR8][R12.64], R19 ;  /* 0x000000130c007986 */ /* 0x0001e4000c101908 */
.L_x_28:
[----:B------:R-:W-:Y:S05]  /*3bb0*/  BSYNC.RECONVERGENT B0 ;  /* 0x0000000000007941 */ /* 0x000fea0003800200 */
.L_x_27:
[----:B------:R-:W-:Y:S01]  /*3bc0*/  UISETP.NE.AND UP0, UPT, UR11, URZ, UPT ;  /* 0x000000ff0b00728c */ /* 0x000fe2000bf05270 */
[C-C-:B------:R-:W-:Y:S01]  /*3bd0*/  FFMA.FTZ R21, R11.reuse, R31, R20.reuse ;  /* 0x0000001f0b157223 */ /* 0x140fe20000010014 */
[----:B------:R-:W-:Y:S01]  /*3be0*/  FFMA.FTZ R20, R11, R26, R20 ;  /* 0x0000001a0b147223 */ /* 0x000fe20000010014 */
[----:B------:R-:W-:Y:S02]  /*3bf0*/  SHF.L.U32 R11, R10, 0x10, RZ ;  /* 0x000000100a0b7819 */ /* 0x000fe400000006ff */
[----:B------:R-:W-:-:S04]  /*3c00*/  SHF.L.U32 R48, R48, 0x10, RZ ;  /* 0x0000001030307819 */ /* 0x000fc800000006ff */
[----:B------:R-:W-:Y:S05]  /*3c10*/  BRA.U !UP0, `(.L_x_29) ;  /* 0x0000000108487547 */ /* 0x000fea000b800000 */
[----:B------:R-:W-:Y:S01]  /*3c20*/  FFMA.FTZ R14, R16, R31, R14 ;  /* 0x0000001f100e7223 */ /* 0x000fe2000001000e */
[----:B------:R-:W-:-:S03]  /*3c30*/  FFMA.FTZ R15, R17, R26, R15 ;  /* 0x0000001a110f7223 */ /* 0x000fc6000001000f */
[----:B------:R-:W-:Y:S01]  /*3c40*/  FMUL.FTZ R8, R14, -1.4426950216293334961 ;  /* 0xbfb8aa3b0e087820 */ /* 0x000fe20000410000 */
[----:B0-----:R-:W-:-:S05]  /*3c50*/  FMUL.FTZ R12, R15, -1.4426950216293334961 ;  /* 0xbfb8aa3b0f0c7820 */ /* 0x001fca0000410000 */
        /* <DEDUP_REMOVED lines=14> */
.L_x_29:
[----:B------:R-:W-:Y:S01]  /*3d40*/  ISETP.GE.AND.EX P1, PT, R9, UR13, PT, P1 ;  /* 0x0000000d09007c0c */ /* 0x000fe2000bf26310 */
[----:B------:R-:W-:Y:S01]  /*3d50*/  FFMA.FTZ R16, R16, R11, -R21 ;  /* 0x0000000b10107223 */ /* 0x000fe20000010815 */
[----:B------:R-:W-:Y:S01]  /*3d60*/  FFMA.FTZ R20, R17, R48, -R20 ;  /* 0x0000003011147223 */ /* 0x000fe20000010814 */
[----:B------:R-:W-:Y:S02]  /*3d70*/  BSSY.RECONVERGENT B0, `(.L_x_30) ;  /* 0x000000f000007945 */ /* 0x000fe40003800200 */
[-C--:B0-----:R-:W-:Y:S01]  /*3d80*/  FMUL.FTZ R13, R16, R55.reuse ;  /* 0x00000037100d7220 */ /* 0x081fe20000410000 */
[----:B------:R-:W-:-:S07]  /*3d90*/  FMUL.FTZ R20, R20, R55 ;  /* 0x0000003714147220 */ /* 0x000fce0000410000 */
[----:B------:R-:W-:Y:S05]  /*3da0*/  @P1 BRA `(.L_x_31) ;  /* 0x00000000002c1947 */ /* 0x000fea0003800000 */
[----:B------:R-:W0:Y:S01]  /*3db0*/  LDCU.64 UR6, c[0x0][0x3f8] ;  /* 0x00007f00ff0677ac */ /* 0x000e220008000a00 */
[----:B------:R-:W-:Y:S02]  /*3dc0*/  MOV R59, R61 ;  /* 0x0000003d003b7202 */ /* 0x000fe40000000f00 */
[----:B------:R-:W-:Y:S01]  /*3dd0*/  F2FP.BF16.F32.PACK_AB R13, R20, R13 ;  /* 0x0000000d140d723e */ /* 0x000fe200000010ff */
[----:B------:R-:W2:Y:S01]  /*3de0*/  LDCU.64 UR12, c[0x0][0x380] ;  /* 0x00007000ff0c77ac */ /* 0x000ea20008000a00 */
[----:B0-----:R-:W-:Y:S02]  /*3df0*/  IMAD R8, R9, UR6, RZ ;  /* 0x0000000609087c24 */ /* 0x001fe4000f8e02ff */
[----:B------:R-:W-:-:S04]  /*3e00*/  IMAD.WIDE.U32 R58, R45, UR6, R58 ;  /* 0x000000062d3a7c25 */ /* 0x000fc8000f8e003a */
[----:B------:R-:W-:Y:S01]  /*3e10*/  IMAD R11, R45, UR7, R8 ;  /* 0x000000072d0b7c24 */ /* 0x000fe2000f8e0208 */
[----:B--2---:R-:W-:-:S04]  /*3e20*/  LEA R10, P0, R58, UR12, 0x1 ;  /* 0x0000000c3a0a7c11 */ /* 0x004fc8000f8008ff */
[----:B------:R-:W-:-:S04]  /*3e30*/  IADD3 R11, PT, PT, R59, R11, RZ ;  /* 0x0000000b3b0b7210 */ /* 0x000fc80007ffe0ff */
[----:B------:R-:W-:-:S05]  /*3e40*/  LEA.HI.X R11, R58, UR13, R11, 0x1, P0 ;  /* 0x0000000d3a0b7c11 */ /* 0x000fca00080f0c0b */
[----:B------:R0:W-:Y:S02]  /*3e50*/  STG.E desc[UR8][R10.64], R13 ;  /* 0x0000000d0a007986 */ /* 0x0001e4000c101908 */
.L_x_31:
[----:B------:R-:W-:Y:S05]  /*3e60*/  BSYNC.RECONVERGENT B0 ;  /* 0x0000000000007941 */ /* 0x000fea0003800200 */
.L_x_30:
[----:B------:R-:W-:Y:S02]  /*3e70*/  IADD3 R42, PT, PT, R5, R42, RZ ;  /* 0x0000002a052a7210 */ /* 0x000fe40007ffe0ff */
[----:B------:R-:W-:Y:S02]  /*3e80*/  IADD3 R43, PT, PT, R43, 0x1, RZ ;  /* 0x000000012b2b7810 */ /* 0x000fe40007ffe0ff */
[----:B------:R-:W-:-:S13]  /*3e90*/  ISETP.GE.AND P0, PT, R42, UR4, PT ;  /* 0x000000042a007c0c */ /* 0x000fda000bf06270 */
[----:B------:R-:W-:Y:S05]  /*3ea0*/  @!P0 BRA `(.L_x_32) ;  /* 0xffffffc000d48947 */ /* 0x000fea000383ffff */
.L_x_1:
[----:B------:R-:W2:Y:S01]  /*3eb0*/  LDC R6, c[0x0][0x370] ;  /* 0x0000dc00ff067b82 */ /* 0x000ea20000000800 */
[----:B------:R-:W-:Y:S01]  /*3ec0*/  ISETP.NE.AND P2, PT, R2, RZ, PT ;  /* 0x000000ff0200720c */ /* 0x000fe20003f45270 */
[----:B------:R-:W-:Y:S06]  /*3ed0*/  BSSY.RECONVERGENT B0, `(.L_x_33) ;  /* 0x0000011000007945 */ /* 0x000fec0003800200 */
[----:B------:R-:W3:Y:S08]  /*3ee0*/  LDC R7, c[0x0][0x374] ;  /* 0x0000dd00ff077b82 */ /* 0x000ef00000000800 */
[----:B------:R-:W4:Y:S01]  /*3ef0*/  LDC.64 R4, c[0x0][0x3c8] ;  /* 0x0000f200ff047b82 */ /* 0x000f220000000a00 */
[----:B--2---:R-:W-:-:S02]  /*3f00*/  ISETP.NE.AND P1, PT, R6, 0x1, PT ;  /* 0x000000010600780c */ /* 0x004fc40003f25270 */
[----:B------:R-:W-:Y:S02]  /*3f10*/  IADD3 R8, PT, PT, R6, -0x1, RZ ;  /* 0xffffffff06087810 */ /* 0x000fe40007ffe0ff */
[----:B---3--:R-:W-:-:S04]  /*3f20*/  IADD3 R3, PT, PT, R7, -0x1, RZ ;  /* 0xffffffff07037810 */ /* 0x008fc80007ffe0ff */
[----:B------:R-:W-:Y:S02]  /*3f30*/  ISETP.NE.AND P0, PT, R0, R3, PT ;  /* 0x000000030000720c */ /* 0x000fe40003f05270 */
[----:B------:R-:W-:Y:S02]  /*3f40*/  SHF.L.U32 R0, R7, 0x1, RZ ;  /* 0x0000000107007819 */ /* 0x000fe400000006ff */
[----:B------:R-:W-:Y:S02]  /*3f50*/  ISETP.NE.OR P0, PT, R8, UR10, P0 ;  /* 0x0000000a08007c0c */ /* 0x000fe40008705670 */
[----:B------:R-:W-:-:S05]  /*3f60*/  SEL R3, R0, RZ, P1 ;  /* 0x000000ff00037207 */ /* 0x000fca0000800000 */
[----:B----4-:R-:W-:Y:S01]  /*3f70*/  IMAD.WIDE.U32 R4, R3, 0x4, R4 ;  /* 0x0000000403047825 */ /* 0x010fe200078e0004 */
[----:B------:R-:W-:Y:S06]  /*3f80*/  @P2 BRA `(.L_x_34) ;  /* 0x0000000000142947 */ /* 0x000fec0003800000 */
[----:B------:R-:W-:Y:S01]  /*3f90*/  HFMA2 R3, -RZ, RZ, 0, 5.9604644775390625e-08 ;  /* 0x00000001ff037431 */ /* 0x000fe200000001ff */
[----:B------:R-:W-:Y:S06]  /*3fa0*/  MEMBAR.ALL.GPU ;  /* 0x0000000000007992 */ /* 0x000fec000000a000 */
[----:B------:R-:W-:-:S00]  /*3fb0*/  ERRBAR ;  /* 0x00000000000079ab */ /* 0x000fc00000000000 */
[----:B------:R-:W-:Y:S06]  /*3fc0*/  CGAERRBAR ;  /* 0x00000000000075ab */ /* 0x000fec0000000000 */
[----:B------:R2:W-:Y:S02]  /*3fd0*/  REDG.E.ADD.S32.STRONG.GPU desc[UR8][R4.64], R3 ;  /* 0x000000030400798e */ /* 0x0005e4000c12e308 */
.L_x_34:
[----:B------:R-:W-:Y:S05]  /*3fe0*/  BSYNC.RECONVERGENT B0 ;  /* 0x0000000000007941 */ /* 0x000fea0003800200 */
.L_x_33:
[----:B------:R-:W-:Y:S05]  /*3ff0*/  @P0 EXIT ;  /* 0x000000000000094d */ /* 0x000fea0003800000 */
[----:B------:R-:W-:Y:S05]  /*4000*/  @P2 BRA `(.L_x_35) ;  /* 0x0000000000202947 */ /* 0x000fea0003800000 */
[----:B------:R-:W-:-:S05]  /*4010*/  IMAD R0, R6, R7, RZ ;  /* 0x0000000706007224 */ /* 0x000fca00078e02ff */
[----:B------:R-:W-:-:S13]  /*4020*/  ISETP.NE.AND P0, PT, R0, -0x1, PT ;  /* 0xffffffff0000780c */ /* 0x000fda0003f05270 */
[----:B------:R-:W-:Y:S05]  /*4030*/  @!P0 BRA `(.L_x_35) ;  /* 0x0000000000148947 */ /* 0x000fea0003800000 */
.L_x_36:
[----:B--2---:R-:W2:Y:S04]  /*4040*/  LDG.E.STRONG.GPU R3, desc[UR8][R4.64] ;  /* 0x0000000804037981 */ /* 0x004ea8000c1ef900 */
[----:B--2---:R-:W-:Y:S01]  /*4050*/  CCTL.IVALL ;  /* 0x00000000ff00798f */ /* 0x004fe20002000000 */
[----:B------:R-:W-:Y:S05]  /*4060*/  YIELD ;  /* 0x0000000000007946 */ /* 0x000fea0003800000 */
[----:B------:R-:W-:-:S13]  /*4070*/  ISETP.NE.AND P0, PT, R3, R0, PT ;  /* 0x000000000300720c */ /* 0x000fda0003f05270 */
[----:B------:R-:W-:Y:S05]  /*4080*/  @P0 BRA `(.L_x_36) ;  /* 0xfffffffc00ec0947 */ /* 0x000fea000383ffff */
.L_x_35:
[----:B------:R-:W-:Y:S05]  /*4090*/  WARPSYNC.ALL ;  /* 0x0000000000007948 */ /* 0x000fea0003800000 */
[----:B------:R-:W2:Y:S08]  /*40a0*/  LDC.64 R6, c[0x0][0x3f8] ;  /* 0x0000fe00ff067b82 */ /* 0x000eb00000000a00 */
[----:B------:R-:W-:Y:S01]  /*40b0*/  BAR.SYNC.DEFER_BLOCKING 0x0 ;  /* 0x0000000000007b1d */ /* 0x000fe20000010000 */
[----:B--2---:R-:W-:-:S04]  /*40c0*/  LEA.HI R3, P0, R7, R6, RZ, 0x1 ;  /* 0x0000000607037211 */ /* 0x004fc800078108ff */
[----:B------:R-:W-:-:S04]  /*40d0*/  IADD3.X R0, PT, PT, RZ, R7, RZ, P0, !PT ;  /* 0x00000007ff007210 */ /* 0x000fc800007fe4ff */
[--C-:B------:R-:W-:Y:S02]  /*40e0*/  SHF.R.S64 R3, R3, 0x1, R0.reuse ;  /* 0x0000000103037819 */ /* 0x100fe40000001000 */
[----:B------:R-:W-:Y:S02]  /*40f0*/  SHF.R.S32.HI R0, RZ, 0x1, R0 ;  /* 0x00000001ff007819 */ /* 0x000fe40000011400 */
[----:B------:R-:W-:-:S04]  /*4100*/  ISETP.GT.U32.AND P0, PT, R3, R2, PT ;  /* 0x000000020300720c */ /* 0x000fc80003f04070 */
[----:B------:R-:W-:-:S13]  /*4110*/  ISETP.GT.AND.EX P0, PT, R0, RZ, PT, P0 ;  /* 0x000000ff0000720c */ /* 0x000fda0003f04300 */
[----:B------:R-:W-:Y:S05]  /*4120*/  @!P0 EXIT ;  /* 0x000000000000894d */ /* 0x000fea0003800000 */
[----:B------:R-:W-:Y:S01]  /*4130*/  IADD3 R4, P1, PT, R2, 0x300, RZ ;  /* 0x0000030002047810 */ /* 0x000fe20007f3e0ff */
[----:B------:R-:W-:Y:S01]  /*4140*/  BSSY.RECONVERGENT B0, `(.L_x_37) ;  /* 0x000005b000007945 */ /* 0x000fe20003800200 */
[----:B0-----:R-:W-:Y:S02]  /*4150*/  MOV R11, RZ ;  /* 0x000000ff000b7202 */ /* 0x001fe40000000f00 */
[----:B------:R-:W-:Y:S02]  /*4160*/  ISETP.GT.U32.AND P0, PT, R3, R4, PT ;  /* 0x000000040300720c */ /* 0x000fe40003f04070 */
[----:B------:R-:W-:-:S04]  /*4170*/  IADD3.X R5, PT, PT, RZ, R11, RZ, P1, !PT ;  /* 0x0000000bff057210 */ /* 0x000fc80000ffe4ff */
[----:B------:R-:W-:-:S04]  /*4180*/  ISETP.GT.AND.EX P0, PT, R0, R5, PT, P0 ;  /* 0x000000050000720c */ /* 0x000fc80003f04300 */
[----:B------:R-:W-:Y:S02]  /*4190*/  SEL R13, R3, R4, P0 ;  /* 0x00000004030d7207 */ /* 0x000fe40000000000 */
[----:B------:R-:W-:Y:S02]  /*41a0*/  SEL R4, R0, R5, P0 ;  /* 0x0000000500047207 */ /* 0x000fe40000000000 */
[----:B------:R-:W-:-:S04]  /*41b0*/  IADD3 R13, P0, PT, R13, -0x300, RZ ;  /* 0xfffffd000d0d7810 */ /* 0x000fc80007f1e0ff */
[----:B------:R-:W-:Y:S02]  /*41c0*/  IADD3.X R4, PT, PT, R4, -0x1, RZ, P0, !PT ;  /* 0xffffffff04047810 */ /* 0x000fe400007fe4ff */
[----:B------:R-:W-:-:S04]  /*41d0*/  ISETP.NE.U32.AND P0, PT, R13, R2, PT ;  /* 0x000000020d00720c */ /* 0x000fc80003f05070 */
[----:B------:R-:W-:-:S04]  /*41e0*/  ISETP.NE.AND.EX P0, PT, R4, R11, PT, P0 ;  /* 0x0000000b0400720c */ /* 0x000fc80003f05300 */
[----:B------:R-:W-:-:S04]  /*41f0*/  SEL R17, RZ, 0x1, !P0 ;  /* 0x00000001ff117807 */ /* 0x000fc80004000000 */
[----:B------:R-:W-:-:S04]  /*4200*/  IADD3 R13, P0, P1, R13, -R17, -R2 ;  /* 0x800000110d0d7210 */ /* 0x000fc8000791e802 */
[----:B------:R-:W-:-:S05]  /*4210*/  IADD3.X R15, PT, PT, R4, -0x1, ~R11, P0, P1 ;  /* 0xffffffff040f7810 */ /* 0x000fca00007e2c0b */
[----:B------:R-:W-:-:S04]  /*4220*/  IMAD.WIDE.U32 R4, R15, -0x55555555, RZ ;  /* 0xaaaaaaab0f047825 */ /* 0x000fc800078e00ff */
[----:B------:R-:W-:-:S04]  /*4230*/  IMAD.WIDE.U32 R8, P0, R13, -0x55555556, R4 ;  /* 0xaaaaaaaa0d087825 */ /* 0x000fc80007800004 */
[----:B------:R-:W-:Y:S01]  /*4240*/  IMAD.WIDE.U32 R4, R13, -0x55555555, RZ ;  /* 0xaaaaaaab0d047825 */ /* 0x000fe200078e00ff */
[----:B------:R-:W-:Y:S02]  /*4250*/  IADD3.X R13, PT, PT, RZ, RZ, RZ, P0, !PT ;  /* 0x000000ffff0d7210 */ /* 0x000fe400007fe4ff */
[----:B------:R-:W-:Y:S02]  /*4260*/  MOV R12, R9 ;  /* 0x00000009000c7202 */ /* 0x000fe40000000f00 */
[----:B------:R-:W-:Y:S01]  /*4270*/  IADD3 RZ, P0, PT, R5, R8, RZ ;  /* 0x0000000805ff7210 */ /* 0x000fe20007f1e0ff */
[----:B------:R-:W-:-:S04]  /*4280*/  IMAD.WIDE.U32 R8, R6, 0x3, RZ ;  /* 0x0000000306087825 */ /* 0x000fc800078e00ff */
[----:B------:R-:W-:Y:S01]  /*4290*/  IMAD.WIDE.U32.X R4, R15, -0x55555556, R12, P0 ;  /* 0xaaaaaaaa0f047825 */ /* 0x000fe200000e040c */
[----:B------:R-:W-:-:S04]  /*42a0*/  LEA R13, R7, R7, 0x1 ;  /* 0x00000007070d7211 */ /* 0x000fc800078e08ff */
[----:B------:R-:W-:Y:S02]  /*42b0*/  SHF.R.U64 R4, R4, 0x9, R5 ;  /* 0x0000000904047819 */ /* 0x000fe40000001205 */
[----:B------:R-:W-:Y:S02]  /*42c0*/  IADD3 R13, PT, PT, R9, R13, RZ ;  /* 0x0000000d090d7210 */ /* 0x000fe40007ffe0ff */
[----:B------:R-:W-:Y:S02]  /*42d0*/  IADD3 R4, P0, PT, R4, R17, RZ ;  /* 0x0000001104047210 */ /* 0x000fe40007f1e0ff */
[----:B------:R-:W-:Y:S02]  /*42e0*/  LEA.HI R30, P2, R13, R8, RZ, 0x1 ;  /* 0x000000080d1e7211 */ /* 0x000fe400078508ff */
[----:B------:R-:W-:Y:S02]  /*42f0*/  LOP3.LUT R10, R4, 0x3, RZ, 0xc0, !PT ;  /* 0x00000003040a7812 */ /* 0x000fe400078ec0ff */
[----:B------:R-:W-:-:S02]  /*4300*/  LEA.HI.X R5, R5, RZ, RZ, 0x17, P0 ;  /* 0x000000ff05057211 */ /* 0x000fc400000fbcff */
[----:B------:R-:W-:Y:S02]  /*4310*/  ISETP.NE.U32.AND P1, PT, R10, 0x3, PT ;  /* 0x000000030a00780c */ /* 0x000fe40003f25070 */
[----:B------:R-:W-:Y:S02]  /*4320*/  ISETP.GE.U32.AND P0, PT, R4, 0x3, PT ;  /* 0x000000030400780c */ /* 0x000fe40003f06070 */
[----:B------:R-:W-:Y:S02]  /*4330*/  ISETP.NE.AND.EX P1, PT, RZ, RZ, PT, P1 ;  /* 0x000000ffff00720c */ /* 0x000fe40003f25310 */
[----:B------:R-:W-:Y:S02]  /*4340*/  IADD3.X R13, PT, PT, RZ, R13, RZ, P2, !PT ;  /* 0x0000000dff0d7210 */ /* 0x000fe400017fe4ff */
[----:B------:R-:W-:Y:S02]  /*4350*/  ISETP.GE.U32.AND.EX P0, PT, R5, RZ, PT, P0 ;  /* 0x000000ff0500720c */ /* 0x000fe40003f06100 */
[----:B------:R-:W-:-:S02]  /*4360*/  SHF.R.S64 R30, R30, 0x1, R13 ;  /* 0x000000011e1e7819 */ /* 0x000fc4000000100d */
[----:B------:R-:W-:-:S05]  /*4370*/  SHF.R.S32.HI R35, RZ, 0x1, R13 ;  /* 0x00000001ff237819 */ /* 0x000fca000001140d */
[----:B------:R-:W-:Y:S05]  /*4380*/  @!P1 BRA `(.L_x_38) ;  /* 0x0000000000d89947 */ /* 0x000fea0003800000 */
[----:B------:R-:W0:Y:S01]  /*4390*/  LDCU.64 UR4, c[0x0][0x3d8] ;  /* 0x00007b00ff0477ac */ /* 0x000e220008000a00 */
[----:B------:R-:W-:Y:S02]  /*43a0*/  IADD3 R9, PT, PT, R4, 0x1, RZ ;  /* 0x0000000104097810 */ /* 0x000fe40007ffe0ff */
[----:B------:R-:W-:Y:S01]  /*43b0*/  MOV R10, R2 ;  /* 0x00000002000a7202 */ /* 0x000fe20000000f00 */
[----:B------:R-:W2:Y:S01]  /*43c0*/  LDCU.64 UR6, c[0x0][0x390] ;  /* 0x00007200ff0677ac */ /* 0x000ea20008000a00 */
[----:B------:R-:W-:Y:S02]  /*43d0*/  LOP3.LUT R9, R9, 0x3, RZ, 0xc0, !PT ;  /* 0x0000000309097812 */ /* 0x000fe400078ec0ff */
[C---:B------:R-:W-:Y:S01]  /*43e0*/  SHF.L.U32 R23, R2.reuse, 0x3, RZ ;  /* 0x0000000302177819 */ /* 0x040fe200000006ff */
[----:B------:R-:W3:Y:S01]  /*43f0*/  LDCU.64 UR10, c[0x0][0x388] ;  /* 0x00007100ff0a77ac */ /* 0x000ee20008000a00 */
[--C-:B------:R-:W-:Y:S01]  /*4400*/  SHF.L.U64.HI R24, R2, 0x3, R11.reuse ;  /* 0x0000000302187819 */ /* 0x100fe2000001020b */
[----:B------:R-:W-:Y:S01]  /*4410*/  IMAD.WIDE.U32 R4, R9, 0x300, R10 ;  /* 0x0000030009047825 */ /* 0x000fe200078e000a */
[----:B------:R-:W-:-:S02]  /*4420*/  SHF.L.U32 R31, R7, 0x2, RZ ;  /* 0x00000002071f7819 */ /* 0x000fc400000006ff */
[----:B------:R-:W-:Y:S02]  /*4430*/  SHF.L.U64.HI R33, R3, 0x2, R0 ;  /* 0x0000000203217819 */ /* 0x000fe40000010200 */
[----:B------:R-:W-:Y:S02]  /*4440*/  SHF.L.U64.HI R29, R30, 0x2, R35 ;  /* 0x000000021e1d7819 */ /* 0x000fe40000010223 */
[C---:B0-----:R-:W-:Y:S01]  /*4450*/  LEA R27, P1, R2.reuse, UR4, 0x2 ;  /* 0x00000004021b7c11 */ /* 0x041fe2000f8210ff */
[----:B------:R-:W-:Y:S01]  /*4460*/  UMOV UR4, URZ ;  /* 0x000000ff00047c82 */ /* 0x000fe20008000000 */
[----:B--2---:R-:W-:Y:S02]  /*4470*/  IADD3 R25, P2, PT, R23, UR6, RZ ;  /* 0x0000000617197c10 */ /* 0x004fe4000ff5e0ff */
[----:B-1----:R-:W-:Y:S02]  /*4480*/  LEA.HI.X R28, R2, UR5, R11, 0x2, P1 ;  /* 0x00000005021c7c11 */ /* 0x002fe400088f140b */
[----:B------:R-:W-:-:S02]  /*4490*/  IADD3 R11, PT, PT, R5, UR4, RZ ;  /* 0x00000004050b7c10 */ /* 0x000fc4000fffe0ff */
[----:B------:R-:W-:Y:S01]  /*44a0*/  MOV R2, R4 ;  /* 0x0000000400027202 */ /* 0x000fe20000000f00 */
[----:B------:R-:W-:Y:S01]  /*44b0*/  IMAD.WIDE.U32 R4, R6, 0x4, RZ ;  /* 0x0000000406047825 */ /* 0x000fe200078e00ff */
[C---:B------:R-:W-:Y:S02]  /*44c0*/  IADD3.X R26, PT, PT, R24.reuse, UR7, RZ, P2, !PT ;  /* 0x00000007181a7c10 */ /* 0x040fe400097fe4ff */
[----:B---3--:R-:W-:Y:S02]  /*44d0*/  IADD3 R23, P1, PT, R23, UR10, RZ ;  /* 0x0000000a17177c10 */ /* 0x008fe4000ff3e0ff */
[----:B------:R-:W-:Y:S02]  /*44e0*/  IADD3 R10, P2, PT, RZ, -R9, RZ ;  /* 0x80000009ff0a7210 */ /* 0x000fe40007f5e0ff */
[----:B------:R-:W-:Y:S02]  /*44f0*/  IADD3.X R24, PT, PT, R24, UR11, RZ, P1, !PT ;  /* 0x0000000b18187c10 */ /* 0x000fe40008ffe4ff */
[----:B------:R-:W-:-:S02]  /*4500*/  IADD3 R31, PT, PT, R5, R31, RZ ;  /* 0x0000001f051f7210 */ /* 0x000fc40007ffe0ff */
[----:B------:R-:W-:-:S07]  /*4510*/  IADD3.X R22, PT, PT, RZ, -0x1, RZ, P2, !PT ;  /* 0xffffffffff167810 */ /* 0x000fce00017fe4ff */
.L_x_39:
[-C--:B0-----:R-:W-:Y:S02]  /*4520*/  LEA R12, P1, R3, R27.reuse, 0x2 ;  /* 0x0000001b030c7211 */ /* 0x081fe400078210ff */
[----:B------:R-:W-:Y:S02]  /*4530*/  IADD3 R14, P2, PT, R27, R4, RZ ;  /* 0x000000041b0e7210 */ /* 0x000fe40007f5e0ff */
[----:B------:R-:W-:Y:S02]  /*4540*/  LEA R16, P3, R30, R27, 0x2 ;  /* 0x0000001b1e107211 */ /* 0x000fe400078610ff */
[C---:B------:R-:W-:Y:S02]  /*4550*/  IADD3.X R13, PT, PT, R28.reuse, R33, RZ, P1, !PT ;  /* 0x000000211c0d7210 */ /* 0x040fe40000ffe4ff */
[----:B------:R-:W-:Y:S02]  /*4560*/  MOV R8, R27 ;  /* 0x0000001b00087202 */ /* 0x000fe40000000f00 */
[----:B------:R-:W-:Y:S01]  /*4570*/  MOV R9, R28 ;  /* 0x0000001c00097202 */ /* 0x000fe20000000f00 */
[----:B------:R0:W2:Y:S01]  /*4580*/  LDG.E R19, desc[UR8][R12.64] ;  /* 0x000000080c137981 */ /* 0x0000a2000c1e1900 */
[----:B------:R-:W-:-:S02]  /*4590*/  IADD3.X R15, PT, PT, R28, R31, RZ, P2, !PT ;  /* 0x0000001f1c0f7210 */ /* 0x000fc400017fe4ff */
[----:B------:R-:W-:Y:S01]  /*45a0*/  IADD3.X R17, PT, PT, R28, R29, RZ, P3, !PT ;  /* 0x0000001d1c117210 */ /* 0x000fe20001ffe4ff */
[----:B------:R1:W2:Y:S04]  /*45b0*/  LDG.E R18, desc[UR8][R8.64] ;  /* 0x0000000808127981 */ /* 0x0002a8000c1e1900 */
[----:B------:R-:W3:Y:S04]  /*45c0*/  LDG.E R20, desc[UR8][R14.64] ;  /* 0x000000080e147981 */ /* 0x000ee8000c1e1900 */
[----:B------:R-:W3:Y:S01]  /*45d0*/  LDG.E R21, desc[UR8][R16.64] ;  /* 0x0000000810157981 */ /* 0x000ee2000c1e1900 */
[----:B0-----:R-:W-:-:S02]  /*45e0*/  MOV R12, R25 ;  /* 0x00000019000c7202 */ /* 0x001fc40000000f00 */
[----:B-1----:R-:W-:Y:S02]  /*45f0*/  MOV R8, R23 ;  /* 0x0000001700087202 */ /* 0x002fe40000000f00 */
[----:B------:R-:W-:Y:S02]  /*4600*/  MOV R9, R24 ;  /* 0x0000001800097202 */ /* 0x000fe40000000f00 */
[----:B------:R-:W-:Y:S02]  /*4610*/  MOV R13, R26 ;  /* 0x0000001a000d7202 */ /* 0x000fe40000000f00 */
[----:B------:R-:W-:-:S04]  /*4620*/  IADD3 R10, P1, PT, R10, 0x1, RZ ;  /* 0x000000010a0a7810 */ /* 0x000fc80007f3e0ff */
[----:B------:R-:W-:Y:S02]  /*4630*/  IADD3.X R22, PT, PT, RZ, R22, RZ, P1, !PT ;  /* 0x00000016ff167210 */ /* 0x000fe40000ffe4ff */
[----:B------:R-:W-:-:S04]  /*4640*/  ISETP.NE.U32.AND P1, PT, R10, RZ, PT ;  /* 0x000000ff0a00720c */ /* 0x000fc80003f25070 */
[----:B------:R-:W-:Y:S02]  /*4650*/  ISETP.NE.AND.EX P1, PT, R22, RZ, PT, P1 ;  /* 0x000000ff1600720c */ /* 0x000fe40003f25310 */
[----:B------:R-:W-:Y:S02]  /*4660*/  IADD3 R27, P2, PT, R27, 0xc00, RZ ;  /* 0x00000c001b1b7810 */ /* 0x000fe40007f5e0ff */
[----:B------:R-:W-:Y:S02]  /*4670*/  IADD3 R25, P3, PT, R25, 0x1800, RZ ;  /* 0x0000180019197810 */ /* 0x000fe40007f7e0ff */
[----:B------:R-:W-:Y:S02]  /*4680*/  IADD3 R23, P4, PT, R23, 0x1800, RZ ;  /* 0x0000180017177810 */ /* 0x000fe40007f9e0ff */
[----:B------:R-:W-:Y:S02]  /*4690*/  IADD3.X R28, PT, PT, RZ, R28, RZ, P2, !PT ;  /* 0x0000001cff1c7210 */ /* 0x000fe400017fe4ff */
[----:B------:R-:W-:-:S02]  /*46a0*/  IADD3.X R26, PT, PT, RZ, R26, RZ, P3, !PT ;  /* 0x0000001aff1a7210 */ /* 0x000fc40001ffe4ff */
[----:B------:R-:W-:Y:S01]  /*46b0*/  IADD3.X R24, PT, PT, RZ, R24, RZ, P4, !PT ;  /* 0x00000018ff187210 */ /* 0x000fe200027fe4ff */
[----:B--2---:R0:W-:Y:S04]  /*46c0*/  STG.E.64 desc[UR8][R8.64], R18 ;  /* 0x0000001208007986 */ /* 0x0041e8000c101b08 */
[----:B---3--:R0:W-:Y:S01]  /*46d0*/  STG.E.64 desc[UR8][R12.64], R20 ;  /* 0x000000140c007986 */ /* 0x0081e2000c101b08 */
[----:B------:R-:W-:Y:S05]  /*46e0*/  @P1 BRA `(.L_x_39) ;  /* 0xfffffffc008c1947 */ /* 0x000fea000383ffff */
.L_x_38:
[----:B------:R-:W-:Y:S05]  /*46f0*/  BSYNC.RECONVERGENT B0 ;  /* 0x0000000000007941 */ /* 0x000fea0003800200 */
.L_x_37:
[----:B------:R-:W-:Y:S05]  /*4700*/  @!P0 EXIT ;  /* 0x000000000000894d */ /* 0x000fea0003800000 */
[C---:B------:R-:W-:Y:S01]  /*4710*/  SHF.L.U64.HI R4, R6.reuse, 0x2, R7 ;  /* 0x0000000206047819 */ /* 0x040fe20000010207 */
[----:B------:R-:W2:Y:S01]  /*4720*/  LDCU.64 UR4, c[0x0][0x3d8] ;  /* 0x00007b00ff0477ac */ /* 0x000ea20008000a00 */
[----:B------:R-:W-:Y:S02]  /*4730*/  SHF.L.U32 R7, R6, 0x2, RZ ;  /* 0x0000000206077819 */ /* 0x000fe400000006ff */
[C---:B0-----:R-:W-:Y:S01]  /*4740*/  SHF.L.U64.HI R8, R30.reuse, 0x2, R35 ;  /* 0x000000021e087819 */ /* 0x041fe20000010223 */
[----:B------:R-:W0:Y:S01]  /*4750*/  LDCU.64 UR6, c[0x0][0x388] ;  /* 0x00007100ff0677ac */ /* 0x000e220008000a00 */
[----:B------:R-:W-:Y:S02]  /*4760*/  SHF.L.U32 R9, R30, 0x2, RZ ;  /* 0x000000021e097819 */ /* 0x000fe400000006ff */
[C---:B------:R-:W-:Y:S01]  /*4770*/  SHF.L.U64.HI R5, R3.reuse, 0x2, R0 ;  /* 0x0000000203057819 */ /* 0x040fe20000010200 */
[----:B------:R-:W3:Y:S01]  /*4780*/  LDCU.64 UR10, c[0x0][0x390] ;  /* 0x00007200ff0a77ac */ /* 0x000ee20008000a00 */
[----:B------:R-:W-:-:S07]  /*4790*/  SHF.L.U32 R6, R3, 0x2, RZ ;  /* 0x0000000203067819 */ /* 0x000fce00000006ff */
.L_x_40:
[C---:B------:R-:W-:Y:S02]  /*47a0*/  SHF.L.U32 R24, R2.reuse, 0x2, RZ ;  /* 0x0000000202187819 */ /* 0x040fe400000006ff */
[----:B------:R-:W-:Y:S02]  /*47b0*/  SHF.L.U64.HI R10, R2, 0x2, R11 ;  /* 0x00000002020a7819 */ /* 0x000fe4000001020b */
[----:B--2---:R-:W-:-:S04]  /*47c0*/  IADD3 R12, P0, PT, R24, UR4, RZ ;  /* 0x00000004180c7c10 */ /* 0x004fc8000ff1e0ff */
[----:B------:R-:W-:Y:S02]  /*47d0*/  IADD3.X R13, PT, PT, R10, UR5, RZ, P0, !PT ;  /* 0x000000050a0d7c10 */ /* 0x000fe400087fe4ff */
[C---:B------:R-:W-:Y:S02]  /*47e0*/  IADD3 R14, P0, PT, R12.reuse, R6, RZ ;  /* 0x000000060c0e7210 */ /* 0x040fe40007f1e0ff */
[C---:B----4-:R-:W-:Y:S01]  /*47f0*/  IADD3 R18, P1, PT, R12.reuse, R9, RZ ;  /* 0x000000090c127210 */ /* 0x050fe20007f3e0ff */
[----:B------:R2:W4:Y:S01]  /*4800*/  LDG.E R26, desc[UR8][R12.64] ;  /* 0x000000080c1a7981 */ /* 0x000522000c1e1900 */
[C---:B------:R-:W-:Y:S02]  /*4810*/  IADD3.X R15, PT, PT, R13.reuse, R5, RZ, P0, !PT ;  /* 0x000000050d0f7210 */ /* 0x040fe400007fe4ff */
[----:B------:R-:W-:Y:S02]  /*4820*/  IADD3 R16, P0, PT, R12, R7, RZ ;  /* 0x000000070c107210 */ /* 0x000fe40007f1e0ff */
[C---:B------:R-:W-:Y:S01]  /*4830*/  IADD3.X R19, PT, PT, R13.reuse, R8, RZ, P1, !PT ;  /* 0x000000080d137210 */ /* 0x040fe20000ffe4ff */
[----:B------:R5:W4:Y:S01]  /*4840*/  LDG.E R27, desc[UR8][R14.64] ;  /* 0x000000080e1b7981 */ /* 0x000b22000c1e1900 */
[----:B------:R-:W-:-:S03]  /*4850*/  IADD3.X R17, PT, PT, R13, R4, RZ, P0, !PT ;  /* 0x000000040d117210 */ /* 0x000fc600007fe4ff */
[----:B------:R-:W4:Y:S04]  /*4860*/  LDG.E R29, desc[UR8][R18.64] ;  /* 0x00000008121d7981 */ /* 0x000f28000c1e1900 */
[----:B-1----:R-:W4:Y:S01]  /*4870*/  LDG.E R28, desc[UR8][R16.64] ;  /* 0x00000008101c7981 */ /* 0x002f22000c1e1900 */
[C---:B------:R-:W-:Y:S02]  /*4880*/  SHF.L.U32 R34, R2.reuse, 0x3, RZ ;  /* 0x0000000302227819 */ /* 0x040fe400000006ff */
[----:B------:R-:W-:Y:S02]  /*4890*/  SHF.L.U64.HI R35, R2, 0x3, R11 ;  /* 0x0000000302237819 */ /* 0x000fe4000001020b */
[----:B------:R-:W-:Y:S02]  /*48a0*/  LOP3.LUT R22, R34, 0xfffffff8, RZ, 0xc0, !PT ;  /* 0xfffffff822167812 */ /* 0x000fe400078ec0ff */
[----:B------:R-:W-:-:S02]  /*48b0*/  LOP3.LUT R24, R24, 0xfffffffc, RZ, 0xc0, !PT ;  /* 0xfffffffc18187812 */ /* 0x000fc400078ec0ff */
[----:B------:R-:W-:Y:S02]  /*48c0*/  LOP3.LUT R11, R35, 0x3, RZ, 0xc0, !PT ;  /* 0x00000003230b7812 */ /* 0x000fe400078ec0ff */
[----:B0-----:R-:W-:Y:S02]  /*48d0*/  IADD3 R20, P0, PT, R22, UR6, RZ ;  /* 0x0000000616147c10 */ /* 0x001fe4000ff1e0ff */
[----:B------:R-:W-:Y:S02]  /*48e0*/  LOP3.LUT R10, R10, 0x3, RZ, 0xc0, !PT ;  /* 0x000000030a0a7812 */ /* 0x000fe400078ec0ff */
[----:B------:R-:W-:Y:S02]  /*48f0*/  IADD3 R24, P2, PT, R24, UR4, RZ ;  /* 0x0000000418187c10 */ /* 0x000fe4000ff5e0ff */
[----:B---3--:R-:W-:Y:S02]  /*4900*/  IADD3 R22, P1, PT, R22, UR10, RZ ;  /* 0x0000000a16167c10 */ /* 0x008fe4000ff3e0ff */
[----:B------:R-:W-:-:S02]  /*4910*/  IADD3.X R21, PT, PT, R11, UR7, RZ, P0, !PT ;  /* 0x000000070b157c10 */ /* 0x000fc400087fe4ff */
[----:B------:R-:W-:Y:S02]  /*4920*/  IADD3.X R25, PT, PT, R10, UR5, RZ, P2, !PT ;  /* 0x000000050a197c10 */ /* 0x000fe400097fe4ff */
[----:B------:R-:W-:Y:S02]  /*4930*/  IADD3.X R23, PT, PT, R11, UR11, RZ, P1, !PT ;  /* 0x0000000b0b177c10 */ /* 0x000fe40008ffe4ff */
[C---:B------:R-:W-:Y:S02]  /*4940*/  IADD3 R10, P0, PT, R24.reuse, R6, RZ ;  /* 0x00000006180a7210 */ /* 0x040fe40007f1e0ff */
[C---:B--2---:R-:W-:Y:S02]  /*4950*/  IADD3 R12, P1, PT, R24.reuse, R7, RZ ;  /* 0x00000007180c7210 */ /* 0x044fe40007f3e0ff */
[----:B-----5:R-:W-:Y:S02]  /*4960*/  IADD3 R14, P2, PT, R24, R9, RZ ;  /* 0x00000009180e7210 */ /* 0x020fe40007f5e0ff */
[----:B------:R-:W-:-:S02]  /*4970*/  IADD3.X R11, PT, PT, R25, R5, RZ, P0, !PT ;  /* 0x00000005190b7210 */ /* 0x000fc400007fe4ff */
[C---:B------:R-:W-:Y:S02]  /*4980*/  IADD3.X R13, PT, PT, R25.reuse, R4, RZ, P1, !PT ;  /* 0x00000004190d7210 */ /* 0x040fe40000ffe4ff */
[----:B------:R-:W-:Y:S01]  /*4990*/  IADD3.X R15, PT, PT, R25, R8, RZ, P2, !PT ;  /* 0x00000008190f7210 */ /* 0x000fe200017fe4ff */
[----:B----4-:R-:W-:Y:S04]  /*49a0*/  STG.E.64 desc[UR8][R20.64], R26 ;  /* 0x0000001a14007986 */ /* 0x010fe8000c101b08 */
[----:B------:R0:W-:Y:S04]  /*49b0*/  STG.E.64 desc[UR8][R22.64], R28 ;  /* 0x0000001c16007986 */ /* 0x0001e8000c101b08 */
[----:B------:R-:W2:Y:S04]  /*49c0*/  LDG.E R30, desc[UR8][R24.64+0xc00] ;  /* 0x000c0008181e7981 */ /* 0x000ea8000c1e1900 */
[----:B------:R-:W2:Y:S04]  /*49d0*/  LDG.E R31, desc[UR8][R10.64+0xc00] ;  /* 0x000c00080a1f7981 */ /* 0x000ea8000c1e1900 */
[----:B------:R-:W3:Y:S04]  /*49e0*/  LDG.E R32, desc[UR8][R12.64+0xc00] ;  /* 0x000c00080c207981 */ /* 0x000ee8000c1e1900 */
[----:B------:R-:W3:Y:S01]  /*49f0*/  LDG.E R33, desc[UR8][R14.64+0xc00] ;  /* 0x000c00080e217981 */ /* 0x000ee2000c1e1900 */
[----:B------:R-:W-:-:S04]  /*4a00*/  IADD3 R18, P0, PT, R34, 0x1800, RZ ;  /* 0x0000180022127810 */ /* 0x000fc80007f1e0ff */
[----:B------:R-:W-:Y:S02]  /*4a10*/  IADD3.X R19, PT, PT, RZ, R35, RZ, P0, !PT ;  /* 0x00000023ff137210 */ /* 0x000fe400007fe4ff */
[----:B------:R-:W-:Y:S02]  /*4a20*/  LOP3.LUT R18, R18, 0xfffffff8, RZ, 0xc0, !PT ;  /* 0xfffffff812127812 */ /* 0x000fe400078ec0ff */
[----:B------:R-:W-:Y:S02]  /*4a30*/  LOP3.LUT R19, R19, 0x3, RZ, 0xc0, !PT ;  /* 0x0000000313137812 */ /* 0x000fe400078ec0ff */
[C---:B------:R-:W-:Y:S02]  /*4a40*/  IADD3 R16, P0, PT, R18.reuse, UR6, RZ ;  /* 0x0000000612107c10 */ /* 0x040fe4000ff1e0ff */
[----:B------:R-:W-:Y:S02]  /*4a50*/  IADD3 R18, P1, PT, R18, UR10, RZ ;  /* 0x0000000a12127c10 */ /* 0x000fe4000ff3e0ff */
[----:B------:R-:W-:-:S02]  /*4a60*/  IADD3.X R17, PT, PT, R19, UR7, RZ, P0, !PT ;  /* 0x0000000713117c10 */ /* 0x000fc400087fe4ff */
[----:B------:R-:W-:-:S03]  /*4a70*/  IADD3.X R19, PT, PT, R19, UR11, RZ, P1, !PT ;  /* 0x0000000b13137c10 */ /* 0x000fc60008ffe4ff */
[----:B--2---:R1:W-:Y:S04]  /*4a80*/  STG.E.64 desc[UR8][R16.64], R30 ;  /* 0x0000001e10007986 */ /* 0x0043e8000c101b08 */
[----:B---3--:R2:W-:Y:S04]  /*4a90*/  STG.E.64 desc[UR8][R18.64], R32 ;  /* 0x0000002012007986 */ /* 0x0085e8000c101b08 */
[----:B0-----:R-:W3:Y:S04]  /*4aa0*/  LDG.E R22, desc[UR8][R24.64+0x1800] ;  /* 0x0018000818167981 */ /* 0x001ee8000c1e1900 */
[----:B------:R-:W3:Y:S04]  /*4ab0*/  LDG.E R23, desc[UR8][R10.64+0x1800] ;  /* 0x001800080a177981 */ /* 0x000ee8000c1e1900 */
[----:B------:R-:W4:Y:S04]  /*4ac0*/  LDG.E R26, desc[UR8][R12.64+0x1800] ;  /* 0x001800080c1a7981 */ /* 0x000f28000c1e1900 */
[----:B------:R-:W4:Y:S01]  /*4ad0*/  LDG.E R27, desc[UR8][R14.64+0x1800] ;  /* 0x001800080e1b7981 */ /* 0x000f22000c1e1900 */
[----:B------:R-:W-:-:S04]  /*4ae0*/  IADD3 R21, P0, PT, R34, 0x3000, RZ ;  /* 0x0000300022157810 */ /* 0x000fc80007f1e0ff */
[----:B------:R-:W-:Y:S02]  /*4af0*/  IADD3.X R28, PT, PT, RZ, R35, RZ, P0, !PT ;  /* 0x00000023ff1c7210 */ /* 0x000fe400007fe4ff */
[----:B------:R-:W-:Y:S02]  /*4b00*/  LOP3.LUT R21, R21, 0xfffffff8, RZ, 0xc0, !PT ;  /* 0xfffffff815157812 */ /* 0x000fe400078ec0ff */
[----:B------:R-:W-:Y:S02]  /*4b10*/  LOP3.LUT R28, R28, 0x3, RZ, 0xc0, !PT ;  /* 0x000000031c1c7812 */ /* 0x000fe400078ec0ff */
[C---:B------:R-:W-:Y:S02]  /*4b20*/  IADD3 R20, P0, PT, R21.reuse, UR6, RZ ;  /* 0x0000000615147c10 */ /* 0x040fe4000ff1e0ff */
[----:B-1----:R-:W-:Y:S02]  /*4b30*/  IADD3 R16, P1, PT, R21, UR10, RZ ;  /* 0x0000000a15107c10 */ /* 0x002fe4000ff3e0ff */
[----:B------:R-:W-:-:S02]  /*4b40*/  IADD3.X R21, PT, PT, R28, UR7, RZ, P0, !PT ;  /* 0x000000071c157c10 */ /* 0x000fc400087fe4ff */
[----:B------:R-:W-:-:S03]  /*4b50*/  IADD3.X R17, PT, PT, R28, UR11, RZ, P1, !PT ;  /* 0x0000000b1c117c10 */ /* 0x000fc60008ffe4ff */
[----:B---3--:R0:W-:Y:S04]  /*4b60*/  STG.E.64 desc[UR8][R20.64], R22 ;  /* 0x0000001614007986 */ /* 0x0081e8000c101b08 */
[----:B----4-:R4:W-:Y:S04]  /*4b70*/  STG.E.64 desc[UR8][R16.64], R26 ;  /* 0x0000001a10007986 */ /* 0x0109e8000c101b08 */
[----:B------:R-:W3:Y:S04]  /*4b80*/  LDG.E R28, desc[UR8][R24.64+0x2400] ;  /* 0x00240008181c7981 */ /* 0x000ee8000c1e1900 */
[----:B------:R1:W3:Y:S04]  /*4b90*/  LDG.E R29, desc[UR8][R10.64+0x2400] ;  /* 0x002400080a1d7981 */ /* 0x0002e8000c1e1900 */
[----:B------:R-:W5:Y:S04]  /*4ba0*/  LDG.E R30, desc[UR8][R12.64+0x2400] ;  /* 0x002400080c1e7981 */ /* 0x000f68000c1e1900 */
[----:B------:R-:W5:Y:S01]  /*4bb0*/  LDG.E R31, desc[UR8][R14.64+0x2400] ;  /* 0x002400080e1f7981 */ /* 0x000f62000c1e1900 */
[----:B--2---:R-:W-:-:S04]  /*4bc0*/  IADD3 R19, P0, PT, R34, 0x4800, RZ ;  /* 0x0000480022137810 */ /* 0x004fc80007f1e0ff */
[----:B------:R-:W-:Y:S02]  /*4bd0*/  IADD3.X R32, PT, PT, RZ, R35, RZ, P0, !PT ;  /* 0x00000023ff207210 */ /* 0x000fe400007fe4ff */
[----:B------:R-:W-:Y:S02]  /*4be0*/  LOP3.LUT R19, R19, 0xfffffff8, RZ, 0xc0, !PT ;  /* 0xfffffff813137812 */ /* 0x000fe400078ec0ff */
[----:B------:R-:W-:Y:S02]  /*4bf0*/  LOP3.LUT R32, R32, 0x3, RZ, 0xc0, !PT ;  /* 0x0000000320207812 */ /* 0x000fe400078ec0ff */
[C---:B------:R-:W-:Y:S02]  /*4c00*/  IADD3 R18, P0, PT, R19.reuse, UR6, RZ ;  /* 0x0000000613127c10 */ /* 0x040fe4000ff1e0ff */
[----:B0-----:R-:W-:Y:S02]  /*4c10*/  IADD3 R20, P1, PT, R19, UR10, RZ ;  /* 0x0000000a13147c10 */ /* 0x001fe4000ff3e0ff */
[----:B------:R-:W-:-:S02]  /*4c20*/  IADD3.X R19, PT, PT, R32, UR7, RZ, P0, !PT ;  /* 0x0000000720137c10 */ /* 0x000fc400087fe4ff */
[----:B------:R-:W-:Y:S02]  /*4c30*/  IADD3.X R21, PT, PT, R32, UR11, RZ, P1, !PT ;  /* 0x0000000b20157c10 */ /* 0x000fe40008ffe4ff */
[----:B------:R-:W-:-:S04]  /*4c40*/  IADD3 R2, PT, PT, R2, 0xc00, RZ ;  /* 0x00000c0002027810 */ /* 0x000fc80007ffe0ff */
[----:B------:R-:W-:-:S04]  /*4c50*/  ISETP.GT.U32.AND P0, PT, R3, R2, PT ;  /* 0x000000020300720c */ /* 0x000fc80003f04070 */
[----:B------:R-:W-:Y:S01]  /*4c60*/  ISETP.GT.AND.EX P0, PT, R0, RZ, PT, P0 ;  /* 0x000000ff0000720c */ /* 0x000fe20003f04300 */
[----:B-1----:R-:W-:Y:S01]  /*4c70*/  HFMA2 R11, -RZ, RZ, 0, 0 ;  /* 0x00000000ff0b7431 */ /* 0x002fe200000001ff */
[----:B---3--:R4:W-:Y:S04]  /*4c80*/  STG.E.64 desc[UR8][R18.64], R28 ;  /* 0x0000001c12007986 */ /* 0x0089e8000c101b08 */
[----:B-----5:R4:W-:Y:S07]  /*4c90*/  STG.E.64 desc[UR8][R20.64], R30 ;  /* 0x0000001e14007986 */ /* 0x0209ee000c101b08 */
[----:B------:R-:W-:Y:S05]  /*4ca0*/  @P0 BRA `(.L_x_40) ;  /* 0xfffffff800bc0947 */ /* 0x000fea000383ffff */
[----:B------:R-:W-:Y:S05]  /*4cb0*/  EXIT ;  /* 0x000000000000794d */ /* 0x000fea0003800000 */
.L_x_41:
        /* <DEDUP_REMOVED lines=12> */
.L_x_4493:


//--------------------- .text._Z35group_norm_nhwc_bwd_one_pass_kernelI11Bf16IOFp32WLi128ELi96ELi768EEv26Group_norm_nhwc_bwd_params --------------------------
	.section	.text._Z35group_norm_nhwc_bwd_one_pass_kernelI11Bf16IOFp32WLi128ELi96ELi768EEv26Group_norm_nhwc_bwd_params,"ax",@progbits
	.align	128
        .global         _Z35group_norm_nhwc_bwd_one_pass_kernelI11Bf16IOFp32WLi128ELi96ELi768EEv26Group_norm_nhwc_bwd_params
        .type           _Z35group_norm_nhwc_bwd_one_pass_kernelI11Bf16IOFp32WLi128ELi96ELi768EEv26Group_norm_nhwc_bwd_params,@function
        .size           _Z35group_norm_nhwc_bwd_one_pass_kernelI11Bf16IOFp32WLi128ELi96ELi768EEv26Group_norm_nhwc_bwd_params,(.L_x_4494 - _Z35group_norm_nhwc_bwd_one_pass_kernelI11Bf16IOFp32WLi128ELi96ELi768EEv26Group_norm_nhwc_bwd_params)
        .other          _Z35group_norm_nhwc_bwd_one_pass_kernelI11Bf16IOFp32WLi128ELi96ELi768EEv26Group_norm_nhwc_bwd_params,@"STO_CUDA_ENTRY STV_DEFAULT"
_Z35group_norm_nhwc_bwd_one_pass_kernelI11Bf16IOFp32WLi128ELi96ELi768EEv26Group_norm_nhwc_bwd_params:
.text._Z35group_norm_nhwc_bwd_one_pass_kernelI11Bf16IOFp32WLi128ELi96ELi768EEv26Group_norm_nhwc_bwd_params:
[----:B------:R-:W-:Y:S08]  /*0000*/  LDC R1, c[0x0][0x37c] ;  /* 0x0000df00ff017b82 */ /* 0x000ff00000000800 */
[----:B------:R-:W0:Y:S01]  /*0010*/  S2UR UR8, SR_CTAID.Y ;  /* 0x00000000000879c3 */ /* 0x000e220000002600 */
[----:B------:R-:W1:Y:S01]  /*0020*/  LDCU UR4, c[0x0][0x410] ;  /* 0x00008200ff0477ac */ /* 0x000e620008000800 */
[----:B------:R-:W1:Y:S01]  /*0030*/  LDCU UR5, c[0x0][0x3e0] ;  /* 0x00007c00ff0577ac */ /* 0x000e620008000800 */
[----:B------:R-:W2:Y:S01]  /*0040*/  LDCU.64 UR6, c[0x0][0x358] ;  /* 0x00006b00ff0677ac */ /* 0x000ea20008000a00 */
[----:B-1----:R-:W-:-:S04]  /*0050*/  UIMAD UR4, UR4, UR5, URZ ;  /* 0x00000005040472a4 */ /* 0x002fc8000f8e02ff */
[----:B0-----:R-:W-:-:S09]  /*0060*/  UISETP.GE.AND UP0, UPT, UR8, UR4, UPT ;  /* 0x000000040800728c */ /* 0x001fd2000bf06270 */
[----:B--2---:R-:W-:Y:S05]  /*0070*/  BRA.U UP0, `(.L_x_42) ;  /* 0x0000006100007547 */ /* 0x004fea000b800000 */
[----:B------:R-:W0:Y:S01]  /*0080*/  S2R R4, SR_TID.X ;  /* 0x0000000000047919 */ /* 0x000e220000002100 */
[----:B------:R-:W-:Y:S01]  /*0090*/  HFMA2 R40, -RZ, RZ, 0, 0 ;  /* 0x00000000ff287431 */ /* 0x000fe200000001ff */
[----:B------:R-:W-:Y:S02]  /*00a0*/  MOV R43, UR8 ;  /* 0x00000008002b7c02 */ /* 0x000fe40008000f00 */
[----:B0-----:R-:W-:-:S05]  /*00b0*/  LOP3.LUT R0, R4, 0xffff, RZ, 0xc0, !PT ;  /* 0x0000ffff04007812 */ /* 0x001fca00078ec0ff */
[----:B------:R-:W-:-:S05]  /*00c0*/  IMAD R0, R0, 0x556, RZ ;  /* 0x0000055600007824 */ /* 0x000fca00078e02ff */
[----:B------:R-:W-:Y:S02]  /*00d0*/  SHF.R.U32.HI R42, RZ, 0x10, R0 ;  /* 0x00000010ff2a7819 */ /* 0x000fe40000011600 */
[----:B------:R-:W0:Y:S02]  /*00e0*/  S2R R0, SR_LANEID ;  /* 0x0000000000007919 */ /* 0x000e240000000000 */
[----:B------:R-:W-:-:S05]  /*00f0*/  PRMT R2, R42, 0x9910, RZ ;  /* 0x000099102a027816 */ /* 0x000fca00000000ff */
[----:B------:R-:W-:-:S05]  /*0100*/  IMAD R2, R2, 0x30, RZ ;  /* 0x0000003002027824 */ /* 0x000fca00078e02ff */
[----:B------:R-:W-:-:S04]  /*0110*/  IADD3 R2, PT, PT, RZ, -R2, RZ ;  /* 0x80000002ff027210 */ /* 0x000fc80007ffe0ff */
[----:B------:R-:W-:-:S04]  /*0120*/  PRMT R41, R2, 0x7710, RZ ;  /* 0x0000771002297816 */ /* 0x000fc800000000ff */
[----:B------:R-:W-:-:S04]  /*0130*/  IADD3 R41, PT, PT, R41, R4, RZ ;  /* 0x0000000429297210 */ /* 0x000fc80007ffe0ff */
[----:B------:R-:W-:-:S04]  /*0140*/  SHF.L.U32 R41, R41, 0x1, RZ ;  /* 0x0000000129297819 */ /* 0x000fc800000006ff */
[----:B------:R-:W-:-:S07]  /*0150*/  LOP3.LUT R2, R41, 0xffff, RZ, 0xc0, !PT ;  /* 0x0000ffff29027812 */ /* 0x000fce00078ec0ff */
.L_x_85:
[----:B-1----:R-:W1:Y:S01]  /*0160*/  LDC R10, c[0x0][0x410] ;  /* 0x00010400ff0a7b82 */ /* 0x002e620000000800 */
[----:B--2---:R-:W2:Y:S01]  /*0170*/  LDCU UR4, c[0x0][0x41c] ;  /* 0x00008380ff0477ac */ /* 0x004ea20008000800 */
[----:B------:R-:W-:Y:S02]  /*0180*/  ISETP.GE.AND P2, PT, R43, RZ, PT ;  /* 0x000000ff2b00720c */ /* 0x000fe40003f46270 */
[----:B------:R-:W-:Y:S01]  /*0190*/  CS2R R38, SRZ ;  /* 0x0000000000267805 */ /* 0x000fe2000001ff00 */
[----:B---3--:R-:W3:Y:S01]  /*01a0*/  LDCU.128 UR8, c[0x0][0x400] ;  /* 0x00008000ff0877ac */ /* 0x008ee20008000c00 */
[----:B-1----:R-:W-:-:S04]  /*01b0*/  IABS R7, R10 ;  /* 0x0000000a00077213 */ /* 0x002fc80000000000 */
[----:B------:R-:W1:Y:S08]  /*01c0*/  I2F.RP R6, R7 ;  /* 0x0000000700067306 */ /* 0x000e700000209400 */
[----:B-1----:R-:W1:Y:S02]  /*01d0*/  MUFU.RCP R6, R6 ;  /* 0x0000000600067308 */ /* 0x002e640000001000 */
[----:B-1--4-:R-:W-:-:S06]  /*01e0*/  IADD3 R4, PT, PT, R6, 0xffffffe, RZ ;  /* 0x0ffffffe06047810 */ /* 0x012fcc0007ffe0ff */
[----:B0-----:R1:W4:Y:S02]  /*01f0*/  F2I.FTZ.U32.TRUNC.NTZ R5, R4 ;  /* 0x0000000400057305 */ /* 0x001324000021f000 */
[----:B-1----:R-:W-:Y:S02]  /*0200*/  MOV R4, RZ ;  /* 0x000000ff00047202 */ /* 0x002fe40000000f00 */
[----:B----4-:R-:W-:-:S05]  /*0210*/  IADD3 R8, PT, PT, RZ, -R5, RZ ;  /* 0x80000005ff087210 */ /* 0x010fca0007ffe0ff */
[----:B------:R-:W-:Y:S01]  /*0220*/  IMAD R3, R8, R7, RZ ;  /* 0x0000000708037224 */ /* 0x000fe200078e02ff */
[----:B------:R-:W-:-:S03]  /*0230*/  IABS R8, R43 ;  /* 0x0000002b00087213 */ /* 0x000fc60000000000 */
[----:B------:R-:W-:Y:S02]  /*0240*/  IMAD.HI.U32 R5, R5, R3, R4 ;  /* 0x0000000305057227 */ /* 0x000fe400078e0004 */
[----:B------:R-:W2:Y:S04]  /*0250*/  S2R R3, SR_CTAID.X ;  /* 0x0000000000037919 */ /* 0x000ea80000002500 */
[----:B------:R-:W-:-:S05]  /*0260*/  IMAD.HI.U32 R6, R5, R8, RZ ;  /* 0x0000000805067227 */ /* 0x000fca00078e00ff */
[----:B------:R-:W-:-:S05]  /*0270*/  IADD3 R5, PT, PT, -R6, RZ, RZ ;  /* 0x000000ff06057210 */ /* 0x000fca0007ffe1ff */
[----:B------:R-:W-:Y:S01]  /*0280*/  IMAD R4, R7, R5, R8 ;  /* 0x0000000507047224 */ /* 0x000fe200078e0208 */
[----:B------:R-:W-:-:S04]  /*0290*/  LOP3.LUT R8, R43, R10, RZ, 0x3c, !PT ;  /* 0x0000000a2b087212 */ /* 0x000fc800078e3cff */
[----:B------:R-:W-:Y:S02]  /*02a0*/  ISETP.GT.U32.AND P3, PT, R7, R4, PT ;  /* 0x000000040700720c */ /* 0x000fe40003f64070 */
[----:B------:R-:W-:Y:S01]  /*02b0*/  ISETP.GE.AND P4, PT, R8, RZ, PT ;  /* 0x000000ff0800720c */ /* 0x000fe20003f86270 */
[----:B--2---:R-:W-:-:S10]  /*02c0*/  IMAD R5, R3, UR4, R42 ;  /* 0x0000000403057c24 */ /* 0x004fd4000f8e022a */
[----:B------:R-:W-:Y:S02]  /*02d0*/  @!P3 IADD3 R4, PT, PT, R4, -R7, RZ ;  /* 0x800000070404b210 */ /* 0x000fe40007ffe0ff */
[----:B------:R-:W-:Y:S02]  /*02e0*/  CS2R R36, SRZ ;  /* 0x0000000000247805 */ /* 0x000fe4000001ff00 */
[----:B------:R-:W-:Y:S02]  /*02f0*/  @!P3 IADD3 R6, PT, PT, R6, 0x1, RZ ;  /* 0x000000010606b810 */ /* 0x000fe40007ffe0ff */
[----:B------:R-:W-:Y:S02]  /*0300*/  CS2R R34, SRZ ;  /* 0x0000000000227805 */ /* 0x000fe4000001ff00 */
[----:B---3--:R-:W-:Y:S01]  /*0310*/  ISETP.GE.U32.AND P1, PT, R5, UR8, PT ;  /* 0x0000000805007c0c */ /* 0x008fe2000bf26070 */
[----:B------:R-:W1:Y:S01]  /*0320*/  LDCU.U8 UR4, c[0x0][0x414] ;  /* 0x00008280ff0477ac */ /* 0x000e620008000000 */
[----:B------:R-:W-:-:S02]  /*0330*/  SHF.R.S32.HI R11, RZ, 0x1f, R5 ;  /* 0x0000001fff0b7819 */ /* 0x000fc40000011405 */
[CC--:B------:R-:W-:Y:S02]  /*0340*/  ISETP.GE.U32.AND P0, PT, R4.reuse, R7.reuse, PT ;  /* 0x000000070400720c */ /* 0x0c0fe40003f06070 */
[----:B------:R-:W-:Y:S02]  /*0350*/  ISETP.GE.AND.EX P1, PT, R11, UR9, PT, P1 ;  /* 0x000000090b007c0c */ /* 0x000fe4000bf26310 */
[-C--:B------:R-:W-:Y:S02]  /*0360*/  ISETP.GT.U32.AND P5, PT, R7, R4.reuse, PT ;  /* 0x000000040700720c */ /* 0x080fe40003fa4070 */
[----:B------:R-:W-:Y:S02]  /*0370*/  IADD3 R7, PT, PT, R4, -R7, RZ ;  /* 0x8000000704077210 */ /* 0x000fe40007ffe0ff */
[----:B------:R-:W-:Y:S02]  /*0380*/  IADD3 R13, PT, PT, R5, 0x10, RZ ;  /* 0x00000010050d7810 */ /* 0x000fe40007ffe0ff */
[----:B------:R-:W-:-:S02]  /*0390*/  SEL R4, R7, R4, !P5 ;  /* 0x0000000407047207 */ /* 0x000fc40006800000 */
[----:B------:R-:W-:Y:S02]  /*03a0*/  ISETP.NE.AND P5, PT, R10, RZ, PT ;  /* 0x000000ff0a00720c */ /* 0x000fe40003fa5270 */
[----:B------:R-:W-:Y:S01]  /*03b0*/  LOP3.LUT R7, RZ, R10, RZ, 0x33, !PT ;  /* 0x0000000aff077212 */ /* 0x000fe200078e33ff */
[----:B------:R-:W2:Y:S01]  /*03c0*/  @!P1 LDC.64 R16, c[0x0][0x3f8] ;  /* 0x0000fe00ff109b82 */ /* 0x000ea20000000a00 */
[----:B------:R-:W-:Y:S02]  /*03d0*/  @!P2 IADD3 R4, PT, PT, -R4, RZ, RZ ;  /* 0x000000ff0404a210 */ /* 0x000fe40007ffe1ff */
[----:B------:R-:W-:Y:S02]  /*03e0*/  @P0 IADD3 R6, PT, PT, R6, 0x1, RZ ;  /* 0x0000000106060810 */ /* 0x000fe40007ffe0ff */
[----:B------:R-:W-:Y:S02]  /*03f0*/  SEL R61, R7, R4, !P5 ;  /* 0x00000004073d7207 */ /* 0x000fe40006800000 */
[----:B------:R-:W-:Y:S01]  /*0400*/  @!P4 IADD3 R6, PT, PT, -R6, RZ, RZ ;  /* 0x000000ff0606c210 */ /* 0x000fe20007ffe1ff */
[----:B------:R-:W3:Y:S01]  /*0410*/  @!P1 LDC.64 R20, c[0x0][0x3a0] ;  /* 0x0000e800ff149b82 */ /* 0x000ee20000000a00 */
[----:B------:R-:W-:Y:S01]  /*0420*/  ISETP.GE.U32.AND P3, PT, R13, UR8, PT ;  /* 0x000000080d007c0c */ /* 0x000fe2000bf66070 */
[----:B------:R-:W-:Y:S01]  /*0430*/  IMAD R9, R61, 0x60, RZ ;  /* 0x000000603d097824 */ /* 0x000fe200078e02ff */
[----:B------:R-:W-:-:S02]  /*0440*/  SHF.R.S32.HI R15, RZ, 0x1f, R13 ;  /* 0x0000001fff0f7819 */ /* 0x000fc4000001140d */
[----:B------:R-:W-:Y:S02]  /*0450*/  SEL R7, R7, R6, !P5 ;  /* 0x0000000607077207 */ /* 0x000fe40006800000 */
[----:B------:R-:W-:Y:S01]  /*0460*/  ISETP.GE.AND.EX P3, PT, R15, UR9, PT, P3 ;  /* 0x000000090f007c0c */ /* 0x000fe2000bf66330 */
[----:B------:R-:W4:Y:S01]  /*0470*/  @!P1 LDC.64 R22, c[0x0][0x398] ;  /* 0x0000e600ff169b82 */ /* 0x000f220000000a00 */
[C---:B------:R-:W-:Y:S02]  /*0480*/  IADD3 R64, P0, PT, R9.reuse, R2, RZ ;  /* 0x0000000209407210 */ /* 0x040fe40007f1e0ff */
[----:B------:R-:W-:Y:S02]  /*0490*/  SHF.R.S32.HI R2, RZ, 0x1f, R7 ;  /* 0x0000001fff027819 */ /* 0x000fe40000011407 */
[----:B------:R-:W-:Y:S02]  /*04a0*/  LEA.HI.X.SX32 R65, R9, RZ, 0x1, P0 ;  /* 0x000000ff09417211 */ /* 0x000fe400000f0eff */
[----:B------:R-:W-:Y:S01]  /*04b0*/  IADD3 R19, PT, PT, R5, 0x20, RZ ;  /* 0x0000002005137810 */ /* 0x000fe20007ffe0ff */
[----:B------:R-:W-:-:S02]  /*04c0*/  IMAD R2, R2, UR10, RZ ;  /* 0x0000000a02027c24 */ /* 0x000fc4000f8e02ff */
[----:B------:R-:W-:Y:S01]  /*04d0*/  IMAD.WIDE.U32 R64, R7, UR10, R64 ;  /* 0x0000000a07407c25 */ /* 0x000fe2000f8e0040 */
[----:B------:R-:W-:Y:S01]  /*04e0*/  ISETP.GE.U32.AND P0, PT, R19, UR8, PT ;  /* 0x0000000813007c0c */ /* 0x000fe2000bf06070 */
[----:B------:R-:W0:Y:S02]  /*04f0*/  @!P3 LDC.64 R24, c[0x0][0x3f8] ;  /* 0x0000fe00ff18bb82 */ /* 0x000e240000000a00 */
[----:B------:R-:W-:Y:S01]  /*0500*/  IMAD R67, R7, UR11, R2 ;  /* 0x0000000b07437c24 */ /* 0x000fe2000f8e0202 */
[----:B------:R-:W-:Y:S01]  /*0510*/  @!P1 MOV R66, R64 ;  /* 0x0000004000429202 */ /* 0x000fe20000000f00 */
[----:B--2---:R-:W-:Y:S01]  /*0520*/  @!P1 IMAD R2, R11, R16, RZ ;  /* 0x000000100b029224 */ /* 0x004fe200078e02ff */
[----:B------:R-:W-:Y:S02]  /*0530*/  @!P3 MOV R14, R64 ;  /* 0x00000040000eb202 */ /* 0x000fe40000000f00 */
[----:B------:R-:W-:Y:S01]  /*0540*/  IADD3 R67, PT, PT, R65, R67, RZ ;  /* 0x0000004341437210 */ /* 0x000fe20007ffe0ff */
[C---:B------:R-:W-:Y:S01]  /*0550*/  @!P1 IMAD R11, R5.reuse, R17, R2 ;  /* 0x00000011050b9224 */ /* 0x040fe200078e0202 */
[----:B------:R-:W-:Y:S01]  /*0560*/  SHF.R.S32.HI R17, RZ, 0x1f, R19 ;  /* 0x0000001fff117819 */ /* 0x000fe20000011413 */
[----:B------:R-:W2:Y:S01]  /*0570*/  @!P3 LDC.64 R8, c[0x0][0x3a0] ;  /* 0x0000e800ff08bb82 */ /* 0x000ea20000000a00 */
[----:B------:R-:W-:-:S02]  /*0580*/  @!P1 IMAD.WIDE.U32 R6, R5, R16, R66 ;  /* 0x0000001005069225 */ /* 0x000fc400078e0042 */
[----:B------:R-:W-:-:S03]  /*0590*/  ISETP.GE.AND.EX P0, PT, R17, UR9, PT, P0 ;  /* 0x0000000911007c0c */ /* 0x000fc6000bf06300 */
[----:B------:R-:W-:Y:S02]  /*05a0*/  @!P1 IADD3 R11, PT, PT, R7, R11, RZ ;  /* 0x0000000b070b9210 */ /* 0x000fe40007ffe0ff */
[----:B------:R-:W1:Y:S01]  /*05b0*/  @!P3 LDC.64 R26, c[0x0][0x398] ;  /* 0x0000e600ff1abb82 */ /* 0x000e620000000a00 */
[C---:B------:R-:W-:Y:S02]  /*05c0*/  @!P1 SHF.L.U32 R7, R6.reuse, 0x1, RZ ;  /* 0x0000000106079819 */ /* 0x040fe400000006ff */
[----:B------:R-:W-:Y:S02]  /*05d0*/  @!P1 SHF.L.U64.HI R2, R6, 0x1, R11 ;  /* 0x0000000106029819 */ /* 0x000fe4000001020b */
[----:B---3--:R-:W-:Y:S01]  /*05e0*/  @!P1 IADD3 R10, P2, PT, R7, R20, RZ ;  /* 0x00000014070a9210 */ /* 0x008fe20007f5e0ff */
[----:B0-----:R-:W-:Y:S01]  /*05f0*/  @!P3 IMAD R4, R15, R24, RZ ;  /* 0x000000180f04b224 */ /* 0x001fe200078e02ff */
[----:B----4-:R-:W-:Y:S02]  /*0600*/  @!P1 IADD3 R12, P4, PT, R7, R22, RZ ;  /* 0x00000016070c9210 */ /* 0x010fe40007f9e0ff */
[----:B------:R-:W0:Y:S01]  /*0610*/  @!P0 LDC.64 R6, c[0x0][0x3f8] ;  /* 0x0000fe00ff068b82 */ /* 0x000e220000000a00 */
[----:B------:R-:W-:-:S02]  /*0620*/  @!P3 MOV R15, R67 ;  /* 0x00000043000fb202 */ /* 0x000fc40000000f00 */
[C---:B------:R-:W-:Y:S01]  /*0630*/  @!P1 IADD3.X R11, PT, PT, R2.reuse, R21, RZ, P2, !PT ;  /* 0x00000015020b9210 */ /* 0x040fe200017fe4ff */
[----:B------:R-:W-:Y:S01]  /*0640*/  @!P3 IMAD R21, R13, R25, R4 ;  /* 0x000000190d15b224 */ /* 0x000fe200078e0204 */
[----:B------:R-:W-:Y:S01]  /*0650*/  IADD3 R25, PT, PT, R5, 0x30, RZ ;  /* 0x0000003005197810 */ /* 0x000fe20007ffe0ff */
[----:B------:R-:W-:Y:S01]  /*0660*/  @!P3 IMAD.WIDE.U32 R14, R13, R24, R14 ;  /* 0x000000180d0eb225 */ /* 0x000fe200078e000e */
[----:B------:R-:W-:Y:S01]  /*0670*/  @!P1 IADD3.X R13, PT, PT, R2, R23, RZ, P4, !PT ;  /* 0x00000017020d9210 */ /* 0x000fe200027fe4ff */
[----:B------:R-:W3:Y:S01]  /*0680*/  @!P1 LDG.E R39, desc[UR6][R10.64] ;  /* 0x000000060a279981 */ /* 0x000ee2000c1e1900 */
[----:B------:R-:W-:Y:S02]  /*0690*/  ISETP.GE.U32.AND P2, PT, R25, UR8, PT ;  /* 0x0000000819007c0c */ /* 0x000fe4000bf46070 */
[----:B------:R-:W-:Y:S01]  /*06a0*/  SHF.R.S32.HI R23, RZ, 0x1f, R25 ;  /* 0x0000001fff177819 */ /* 0x000fe20000011419 */
[----:B------:R4:W3:Y:S01]  /*06b0*/  @!P1 LDG.E R38, desc[UR6][R12.64] ;  /* 0x000000060c269981 */ /* 0x0008e2000c1e1900 */
[----:B------:R-:W-:-:S02]  /*06c0*/  @!P3 IADD3 R21, PT, PT, R15, R21, RZ ;  /* 0x000000150f15b210 */ /* 0x000fc40007ffe0ff */
[----:B------:R-:W-:Y:S02]  /*06d0*/  ISETP.GE.AND.EX P2, PT, R23, UR9, PT, P2 ;  /* 0x0000000917007c0c */ /* 0x000fe4000bf46320 */
[C---:B------:R-:W-:Y:S02]  /*06e0*/  @!P3 SHF.L.U32 R15, R14.reuse, 0x1, RZ ;  /* 0x000000010e0fb819 */ /* 0x040fe400000006ff */
[----:B----4-:R-:W-:Y:S02]  /*06f0*/  @!P0 MOV R12, R64 ;  /* 0x00000040000c8202 */ /* 0x010fe40000000f00 */
[----:B------:R-:W-:Y:S01]  /*0700*/  @!P0 MOV R13, R67 ;  /* 0x00000043000d8202 */ /* 0x000fe20000000f00 */
[----:B0-----:R-:W-:Y:S01]  /*0710*/  @!P0 IMAD R2, R17, R6, RZ ;  /* 0x0000000611028224 */ /* 0x001fe200078e02ff */
[----:B------:R-:W-:Y:S01]  /*0720*/  @!P3 SHF.L.U64.HI R14, R14, 0x1, R21 ;  /* 0x000000010e0eb819 */ /* 0x000fe20000010215 */
[----:B------:R-:W0:Y:S02]  /*0730*/  @!P0 LDC.64 R16, c[0x0][0x3a0] ;  /* 0x0000e800ff108b82 */ /* 0x000e240000000a00 */
[----:B------:R-:W-:-:S02]  /*0740*/  @!P0 IMAD R7, R19, R7, R2 ;  /* 0x0000000713078224 */ /* 0x000fc400078e0202 */
[----:B------:R-:W-:-:S04]  /*0750*/  @!P0 IMAD.WIDE.U32 R12, R19, R6, R12 ;  /* 0x00000006130c8225 */ /* 0x000fc800078e000c */
[----:B------:R-:W4:Y:S01]  /*0760*/  @!P2 LDC.64 R18, c[0x0][0x3f8] ;  /* 0x0000fe00ff12ab82 */ /* 0x000f220000000a00 */
[C---:B--2---:R-:W-:Y:S02]  /*0770*/  @!P3 IADD3 R20, P1, PT, R15.reuse, R8, RZ ;  /* 0x000000080f14b210 */ /* 0x044fe40007f3e0ff */
[----:B-1----:R-:W-:Y:S02]  /*0780*/  @!P3 IADD3 R10, P4, PT, R15, R26, RZ ;  /* 0x0000001a0f0ab210 */ /* 0x002fe40007f9e0ff */
[----:B------:R-:W-:Y:S02]  /*0790*/  IADD3 R8, PT, PT, R5, 0x40, RZ ;  /* 0x0000004005087810 */ /* 0x000fe40007ffe0ff */
[C---:B------:R-:W-:Y:S02]  /*07a0*/  @!P3 IADD3.X R21, PT, PT, R14.reuse, R9, RZ, P1, !PT ;  /* 0x000000090e15b210 */ /* 0x040fe40000ffe4ff */
[----:B------:R-:W-:Y:S02]  /*07b0*/  @!P3 IADD3.X R11, PT, PT, R14, R27, RZ, P4, !PT ;  /* 0x0000001b0e0bb210 */ /* 0x000fe400027fe4ff */
[----:B------:R-:W-:Y:S01]  /*07c0*/  ISETP.GE.U32.AND P1, PT, R8, UR8, PT ;  /* 0x0000000808007c0c */ /* 0x000fe2000bf26070 */
[----:B------:R-:W1:Y:S01]  /*07d0*/  @!P0 LDC.64 R14, c[0x0][0x398] ;  /* 0x0000e600ff0e8b82 */ /* 0x000e620000000a00 */
[----:B------:R-:W-:Y:S01]  /*07e0*/  SHF.R.S32.HI R29, RZ, 0x1f, R8 ;  /* 0x0000001fff1d7819 */ /* 0x000fe20000011408 */
[----:B------:R-:W2:Y:S03]  /*07f0*/  @!P3 LDG.E R37, desc[UR6][R20.64] ;  /* 0x000000061425b981 */ /* 0x000ea6000c1e1900 */
[----:B------:R-:W-:Y:S01]  /*0800*/  ISETP.GE.AND.EX P1, PT, R29, UR9, PT, P1 ;  /* 0x000000091d007c0c */ /* 0x000fe2000bf26310 */
[----:B------:R4:W2:Y:S01]  /*0810*/  @!P3 LDG.E R36, desc[UR6][R10.64] ;  /* 0x000000060a24b981 */ /* 0x0008a2000c1e1900 */
[----:B------:R-:W-:-:S04]  /*0820*/  IADD3 R6, PT, PT, R5, 0x50, RZ ;  /* 0x0000005005067810 */ /* 0x000fc80007ffe0ff */
[----:B------:R-:W-:Y:S02]  /*0830*/  ISETP.GE.U32.AND P4, PT, R6, UR8, PT ;  /* 0x0000000806007c0c */ /* 0x000fe4000bf86070 */
[----:B------:R-:W-:Y:S01]  /*0840*/  SHF.R.S32.HI R45, RZ, 0x1f, R6 ;  /* 0x0000001fff2d7819 */ /* 0x000fe20000011406 */
[----:B----4-:R-:W-:Y:S01]  /*0850*/  @!P2 IMAD R22, R23, R18, RZ ;  /* 0x000000121716a224 */ /* 0x010fe200078e02ff */
[----:B------:R-:W-:Y:S01]  /*0860*/  @!P0 IADD3 R9, PT, PT, R13, R7, RZ ;  /* 0x000000070d098210 */ /* 0x000fe20007ffe0ff */
[----:B------:R-:W4:Y:S01]  /*0870*/  @!P2 LDC.64 R10, c[0x0][0x3a0] ;  /* 0x0000e800ff0aab82 */ /* 0x000f220000000a00 */
[C---:B------:R-:W-:Y:S02]  /*0880*/  IADD3 R7, PT, PT, R5.reuse, 0x60, RZ ;  /* 0x0000006005077810 */ /* 0x040fe40007ffe0ff */
[----:B------:R-:W-:Y:S02]  /*0890*/  @!P0 SHF.L.U32 R27, R12, 0x1, RZ ;  /* 0x000000010c1b8819 */ /* 0x000fe400000006ff */
[----:B------:R-:W-:-:S02]  /*08a0*/  IADD3 R2, PT, PT, R5, 0x70, RZ ;  /* 0x0000007005027810 */ /* 0x000fc40007ffe0ff */
[----:B------:R-:W-:Y:S01]  /*08b0*/  ISETP.GE.AND.EX P4, PT, R45, UR9, PT, P4 ;  /* 0x000000092d007c0c */ /* 0x000fe2000bf86340 */
[----:B------:R-:W4:Y:S01]  /*08c0*/  @!P1 LDC.64 R4, c[0x0][0x3f8] ;  /* 0x0000fe00ff049b82 */ /* 0x000f220000000a00 */
[----:B------:R-:W-:Y:S01]  /*08d0*/  @!P0 SHF.L.U64.HI R20, R12, 0x1, R9 ;  /* 0x000000010c148819 */ /* 0x000fe20000010209 */
[----:B------:R-:W-:Y:S01]  /*08e0*/  @!P2 IMAD R31, R25, R19, R22 ;  /* 0x00000013191fa224 */ /* 0x000fe200078e0216 */
[----:B0-----:R-:W-:Y:S02]  /*08f0*/  @!P0 IADD3 R16, P6, PT, R27, R16, RZ ;  /* 0x000000101b108210 */ /* 0x001fe40007fde0ff */
[----:B------:R-:W-:Y:S02]  /*0900*/  @!P2 MOV R22, R64 ;  /* 0x000000400016a202 */ /* 0x000fe40000000f00 */
[----:B------:R-:W-:Y:S01]  /*0910*/  @!P2 MOV R23, R67 ;  /* 0x000000430017a202 */ /* 0x000fe20000000f00 */
[----:B------:R-:W0:Y:S01]  /*0920*/  @!P2 LDC.64 R12, c[0x0][0x398] ;  /* 0x0000e600ff0cab82 */ /* 0x000e220000000a00 */
[----:B------:R-:W-:-:S02]  /*0930*/  @!P0 IADD3.X R17, PT, PT, R20, R17, RZ, P6, !PT ;  /* 0x0000001114118210 */ /* 0x000fc400037fe4ff */
[----:B-1----:R-:W-:Y:S01]  /*0940*/  @!P0 IADD3 R26, P6, PT, R27, R14, RZ ;  /* 0x0000000e1b1a8210 */ /* 0x002fe20007fde0ff */
[----:B------:R-:W-:Y:S01]  /*0950*/  @!P2 IMAD.WIDE.U32 R18, R25, R18, R22 ;  /* 0x000000121912a225 */ /* 0x000fe200078e0016 */
[----:B------:R-:W-:Y:S01]  /*0960*/  ISETP.GE.U32.AND P5, PT, R7, UR8, PT ;  /* 0x0000000807007c0c */ /* 0x000fe2000bfa6070 */
[----:B------:R-:W2:Y:S01]  /*0970*/  @!P0 LDG.E R35, desc[UR6][R16.64] ;  /* 0x0000000610238981 */ /* 0x000ea2000c1e1900 */
[----:B------:R-:W-:Y:S01]  /*0980*/  @!P0 IADD3.X R27, PT, PT, R20, R15, RZ, P6, !PT ;  /* 0x0000000f141b8210 */ /* 0x000fe200037fe4ff */
[----:B------:R-:W1:Y:S01]  /*0990*/  @!P4 LDC.64 R22, c[0x0][0x3f8] ;  /* 0x0000fe00ff16cb82 */ /* 0x000e620000000a00 */
[----:B------:R-:W-:Y:S02]  /*09a0*/  @!P2 IADD3 R15, PT, PT, R19, R31, RZ ;  /* 0x0000001f130fa210 */ /* 0x000fe40007ffe0ff */
[----:B------:R-:W-:Y:S01]  /*09b0*/  SHF.R.S32.HI R21, RZ, 0x1f, R7 ;  /* 0x0000001fff157819 */ /* 0x000fe20000011407 */
[----:B------:R4:W2:Y:S01]  /*09c0*/  @!P0 LDG.E R34, desc[UR6][R26.64] ;  /* 0x000000061a228981 */ /* 0x0008a2000c1e1900 */
[----:B------:R-:W-:-:S03]  /*09d0*/  @!P2 SHF.L.U32 R31, R18, 0x1, RZ ;  /* 0x00000001121fa819 */ /* 0x000fc600000006ff */
[----:B------:R-:W1:Y:S01]  /*09e0*/  LDC.64 R24, c[0x0][0x3b8] ;  /* 0x0000ee00ff187b82 */ /* 0x000e620000000a00 */
[----:B------:R-:W-:Y:S02]  /*09f0*/  @!P2 SHF.L.U64.HI R18, R18, 0x1, R15 ;  /* 0x000000011212a819 */ /* 0x000fe4000001020f */
[----:B------:R-:W-:-:S05]  /*0a00*/  ISETP.GE.AND.EX P5, PT, R21, UR9, PT, P5 ;  /* 0x0000000915007c0c */ /* 0x000fca000bfa6350 */
[----:B------:R-:W1:Y:S01]  /*0a10*/  @!P1 LDC.64 R14, c[0x0][0x3a0] ;  /* 0x0000e800ff0e9b82 */ /* 0x000e620000000a00 */
[----:B----4-:R-:W-:Y:S01]  /*0a20*/  @!P1 MOV R26, R64 ;  /* 0x00000040001a9202 */ /* 0x010fe20000000f00 */
[----:B------:R-:W-:Y:S01]  /*0a30*/  @!P1 IMAD R29, R29, R4, RZ ;  /* 0x000000041d1d9224 */ /* 0x000fe200078e02ff */
[----:B------:R-:W-:Y:S02]  /*0a40*/  @!P1 MOV R27, R67 ;  /* 0x00000043001b9202 */ /* 0x000fe40000000f00 */
[----:B------:R-:W-:-:S03]  /*0a50*/  @!P2 IADD3 R32, P0, PT, R31, R10, RZ ;  /* 0x0000000a1f20a210 */ /* 0x000fc60007f1e0ff */
[----:B------:R-:W4:Y:S01]  /*0a60*/  @!P1 LDC.64 R16, c[0x0][0x398] ;  /* 0x0000e600ff109b82 */ /* 0x000f220000000a00 */
[----:B0-----:R-:W-:Y:S01]  /*0a70*/  @!P2 IADD3 R30, P6, PT, R31, R12, RZ ;  /* 0x0000000c1f1ea210 */ /* 0x001fe20007fde0ff */
[C---:B------:R-:W-:Y:S02]  /*0a80*/  @!P1 IMAD R5, R8.reuse, R5, R29 ;  /* 0x0000000508059224 */ /* 0x040fe400078e021d */
[----:B------:R-:W-:Y:S01]  /*0a90*/  @!P1 IMAD.WIDE.U32 R26, R8, R4, R26 ;  /* 0x00000004081a9225 */ /* 0x000fe200078e001a */
[C---:B------:R-:W-:Y:S02]  /*0aa0*/  @!P2 IADD3.X R33, PT, PT, R18.reuse, R11, RZ, P0, !PT ;  /* 0x0000000b1221a210 */ /* 0x040fe400007fe4ff */
[----:B------:R-:W-:Y:S01]  /*0ab0*/  @!P2 IADD3.X R31, PT, PT, R18, R13, RZ, P6, !PT ;  /* 0x0000000d121fa210 */ /* 0x000fe200037fe4ff */
[----:B------:R-:W0:Y:S01]  /*0ac0*/  @!P5 LDC.64 R10, c[0x0][0x3f8] ;  /* 0x0000fe00ff0adb82 */ /* 0x000e220000000a00 */
[----:B------:R-:W-:Y:S02]  /*0ad0*/  MOV R13, RZ ;  /* 0x000000ff000d7202 */ /* 0x000fe40000000f00 */
[----:B------:R-:W-:Y:S01]  /*0ae0*/  @!P1 IADD3 R5, PT, PT, R27, R5, RZ ;  /* 0x000000051b059210 */ /* 0x000fe20007ffe0ff */
[----:B-1----:R-:W-:Y:S01]  /*0af0*/  @!P4 IMAD R12, R45, R22, RZ ;  /* 0x000000162d0cc224 */ /* 0x002fe200078e02ff */
[----:B------:R-:W-:-:S03]  /*0b00*/  ISETP.GE.U32.AND P3, PT, R2, UR8, PT ;  /* 0x0000000802007c0c */ /* 0x000fc6000bf66070 */
[----:B------:R-:W1:Y:S01]  /*0b10*/  @!P4 LDC.64 R18, c[0x0][0x3a0] ;  /* 0x0000e800ff12cb82 */ /* 0x000e620000000a00 */
[----:B------:R-:W-:Y:S01]  /*0b20*/  SHF.R.S32.HI R9, RZ, 0x1f, R2 ;  /* 0x0000001fff097819 */ /* 0x000fe20000011402 */
[----:B------:R4:W2:Y:S01]  /*0b30*/  @!P2 LDG.E R13, desc[UR6][R32.64] ;  /* 0x00000006200da981 */ /* 0x0008a2000c1e1900 */
[C---:B------:R-:W-:Y:S02]  /*0b40*/  @!P1 SHF.L.U32 R45, R26.reuse, 0x1, RZ ;  /* 0x000000011a2d9819 */ /* 0x040fe400000006ff */
[----:B------:R-:W-:Y:S02]  /*0b50*/  @!P1 SHF.L.U64.HI R8, R26, 0x1, R5 ;  /* 0x000000011a089819 */ /* 0x000fe40000010205 */
[----:B------:R-:W-:Y:S02]  /*0b60*/  @!P4 MOV R26, R64 ;  /* 0x00000040001ac202 */ /* 0x000fe40000000f00 */
[----:B------:R-:W-:Y:S01]  /*0b70*/  @!P4 MOV R27, R67 ;  /* 0x00000043001bc202 */ /* 0x000fe20000000f00 */
[----:B----4-:R-:W-:Y:S01]  /*0b80*/  IMAD.WIDE R32, R43, 0x8, R24 ;  /* 0x000000082b207825 */ /* 0x010fe200078e0218 */
[----:B------:R-:W-:Y:S01]  /*0b90*/  ISETP.GE.AND.EX P3, PT, R9, UR9, PT, P3 ;  /* 0x0000000909007c0c */ /* 0x000fe2000bf66330 */
[----:B------:R-:W4:Y:S01]  /*0ba0*/  @!P4 LDC.64 R24, c[0x0][0x398] ;  /* 0x0000e600ff18cb82 */ /* 0x000f220000000a00 */
[----:B------:R-:W-:Y:S01]  /*0bb0*/  @!P1 IADD3 R28, P0, PT, R45, R14, RZ ;  /* 0x0000000e2d1c9210 */ /* 0x000fe20007f1e0ff */
[----:B------:R-:W-:-:S02]  /*0bc0*/  @!P4 IMAD R47, R6, R23, R12 ;  /* 0x00000017062fc224 */ /* 0x000fc400078e020c */
[----:B------:R-:W-:Y:S01]  /*0bd0*/  @!P4 IMAD.WIDE.U32 R22, R6, R22, R26 ;  /* 0x000000160616c225 */ /* 0x000fe200078e001a */
[C---:B------:R-:W-:Y:S02]  /*0be0*/  @!P1 IADD3.X R29, PT, PT, R8.reuse, R15, RZ, P0, !PT ;  /* 0x0000000f081d9210 */ /* 0x040fe400007fe4ff */
[----:B------:R-:W-:Y:S02]  /*0bf0*/  @!P1 IADD3 R26, P0, PT, R45, R16, RZ ;  /* 0x000000102d1a9210 */ /* 0x000fe40007f1e0ff */
[----:B------:R-:W-:Y:S02]  /*0c00*/  MOV R5, RZ ;  /* 0x000000ff00057202 */ /* 0x000fe40000000f00 */
[----:B------:R-:W-:Y:S01]  /*0c10*/  MOV R4, RZ ;  /* 0x000000ff00047202 */ /* 0x000fe20000000f00 */
[----:B0-----:R-:W-:Y:S01]  /*0c20*/  @!P5 IMAD R6, R21, R10, RZ ;  /* 0x0000000a1506d224 */ /* 0x001fe200078e02ff */
[----:B------:R-:W-:Y:S01]  /*0c30*/  @!P4 IADD3 R23, PT, PT, R23, R47, RZ ;  /* 0x0000002f1717c210 */ /* 0x000fe20007ffe0ff */
[----:B------:R-:W0:Y:S01]  /*0c40*/  @!P5 LDC.64 R20, c[0x0][0x398] ;  /* 0x0000e600ff14db82 */ /* 0x000e220000000a00 */
[----:B------:R-:W-:Y:S01]  /*0c50*/  @!P1 IADD3.X R27, PT, PT, R8, R17, RZ, P0, !PT ;  /* 0x00000011081b9210 */ /* 0x000fe200007fe4ff */
[----:B------:R1:W2:Y:S01]  /*0c60*/  @!P1 LDG.E R5, desc[UR6][R28.64] ;  /* 0x000000061c059981 */ /* 0x0002a2000c1e1900 */
[----:B------:R-:W-:-:S02]  /*0c70*/  @!P4 SHF.L.U32 R45, R22, 0x1, RZ ;  /* 0x00000001162dc819 */ /* 0x000fc400000006ff */
[----:B------:R-:W-:Y:S01]  /*0c80*/  @!P4 SHF.L.U64.HI R8, R22, 0x1, R23 ;  /* 0x000000011608c819 */ /* 0x000fe20000010217 */
[----:B------:R4:W2:Y:S02]  /*0c90*/  @!P2 LDG.E R4, desc[UR6][R30.64] ;  /* 0x000000061e04a981 */ /* 0x0008a4000c1e1900 */
[----:B------:R-:W0:Y:S02]  /*0ca0*/  @!P3 LDC.64 R22, c[0x0][0x3f8] ;  /* 0x0000fe00ff16bb82 */ /* 0x000e240000000a00 */
[----:B------:R4:W2:Y:S01]  /*0cb0*/  LDG.E.64 R14, desc[UR6][R32.64] ;  /* 0x00000006200e7981 */ /* 0x0008a2000c1e1b00 */
[----:B-1----:R-:W-:Y:S02]  /*0cc0*/  @!P5 MOV R28, R64 ;  /* 0x00000040001cd202 */ /* 0x002fe40000000f00 */
[----:B------:R-:W-:-:S03]  /*0cd0*/  @!P5 MOV R29, R67 ;  /* 0x00000043001dd202 */ /* 0x000fc60000000f00 */
[----:B------:R-:W1:Y:S01]  /*0ce0*/  @!P5 LDC.64 R16, c[0x0][0x3a0] ;  /* 0x0000e800ff10db82 */ /* 0x000e620000000a00 */
[----:B----4-:R-:W-:Y:S01]  /*0cf0*/  @!P4 IADD3 R30, P0, PT, R45, R18, RZ ;  /* 0x000000122d1ec210 */ /* 0x010fe20007f1e0ff */
[----:B------:R-:W-:-:S03]  /*0d00*/  @!P5 IMAD R33, R7, R11, R6 ;  /* 0x0000000b0721d224 */ /* 0x000fc600078e0206 */
[C---:B------:R-:W-:Y:S01]  /*0d10*/  @!P4 IADD3.X R31, PT, PT, R8.reuse, R19, RZ, P0, !PT ;  /* 0x00000013081fc210 */ /* 0x040fe200007fe4ff */
[----:B------:R-:W-:Y:S01]  /*0d20*/  @!P5 IMAD.WIDE.U32 R10, R7, R10, R28 ;  /* 0x0000000a070ad225 */ /* 0x000fe200078e001c */
[----:B------:R-:W-:Y:S02]  /*0d30*/  @!P4 IADD3 R28, P0, PT, R45, R24, RZ ;  /* 0x000000182d1cc210 */ /* 0x000fe40007f1e0ff */
[----:B------:R-:W-:Y:S02]  /*0d40*/  CS2R R6, SRZ ;  /* 0x0000000000067805 */ /* 0x000fe4000001ff00 */
[----:B------:R-:W-:Y:S02]  /*0d50*/  @!P5 IADD3 R19, PT, PT, R11, R33, RZ ;  /* 0x000000210b13d210 */ /* 0x000fe40007ffe0ff */
[----:B------:R-:W-:Y:S02]  /*0d60*/  @!P4 IADD3.X R29, PT, PT, R8, R25, RZ, P0, !PT ;  /* 0x00000019081dc210 */ /* 0x000fe400007fe4ff */
[----:B------:R4:W2:Y:S01]  /*0d70*/  @!P4 LDG.E R7, desc[UR6][R30.64] ;  /* 0x000000061e07c981 */ /* 0x0008a2000c1e1900 */
[----:B------:R-:W-:Y:S01]  /*0d80*/  ISETP.NE.AND P0, PT, RZ, UR4, PT ;  /* 0x00000004ff007c0c */ /* 0x000fe2000bf05270 */
[----:B------:R-:W3:Y:S01]  /*0d90*/  @!P3 LDC.64 R24, c[0x0][0x3a0] ;  /* 0x0000e800ff18bb82 */ /* 0x000ee20000000a00 */
[C---:B------:R-:W-:Y:S01]  /*0da0*/  @!P5 SHF.L.U32 R11, R10.reuse, 0x1, RZ ;  /* 0x000000010a0bd819 */ /* 0x040fe200000006ff */
[----:B0-----:R-:W-:Y:S01]  /*0db0*/  @!P3 IMAD R9, R9, R22, RZ ;  /* 0x000000160909b224 */ /* 0x001fe200078e02ff */
[----:B------:R-:W-:Y:S01]  /*0dc0*/  @!P5 SHF.L.U64.HI R10, R10, 0x1, R19 ;  /* 0x000000010a0ad819 */ /* 0x000fe20000010213 */
[----:B------:R0:W2:Y:S04]  /*0dd0*/  @!P1 LDG.E R6, desc[UR6][R26.64] ;  /* 0x000000061a069981 */ /* 0x0000a8000c1e1900 */
[----:B------:R-:W3:Y:S01]  /*0de0*/  @!P3 LDC.64 R18, c[0x0][0x398] ;  /* 0x0000e600ff12bb82 */ /* 0x000ee20000000a00 */
[----:B----4-:R-:W-:-:S02]  /*0df0*/  @!P3 MOV R30, R64 ;  /* 0x00000040001eb202 */ /* 0x010fc40000000f00 */
[----:B------:R-:W-:Y:S02]  /*0e00*/  @!P3 MOV R31, R67 ;  /* 0x00000043001fb202 */ /* 0x000fe40000000f00 */
[C---:B-1----:R-:W-:Y:S02]  /*0e10*/  @!P5 IADD3 R16, P1, PT, R11.reuse, R16, RZ ;  /* 0x000000100b10d210 */ /* 0x042fe40007f3e0ff */
[----:B------:R-:W-:Y:S01]  /*0e20*/  @!P5 IADD3 R20, P2, PT, R11, R20, RZ ;  /* 0x000000140b14d210 */ /* 0x000fe20007f5e0ff */
[C---:B------:R-:W-:Y:S01]  /*0e30*/  @!P3 IMAD R11, R2.reuse, R23, R9 ;  /* 0x00000017020bb224 */ /* 0x040fe200078e0209 */
[----:B0-----:R-:W0:Y:S01]  /*0e40*/  @P0 LDC.64 R26, c[0x0][0x3b0] ;  /* 0x0000ec00ff1a0b82 */ /* 0x001e220000000a00 */
[----:B------:R-:W-:Y:S01]  /*0e50*/  @!P3 IMAD.WIDE.U32 R30, R2, R22, R30 ;  /* 0x00000016021eb225 */ /* 0x000fe200078e001e */
[----:B------:R-:W-:-:S06]  /*0e60*/  MOV R8, RZ ;  /* 0x000000ff00087202 */ /* 0x000fcc0000000f00 */
[----:B------:R-:W1:Y:S01]  /*0e70*/  LDC.64 R22, c[0x0][0x3a8] ;  /* 0x0000ea00ff167b82 */ /* 0x000e620000000a00 */
[----:B------:R4:W2:Y:S01]  /*0e80*/  @!P4 LDG.E R8, desc[UR6][R28.64] ;  /* 0x000000061c08c981 */ /* 0x0008a2000c1e1900 */
[----:B------:R-:W-:Y:S02]  /*0e90*/  @!P3 IADD3 R11, PT, PT, R31, R11, RZ ;  /* 0x0000000b1f0bb210 */ /* 0x000fe40007ffe0ff */
[----:B------:R-:W-:Y:S02]  /*0ea0*/  @!P5 IADD3.X R21, PT, PT, R10, R21, RZ, P2, !PT ;  /* 0x000000150a15d210 */ /* 0x000fe400017fe4ff */
[----:B------:R-:W-:Y:S02]  /*0eb0*/  LOP3.LUT R2, R41, 0xffff, RZ, 0xc0, !PT ;  /* 0x0000ffff29027812 */ /* 0x000fe400078ec0ff */
[C---:B----4-:R-:W-:Y:S02]  /*0ec0*/  @!P3 SHF.L.U32 R29, R30.reuse, 0x1, RZ ;  /* 0x000000011e1db819 */ /* 0x050fe400000006ff */
[----:B------:R-:W-:-:S02]  /*0ed0*/  @!P3 SHF.L.U64.HI R30, R30, 0x1, R11 ;  /* 0x000000011e1eb819 */ /* 0x000fc4000001020b */
[C---:B---3--:R-:W-:Y:S02]  /*0ee0*/  @!P3 IADD3 R28, P2, PT, R29.reuse, R18, RZ ;  /* 0x000000121d1cb210 */ /* 0x048fe40007f5e0ff */
[----:B------:R-:W-:Y:S02]  /*0ef0*/  @!P5 IADD3.X R17, PT, PT, R10, R17, RZ, P1, !PT ;  /* 0x000000110a11d210 */ /* 0x000fe40000ffe4ff */
[----:B------:R-:W-:Y:S02]  /*0f00*/  @!P3 IADD3 R24, P1, PT, R29, R24, RZ ;  /* 0x000000181d18b210 */ /* 0x000fe40007f3e0ff */
[----:B------:R-:W-:Y:S01]  /*0f10*/  @!P3 IADD3.X R29, PT, PT, R30, R19, RZ, P2, !PT ;  /* 0x000000131e1db210 */ /* 0x000fe200017fe4ff */
[----:B------:R-:W-:Y:S01]  /*0f20*/  IMAD R19, R61, 0x60, R2 ;  /* 0x000000603d137824 */ /* 0x000fe200078e0202 */
[----:B------:R-:W-:Y:S02]  /*0f30*/  MOV R9, RZ ;  /* 0x000000ff00097202 */ /* 0x000fe40000000f00 */
[----:B------:R-:W-:-:S02]  /*0f40*/  MOV R10, RZ ;  /* 0x000000ff000a7202 */ /* 0x000fc40000000f00 */
[----:B------:R-:W-:Y:S02]  /*0f50*/  MOV R11, RZ ;  /* 0x000000ff000b7202 */ /* 0x000fe40000000f00 */
[----:B------:R-:W-:Y:S02]  /*0f60*/  MOV R12, RZ ;  /* 0x000000ff000c7202 */ /* 0x000fe40000000f00 */
[----:B------:R-:W-:Y:S01]  /*0f70*/  @!P3 IADD3.X R25, PT, PT, R30, R25, RZ, P1, !PT ;  /* 0x000000191e19b210 */ /* 0x000fe20000ffe4ff */
[C---:B0-----:R-:W-:Y:S01]  /*0f80*/  @P0 IMAD.WIDE R26, R19.reuse, 0x4, R26 ;  /* 0x00000004131a0825 */ /* 0x041fe200078e021a */
[----:B------:R0:W3:Y:S03]  /*0f90*/  @!P5 LDG.E R9, desc[UR6][R16.64] ;  /* 0x000000061009d981 */ /* 0x0000e6000c1e1900 */
[----:B-1----:R-:W-:Y:S01]  /*0fa0*/  IMAD.WIDE R18, R19, 0x4, R22 ;  /* 0x0000000413127825 */ /* 0x002fe200078e0216 */
[----:B------:R1:W4:Y:S04]  /*0fb0*/  @!P5 LDG.E R10, desc[UR6][R20.64] ;  /* 0x00000006140ad981 */ /* 0x000328000c1e1900 */
[----:B------:R-:W4:Y:S04]  /*0fc0*/  @!P3 LDG.E R11, desc[UR6][R24.64] ;  /* 0x00000006180bb981 */ /* 0x000f28000c1e1900 */
[----:B------:R-:W4:Y:S04]  /*0fd0*/  @!P3 LDG.E R12, desc[UR6][R28.64] ;  /* 0x000000061c0cb981 */ /* 0x000f28000c1e1900 */
[----:B------:R-:W5:Y:S01]  /*0fe0*/  LDG.E.64 R18, desc[UR6][R18.64] ;  /* 0x0000000612127981 */ /* 0x000f62000c1e1b00 */
[----:B0-----:R-:W-:-:S06]  /*0ff0*/  CS2R R16, SRZ ;  /* 0x0000000000107805 */ /* 0x001fcc000001ff00 */
[----:B------:R0:W5:Y:S01]  /*1000*/  @P0 LDG.E.64 R16, desc[UR6][R26.64] ;  /* 0x000000061a100981 */ /* 0x000162000c1e1b00 */
[----:B------:R-:W-:Y:S01]  /*1010*/  UISETP.NE.AND UP0, UPT, UR4, URZ, UPT ;  /* 0x000000ff0400728c */ /* 0x000fe2000bf05270 */
[----:B------:R-:W-:Y:S02]  /*1020*/  MOV R60, 0x3f800000 ;  /* 0x3f800000003c7802 */ /* 0x000fe40000000f00 */
[----:B------:R-:W-:Y:S02]  /*1030*/  PRMT R58, R39, 0x7632, R58 ;  /* 0x00007632273a7816 */ /* 0x000fe4000000003a */
[----:B------:R-:W-:Y:S02]  /*1040*/  PRMT R59, R38, 0x7632, R59 ;  /* 0x00007632263b7816 */ /* 0x000fe4000000003b */
[----:B--2---:R-:W-:Y:S02]  /*1050*/  PRMT R56, R37, 0x7632, R56 ;  /* 0x0000763225387816 */ /* 0x004fe40000000038 */
[----:B------:R-:W-:-:S02]  /*1060*/  PRMT R57, R36, 0x7632, R57 ;  /* 0x0000763224397816 */ /* 0x000fc40000000039 */
[----:B------:R-:W-:Y:S02]  /*1070*/  PRMT R54, R35, 0x7632, R54 ;  /* 0x0000763223367816 */ /* 0x000fe40000000036 */
[----:B------:R-:W-:Y:S01]  /*1080*/  PRMT R55, R34, 0x7632, R55 ;  /* 0x0000763222377816 */ /* 0x000fe20000000037 */
[----:B-1----:R-:W-:-:S05]  /*1090*/  FFMA.FTZ R20, -R14, R14, R15 ;  /* 0x0000000e0e147223 */ /* 0x002fca000001010f */
[----:B------:R-:W-:-:S13]  /*10a0*/  FSETP.GTU.FTZ.AND P0, PT, R20, RZ, PT ;  /* 0x000000ff1400720b */ /* 0x000fda0003f1c000 */
[----:B------:R-:W1:Y:S01]  /*10b0*/  @P0 LDC R15, c[0x0][0x3c0] ;  /* 0x0000f000ff0f0b82 */ /* 0x000e620000000800 */
[----:B------:R-:W-:Y:S02]  /*10c0*/  PRMT R52, R13, 0x7632, R52 ;  /* 0x000076320d347816 */ /* 0x000fe40000000034 */
[----:B------:R-:W-:Y:S02]  /*10d0*/  PRMT R53, R4, 0x7632, R53 ;  /* 0x0000763204357816 */ /* 0x000fe40000000035 */
[----:B------:R-:W-:Y:S02]  /*10e0*/  PRMT R50, R5, 0x7632, R50 ;  /* 0x0000763205327816 */ /* 0x000fe40000000032 */
[----:B------:R-:W-:Y:S02]  /*10f0*/  PRMT R48, R7, 0x7632, R48 ;  /* 0x0000763207307816 */ /* 0x000fe40000000030 */
[----:B------:R-:W-:Y:S01]  /*1100*/  PRMT R51, R6, 0x7632, R51 ;  /* 0x0000763206337816 */ /* 0x000fe20000000033 */
[----:B-1----:R-:W-:-:S04]  /*1110*/  @P0 FADD.FTZ R15, R20, R15 ;  /* 0x0000000f140f0221 */ /* 0x002fc80000010000 */
[----:B------:R1:W2:Y:S01]  /*1120*/  @P0 MUFU.RSQ R60, R15 ;  /* 0x0000000f003c0308 */ /* 0x0002a20000001400 */
[----:B------:R-:W-:Y:S02]  /*1130*/  PRMT R49, R8, 0x7632, R49 ;  /* 0x0000763208317816 */ /* 0x000fe40000000031 */
[----:B---3--:R-:W-:Y:S02]  /*1140*/  PRMT R46, R9, 0x7632, R46 ;  /* 0x00007632092e7816 */ /* 0x008fe4000000002e */
[----:B----4-:R-:W-:Y:S02]  /*1150*/  PRMT R47, R10, 0x7632, R47 ;  /* 0x000076320a2f7816 */ /* 0x010fe4000000002f */
[----:B-1----:R-:W-:Y:S02]  /*1160*/  PRMT R15, R11, 0x7632, R15 ;  /* 0x000076320b0f7816 */ /* 0x002fe4000000000f */
[----:B------:R-:W-:Y:S01]  /*1170*/  PRMT R45, R12, 0x7632, R45 ;  /* 0x000076320c2d7816 */ /* 0x000fe2000000002d */
[----:B0-2---:R-:W-:Y:S06]  /*1180*/  BRA.U UP0, `(.L_x_43) ;  /* 0x0000000900447547 */ /* 0x005fec000b800000 */
[----:B------:R-:W-:Y:S02]  /*1190*/  SHF.L.U32 R23, R39, 0x10, RZ ;  /* 0x0000001027177819 */ /* 0x000fe400000006ff */
[----:B------:R-:W-:Y:S02]  /*11a0*/  SHF.L.U32 R25, R58, 0x10, RZ ;  /* 0x000000103a197819 */ /* 0x000fe400000006ff */
[----:B------:R-:W-:Y:S01]  /*11b0*/  SHF.L.U32 R21, R38, 0x10, RZ ;  /* 0x0000001026157819 */ /* 0x000fe200000006ff */
[C---:B------:R-:W-:Y:S01]  /*11c0*/  FADD.FTZ R23, -R14.reuse, R23 ;  /* 0x000000170e177221 */ /* 0x040fe20000010100 */
[----:B------:R-:W-:Y:S01]  /*11d0*/  SHF.L.U32 R20, R59, 0x10, RZ ;  /* 0x000000103b147819 */ /* 0x000fe200000006ff */
[----:B------:R-:W-:Y:S01]  /*11e0*/  FADD.FTZ R25, -R14, R25 ;  /* 0x000000190e197221 */ /* 0x000fe20000010100 */
[----:B------:R-:W-:Y:S01]  /*11f0*/  SHF.L.U32 R29, R37, 0x10, RZ ;  /* 0x00000010251d7819 */ /* 0x000fe200000006ff */
[----:B-----5:R-:W-:Y:S01]  /*1200*/  FMUL.FTZ R27, R18, R21 ;  /* 0x00000015121b7220 */ /* 0x020fe20000410000 */
[----:B------:R-:W-:Y:S01]  /*1210*/  FMUL.FTZ R22, R23, R60 ;  /* 0x0000003c17167220 */ /* 0x000fe20000410000 */
[----:B------:R-:W-:Y:S01]  /*1220*/  FMUL.FTZ R24, R19, R20 ;  /* 0x0000001413187220 */ /* 0x000fe20000410000 */
[----:B------:R-:W-:Y:S01]  /*1230*/  FMUL.FTZ R25, R25, R60 ;  /* 0x0000003c19197220 */ /* 0x000fe20000410000 */
[----:B------:R-:W-:Y:S01]  /*1240*/  FADD.FTZ R23, RZ, R27 ;  /* 0x0000001bff177221 */ /* 0x000fe20000010000 */
[----:B------:R-:W-:Y:S01]  /*1250*/  FFMA.FTZ R26, R22, R27, RZ ;  /* 0x0000001b161a7223 */ /* 0x000fe200000100ff */
[----:B------:R-:W-:Y:S01]  /*1260*/  SHF.L.U32 R27, R56, 0x10, RZ ;  /* 0x00000010381b7819 */ /* 0x000fe200000006ff */
[----:B------:R-:W-:Y:S01]  /*1270*/  FADD.FTZ R29, -R14, R29 ;  /* 0x0000001d0e1d7221 */ /* 0x000fe20000010100 */
[----:B------:R-:W-:Y:S01]  /*1280*/  SHF.L.U32 R31, R36, 0x10, RZ ;  /* 0x00000010241f7819 */ /* 0x000fe200000006ff */
[----:B------:R-:W-:Y:S01]  /*1290*/  FADD.FTZ R23, R24, R23 ;  /* 0x0000001718177221 */ /* 0x000fe20000010000 */
[----:B------:R-:W-:Y:S01]  /*12a0*/  FFMA.FTZ R26, R25, R24, R26 ;  /* 0x00000018191a7223 */ /* 0x000fe2000001001a */
[----:B------:R-:W-:Y:S01]  /*12b0*/  FADD.FTZ R24, RZ, R21 ;  /* 0x00000015ff187221 */ /* 0x000fe20000010000 */
[----:B------:R-:W-:Y:S01]  /*12c0*/  FADD.FTZ R27, -R14, R27 ;  /* 0x0000001b0e1b7221 */ /* 0x000fe20000010100 */
[----:B------:R-:W-:Y:S01]  /*12d0*/  FFMA.FTZ R22, R21, R22, RZ ;  /* 0x0000001615167223 */ /* 0x000fe200000100ff */
[-C--:B------:R-:W-:Y:S01]  /*12e0*/  FMUL.FTZ R29, R29, R60.reuse ;  /* 0x0000003c1d1d7220 */ /* 0x080fe20000410000 */
[----:B------:R-:W-:Y:S01]  /*12f0*/  FMUL.FTZ R28, R18, R31 ;  /* 0x0000001f121c7220 */ /* 0x000fe20000410000 */
[----:B------:R-:W-:Y:S01]  /*1300*/  FADD.FTZ R21, R31, R24 ;  /* 0x000000181f157221 */ /* 0x000fe20000010000 */
[----:B------:R-:W-:Y:S01]  /*1310*/  SHF.L.U32 R24, R57, 0x10, RZ ;  /* 0x0000001039187819 */ /* 0x000fe200000006ff */
[----:B------:R-:W-:Y:S01]  /*1320*/  FFMA.FTZ R25, R20, R25, RZ ;  /* 0x0000001914197223 */ /* 0x000fe200000100ff */
[----:B------:R-:W-:Y:S01]  /*1330*/  FMUL.FTZ R27, R27, R60 ;  /* 0x0000003c1b1b7220 */ /* 0x000fe20000410000 */
[----:B------:R-:W-:Y:S01]  /*1340*/  FFMA.FTZ R22, R31, R29, R22 ;  /* 0x0000001d1f167223 */ /* 0x000fe20000010016 */
[----:B------:R-:W-:Y:S01]  /*1350*/  FADD.FTZ R31, R23, R28 ;  /* 0x0000001c171f7221 */ /* 0x000fe20000010000 */
[----:B------:R-:W-:Y:S01]  /*1360*/  FADD.FTZ R23, RZ, R20 ;  /* 0x00000014ff177221 */ /* 0x000fe20000010000 */
[----:B------:R-:W-:Y:S01]  /*1370*/  FFMA.FTZ R28, R29, R28, R26 ;  /* 0x0000001c1d1c7223 */ /* 0x000fe2000001001a */
[----:B------:R-:W-:Y:S01]  /*1380*/  FFMA.FTZ R20, R24, R27, R25 ;  /* 0x0000001b18147223 */ /* 0x000fe20000010019 */
[----:B------:R-:W-:Y:S01]  /*1390*/  FMUL.FTZ R26, R19, R24 ;  /* 0x00000018131a7220 */ /* 0x000fe20000410000 */
[----:B------:R-:W-:Y:S01]  /*13a0*/  SHF.L.U32 R25, R54, 0x10, RZ ;  /* 0x0000001036197819 */ /* 0x000fe200000006ff */
[----:B------:R-:W-:Y:S01]  /*13b0*/  FADD.FTZ R23, R24, R23 ;  /* 0x0000001718177221 */ /* 0x000fe20000010000 */
[----:B------:R-:W-:Y:S01]  /*13c0*/  SHF.L.U32 R29, R35, 0x10, RZ ;  /* 0x00000010231d7819 */ /* 0x000fe200000006ff */
[----:B------:R-:W-:Y:S01]  /*13d0*/  FFMA.FTZ R28, R27, R26, R28 ;  /* 0x0000001a1b1c7223 */ /* 0x000fe2000001001c */
[----:B------:R-:W-:Y:S01]  /*13e0*/  SHF.L.U32 R27, R34, 0x10, RZ ;  /* 0x00000010221b7819 */ /* 0x000fe200000006ff */
[C---:B------:R-:W-:Y:S01]  /*13f0*/  FADD.FTZ R33, -R14.reuse, R25 ;  /* 0x000000190e217221 */ /* 0x040fe20000010100 */
[----:B------:R-:W-:Y:S01]  /*1400*/  SHF.L.U32 R63, R13, 0x10, RZ ;  /* 0x000000100d3f7819 */ /* 0x000fe200000006ff */
[----:B------:R-:W-:Y:S01]  /*1410*/  FADD.FTZ R29, -R14, R29 ;  /* 0x0000001d0e1d7221 */ /* 0x000fe20000010100 */
[----:B------:R-:W-:Y:S01]  /*1420*/  SHF.L.U32 R25, R55, 0x10, RZ ;  /* 0x0000001037197819 */ /* 0x000fe200000006ff */
[----:B------:R-:W-:Y:S01]  /*1430*/  FADD.FTZ R31, R26, R31 ;  /* 0x0000001f1a1f7221 */ /* 0x000fe20000010000 */
[-C--:B------:R-:W-:Y:S01]  /*1440*/  FMUL.FTZ R33, R33, R60.reuse ;  /* 0x0000003c21217220 */ /* 0x080fe20000410000 */
[----:B------:R-:W-:Y:S01]  /*1450*/  FMUL.FTZ R29, R29, R60 ;  /* 0x0000003c1d1d7220 */ /* 0x000fe20000410000 */
[----:B------:R-:W-:Y:S01]  /*1460*/  FMUL.FTZ R26, R18, R27 ;  /* 0x0000001b121a7220 */ /* 0x000fe20000410000 */
[----:B------:R-:W-:Y:S01]  /*1470*/  FADD.FTZ R63, -R14, R63 ;  /* 0x0000003f0e3f7221 */ /* 0x000fe20000010100 */
[----:B------:R-:W-:Y:S01]  /*1480*/  FADD.FTZ R24, R21, R27 ;  /* 0x0000001b15187221 */ /* 0x000fe20000010000 */
[----:B------:R-:W-:Y:S01]  /*1490*/  FADD.FTZ R21, R23, R25 ;  /* 0x0000001917157221 */ /* 0x000fe20000010000 */
[----:B------:R-:W-:Y:S01]  /*14a0*/  FFMA.FTZ R20, R25, R33, R20 ;  /* 0x0000002119147223 */ /* 0x000fe20000010014 */
[----:B------:R-:W-:Y:S01]  /*14b0*/  FMUL.FTZ R30, R19, R25 ;  /* 0x00000019131e7220 */ /* 0x000fe20000410000 */
[----:B------:R-:W-:Y:S01]  /*14c0*/  FADD.FTZ R31, R31, R26 ;  /* 0x0000001a1f1f7221 */ /* 0x000fe20000010000 */
[----:B------:R-:W-:Y:S01]  /*14d0*/  FFMA.FTZ R28, R29, R26, R28 ;  /* 0x0000001a1d1c7223 */ /* 0x000fe2000001001c */
[----:B------:R-:W-:Y:S01]  /*14e0*/  SHF.L.U32 R25, R4, 0x10, RZ ;  /* 0x0000001004197819 */ /* 0x000fe200000006ff */
[----:B------:R-:W-:Y:S01]  /*14f0*/  FFMA.FTZ R22, R27, R29, R22 ;  /* 0x0000001d1b167223 */ /* 0x000fe20000010016 */
[----:B------:R-:W-:Y:S01]  /*1500*/  FMUL.FTZ R63, R63, R60 ;  /* 0x0000003c3f3f7220 */ /* 0x000fe20000410000 */
[----:B------:R-:W-:Y:S01]  /*1510*/  SHF.L.U32 R23, R52, 0x10, RZ ;  /* 0x0000001034177819 */ /* 0x000fe200000006ff */
[----:B------:R-:W-:Y:S01]  /*1520*/  FADD.FTZ R31, R30, R31 ;  /* 0x0000001f1e1f7221 */ /* 0x000fe20000010000 */
[----:B------:R-:W-:Y:S01]  /*1530*/  SHF.L.U32 R27, R5, 0x10, RZ ;  /* 0x00000010051b7819 */ /* 0x000fe200000006ff */
[----:B------:R-:W-:Y:S01]  /*1540*/  FFMA.FTZ R28, R33, R30, R28 ;  /* 0x0000001e211c7223 */ /* 0x000fe2000001001c */
[----:B------:R-:W-:Y:S01]  /*1550*/  FMUL.FTZ R30, R18, R25 ;  /* 0x00000019121e7220 */ /* 0x000fe20000410000 */
[----:B------:R-:W-:Y:S01]  /*1560*/  FADD.FTZ R24, R24, R25 ;  /* 0x0000001918187221 */ /* 0x000fe20000010000 */
[----:B------:R-:W-:Y:S01]  /*1570*/  FFMA.FTZ R26, R25, R63, R22 ;  /* 0x0000003f191a7223 */ /* 0x000fe20000010016 */
[C---:B------:R-:W-:Y:S01]  /*1580*/  FADD.FTZ R25, -R14.reuse, R23 ;  /* 0x000000170e197221 */ /* 0x040fe20000010100 */
[----:B------:R-:W-:Y:S01]  /*1590*/  SHF.L.U32 R23, R53, 0x10, RZ ;  /* 0x0000001035177819 */ /* 0x000fe200000006ff */
[----:B------:R-:W-:Y:S01]  /*15a0*/  FADD.FTZ R27, -R14, R27 ;  /* 0x0000001b0e1b7221 */ /* 0x000fe20000010100 */
[----:B------:R-:W-:Y:S01]  /*15b0*/  SHF.L.U32 R29, R50, 0x10, RZ ;  /* 0x00000010321d7819 */ /* 0x000fe200000006ff */
[----:B------:R-:W-:Y:S01]  /*15c0*/  FADD.FTZ R31, R31, R30 ;  /* 0x0000001e1f1f7221 */ /* 0x000fe20000010000 */
[----:B------:R-:W-:Y:S01]  /*15d0*/  FMUL.FTZ R25, R25, R60 ;  /* 0x0000003c19197220 */ /* 0x000fe20000410000 */
[----:B------:R-:W-:Y:S01]  /*15e0*/  FFMA.FTZ R30, R63, R30, R28 ;  /* 0x0000001e3f1e7223 */ /* 0x000fe2000001001c */
[----:B------:R-:W-:Y:S01]  /*15f0*/  SHF.L.U32 R33, R6, 0x10, RZ ;  /* 0x0000001006217819 */ /* 0x000fe200000006ff */
[----:B------:R-:W-:Y:S01]  /*1600*/  FMUL.FTZ R63, R27, R60 ;  /* 0x0000003c1b3f7220 */ /* 0x000fe20000410000 */
[----:B------:R-:W-:Y:S01]  /*1610*/  FMUL.FTZ R28, R19, R23 ;  /* 0x00000017131c7220 */ /* 0x000fe20000410000 */
[----:B------:R-:W-:Y:S01]  /*1620*/  FADD.FTZ R22, R21, R23 ;  /* 0x0000001715167221 */ /* 0x000fe20000010000 */
[----:B------:R-:W-:Y:S01]  /*1630*/  FFMA.FTZ R27, R23, R25, R20 ;  /* 0x00000019171b7223 */ /* 0x000fe20000010014 */
[----:B------:R-:W-:Y:S01]  /*1640*/  FADD.FTZ R29, -R14, R29 ;  /* 0x0000001d0e1d7221 */ /* 0x000fe20000010100 */
[----:B------:R-:W-:Y:S01]  /*1650*/  SHF.L.U32 R23, R7, 0x10, RZ ;  /* 0x0000001007177819 */ /* 0x000fe200000006ff */
[----:B------:R-:W-:Y:S01]  /*1660*/  FADD.FTZ R20, R24, R33 ;  /* 0x0000002118147221 */ /* 0x000fe20000010000 */
[----:B------:R-:W-:Y:S01]  /*1670*/  FFMA.FTZ R21, R33, R63, R26 ;  /* 0x0000003f21157223 */ /* 0x000fe2000001001a */
[----:B------:R-:W-:Y:S01]  /*1680*/  FMUL.FTZ R26, R18, R33 ;  /* 0x00000021121a7220 */ /* 0x000fe20000410000 */
[----:B------:R-:W-:Y:S01]  /*1690*/  FADD.FTZ R31, R28, R31 ;  /* 0x0000001f1c1f7221 */ /* 0x000fe20000010000 */
[----:B------:R-:W-:Y:S01]  /*16a0*/  FFMA.FTZ R30, R25, R28, R30 ;  /* 0x0000001c191e7223 */ /* 0x000fe2000001001e */
[----:B------:R-:W-:Y:S01]  /*16b0*/  SHF.L.U32 R24, R51, 0x10, RZ ;  /* 0x0000001033187819 */ /* 0x000fe200000006ff */
[----:B------:R-:W-:Y:S01]  /*16c0*/  FMUL.FTZ R29, R29, R60 ;  /* 0x0000003c1d1d7220 */ /* 0x000fe20000410000 */
[----:B------:R-:W-:Y:S01]  /*16d0*/  SHF.L.U32 R25, R48, 0x10, RZ ;  /* 0x0000001030197819 */ /* 0x000fe200000006ff */
[----:B------:R-:W-:Y:S01]  /*16e0*/  FADD.FTZ R23, -R14, R23 ;  /* 0x000000170e177221 */ /* 0x000fe20000010100 */
[----:B------:R-:W-:Y:S01]  /*16f0*/  FADD.FTZ R31, R31, R26 ;  /* 0x0000001a1f1f7221 */ /* 0x000fe20000010000 */
[----:B------:R-:W-:Y:S01]  /*1700*/  FFMA.FTZ R30, R63, R26, R30 ;  /* 0x0000001a3f1e7223 */ /* 0x000fe2000001001e */
[----:B------:R-:W-:Y:S01]  /*1710*/  FMUL.FTZ R26, R19, R24 ;  /* 0x00000018131a7220 */ /* 0x000fe20000410000 */
[----:B------:R-:W-:Y:S01]  /*1720*/  FADD.FTZ R22, R22, R24 ;  /* 0x0000001816167221 */ /* 0x000fe20000010000 */
[----:B------:R-:W-:Y:S01]  /*1730*/  FFMA.FTZ R27, R24, R29, R27 ;  /* 0x0000001d181b7223 */ /* 0x000fe2000001001b */
[----:B------:R-:W-:Y:S01]  /*1740*/  SHF.L.U32 R24, R8, 0x10, RZ ;  /* 0x0000001008187819 */ /* 0x000fe200000006ff */
[----:B------:R-:W-:Y:S01]  /*1750*/  FADD.FTZ R25, -R14, R25 ;  /* 0x000000190e197221 */ /* 0x000fe20000010100 */
[----:B------:R-:W-:Y:S01]  /*1760*/  FMUL.FTZ R23, R23, R60 ;  /* 0x0000003c17177220 */ /* 0x000fe20000410000 */
[----:B------:R-:W-:Y:S01]  /*1770*/  FADD.FTZ R31, R26, R31 ;  /* 0x0000001f1a1f7221 */ /* 0x000fe20000010000 */
[----:B------:R-:W-:Y:S01]  /*1780*/  FFMA.FTZ R30, R29, R26, R30 ;  /* 0x0000001a1d1e7223 */ /* 0x000fe2000001001e */
[----:B------:R-:W-:Y:S01]  /*1790*/  SHF.L.U32 R26, R49, 0x10, RZ ;  /* 0x00000010311a7819 */ /* 0x000fe200000006ff */
[----:B------:R-:W-:Y:S01]  /*17a0*/  FMUL.FTZ R25, R25, R60 ;  /* 0x0000003c19197220 */ /* 0x000fe20000410000 */
[----:B------:R-:W-:Y:S01]  /*17b0*/  SHF.L.U32 R33, R9, 0x10, RZ ;  /* 0x0000001009217819 */ /* 0x000fe200000006ff */
[----:B------:R-:W-:Y:S01]  /*17c0*/  FADD.FTZ R28, R20, R24 ;  /* 0x00000018141c7221 */ /* 0x000fe20000010000 */
[----:B------:R-:W-:Y:S01]  /*17d0*/  FFMA.FTZ R29, R24, R23, R21 ;  /* 0x00000017181d7223 */ /* 0x000fe20000010015 */
[----:B------:R-:W-:Y:S01]  /*17e0*/  FMUL.FTZ R24, R18, R24 ;  /* 0x0000001812187220 */ /* 0x000fe20000410000 */
[----:B------:R-:W-:Y:S01]  /*17f0*/  FADD.FTZ R20, R22, R26 ;  /* 0x0000001a16147221 */ /* 0x000fe20000010000 */
[----:B------:R-:W-:Y:S01]  /*1800*/  FFMA.FTZ R21, R26, R25, R27 ;  /* 0x000000191a157223 */ /* 0x000fe2000001001b */
[----:B------:R-:W-:Y:S01]  /*1810*/  FMUL.FTZ R26, R19, R26 ;  /* 0x0000001a131a7220 */ /* 0x000fe20000410000 */
[----:B------:R-:W-:Y:S01]  /*1820*/  FADD.FTZ R33, -R14, R33 ;  /* 0x000000210e217221 */ /* 0x000fe20000010100 */
[----:B------:R-:W-:Y:S01]  /*1830*/  FFMA.FTZ R30, R23, R24, R30 ;  /* 0x00000018171e7223 */ /* 0x000fe2000001001e */
[----:B------:R-:W-:Y:S01]  /*1840*/  FADD.FTZ R31, R31, R24 ;  /* 0x000000181f1f7221 */ /* 0x000fe20000010000 */
[----:B------:R-:W-:Y:S01]  /*1850*/  SHF.L.U32 R24, R10, 0x10, RZ ;  /* 0x000000100a187819 */ /* 0x000fe200000006ff */
[----:B------:R-:W-:Y:S01]  /*1860*/  FMUL.FTZ R33, R33, R60 ;  /* 0x0000003c21217220 */ /* 0x000fe20000410000 */
[----:B------:R-:W-:Y:S01]  /*1870*/  FFMA.FTZ R30, R25, R26, R30 ;  /* 0x0000001a191e7223 */ /* 0x000fe2000001001e */
[----:B------:R-:W-:Y:S01]  /*1880*/  SHF.L.U32 R25, R46, 0x10, RZ ;  /* 0x000000102e197819 */ /* 0x000fe200000006ff */
[----:B------:R-:W-:Y:S01]  /*1890*/  FADD.FTZ R31, R26, R31 ;  /* 0x0000001f1a1f7221 */ /* 0x000fe20000010000 */
[----:B------:R-:W-:Y:S01]  /*18a0*/  FADD.FTZ R22, R28, R24 ;  /* 0x000000181c167221 */ /* 0x000fe20000010000 */
[----:B------:R-:W-:Y:S01]  /*18b0*/  FFMA.FTZ R23, R24, R33, R29 ;  /* 0x0000002118177223 */ /* 0x000fe2000001001d */
[----:B------:R-:W-:Y:S01]  /*18c0*/  FMUL.FTZ R26, R18, R24 ;  /* 0x00000018121a7220 */ /* 0x000fe20000410000 */
[----:B------:R-:W-:Y:S01]  /*18d0*/  SHF.L.U32 R24, R47, 0x10, RZ ;  /* 0x000000102f187819 */ /* 0x000fe200000006ff */
[----:B------:R-:W-:Y:S01]  /*18e0*/  FADD.FTZ R25, -R14, R25 ;  /* 0x000000190e197221 */ /* 0x000fe20000010100 */
[----:B------:R-:W-:Y:S01]  /*18f0*/  SHF.L.U32 R27, R11, 0x10, RZ ;  /* 0x000000100b1b7819 */ /* 0x000fe200000006ff */
[----:B------:R-:W-:Y:S01]  /*1900*/  FFMA.FTZ R30, R33, R26, R30 ;  /* 0x0000001a211e7223 */ /* 0x000fe2000001001e */
[----:B------:R-:W-:Y:S01]  /*1910*/  FADD.FTZ R31, R31, R26 ;  /* 0x0000001a1f1f7221 */ /* 0x000fe20000010000 */
[----:B------:R-:W-:Y:S01]  /*1920*/  FMUL.FTZ R25, R25, R60 ;  /* 0x0000003c19197220 */ /* 0x000fe20000410000 */
[----:B------:R-:W-:Y:S01]  /*1930*/  FMUL.FTZ R28, R19, R24 ;  /* 0x00000018131c7220 */ /* 0x000fe20000410000 */
[----:B------:R-:W-:Y:S01]  /*1940*/  SHF.L.U32 R26, R12, 0x10, RZ ;  /* 0x000000100c1a7819 */ /* 0x000fe200000006ff */
[----:B------:R-:W-:Y:S01]  /*1950*/  FADD.FTZ R27, -R14, R27 ;  /* 0x0000001b0e1b7221 */ /* 0x000fe20000010100 */
[----:B------:R-:W-:Y:S01]  /*1960*/  FFMA.FTZ R21, R24, R25, R21 ;  /* 0x0000001918157223 */ /* 0x000fe20000010015 */
[----:B------:R-:W-:Y:S01]  /*1970*/  FFMA.FTZ R30, R25, R28, R30 ;  /* 0x0000001c191e7223 */ /* 0x000fe2000001001e */
[----:B------:R-:W-:Y:S01]  /*1980*/  SHF.L.U32 R25, R15, 0x10, RZ ;  /* 0x000000100f197819 */ /* 0x000fe200000006ff */
[----:B------:R-:W-:Y:S01]  /*1990*/  FADD.FTZ R31, R28, R31 ;  /* 0x0000001f1c1f7221 */ /* 0x000fe20000010000 */
[----:B------:R-:W-:Y:S01]  /*19a0*/  FMUL.FTZ R32, R18, R26 ;  /* 0x0000001a12207220 */ /* 0x000fe20000410000 */
[----:B------:R-:W-:Y:S01]  /*19b0*/  FMUL.FTZ R27, R27, R60 ;  /* 0x0000003c1b1b7220 */ /* 0x000fe20000410000 */
[----:B------:R-:W-:Y:S01]  /*19c0*/  SHF.L.U32 R28, R45, 0x10, RZ ;  /* 0x000000102d1c7819 */ /* 0x000fe200000006ff */
[----:B------:R-:W-:Y:S01]  /*19d0*/  FADD.FTZ R25, -R14, R25 ;  /* 0x000000190e197221 */ /* 0x000fe20000010100 */
[----:B------:R-:W-:Y:S01]  /*19e0*/  FADD.FTZ R31, R31, R32 ;  /* 0x000000201f1f7221 */ /* 0x000fe20000010000 */
[----:B------:R-:W-:Y:S01]  /*19f0*/  FFMA.FTZ R32, R27, R32, R30 ;  /* 0x000000201b207223 */ /* 0x000fe2000001001e */
[----:B------:R-:W-:Y:S01]  /*1a00*/  FADD.FTZ R24, R20, R24 ;  /* 0x0000001814187221 */ /* 0x000fe20000010000 */
[----:B------:R-:W-:Y:S01]  /*1a10*/  FMUL.FTZ R30, R19, R28 ;  /* 0x0000001c131e7220 */ /* 0x000fe20000410000 */
[----:B------:R-:W-:Y:S01]  /*1a20*/  FMUL.FTZ R25, R25, R60 ;  /* 0x0000003c19197220 */ /* 0x000fe20000410000 */
[----:B------:R-:W-:Y:S01]  /*1a30*/  FFMA.FTZ R20, R26, R27, R23 ;  /* 0x0000001b1a147223 */ /* 0x000fe20000010017 */
[----:B------:R-:W-:Y:S01]  /*1a40*/  FADD.FTZ R22, R22, R26 ;  /* 0x0000001a16167221 */ /* 0x000fe20000010000 */
[----:B------:R-:W-:Y:S01]  /*1a50*/  FADD.FTZ R31, R30, R31 ;  /* 0x0000001f1e1f7221 */ /* 0x000fe20000010000 */
[----:B------:R-:W-:Y:S01]  /*1a60*/  FFMA.FTZ R32, R25, R30, R32 ;  /* 0x0000001e19207223 */ /* 0x000fe20000010020 */
[----:B------:R-:W-:Y:S01]  /*1a70*/  FADD.FTZ R23, R24, R28 ;  /* 0x0000001c18177221 */ /* 0x000fe20000010000 */
[----:B------:R-:W-:Y:S01]  /*1a80*/  FFMA.FTZ R21, R28, R25, R21 ;  /* 0x000000191c157223 */ /* 0x000fe20000010015 */
[----:B------:R-:W-:Y:S06]  /*1a90*/  BRA `(.L_x_44) ;  /* 0x0000001000807947 */ /* 0x000fec0003800000 */
.L_x_43:
[----:B------:R-:W-:Y:S02]  /*1aa0*/  SHF.L.U32 R21, R39, 0x10, RZ ;  /* 0x0000001027157819 */ /* 0x000fe400000006ff */
[----:B------:R-:W-:Y:S02]  /*1ab0*/  SHF.L.U32 R23, R58, 0x10, RZ ;  /* 0x000000103a177819 */ /* 0x000fe400000006ff */
[----:B------:R-:W-:Y:S01]  /*1ac0*/  SHF.L.U32 R27, R37, 0x10, RZ ;  /* 0x00000010251b7819 */ /* 0x000fe200000006ff */
[----:B------:R-:W-:Y:S01]  /*1ad0*/  FADD.FTZ R21, -R14, R21 ;  /* 0x000000150e157221 */ /* 0x000fe20000010100 */
[----:B------:R-:W-:Y:S01]  /*1ae0*/  SHF.L.U32 R33, R56, 0x10, RZ ;  /* 0x0000001038217819 */ /* 0x000fe200000006ff */
[----:B------:R-:W-:Y:S01]  /*1af0*/  FADD.FTZ R23, -R14, R23 ;  /* 0x000000170e177221 */ /* 0x000fe20000010100 */
[----:B------:R-:W-:Y:S01]  /*1b00*/  SHF.L.U32 R63, R38, 0x10, RZ ;  /* 0x00000010263f7819 */ /* 0x000fe200000006ff */
[-C--:B------:R-:W-:Y:S01]  /*1b10*/  FMUL.FTZ R21, R21, R60.reuse ;  /* 0x0000003c15157220 */ /* 0x080fe20000410000 */
[C---:B------:R-:W-:Y:S01]  /*1b20*/  FADD.FTZ R27, -R14.reuse, R27 ;  /* 0x0000001b0e1b7221 */ /* 0x040fe20000010100 */
[-C--:B------:R-:W-:Y:S01]  /*1b30*/  FMUL.FTZ R20, R23, R60.reuse ;  /* 0x0000003c17147220 */ /* 0x080fe20000410000 */
[----:B------:R-:W-:Y:S01]  /*1b40*/  FADD.FTZ R33, -R14, R33 ;  /* 0x000000210e217221 */ /* 0x000fe20000010100 */
[C-C-:B-----5:R-:W-:Y:S01]  /*1b50*/  FFMA.FTZ R25, R18.reuse, R21, R16.reuse ;  /* 0x0000001512197223 */ /* 0x160fe20000010010 */
[----:B------:R-:W-:Y:S01]  /*1b60*/  FMUL.FTZ R27, R27, R60 ;  /* 0x0000003c1b1b7220 */ /* 0x000fe20000410000 */
[----:B------:R-:W-:Y:S01]  /*1b70*/  FFMA.FTZ R23, R19, R20, R17 ;  /* 0x0000001413177223 */ /* 0x000fe20000010011 */
[----:B------:R-:W-:Y:S01]  /*1b80*/  FMUL.FTZ R28, R33, R60 ;  /* 0x0000003c211c7220 */ /* 0x000fe20000410000 */
[----:B------:R-:W-:Y:S01]  /*1b90*/  FMUL.FTZ R24, R25, -1.4426950216293334961 ;  /* 0xbfb8aa3b19187820 */ /* 0x000fe20000410000 */
[----:B------:R-:W-:Y:S01]  /*1ba0*/  FFMA.FTZ R22, R18, R27, R16 ;  /* 0x0000001b12167223 */ /* 0x000fe20000010010 */
[----:B------:R-:W-:-:S03]  /*1bb0*/  FMUL.FTZ R29, R23, -1.4426950216293334961 ;  /* 0xbfb8aa3b171d7820 */ /* 0x000fc60000410000 */
[----:B------:R-:W-:Y:S01]  /*1bc0*/  FMUL.FTZ R31, R22, -1.4426950216293334961 ;  /* 0xbfb8aa3b161f7820 */ /* 0x000fe20000410000 */
[----:B------:R-:W0:Y:S04]  /*1bd0*/  MUFU.EX2 R24, R24 ;  /* 0x0000001800187308 */ /* 0x000e280000000800 */
[----:B------:R-:W1:Y:S04]  /*1be0*/  MUFU.EX2 R29, R29 ;  /* 0x0000001d001d7308 */ /* 0x000e680000000800 */
[----:B------:R-:W2:Y:S01]  /*1bf0*/  MUFU.EX2 R31, R31 ;  /* 0x0000001f001f7308 */ /* 0x000ea20000000800 */
[----:B0-----:R-:W-:Y:S01]  /*1c00*/  FADD.FTZ R26, R24, 1 ;  /* 0x3f800000181a7421 */ /* 0x001fe20000010000 */
[----:B------:R-:W-:Y:S01]  /*1c10*/  FFMA.FTZ R24, R19, R28, R17 ;  /* 0x0000001c13187223 */ /* 0x000fe20000010011 */
[----:B-1----:R-:W-:-:S03]  /*1c20*/  FADD.FTZ R30, R29, 1 ;  /* 0x3f8000001d1e7421 */ /* 0x002fc60000010000 */
[----:B------:R-:W-:Y:S01]  /*1c30*/  FMUL.FTZ R33, R24, -1.4426950216293334961 ;  /* 0xbfb8aa3b18217820 */ /* 0x000fe20000410000 */
[----:B------:R-:W0:Y:S01]  /*1c40*/  MUFU.RCP R26, R26 ;  /* 0x0000001a001a7308 */ /* 0x000e220000001000 */
[----:B--2---:R-:W-:-:S07]  /*1c50*/  FADD.FTZ R29, R31, 1 ;  /* 0x3f8000001f1d7421 */ /* 0x004fce0000010000 */
[----:B------:R-:W1:Y:S08]  /*1c60*/  MUFU.RCP R30, R30 ;  /* 0x0000001e001e7308 */ /* 0x000e700000001000 */
[----:B------:R-:W2:Y:S01]  /*1c70*/  MUFU.EX2 R33, R33 ;  /* 0x0000002100217308 */ /* 0x000ea20000000800 */
[----:B0-----:R-:W-:Y:S01]  /*1c80*/  FADD.FTZ R32, -R26, 1 ;  /* 0x3f8000001a207421 */ /* 0x001fe20000010100 */
[----:B------:R-:W-:-:S02]  /*1c90*/  FMUL.FTZ R26, R63, R26 ;  /* 0x0000001a3f1a7220 */ /* 0x000fc40000410000 */
[----:B------:R-:W0:Y:S01]  /*1ca0*/  MUFU.RCP R29, R29 ;  /* 0x0000001d001d7308 */ /* 0x000e220000001000 */
[----:B------:R-:W-:Y:S01]  /*1cb0*/  SHF.L.U32 R63, R54, 0x10, RZ ;  /* 0x00000010363f7819 */ /* 0x000fe200000006ff */
[----:B------:R-:W-:-:S04]  /*1cc0*/  FFMA.FTZ R25, R25, R32, 1 ;  /* 0x3f80000019197423 */ /* 0x000fc80000010020 */
[----:B------:R-:W-:Y:S01]  /*1cd0*/  FMUL.FTZ R26, R26, R25 ;  /* 0x000000191a1a7220 */ /* 0x000fe20000410000 */
[----:B------:R-:W-:Y:S01]  /*1ce0*/  SHF.L.U32 R25, R59, 0x10, RZ ;  /* 0x000000103b197819 */ /* 0x000fe200000006ff */
[----:B-1----:R-:W-:Y:S01]  /*1cf0*/  FADD.FTZ R32, -R30, 1 ;  /* 0x3f8000001e207421 */ /* 0x002fe20000010100 */
[----:B------:R-:W-:Y:S01]  /*1d00*/  FADD.FTZ R63, -R14, R63 ;  /* 0x0000003f0e3f7221 */ /* 0x000fe20000010100 */
[----:B--2---:R-:W-:Y:S02]  /*1d10*/  FADD.FTZ R33, R33, 1 ;  /* 0x3f80000021217421 */ /* 0x004fe40000010000 */
[----:B------:R-:W-:Y:S01]  /*1d20*/  FMUL.FTZ R30, R25, R30 ;  /* 0x0000001e191e7220 */ /* 0x000fe20000410000 */
[----:B------:R-:W-:Y:S01]  /*1d30*/  FFMA.FTZ R23, R23, R32, 1 ;  /* 0x3f80000017177423 */ /* 0x000fe20000010020 */
[----:B------:R-:W-:Y:S02]  /*1d40*/  SHF.L.U32 R25, R35, 0x10, RZ ;  /* 0x0000001023197819 */ /* 0x000fe400000006ff */
[----:B------:R-:W1:Y:S01]  /*1d50*/  MUFU.RCP R33, R33 ;  /* 0x0000002100217308 */ /* 0x000e620000001000 */
[----:B------:R-:W-:Y:S01]  /*1d60*/  FMUL.FTZ R30, R30, R23 ;  /* 0x000000171e1e7220 */ /* 0x000fe20000410000 */
[----:B------:R-:W-:Y:S01]  /*1d70*/  SHF.L.U32 R32, R36, 0x10, RZ ;  /* 0x0000001024207819 */ /* 0x000fe200000006ff */
[----:B------:R-:W-:Y:S01]  /*1d80*/  FADD.FTZ R23, -R14, R25 ;  /* 0x000000190e177221 */ /* 0x000fe20000010100 */
[----:B0-----:R-:W-:-:S03]  /*1d90*/  FADD.FTZ R31, -R29, 1 ;  /* 0x3f8000001d1f7421 */ /* 0x001fc60000010100 */
[----:B------:R-:W-:Y:S01]  /*1da0*/  FMUL.FTZ R23, R23, R60 ;  /* 0x0000003c17177220 */ /* 0x000fe20000410000 */
[----:B------:R-:W-:Y:S01]  /*1db0*/  FFMA.FTZ R31, R22, R31, 1 ;  /* 0x3f800000161f7423 */ /* 0x000fe2000001001f */
[----:B------:R-:W-:Y:S01]  /*1dc0*/  FMUL.FTZ R32, R32, R29 ;  /* 0x0000001d20207220 */ /* 0x000fe20000410000 */
[----:B------:R-:W-:Y:S01]  /*1dd0*/  SHF.L.U32 R22, R57, 0x10, RZ ;  /* 0x0000001039167819 */ /* 0x000fe200000006ff */
[----:B------:R-:W-:Y:S02]  /*1de0*/  FFMA.FTZ R25, R18, R23, R16 ;  /* 0x0000001712197223 */ /* 0x000fe40000010010 */
[----:B------:R-:W-:Y:S02]  /*1df0*/  FMUL.FTZ R31, R32, R31 ;  /* 0x0000001f201f7220 */ /* 0x000fe40000410000 */
[----:B------:R-:W-:Y:S01]  /*1e00*/  FMUL.FTZ R62, R25, -1.4426950216293334961 ;  /* 0xbfb8aa3b193e7820 */ /* 0x000fe20000410000 */
[----:B-1----:R-:W-:-:S05]  /*1e10*/  FADD.FTZ R29, -R33, 1 ;  /* 0x3f800000211d7421 */ /* 0x002fca0000010100 */
[----:B------:R-:W0:Y:S01]  /*1e20*/  MUFU.EX2 R62, R62 ;  /* 0x0000003e003e7308 */ /* 0x000e220000000800 */
[----:B------:R-:W-:Y:S01]  /*1e30*/  FFMA.FTZ R44, R24, R29, 1 ;  /* 0x3f800000182c7423 */ /* 0x000fe2000001001d */
[----:B------:R-:W-:Y:S01]  /*1e40*/  FMUL.FTZ R29, R22, R33 ;  /* 0x00000021161d7220 */ /* 0x000fe20000410000 */
[----:B------:R-:W-:-:S03]  /*1e50*/  FMUL.FTZ R22, R63, R60 ;  /* 0x0000003c3f167220 */ /* 0x000fc60000410000 */
[----:B------:R-:W-:Y:S01]  /*1e60*/  FMUL.FTZ R29, R29, R44 ;  /* 0x0000002c1d1d7220 */ /* 0x000fe20000410000 */
[----:B------:R-:W-:Y:S01]  /*1e70*/  FFMA.FTZ R24, R19, R22, R17 ;  /* 0x0000001613187223 */ /* 0x000fe20000010011 */
[----:B------:R-:W-:Y:S01]  /*1e80*/  SHF.L.U32 R44, R34, 0x10, RZ ;  /* 0x00000010222c7819 */ /* 0x000fe200000006ff */
[----:B0-----:R-:W-:Y:S02]  /*1e90*/  FADD.FTZ R33, R62, 1 ;  /* 0x3f8000003e217421 */ /* 0x001fe40000010000 */
[----:B------:R-:W-:-:S04]  /*1ea0*/  FMUL.FTZ R62, R24, -1.4426950216293334961 ;  /* 0xbfb8aa3b183e7820 */ /* 0x000fc80000410000 */
[----:B------:R-:W0:Y:S08]  /*1eb0*/  MUFU.RCP R33, R33 ;  /* 0x0000002100217308 */ /* 0x000e300000001000 */
[----:B------:R-:W1:Y:S01]  /*1ec0*/  MUFU.EX2 R62, R62 ;  /* 0x0000003e003e7308 */ /* 0x000e620000000800 */
[----:B0-----:R-:W-:-:S04]  /*1ed0*/  FADD.FTZ R32, -R33, 1 ;  /* 0x3f80000021207421 */ /* 0x001fc80000010100 */
[----:B------:R-:W-:Y:S01]  /*1ee0*/  FFMA.FTZ R32, R25, R32, 1 ;  /* 0x3f80000019207423 */ /* 0x000fe20000010020 */
[----:B------:R-:W-:Y:S01]  /*1ef0*/  FMUL.FTZ R25, R44, R33 ;  /* 0x000000212c197220 */ /* 0x000fe20000410000 */
[----:B-1----:R-:W-:Y:S01]  /*1f00*/  FADD.FTZ R44, R62, 1 ;  /* 0x3f8000003e2c7421 */ /* 0x002fe20000010000 */
[----:B------:R-:W-:Y:S02]  /*1f10*/  FMUL.FTZ R33, R19, R30 ;  /* 0x0000001e13217220 */ /* 0x000fe40000410000 */
[----:B------:R-:W-:Y:S01]  /*1f20*/  FMUL.FTZ R25, R25, R32 ;  /* 0x0000002019197220 */ /* 0x000fe20000410000 */
[----:B------:R-:W-:Y:S02]  /*1f30*/  FMUL.FTZ R32, R18, R26 ;  /* 0x0000001a12207220 */ /* 0x000fe40000410000 */
[----:B------:R-:W0:Y:S02]  /*1f40*/  MUFU.RCP R44, R44 ;  /* 0x0000002c002c7308 */ /* 0x000e240000001000 */
[----:B------:R-:W-:Y:S01]  /*1f50*/  FFMA.FTZ R63, R21, R32, RZ ;  /* 0x00000020153f7223 */ /* 0x000fe200000100ff */
[----:B------:R-:W-:-:S03]  /*1f60*/  FADD.FTZ R32, RZ, R32 ;  /* 0x00000020ff207221 */ /* 0x000fc60000010000 */
[----:B------:R-:W-:Y:S01]  /*1f70*/  FFMA.FTZ R62, R20, R33, R63 ;  /* 0x00000021143e7223 */ /* 0x000fe2000001003f */
[----:B------:R-:W-:Y:S01]  /*1f80*/  SHF.L.U32 R63, R55, 0x10, RZ ;  /* 0x00000010373f7819 */ /* 0x000fe200000006ff */
[----:B------:R-:W-:-:S04]  /*1f90*/  FADD.FTZ R33, R33, R32 ;  /* 0x0000002021217221 */ /* 0x000fc80000010000 */
[----:B0-----:R-:W-:Y:S01]  /*1fa0*/  FMUL.FTZ R32, R63, R44 ;  /* 0x0000002c3f207220 */ /* 0x001fe20000410000 */
[----:B------:R-:W-:Y:S01]  /*1fb0*/  FADD.FTZ R63, -R44, 1 ;  /* 0x3f8000002c3f7421 */ /* 0x000fe20000010100 */
[----:B------:R-:W-:Y:S01]  /*1fc0*/  FFMA.FTZ R44, R21, R26, RZ ;  /* 0x0000001a152c7223 */ /* 0x000fe200000100ff */
[----:B------:R-:W-:Y:S02]  /*1fd0*/  SHF.L.U32 R21, R13, 0x10, RZ ;  /* 0x000000100d157819 */ /* 0x000fe400000006ff */
[----:B------:R-:W-:Y:S01]  /*1fe0*/  FFMA.FTZ R63, R24, R63, 1 ;  /* 0x3f800000183f7423 */ /* 0x000fe2000001003f */
[----:B------:R-:W-:Y:S02]  /*1ff0*/  FFMA.FTZ R44, R27, R31, R44 ;  /* 0x0000001f1b2c7223 */ /* 0x000fe4000001002c */
[----:B------:R-:W-:Y:S01]  /*2000*/  FADD.FTZ R21, -R14, R21 ;  /* 0x000000150e157221 */ /* 0x000fe20000010100 */
[----:B------:R-:W-:Y:S01]  /*2010*/  FMUL.FTZ R24, R32, R63 ;  /* 0x0000003f20187220 */ /* 0x000fe20000410000 */
[----:B------:R-:W-:Y:S01]  /*2020*/  FADD.FTZ R32, RZ, R26 ;  /* 0x0000001aff207221 */ /* 0x000fe20000010000 */
[----:B------:R-:W-:Y:S01]  /*2030*/  FFMA.FTZ R44, R23, R25, R44 ;  /* 0x00000019172c7223 */ /* 0x000fe2000001002c */
[----:B------:R-:W-:-:S02]  /*2040*/  FMUL.FTZ R21, R21, R60 ;  /* 0x0000003c15157220 */ /* 0x000fc40000410000 */
[----:B------:R-:W-:Y:S01]  /*2050*/  FADD.FTZ R32, R32, R31 ;  /* 0x0000001f20207221 */ /* 0x000fe20000010000 */
[C---:B------:R-:W-:Y:S01]  /*2060*/  FMUL.FTZ R31, R18.reuse, R31 ;  /* 0x0000001f121f7220 */ /* 0x040fe20000410000 */
[----:B------:R-:W-:-:S03]  /*2070*/  FFMA.FTZ R26, R18, R21, R16 ;  /* 0x00000015121a7223 */ /* 0x000fc60000010010 */
[----:B------:R-:W-:Y:S01]  /*2080*/  FFMA.FTZ R63, R27, R31, R62 ;  /* 0x0000001f1b3f7223 */ /* 0x000fe2000001003e */
[----:B------:R-:W-:Y:S01]  /*2090*/  FMUL.FTZ R62, R26, -1.4426950216293334961 ;  /* 0xbfb8aa3b1a3e7820 */ /* 0x000fe20000410000 */
[----:B------:R-:W-:Y:S01]  /*20a0*/  FADD.FTZ R27, R33, R31 ;  /* 0x0000001f211b7221 */ /* 0x000fe20000010000 */
[----:B------:R-:W-:-:S04]  /*20b0*/  SHF.L.U32 R31, R4, 0x10, RZ ;  /* 0x00000010041f7819 */ /* 0x000fc800000006ff */
[----:B------:R-:W0:Y:S02]  /*20c0*/  MUFU.EX2 R62, R62 ;  /* 0x0000003e003e7308 */ /* 0x000e240000000800 */
[----:B0-----:R-:W-:-:S06]  /*20d0*/  FADD.FTZ R68, R62, 1 ;  /* 0x3f8000003e447421 */ /* 0x001fcc0000010000 */
[----:B------:R-:W0:Y:S02]  /*20e0*/  MUFU.RCP R68, R68 ;  /* 0x0000004400447308 */ /* 0x000e240000001000 */
[----:B0-----:R-:W-:Y:S01]  /*20f0*/  FADD.FTZ R33, -R68, 1 ;  /* 0x3f80000044217421 */ /* 0x001fe20000010100 */
[----:B------:R-:W-:Y:S01]  /*2100*/  FMUL.FTZ R31, R31, R68 ;  /* 0x000000441f1f7220 */ /* 0x000fe20000410000 */
[----:B------:R-:W-:Y:S02]  /*2110*/  SHF.L.U32 R68, R53, 0x10, RZ ;  /* 0x0000001035447819 */ /* 0x000fe400000006ff */
[----:B------:R-:W-:Y:S01]  /*2120*/  FFMA.FTZ R26, R26, R33, 1 ;  /* 0x3f8000001a1a7423 */ /* 0x000fe20000010021 */
[----:B------:R-:W-:-:S03]  /*2130*/  SHF.L.U32 R33, R52, 0x10, RZ ;  /* 0x0000001034217819 */ /* 0x000fc600000006ff */
[----:B------:R-:W-:Y:S01]  /*2140*/  FMUL.FTZ R26, R31, R26 ;  /* 0x0000001a1f1a7220 */ /* 0x000fe20000410000 */
[----:B------:R-:W-:Y:S01]  /*2150*/  FFMA.FTZ R31, R20, R30, RZ ;  /* 0x0000001e141f7223 */ /* 0x000fe200000100ff */
[----:B------:R-:W-:Y:S01]  /*2160*/  FADD.FTZ R69, -R14, R33 ;  /* 0x000000210e457221 */ /* 0x000fe20000010100 */
[----:B------:R-:W-:Y:S01]  /*2170*/  FADD.FTZ R30, RZ, R30 ;  /* 0x0000001eff1e7221 */ /* 0x000fe20000010000 */
[----:B------:R-:W-:Y:S01]  /*2180*/  FFMA.FTZ R44, R21, R26, R44 ;  /* 0x0000001a152c7223 */ /* 0x000fe2000001002c */
[-C--:B------:R-:W-:Y:S01]  /*2190*/  FFMA.FTZ R31, R28, R29.reuse, R31 ;  /* 0x0000001d1c1f7223 */ /* 0x080fe2000001001f */
[----:B------:R-:W-:Y:S01]  /*21a0*/  FMUL.FTZ R20, R69, R60 ;  /* 0x0000003c45147220 */ /* 0x000fe20000410000 */
[----:B------:R-:W-:Y:S01]  /*21b0*/  FADD.FTZ R33, R30, R29 ;  /* 0x0000001d1e217221 */ /* 0x000fe20000010000 */
[C---:B------:R-:W-:Y:S01]  /*21c0*/  FMUL.FTZ R30, R19.reuse, R29 ;  /* 0x0000001d131e7220 */ /* 0x040fe20000410000 */
[----:B------:R-:W-:Y:S01]  /*21d0*/  FMUL.FTZ R69, R18, R25 ;  /* 0x0000001912457220 */ /* 0x000fe20000410000 */
[----:B------:R-:W-:Y:S01]  /*21e0*/  FFMA.FTZ R29, R19, R20, R17 ;  /* 0x00000014131d7223 */ /* 0x000fe20000010011 */
[----:B------:R-:W-:Y:S01]  /*21f0*/  FFMA.FTZ R31, R22, R24, R31 ;  /* 0x00000018161f7223 */ /* 0x000fe2000001001f */
[----:B------:R-:W-:Y:S01]  /*2200*/  FFMA.FTZ R28, R28, R30, R63 ;  /* 0x0000001e1c1c7223 */ /* 0x000fe2000001003f */
[----:B------:R-:W-:Y:S01]  /*2210*/  FADD.FTZ R30, R30, R27 ;  /* 0x0000001b1e1e7221 */ /* 0x000fe20000010000 */
[----:B------:R-:W-:-:S03]  /*2220*/  FMUL.FTZ R62, R29, -1.4426950216293334961 ;  /* 0xbfb8aa3b1d3e7820 */ /* 0x000fc60000410000 */
[----:B------:R-:W-:-:S03]  /*2230*/  FADD.FTZ R30, R30, R69 ;  /* 0x000000451e1e7221 */ /* 0x000fc60000010000 */
[----:B------:R-:W0:Y:S02]  /*2240*/  MUFU.EX2 R62, R62 ;  /* 0x0000003e003e7308 */ /* 0x000e240000000800 */
[----:B0-----:R-:W-:-:S06]  /*2250*/  FADD.FTZ R63, R62, 1 ;  /* 0x3f8000003e3f7421 */ /* 0x001fcc0000010000 */
[----:B------:R-:W0:Y:S02]  /*2260*/  MUFU.RCP R63, R63 ;  /* 0x0000003f003f7308 */ /* 0x000e240000001000 */
[----:B0-----:R-:W-:Y:S01]  /*2270*/  FMUL.FTZ R27, R68, R63 ;  /* 0x0000003f441b7220 */ /* 0x001fe20000410000 */
[----:B------:R-:W-:Y:S01]  /*2280*/  FADD.FTZ R68, -R63, 1 ;  /* 0x3f8000003f447421 */ /* 0x000fe20000010100 */
[----:B------:R-:W-:Y:S01]  /*2290*/  FFMA.FTZ R63, R23, R69, R28 ;  /* 0x00000045173f7223 */ /* 0x000fe2000001001c */
[----:B------:R-:W-:Y:S02]  /*22a0*/  SHF.L.U32 R69, R6, 0x10, RZ ;  /* 0x0000001006457819 */ /* 0x000fe400000006ff */
[----:B------:R-:W-:Y:S01]  /*22b0*/  FFMA.FTZ R68, R29, R68, 1 ;  /* 0x3f8000001d447423 */ /* 0x000fe20000010044 */
[----:B------:R-:W-:-:S03]  /*22c0*/  SHF.L.U32 R29, R5, 0x10, RZ ;  /* 0x00000010051d7819 */ /* 0x000fc600000006ff */
[----:B------:R-:W-:Y:S02]  /*22d0*/  FMUL.FTZ R27, R27, R68 ;  /* 0x000000441b1b7220 */ /* 0x000fe40000410000 */
[----:B------:R-:W-:Y:S01]  /*22e0*/  FADD.FTZ R71, -R14, R29 ;  /* 0x0000001d0e477221 */ /* 0x000fe20000010100 */
[----:B------:R-:W-:Y:S01]  /*22f0*/  FADD.FTZ R29, R32, R25 ;  /* 0x00000019201d7221 */ /* 0x000fe20000010000 */
[----:B------:R-:W-:Y:S02]  /*2300*/  FFMA.FTZ R31, R20, R27, R31 ;  /* 0x0000001b141f7223 */ /* 0x000fe4000001001f */
[----:B------:R-:W-:-:S04]  /*2310*/  FMUL.FTZ R25, R71, R60 ;  /* 0x0000003c47197220 */ /* 0x000fc80000410000 */
[----:B------:R-:W-:-:S04]  /*2320*/  FFMA.FTZ R23, R18, R25, R16 ;  /* 0x0000001912177223 */ /* 0x000fc80000010010 */
[----:B------:R-:W-:-:S06]  /*2330*/  FMUL.FTZ R28, R23, -1.4426950216293334961 ;  /* 0xbfb8aa3b171c7820 */ /* 0x000fcc0000410000 */
[----:B------:R-:W0:Y:S02]  /*2340*/  MUFU.EX2 R28, R28 ;  /* 0x0000001c001c7308 */ /* 0x000e240000000800 */
[----:B0-----:R-:W-:Y:S01]  /*2350*/  FADD.FTZ R32, R28, 1 ;  /* 0x3f8000001c207421 */ /* 0x001fe20000010000 */
[----:B------:R-:W-:-:S05]  /*2360*/  FADD.FTZ R28, R33, R24 ;  /* 0x00000018211c7221 */ /* 0x000fca0000010000 */
[----:B------:R-:W0:Y:S02]  /*2370*/  MUFU.RCP R32, R32 ;  /* 0x0000002000207308 */ /* 0x000e240000001000 */
[----:B0-----:R-:W-:Y:S01]  /*2380*/  FMUL.FTZ R62, R69, R32 ;  /* 0x00000020453e7220 */ /* 0x001fe20000410000 */
[----:B------:R-:W-:Y:S01]  /*2390*/  FADD.FTZ R68, -R32, 1 ;  /* 0x3f80000020447421 */ /* 0x000fe20000010100 */
[----:B------:R-:W-:-:S03]  /*23a0*/  SHF.L.U32 R69, R50, 0x10, RZ ;  /* 0x0000001032457819 */ /* 0x000fc600000006ff */
[----:B------:R-:W-:Y:S02]  /*23b0*/  FFMA.FTZ R23, R23, R68, 1 ;  /* 0x3f80000017177423 */ /* 0x000fe40000010044 */
[----:B------:R-:W-:Y:S02]  /*23c0*/  FADD.FTZ R69, -R14, R69 ;  /* 0x000000450e457221 */ /* 0x000fe40000010100 */
[----:B------:R-:W-:Y:S01]  /*23d0*/  FMUL.FTZ R23, R62, R23 ;  /* 0x000000173e177220 */ /* 0x000fe20000410000 */
[----:B------:R-:W-:Y:S01]  /*23e0*/  FMUL.FTZ R62, R19, R24 ;  /* 0x00000018133e7220 */ /* 0x000fe20000410000 */
[----:B------:R-:W-:Y:S01]  /*23f0*/  FMUL.FTZ R24, R69, R60 ;  /* 0x0000003c45187220 */ /* 0x000fe20000410000 */
[----:B------:R-:W-:Y:S01]  /*2400*/  SHF.L.U32 R69, R51, 0x10, RZ ;  /* 0x0000001033457819 */ /* 0x000fe200000006ff */
[----:B------:R-:W-:Y:S01]  /*2410*/  FFMA.FTZ R44, R25, R23, R44 ;  /* 0x00000017192c7223 */ /* 0x000fe2000001002c */
[----:B------:R-:W-:Y:S01]  /*2420*/  FFMA.FTZ R32, R22, R62, R63 ;  /* 0x0000003e16207223 */ /* 0x000fe2000001003f */
[----:B------:R-:W-:Y:S01]  /*2430*/  FFMA.FTZ R22, R19, R24, R17 ;  /* 0x0000001813167223 */ /* 0x000fe20000010011 */
[----:B------:R-:W-:-:S03]  /*2440*/  FADD.FTZ R33, R62, R30 ;  /* 0x0000001e3e217221 */ /* 0x000fc60000010000 */
[----:B------:R-:W-:-:S06]  /*2450*/  FMUL.FTZ R63, R22, -1.4426950216293334961 ;  /* 0xbfb8aa3b163f7820 */ /* 0x000fcc0000410000 */
[----:B------:R-:W0:Y:S02]  /*2460*/  MUFU.EX2 R63, R63 ;  /* 0x0000003f003f7308 */ /* 0x000e240000000800 */
[----:B0-----:R-:W-:-:S06]  /*2470*/  FADD.FTZ R68, R63, 1 ;  /* 0x3f8000003f447421 */ /* 0x001fcc0000010000 */
[----:B------:R-:W0:Y:S02]  /*2480*/  MUFU.RCP R68, R68 ;  /* 0x0000004400447308 */ /* 0x000e240000001000 */
[----:B0-----:R-:W-:Y:S01]  /*2490*/  FMUL.FTZ R30, R69, R68 ;  /* 0x00000044451e7220 */ /* 0x001fe20000410000 */
[----:B------:R-:W-:-:S04]  /*24a0*/  FADD.FTZ R69, -R68, 1 ;  /* 0x3f80000044457421 */ /* 0x000fc80000010100 */
[----:B------:R-:W-:-:S04]  /*24b0*/  FFMA.FTZ R69, R22, R69, 1 ;  /* 0x3f80000016457423 */ /* 0x000fc80000010045 */
[----:B------:R-:W-:Y:S01]  /*24c0*/  FMUL.FTZ R22, R30, R69 ;  /* 0x000000451e167220 */ /* 0x000fe20000410000 */
[----:B------:R-:W-:Y:S01]  /*24d0*/  SHF.L.U32 R69, R7, 0x10, RZ ;  /* 0x0000001007457819 */ /* 0x000fe200000006ff */
[----:B------:R-:W-:Y:S02]  /*24e0*/  FADD.FTZ R30, R29, R26 ;  /* 0x0000001a1d1e7221 */ /* 0x000fe40000010000 */
[----:B------:R-:W-:Y:S02]  /*24f0*/  FFMA.FTZ R31, R24, R22, R31 ;  /* 0x00000016181f7223 */ /* 0x000fe4000001001f */
[----:B------:R-:W-:Y:S01]  /*2500*/  FADD.FTZ R71, -R14, R69 ;  /* 0x000000450e477221 */ /* 0x000fe20000010100 */
[----:B------:R-:W-:Y:S01]  /*2510*/  FMUL.FTZ R69, R18, R26 ;  /* 0x0000001a12457220 */ /* 0x000fe20000410000 */
[----:B------:R-:W-:Y:S02]  /*2520*/  FADD.FTZ R30, R30, R23 ;  /* 0x000000171e1e7221 */ /* 0x000fe40000010000 */
[----:B------:R-:W-:Y:S01]  /*2530*/  FMUL.FTZ R29, R71, R60 ;  /* 0x0000003c471d7220 */ /* 0x000fe20000410000 */
[----:B------:R-:W-:Y:S01]  /*2540*/  FFMA.FTZ R63, R21, R69, R32 ;  /* 0x00000045153f7223 */ /* 0x000fe20000010020 */
[----:B------:R-:W-:Y:S01]  /*2550*/  FADD.FTZ R32, R33, R69 ;  /* 0x0000004521207221 */ /* 0x000fe20000010000 */
[----:B------:R-:W-:Y:S01]  /*2560*/  SHF.L.U32 R33, R8, 0x10, RZ ;  /* 0x0000001008217819 */ /* 0x000fe200000006ff */
[----:B------:R-:W-:-:S04]  /*2570*/  FFMA.FTZ R21, R18, R29, R16 ;  /* 0x0000001d12157223 */ /* 0x000fc80000010010 */
[----:B------:R-:W-:-:S06]  /*2580*/  FMUL.FTZ R26, R21, -1.4426950216293334961 ;  /* 0xbfb8aa3b151a7820 */ /* 0x000fcc0000410000 */
[----:B------:R-:W0:Y:S02]  /*2590*/  MUFU.EX2 R26, R26 ;  /* 0x0000001a001a7308 */ /* 0x000e240000000800 */
[----:B0-----:R-:W-:-:S06]  /*25a0*/  FADD.FTZ R62, R26, 1 ;  /* 0x3f8000001a3e7421 */ /* 0x001fcc0000010000 */
[----:B------:R-:W0:Y:S02]  /*25b0*/  MUFU.RCP R62, R62 ;  /* 0x0000003e003e7308 */ /* 0x000e240000001000 */
[----:B0-----:R-:W-:Y:S01]  /*25c0*/  FADD.FTZ R68, -R62, 1 ;  /* 0x3f8000003e447421 */ /* 0x001fe20000010100 */
[----:B------:R-:W-:Y:S01]  /*25d0*/  FMUL.FTZ R33, R33, R62 ;  /* 0x0000003e21217220 */ /* 0x000fe20000410000 */
[----:B------:R-:W-:Y:S02]  /*25e0*/  FMUL.FTZ R62, R19, R27 ;  /* 0x0000001b133e7220 */ /* 0x000fe40000410000 */
[----:B------:R-:W-:Y:S02]  /*25f0*/  FFMA.FTZ R68, R21, R68, 1 ;  /* 0x3f80000015447423 */ /* 0x000fe40000010044 */
[----:B------:R-:W-:Y:S02]  /*2600*/  FADD.FTZ R32, R62, R32 ;  /* 0x000000203e207221 */ /* 0x000fe40000010000 */
[----:B------:R-:W-:Y:S01]  /*2610*/  FMUL.FTZ R21, R33, R68 ;  /* 0x0000004421157220 */ /* 0x000fe20000410000 */
[----:B------:R-:W-:-:S03]  /*2620*/  SHF.L.U32 R33, R48, 0x10, RZ ;  /* 0x0000001030217819 */ /* 0x000fc600000006ff */
[----:B------:R-:W-:Y:S01]  /*2630*/  FADD.FTZ R30, R30, R21 ;  /* 0x000000151e1e7221 */ /* 0x000fe20000010000 */
[----:B------:R-:W-:Y:S01]  /*2640*/  FFMA.FTZ R44, R29, R21, R44 ;  /* 0x000000151d2c7223 */ /* 0x000fe2000001002c */
[----:B------:R-:W-:Y:S01]  /*2650*/  FADD.FTZ R69, -R14, R33 ;  /* 0x000000210e457221 */ /* 0x000fe20000010100 */
[----:B------:R-:W-:Y:S01]  /*2660*/  FADD.FTZ R33, R28, R27 ;  /* 0x0000001b1c217221 */ /* 0x000fe20000010000 */
[----:B------:R-:W-:Y:S01]  /*2670*/  FFMA.FTZ R28, R20, R62, R63 ;  /* 0x0000003e141c7223 */ /* 0x000fe2000001003f */
[----:B------:R-:W-:Y:S01]  /*2680*/  SHF.L.U32 R62, R49, 0x10, RZ ;  /* 0x00000010313e7819 */ /* 0x000fe200000006ff */
[----:B------:R-:W-:Y:S01]  /*2690*/  FMUL.FTZ R26, R69, R60 ;  /* 0x0000003c451a7220 */ /* 0x000fe20000410000 */
[----:B------:R-:W-:-:S03]  /*26a0*/  FADD.FTZ R33, R33, R22 ;  /* 0x0000001621217221 */ /* 0x000fc60000010000 */
        /* <DEDUP_REMOVED lines=9> */
[----:B------:R-:W-:Y:S01]  /*2740*/  FFMA.FTZ R27, R25, R63, R28 ;  /* 0x0000003f191b7223 */ /* 0x000fe2000001001c */
[----:B------:R-:W-:Y:S01]  /*2750*/  FADD.FTZ R32, R32, R63 ;  /* 0x0000003f20207221 */ /* 0x000fe20000010000 */
[----:B------:R-:W-:Y:S01]  /*2760*/  FMUL.FTZ R20, R62, R69 ;  /* 0x000000453e147220 */ /* 0x000fe20000410000 */
[----:B------:R-:W-:-:S02]  /*2770*/  SHF.L.U32 R69, R9, 0x10, RZ ;  /* 0x0000001009457819 */ /* 0x000fc400000006ff */
[----:B------:R-:W-:Y:S01]  /*2780*/  SHF.L.U32 R63, R10, 0x10, RZ ;  /* 0x000000100a3f7819 */ /* 0x000fe200000006ff */
[----:B------:R-:W-:Y:S01]  /*2790*/  FADD.FTZ R33, R33, R20 ;  /* 0x0000001421217221 */ /* 0x000fe20000010000 */
[-C--:B------:R-:W-:Y:S01]  /*27a0*/  FFMA.FTZ R31, R26, R20.reuse, R31 ;  /* 0x000000141a1f7223 */ /* 0x080fe2000001001f */
[----:B------:R-:W-:Y:S01]  /*27b0*/  FADD.FTZ R69, -R14, R69 ;  /* 0x000000450e457221 */ /* 0x000fe20000010100 */
[----:B------:R-:W-:-:S03]  /*27c0*/  FMUL.FTZ R20, R19, R20 ;  /* 0x0000001413147220 */ /* 0x000fc60000410000 */
[----:B------:R-:W-:-:S04]  /*27d0*/  FMUL.FTZ R23, R69, R60 ;  /* 0x0000003c45177220 */ /* 0x000fc80000410000 */
        /* <DEDUP_REMOVED lines=15> */
[----:B------:R-:W-:Y:S01]  /*28d0*/  SHF.L.U32 R68, R12, 0x10, RZ ;  /* 0x000000100c447819 */ /* 0x000fe200000006ff */
[----:B------:R-:W-:Y:S01]  /*28e0*/  FADD.FTZ R63, -R14, R63 ;  /* 0x0000003f0e3f7221 */ /* 0x000fe20000010100 */
[----:B------:R-:W-:-:S03]  /*28f0*/  FFMA.FTZ R44, R23, R25, R44 ;  /* 0x00000019172c7223 */ /* 0x000fc6000001002c */
[----:B------:R-:W-:-:S04]  /*2900*/  FMUL.FTZ R22, R63, R60 ;  /* 0x0000003c3f167220 */ /* 0x000fc80000410000 */
[----:B------:R-:W-:-:S04]  /*2910*/  FFMA.FTZ R24, R19, R22, R17 ;  /* 0x0000001613187223 */ /* 0x000fc80000010011 */
[----:B------:R-:W-:-:S06]  /*2920*/  FMUL.FTZ R27, R24, -1.4426950216293334961 ;  /* 0xbfb8aa3b181b7820 */ /* 0x000fcc0000410000 */
[----:B------:R-:W0:Y:S02]  /*2930*/  MUFU.EX2 R27, R27 ;  /* 0x0000001b001b7308 */ /* 0x000e240000000800 */
[----:B0-----:R-:W-:Y:S01]  /*2940*/  FADD.FTZ R63, R27, 1 ;  /* 0x3f8000001b3f7421 */ /* 0x001fe20000010000 */
[----:B------:R-:W-:-:S04]  /*2950*/  FMUL.FTZ R27, R18, R21 ;  /* 0x00000015121b7220 */ /* 0x000fc80000410000 */
[----:B------:R-:W-:Y:S01]  /*2960*/  FFMA.FTZ R29, R29, R27, R28 ;  /* 0x0000001b1d1d7223 */ /* 0x000fe2000001001c */
[----:B------:R-:W0:Y:S01]  /*2970*/  MUFU.RCP R63, R63 ;  /* 0x0000003f003f7308 */ /* 0x000e220000001000 */
[----:B------:R-:W-:Y:S02]  /*2980*/  FADD.FTZ R32, R32, R27 ;  /* 0x0000001b20207221 */ /* 0x000fe40000010000 */
[----:B------:R-:W-:Y:S02]  /*2990*/  FFMA.FTZ R26, R26, R20, R29 ;  /* 0x000000141a1a7223 */ /* 0x000fe4000001001d */
[----:B------:R-:W-:Y:S01]  /*29a0*/  FADD.FTZ R32, R20, R32 ;  /* 0x0000002014207221 */ /* 0x000fe20000010000 */
[----:B------:R-:W-:Y:S01]  /*29b0*/  SHF.L.U32 R20, R45, 0x10, RZ ;  /* 0x000000102d147819 */ /* 0x000fe200000006ff */
[----:B0-----:R-:W-:Y:S01]  /*29c0*/  FADD.FTZ R69, -R63, 1 ;  /* 0x3f8000003f457421 */ /* 0x001fe20000010100 */
[----:B------:R-:W-:-:S03]  /*29d0*/  FMUL.FTZ R62, R62, R63 ;  /* 0x0000003f3e3e7220 */ /* 0x000fc60000410000 */
[----:B------:R-:W-:-:S04]  /*29e0*/  FFMA.FTZ R69, R24, R69, 1 ;  /* 0x3f80000018457423 */ /* 0x000fc80000010045 */
[----:B------:R-:W-:Y:S01]  /*29f0*/  FMUL.FTZ R24, R62, R69 ;  /* 0x000000453e187220 */ /* 0x000fe20000410000 */
[----:B------:R-:W-:-:S05]  /*2a00*/  SHF.L.U32 R69, R11, 0x10, RZ ;  /* 0x000000100b457819 */ /* 0x000fca00000006ff */
[----:B------:R-:W-:-:S04]  /*2a10*/  FADD.FTZ R69, -R14, R69 ;  /* 0x000000450e457221 */ /* 0x000fc80000010100 */
[----:B------:R-:W-:-:S04]  /*2a20*/  FMUL.FTZ R21, R69, R60 ;  /* 0x0000003c45157220 */ /* 0x000fc80000410000 */
[----:B------:R-:W-:-:S04]  /*2a30*/  FFMA.FTZ R28, R18, R21, R16 ;  /* 0x00000015121c7223 */ /* 0x000fc80000010010 */
[----:B------:R-:W-:-:S06]  /*2a40*/  FMUL.FTZ R62, R28, -1.4426950216293334961 ;  /* 0xbfb8aa3b1c3e7820 */ /* 0x000fcc0000410000 */
[----:B------:R-:W0:Y:S02]  /*2a50*/  MUFU.EX2 R62, R62 ;  /* 0x0000003e003e7308 */ /* 0x000e240000000800 */
[----:B0-----:R-:W-:-:S06]  /*2a60*/  FADD.FTZ R63, R62, 1 ;  /* 0x3f8000003e3f7421 */ /* 0x001fcc0000010000 */
[----:B------:R-:W0:Y:S02]  /*2a70*/  MUFU.RCP R63, R63 ;  /* 0x0000003f003f7308 */ /* 0x000e240000001000 */
[----:B0-----:R-:W-:Y:S01]  /*2a80*/  FADD.FTZ R69, -R63, 1 ;  /* 0x3f8000003f457421 */ /* 0x001fe20000010100 */
[----:B------:R-:W-:-:S03]  /*2a90*/  FMUL.FTZ R27, R68, R63 ;  /* 0x0000003f441b7220 */ /* 0x000fc60000410000 */
[----:B------:R-:W-:Y:S01]  /*2aa0*/  FFMA.FTZ R28, R28, R69, 1 ;  /* 0x3f8000001c1c7423 */ /* 0x000fe20000010045 */
[----:B------:R-:W-:-:S03]  /*2ab0*/  SHF.L.U32 R69, R15, 0x10, RZ ;  /* 0x000000100f457819 */ /* 0x000fc600000006ff */
[----:B------:R-:W-:Y:S02]  /*2ac0*/  FMUL.FTZ R27, R27, R28 ;  /* 0x0000001c1b1b7220 */ /* 0x000fe40000410000 */
        /* <DEDUP_REMOVED lines=10> */
[----:B------:R-:W-:-:S03]  /*2b70*/  FMUL.FTZ R29, R18, R25 ;  /* 0x00000019121d7220 */ /* 0x000fc60000410000 */
[----:B------:R-:W-:Y:S01]  /*2b80*/  FMUL.FTZ R25, R20, R69 ;  /* 0x0000004514197220 */ /* 0x000fe20000410000 */
[----:B------:R-:W-:Y:S01]  /*2b90*/  FFMA.FTZ R26, R23, R29, R26 ;  /* 0x0000001d171a7223 */ /* 0x000fe2000001001a */
[----:B------:R-:W-:Y:S01]  /*2ba0*/  FADD.FTZ R32, R32, R29 ;  /* 0x0000001d20207221 */ /* 0x000fe20000010000 */
[CC--:B------:R-:W-:Y:S01]  /*2bb0*/  FMUL.FTZ R29, R19.reuse, R24.reuse ;  /* 0x00000018131d7220 */ /* 0x0c0fe20000410000 */
[C---:B------:R-:W-:Y:S01]  /*2bc0*/  FFMA.FTZ R23, R22.reuse, R24, R31 ;  /* 0x0000001816177223 */ /* 0x040fe2000001001f */
[----:B------:R-:W-:Y:S01]  /*2bd0*/  FMUL.FTZ R31, R19, R25 ;  /* 0x00000019131f7220 */ /* 0x000fe20000410000 */
[----:B------:R-:W-:Y:S01]  /*2be0*/  FADD.FTZ R24, R33, R24 ;  /* 0x0000001821187221 */ /* 0x000fe20000010000 */
[----:B------:R-:W-:Y:S01]  /*2bf0*/  FFMA.FTZ R26, R22, R29, R26 ;  /* 0x0000001d161a7223 */ /* 0x000fe2000001001a */
[----:B------:R-:W-:Y:S01]  /*2c00*/  FADD.FTZ R32, R29, R32 ;  /* 0x000000201d207221 */ /* 0x000fe20000010000 */
[----:B------:R-:W-:Y:S01]  /*2c10*/  FMUL.FTZ R29, R18, R27 ;  /* 0x0000001b121d7220 */ /* 0x000fe20000410000 */
[----:B------:R-:W-:-:S03]  /*2c20*/  FADD.FTZ R22, R30, R27 ;  /* 0x0000001b1e167221 */ /* 0x000fc60000010000 */
[----:B------:R-:W-:Y:S01]  /*2c30*/  FFMA.FTZ R63, R21, R29, R26 ;  /* 0x0000001d153f7223 */ /* 0x000fe2000001001a */
[----:B------:R-:W-:-:S03]  /*2c40*/  FADD.FTZ R20, R32, R29 ;  /* 0x0000001d20147221 */ /* 0x000fc60000010000 */
[C---:B------:R-:W-:Y:S01]  /*2c50*/  FFMA.FTZ R32, R28.reuse, R31, R63 ;  /* 0x0000001f1c207223 */ /* 0x040fe2000001003f */
[----:B------:R-:W-:Y:S01]  /*2c60*/  FADD.FTZ R31, R31, R20 ;  /* 0x000000141f1f7221 */ /* 0x000fe20000010000 */
[----:B------:R-:W-:Y:S01]  /*2c70*/  FFMA.FTZ R20, R21, R27, R44 ;  /* 0x0000001b15147223 */ /* 0x000fe2000001002c */
[----:B------:R-:W-:Y:S01]  /*2c80*/  FFMA.FTZ R21, R28, R25, R23 ;  /* 0x000000191c157223 */ /* 0x000fe20000010017 */
[----:B------:R-:W-:-:S07]  /*2c90*/  FADD.FTZ R23, R24, R25 ;  /* 0x0000001918177221 */ /* 0x000fce0000010000 */
.L_x_44:
[----:B------:R-:W0:Y:S01]  /*2ca0*/  SHFL.DOWN PT, R24, R32, 0x1, 0x1f ;  /* 0x08201f0020187f89 */ /* 0x000e2200000e0000 */
[C---:B------:R-:W-:Y:S01]  /*2cb0*/  ISETP.GT.AND P0, PT, R0.reuse, 0x1e, PT ;  /* 0x0000001e0000780c */ /* 0x040fe20003f04270 */
[----:B------:R-:W1:Y:S01]  /*2cc0*/  S2UR UR8, SR_CgaCtaId ;  /* 0x00000000000879c3 */ /* 0x000e620000008800 */
[----:B------:R-:W-:Y:S01]  /*2cd0*/  UMOV UR5, 0x400 ;  /* 0x0000040000057882 */ /* 0x000fe20000000000 */
[----:B------:R-:W2:Y:S01]  /*2ce0*/  SHFL.DOWN PT, R25, R31, 0x1, 0x1f ;  /* 0x08201f001f197f89 */ /* 0x000ea200000e0000 */
[----:B------:R-:W-:Y:S01]  /*2cf0*/  UIADD3 UR4, UPT, UPT, UR5, 0xf0, URZ ;  /* 0x000000f005047890 */ /* 0x000fe2000fffe0ff */
[----:B------:R-:W-:Y:S01]  /*2d00*/  ISETP.GT.AND P2, PT, R0, 0xf, PT ;  /* 0x0000000f0000780c */ /* 0x000fe20003f44270 */
[----:B------:R-:W-:Y:S01]  /*2d10*/  BSSY.RECONVERGENT B0, `(.L_x_45) ;  /* 0x0000026000007945 */ /* 0x000fe20003800200 */
[----:B------:R-:W3:Y:S02]  /*2d20*/  S2R R30, SR_TID.X ;  /* 0x00000000001e7919 */ /* 0x000ee40000002100 */
[----:B------:R-:W4:Y:S04]  /*2d30*/  LDC R44, c[0x0][0x374] ;  /* 0x0000dd00ff2c7b82 */ /* 0x000f280000000800 */
[----:B0-----:R-:W-:Y:S01]  /*2d40*/  @!P0 FADD.FTZ R32, R24, R32 ;  /* 0x0000002018208221 */ /* 0x001fe20000010000 */
[----:B-1----:R-:W-:Y:S01]  /*2d50*/  ULEA UR4, UR8, UR4, 0x18 ;  /* 0x0000000408047291 */ /* 0x002fe2000f8ec0ff */
[----:B--2---:R-:W-:-:S03]  /*2d60*/  @!P0 FADD.FTZ R31, R25, R31 ;  /* 0x0000001f191f8221 */ /* 0x004fc60000010000 */
[----:B------:R-:W0:Y:S01]  /*2d70*/  SHFL.DOWN PT, R24, R32, 0x2, 0x1f ;  /* 0x08401f0020187f89 */ /* 0x000e2200000e0000 */
[----:B------:R-:W-:-:S03]  /*2d80*/  ISETP.GT.AND P0, PT, R0, 0x1d, PT ;  /* 0x0000001d0000780c */ /* 0x000fc60003f04270 */
[----:B------:R-:W1:Y:S01]  /*2d90*/  SHFL.DOWN PT, R25, R31, 0x2, 0x1f ;  /* 0x08401f001f197f89 */ /* 0x000e6200000e0000 */
[C---:B---3--:R-:W-:Y:S02]  /*2da0*/  LEA R62, R30.reuse, UR4, 0x4 ;  /* 0x000000041e3e7c11 */ /* 0x048fe4000f8e20ff */
[C---:B------:R-:W-:Y:S02]  /*2db0*/  ISETP.NE.AND P1, PT, R30.reuse, RZ, PT ;  /* 0x000000ff1e00720c */ /* 0x040fe40003f25270 */
[----:B------:R-:W-:Y:S01]  /*2dc0*/  ISETP.GT.U32.AND P3, PT, R30, 0x2f, PT ;  /* 0x0000002f1e00780c */ /* 0x000fe20003f64070 */
[----:B------:R-:W-:Y:S04]  /*2dd0*/  STS.128 [R62], R20 ;  /* 0x000000143e007388 */ /* 0x000fe80000000c00 */
        /* <DEDUP_REMOVED lines=8> */
[----:B------:R-:W-:-:S03]  /*2e60*/  ISETP.GT.AND P0, PT, R0, 0x17, PT ;  /* 0x000000170000780c */ /* 0x000fc60003f04270 */
[----:B------:R-:W1:Y:S01]  /*2e70*/  SHFL.DOWN PT, R25, R31, 0x8, 0x1f ;  /* 0x09001f001f197f89 */ /* 0x000e6200000e0000 */
[----:B0-----:R-:W-:Y:S01]  /*2e80*/  FADD.FTZ R27, R32, R24 ;  /* 0x00000018201b7221 */ /* 0x001fe20000010000 */
[----:B-1----:R-:W-:-:S04]  /*2e90*/  FADD.FTZ R26, R31, R25 ;  /* 0x000000191f1a7221 */ /* 0x002fc80000010000 */
[----:B------:R-:W-:Y:S02]  /*2ea0*/  FSEL R32, R32, R27, P0 ;  /* 0x0000001b20207208 */ /* 0x000fe40000000000 */
[----:B------:R-:W-:-:S03]  /*2eb0*/  FSEL R33, R31, R26, P0 ;  /* 0x0000001a1f217208 */ /* 0x000fc60000000000 */
[----:B------:R0:W1:Y:S04]  /*2ec0*/  SHFL.DOWN PT, R28, R32, 0x10, 0x1f ;  /* 0x0a001f00201c7f89 */ /* 0x00006800000e0000 */
[----:B------:R0:W2:Y:S01]  /*2ed0*/  SHFL.DOWN PT, R25, R33, 0x10, 0x1f ;  /* 0x0a001f0021197f89 */ /* 0x0000a200000e0000 */
[----:B----4-:R-:W-:Y:S05]  /*2ee0*/  @P2 BRA `(.L_x_46) ;  /* 0x0000000000202947 */ /* 0x010fea0003800000 */
        /* <DEDUP_REMOVED lines=8> */
.L_x_46:
[----:B------:R-:W-:Y:S05]  /*2f70*/  BSYNC.RECONVERGENT B0 ;  /* 0x0000000000007941 */ /* 0x000fea0003800200 */
.L_x_45:
[----:B------:R-:W-:Y:S01]  /*2f80*/  BAR.SYNC.DEFER_BLOCKING 0x0 ;  /* 0x0000000000007b1d */ /* 0x000fe20000010000 */
[----:B------:R-:W-:-:S05]  /*2f90*/  IMAD R61, R61, 0x30, R30 ;  /* 0x000000303d3d7824 */ /* 0x000fca00078e021e */
[----:B------:R-:W-:Y:S04]  /*2fa0*/  BSSY.RECONVERGENT B0, `(.L_x_47) ;  /* 0x000003d000007945 */ /* 0x000fe80003800200 */
[----:B------:R-:W-:Y:S05]  /*2fb0*/  @P1 BRA `(.L_x_48) ;  /* 0x0000000000ec1947 */ /* 0x000fea0003800000 */
[----:B------:R-:W-:-:S09]  /*2fc0*/  ULEA UR4, UR8, UR5, 0x18 ;  /* 0x0000000508047291 */ /* 0x000fd2000f8ec0ff */
[----:B--23--:R-:W2:Y:S04]  /*2fd0*/  LDS.128 R24, [UR4+0x20] ;  /* 0x00002004ff187984 */ /* 0x00cea80008000c00 */
[----:B-1----:R-:W1:Y:S01]  /*2fe0*/  LDS.128 R28, [UR4+0x30] ;  /* 0x00003004ff1c7984 */ /* 0x002e620008000c00 */
[----:B--2---:R-:W-:Y:S01]  /*2ff0*/  FADD.FTZ R63, R32, R24 ;  /* 0x00000018203f7221 */ /* 0x004fe20000010000 */
[----:B------:R-:W-:-:S03]  /*3000*/  FADD.FTZ R24, R33, R25 ;  /* 0x0000001921187221 */ /* 0x000fc60000010000 */
[----:B------:R-:W-:Y:S01]  /*3010*/  FADD.FTZ R63, R63, R26 ;  /* 0x0000001a3f3f7221 */ /* 0x000fe20000010000 */
[----:B------:R-:W-:-:S03]  /*3020*/  FADD.FTZ R24, R24, R27 ;  /* 0x0000001b18187221 */ /* 0x000fc60000010000 */
[----:B-1----:R-:W-:Y:S01]  /*3030*/  FADD.FTZ R63, R63, R28 ;  /* 0x0000001c3f3f7221 */ /* 0x002fe20000010000 */
[----:B------:R-:W-:Y:S02]  /*3040*/  FADD.FTZ R28, R24, R29 ;  /* 0x0000001d181c7221 */ /* 0x000fe40000010000 */
[----:B------:R-:W1:Y:S01]  /*3050*/  LDS.128 R24, [UR4+0x40] ;  /* 0x00004004ff187984 */ /* 0x000e620008000c00 */
[----:B------:R-:W-:Y:S01]  /*3060*/  FADD.FTZ R63, R63, R30 ;  /* 0x0000001e3f3f7221 */ /* 0x000fe20000010000 */
[----:B0-----:R-:W-:Y:S02]  /*3070*/  FADD.FTZ R32, R28, R31 ;  /* 0x0000001f1c207221 */ /* 0x001fe40000010000 */
[----:B------:R-:W0:Y:S01]  /*3080*/  LDS.128 R28, [UR4+0x50] ;  /* 0x00005004ff1c7984 */ /* 0x000e220008000c00 */
[----:B-1----:R-:W-:Y:S01]  /*3090*/  FADD.FTZ R63, R63, R24 ;  /* 0x000000183f3f7221 */ /* 0x002fe20000010000 */
[----:B------:R-:W-:-:S03]  /*30a0*/  FADD.FTZ R32, R32, R25 ;  /* 0x0000001920207221 */ /* 0x000fc60000010000 */
[----:B------:R-:W-:Y:S01]  /*30b0*/  FADD.FTZ R63, R63, R26 ;  /* 0x0000001a3f3f7221 */ /* 0x000fe20000010000 */
[----:B------:R-:W-:Y:S02]  /*30c0*/  FADD.FTZ R32, R32, R27 ;  /* 0x0000001b20207221 */ /* 0x000fe40000010000 */
[----:B------:R-:W1:Y:S01]  /*30d0*/  LDS.128 R24, [UR4+0x60] ;  /* 0x00006004ff187984 */ /* 0x000e620008000c00 */
        /* <DEDUP_REMOVED lines=31> */
[----:B------:R-:W-:Y:S02]  /*32d0*/  FADD.FTZ R28, R32, R29 ;  /* 0x0000001d201c7221 */ /* 0x000fe40000010000 */
[----:B------:R-:W0:Y:S01]  /*32e0*/  LDS.64 R32, [UR4+0xd0] ;  /* 0x0000d004ff207984 */ /* 0x000e220008000a00 */
[----:B------:R-:W-:Y:S01]  /*32f0*/  FADD.FTZ R63, R63, R30 ;  /* 0x0000001e3f3f7221 */ /* 0x000fe20000010000 */
[----:B------:R-:W-:-:S03]  /*3300*/  FADD.FTZ R28, R28, R31 ;  /* 0x0000001f1c1c7221 */ /* 0x000fc60000010000 */
[----:B-1----:R-:W-:Y:S01]  /*3310*/  FADD.FTZ R63, R63, R24 ;  /* 0x000000183f3f7221 */ /* 0x002fe20000010000 */
[----:B------:R-:W-:-:S03]  /*3320*/  FADD.FTZ R28, R28, R25 ;  /* 0x000000191c1c7221 */ /* 0x000fc60000010000 */
[----:B------:R-:W-:Y:S01]  /*3330*/  FADD.FTZ R63, R63, R26 ;  /* 0x0000001a3f3f7221 */ /* 0x000fe20000010000 */
[----:B------:R-:W-:-:S03]  /*3340*/  FADD.FTZ R28, R28, R27 ;  /* 0x0000001b1c1c7221 */ /* 0x000fc60000010000 */
[----:B0-----:R-:W-:Y:S01]  /*3350*/  FADD.FTZ R32, R63, R32 ;  /* 0x000000203f207221 */ /* 0x001fe20000010000 */
[----:B------:R-:W-:-:S07]  /*3360*/  FADD.FTZ R33, R28, R33 ;  /* 0x000000211c217221 */ /* 0x000fce0000010000 */
.L_x_48:
[----:B------:R-:W-:Y:S05]  /*3370*/  BSYNC.RECONVERGENT B0 ;  /* 0x0000000000007941 */ /* 0x000fea0003800200 */
.L_x_47:
[----:B------:R-:W-:Y:S06]  /*3380*/  BAR.SYNC.DEFER_BLOCKING 0x0 ;  /* 0x0000000000007b1d */ /* 0x000fec0000010000 */
[----:B------:R-:W-:Y:S04]  /*3390*/  BSSY.RECONVERGENT B0, `(.L_x_49) ;  /* 0x000004d000007945 */ /* 0x000fe80003800200 */
[----:B------:R-:W-:Y:S05]  /*33a0*/  @P3 BRA `(.L_x_50) ;  /* 0x00000004002c3947 */ /* 0x000fea0003800000 */
[----:B--23--:R-:W2:Y:S02]  /*33b0*/  LDS.128 R24, [R62+0x300] ;  /* 0x000300003e187984 */ /* 0x00cea40000000c00 */
[----:B--2---:R-:W-:Y:S01]  /*33c0*/  FADD.FTZ R29, R20, R24 ;  /* 0x00000018141d7221 */ /* 0x004fe20000010000 */
[----:B-1----:R-:W-:Y:S01]  /*33d0*/  FADD.FTZ R28, R21, R25 ;  /* 0x00000019151c7221 */ /* 0x002fe20000010000 */
[----:B------:R-:W-:Y:S01]  /*33e0*/  FADD.FTZ R31, R22, R26 ;  /* 0x0000001a161f7221 */ /* 0x000fe20000010000 */
[----:B------:R-:W-:Y:S02]  /*33f0*/  FADD.FTZ R30, R23, R27 ;  /* 0x0000001b171e7221 */ /* 0x000fe40000010000 */
[----:B------:R-:W1:Y:S04]  /*3400*/  LDS.128 R20, [R62+0x600] ;  /* 0x000600003e147984 */ /* 0x000e680000000c00 */
[----:B------:R-:W2:Y:S01]  /*3410*/  LDS.128 R24, [R62+0x900] ;  /* 0x000900003e187984 */ /* 0x000ea20000000c00 */
[----:B-1----:R-:W-:Y:S01]  /*3420*/  FADD.FTZ R29, R29, R20 ;  /* 0x000000141d1d7221 */ /* 0x002fe20000010000 */
[----:B------:R-:W-:Y:S01]  /*3430*/  FADD.FTZ R28, R28, R21 ;  /* 0x000000151c1c7221 */ /* 0x000fe20000010000 */
[----:B------:R-:W-:Y:S01]  /*3440*/  FADD.FTZ R31, R31, R22 ;  /* 0x000000161f1f7221 */ /* 0x000fe20000010000 */
[----:B------:R-:W-:Y:S01]  /*3450*/  FADD.FTZ R30, R30, R23 ;  /* 0x000000171e1e7221 */ /* 0x000fe20000010000 */
[----:B--2---:R-:W-:Y:S01]  /*3460*/  FADD.FTZ R29, R29, R24 ;  /* 0x000000181d1d7221 */ /* 0x004fe20000010000 */
[----:B------:R-:W1:Y:S01]  /*3470*/  LDS.128 R20, [R62+0xc00] ;  /* 0x000c00003e147984 */ /* 0x000e620000000c00 */
[----:B------:R-:W-:Y:S01]  /*3480*/  FADD.FTZ R28, R28, R25 ;  /* 0x000000191c1c7221 */ /* 0x000fe20000010000 */
[----:B------:R-:W-:Y:S01]  /*3490*/  FADD.FTZ R31, R31, R26 ;  /* 0x0000001a1f1f7221 */ /* 0x000fe20000010000 */
[----:B------:R-:W-:-:S02]  /*34a0*/  FADD.FTZ R30, R30, R27 ;  /* 0x0000001b1e1e7221 */ /* 0x000fc40000010000 */
[----:B------:R-:W2:Y:S01]  /*34b0*/  LDS.128 R24, [R62+0xf00] ;  /* 0x000f00003e187984 */ /* 0x000ea20000000c00 */
        /* <DEDUP_REMOVED lines=34> */
[----:B------:R-:W-:Y:S01]  /*36e0*/  LDS.128 R20, [R62+0x2700] ;  /* 0x002700003e147984 */ /* 0x000fe20000000c00 */
[----:B--2---:R-:W-:Y:S01]  /*36f0*/  FADD.FTZ R29, R29, R24 ;  /* 0x000000181d1d7221 */ /* 0x004fe20000010000 */
[----:B------:R-:W-:Y:S01]  /*3700*/  FADD.FTZ R28, R28, R25 ;  /* 0x000000191c1c7221 */ /* 0x000fe20000010000 */
[----:B------:R-:W-:Y:S01]  /*3710*/  FADD.FTZ R31, R31, R26 ;  /* 0x0000001a1f1f7221 */ /* 0x000fe20000010000 */
[----:B------:R-:W-:-:S02]  /*3720*/  FADD.FTZ R30, R30, R27 ;  /* 0x0000001b1e1e7221 */ /* 0x000fc40000010000 */
[----:B------:R-:W1:Y:S02]  /*3730*/  LDS.128 R24, [R62+0x2400] ;  /* 0x002400003e187984 */ /* 0x000e640000000c00 */
[----:B-1----:R-:W-:Y:S01]  /*3740*/  FADD.FTZ R29, R29, R24 ;  /* 0x000000181d1d7221 */ /* 0x002fe20000010000 */
[----:B------:R-:W-:Y:S01]  /*3750*/  FADD.FTZ R28, R28, R25 ;  /* 0x000000191c1c7221 */ /* 0x000fe20000010000 */
[----:B------:R-:W-:Y:S01]  /*3760*/  FADD.FTZ R31, R31, R26 ;  /* 0x0000001a1f1f7221 */ /* 0x000fe20000010000 */
[----:B------:R-:W-:Y:S01]  /*3770*/  FADD.FTZ R68, R30, R27 ;  /* 0x0000001b1e447221 */ /* 0x000fe20000010000 */
[----:B------:R-:W-:Y:S01]  /*3780*/  FADD.FTZ R63, R29, R20 ;  /* 0x000000141d3f7221 */ /* 0x000fe20000010000 */
[----:B------:R-:W1:Y:S01]  /*3790*/  LDS.128 R24, [R62+0x2a00] ;  /* 0x002a00003e187984 */ /* 0x000e620000000c00 */
[----:B------:R-:W-:Y:S01]  /*37a0*/  FADD.FTZ R20, R28, R21 ;  /* 0x000000151c147221 */ /* 0x000fe20000010000 */
[----:B------:R-:W-:Y:S01]  /*37b0*/  FADD.FTZ R21, R31, R22 ;  /* 0x000000161f157221 */ /* 0x000fe20000010000 */
[----:B------:R-:W-:Y:S01]  /*37c0*/  FADD.FTZ R68, R68, R23 ;  /* 0x0000001744447221 */ /* 0x000fe20000010000 */
        /* <DEDUP_REMOVED lines=8> */
[----:B------:R-:W-:-:S07]  /*3850*/  FADD.FTZ R23, R68, R31 ;  /* 0x0000001f44177221 */ /* 0x000fce0000010000 */
.L_x_50:
[----:B------:R-:W-:Y:S05]  /*3860*/  BSYNC.RECONVERGENT B0 ;  /* 0x0000000000007941 */ /* 0x000fea0003800200 */
.L_x_49:
[----:B------:R-:W-:Y:S04]  /*3870*/  BSSY.RECONVERGENT B0, `(.L_x_51) ;  /* 0x000001c000007945 */ /* 0x000fe80003800200 */
[----:B------:R-:W-:Y:S05]  /*3880*/  @P3 BRA `(.L_x_52) ;  /* 0x0000000000683947 */ /* 0x000fea0003800000 */
[----:B--23--:R-:W1:Y:S08]  /*3890*/  LDC.64 R24, c[0x0][0x3f8] ;  /* 0x0000fe00ff187b82 */ /* 0x00ce700000000a00 */
[----:B------:R-:W2:Y:S01]  /*38a0*/  LDC.64 R26, c[0x0][0x3d8] ;  /* 0x0000f600ff1a7b82 */ /* 0x000ea20000000a00 */
[----:B-1----:R-:W-:Y:S01]  /*38b0*/  IMAD.WIDE.U32 R28, R24, 0x3, RZ ;  /* 0x00000003181c7825 */ /* 0x002fe200078e00ff */
[----:B------:R-:W-:-:S04]  /*38c0*/  LEA R31, R25, R25, 0x1 ;  /* 0x00000019191f7211 */ /* 0x000fc800078e08ff */
[----:B------:R-:W-:Y:S01]  /*38d0*/  IADD3 R29, PT, PT, R29, R31, RZ ;  /* 0x0000001f1d1d7210 */ /* 0x000fe20007ffe0ff */
[----:B--2---:R-:W-:-:S03]  /*38e0*/  IMAD.WIDE R26, R61, 0x4, R26 ;  /* 0x000000043d1a7825 */ /* 0x004fc600078e021a */
[----:B------:R-:W-:-:S04]  /*38f0*/  LEA.HI R28, P0, R29, R28, RZ, 0x1 ;  /* 0x0000001c1d1c7211 */ /* 0x000fc800078108ff */
[----:B------:R-:W-:Y:S01]  /*3900*/  IADD3.X R61, PT, PT, RZ, R29, RZ, P0, !PT ;  /* 0x0000001dff3d7210 */ /* 0x000fe200007fe4ff */
[----:B------:R4:W-:Y:S01]  /*3910*/  REDG.E.ADD.F32.FTZ.RN.STRONG.GPU desc[UR6][R26.64], R20 ;  /* 0x000000141a0079a6 */ /* 0x0009e2000c12f306 */
[----:B------:R-:W-:Y:S02]  /*3920*/  LEA.HI R63, P0, R25, R24, RZ, 0x1 ;  /* 0x00000018193f7211 */ /* 0x000fe400078108ff */
[C---:B------:R-:W-:Y:S02]  /*3930*/  SHF.L.U64.HI R61, R28.reuse, 0x1, R61 ;  /* 0x000000011c3d7819 */ /* 0x040fe4000001023d */
[----:B------:R-:W-:Y:S02]  /*3940*/  SHF.L.U32 R31, R28, 0x1, RZ ;  /* 0x000000011c1f7819 */ /* 0x000fe400000006ff */
[----:B------:R-:W-:Y:S02]  /*3950*/  IADD3.X R28, PT, PT, RZ, R25, RZ, P0, !PT ;  /* 0x00000019ff1c7210 */ /* 0x000fe400007fe4ff */
[----:B------:R-:W-:-:S02]  /*3960*/  SHF.L.U32 R29, R63, 0x1, RZ ;  /* 0x000000013f1d7819 */ /* 0x000fc400000006ff */
[----:B------:R-:W-:Y:S02]  /*3970*/  SHF.L.U64.HI R63, R63, 0x1, R28 ;  /* 0x000000013f3f7819 */ /* 0x000fe4000001021c */
[----:B------:R-:W-:Y:S02]  /*3980*/  LOP3.LUT R29, R29, 0xfffffffc, RZ, 0xc0, !PT ;  /* 0xfffffffc1d1d7812 */ /* 0x000fe400078ec0ff */
[----:B------:R-:W-:Y:S02]  /*3990*/  LEA R28, P2, R24, R26, 0x2 ;  /* 0x0000001a181c7211 */ /* 0x000fe400078410ff */
[----:B------:R-:W-:Y:S02]  /*39a0*/  LOP3.LUT R31, R31, 0xfffffffc, RZ, 0xc0, !PT ;  /* 0xfffffffc1f1f7812 */ /* 0x000fe400078ec0ff */
[----:B------:R-:W-:Y:S02]  /*39b0*/  IADD3 R30, P0, PT, R26, R29, RZ ;  /* 0x0000001d1a1e7210 */ /* 0x000fe40007f1e0ff */
[----:B------:R-:W-:-:S02]  /*39c0*/  LEA.HI.X R29, R24, R27, R25, 0x2, P2 ;  /* 0x0000001b181d7211 */ /* 0x000fc400010f1419 */
[----:B------:R-:W-:Y:S02]  /*39d0*/  IADD3 R24, P2, PT, R26, R31, RZ ;  /* 0x0000001f1a187210 */ /* 0x000fe40007f5e0ff */
[C---:B------:R-:W-:Y:S02]  /*39e0*/  IADD3.X R31, PT, PT, R27.reuse, R63, RZ, P0, !PT ;  /* 0x0000003f1b1f7210 */ /* 0x040fe400007fe4ff */
[----:B------:R-:W-:-:S03]  /*39f0*/  IADD3.X R25, PT, PT, R27, R61, RZ, P2, !PT ;  /* 0x0000003d1b197210 */ /* 0x000fc600017fe4ff */
[----:B------:R4:W-:Y:S04]  /*3a00*/  REDG.E.ADD.F32.FTZ.RN.STRONG.GPU desc[UR6][R30.64], R21 ;  /* 0x000000151e0079a6 */ /* 0x0009e8000c12f306 */
[----:B------:R4:W-:Y:S04]  /*3a10*/  REDG.E.ADD.F32.FTZ.RN.STRONG.GPU desc[UR6][R28.64], R22 ;  /* 0x000000161c0079a6 */ /* 0x0009e8000c12f306 */
[----:B------:R4:W-:Y:S02]  /*3a20*/  REDG.E.ADD.F32.FTZ.RN.STRONG.GPU desc[UR6][R24.64], R23 ;  /* 0x00000017180079a6 */ /* 0x0009e4000c12f306 */
.L_x_52:
[----:B------:R-:W-:Y:S05]  /*3a30*/  BSYNC.RECONVERGENT B0 ;  /* 0x0000000000007941 */ /* 0x000fea0003800200 */
.L_x_51:
[----:B------:R-:W5:Y:S02]  /*3a40*/  LDCU UR4, c[0x0][0x370] ;  /* 0x00006e00ff0477ac */ /* 0x000f640008000800 */
[----:B-----5:R-:W-:-:S09]  /*3a50*/  UISETP.GE.U32.AND UP0, UPT, UR4, 0x2, UPT ;  /* 0x000000020400788c */ /* 0x020fd2000bf06070 */
[----:B------:R-:W-:Y:S05]  /*3a60*/  BRA.U !UP0, `(.L_x_53) ;  /* 0x0000000908b87547 */ /* 0x000fea000b800000 */
[----:B----4-:R-:W4:Y:S01]  /*3a70*/  LDC R20, c[0x0][0x370] ;  /* 0x0000dc00ff147b82 */ /* 0x010f220000000800 */
[----:B------:R-:W0:Y:S01]  /*3a80*/  S2R R29, SR_CTAID.Y ;  /* 0x00000000001d7919 */ /* 0x000e220000002600 */
[----:B------:R-:W-:-:S05]  /*3a90*/  LOP3.LUT R21, R40, 0x1, RZ, 0xc0, !PT ;  /* 0x0000000128157812 */ /* 0x000fca00078ec0ff */
[----:B------:R-:W-:Y:S01]  /*3aa0*/  IMAD R23, R21, R44, RZ ;  /* 0x0000002c15177224 */ /* 0x000fe200078e02ff */
[----:B------:R-:W5:Y:S03]  /*3ab0*/  LDC.64 R72, c[0x0][0x3d0] ;  /* 0x0000f400ff487b82 */ /* 0x000f660000000a00 */
[----:B----4-:R-:W-:-:S05]  /*3ac0*/  IMAD R20, R23, R20, RZ ;  /* 0x0000001417147224 */ /* 0x010fca00078e02ff */
[----:B------:R-:W-:-:S05]  /*3ad0*/  SHF.L.U32 R21, R20, 0x1, RZ ;  /* 0x0000000114157819 */ /* 0x000fca00000006ff */
[----:B-----5:R-:W-:Y:S01]  /*3ae0*/  IMAD.WIDE R72, R21, 0x4, R72 ;  /* 0x0000000415487825 */ /* 0x020fe200078e0248 */
[----:B0-----:R-:W-:Y:S06]  /*3af0*/  @P1 BRA `(.L_x_54) ;  /* 0x0000000000541947 */ /* 0x001fec0003800000 */
[----:B------:R-:W0:Y:S01]  /*3b00*/  LDC.64 R20, c[0x0][0x3c8] ;  /* 0x0000f200ff147b82 */ /* 0x000e220000000a00 */
[----:B------:R-:W-:Y:S01]  /*3b10*/  IADD3 R23, PT, PT, R23, R29, RZ ;  /* 0x0000001d17177210 */ /* 0x000fe20007ffe0ff */
[----:B--2---:R-:W-:Y:S01]  /*3b20*/  IMAD R25, R3, R44, R29 ;  /* 0x0000002c03197224 */ /* 0x004fe200078e021d */
[----:B---3--:R-:W-:-:S03]  /*3b30*/  LOP3.LUT P0, R24, R40, 0x2, RZ, 0xc0, !PT ;  /* 0x0000000228187812 */ /* 0x008fc6000780c0ff */
[----:B0-----:R-:W-:-:S04]  /*3b40*/  IMAD.WIDE.U32 R20, R23, 0x4, R20 ;  /* 0x0000000417147825 */ /* 0x001fc800078e0014 */
[----:B------:R-:W-:Y:S01]  /*3b50*/  IMAD.WIDE.U32 R22, R25, 0x8, R72 ;  /* 0x0000000819167825 */ /* 0x000fe200078e0048 */
[----:B------:R-:W-:Y:S02]  /*3b60*/  IADD3 R25, PT, PT, -R24, 0x1, RZ ;  /* 0x0000000118197810 */ /* 0x000fe40007ffe1ff */
[----:B------:R-:W0:Y:S02]  /*3b70*/  LDC R24, c[0x0][0x370] ;  /* 0x0000dc00ff187b82 */ /* 0x000e240000000800 */
[----:B------:R4:W-:Y:S01]  /*3b80*/  STG.E.64 desc[UR6][R22.64], R32 ;  /* 0x0000002016007986 */ /* 0x0009e2000c101b06 */
[----:B------:R-:W-:Y:S06]  /*3b90*/  MEMBAR.ALL.GPU ;  /* 0x0000000000007992 */ /* 0x000fec000000a000 */
[----:B------:R-:W-:-:S00]  /*3ba0*/  ERRBAR ;  /* 0x00000000000079ab */ /* 0x000fc00000000000 */
[----:B------:R-:W-:Y:S06]  /*3bb0*/  CGAERRBAR ;  /* 0x00000000000075ab */ /* 0x000fec0000000000 */
[----:B------:R4:W-:Y:S01]  /*3bc0*/  REDG.E.ADD.S32.STRONG.GPU desc[UR6][R20.64], R25 ;  /* 0x000000191400798e */ /* 0x0009e2000c12e306 */
[----:B0-----:R-:W-:-:S04]  /*3bd0*/  SEL R27, R24, RZ, !P0 ;  /* 0x000000ff181b7207 */ /* 0x001fc80004000000 */
[----:B------:R-:W-:-:S13]  /*3be0*/  ISETP.NE.AND P0, PT, R27, -0x1, PT ;  /* 0xffffffff1b00780c */ /* 0x000fda0003f05270 */
[----:B----4-:R-:W-:Y:S05]  /*3bf0*/  @!P0 BRA `(.L_x_54) ;  /* 0x0000000000148947 */ /* 0x010fea0003800000 */
.L_x_55:
[----:B------:R-:W2:Y:S04]  /*3c00*/  LDG.E.STRONG.GPU R22, desc[UR6][R20.64] ;  /* 0x0000000614167981 */ /* 0x000ea8000c1ef900 */
[----:B--2---:R-:W-:Y:S01]  /*3c10*/  CCTL.IVALL ;  /* 0x00000000ff00798f */ /* 0x004fe20002000000 */
[----:B------:R-:W-:Y:S05]  /*3c20*/  YIELD ;  /* 0x0000000000007946 */ /* 0x000fea0003800000 */
[----:B------:R-:W-:-:S13]  /*3c30*/  ISETP.NE.AND P0, PT, R22, R27, PT ;  /* 0x0000001b1600720c */ /* 0x000fda0003f05270 */
[----:B------:R-:W-:Y:S05]  /*3c40*/  @P0 BRA `(.L_x_55) ;  /* 0xfffffffc00ec0947 */ /* 0x000fea000383ffff */
.L_x_54:
[----:B------:R-:W0:Y:S01]  /*3c50*/  LDC R20, c[0x0][0x370] ;  /* 0x0000dc00ff147b82 */ /* 0x000e220000000800 */
[----:B------:R-:W-:Y:S05]  /*3c60*/  WARPSYNC.ALL ;  /* 0x0000000000007948 */ /* 0x000fea0003800000 */
[----:B0-----:R-:W-:Y:S02]  /*3c70*/  ISETP.GE.U32.AND P0, PT, R20, 0x8, PT ;  /* 0x000000081400780c */ /* 0x001fe40003f06070 */
[----:B------:R-:W-:Y:S01]  /*3c80*/  BAR.SYNC.DEFER_BLOCKING 0x0 ;  /* 0x0000000000007b1d */ /* 0x000fe20000010000 */
[----:B-1----:R-:W-:-:S10]  /*3c90*/  MOV R28, RZ ;  /* 0x000000ff001c7202 */ /* 0x002fd40000000f00 */
[----:B------:R-:W-:Y:S05]  /*3ca0*/  @!P0 BRA `(.L_x_56) ;  /* 0x00000004001c8947 */ /* 0x000fea0003800000 */
[CC--:B------:R-:W-:Y:S01]  /*3cb0*/  LEA R71, R44.reuse, R29.reuse, 0x1 ;  /* 0x0000001d2c477211 */ /* 0x0c0fe200078e08ff */
[C-C-:B------:R-:W-:Y:S01]  /*3cc0*/  IMAD R23, R44.reuse, 0x3, R29.reuse ;  /* 0x000000032c177824 */ /* 0x140fe200078e021d */
[CC--:B------:R-:W-:Y:S01]  /*3cd0*/  LEA R61, R44.reuse, R29.reuse, 0x2 ;  /* 0x0000001d2c3d7211 */ /* 0x0c0fe200078e10ff */
[C-C-:B--2---:R-:W-:Y:S01]  /*3ce0*/  IMAD R25, R44.reuse, 0x7, R29.reuse ;  /* 0x000000072c197824 */ /* 0x144fe200078e021d */
[----:B------:R-:W-:Y:S01]  /*3cf0*/  IADD3 R63, PT, PT, R29, R44, RZ ;  /* 0x0000002c1d3f7210 */ /* 0x000fe20007ffe0ff */
[C-C-:B------:R-:W-:Y:S01]  /*3d00*/  IMAD R27, R44.reuse, 0x6, R29.reuse ;  /* 0x000000062c1b7824 */ /* 0x140fe200078e021d */
[----:B------:R-:W-:Y:S01]  /*3d10*/  IADD3 R22, PT, PT, -R3, RZ, RZ ;  /* 0x000000ff03167210 */ /* 0x000fe20007ffe1ff */
[----:B------:R-:W-:Y:S01]  /*3d20*/  IMAD R31, R44, 0x5, R29 ;  /* 0x000000052c1f7824 */ /* 0x000fe200078e021d */
[----:B------:R-:W-:Y:S01]  /*3d30*/  MOV R69, R29 ;  /* 0x0000001d00457202 */ /* 0x000fe20000000f00 */
[----:B------:R-:W-:-:S06]  /*3d40*/  UMOV UR4, URZ ;  /* 0x000000ff00047c82 */ /* 0x000fcc0008000000 */
.L_x_57:
[----:B------:R-:W-:-:S13]  /*3d50*/  ISETP.EQ.OR P0, PT, R22, RZ, P1 ;  /* 0x000000ff1600720c */ /* 0x000fda0000f02670 */
[----:B------:R-:W-:-:S05]  /*3d60*/  @!P0 IMAD.WIDE.U32 R74, R69, 0x8, R72 ;  /* 0x00000008454a8825 */ /* 0x000fca00078e0048 */
[----:B------:R-:W3:Y:S01]  /*3d70*/  @!P0 LDG.E.64 R20, desc[UR6][R74.64] ;  /* 0x000000064a148981 */ /* 0x000ee2000c1e1b00 */
[----:B------:R-:W-:-:S06]  /*3d80*/  UIADD3 UR5, UPT, UPT, UR4, 0x1, URZ ;  /* 0x0000000104057890 */ /* 0x000fcc000fffe0ff */
[----:B------:R-:W-:-:S13]  /*3d90*/  ISETP.EQ.OR P2, PT, R3, UR5, P1 ;  /* 0x0000000503007c0c */ /* 0x000fda0008f42670 */
[----:B------:R-:W-:Y:S01]  /*3da0*/  @!P2 IMAD.WIDE.U32 R76, R63, 0x8, R72 ;  /* 0x000000083f4ca825 */ /* 0x000fe200078e0048 */
[----:B------:R-:W-:-:S03]  /*3db0*/  UIADD3 UR5, UPT, UPT, UR4, 0x2, URZ ;  /* 0x0000000204057890 */ /* 0x000fc6000fffe0ff */
[----:B---3--:R-:W-:Y:S01]  /*3dc0*/  @!P0 FADD.FTZ R32, R32, R20 ;  /* 0x0000001420208221 */ /* 0x008fe20000010000 */
[----:B------:R-:W-:Y:S02]  /*3dd0*/  @!P0 FADD.FTZ R33, R33, R21 ;  /* 0x0000001521218221 */ /* 0x000fe40000010000 */
[----:B------:R-:W2:Y:S01]  /*3de0*/  @!P2 LDG.E.64 R20, desc[UR6][R76.64] ;  /* 0x000000064c14a981 */ /* 0x000ea2000c1e1b00 */
[----:B------:R-:W-:-:S13]  /*3df0*/  ISETP.EQ.OR P0, PT, R3, UR5, P1 ;  /* 0x0000000503007c0c */ /* 0x000fda0008f02670 */
[----:B------:R-:W-:Y:S01]  /*3e00*/  @!P0 IMAD.WIDE.U32 R74, R71, 0x8, R72 ;  /* 0x00000008474a8825 */ /* 0x000fe200078e0048 */
[----:B------:R-:W-:-:S03]  /*3e10*/  UIADD3 UR5, UPT, UPT, UR4, 0x3, URZ ;  /* 0x0000000304057890 */ /* 0x000fc6000fffe0ff */
[----:B--2---:R-:W-:Y:S01]  /*3e20*/  @!P2 FADD.FTZ R32, R32, R20 ;  /* 0x000000142020a221 */ /* 0x004fe20000010000 */
        /* <DEDUP_REMOVED lines=26> */
[----:B------:R-:W-:Y:S01]  /*3fd0*/  ISETP.EQ.OR P2, PT, R3, UR5, P1 ;  /* 0x0000000503007c0c */ /* 0x000fe20008f42670 */
[----:B------:R-:W0:Y:S01]  /*3fe0*/  LDC R28, c[0x0][0x370] ;  /* 0x0000dc00ff1c7b82 */ /* 0x000e220000000800 */
[----:B------:R-:W-:Y:S01]  /*3ff0*/  UIADD3 UR4, UPT, UPT, UR4, 0x8, URZ ;  /* 0x0000000804047890 */ /* 0x000fe2000fffe0ff */
[----:B--2---:R-:W-:Y:S01]  /*4000*/  @!P0 FADD.FTZ R32, R32, R20 ;  /* 0x0000001420208221 */ /* 0x004fe20000010000 */
[----:B------:R-:W-:-:S09]  /*4010*/  @!P0 FADD.FTZ R33, R33, R21 ;  /* 0x0000001521218221 */ /* 0x000fd20000010000 */
[----:B------:R-:W-:-:S06]  /*4020*/  @!P2 IMAD.WIDE.U32 R20, R25, 0x8, R72 ;  /* 0x000000081914a825 */ /* 0x000fcc00078e0048 */
[----:B------:R-:W2:Y:S01]  /*4030*/  @!P2 LDG.E.64 R20, desc[UR6][R20.64] ;  /* 0x000000061414a981 */ /* 0x000ea2000c1e1b00 */
[----:B0-----:R-:W-:Y:S02]  /*4040*/  LOP3.LUT R28, R28, 0x7ffffff8, RZ, 0xc0, !PT ;  /* 0x7ffffff81c1c7812 */ /* 0x001fe400078ec0ff */
[----:B------:R-:W-:Y:S02]  /*4050*/  IADD3 R22, PT, PT, R22, 0x8, RZ ;  /* 0x0000000816167810 */ /* 0x000fe40007ffe0ff */
[----:B------:R-:W-:Y:S02]  /*4060*/  ISETP.NE.AND P0, PT, R28, UR4, PT ;  /* 0x000000041c007c0c */ /* 0x000fe4000bf05270 */
[C---:B------:R-:W-:Y:S02]  /*4070*/  LEA R69, R44.reuse, R69, 0x3 ;  /* 0x000000452c457211 */ /* 0x040fe400078e18ff */
[C---:B------:R-:W-:Y:S02]  /*4080*/  LEA R63, R44.reuse, R63, 0x3 ;  /* 0x0000003f2c3f7211 */ /* 0x040fe400078e18ff */
[----:B------:R-:W-:-:S02]  /*4090*/  LEA R71, R44, R71, 0x3 ;  /* 0x000000472c477211 */ /* 0x000fc400078e18ff */
[C---:B------:R-:W-:Y:S02]  /*40a0*/  LEA R23, R44.reuse, R23, 0x3 ;  /* 0x000000172c177211 */ /* 0x040fe400078e18ff */
[C---:B------:R-:W-:Y:S02]  /*40b0*/  LEA R61, R44.reuse, R61, 0x3 ;  /* 0x0000003d2c3d7211 */ /* 0x040fe400078e18ff */
[C---:B------:R-:W-:Y:S02]  /*40c0*/  LEA R31, R44.reuse, R31, 0x3 ;  /* 0x0000001f2c1f7211 */ /* 0x040fe400078e18ff */
[C---:B------:R-:W-:Y:S02]  /*40d0*/  LEA R27, R44.reuse, R27, 0x3 ;  /* 0x0000001b2c1b7211 */ /* 0x040fe400078e18ff */
[----:B------:R-:W-:Y:S01]  /*40e0*/  LEA R25, R44, R25, 0x3 ;  /* 0x000000192c197211 */ /* 0x000fe200078e18ff */
[----:B--2---:R-:W-:Y:S01]  /*40f0*/  @!P2 FADD.FTZ R32, R32, R20 ;  /* 0x000000142020a221 */ /* 0x004fe20000010000 */
[----:B------:R-:W-:Y:S01]  /*4100*/  @!P2 FADD.FTZ R33, R33, R21 ;  /* 0x000000152121a221 */ /* 0x000fe20000010000 */
[----:B------:R-:W-:Y:S06]  /*4110*/  @P0 BRA `(.L_x_57) ;  /* 0xfffffffc000c0947 */ /* 0x000fec000383ffff */
.L_x_56:
[----:B------:R-:W0:Y:S02]  /*4120*/  LDCU UR4, c[0x0][0x370] ;  /* 0x00006e00ff0477ac */ /* 0x000e240008000800 */
[----:B0-----:R-:W-:-:S09]  /*4130*/  ULOP3.LUT UP0, URZ, UR4, 0x7, URZ, 0xc0, !UPT ;  /* 0x0000000704ff7892 */ /* 0x001fd2000f80c0ff */
[----:B------:R-:W-:Y:S05]  /*4140*/  BRA.U !UP0, `(.L_x_53) ;  /* 0x0000000508007547 */ /* 0x000fea000b800000 */
[----:B------:R-:W0:Y:S01]  /*4150*/  LDCU UR4, c[0x0][0x370] ;  /* 0x00006e00ff0477ac */ /* 0x000e220008000800 */
[----:B------:R-:W1:Y:S01]  /*4160*/  LDCU UR5, c[0x0][0x370] ;  /* 0x00006e00ff0577ac */ /* 0x000e620008000800 */
[----:B0-----:R-:W-:-:S04]  /*4170*/  ULOP3.LUT UR4, UR4, 0x7, URZ, 0xc0, !UPT ;  /* 0x0000000704047892 */ /* 0x001fc8000f8ec0ff */
[----:B------:R-:W-:Y:S02]  /*4180*/  UIADD3 UR4, UPT, UPT, UR4, -0x1, URZ ;  /* 0xffffffff04047890 */ /* 0x000fe4000fffe0ff */
[----:B-1----:R-:W-:Y:S02]  /*4190*/  ULOP3.LUT UP1, UR5, UR5, 0x3, URZ, 0xc0, !UPT ;  /* 0x0000000305057892 */ /* 0x002fe4000f82c0ff */
[----:B------:R-:W-:-:S09]  /*41a0*/  UISETP.GE.U32.AND UP0, UPT, UR4, 0x3, UPT ;  /* 0x000000030400788c */ /* 0x000fd2000bf06070 */
[----:B------:R-:W-:Y:S05]  /*41b0*/  BRA.U !UP0, `(.L_x_58) ;  /* 0x0000000108707547 */ /* 0x000fea000b800000 */
[C---:B------:R-:W-:Y:S02]  /*41c0*/  IADD3 R20, PT, PT, R28.reuse, 0x1, RZ ;  /* 0x000000011c147810 */ /* 0x040fe40007ffe0ff */
[CC--:B------:R-:W-:Y:S02]  /*41d0*/  ISETP.EQ.OR P0, PT, R28.reuse, R3.reuse, P1 ;  /* 0x000000031c00720c */ /* 0x0c0fe40000f02670 */
[----:B------:R-:W-:Y:S02]  /*41e0*/  IADD3 R22, PT, PT, R28, 0x2, RZ ;  /* 0x000000021c167810 */ /* 0x000fe40007ffe0ff */
[-C--:B------:R-:W-:Y:S02]  /*41f0*/  ISETP.EQ.OR P2, PT, R20, R3.reuse, P1 ;  /* 0x000000031400720c */ /* 0x080fe40000f42670 */
[----:B------:R-:W-:Y:S02]  /*4200*/  ISETP.EQ.OR P3, PT, R22, R3, P1 ;  /* 0x000000031600720c */ /* 0x000fe40000f62670 */
[----:B------:R-:W-:-:S04]  /*4210*/  IADD3 R26, PT, PT, R28, 0x3, RZ ;  /* 0x000000031c1a7810 */ /* 0x000fc80007ffe0ff */
[----:B------:R-:W-:Y:S01]  /*4220*/  ISETP.EQ.OR P4, PT, R26, R3, P1 ;  /* 0x000000031a00720c */ /* 0x000fe20000f82670 */
[----:B------:R-:W-:-:S04]  /*4230*/  @!P0 IMAD R21, R28, R44, R29 ;  /* 0x0000002c1c158224 */ /* 0x000fc800078e021d */
[----:B------:R-:W-:Y:S02]  /*4240*/  @!P2 IMAD R23, R20, R44, R29 ;  /* 0x0000002c1417a224 */ /* 0x000fe400078e021d */
[----:B------:R-:W-:-:S04]  /*4250*/  @!P0 IMAD.WIDE.U32 R20, R21, 0x8, R72 ;  /* 0x0000000815148825 */ /* 0x000fc800078e0048 */
[-C--:B--2---:R-:W-:Y:S02]  /*4260*/  @!P3 IMAD R25, R22, R44.reuse, R29 ;  /* 0x0000002c1619b224 */ /* 0x084fe400078e021d */
[--C-:B------:R-:W-:Y:S01]  /*4270*/  @!P2 IMAD.WIDE.U32 R22, R23, 0x8, R72.reuse ;  /* 0x000000081716a825 */ /* 0x100fe200078e0048 */
[----:B------:R-:W2:Y:S03]  /*4280*/  @!P0 LDG.E.64 R20, desc[UR6][R20.64] ;  /* 0x0000000614148981 */ /* 0x000ea6000c1e1b00 */
[----:B---3--:R-:W-:Y:S02]  /*4290*/  @!P3 IMAD.WIDE.U32 R24, R25, 0x8, R72 ;  /* 0x000000081918b825 */ /* 0x008fe400078e0048 */
[----:B------:R-:W3:Y:S02]  /*42a0*/  @!P2 LDG.E.64 R22, desc[UR6][R22.64] ;  /* 0x000000061616a981 */ /* 0x000ee4000c1e1b00 */
[----:B------:R-:W-:-:S02]  /*42b0*/  @!P4 IMAD R27, R26, R44, R29 ;  /* 0x0000002c1a1bc224 */ /* 0x000fc400078e021d */
[----:B------:R-:W4:Y:S02]  /*42c0*/  @!P3 LDG.E.64 R24, desc[UR6][R24.64] ;  /* 0x000000061818b981 */ /* 0x000f24000c1e1b00 */
[----:B------:R-:W-:-:S06]  /*42d0*/  @!P4 IMAD.WIDE.U32 R26, R27, 0x8, R72 ;  /* 0x000000081b1ac825 */ /* 0x000fcc00078e0048 */
[----:B------:R-:W5:Y:S01]  /*42e0*/  @!P4 LDG.E.64 R26, desc[UR6][R26.64] ;  /* 0x000000061a1ac981 */ /* 0x000f62000c1e1b00 */
[----:B------:R-:W-:Y:S01]  /*42f0*/  IADD3 R28, PT, PT, R28, 0x4, RZ ;  /* 0x000000041c1c7810 */ /* 0x000fe20007ffe0ff */
[----:B--2---:R-:W-:Y:S01]  /*4300*/  @!P0 FADD.FTZ R32, R32, R20 ;  /* 0x0000001420208221 */ /* 0x004fe20000010000 */
[----:B------:R-:W-:-:S03]  /*4310*/  @!P0 FADD.FTZ R33, R33, R21 ;  /* 0x0000001521218221 */ /* 0x000fc60000010000 */
[----:B---3--:R-:W-:Y:S01]  /*4320*/  @!P2 FADD.FTZ R32, R32, R22 ;  /* 0x000000162020a221 */ /* 0x008fe20000010000 */
[----:B------:R-:W-:-:S03]  /*4330*/  @!P2 FADD.FTZ R33, R33, R23 ;  /* 0x000000172121a221 */ /* 0x000fc60000010000 */
[----:B----4-:R-:W-:Y:S01]  /*4340*/  @!P3 FADD.FTZ R32, R32, R24 ;  /* 0x000000182020b221 */ /* 0x010fe20000010000 */
[----:B------:R-:W-:-:S03]  /*4350*/  @!P3 FADD.FTZ R33, R33, R25 ;  /* 0x000000192121b221 */ /* 0x000fc60000010000 */
[----:B-----5:R-:W-:Y:S01]  /*4360*/  @!P4 FADD.FTZ R32, R32, R26 ;  /* 0x0000001a2020c221 */ /* 0x020fe20000010000 */
[----:B------:R-:W-:-:S07]  /*4370*/  @!P4 FADD.FTZ R33, R33, R27 ;  /* 0x0000001b2121c221 */ /* 0x000fce0000010000 */
.L_x_58:
[----:B------:R-:W-:Y:S05]  /*4380*/  BRA.U !UP1, `(.L_x_53) ;  /* 0x0000000109707547 */ /* 0x000fea000b800000 */
[----:B---3--:R-:W0:Y:S01]  /*4390*/  LDC R24, c[0x0][0x370] ;  /* 0x0000dc00ff187b82 */ /* 0x008e220000000800 */
[----:B------:R-:W-:Y:S01]  /*43a0*/  UISETP.NE.AND UP0, UPT, UR5, 0x1, UPT ;  /* 0x000000010500788c */ /* 0x000fe2000bf05270 */
[----:B0-----:R-:W-:-:S08]  /*43b0*/  LOP3.LUT R24, R24, 0x1, RZ, 0xc0, !PT ;  /* 0x0000000118187812 */ /* 0x001fd000078ec0ff */
[----:B------:R-:W-:Y:S05]  /*43c0*/  BRA.U !UP0, `(.L_x_59) ;  /* 0x0000000108387547 */ /* 0x000fea000b800000 */
[C---:B------:R-:W-:Y:S02]  /*43d0*/  IADD3 R20, PT, PT, R28.reuse, 0x1, RZ ;  /* 0x000000011c147810 */ /* 0x040fe40007ffe0ff */
[-C--:B------:R-:W-:Y:S02]  /*43e0*/  ISETP.EQ.OR P2, PT, R28, R3.reuse, P1 ;  /* 0x000000031c00720c */ /* 0x080fe40000f42670 */
[----:B------:R-:W-:-:S11]  /*43f0*/  ISETP.EQ.OR P0, PT, R20, R3, P1 ;  /* 0x000000031400720c */ /* 0x000fd60000f02670 */
[-CC-:B------:R-:W-:Y:S02]  /*4400*/  @!P2 IMAD R21, R28, R44.reuse, R29.reuse ;  /* 0x0000002c1c15a224 */ /* 0x180fe400078e021d */
[----:B------:R-:W-:Y:S02]  /*4410*/  @!P0 IMAD R23, R20, R44, R29 ;  /* 0x0000002c14178224 */ /* 0x000fe400078e021d */
[----:B------:R-:W-:-:S04]  /*4420*/  @!P2 IMAD.WIDE.U32 R20, R21, 0x8, R72 ;  /* 0x000000081514a825 */ /* 0x000fc800078e0048 */
[----:B------:R-:W-:Y:S02]  /*4430*/  @!P0 IMAD.WIDE.U32 R22, R23, 0x8, R72 ;  /* 0x0000000817168825 */ /* 0x000fe400078e0048 */
[----:B------:R-:W3:Y:S04]  /*4440*/  @!P2 LDG.E.64 R20, desc[UR6][R20.64] ;  /* 0x000000061414a981 */ /* 0x000ee8000c1e1b00 */
[----:B------:R-:W4:Y:S01]  /*4450*/  @!P0 LDG.E.64 R22, desc[UR6][R22.64] ;  /* 0x0000000616168981 */ /* 0x000f22000c1e1b00 */
[----:B------:R-:W-:Y:S01]  /*4460*/  IADD3 R28, PT, PT, R28, 0x2, RZ ;  /* 0x000000021c1c7810 */ /* 0x000fe20007ffe0ff */
[----:B---3--:R-:W-:Y:S01]  /*4470*/  @!P2 FADD.FTZ R32, R32, R20 ;  /* 0x000000142020a221 */ /* 0x008fe20000010000 */
[----:B------:R-:W-:-:S03]  /*4480*/  @!P2 FADD.FTZ R33, R33, R21 ;  /* 0x000000152121a221 */ /* 0x000fc60000010000 */
[----:B----4-:R-:W-:Y:S01]  /*4490*/  @!P0 FADD.FTZ R32, R32, R22 ;  /* 0x0000001620208221 */ /* 0x010fe20000010000 */
[----:B------:R-:W-:-:S07]  /*44a0*/  @!P0 FADD.FTZ R33, R33, R23 ;  /* 0x0000001721218221 */ /* 0x000fce0000010000 */
.L_x_59:
[----:B------:R-:W-:Y:S01]  /*44b0*/  ISETP.EQ.OR P0, PT, R28, R3, P1 ;  /* 0x000000031c00720c */ /* 0x000fe20000f02670 */
[----:B------:R-:W-:Y:S03]  /*44c0*/  BSSY.RECONVERGENT B0, `(.L_x_53) ;  /* 0x0000008000007945 */ /* 0x000fe60003800200 */
[----:B------:R-:W-:-:S13]  /*44d0*/  ISETP.NE.U32.OR P0, PT, R24, 0x1, P0 ;  /* 0x000000011800780c */ /* 0x000fda0000705470 */
[----:B------:R-:W-:Y:S05]  /*44e0*/  @P0 BRA `(.L_x_60) ;  /* 0x0000000000140947 */ /* 0x000fea0003800000 */
[----:B------:R-:W-:-:S04]  /*44f0*/  IMAD R21, R44, R28, R29 ;  /* 0x0000001c2c157224 */ /* 0x000fc800078e021d */
[----:B------:R-:W-:-:S06]  /*4500*/  IMAD.WIDE.U32 R20, R21, 0x8, R72 ;  /* 0x0000000815147825 */ /* 0x000fcc00078e0048 */
[----:B------:R-:W3:Y:S02]  /*4510*/  LDG.E.64 R20, desc[UR6][R20.64] ;  /* 0x0000000614147981 */ /* 0x000ee4000c1e1b00 */
[----:B---3--:R-:W-:Y:S01]  /*4520*/  FADD.FTZ R32, R32, R20 ;  /* 0x0000001420207221 */ /* 0x008fe20000010000 */
[----:B------:R-:W-:-:S07]  /*4530*/  FADD.FTZ R33, R33, R21 ;  /* 0x0000001521217221 */ /* 0x000fce0000010000 */
.L_x_60:
[----:B------:R-:W-:Y:S05]  /*4540*/  BSYNC.RECONVERGENT B0 ;  /* 0x0000000000007941 */ /* 0x000fea0003800200 */
.L_x_53:
[----:B------:R-:W5:Y:S01]  /*4550*/  S2UR UR5, SR_CgaCtaId ;  /* 0x00000000000579c3 */ /* 0x000f620000008800 */
[----:B------:R-:W-:Y:S01]  /*4560*/  UMOV UR4, 0x400 ;  /* 0x0000040000047882 */ /* 0x000fe20000000000 */
[----:B------:R-:W-:Y:S02]  /*4570*/  SHF.L.U32 R39, R39, 0x10, RZ ;  /* 0x0000001027277819 */ /* 0x000fe400000006ff */
[----:B--2-4-:R-:W-:Y:S02]  /*4580*/  SHF.L.U32 R25, R58, 0x10, RZ ;  /* 0x000000103a197819 */ /* 0x014fe400000006ff */
[----:B------:R-:W-:Y:S01]  /*4590*/  SHF.L.U32 R23, R38, 0x10, RZ ;  /* 0x0000001026177819 */ /* 0x000fe200000006ff */
[C---:B------:R-:W-:Y:S01]  /*45a0*/  FADD.FTZ R39, -R14.reuse, R39 ;  /* 0x000000270e277221 */ /* 0x040fe20000010100 */
[----:B------:R-:W-:Y:S01]  /*45b0*/  SHF.L.U32 R22, R59, 0x10, RZ ;  /* 0x000000103b167819 */ /* 0x000fe200000006ff */
[----:B------:R-:W-:Y:S01]  /*45c0*/  FADD.FTZ R31, -R14, R25 ;  /* 0x000000190e1f7221 */ /* 0x000fe20000010100 */
[----:B------:R-:W-:Y:S01]  /*45d0*/  SHF.L.U32 R37, R37, 0x10, RZ ;  /* 0x0000001025257819 */ /* 0x000fe200000006ff */
[-C--:B------:R-:W-:Y:S01]  /*45e0*/  FMUL.FTZ R25, R39, R60.reuse ;  /* 0x0000003c27197220 */ /* 0x080fe20000410000 */
[----:B------:R-:W-:Y:S01]  /*45f0*/  SHF.L.U32 R27, R56, 0x10, RZ ;  /* 0x00000010381b7819 */ /* 0x000fe200000006ff */
[----:B---3--:R-:W-:Y:S01]  /*4600*/  FMUL.FTZ R24, R31, R60 ;  /* 0x0000003c1f187220 */ /* 0x008fe20000410000 */
[----:B------:R-:W-:-:S02]  /*4610*/  SHF.L.U32 R35, R35, 0x10, RZ ;  /* 0x0000001023237819 */ /* 0x000fc400000006ff */
[----:B------:R-:W-:Y:S01]  /*4620*/  SHF.L.U32 R29, R54, 0x10, RZ ;  /* 0x00000010361d7819 */ /* 0x000fe200000006ff */
[----:B-----5:R-:W-:Y:S01]  /*4630*/  ULEA UR4, UR5, UR4, 0x18 ;  /* 0x0000000405047291 */ /* 0x020fe2000f8ec0ff */
[----:B------:R-:W2:Y:S08]  /*4640*/  LDCU.U8 UR5, c[0x0][0x414] ;  /* 0x00008280ff0577ac */ /* 0x000eb00008000000 */
[----:B------:R-:W-:Y:S01]  /*4650*/  @!P1 STS.64 [UR4+0xe0], R32 ;  /* 0x0000e020ff009988 */ /* 0x000fe20008000a04 */
[----:B------:R-:W-:Y:S01]  /*4660*/  BAR.SYNC.DEFER_BLOCKING 0x0 ;  /* 0x0000000000007b1d */ /* 0x000fe20000010000 */
[----:B--2---:R-:W-:-:S05]  /*4670*/  UISETP.NE.AND UP0, UPT, UR5, URZ, UPT ;  /* 0x000000ff0500728c */ /* 0x004fca000bf05270 */
[----:B------:R-:W2:Y:S01]  /*4680*/  LDS.64 R20, [UR4+0xe0] ;  /* 0x0000e004ff147984 */ /* 0x000ea20008000a00 */
[----:B------:R-:W2:Y:S02]  /*4690*/  LDCU UR4, c[0x0][0x42c] ;  /* 0x00008580ff0477ac */ /* 0x000ea40008000800 */
[----:B--2---:R-:W-:Y:S01]  /*46a0*/  FMUL.FTZ R20, R20, UR4 ;  /* 0x0000000414147c20 */ /* 0x004fe20008410000 */
[----:B------:R-:W-:Y:S01]  /*46b0*/  FMUL.FTZ R21, R21, UR4 ;  /* 0x0000000415157c20 */ /* 0x000fe20008410000 */
[----:B------:R-:W-:Y:S06]  /*46c0*/  BRA.U !UP0, `(.L_x_61) ;  /* 0x0000000108487547 */ /* 0x000fec000b800000 */
[----:B------:R-:W-:Y:S01]  /*46d0*/  FFMA.FTZ R26, R18, R25, R16 ;  /* 0x00000019121a7223 */ /* 0x000fe20000010010 */
[----:B-1----:R-:W-:-:S03]  /*46e0*/  FFMA.FTZ R28, R19, R24, R17 ;  /* 0x00000018131c7223 */ /* 0x002fc60000010011 */
[----:B------:R-:W-:Y:S01]  /*46f0*/  FMUL.FTZ R30, R26, -1.4426950216293334961 ;  /* 0xbfb8aa3b1a1e7820 */ /* 0x000fe20000410000 */
[----:B0-----:R-:W-:-:S05]  /*4700*/  FMUL.FTZ R33, R28, -1.4426950216293334961 ;  /* 0xbfb8aa3b1c217820 */ /* 0x001fca0000410000 */
[----:B------:R-:W0:Y:S04]  /*4710*/  MUFU.EX2 R30, R30 ;  /* 0x0000001e001e7308 */ /* 0x000e280000000800 */
[----:B------:R-:W1:Y:S01]  /*4720*/  MUFU.EX2 R33, R33 ;  /* 0x0000002100217308 */ /* 0x000e620000000800 */
[----:B0-----:R-:W-:Y:S01]  /*4730*/  FADD.FTZ R31, R30, 1 ;  /* 0x3f8000001e1f7421 */ /* 0x001fe20000010000 */
[----:B-1----:R-:W-:-:S03]  /*4740*/  FADD.FTZ R38, R33, 1 ;  /* 0x3f80000021267421 */ /* 0x002fc60000010000 */
        /* <DEDUP_REMOVED lines=10> */
.L_x_61:
[----:B------:R-:W2:Y:S01]  /*47f0*/  LDCU UR4, c[0x0][0x41c] ;  /* 0x00008380ff0477ac */ /* 0x000ea20008000800 */
[----:B------:R-:W-:Y:S01]  /*4800*/  SHF.L.U32 R31, R5, 0x10, RZ ;  /* 0x00000010051f7819 */ /* 0x000fe200000006ff */
[----:B------:R-:W-:Y:S01]  /*4810*/  FADD.FTZ R61, -R14, R27 ;  /* 0x0000001b0e3d7221 */ /* 0x000fe20000010100 */
[----:B------:R-:W-:Y:S01]  /*4820*/  SHF.L.U32 R39, R50, 0x10, RZ ;  /* 0x0000001032277819 */ /* 0x000fe200000006ff */
[----:B------:R-:W3:Y:S01]  /*4830*/  LDCU.64 UR8, c[0x0][0x400] ;  /* 0x00008000ff0877ac */ /* 0x000ee20008000a00 */
[----:B------:R-:W-:Y:S01]  /*4840*/  SHF.L.U32 R63, R7, 0x10, RZ ;  /* 0x00000010073f7819 */ /* 0x000fe200000006ff */
[C---:B------:R-:W-:Y:S01]  /*4850*/  FADD.FTZ R7, -R14.reuse, R35 ;  /* 0x000000230e077221 */ /* 0x040fe20000010100 */
[C---:B------:R-:W-:Y:S01]  /*4860*/  FADD.FTZ R35, -R14.reuse, R31 ;  /* 0x0000001f0e237221 */ /* 0x040fe20000010100 */
[C---:B------:R-:W-:Y:S01]  /*4870*/  FADD.FTZ R31, -R14.reuse, R39 ;  /* 0x000000270e1f7221 */ /* 0x040fe20000010100 */
[----:B------:R-:W-:Y:S01]  /*4880*/  SHF.L.U32 R13, R13, 0x10, RZ ;  /* 0x000000100d0d7819 */ /* 0x000fe200000006ff */
[----:B------:R-:W-:Y:S01]  /*4890*/  FADD.FTZ R59, -R14, R37 ;  /* 0x000000250e3b7221 */ /* 0x000fe20000010100 */
[----:B------:R-:W-:Y:S01]  /*48a0*/  SHF.L.U32 R69, R48, 0x10, RZ ;  /* 0x0000001030457819 */ /* 0x000fe200000006ff */
[----:B------:R-:W-:Y:S01]  /*48b0*/  FFMA.FTZ R24, R20, R24, R21 ;  /* 0x0000001814187223 */ /* 0x000fe20000010015 */
[----:B0-----:R-:W-:Y:S01]  /*48c0*/  SHF.L.U32 R33, R52, 0x10, RZ ;  /* 0x0000001034217819 */ /* 0x001fe200000006ff */
[----:B------:R-:W-:Y:S01]  /*48d0*/  BSSY.RECONVERGENT B0, `(.L_x_62) ;  /* 0x000002a000007945 */ /* 0x000fe20003800200 */
[----:B------:R-:W-:Y:S01]  /*48e0*/  SHF.L.U32 R71, R9, 0x10, RZ ;  /* 0x0000001009477819 */ /* 0x000fe200000006ff */
[----:B------:R-:W-:Y:S01]  /*48f0*/  FADD.FTZ R5, -R14, R29 ;  /* 0x0000001d0e057221 */ /* 0x000fe20000010100 */
[----:B------:R-:W-:Y:S01]  /*4900*/  SHF.L.U32 R73, R46, 0x10, RZ ;  /* 0x000000102e497819 */ /* 0x000fe200000006ff */
[----:B--2---:R-:W-:Y:S01]  /*4910*/  IMAD R3, R3, UR4, R42 ;  /* 0x0000000403037c24 */ /* 0x004fe2000f8e022a */
[----:B------:R-:W-:Y:S01]  /*4920*/  SHF.L.U32 R75, R11, 0x10, RZ ;  /* 0x000000100b4b7819 */ /* 0x000fe200000006ff */
[----:B------:R-:W-:Y:S01]  /*4930*/  FADD.FTZ R37, -R14, R13 ;  /* 0x0000000d0e257221 */ /* 0x000fe20000010100 */
[----:B------:R-:W-:Y:S01]  /*4940*/  SHF.L.U32 R77, R15, 0x10, RZ ;  /* 0x000000100f4d7819 */ /* 0x000fe200000006ff */
[----:B------:R-:W-:Y:S01]  /*4950*/  FFMA.FTZ R15, R20, R25, R21 ;  /* 0x00000019140f7223 */ /* 0x000fe20000010015 */
[----:B---3--:R-:W-:Y:S01]  /*4960*/  ISETP.GE.U32.AND P0, PT, R3, UR8, PT ;  /* 0x0000000803007c0c */ /* 0x008fe2000bf06070 */
[C---:B------:R-:W-:Y:S01]  /*4970*/  FADD.FTZ R29, -R14.reuse, R69 ;  /* 0x000000450e1d7221 */ /* 0x040fe20000010100 */
[----:B-1----:R-:W-:Y:S01]  /*4980*/  SHF.R.S32.HI R28, RZ, 0x1f, R3 ;  /* 0x0000001fff1c7819 */ /* 0x002fe20000011403 */
[-C--:B------:R-:W-:Y:S01]  /*4990*/  FMUL.FTZ R30, R61, R60.reuse ;  /* 0x0000003c3d1e7220 */ /* 0x080fe20000410000 */
[----:B------:R-:W-:Y:S01]  /*49a0*/  IADD3 R39, PT, PT, R3, 0x10, RZ ;  /* 0x0000001003277810 */ /* 0x000fe20007ffe0ff */
[----:B------:R-:W-:Y:S01]  /*49b0*/  FADD.FTZ R33, -R14, R33 ;  /* 0x000000210e217221 */ /* 0x000fe20000010100 */
[----:B------:R-:W-:Y:S01]  /*49c0*/  ISETP.GE.AND.EX P0, PT, R28, UR9, PT, P0 ;  /* 0x000000091c007c0c */ /* 0x000fe2000bf06300 */
[C---:B------:R-:W-:Y:S01]  /*49d0*/  FADD.FTZ R9, -R14.reuse, R63 ;  /* 0x0000003f0e097221 */ /* 0x040fe20000010100 */
[----:B------:R-:W-:Y:S01]  /*49e0*/  ISETP.GE.U32.AND P1, PT, R39, UR8, PT ;  /* 0x0000000827007c0c */ /* 0x000fe2000bf26070 */
[C---:B------:R-:W-:Y:S01]  /*49f0*/  FADD.FTZ R11, -R14.reuse, R71 ;  /* 0x000000470e0b7221 */ /* 0x040fe20000010100 */
[----:B------:R-:W-:Y:S01]  /*4a00*/  SHF.R.S32.HI R26, RZ, 0x1f, R39 ;  /* 0x0000001fff1a7819 */ /* 0x000fe20000011427 */
[C---:B------:R-:W-:Y:S01]  /*4a10*/  FADD.FTZ R13, -R14.reuse, R73 ;  /* 0x000000490e0d7221 */ /* 0x040fe20000010100 */
[C---:B------:R-:W-:Y:S01]  /*4a20*/  FADD.FTZ R25, -R14.reuse, R75 ;  /* 0x0000004b0e197221 */ /* 0x040fe20000010100 */
[----:B------:R-:W-:Y:S01]  /*4a30*/  FADD.FTZ R27, -R14, R77 ;  /* 0x0000004d0e1b7221 */ /* 0x000fe20000010100 */
[----:B------:R-:W-:Y:S01]  /*4a40*/  ISETP.GE.AND.EX P1, PT, R26, UR9, PT, P1 ;  /* 0x000000091a007c0c */ /* 0x000fe2000bf26310 */
[----:B------:R-:W-:Y:S01]  /*4a50*/  FFMA.FTZ R23, R18, R23, -R15 ;  /* 0x0000001712177223 */ /* 0x000fe2000001080f */
[----:B------:R-:W-:Y:S01]  /*4a60*/  FMUL.FTZ R69, R59, R60 ;  /* 0x0000003c3b457220 */ /* 0x000fe20000410000 */
[----:B------:R-:W-:-:S02]  /*4a70*/  FFMA.FTZ R61, R19, R22, -R24 ;  /* 0x00000016133d7223 */ /* 0x000fc40000010818 */
[----:B------:R-:W-:Y:S08]  /*4a80*/  @P0 BRA `(.L_x_63) ;  /* 0x0000000000380947 */ /* 0x000ff00003800000 */
[----:B------:R-:W0:Y:S01]  /*4a90*/  LDCU.64 UR10, c[0x0][0x3f8] ;  /* 0x00007f00ff0a77ac */ /* 0x000e220008000a00 */
[----:B------:R-:W-:Y:S01]  /*4aa0*/  MOV R14, R64 ;  /* 0x00000040000e7202 */ /* 0x000fe20000000f00 */
[-C--:B------:R-:W-:Y:S01]  /*4ab0*/  FMUL.FTZ R59, R23, R60.reuse ;  /* 0x0000003c173b7220 */ /* 0x080fe20000410000 */
[----:B------:R-:W-:Y:S01]  /*4ac0*/  MOV R15, R67 ;  /* 0x00000043000f7202 */ /* 0x000fe20000000f00 */
[----:B------:R-:W1:Y:S01]  /*4ad0*/  LDCU.64 UR4, c[0x0][0x380] ;  /* 0x00007000ff0477ac */ /* 0x000e620008000a00 */
[----:B------:R-:W-:Y:S01]  /*4ae0*/  FMUL.FTZ R24, R61, R60 ;  /* 0x0000003c3d187220 */ /* 0x000fe20000410000 */
[----:B0-----:R-:W-:Y:S02]  /*4af0*/  IMAD R28, R28, UR10, RZ ;  /* 0x0000000a1c1c7c24 */ /* 0x001fe4000f8e02ff */
[----:B------:R-:W-:-:S04]  /*4b00*/  IMAD.WIDE.U32 R14, R3, UR10, R14 ;  /* 0x0000000a030e7c25 */ /* 0x000fc8000f8e000e */
[----:B------:R-:W-:Y:S01]  /*4b10*/  IMAD R63, R3, UR11, R28 ;  /* 0x0000000b033f7c24 */ /* 0x000fe2000f8e021c */
[----:B-1----:R-:W-:-:S04]  /*4b20*/  LEA R22, P0, R14, UR4, 0x1 ;  /* 0x000000040e167c11 */ /* 0x002fc8000f8008ff */
[----:B------:R-:W-:Y:S02]  /*4b30*/  IADD3 R63, PT, PT, R15, R63, RZ ;  /* 0x0000003f0f3f7210 */ /* 0x000fe40007ffe0ff */
[----:B------:R-:W-:Y:S02]  /*4b40*/  F2FP.BF16.F32.PACK_AB R15, R24, R59 ;  /* 0x0000003b180f723e */ /* 0x000fe400000010ff */
[----:B------:R-:W-:-:S05]  /*4b50*/  LEA.HI.X R23, R14, UR5, R63, 0x1, P0 ;  /* 0x000000050e177c11 */ /* 0x000fca00080f0c3f */
[----:B------:R0:W-:Y:S02]  /*4b60*/  STG.E desc[UR6][R22.64], R15 ;  /* 0x0000000f16007986 */ /* 0x0001e4000c101906 */
.L_x_63:
[----:B------:R-:W-:Y:S05]  /*4b70*/  BSYNC.RECONVERGENT B0 ;  /* 0x0000000000007941 */ /* 0x000fea0003800200 */
.L_x_62:
[----:B0-----:R-:W-:Y:S01]  /*4b80*/  SHF.L.U32 R15, R36, 0x10, RZ ;  /* 0x00000010240f7819 */ /* 0x001fe200000006ff */
[C-C-:B------:R-:W-:Y:S01]  /*4b90*/  FFMA.FTZ R61, R20.reuse, R69, R21.reuse ;  /* 0x00000045143d7223 */ /* 0x140fe20000010015 */
[----:B------:R-:W-:Y:S01]  /*4ba0*/  FFMA.FTZ R38, R20, R30, R21 ;  /* 0x0000001e14267223 */ /* 0x000fe20000010015 */
[----:B------:R-:W-:Y:S01]  /*4bb0*/  SHF.L.U32 R14, R57, 0x10, RZ ;  /* 0x00000010390e7819 */ /* 0x000fe200000006ff */
[----:B------:R-:W-:Y:S06]  /*4bc0*/  BRA.U !UP0, `(.L_x_64) ;  /* 0x0000000108487547 */ /* 0x000fec000b800000 */
        /* <DEDUP_REMOVED lines=18> */
.L_x_64:
[----:B------:R-:W-:Y:S01]  /*4cf0*/  BSSY.RECONVERGENT B0, `(.L_x_65) ;  /* 0x0000012000007945 */ /* 0x000fe20003800200 */
[----:B------:R-:W-:Y:S01]  /*4d00*/  FFMA.FTZ R61, R18, R15, -R61 ;  /* 0x0000000f123d7223 */ /* 0x000fe2000001083d */
[----:B------:R-:W-:Y:S02]  /*4d10*/  FFMA.FTZ R23, R19, R14, -R38 ;  /* 0x0000000e13177223 */ /* 0x000fe40000010826 */
[----:B------:R-:W-:Y:S05]  /*4d20*/  @P1 BRA `(.L_x_66) ;  /* 0x0000000000381947 */ /* 0x000fea0003800000 */
        /* <DEDUP_REMOVED lines=14> */
.L_x_66:
[----:B------:R-:W-:Y:S05]  /*4e10*/  BSYNC.RECONVERGENT B0 ;  /* 0x0000000000007941 */ /* 0x000fea0003800200 */
.L_x_65:
[----:B0-----:R-:W-:Y:S01]  /*4e20*/  SHF.L.U32 R15, R34, 0x10, RZ ;  /* 0x00000010220f7819 */ /* 0x001fe200000006ff */
[-C--:B------:R-:W-:Y:S01]  /*4e30*/  FMUL.FTZ R57, R7, R60.reuse ;  /* 0x0000003c07397220 */ /* 0x080fe20000410000 */
[-C--:B------:R-:W-:Y:S01]  /*4e40*/  FMUL.FTZ R26, R13, R60.reuse ;  /* 0x0000003c0d1a7220 */ /* 0x080fe20000410000 */
[----:B------:R-:W-:Y:S01]  /*4e50*/  SHF.L.U32 R14, R55, 0x10, RZ ;  /* 0x00000010370e7819 */ /* 0x000fe200000006ff */
[-C--:B------:R-:W-:Y:S01]  /*4e60*/  FMUL.FTZ R37, R37, R60.reuse ;  /* 0x0000003c25257220 */ /* 0x080fe20000410000 */
        /* <DEDUP_REMOVED lines=8> */
[----:B------:R-:W-:Y:S01]  /*4ef0*/  FMUL.FTZ R54, R5, R60 ;  /* 0x0000003c05367220 */ /* 0x000fe20000410000 */
        /* <DEDUP_REMOVED lines=19> */
.L_x_67:
[C---:B------:R-:W-:Y:S01]  /*5030*/  IADD3 R59, PT, PT, R3.reuse, 0x20, RZ ;  /* 0x00000020033b7810 */ /* 0x040fe20007ffe0ff */
[C-C-:B------:R-:W-:Y:S01]  /*5040*/  FFMA.FTZ R57, R20.reuse, R57, R21.reuse ;  /* 0x0000003914397223 */ /* 0x140fe20000010015 */
[----:B------:R-:W-:Y:S01]  /*5050*/  IADD3 R55, PT, PT, R3, 0x30, RZ ;  /* 0x0000003003377810 */ /* 0x000fe20007ffe0ff */
[C---:B------:R-:W-:Y:S01]  /*5060*/  FFMA.FTZ R54, R20.reuse, R54, R21 ;  /* 0x0000003614367223 */ /* 0x040fe20000010015 */
[----:B------:R-:W-:Y:S01]  /*5070*/  ISETP.GE.U32.AND P3, PT, R59, UR8, PT ;  /* 0x000000083b007c0c */ /* 0x000fe2000bf66070 */
[----:B------:R-:W-:Y:S01]  /*5080*/  BSSY.RECONVERGENT B0, `(.L_x_68) ;  /* 0x000002f000007945 */ /* 0x000fe20003800200 */
[----:B------:R-:W-:Y:S01]  /*5090*/  SHF.R.S32.HI R56, RZ, 0x1f, R59 ;  /* 0x0000001fff387819 */ /* 0x000fe2000001143b */
[C-C-:B------:R-:W-:Y:S01]  /*50a0*/  FFMA.FTZ R5, R20.reuse, R37, R21.reuse ;  /* 0x0000002514057223 */ /* 0x140fe20000010015 */
[C---:B------:R-:W-:Y:S01]  /*50b0*/  IADD3 R38, PT, PT, R3.reuse, 0x40, RZ ;  /* 0x0000004003267810 */ /* 0x040fe20007ffe0ff */
[--C-:B------:R-:W-:Y:S01]  /*50c0*/  FFMA.FTZ R50, R20, R34, R21.reuse ;  /* 0x0000002214327223 */ /* 0x100fe20000010015 */
[----:B------:R-:W-:Y:S01]  /*50d0*/  ISETP.GE.AND.EX P3, PT, R56, UR9, PT, P3 ;  /* 0x0000000938007c0c */ /* 0x000fe2000bf66330 */
[C-C-:B------:R-:W-:Y:S01]  /*50e0*/  FFMA.FTZ R39, R20.reuse, R7, R21.reuse ;  /* 0x0000000714277223 */ /* 0x140fe20000010015 */
[C---:B------:R-:W-:Y:S01]  /*50f0*/  IADD3 R25, PT, PT, R3.reuse, 0x50, RZ ;  /* 0x0000005003197810 */ /* 0x040fe20007ffe0ff */
[C-C-:B------:R-:W-:Y:S01]  /*5100*/  FFMA.FTZ R46, R20.reuse, R22, R21.reuse ;  /* 0x00000016142e7223 */ /* 0x140fe20000010015 */
[C---:B------:R-:W-:Y:S01]  /*5110*/  IADD3 R27, PT, PT, R3.reuse, 0x60, RZ ;  /* 0x00000060031b7810 */ /* 0x040fe20007ffe0ff */
[C-C-:B------:R-:W-:Y:S01]  /*5120*/  FFMA.FTZ R23, R20.reuse, R9, R21.reuse ;  /* 0x0000000914177223 */ /* 0x140fe20000010015 */
[----:B------:R-:W-:Y:S01]  /*5130*/  IADD3 R3, PT, PT, R3, 0x70, RZ ;  /* 0x0000007003037810 */ /* 0x000fe20007ffe0ff */
[C-C-:B------:R-:W-:Y:S01]  /*5140*/  FFMA.FTZ R36, R20.reuse, R24, R21.reuse ;  /* 0x0000001814247223 */ /* 0x140fe20000010015 */
[----:B------:R-:W-:Y:S01]  /*5150*/  ISETP.GE.U32.AND P0, PT, R55, UR8, PT ;  /* 0x0000000837007c0c */ /* 0x000fe2000bf06070 */
[--C-:B------:R-:W-:Y:S01]  /*5160*/  FFMA.FTZ R31, R20, R11, R21.reuse ;  /* 0x0000000b141f7223 */ /* 0x100fe20000010015 */
[----:B------:R-:W-:Y:S01]  /*5170*/  ISETP.GE.U32.AND P4, PT, R38, UR8, PT ;  /* 0x0000000826007c0c */ /* 0x000fe2000bf86070 */
[C-C-:B------:R-:W-:Y:S01]  /*5180*/  FFMA.FTZ R30, R20.reuse, R26, R21.reuse ;  /* 0x0000001a141e7223 */ /* 0x140fe20000010015 */
[----:B------:R-:W-:Y:S01]  /*5190*/  ISETP.GE.U32.AND P5, PT, R25, UR8, PT ;  /* 0x0000000819007c0c */ /* 0x000fe2000bfa6070 */
[C-C-:B------:R-:W-:Y:S01]  /*51a0*/  FFMA.FTZ R33, R20.reuse, R13, R21.reuse ;  /* 0x0000000d14217223 */ /* 0x140fe20000010015 */
[----:B------:R-:W-:Y:S01]  /*51b0*/  ISETP.GE.U32.AND P2, PT, R27, UR8, PT ;  /* 0x000000081b007c0c */ /* 0x000fe2000bf46070 */
[----:B------:R-:W-:Y:S01]  /*51c0*/  FFMA.FTZ R32, R20, R28, R21 ;  /* 0x0000001c14207223 */ /* 0x000fe20000010015 */
[----:B------:R-:W-:Y:S01]  /*51d0*/  SHF.R.S32.HI R52, RZ, 0x1f, R55 ;  /* 0x0000001fff347819 */ /* 0x000fe20000011437 */
[----:B------:R-:W-:Y:S01]  /*51e0*/  FFMA.FTZ R57, R18, R15, -R57 ;  /* 0x0000000f12397223 */ /* 0x000fe20000010839 */
[----:B------:R-:W-:Y:S01]  /*51f0*/  SHF.R.S32.HI R48, RZ, 0x1f, R38 ;  /* 0x0000001fff307819 */ /* 0x000fe20000011426 */
[----:B------:R-:W-:Y:S01]  /*5200*/  FFMA.FTZ R21, R19, R14, -R54 ;  /* 0x0000000e13157223 */ /* 0x000fe20000010836 */
[----:B------:R-:W-:-:S02]  /*5210*/  SHF.R.S32.HI R35, RZ, 0x1f, R25 ;  /* 0x0000001fff237819 */ /* 0x000fc40000011419 */
[----:B------:R-:W-:Y:S02]  /*5220*/  SHF.R.S32.HI R29, RZ, 0x1f, R27 ;  /* 0x0000001fff1d7819 */ /* 0x000fe4000001141b */
[----:B------:R-:W-:Y:S02]  /*5230*/  ISETP.GE.U32.AND P1, PT, R3, UR8, PT ;  /* 0x0000000803007c0c */ /* 0x000fe4000bf26070 */
[----:B------:R-:W-:Y:S02]  /*5240*/  ISETP.GE.AND.EX P0, PT, R52, UR9, PT, P0 ;  /* 0x0000000934007c0c */ /* 0x000fe4000bf06300 */
[----:B------:R-:W-:Y:S02]  /*5250*/  ISETP.GE.AND.EX P4, PT, R48, UR9, PT, P4 ;  /* 0x0000000930007c0c */ /* 0x000fe4000bf86340 */
[----:B------:R-:W-:Y:S02]  /*5260*/  ISETP.GE.AND.EX P5, PT, R35, UR9, PT, P5 ;  /* 0x0000000923007c0c */ /* 0x000fe4000bfa6350 */
[----:B------:R-:W-:Y:S01]  /*5270*/  ISETP.GE.AND.EX P2, PT, R29, UR9, PT, P2 ;  /* 0x000000091d007c0c */ /* 0x000fe2000bf46320 */
[----:B------:R-:W-:-:S12]  /*5280*/  @P3 BRA `(.L_x_69) ;  /* 0x0000000000383947 */ /* 0x000fd80003800000 */
        /* <DEDUP_REMOVED lines=14> */
.L_x_69:
[----:B------:R-:W-:Y:S05]  /*5370*/  BSYNC.RECONVERGENT B0 ;  /* 0x0000000000007941 */ /* 0x000fea0003800200 */
.L_x_68:
[----:B------:R-:W-:Y:S02]  /*5380*/  SHF.L.U32 R4, R4, 0x10, RZ ;  /* 0x0000001004047819 */ /* 0x000fe400000006ff */
[----:B------:R-:W-:Y:S01]  /*5390*/  SHF.L.U32 R53, R53, 0x10, RZ ;  /* 0x0000001035357819 */ /* 0x000fe200000006ff */
[----:B------:R-:W-:Y:S06]  /*53a0*/  BRA.U !UP0, `(.L_x_70) ;  /* 0x0000000108487547 */ /* 0x000fec000b800000 */
[----:B------:R-:W-:Y:S01]  /*53b0*/  FFMA.FTZ R37, R18, R37, R16 ;  /* 0x0000002512257223 */ /* 0x000fe20000010010 */
[----:B------:R-:W-:-:S03]  /*53c0*/  FFMA.FTZ R34, R19, R34, R17 ;  /* 0x0000002213227223 */ /* 0x000fc60000010011 */
[----:B------:R-:W-:Y:S01]  /*53d0*/  FMUL.FTZ R14, R37, -1.4426950216293334961 ;  /* 0xbfb8aa3b250e7820 */ /* 0x000fe20000410000 */
[----:B0-----:R-:W-:-:S05]  /*53e0*/  FMUL.FTZ R20, R34, -1.4426950216293334961 ;  /* 0xbfb8aa3b22147820 */ /* 0x001fca0000410000 */
        /* <DEDUP_REMOVED lines=14> */
.L_x_70:
[----:B------:R-:W-:Y:S01]  /*54d0*/  BSSY.RECONVERGENT B0, `(.L_x_71) ;  /* 0x0000012000007945 */ /* 0x000fe20003800200 */
[----:B0-----:R-:W-:Y:S01]  /*54e0*/  FFMA.FTZ R15, R18, R4, -R5 ;  /* 0x00000004120f7223 */ /* 0x001fe20000010805 */
        /* <DEDUP_REMOVED lines=16> */
.L_x_72:
[----:B------:R-:W-:Y:S05]  /*55f0*/  BSYNC.RECONVERGENT B0 ;  /* 0x0000000000007941 */ /* 0x000fea0003800200 */
.L_x_71:
        /* <DEDUP_REMOVED lines=21> */
.L_x_73:
[----:B------:R-:W-:Y:S01]  /*5750*/  BSSY.RECONVERGENT B0, `(.L_x_74) ;  /* 0x0000012000007945 */ /* 0x000fe20003800200 */
[----:B------:R-:W-:Y:S01]  /*5760*/  FFMA.FTZ R39, R18, R6, -R39 ;  /* 0x0000000612277223 */ /* 0x000fe20000010827 */
[----:B------:R-:W-:Y:S02]  /*5770*/  FFMA.FTZ R51, R19, R51, -R46 ;  /* 0x0000003313337223 */ /* 0x000fe4000001082e */
[----:B------:R-:W-:Y:S05]  /*5780*/  @P4 BRA `(.L_x_75) ;  /* 0x0000000000384947 */ /* 0x000fea0003800000 */
[----:B------:R-:W1:Y:S01]  /*5790*/  LDCU.64 UR4, c[0x0][0x3f8] ;  /* 0x00007f00ff0477ac */ /* 0x000e620008000a00 */
[----:B------:R-:W-:Y:S01]  /*57a0*/  MOV R4, R64 ;  /* 0x0000004000047202 */ /* 0x000fe20000000f00 */
[-C--:B------:R-:W-:Y:S01]  /*57b0*/  FMUL.FTZ R39, R39, R60.reuse ;  /* 0x0000003c27277220 */ /* 0x080fe20000410000 */
[----:B0-----:R-:W-:Y:S01]  /*57c0*/  MOV R5, R67 ;  /* 0x0000004300057202 */ /* 0x001fe20000000f00 */
[----:B------:R-:W0:Y:S01]  /*57d0*/  LDCU.64 UR10, c[0x0][0x380] ;  /* 0x00007000ff0a77ac */ /* 0x000e220008000a00 */
[----:B------:R-:W-:Y:S01]  /*57e0*/  FMUL.FTZ R14, R51, R60 ;  /* 0x0000003c330e7220 */ /* 0x000fe20000410000 */
[----:B-1----:R-:W-:Y:S02]  /*57f0*/  IMAD R7, R48, UR4, RZ ;  /* 0x0000000430077c24 */ /* 0x002fe4000f8e02ff */
[----:B------:R-:W-:-:S04]  /*5800*/  IMAD.WIDE.U32 R4, R38, UR4, R4 ;  /* 0x0000000426047c25 */ /* 0x000fc8000f8e0004 */
[----:B------:R-:W-:Y:S01]  /*5810*/  IMAD R7, R38, UR5, R7 ;  /* 0x0000000526077c24 */ /* 0x000fe2000f8e0207 */
[----:B0-----:R-:W-:-:S04]  /*5820*/  LEA R6, P0, R4, UR10, 0x1 ;  /* 0x0000000a04067c11 */ /* 0x001fc8000f8008ff */
[----:B------:R-:W-:Y:S02]  /*5830*/  IADD3 R7, PT, PT, R5, R7, RZ ;  /* 0x0000000705077210 */ /* 0x000fe40007ffe0ff */
[----:B------:R-:W-:Y:S02]  /*5840*/  F2FP.BF16.F32.PACK_AB R5, R14, R39 ;  /* 0x000000270e05723e */ /* 0x000fe400000010ff */
[----:B------:R-:W-:-:S05]  /*5850*/  LEA.HI.X R7, R4, UR11, R7, 0x1, P0 ;  /* 0x0000000b04077c11 */ /* 0x000fca00080f0c07 */
[----:B------:R1:W-:Y:S02]  /*5860*/  STG.E desc[UR6][R6.64], R5 ;  /* 0x0000000506007986 */ /* 0x0003e4000c101906 */
.L_x_75:
[----:B------:R-:W-:Y:S05]  /*5870*/  BSYNC.RECONVERGENT B0 ;  /* 0x0000000000007941 */ /* 0x000fea0003800200 */
.L_x_74:
[----:B------:R-:W-:Y:S02]  /*5880*/  SHF.L.U32 R8, R8, 0x10, RZ ;  /* 0x0000001008087819 */ /* 0x000fe400000006ff */
[----:B------:R-:W-:Y:S01]  /*5890*/  SHF.L.U32 R49, R49, 0x10, RZ ;  /* 0x0000001031317819 */ /* 0x000fe200000006ff */
[----:B------:R-:W-:Y:S06]  /*58a0*/  BRA.U !UP0, `(.L_x_76) ;  /* 0x0000000108487547 */ /* 0x000fec000b800000 */
[----:B------:R-:W-:Y:S01]  /*58b0*/  FFMA.FTZ R9, R18, R9, R16 ;  /* 0x0000000912097223 */ /* 0x000fe20000010010 */
[----:B------:R-:W-:-:S03]  /*58c0*/  FFMA.FTZ R24, R19, R24, R17 ;  /* 0x0000001813187223 */ /* 0x000fc60000010011 */
[----:B------:R-:W-:Y:S01]  /*58d0*/  FMUL.FTZ R4, R9, -1.4426950216293334961 ;  /* 0xbfb8aa3b09047820 */ /* 0x000fe20000410000 */
[----:B-1----:R-:W-:-:S05]  /*58e0*/  FMUL.FTZ R6, R24, -1.4426950216293334961 ;  /* 0xbfb8aa3b18067820 */ /* 0x002fca0000410000 */
        /* <DEDUP_REMOVED lines=14> */
.L_x_76:
[----:B------:R-:W-:Y:S01]  /*59d0*/  BSSY.RECONVERGENT B0, `(.L_x_77) ;  /* 0x0000012000007945 */ /* 0x000fe20003800200 */
[----:B------:R-:W-:Y:S01]  /*59e0*/  FFMA.FTZ R23, R18, R8, -R23 ;  /* 0x0000000812177223 */ /* 0x000fe20000010817 */
[----:B------:R-:W-:Y:S02]  /*59f0*/  FFMA.FTZ R49, R19, R49, -R36 ;  /* 0x0000003113317223 */ /* 0x000fe40000010824 */
[----:B------:R-:W-:Y:S05]  /*5a00*/  @P5 BRA `(.L_x_78) ;  /* 0x0000000000385947 */ /* 0x000fea0003800000 */
[----:B------:R-:W2:Y:S01]  /*5a10*/  LDCU.64 UR4, c[0x0][0x3f8] ;  /* 0x00007f00ff0477ac */ /* 0x000ea20008000a00 */
[----:B------:R-:W-:Y:S01]  /*5a20*/  MOV R4, R64 ;  /* 0x0000004000047202 */ /* 0x000fe20000000f00 */
[----:B------:R-:W-:Y:S01]  /*5a30*/  FMUL.FTZ R23, R23, R60 ;  /* 0x0000003c17177220 */ /* 0x000fe20000410000 */
[----:B01----:R-:W-:Y:S01]  /*5a40*/  MOV R5, R67 ;  /* 0x0000004300057202 */ /* 0x003fe20000000f00 */
[----:B------:R-:W0:Y:S01]  /*5a50*/  LDCU.64 UR10, c[0x0][0x380] ;  /* 0x00007000ff0a77ac */ /* 0x000e220008000a00 */
[----:B--2---:R-:W-:Y:S02]  /*5a60*/  IMAD R8, R35, UR4, RZ ;  /* 0x0000000423087c24 */ /* 0x004fe4000f8e02ff */
[----:B------:R-:W-:-:S04]  /*5a70*/  IMAD.WIDE.U32 R6, R25, UR4, R4 ;  /* 0x0000000419067c25 */ /* 0x000fc8000f8e0004 */
[----:B------:R-:W-:Y:S02]  /*5a80*/  IMAD R25, R25, UR5, R8 ;  /* 0x0000000519197c24 */ /* 0x000fe4000f8e0208 */
[----:B------:R-:W-:Y:S01]  /*5a90*/  FMUL.FTZ R8, R49, R60 ;  /* 0x0000003c31087220 */ /* 0x000fe20000410000 */
[----:B0-----:R-:W-:Y:S02]  /*5aa0*/  LEA R4, P0, R6, UR10, 0x1 ;  /* 0x0000000a06047c11 */ /* 0x001fe4000f8008ff */
[----:B------:R-:W-:Y:S02]  /*5ab0*/  IADD3 R25, PT, PT, R7, R25, RZ ;  /* 0x0000001907197210 */ /* 0x000fe40007ffe0ff */
[----:B------:R-:W-:Y:S02]  /*5ac0*/  F2FP.BF16.F32.PACK_AB R7, R8, R23 ;  /* 0x000000170807723e */ /* 0x000fe400000010ff */
[----:B------:R-:W-:-:S05]  /*5ad0*/  LEA.HI.X R5, R6, UR11, R25, 0x1, P0 ;  /* 0x0000000b06057c11 */ /* 0x000fca00080f0c19 */
[----:B------:R2:W-:Y:S02]  /*5ae0*/  STG.E desc[UR6][R4.64], R7 ;  /* 0x0000000704007986 */ /* 0x0005e4000c101906 */
.L_x_78:
[----:B------:R-:W-:Y:S05]  /*5af0*/  BSYNC.RECONVERGENT B0 ;  /* 0x0000000000007941 */ /* 0x000fea0003800200 */
.L_x_77:
[----:B------:R-:W-:Y:S02]  /*5b00*/  SHF.L.U32 R10, R10, 0x10, RZ ;  /* 0x000000100a0a7819 */ /* 0x000fe400000006ff */
[----:B------:R-:W-:Y:S01]  /*5b10*/  SHF.L.U32 R47, R47, 0x10, RZ ;  /* 0x000000102f2f7819 */ /* 0x000fe200000006ff */
[----:B------:R-:W-:Y:S06]  /*5b20*/  BRA.U !UP0, `(.L_x_79) ;  /* 0x0000000108487547 */ /* 0x000fec000b800000 */
[----:B------:R-:W-:Y:S01]  /*5b30*/  FFMA.FTZ R11, R18, R11, R16 ;  /* 0x0000000b120b7223 */ /* 0x000fe20000010010 */
[----:B------:R-:W-:-:S03]  /*5b40*/  FFMA.FTZ R26, R19, R26, R17 ;  /* 0x0000001a131a7223 */ /* 0x000fc60000010011 */
[----:B--2---:R-:W-:Y:S01]  /*5b50*/  FMUL.FTZ R4, R11, -1.4426950216293334961 ;  /* 0xbfb8aa3b0b047820 */ /* 0x004fe20000410000 */
        /* <DEDUP_REMOVED lines=15> */
.L_x_79:
[----:B------:R-:W-:Y:S01]  /*5c50*/  BSSY.RECONVERGENT B0, `(.L_x_80) ;  /* 0x0000012000007945 */ /* 0x000fe20003800200 */
[----:B------:R-:W-:Y:S01]  /*5c60*/  FFMA.FTZ R31, R18, R10, -R31 ;  /* 0x0000000a121f7223 */ /* 0x000fe2000001081f */
[----:B------:R-:W-:Y:S02]  /*5c70*/  FFMA.FTZ R47, R19, R47, -R30 ;  /* 0x0000002f132f7223 */ /* 0x000fe4000001081e */
[----:B------:R-:W-:Y:S05]  /*5c80*/  @P2 BRA `(.L_x_81) ;  /* 0x0000000000382947 */ /* 0x000fea0003800000 */
[----:B------:R-:W3:Y:S01]  /*5c90*/  LDCU.64 UR4, c[0x0][0x3f8] ;  /* 0x00007f00ff0477ac */ /* 0x000ee20008000a00 */
[----:B--2---:R-:W-:Y:S01]  /*5ca0*/  MOV R4, R64 ;  /* 0x0000004000047202 */ /* 0x004fe20000000f00 */
[----:B------:R-:W-:Y:S01]  /*5cb0*/  FMUL.FTZ R31, R31, R60 ;  /* 0x0000003c1f1f7220 */ /* 0x000fe20000410000 */
[----:B01----:R-:W-:Y:S01]  /*5cc0*/  MOV R5, R67 ;  /* 0x0000004300057202 */ /* 0x003fe20000000f00 */
[----:B------:R-:W0:Y:S01]  /*5cd0*/  LDCU.64 UR10, c[0x0][0x380] ;  /* 0x00007000ff0a77ac */ /* 0x000e220008000a00 */
[----:B---3--:R-:W-:Y:S02]  /*5ce0*/  IMAD R8, R29, UR4, RZ ;  /* 0x000000041d087c24 */ /* 0x008fe4000f8e02ff */
        /* <DEDUP_REMOVED lines=8> */
.L_x_81:
[----:B------:R-:W-:Y:S05]  /*5d70*/  BSYNC.RECONVERGENT B0 ;  /* 0x0000000000007941 */ /* 0x000fea0003800200 */
.L_x_80:
[----:B------:R-:W-:Y:S02]  /*5d80*/  SHF.L.U32 R12, R12, 0x10, RZ ;  /* 0x000000100c0c7819 */ /* 0x000fe400000006ff */
[----:B------:R-:W-:Y:S02]  /*5d90*/  SHF.R.S32.HI R9, RZ, 0x1f, R3 ;  /* 0x0000001fff097819 */ /* 0x000fe40000011403 */
[----:B------:R-:W-:Y:S01]  /*5da0*/  SHF.L.U32 R45, R45, 0x10, RZ ;  /* 0x000000102d2d7819 */ /* 0x000fe200000006ff */
[----:B------:R-:W-:Y:S06]  /*5db0*/  BRA.U !UP0, `(.L_x_82) ;  /* 0x0000000108487547 */ /* 0x000fec000b800000 */
[----:B------:R-:W-:Y:S01]  /*5dc0*/  FFMA.FTZ R13, R18, R13, R16 ;  /* 0x0000000d120d7223 */ /* 0x000fe20000010010 */
[----:B------:R-:W-:-:S03]  /*5dd0*/  FFMA.FTZ R17, R19, R28, R17 ;  /* 0x0000001c13117223 */ /* 0x000fc60000010011 */
[----:B--23--:R-:W-:Y:S01]  /*5de0*/  FMUL.FTZ R4, R13, -1.4426950216293334961 ;  /* 0xbfb8aa3b0d047820 */ /* 0x00cfe20000410000 */
        /* <DEDUP_REMOVED lines=15> */
.L_x_82:
[----:B------:R-:W-:Y:S01]  /*5ee0*/  ISETP.GE.AND.EX P1, PT, R9, UR9, PT, P1 ;  /* 0x0000000909007c0c */ /* 0x000fe2000bf26310 */
[----:B------:R-:W-:Y:S01]  /*5ef0*/  FFMA.FTZ R33, R18, R12, -R33 ;  /* 0x0000000c12217223 */ /* 0x000fe20000010821 */
[----:B------:R-:W-:Y:S01]  /*5f00*/  FFMA.FTZ R19, R19, R45, -R32 ;  /* 0x0000002d13137223 */ /* 0x000fe20000010820 */
[----:B------:R-:W-:Y:S02]  /*5f10*/  BSSY.RECONVERGENT B0, `(.L_x_83) ;  /* 0x000000f000007945 */ /* 0x000fe40003800200 */
[-C--:B------:R-:W-:Y:S01]  /*5f20*/  FMUL.FTZ R33, R33, R60.reuse ;  /* 0x0000003c21217220 */ /* 0x080fe20000410000 */
[----:B------:R-:W-:-:S07]  /*5f30*/  FMUL.FTZ R60, R19, R60 ;  /* 0x0000003c133c7220 */ /* 0x000fce0000410000 */
[----:B------:R-:W-:Y:S05]  /*5f40*/  @P1 BRA `(.L_x_84) ;  /* 0x00000000002c1947 */ /* 0x000fea0003800000 */
[----:B------:R-:W2:Y:S01]  /*5f50*/  LDCU.64 UR4, c[0x0][0x3f8] ;  /* 0x00007f00ff0477ac */ /* 0x000ea20008000a00 */
[----:B------:R-:W-:Y:S01]  /*5f60*/  MOV R65, R67 ;  /* 0x0000004300417202 */ /* 0x000fe20000000f00 */
[----:B------:R-:W4:Y:S01]  /*5f70*/  LDCU.64 UR8, c[0x0][0x380] ;  /* 0x00007000ff0877ac */ /* 0x000f220008000a00 */
[----:B--23--:R-:W-:Y:S02]  /*5f80*/  IMAD R4, R9, UR4, RZ ;  /* 0x0000000409047c24 */ /* 0x00cfe4000f8e02ff */
[----:B------:R-:W-:-:S04]  /*5f90*/  IMAD.WIDE.U32 R64, R3, UR4, R64 ;  /* 0x0000000403407c25 */ /* 0x000fc8000f8e0040 */
[----:B------:R-:W-:Y:S01]  /*5fa0*/  IMAD R3, R3, UR5, R4 ;  /* 0x0000000503037c24 */ /* 0x000fe2000f8e0204 */
[----:B----4-:R-:W-:-:S04]  /*5fb0*/  LEA R4, P0, R64, UR8, 0x1 ;  /* 0x0000000840047c11 */ /* 0x010fc8000f8008ff */
[----:B------:R-:W-:-:S04]  /*5fc0*/  IADD3 R3, PT, PT, R65, R3, RZ ;  /* 0x0000000341037210 */ /* 0x000fc80007ffe0ff */
[----:B01----:R-:W-:Y:S02]  /*5fd0*/  LEA.HI.X R5, R64, UR9, R3, 0x1, P0 ;  /* 0x0000000940057c11 */ /* 0x003fe400080f0c03 */
[----:B------:R-:W-:-:S05]  /*5fe0*/  F2FP.BF16.F32.PACK_AB R3, R60, R33 ;  /* 0x000000213c03723e */ /* 0x000fca00000010ff */
[----:B------:R4:W-:Y:S02]  /*5ff0*/  STG.E desc[UR6][R4.64], R3 ;  /* 0x0000000304007986 */ /* 0x0009e4000c101906 */
.L_x_84:
[----:B------:R-:W-:Y:S05]  /*6000*/  BSYNC.RECONVERGENT B0 ;  /* 0x0000000000007941 */ /* 0x000fea0003800200 */
.L_x_83:
[----:B------:R-:W5:Y:S01]  /*6010*/  LDCU UR4, c[0x0][0x410] ;  /* 0x00008200ff0477ac */ /* 0x000f620008000800 */
[----:B------:R-:W-:Y:S02]  /*6020*/  IADD3 R43, PT, PT, R44, R43, RZ ;  /* 0x0000002b2c2b7210 */ /* 0x000fe40007ffe0ff */
[----:B------:R-:W-:Y:S01]  /*6030*/  IADD3 R40, PT, PT, R40, 0x1, RZ ;  /* 0x0000000128287810 */ /* 0x000fe20007ffe0ff */
[----:B------:R-:W5:Y:S02]  /*6040*/  LDCU UR5, c[0x0][0x3e0] ;  /* 0x00007c00ff0577ac */ /* 0x000f640008000800 */
[----:B-----5:R-:W-:-:S06]  /*6050*/  UIMAD UR4, UR4, UR5, URZ ;  /* 0x00000005040472a4 */ /* 0x020fcc000f8e02ff */
[----:B------:R-:W-:-:S13]  /*6060*/  ISETP.GE.AND P0, PT, R43, UR4, PT ;  /* 0x000000042b007c0c */ /* 0x000fda000bf06270 */
[----:B------:R-:W-:Y:S05]  /*6070*/  @!P0 BRA `(.L_x_85) ;  /* 0xffffffa000388947 */ /* 0x000fea000383ffff */
.L_x_42:
[----:B------:R-:W5:Y:S01]  /*6080*/  S2R R9, SR_TID.X ;  /* 0x0000000000097919 */ /* 0x000f620000002100 */
[----:B--234-:R-:W2:Y:S01]  /*6090*/  LDC R4, c[0x0][0x370] ;  /* 0x0000dc00ff047b82 */ /* 0x01cea20000000800 */
[----:B------:R-:W-:Y:S07]  /*60a0*/  BSSY.RECONVERGENT B0, `(.L_x_86) ;  /* 0x000000e000007945 */ /* 0x000fee0003800200 */
[----:B-1----:R-:W1:Y:S08]  /*60b0*/  LDC R7, c[0x0][0x374] ;  /* 0x0000dd00ff077b82 */ /* 0x002e700000000800 */
[----:B------:R-:W3:Y:S01]  /*60c0*/  LDC.64 R2, c[0x0][0x3c8] ;  /* 0x0000f200ff027b82 */ /* 0x000ee20000000a00 */
[----:B--2---:R-:W-:-:S02]  /*60d0*/  ISETP.NE.AND P0, PT, R4, 0x1, PT ;  /* 0x000000010400780c */ /* 0x004fc40003f05270 */
[----:B-----5:R-:W-:Y:S02]  /*60e0*/  ISETP.NE.AND P1, PT, R9, RZ, PT ;  /* 0x000000ff0900720c */ /* 0x020fe40003f25270 */
[----:B-1----:R-:W-:-:S04]  /*60f0*/  SHF.L.U32 R0, R7, 0x1, RZ ;  /* 0x0000000107007819 */ /* 0x002fc800000006ff */
[----:B0-----:R-:W-:-:S05]  /*6100*/  SEL R5, R0, RZ, P0 ;  /* 0x000000ff00057207 */ /* 0x001fca0000000000 */
[----:B---3--:R-:W-:Y:S02]  /*6110*/  IMAD.WIDE.U32 R2, R5, 0x4, R2 ;  /* 0x0000000405027825 */ /* 0x008fe400078e0002 */
[----:B------:R-:W-:Y:S05]  /*6120*/  @P1 BRA `(.L_x_87) ;  /* 0x0000000000141947 */ /* 0x000fea0003800000 */
[----:B------:R-:W-:Y:S01]  /*6130*/  HFMA2 R5, -RZ, RZ, 0, 5.9604644775390625e-08 ;  /* 0x00000001ff057431 */ /* 0x000fe200000001ff */
[----:B------:R-:W-:Y:S06]  /*6140*/  MEMBAR.ALL.GPU ;  /* 0x0000000000007992 */ /* 0x000fec000000a000 */
[----:B------:R-:W-:-:S00]  /*6150*/  ERRBAR ;  /* 0x00000000000079ab */ /* 0x000fc00000000000 */
[----:B------:R-:W-:Y:S06]  /*6160*/  CGAERRBAR ;  /* 0x00000000000075ab */ /* 0x000fec0000000000 */
[----:B------:R0:W-:Y:S02]  /*6170*/  REDG.E.ADD.S32.STRONG.GPU desc[UR6][R2.64], R5 ;  /* 0x000000050200798e */ /* 0x0001e4000c12e306 */
.L_x_87:
[----:B------:R-:W-:Y:S05]  /*6180*/  BSYNC.RECONVERGENT B0 ;  /* 0x0000000000007941 */ /* 0x000fea0003800200 */
.L_x_86:
[----:B------:R-:W1:Y:S01]  /*6190*/  S2UR UR5, SR_CTAID.Y ;  /* 0x00000000000579c3 */ /* 0x000e620000002600 */
[----:B0-----:R-:W-:Y:S02]  /*61a0*/  IADD3 R5, PT, PT, R7, -0x1, RZ ;  /* 0xffffffff07057810 */ /* 0x001fe40007ffe0ff */
[----:B------:R-:W-:-:S05]  /*61b0*/  IADD3 R0, PT, PT, R4, -0x1, RZ ;  /* 0xffffffff04007810 */ /* 0x000fca0007ffe0ff */
[----:B------:R-:W0:Y:S01]  /*61c0*/  S2UR UR4, SR_CTAID.X ;  /* 0x00000000000479c3 */ /* 0x000e220000002500 */
[----:B-1----:R-:W-:-:S04]  /*61d0*/  ISETP.NE.AND P0, PT, R5, UR5, PT ;  /* 0x0000000505007c0c */ /* 0x002fc8000bf05270 */
[----:B0-----:R-:W-:-:S13]  /*61e0*/  ISETP.NE.OR P0, PT, R0, UR4, P0 ;  /* 0x0000000400007c0c */ /* 0x001fda0008705670 */
[----:B------:R-:W-:Y:S05]  /*61f0*/  @P0 EXIT ;  /* 0x000000000000094d */ /* 0x000fea0003800000 */
[----:B------:R-:W-:Y:S05]  /*6200*/  @P1 BRA `(.L_x_88) ;  /* 0x0000000000201947 */ /* 0x000fea0003800000 */
[----:B------:R-:W-:-:S05]  /*6210*/  IMAD R0, R4, R7, RZ ;  /* 0x0000000704007224 */ /* 0x000fca00078e02ff */
[----:B------:R-:W-:-:S13]  /*6220*/  ISETP.NE.AND P0, PT, R0, -0x1, PT ;  /* 0xffffffff0000780c */ /* 0x000fda0003f05270 */
[----:B------:R-:W-:Y:S05]  /*6230*/  @!P0 BRA `(.L_x_88) ;  /* 0x0000000000148947 */ /* 0x000fea0003800000 */
.L_x_89:
[----:B------:R-:W2:Y:S04]  /*6240*/  LDG.E.STRONG.GPU R5, desc[UR6][R2.64] ;  /* 0x0000000602057981 */ /* 0x000ea8000c1ef900 */
[----:B--2---:R-:W-:Y:S01]  /*6250*/  CCTL.IVALL ;  /* 0x00000000ff00798f */ /* 0x004fe20002000000 */
[----:B------:R-:W-:Y:S05]  /*6260*/  YIELD ;  /* 0x0000000000007946 */ /* 0x000fea0003800000 */
[----:B------:R-:W-:-:S13]  /*6270*/  ISETP.NE.AND P0, PT, R5, R0, PT ;  /* 0x000000000500720c */ /* 0x000fda0003f05270 */
[----:B------:R-:W-:Y:S05]  /*6280*/  @P0 BRA `(.L_x_89) ;  /* 0xfffffffc00ec0947 */ /* 0x000fea000383ffff */
.L_x_88:
[----:B------:R-:W-:Y:S05]  /*6290*/  WARPSYNC.ALL ;  /* 0x0000000000007948 */ /* 0x000fea0003800000 */
[----:B------:R-:W0:Y:S08]  /*62a0*/  LDC.64 R6, c[0x0][0x3f8] ;  /* 0x0000fe00ff067b82 */ /* 0x000e300000000a00 */
[----:B------:R-:W-:Y:S01]  /*62b0*/  BAR.SYNC.DEFER_BLOCKING 0x0 ;  /* 0x0000000000007b1d */ /* 0x000fe20000010000 */
[----:B0-----:R-:W-:-:S04]  /*62c0*/  LEA.HI R0, P0, R7, R6, RZ, 0x1 ;  /* 0x0000000607007211 */ /* 0x001fc800078108ff */
[----:B------:R-:W-:-:S04]  /*62d0*/  IADD3.X R3, PT, PT, RZ, R7, RZ, P0, !PT ;  /* 0x00000007ff037210 */ /* 0x000fc800007fe4ff */
[--C-:B------:R-:W-:Y:S02]  /*62e0*/  SHF.R.S64 R0, R0, 0x1, R3.reuse ;  /* 0x0000000100007819 */ /* 0x100fe40000001003 */
[----:B------:R-:W-:Y:S02]  /*62f0*/  SHF.R.S32.HI R3, RZ, 0x1, R3 ;  /* 0x00000001ff037819 */ /* 0x000fe40000011403 */
[----:B------:R-:W-:-:S04]  /*6300*/  ISETP.GT.U32.AND P0, PT, R0, R9, PT ;  /* 0x000000090000720c */ /* 0x000fc80003f04070 */
[----:B------:R-:W-:-:S13]  /*6310*/  ISETP.GT.AND.EX P0, PT, R3, RZ, PT, P0 ;  /* 0x000000ff0300720c */ /* 0x000fda0003f04300 */
[----:B------:R-:W-:Y:S05]  /*6320*/  @!P0 EXIT ;  /* 0x000000000000894d */ /* 0x000fea0003800000 */
[----:B------:R-:W-:Y:S01]  /*6330*/  MOV R2, R9 ;  /* 0x0000000900027202 */ /* 0x000fe20000000f00 */
[----:B------:R-:W-:Y:S01]  /*6340*/  HFMA2 R11, -RZ, RZ, 0, 0 ;  /* 0x00000000ff0b7431 */ /* 0x000fe200000001ff */
[----:B------:R-:W-:Y:S02]  /*6350*/  BSSY.RECONVERGENT B0, `(.L_x_90) ;  /* 0x000005b000007945 */ /* 0x000fe40003800200 */
[----:B------:R-:W-:-:S04]  /*6360*/  IADD3 R13, P1, PT, R2, 0x300, RZ ;  /* 0x00000300020d7810 */ /* 0x000fc80007f3e0ff */
        /* <DEDUP_REMOVED lines=38> */
[----:B------:R-:W1:Y:S01]  /*65d0*/  LDCU.64 UR8, c[0x0][0x390] ;  /* 0x00007200ff0877ac */ /* 0x000e620008000a00 */
[----:B------:R-:W-:Y:S02]  /*65e0*/  LOP3.LUT R9, R9, 0x3, RZ, 0xc0, !PT ;  /* 0x0000000309097812 */ /* 0x000fe400078ec0ff */
[C---:B------:R-:W-:Y:S01]  /*65f0*/  SHF.L.U32 R23, R2.reuse, 0x3, RZ ;  /* 0x0000000302177819 */ /* 0x040fe200000006ff */
[----:B------:R-:W2:Y:S01]  /*6600*/  LDCU.64 UR10, c[0x0][0x388] ;  /* 0x00007100ff0a77ac */ /* 0x000ea20008000a00 */
[--C-:B------:R-:W-:Y:S01]  /*6610*/  SHF.L.U64.HI R24, R2, 0x3, R11.reuse ;  /* 0x0000000302187819 */ /* 0x100fe2000001020b */
[----:B------:R-:W-:Y:S01]  /*6620*/  IMAD.WIDE.U32 R4, R9, 0x300, R10 ;  /* 0x0000030009047825 */ /* 0x000fe200078e000a */
[----:B------:R-:W-:-:S02]  /*6630*/  SHF.L.U32 R31, R7, 0x2, RZ ;  /* 0x00000002071f7819 */ /* 0x000fc400000006ff */
[----:B------:R-:W-:Y:S02]  /*6640*/  SHF.L.U64.HI R33, R0, 0x2, R3 ;  /* 0x0000000200217819 */ /* 0x000fe40000010203 */
[----:B------:R-:W-:Y:S02]  /*6650*/  SHF.L.U64.HI R29, R30, 0x2, R35 ;  /* 0x000000021e1d7819 */ /* 0x000fe40000010223 */
[C---:B0-----:R-:W-:Y:S01]  /*6660*/  LEA R27, P1, R2.reuse, UR4, 0x2 ;  /* 0x00000004021b7c11 */ /* 0x041fe2000f8210ff */
[----:B------:R-:W-:Y:S01]  /*6670*/  UMOV UR4, URZ ;  /* 0x000000ff00047c82 */ /* 0x000fe20008000000 */
[----:B-1----:R-:W-:Y:S02]  /*6680*/  IADD3 R25, P2, PT, R23, UR8, RZ ;  /* 0x0000000817197c10 */ /* 0x002fe4000ff5e0ff */
[----:B------:R-:W-:Y:S02]  /*6690*/  LEA.HI.X R28, R2, UR5, R11, 0x2, P1 ;  /* 0x00000005021c7c11 */ /* 0x000fe400088f140b */
[----:B------:R-:W-:-:S02]  /*66a0*/  IADD3 R11, PT, PT, R5, UR4, RZ ;  /* 0x00000004050b7c10 */ /* 0x000fc4000fffe0ff */
[----:B------:R-:W-:Y:S01]  /*66b0*/  MOV R2, R4 ;  /* 0x0000000400027202 */ /* 0x000fe20000000f00 */
[----:B------:R-:W-:Y:S01]  /*66c0*/  IMAD.WIDE.U32 R4, R6, 0x4, RZ ;  /* 0x0000000406047825 */ /* 0x000fe200078e00ff */
[C---:B------:R-:W-:Y:S02]  /*66d0*/  IADD3.X R26, PT, PT, R24.reuse, UR9, RZ, P2, !PT ;  /* 0x00000009181a7c10 */ /* 0x040fe400097fe4ff */
[----:B--2---:R-:W-:Y:S02]  /*66e0*/  IADD3 R23, P1, PT, R23, UR10, RZ ;  /* 0x0000000a17177c10 */ /* 0x004fe4000ff3e0ff */
[----:B------:R-:W-:Y:S02]  /*66f0*/  IADD3 R10, P2, PT, RZ, -R9, RZ ;  /* 0x80000009ff0a7210 */ /* 0x000fe40007f5e0ff */
[----:B------:R-:W-:Y:S02]  /*6700*/  IADD3.X R24, PT, PT, R24, UR11, RZ, P1, !PT ;  /* 0x0000000b18187c10 */ /* 0x000fe40008ffe4ff */
[----:B------:R-:W-:-:S02]  /*6710*/  IADD3 R31, PT, PT, R5, R31, RZ ;  /* 0x0000001f051f7210 */ /* 0x000fc40007ffe0ff */
[----:B------:R-:W-:-:S07]  /*6720*/  IADD3.X R22, PT, PT, RZ, -0x1, RZ, P2, !PT ;  /* 0xffffffffff167810 */ /* 0x000fce00017fe4ff */
.L_x_92:
        /* <DEDUP_REMOVED lines=29> */
.L_x_91:
[----:B------:R-:W-:Y:S05]  /*6900*/  BSYNC.RECONVERGENT B0 ;  /* 0x0000000000007941 */ /* 0x000fea0003800200 */
.L_x_90:
[----:B------:R-:W-:Y:S05]  /*6910*/  @!P0 EXIT ;  /* 0x000000000000894d */ /* 0x000fea0003800000 */
[C---:B------:R-:W-:Y:S01]  /*6920*/  SHF.L.U64.HI R4, R6.reuse, 0x2, R7 ;  /* 0x0000000206047819 */ /* 0x040fe20000010207 */
[----:B------:R-:W1:Y:S01]  /*6930*/  LDCU.64 UR4, c[0x0][0x3d8] ;  /* 0x00007b00ff0477ac */ /* 0x000e620008000a00 */
[----:B------:R-:W-:Y:S02]  /*6940*/  SHF.L.U32 R7, R6, 0x2, RZ ;  /* 0x0000000206077819 */ /* 0x000fe400000006ff */
[C---:B0-----:R-:W-:Y:S01]  /*6950*/  SHF.L.U64.HI R8, R30.reuse, 0x2, R35 ;  /* 0x000000021e087819 */ /* 0x041fe20000010223 */
[----:B------:R-:W0:Y:S01]  /*6960*/  LDCU.64 UR8, c[0x0][0x388] ;  /* 0x00007100ff0877ac */ /* 0x000e220008000a00 */
[----:B------:R-:W-:Y:S02]  /*6970*/  SHF.L.U32 R9, R30, 0x2, RZ ;  /* 0x000000021e097819 */ /* 0x000fe400000006ff */
[C---:B------:R-:W-:Y:S01]  /*6980*/  SHF.L.U64.HI R5, R0.reuse, 0x2, R3 ;  /* 0x0000000200057819 */ /* 0x040fe20000010203 */
[----:B------:R-:W2:Y:S01]  /*6990*/  LDCU.64 UR10, c[0x0][0x390] ;  /* 0x00007200ff0a77ac */ /* 0x000ea20008000a00 */
[----:B------:R-:W-:-:S07]  /*69a0*/  SHF.L.U32 R6, R0, 0x2, RZ ;  /* 0x0000000200067819 */ /* 0x000fce00000006ff */
.L_x_93:
[C---:B------:R-:W-:Y:S02]  /*69b0*/  SHF.L.U32 R24, R2.reuse, 0x2, RZ ;  /* 0x0000000202187819 */ /* 0x040fe400000006ff */
[----:B------:R-:W-:Y:S02]  /*69c0*/  SHF.L.U64.HI R10, R2, 0x2, R11 ;  /* 0x00000002020a7819 */ /* 0x000fe4000001020b */
[----:B-1----:R-:W-:-:S04]  /*69d0*/  IADD3 R12, P0, PT, R24, UR4, RZ ;  /* 0x00000004180c7c10 */ /* 0x002fc8000ff1e0ff */
[----:B------:R-:W-:Y:S02]  /*69e0*/  IADD3.X R13, PT, PT, R10, UR5, RZ, P0, !PT ;  /* 0x000000050a0d7c10 */ /* 0x000fe400087fe4ff */
[C---:B------:R-:W-:Y:S02]  /*69f0*/  IADD3 R14, P0, PT, R12.reuse, R6, RZ ;  /* 0x000000060c0e7210 */ /* 0x040fe40007f1e0ff */
[C---:B---3--:R-:W-:Y:S01]  /*6a00*/  IADD3 R18, P1, PT, R12.reuse, R9, RZ ;  /* 0x000000090c127210 */ /* 0x048fe20007f3e0ff */
[----:B------:R1:W3:Y:S01]  /*6a10*/  LDG.E R26, desc[UR6][R12.64] ;  /* 0x000000060c1a7981 */ /* 0x0002e2000c1e1900 */
[C---:B------:R-:W-:Y:S02]  /*6a20*/  IADD3.X R15, PT, PT, R13.reuse, R5, RZ, P0, !PT ;  /* 0x000000050d0f7210 */ /* 0x040fe400007fe4ff */
[----:B------:R-:W-:Y:S02]  /*6a30*/  IADD3 R16, P0, PT, R12, R7, RZ ;  /* 0x000000070c107210 */ /* 0x000fe40007f1e0ff */
[C---:B------:R-:W-:Y:S01]  /*6a40*/  IADD3.X R19, PT, PT, R13.reuse, R8, RZ, P1, !PT ;  /* 0x000000080d137210 */ /* 0x040fe20000ffe4ff */
[----:B------:R4:W3:Y:S01]  /*6a50*/  LDG.E R27, desc[UR6][R14.64] ;  /* 0x000000060e1b7981 */ /* 0x0008e2000c1e1900 */
[----:B------:R-:W-:-:S03]  /*6a60*/  IADD3.X R17, PT, PT, R13, R4, RZ, P0, !PT ;  /* 0x000000040d117210 */ /* 0x000fc600007fe4ff */
[----:B------:R-:W5:Y:S04]  /*6a70*/  LDG.E R29, desc[UR6][R18.64] ;  /* 0x00000006121d7981 */ /* 0x000f68000c1e1900 */
[----:B------:R-:W5:Y:S01]  /*6a80*/  LDG.E R28, desc[UR6][R16.64] ;  /* 0x00000006101c7981 */ /* 0x000f62000c1e1900 */
        /* <DEDUP_REMOVED lines=8> */
[----:B--2---:R-:W-:Y:S02]  /*6b10*/  IADD3 R22, P1, PT, R22, UR10, RZ ;  /* 0x0000000a16167c10 */ /* 0x004fe4000ff3e0ff */
[----:B------:R-:W-:-:S02]  /*6b20*/  IADD3.X R21, PT, PT, R11, UR9, RZ, P0, !PT ;  /* 0x000000090b157c10 */ /* 0x000fc400087fe4ff */
[----:B------:R-:W-:Y:S02]  /*6b30*/  IADD3.X R25, PT, PT, R10, UR5, RZ, P2, !PT ;  /* 0x000000050a197c10 */ /* 0x000fe400097fe4ff */
[----:B------:R-:W-:Y:S02]  /*6b40*/  IADD3.X R23, PT, PT, R11, UR11, RZ, P1, !PT ;  /* 0x0000000b0b177c10 */ /* 0x000fe40008ffe4ff */
[C---:B------:R-:W-:Y:S02]  /*6b50*/  IADD3 R10, P0, PT, R24.reuse, R6, RZ ;  /* 0x00000006180a7210 */ /* 0x040fe40007f1e0ff */
[C---:B-1----:R-:W-:Y:S02]  /*6b60*/  IADD3 R12, P1, PT, R24.reuse, R7, RZ ;  /* 0x00000007180c7210 */ /* 0x042fe40007f3e0ff */
[----:B----4-:R-:W-:Y:S02]  /*6b70*/  IADD3 R14, P2, PT, R24, R9, RZ ;  /* 0x00000009180e7210 */ /* 0x010fe40007f5e0ff */
[----:B------:R-:W-:-:S02]  /*6b80*/  IADD3.X R11, PT, PT, R25, R5, RZ, P0, !PT ;  /* 0x00000005190b7210 */ /* 0x000fc400007fe4ff */
[C---:B------:R-:W-:Y:S02]  /*6b90*/  IADD3.X R13, PT, PT, R25.reuse, R4, RZ, P1, !PT ;  /* 0x00000004190d7210 */ /* 0x040fe40000ffe4ff */
[----:B------:R-:W-:Y:S01]  /*6ba0*/  IADD3.X R15, PT, PT, R25, R8, RZ, P2, !PT ;  /* 0x00000008190f7210 */ /* 0x000fe200017fe4ff */
[----:B---3--:R-:W-:Y:S04]  /*6bb0*/  STG.E.64 desc[UR6][R20.64], R26 ;  /* 0x0000001a14007986 */ /* 0x008fe8000c101b06 */
[----:B-----5:R0:W-:Y:S04]  /*6bc0*/  STG.E.64 desc[UR6][R22.64], R28 ;  /* 0x0000001c16007986 */ /* 0x0201e8000c101b06 */
        /* <DEDUP_REMOVED lines=28> */
[----:B------:R-:W4:Y:S04]  /*6d90*/  LDG.E R28, desc[UR6][R24.64+0x2400] ;  /* 0x00240006181c7981 */ /* 0x000f28000c1e1900 */
[----:B------:R1:W4:Y:S04]  /*6da0*/  LDG.E R29, desc[UR6][R10.64+0x2400] ;  /* 0x002400060a1d7981 */ /* 0x000328000c1e1900 */
        /* <DEDUP_REMOVED lines=14> */
[----:B----4-:R3:W-:Y:S04]  /*6e90*/  STG.E.64 desc[UR6][R18.64], R28 ;  /* 0x0000001c12007986 */ /* 0x0107e8000c101b06 */
[----:B-----5:R3:W-:Y:S07]  /*6ea0*/  STG.E.64 desc[UR6][R20.64], R30 ;  /* 0x0000001e14007986 */ /* 0x0207ee000c101b06 */
[----:B------:R-:W-:Y:S05]  /*6eb0*/  @P0 BRA `(.L_x_93) ;  /* 0xfffffff800bc0947 */ /* 0x000fea000383ffff */
[----:B------:R-:W-:Y:S05]  /*6ec0*/  EXIT ;  /* 0x000000000000794d */ /* 0x000fea0003800000 */
.L_x_94:
        /* <DEDUP_REMOVED lines=11> */
.L_x_4494:


//--------------------- .text._Z35group_norm_nhwc_bwd_one_pass_kernelI11Bf16IOFp32WLi256ELi96ELi768EEv26Group_norm_nhwc_bwd_params --------------------------
	.section	.text._Z35group_norm_nhwc_bwd_one_pass_kernelI11Bf16IOFp32WLi256ELi96ELi768EEv26Group_norm_nhwc_bwd_params,"ax",@progbits
	.align	128
        .global         _Z35group_norm_nhwc_bwd_one_pass_kernelI11Bf16IOFp32WLi256ELi96ELi768EEv26Group_norm_nhwc_bwd_params
        .type           _Z35group_norm_nhwc_bwd_one_pass_kernelI11Bf16IOFp32WLi256ELi96ELi768EEv26Group_norm_nhwc_bwd_params,@function
        .size           _Z35group_norm_nhwc_bwd_one_pass_kernelI11Bf16IOFp32WLi256ELi96ELi768EEv26Group_norm_nhwc_bwd_params,(.L_x_4495 - _Z35group_norm_nhwc_bwd_one_pass_kernelI11Bf16IOFp32WLi256ELi96ELi768EEv26Group_norm_nhwc_bwd_params)
        .other          _Z35group_norm_nhwc_bwd_one_pass_kernelI11Bf16IOFp32WLi256ELi96ELi768EEv26Group_norm_nhwc_bwd_params,@"STO_CUDA_ENTRY STV_DEFAULT"
_Z35group_norm_nhwc_bwd_one_pass_kernelI11Bf16IOFp32WLi256ELi96ELi768EEv26Group_norm_nhwc_bwd_params:
.text._Z35group_norm_nhwc_bwd_one_pass_kernelI11Bf16IOFp32WLi256ELi96ELi768EEv26Group_norm_nhwc_bwd_params:
[----:B------:R-:W-:Y:S08]  /*0000*/  LDC R1, c[0x0][0x37c] ;  /* 0x0000df00ff017b82 */ /* 0x000ff00000000800 */
[----:B------:R-:W0:Y:S01]  /*0010*/  S2UR UR5, SR_CTAID.Y ;  /* 0x00000000000579c3 */ /* 0x000e220000002600 */
[----:B------:R-:W1:Y:S01]  /*0020*/  LDCU UR4, c[0x0][0x410] ;  /* 0x00008200ff0477ac */ /* 0x000e620008000800 */
[----:B------:R-:W2:Y:S01]  /*0030*/  S2R R55, SR_TID.X ;  /* 0x0000000000377919 */ /* 0x000ea20000002100 */
[----:B------:R-:W1:Y:S01]  /*0040*/  LDCU UR6, c[0x0][0x3e0] ;  /* 0x00007c00ff0677ac */ /* 0x000e620008000800 */
[----:B------:R-:W3:Y:S01]  /*0050*/  LDCU.64 UR12, c[0x0][0x358] ;  /* 0x00006b00ff0c77ac */ /* 0x000ee20008000a00 */
[----:B-1----:R-:W-:-:S04]  /*0060*/  UIMAD UR4, UR4, UR6, URZ ;  /* 0x00000006040472a4 */ /* 0x002fc8000f8e02ff */
[----:B0-----:R-:W-:-:S09]  /*0070*/  UISETP.GE.AND UP0, UPT, UR5, UR4, UPT ;  /* 0x000000040500728c */ /* 0x001fd2000bf06270 */
[----:B--23--:R-:W-:Y:S05]  /*0080*/  BRA.U UP0, `(.L_x_95) ;  /* 0x000000ad00ec7547 */ /* 0x00cfea000b800000 */
[----:B------:R-:W-:Y:S01]  /*0090*/  LOP3.LUT R0, R55, 0xffff, RZ, 0xc0, !PT ;  /* 0x0000ffff37007812 */ /* 0x000fe200078ec0ff */
[----:B------:R-:W-:-:S04]  /*00a0*/  UMOV UR4, URZ ;  /* 0x000000ff00047c82 */ /* 0x000fc80008000000 */
        /* <DEDUP_REMOVED lines=10> */
.L_x_162:
[----:B------:R-:W1:Y:S01]  /*0150*/  LDCU UR14, c[0x0][0x410] ;  /* 0x00008200ff0e77ac */ /* 0x000e620008000800 */
[----:B0-----:R-:W-:Y:S01]  /*0160*/  IABS R5, UR5 ;  /* 0x0000000500057c13 */ /* 0x001fe20008000000 */
[----:B------:R-:W2:Y:S01]  /*0170*/  LDC R33, c[0x0][0x41c] ;  /* 0x00010700ff217b82 */ /* 0x000ea20000000800 */
[----:B------:R-:W-:Y:S01]  /*0180*/  HFMA2 R52, -RZ, RZ, 0, 0 ;  /* 0x00000000ff347431 */ /* 0x000fe200000001ff */
[----:B------:R-:W-:Y:S01]  /*0190*/  UMOV UR6, URZ ;  /* 0x000000ff00067c82 */ /* 0x000fe20008000000 */
[----:B------:R-:W-:Y:S01]  /*01a0*/  R2UR UR10, R5 ;  /* 0x00000000050a72ca */ /* 0x000fe200000e0000 */
[----:B------:R-:W3:Y:S01]  /*01b0*/  LDCU.128 UR16, c[0x0][0x400] ;  /* 0x00008000ff1077ac */ /* 0x000ee20008000c00 */
[----:B------:R-:W-:Y:S01]  /*01c0*/  CS2R R50, SRZ ;  /* 0x0000000000327805 */ /* 0x000fe2000001ff00 */
[----:B------:R-:W-:Y:S01]  /*01d0*/  UISETP.GE.AND UP4, UPT, UR5, URZ, UPT ;  /* 0x000000ff0500728c */ /* 0x000fe2000bf86270 */
[----:B-1----:R-:W-:Y:S01]  /*01e0*/  MOV R3, UR14 ;  /* 0x0000000e00037c02 */ /* 0x002fe20008000f00 */
[----:B------:R-:W-:-:S03]  /*01f0*/  UISETP.NE.AND UP0, UPT, UR14, URZ, UPT ;  /* 0x000000ff0e00728c */ /* 0x000fc6000bf05270 */
[----:B------:R-:W-:Y:S02]  /*0200*/  IABS R3, R3 ;  /* 0x0000000300037213 */ /* 0x000fe40000000000 */
[----:B---3--:R-:W-:Y:S02]  /*0210*/  MOV R5, UR18 ;  /* 0x0000001200057c02 */ /* 0x008fe40008000f00 */
[----:B------:R-:W-:-:S13]  /*0220*/  R2UR UR11, R3 ;  /* 0x00000000030b72ca */ /* 0x000fda00000e0000 */
[----:B------:R-:W1:Y:S08]  /*0230*/  I2F.RP R3, UR11 ;  /* 0x0000000b00037d06 */ /* 0x000e700008209400 */
[----:B-1----:R-:W1:Y:S02]  /*0240*/  MUFU.RCP R3, R3 ;  /* 0x0000000300037308 */ /* 0x002e640000001000 */
[----:B-1----:R-:W-:-:S06]  /*0250*/  IADD3 R4, PT, PT, R3, 0xffffffe, RZ ;  /* 0x0ffffffe03047810 */ /* 0x002fcc0007ffe0ff */
[----:B------:R-:W1:Y:S02]  /*0260*/  F2I.FTZ.U32.TRUNC.NTZ R4, R4 ;  /* 0x0000000400047305 */ /* 0x000e64000021f000 */
[----:B-1----:R-:W-:-:S13]  /*0270*/  R2UR UR7, R4 ;  /* 0x00000000040772ca */ /* 0x002fda00000e0000 */
[----:B------:R-:W-:-:S04]  /*0280*/  UIADD3 UR8, UPT, UPT, URZ, -UR7, URZ ;  /* 0x80000007ff087290 */ /* 0x000fc8000fffe0ff */
[----:B------:R-:W-:-:S04]  /*0290*/  UIMAD UR8, UR8, UR11, URZ ;  /* 0x0000000b080872a4 */ /* 0x000fc8000f8e02ff */
[----:B------:R-:W-:Y:S01]  /*02a0*/  UIMAD.WIDE.U32 UR8, UR7, UR8, UR6 ;  /* 0x00000008070872a5 */ /* 0x000fe2000f8e0006 */
[----:B------:R-:W2:Y:S03]  /*02b0*/  S2UR UR6, SR_CTAID.X ;  /* 0x00000000000679c3 */ /* 0x000ea60000002500 */
[----:B------:R-:W-:Y:S02]  /*02c0*/  UIMAD.WIDE.U32 UR8, UR9, UR10, URZ ;  /* 0x0000000a090872a5 */ /* 0x000fe4000f8e00ff */
[----:B------:R-:W-:Y:S02]  /*02d0*/  ULOP3.LUT UR8, UR5, UR14, URZ, 0x3c, !UPT ;  /* 0x0000000e05087292 */ /* 0x000fe4000f8e3cff */
[----:B------:R-:W-:Y:S02]  /*02e0*/  UIADD3 UR7, UPT, UPT, -UR9, URZ, URZ ;  /* 0x000000ff09077290 */ /* 0x000fe4000fffe1ff */
[----:B------:R-:W-:-:S02]  /*02f0*/  UISETP.GE.AND UP5, UPT, UR8, URZ, UPT ;  /* 0x000000ff0800728c */ /* 0x000fc4000bfa6270 */
[----:B------:R-:W-:Y:S02]  /*0300*/  UIMAD UR7, UR11, UR7, UR10 ;  /* 0x000000070b0772a4 */ /* 0x000fe4000f8e020a */
[----:B------:R-:W-:Y:S02]  /*0310*/  ULOP3.LUT UR10, URZ, UR14, URZ, 0x33, !UPT ;  /* 0x0000000eff0a7292 */ /* 0x000fe4000f8e33ff */
[----:B------:R-:W-:Y:S01]  /*0320*/  UISETP.GT.U32.AND UP2, UPT, UR11, UR7, UPT ;  /* 0x000000070b00728c */ /* 0x000fe2000bf44070 */
[----:B--2---:R-:W-:-:S10]  /*0330*/  IMAD R33, R33, UR6, R54 ;  /* 0x0000000621217c24 */ /* 0x004fd4000f8e0236 */
[----:B------:R-:W-:Y:S02]  /*0340*/  @!UP2 UIADD3 UR7, UPT, UPT, UR7, -UR11, URZ ;  /* 0x8000000b0707a290 */ /* 0x000fe4000fffe0ff */
[----:B------:R-:W-:Y:S01]  /*0350*/  @!UP2 UIADD3 UR9, UPT, UPT, UR9, 0x1, URZ ;  /* 0x000000010909a890 */ /* 0x000fe2000fffe0ff */
[C---:B------:R-:W-:Y:S01]  /*0360*/  ISETP.GE.U32.AND P2, PT, R33.reuse, UR16, PT ;  /* 0x0000001021007c0c */ /* 0x040fe2000bf46070 */
[----:B------:R-:W-:Y:S01]  /*0370*/  UIADD3 UR8, UPT, UPT, UR7, -UR11, URZ ;  /* 0x8000000b07087290 */ /* 0x000fe2000fffe0ff */
[----:B------:R-:W-:Y:S01]  /*0380*/  SHF.R.S32.HI R3, RZ, 0x1f, R33 ;  /* 0x0000001fff037819 */ /* 0x000fe20000011421 */
[----:B------:R-:W-:Y:S01]  /*0390*/  UISETP.GT.U32.AND UP3, UPT, UR11, UR7, UPT ;  /* 0x000000070b00728c */ /* 0x000fe2000bf64070 */
[----:B------:R-:W-:Y:S01]  /*03a0*/  IADD3 R13, PT, PT, R33, 0x10, RZ ;  /* 0x00000010210d7810 */ /* 0x000fe20007ffe0ff */
[----:B------:R-:W-:Y:S01]  /*03b0*/  UISETP.GE.U32.AND UP1, UPT, UR7, UR11, UPT ;  /* 0x0000000b0700728c */ /* 0x000fe2000bf26070 */
[----:B------:R-:W-:Y:S01]  /*03c0*/  ISETP.GE.AND.EX P2, PT, R3, UR17, PT, P2 ;  /* 0x0000001103007c0c */ /* 0x000fe2000bf46320 */
[----:B------:R-:W-:Y:S01]  /*03d0*/  USEL UR7, UR8, UR7, !UP3 ;  /* 0x0000000708077287 */ /* 0x000fe2000d800000 */
[----:B------:R-:W-:-:S02]  /*03e0*/  ISETP.GE.U32.AND P0, PT, R13, UR16, PT ;  /* 0x000000100d007c0c */ /* 0x000fc4000bf06070 */
[----:B------:R-:W-:Y:S01]  /*03f0*/  SHF.R.S32.HI R7, RZ, 0x1f, R13 ;  /* 0x0000001fff077819 */ /* 0x000fe2000001140d */
[----:B------:R-:W-:Y:S01]  /*0400*/  @!UP4 UIADD3 UR7, UPT, UPT, -UR7, URZ, URZ ;  /* 0x000000ff0707c290 */ /* 0x000fe2000fffe1ff */
[----:B------:R-:W-:Y:S02]  /*0410*/  IADD3 R21, PT, PT, R33, 0x20, RZ ;  /* 0x0000002021157810 */ /* 0x000fe40007ffe0ff */
[----:B------:R-:W-:Y:S01]  /*0420*/  ISETP.GE.AND.EX P0, PT, R7, UR17, PT, P0 ;  /* 0x0000001107007c0c */ /* 0x000fe2000bf06300 */
[----:B------:R-:W-:Y:S01]  /*0430*/  USEL UR11, UR10, UR7, !UP0 ;  /* 0x000000070a0b7287 */ /* 0x000fe2000c000000 */
[----:B------:R-:W-:Y:S01]  /*0440*/  SHF.R.S32.HI R19, RZ, 0x1f, R21 ;  /* 0x0000001fff137819 */ /* 0x000fe20000011415 */
[----:B------:R-:W-:Y:S02]  /*0450*/  @UP1 UIADD3 UR9, UPT, UPT, UR9, 0x1, URZ ;  /* 0x0000000109091890 */ /* 0x000fe4000fffe0ff */
[----:B------:R-:W1:Y:S01]  /*0460*/  @!P2 LDC.64 R10, c[0x0][0x3f8] ;  /* 0x0000fe00ff0aab82 */ /* 0x000e620000000a00 */
[----:B------:R-:W-:-:S02]  /*0470*/  UIMAD UR7, UR11, 0x60, URZ ;  /* 0x000000600b0778a4 */ /* 0x000fc4000f8e02ff */
[----:B------:R-:W-:-:S04]  /*0480*/  @!UP5 UIADD3 UR9, UPT, UPT, -UR9, URZ, URZ ;  /* 0x000000ff0909d290 */ /* 0x000fc8000fffe1ff */
[----:B------:R-:W-:Y:S01]  /*0490*/  USEL UR9, UR10, UR9, !UP0 ;  /* 0x000000090a097287 */ /* 0x000fe2000c000000 */
[----:B------:R-:W-:Y:S01]  /*04a0*/  IADD3 R72, P1, PT, R2, UR7, RZ ;  /* 0x0000000702487c10 */ /* 0x000fe2000ff3e0ff */
[----:B------:R-:W2:Y:S01]  /*04b0*/  @!P0 LDC.64 R16, c[0x0][0x3f8] ;  /* 0x0000fe00ff108b82 */ /* 0x000ea20000000a00 */
[----:B------:R-:W-:Y:S01]  /*04c0*/  MOV R2, UR7 ;  /* 0x0000000700027c02 */ /* 0x000fe20008000f00 */
[----:B------:R-:W-:Y:S01]  /*04d0*/  USHF.R.S32.HI UR7, URZ, 0x1f, UR9 ;  /* 0x0000001fff077899 */ /* 0x000fe20008011409 */
[----:B------:R-:W-:Y:S02]  /*04e0*/  CS2R R48, SRZ ;  /* 0x0000000000307805 */ /* 0x000fe4000001ff00 */
[----:B------:R-:W-:Y:S02]  /*04f0*/  CS2R R46, SRZ ;  /* 0x00000000002e7805 */ /* 0x000fe4000001ff00 */
[----:B------:R-:W-:Y:S01]  /*0500*/  LEA.HI.X.SX32 R73, R2, RZ, 0x1, P1 ;  /* 0x000000ff02497211 */ /* 0x000fe200008f0eff */
[----:B------:R-:W-:Y:S01]  /*0510*/  UIMAD UR7, UR7, UR18, URZ ;  /* 0x00000012070772a4 */ /* 0x000fe2000f8e02ff */
[----:B------:R-:W-:Y:S01]  /*0520*/  ISETP.GE.U32.AND P1, PT, R21, UR16, PT ;  /* 0x0000001015007c0c */ /* 0x000fe2000bf26070 */
[----:B------:R-:W3:Y:S01]  /*0530*/  @!P2 LDC.64 R24, c[0x0][0x3a0] ;  /* 0x0000e800ff18ab82 */ /* 0x000ee20000000a00 */
[----:B------:R-:W-:Y:S01]  /*0540*/  CS2R R44, SRZ ;  /* 0x00000000002c7805 */ /* 0x000fe2000001ff00 */
[----:B------:R-:W-:-:S02]  /*0550*/  UIMAD UR7, UR9, UR19, UR7 ;  /* 0x00000013090772a4 */ /* 0x000fc4000f8e0207 */
[----:B------:R-:W-:Y:S01]  /*0560*/  IMAD.WIDE.U32 R72, R5, UR9, R72 ;  /* 0x0000000905487c25 */ /* 0x000fe2000f8e0048 */
[----:B------:R-:W-:Y:S02]  /*0570*/  ISETP.GE.AND.EX P1, PT, R19, UR17, PT, P1 ;  /* 0x0000001113007c0c */ /* 0x000fe4000bf26310 */
[----:B------:R-:W-:Y:S02]  /*0580*/  CS2R R42, SRZ ;  /* 0x00000000002a7805 */ /* 0x000fe4000001ff00 */
[----:B------:R-:W-:Y:S01]  /*0590*/  IADD3 R5, PT, PT, R33, 0x30, RZ ;  /* 0x0000003021057810 */ /* 0x000fe20007ffe0ff */
[----:B-1----:R-:W-:Y:S01]  /*05a0*/  @!P2 IMAD R2, R3, R10, RZ ;  /* 0x0000000a0302a224 */ /* 0x002fe200078e02ff */
[----:B------:R-:W1:Y:S01]  /*05b0*/  @!P2 LDC.64 R26, c[0x0][0x398] ;  /* 0x0000e600ff1aab82 */ /* 0x000e620000000a00 */
[----:B------:R-:W-:Y:S02]  /*05c0*/  IADD3 R75, PT, PT, R73, UR7, RZ ;  /* 0x00000007494b7c10 */ /* 0x000fe4000fffe0ff */
[----:B------:R-:W-:-:S02]  /*05d0*/  CS2R R40, SRZ ;  /* 0x0000000000287805 */ /* 0x000fc4000001ff00 */
[----:B------:R-:W-:Y:S01]  /*05e0*/  @!P2 MOV R74, R72 ;  /* 0x00000048004aa202 */ /* 0x000fe20000000f00 */
[----:B------:R-:W-:Y:S01]  /*05f0*/  @!P2 IMAD R11, R33, R11, R2 ;  /* 0x0000000b210ba224 */ /* 0x000fe200078e0202 */
[----:B------:R-:W-:Y:S02]  /*0600*/  ISETP.GE.U32.AND P3, PT, R5, UR16, PT ;  /* 0x0000001005007c0c */ /* 0x000fe4000bf66070 */
[----:B------:R-:W-:Y:S02]  /*0610*/  CS2R R38, SRZ ;  /* 0x0000000000267805 */ /* 0x000fe4000001ff00 */
[----:B------:R-:W-:Y:S01]  /*0620*/  SHF.R.S32.HI R23, RZ, 0x1f, R5 ;  /* 0x0000001fff177819 */ /* 0x000fe20000011405 */
[----:B------:R-:W-:Y:S01]  /*0630*/  @!P2 IMAD.WIDE.U32 R2, R33, R10, R74 ;  /* 0x0000000a2102a225 */ /* 0x000fe200078e004a */
[----:B------:R-:W-:Y:S01]  /*0640*/  @!P0 MOV R10, R72 ;  /* 0x00000048000a8202 */ /* 0x000fe20000000f00 */
[----:B------:R-:W4:Y:S01]  /*0650*/  @!P0 LDC.64 R8, c[0x0][0x398] ;  /* 0x0000e600ff088b82 */ /* 0x000f220000000a00 */
[----:B------:R-:W-:Y:S01]  /*0660*/  ISETP.GE.AND.EX P3, PT, R23, UR17, PT, P3 ;  /* 0x0000001117007c0c */ /* 0x000fe2000bf66330 */
[----:B--2---:R-:W-:Y:S01]  /*0670*/  @!P0 IMAD R4, R7, R16, RZ ;  /* 0x0000001007048224 */ /* 0x004fe200078e02ff */
[----:B------:R-:W-:-:S02]  /*0680*/  @!P2 IADD3 R3, PT, PT, R3, R11, RZ ;  /* 0x0000000b0303a210 */ /* 0x000fc40007ffe0ff */
[----:B------:R-:W-:Y:S02]  /*0690*/  CS2R R36, SRZ ;  /* 0x0000000000247805 */ /* 0x000fe4000001ff00 */
[----:B------:R-:W-:Y:S01]  /*06a0*/  @!P0 MOV R11, R75 ;  /* 0x0000004b000b8202 */ /* 0x000fe20000000f00 */
[C---:B------:R-:W-:Y:S01]  /*06b0*/  @!P0 IMAD R17, R13.reuse, R17, R4 ;  /* 0x000000110d118224 */ /* 0x040fe200078e0204 */
[C---:B------:R-:W-:Y:S01]  /*06c0*/  @!P2 SHF.L.U32 R15, R2.reuse, 0x1, RZ ;  /* 0x00000001020fa819 */ /* 0x040fe200000006ff */
[----:B------:R-:W2:Y:S01]  /*06d0*/  @!P1 LDC.64 R6, c[0x0][0x3f8] ;  /* 0x0000fe00ff069b82 */ /* 0x000ea20000000a00 */
[----:B------:R-:W-:Y:S01]  /*06e0*/  @!P2 SHF.L.U64.HI R2, R2, 0x1, R3 ;  /* 0x000000010202a819 */ /* 0x000fe20000010203 */
[----:B------:R-:W-:Y:S01]  /*06f0*/  @!P0 IMAD.WIDE.U32 R10, R13, R16, R10 ;  /* 0x000000100d0a8225 */ /* 0x000fe200078e000a */
[C---:B---3--:R-:W-:Y:S02]  /*0700*/  @!P2 IADD3 R12, P4, PT, R15.reuse, R24, RZ ;  /* 0x000000180f0ca210 */ /* 0x048fe40007f9e0ff */
[----:B------:R-:W-:Y:S01]  /*0710*/  CS2R R34, SRZ ;  /* 0x0000000000227805 */ /* 0x000fe2000001ff00 */
[----:B------:R-:W3:Y:S01]  /*0720*/  LDCU.64 UR8, c[0x0][0x3b8] ;  /* 0x00007700ff0877ac */ /* 0x000ee20008000a00 */
[----:B-1----:R-:W-:Y:S01]  /*0730*/  @!P2 IADD3 R14, P5, PT, R15, R26, RZ ;  /* 0x0000001a0f0ea210 */ /* 0x002fe20007fbe0ff */
[----:B------:R-:W1:Y:S01]  /*0740*/  @!P0 LDC.64 R28, c[0x0][0x3a0] ;  /* 0x0000e800ff1c8b82 */ /* 0x000e620000000a00 */
[----:B------:R-:W-:Y:S01]  /*0750*/  @!P0 IADD3 R3, PT, PT, R11, R17, RZ ;  /* 0x000000110b038210 */ /* 0x000fe20007ffe0ff */
[----:B------:R-:W0:Y:S01]  /*0760*/  LDCU.U8 UR10, c[0x0][0x414] ;  /* 0x00008280ff0a77ac */ /* 0x000e220008000000 */
[----:B------:R-:W-:-:S02]  /*0770*/  @!P2 IADD3.X R13, PT, PT, R2, R25, RZ, P4, !PT ;  /* 0x00000019020da210 */ /* 0x000fc400027fe4ff */
[C---:B------:R-:W-:Y:S02]  /*0780*/  @!P0 SHF.L.U32 R25, R10.reuse, 0x1, RZ ;  /* 0x000000010a198819 */ /* 0x040fe400000006ff */
[----:B------:R-:W-:Y:S01]  /*0790*/  @!P0 SHF.L.U64.HI R20, R10, 0x1, R3 ;  /* 0x000000010a148819 */ /* 0x000fe20000010203 */
[----:B------:R3:W3:Y:S01]  /*07a0*/  @!P2 LDG.E R52, desc[UR12][R12.64] ;  /* 0x0000000c0c34a981 */ /* 0x0006e2000c1e1900 */
[----:B------:R-:W0:Y:S01]  /*07b0*/  @!P1 LDC.64 R10, c[0x0][0x3a0] ;  /* 0x0000e800ff0a9b82 */ /* 0x000e220000000a00 */
[----:B------:R-:W-:-:S05]  /*07c0*/  @!P2 IADD3.X R15, PT, PT, R2, R27, RZ, P5, !PT ;  /* 0x0000001b020fa210 */ /* 0x000fca0002ffe4ff */
[----:B------:R3:W3:Y:S02]  /*07d0*/  @!P2 LDG.E R51, desc[UR12][R14.64] ;  /* 0x0000000c0e33a981 */ /* 0x0006e4000c1e1900 */
[----:B------:R-:W0:Y:S01]  /*07e0*/  @!P3 LDC.64 R2, c[0x0][0x3f8] ;  /* 0x0000fe00ff02bb82 */ /* 0x000e220000000a00 */
[----:B----4-:R-:W-:Y:S01]  /*07f0*/  @!P0 IADD3 R18, P2, PT, R25, R8, RZ ;  /* 0x0000000819128210 */ /* 0x010fe20007f5e0ff */
[----:B--2---:R-:W-:Y:S01]  /*0800*/  @!P1 IMAD R8, R19, R6, RZ ;  /* 0x0000000613089224 */ /* 0x004fe200078e02ff */
[----:B------:R-:W-:Y:S02]  /*0810*/  IADD3 R4, PT, PT, R33, 0x40, RZ ;  /* 0x0000004021047810 */ /* 0x000fe40007ffe0ff */
[----:B-1----:R-:W-:-:S03]  /*0820*/  @!P0 IADD3 R16, P4, PT, R25, R28, RZ ;  /* 0x0000001c19108210 */ /* 0x002fc60007f9e0ff */
[----:B---3--:R-:W1:Y:S01]  /*0830*/  @!P1 LDC.64 R12, c[0x0][0x398] ;  /* 0x0000e600ff0c9b82 */ /* 0x008e620000000a00 */
[----:B------:R-:W-:Y:S02]  /*0840*/  @!P1 MOV R14, R72 ;  /* 0x00000048000e9202 */ /* 0x000fe40000000f00 */
[----:B------:R-:W-:Y:S01]  /*0850*/  @!P1 MOV R15, R75 ;  /* 0x0000004b000f9202 */ /* 0x000fe20000000f00 */
[C---:B------:R-:W-:Y:S01]  /*0860*/  @!P1 IMAD R27, R21.reuse, R7, R8 ;  /* 0x00000007151b9224 */ /* 0x040fe200078e0208 */
[C---:B------:R-:W-:Y:S01]  /*0870*/  @!P0 IADD3.X R17, PT, PT, R20.reuse, R29, RZ, P4, !PT ;  /* 0x0000001d14118210 */ /* 0x040fe200027fe4ff */
[----:B------:R-:W-:Y:S01]  /*0880*/  @!P1 IMAD.WIDE.U32 R14, R21, R6, R14 ;  /* 0x00000006150e9225 */ /* 0x000fe200078e000e */
[----:B------:R-:W-:-:S03]  /*0890*/  @!P0 IADD3.X R19, PT, PT, R20, R9, RZ, P2, !PT ;  /* 0x0000000914138210 */ /* 0x000fc600017fe4ff */
[----:B------:R2:W3:Y:S01]  /*08a0*/  @!P0 LDG.E R50, desc[UR12][R16.64] ;  /* 0x0000000c10328981 */ /* 0x0004e2000c1e1900 */
[----:B------:R-:W-:Y:S01]  /*08b0*/  ISETP.GE.U32.AND P2, PT, R4, UR16, PT ;  /* 0x0000001004007c0c */ /* 0x000fe2000bf46070 */
[----:B------:R-:W4:Y:S01]  /*08c0*/  @!P3 LDC.64 R6, c[0x0][0x3a0] ;  /* 0x0000e800ff06bb82 */ /* 0x000f220000000a00 */
[----:B------:R-:W-:Y:S01]  /*08d0*/  SHF.R.S32.HI R25, RZ, 0x1f, R4 ;  /* 0x0000001fff197819 */ /* 0x000fe20000011404 */
[----:B------:R1:W3:Y:S01]  /*08e0*/  @!P0 LDG.E R49, desc[UR12][R18.64] ;  /* 0x0000000c12318981 */ /* 0x0002e2000c1e1900 */
[----:B------:R-:W-:Y:S02]  /*08f0*/  @!P1 IADD3 R15, PT, PT, R15, R27, RZ ;  /* 0x0000001b0f0f9210 */ /* 0x000fe40007ffe0ff */
[C---:B------:R-:W-:Y:S02]  /*0900*/  @!P1 SHF.L.U32 R21, R14.reuse, 0x1, RZ ;  /* 0x000000010e159819 */ /* 0x040fe400000006ff */
[----:B------:R-:W-:Y:S01]  /*0910*/  ISETP.GE.AND.EX P2, PT, R25, UR17, PT, P2 ;  /* 0x0000001119007c0c */ /* 0x000fe2000bf46320 */
[----:B------:R-:W4:Y:S01]  /*0920*/  @!P3 LDC.64 R8, c[0x0][0x398] ;  /* 0x0000e600ff08bb82 */ /* 0x000f220000000a00 */
[----:B------:R-:W-:-:S02]  /*0930*/  @!P1 SHF.L.U64.HI R14, R14, 0x1, R15 ;  /* 0x000000010e0e9819 */ /* 0x000fc4000001020f */
[----:B0-----:R-:W-:Y:S01]  /*0940*/  @!P1 IADD3 R10, P0, PT, R21, R10, RZ ;  /* 0x0000000a150a9210 */ /* 0x001fe20007f1e0ff */
[----:B--2---:R-:W-:Y:S01]  /*0950*/  @!P3 IMAD R16, R23, R2, RZ ;  /* 0x000000021710b224 */ /* 0x004fe200078e02ff */
[----:B------:R-:W-:Y:S02]  /*0960*/  IADD3 R15, PT, PT, R33, 0x50, RZ ;  /* 0x00000050210f7810 */ /* 0x000fe40007ffe0ff */
[----:B------:R-:W-:Y:S01]  /*0970*/  @!P1 IADD3.X R11, PT, PT, R14, R11, RZ, P0, !PT ;  /* 0x0000000b0e0b9210 */ /* 0x000fe200007fe4ff */
[----:B------:R-:W-:Y:S01]  /*0980*/  @!P3 IMAD R27, R5, R3, R16 ;  /* 0x00000003051bb224 */ /* 0x000fe200078e0210 */
[----:B------:R-:W-:Y:S02]  /*0990*/  ISETP.GE.U32.AND P0, PT, R15, UR16, PT ;  /* 0x000000100f007c0c */ /* 0x000fe4000bf06070 */
[----:B------:R-:W-:Y:S01]  /*09a0*/  SHF.R.S32.HI R23, RZ, 0x1f, R15 ;  /* 0x0000001fff177819 */ /* 0x000fe2000001140f */
[----:B------:R0:W5:Y:S01]  /*09b0*/  @!P1 LDG.E R48, desc[UR12][R10.64] ;  /* 0x0000000c0a309981 */ /* 0x000162000c1e1900 */
[----:B------:R-:W-:-:S02]  /*09c0*/  @!P3 MOV R16, R72 ;  /* 0x000000480010b202 */ /* 0x000fc40000000f00 */
[----:B------:R-:W-:Y:S02]  /*09d0*/  @!P3 MOV R17, R75 ;  /* 0x0000004b0011b202 */ /* 0x000fe40000000f00 */
[----:B------:R-:W-:Y:S01]  /*09e0*/  ISETP.GE.AND.EX P0, PT, R23, UR17, PT, P0 ;  /* 0x0000001117007c0c */ /* 0x000fe2000bf06300 */
[----:B------:R-:W-:Y:S02]  /*09f0*/  @!P3 IMAD.WIDE.U32 R16, R5, R2, R16 ;  /* 0x000000020510b225 */ /* 0x000fe400078e0010 */
[----:B------:R-:W2:Y:S01]  /*0a00*/  @!P2 LDC.64 R2, c[0x0][0x3f8] ;  /* 0x0000fe00ff02ab82 */ /* 0x000ea20000000a00 */
[----:B-1----:R-:W-:Y:S02]  /*0a10*/  @!P1 IADD3 R18, P4, PT, R21, R12, RZ ;  /* 0x0000000c15129210 */ /* 0x002fe40007f9e0ff */
[----:B------:R-:W-:Y:S02]  /*0a20*/  @!P3 IADD3 R5, PT, PT, R17, R27, RZ ;  /* 0x0000001b1105b210 */ /* 0x000fe40007ffe0ff */
[----:B------:R-:W-:-:S02]  /*0a30*/  @!P1 IADD3.X R19, PT, PT, R14, R13, RZ, P4, !PT ;  /* 0x0000000d0e139210 */ /* 0x000fc400027fe4ff */
[----:B------:R-:W-:-:S03]  /*0a40*/  @!P3 SHF.L.U32 R21, R16, 0x1, RZ ;  /* 0x000000011015b819 */ /* 0x000fc600000006ff */
[----:B------:R-:W1:Y:S01]  /*0a50*/  @!P0 LDC.64 R12, c[0x0][0x3f8] ;  /* 0x0000fe00ff0c8b82 */ /* 0x000e620000000a00 */
[----:B------:R-:W-:Y:S01]  /*0a60*/  @!P3 SHF.L.U64.HI R16, R16, 0x1, R5 ;  /* 0x000000011010b819 */ /* 0x000fe20000010205 */
[----:B------:R0:W5:Y:S01]  /*0a70*/  @!P1 LDG.E R47, desc[UR12][R18.64] ;  /* 0x0000000c122f9981 */ /* 0x000162000c1e1900 */
[C---:B----4-:R-:W-:Y:S02]  /*0a80*/  @!P3 IADD3 R6, P4, PT, R21.reuse, R6, RZ ;  /* 0x000000061506b210 */ /* 0x050fe40007f9e0ff */
[----:B------:R-:W-:Y:S02]  /*0a90*/  @!P3 IADD3 R20, P5, PT, R21, R8, RZ ;  /* 0x000000081514b210 */ /* 0x000fe40007fbe0ff */
[C---:B------:R-:W-:Y:S01]  /*0aa0*/  @!P3 IADD3.X R7, PT, PT, R16.reuse, R7, RZ, P4, !PT ;  /* 0x000000071007b210 */ /* 0x040fe200027fe4ff */
[----:B0-----:R-:W0:Y:S01]  /*0ab0*/  @!P2 LDC.64 R10, c[0x0][0x3a0] ;  /* 0x0000e800ff0aab82 */ /* 0x001e220000000a00 */
[----:B------:R-:W-:Y:S02]  /*0ac0*/  @!P3 IADD3.X R21, PT, PT, R16, R9, RZ, P5, !PT ;  /* 0x000000091015b210 */ /* 0x000fe40002ffe4ff */
[----:B------:R-:W-:Y:S01]  /*0ad0*/  IADD3 R16, PT, PT, R33, 0x60, RZ ;  /* 0x0000006021107810 */ /* 0x000fe20007ffe0ff */
[----:B------:R1:W5:Y:S01]  /*0ae0*/  @!P3 LDG.E R46, desc[UR12][R6.64] ;  /* 0x0000000c062eb981 */ /* 0x000362000c1e1900 */
[----:B------:R-:W-:-:S02]  /*0af0*/  @!P2 MOV R18, R72 ;  /* 0x000000480012a202 */ /* 0x000fc40000000f00 */
[----:B------:R-:W-:Y:S01]  /*0b00*/  ISETP.GE.U32.AND P4, PT, R16, UR16, PT ;  /* 0x0000001010007c0c */ /* 0x000fe2000bf86070 */
[-C--:B--2---:R-:W-:Y:S01]  /*0b10*/  @!P2 IMAD R25, R25, R2.reuse, RZ ;  /* 0x000000021919a224 */ /* 0x084fe200078e02ff */
[----:B------:R-:W-:Y:S01]  /*0b20*/  SHF.R.S32.HI R27, RZ, 0x1f, R16 ;  /* 0x0000001fff1b7819 */ /* 0x000fe20000011410 */
[----:B------:R-:W2:Y:S01]  /*0b30*/  @!P2 LDC.64 R8, c[0x0][0x398] ;  /* 0x0000e600ff08ab82 */ /* 0x000ea20000000a00 */
[----:B------:R-:W-:Y:S01]  /*0b40*/  @!P2 MOV R19, R75 ;  /* 0x0000004b0013a202 */ /* 0x000fe20000000f00 */
[----:B------:R4:W5:Y:S01]  /*0b50*/  @!P3 LDG.E R45, desc[UR12][R20.64] ;  /* 0x0000000c142db981 */ /* 0x000962000c1e1900 */
[----:B------:R-:W-:Y:S01]  /*0b60*/  ISETP.GE.AND.EX P4, PT, R27, UR17, PT, P4 ;  /* 0x000000111b007c0c */ /* 0x000fe2000bf86340 */
[C---:B------:R-:W-:Y:S02]  /*0b70*/  @!P2 IMAD R25, R4.reuse, R3, R25 ;  /* 0x000000030419a224 */ /* 0x040fe400078e0219 */
[----:B------:R-:W-:Y:S01]  /*0b80*/  @!P2 IMAD.WIDE.U32 R18, R4, R2, R18 ;  /* 0x000000020412a225 */ /* 0x000fe200078e0012 */
[----:B------:R-:W-:Y:S01]  /*0b90*/  IADD3 R14, PT, PT, R33, 0x70, RZ ;  /* 0x00000070210e7810 */ /* 0x000fe20007ffe0ff */
[----:B------:R-:W2:Y:S02]  /*0ba0*/  @!P0 LDC.64 R2, c[0x0][0x398] ;  /* 0x0000e600ff028b82 */ /* 0x000ea40000000a00 */
[----:B-1----:R-:W-:Y:S01]  /*0bb0*/  @!P0 IMAD R6, R23, R12, RZ ;  /* 0x0000000c17068224 */ /* 0x002fe200078e02ff */
[----:B------:R-:W-:-:S03]  /*0bc0*/  @!P2 IADD3 R7, PT, PT, R19, R25, RZ ;  /* 0x000000191307a210 */ /* 0x000fc60007ffe0ff */
[----:B------:R-:W-:Y:S01]  /*0bd0*/  @!P0 IMAD R17, R15, R13, R6 ;  /* 0x0000000d0f118224 */ /* 0x000fe200078e0206 */
[----:B------:R-:W-:Y:S01]  /*0be0*/  @!P2 SHF.L.U64.HI R24, R18, 0x1, R7 ;  /* 0x000000011218a819 */ /* 0x000fe20000010207 */
[----:B------:R-:W1:Y:S01]  /*0bf0*/  @!P0 LDC.64 R4, c[0x0][0x3a0] ;  /* 0x0000e800ff048b82 */ /* 0x000e620000000a00 */
[----:B------:R-:W-:Y:S02]  /*0c00*/  ISETP.GE.U32.AND P3, PT, R14, UR16, PT ;  /* 0x000000100e007c0c */ /* 0x000fe4000bf66070 */
[----:B------:R-:W-:-:S05]  /*0c10*/  SHF.R.S32.HI R29, RZ, 0x1f, R14 ;  /* 0x0000001fff1d7819 */ /* 0x000fca000001140e */
[----:B------:R-:W1:Y:S01]  /*0c20*/  @!P4 LDC.64 R6, c[0x0][0x3f8] ;  /* 0x0000fe00ff06cb82 */ /* 0x000e620000000a00 */
[----:B------:R-:W-:Y:S02]  /*0c30*/  ISETP.GE.AND.EX P3, PT, R29, UR17, PT, P3 ;  /* 0x000000111d007c0c */ /* 0x000fe4000bf66330 */
[----:B------:R-:W-:Y:S02]  /*0c40*/  @!P2 SHF.L.U32 R19, R18, 0x1, RZ ;  /* 0x000000011213a819 */ /* 0x000fe400000006ff */
[----:B----4-:R-:W-:Y:S02]  /*0c50*/  @!P0 MOV R20, R72 ;  /* 0x0000004800148202 */ /* 0x010fe40000000f00 */
[----:B------:R-:W-:Y:S02]  /*0c60*/  @!P0 MOV R21, R75 ;  /* 0x0000004b00158202 */ /* 0x000fe40000000f00 */
[C---:B0-----:R-:W-:Y:S02]  /*0c70*/  @!P2 IADD3 R22, P1, PT, R19.reuse, R10, RZ ;  /* 0x0000000a1316a210 */ /* 0x041fe40007f3e0ff */
[----:B--2---:R-:W-:Y:S01]  /*0c80*/  @!P2 IADD3 R18, P5, PT, R19, R8, RZ ;  /* 0x000000081312a210 */ /* 0x004fe20007fbe0ff */
[----:B------:R-:W-:Y:S01]  /*0c90*/  @!P0 IMAD.WIDE.U32 R12, R15, R12, R20 ;  /* 0x0000000c0f0c8225 */ /* 0x000fe200078e0014 */
[----:B------:R-:W-:-:S02]  /*0ca0*/  @!P2 IADD3.X R23, PT, PT, R24, R11, RZ, P1, !PT ;  /* 0x0000000b1817a210 */ /* 0x000fc40000ffe4ff */
[----:B------:R-:W-:Y:S01]  /*0cb0*/  @!P2 IADD3.X R19, PT, PT, R24, R9, RZ, P5, !PT ;  /* 0x000000091813a210 */ /* 0x000fe20002ffe4ff */
[----:B------:R-:W0:Y:S01]  /*0cc0*/  @!P3 LDC.64 R10, c[0x0][0x3f8] ;  /* 0x0000fe00ff0abb82 */ /* 0x000e220000000a00 */
[----:B------:R-:W-:Y:S01]  /*0cd0*/  @!P0 SHF.L.U32 R21, R12, 0x1, RZ ;  /* 0x000000010c158819 */ /* 0x000fe200000006ff */
[----:B------:R2:W5:Y:S01]  /*0ce0*/  @!P2 LDG.E R44, desc[UR12][R22.64] ;  /* 0x0000000c162ca981 */ /* 0x000562000c1e1900 */
[----:B------:R-:W-:-:S03]  /*0cf0*/  @!P0 IADD3 R9, PT, PT, R13, R17, RZ ;  /* 0x000000110d098210 */ /* 0x000fc60007ffe0ff */
[----:B------:R4:W5:Y:S01]  /*0d00*/  @!P2 LDG.E R43, desc[UR12][R18.64] ;  /* 0x0000000c122ba981 */ /* 0x000962000c1e1900 */
[----:B------:R-:W-:Y:S01]  /*0d10*/  @!P0 IADD3 R20, P2, PT, R21, R2, RZ ;  /* 0x0000000215148210 */ /* 0x000fe20007f5e0ff */
[----:B-1----:R-:W-:Y:S01]  /*0d20*/  @!P4 IMAD R2, R27, R6, RZ ;  /* 0x000000061b02c224 */ /* 0x002fe200078e02ff */
[----:B------:R-:W-:Y:S02]  /*0d30*/  @!P0 SHF.L.U64.HI R12, R12, 0x1, R9 ;  /* 0x000000010c0c8819 */ /* 0x000fe40000010209 */
[----:B------:R-:W-:Y:S01]  /*0d40*/  @!P0 IADD3 R24, P1, PT, R21, R4, RZ ;  /* 0x0000000415188210 */ /* 0x000fe20007f3e0ff */
[----:B------:R-:W4:Y:S01]  /*0d50*/  @!P4 LDC.64 R8, c[0x0][0x3a0] ;  /* 0x0000e800ff08cb82 */ /* 0x000f220000000a00 */
[----:B------:R-:W-:Y:S01]  /*0d60*/  IADD3 R17, PT, PT, R33, 0x80, RZ ;  /* 0x0000008021117810 */ /* 0x000fe20007ffe0ff */
[----:B------:R-:W-:Y:S01]  /*0d70*/  @!P4 IMAD R15, R16, R7, R2 ;  /* 0x00000007100fc224 */ /* 0x000fe200078e0202 */
[C---:B------:R-:W-:Y:S02]  /*0d80*/  @!P0 IADD3.X R25, PT, PT, R12.reuse, R5, RZ, P1, !PT ;  /* 0x000000050c198210 */ /* 0x040fe40000ffe4ff */
[----:B------:R-:W-:-:S02]  /*0d90*/  @!P0 IADD3.X R21, PT, PT, R12, R3, RZ, P2, !PT ;  /* 0x000000030c158210 */ /* 0x000fc400017fe4ff */
[----:B------:R-:W-:Y:S01]  /*0da0*/  ISETP.GE.U32.AND P5, PT, R17, UR16, PT ;  /* 0x0000001011007c0c */ /* 0x000fe2000bfa6070 */
[----:B------:R-:W1:Y:S01]  /*0db0*/  @!P4 LDC.64 R4, c[0x0][0x398] ;  /* 0x0000e600ff04cb82 */ /* 0x000e620000000a00 */
[----:B------:R-:W-:Y:S01]  /*0dc0*/  SHF.R.S32.HI R27, RZ, 0x1f, R17 ;  /* 0x0000001fff1b7819 */ /* 0x000fe20000011411 */
[----:B------:R1:W5:Y:S01]  /*0dd0*/  @!P0 LDG.E R42, desc[UR12][R24.64] ;  /* 0x0000000c182a8981 */ /* 0x000362000c1e1900 */
[----:B------:R-:W-:Y:S02]  /*0de0*/  @!P4 MOV R2, R72 ;  /* 0x000000480002c202 */ /* 0x000fe40000000f00 */
[----:B------:R-:W-:Y:S01]  /*0df0*/  @!P4 MOV R3, R75 ;  /* 0x0000004b0003c202 */ /* 0x000fe20000000f00 */
[----:B0-----:R-:W-:Y:S01]  /*0e00*/  @!P3 IMAD R29, R29, R10, RZ ;  /* 0x0000000a1d1db224 */ /* 0x001fe200078e02ff */
[----:B------:R-:W-:Y:S01]  /*0e10*/  ISETP.GE.AND.EX P5, PT, R27, UR17, PT, P5 ;  /* 0x000000111b007c0c */ /* 0x000fe2000bfa6350 */
[----:B------:R-:W0:Y:S01]  /*0e20*/  @!P3 LDC.64 R12, c[0x0][0x3a0] ;  /* 0x0000e800ff0cbb82 */ /* 0x000e220000000a00 */
[----:B------:R0:W5:Y:S01]  /*0e30*/  @!P0 LDG.E R41, desc[UR12][R20.64] ;  /* 0x0000000c14298981 */ /* 0x000162000c1e1900 */
[----:B------:R-:W-:-:S05]  /*0e40*/  @!P4 IMAD.WIDE.U32 R6, R16, R6, R2 ;  /* 0x000000061006c225 */ /* 0x000fca00078e0002 */
[----:B------:R-:W-:Y:S02]  /*0e50*/  @!P4 IADD3 R3, PT, PT, R7, R15, RZ ;  /* 0x0000000f0703c210 */ /* 0x000fe40007ffe0ff */
[C---:B--2---:R-:W-:Y:S02]  /*0e60*/  @!P4 SHF.L.U32 R23, R6.reuse, 0x1, RZ ;  /* 0x000000010617c819 */ /* 0x044fe400000006ff */
[----:B------:R-:W-:Y:S02]  /*0e70*/  @!P4 SHF.L.U64.HI R16, R6, 0x1, R3 ;  /* 0x000000010610c819 */ /* 0x000fe40000010203 */
[----:B------:R-:W-:Y:S01]  /*0e80*/  @!P3 MOV R2, R72 ;  /* 0x000000480002b202 */ /* 0x000fe20000000f00 */
[----:B------:R-:W2:Y:S01]  /*0e90*/  @!P5 LDC.64 R6, c[0x0][0x3f8] ;  /* 0x0000fe00ff06db82 */ /* 0x000ea20000000a00 */
[----:B------:R-:W-:Y:S01]  /*0ea0*/  @!P3 MOV R3, R75 ;  /* 0x0000004b0003b202 */ /* 0x000fe20000000f00 */
[C---:B------:R-:W-:Y:S01]  /*0eb0*/  @!P3 IMAD R29, R14.reuse, R11, R29 ;  /* 0x0000000b0e1db224 */ /* 0x040fe200078e021d */
[----:B----4-:R-:W-:Y:S01]  /*0ec0*/  @!P4 IADD3 R18, P0, PT, R23, R8, RZ ;  /* 0x000000081712c210 */ /* 0x010fe20007f1e0ff */
[----:B------:R-:W-:-:S04]  /*0ed0*/  @!P3 IMAD.WIDE.U32 R10, R14, R10, R2 ;  /* 0x0000000a0e0ab225 */ /* 0x000fc800078e0002 */
[----:B------:R-:W4:Y:S01]  /*0ee0*/  @!P3 LDC.64 R2, c[0x0][0x398] ;  /* 0x0000e600ff02bb82 */ /* 0x000f220000000a00 */
[----:B-1----:R-:W-:Y:S02]  /*0ef0*/  @!P4 IADD3 R22, P1, PT, R23, R4, RZ ;  /* 0x000000041716c210 */ /* 0x002fe40007f3e0ff */
[----:B------:R-:W-:Y:S02]  /*0f00*/  IADD3 R15, PT, PT, R33, 0x90, RZ ;  /* 0x00000090210f7810 */ /* 0x000fe40007ffe0ff */
[C---:B------:R-:W-:Y:S02]  /*0f10*/  @!P4 IADD3.X R19, PT, PT, R16.reuse, R9, RZ, P0, !PT ;  /* 0x000000091013c210 */ /* 0x040fe400007fe4ff */
[----:B------:R-:W-:Y:S02]  /*0f20*/  @!P3 IADD3 R9, PT, PT, R11, R29, RZ ;  /* 0x0000001d0b09b210 */ /* 0x000fe40007ffe0ff */
[----:B------:R-:W-:Y:S01]  /*0f30*/  @!P4 IADD3.X R23, PT, PT, R16, R5, RZ, P1, !PT ;  /* 0x000000051017c210 */ /* 0x000fe20000ffe4ff */
[----:B------:R1:W5:Y:S01]  /*0f40*/  @!P4 LDG.E R40, desc[UR12][R18.64] ;  /* 0x0000000c1228c981 */ /* 0x000362000c1e1900 */
[----:B------:R-:W-:-:S02]  /*0f50*/  @!P3 SHF.L.U32 R5, R10, 0x1, RZ ;  /* 0x000000010a05b819 */ /* 0x000fc400000006ff */
[----:B------:R-:W-:Y:S01]  /*0f60*/  ISETP.GE.U32.AND P1, PT, R15, UR16, PT ;  /* 0x000000100f007c0c */ /* 0x000fe2000bf26070 */
[----:B------:R-:W5:Y:S01]  /*0f70*/  @!P4 LDG.E R39, desc[UR12][R22.64] ;  /* 0x0000000c1627c981 */ /* 0x000f62000c1e1900 */
[----:B------:R-:W-:Y:S02]  /*0f80*/  SHF.R.S32.HI R29, RZ, 0x1f, R15 ;  /* 0x0000001fff1d7819 */ /* 0x000fe4000001140f */
[----:B------:R-:W-:Y:S02]  /*0f90*/  @!P3 SHF.L.U64.HI R24, R10, 0x1, R9 ;  /* 0x000000010a18b819 */ /* 0x000fe40000010209 */
[----:B0-----:R-:W-:Y:S02]  /*0fa0*/  @!P3 IADD3 R20, P0, PT, R5, R12, RZ ;  /* 0x0000000c0514b210 */ /* 0x001fe40007f1e0ff */
[----:B------:R-:W-:Y:S01]  /*0fb0*/  ISETP.GE.AND.EX P1, PT, R29, UR17, PT, P1 ;  /* 0x000000111d007c0c */ /* 0x000fe2000bf26310 */
[----:B------:R-:W0:Y:S01]  /*0fc0*/  @!P5 LDC.64 R10, c[0x0][0x3a0] ;  /* 0x0000e800ff0adb82 */ /* 0x000e220000000a00 */
[----:B------:R-:W-:Y:S01]  /*0fd0*/  @!P3 IADD3.X R21, PT, PT, R24, R13, RZ, P0, !PT ;  /* 0x0000000d1815b210 */ /* 0x000fe200007fe4ff */
[----:B--2---:R-:W-:Y:S01]  /*0fe0*/  @!P5 IMAD R12, R27, R6, RZ ;  /* 0x000000061b0cd224 */ /* 0x004fe200078e02ff */
[----:B------:R-:W-:-:S02]  /*0ff0*/  IADD3 R14, PT, PT, R33, 0xb0, RZ ;  /* 0x000000b0210e7810 */ /* 0x000fc40007ffe0ff */
[----:B-1----:R-:W-:Y:S01]  /*1000*/  @!P5 MOV R18, R72 ;  /* 0x000000480012d202 */ /* 0x002fe20000000f00 */
[----:B------:R1:W5:Y:S02]  /*1010*/  @!P3 LDG.E R38, desc[UR12][R20.64] ;  /* 0x0000000c1426b981 */ /* 0x000364000c1e1900 */
[----:B------:R-:W2:Y:S01]  /*1020*/  @!P5 LDC.64 R8, c[0x0][0x398] ;  /* 0x0000e600ff08db82 */ /* 0x000ea20000000a00 */
[----:B------:R-:W-:Y:S01]  /*1030*/  @!P5 MOV R19, R75 ;  /* 0x0000004b0013d202 */ /* 0x000fe20000000f00 */
[----:B------:R-:W-:Y:S01]  /*1040*/  @!P5 IMAD R13, R17, R7, R12 ;  /* 0x00000007110dd224 */ /* 0x000fe200078e020c */
[----:B------:R-:W-:Y:S02]  /*1050*/  ISETP.GE.U32.AND P2, PT, R14, UR16, PT ;  /* 0x000000100e007c0c */ /* 0x000fe4000bf46070 */
[----:B----4-:R-:W-:Y:S02]  /*1060*/  @!P3 IADD3 R16, P4, PT, R5, R2, RZ ;  /* 0x000000020510b210 */ /* 0x010fe40007f9e0ff */
[----:B-1----:R-:W-:Y:S01]  /*1070*/  SHF.R.S32.HI R21, RZ, 0x1f, R14 ;  /* 0x0000001fff157819 */ /* 0x002fe2000001140e */
[----:B------:R-:W1:Y:S01]  /*1080*/  @!P1 LDC.64 R4, c[0x0][0x3f8] ;  /* 0x0000fe00ff049b82 */ /* 0x000e620000000a00 */
[----:B------:R-:W-:Y:S01]  /*1090*/  IADD3 R12, PT, PT, R33, 0xa0, RZ ;  /* 0x000000a0210c7810 */ /* 0x000fe20007ffe0ff */
[----:B------:R-:W-:Y:S01]  /*10a0*/  @!P5 IMAD.WIDE.U32 R6, R17, R6, R18 ;  /* 0x000000061106d225 */ /* 0x000fe200078e0012 */
[----:B------:R-:W-:-:S02]  /*10b0*/  ISETP.GE.AND.EX P2, PT, R21, UR17, PT, P2 ;  /* 0x0000001115007c0c */ /* 0x000fc4000bf46320 */
[----:B------:R-:W-:Y:S02]  /*10c0*/  ISETP.GE.U32.AND P0, PT, R12, UR16, PT ;  /* 0x000000100c007c0c */ /* 0x000fe4000bf06070 */
[----:B------:R-:W-:Y:S01]  /*10d0*/  SHF.R.S32.HI R19, RZ, 0x1f, R12 ;  /* 0x0000001fff137819 */ /* 0x000fe2000001140c */
[----:B------:R-:W4:Y:S01]  /*10e0*/  @!P1 LDC.64 R60, c[0x0][0x3a0] ;  /* 0x0000e800ff3c9b82 */ /* 0x000f220000000a00 */
[----:B------:R-:W-:Y:S02]  /*10f0*/  @!P5 IADD3 R7, PT, PT, R7, R13, RZ ;  /* 0x0000000d0707d210 */ /* 0x000fe40007ffe0ff */
[----:B------:R-:W-:Y:S02]  /*1100*/  ISETP.GE.AND.EX P0, PT, R19, UR17, PT, P0 ;  /* 0x0000001113007c0c */ /* 0x000fe4000bf06300 */
[----:B------:R-:W-:Y:S02]  /*1110*/  @!P3 IADD3.X R17, PT, PT, R24, R3, RZ, P4, !PT ;  /* 0x000000031811b210 */ /* 0x000fe400027fe4ff */
[C---:B------:R-:W-:Y:S01]  /*1120*/  @!P5 SHF.L.U32 R3, R6.reuse, 0x1, RZ ;  /* 0x000000010603d819 */ /* 0x040fe200000006ff */
[----:B------:R-:W3:Y:S01]  /*1130*/  @!P1 LDC.64 R24, c[0x0][0x398] ;  /* 0x0000e600ff189b82 */ /* 0x000ee20000000a00 */
[----:B------:R-:W-:Y:S01]  /*1140*/  @!P5 SHF.L.U64.HI R18, R6, 0x1, R7 ;  /* 0x000000010612d819 */ /* 0x000fe20000010207 */
[----:B------:R1:W5:Y:S01]  /*1150*/  @!P3 LDG.E R37, desc[UR12][R16.64] ;  /* 0x0000000c1025b981 */ /* 0x000362000c1e1900 */
[----:B0-----:R-:W-:-:S05]  /*1160*/  @!P5 IADD3 R10, P3, PT, R3, R10, RZ ;  /* 0x0000000a030ad210 */ /* 0x001fca0007f7e0ff */
[----:B------:R-:W0:Y:S01]  /*1170*/  @!P2 LDC.64 R6, c[0x0][0x3f8] ;  /* 0x0000fe00ff06ab82 */ /* 0x000e220000000a00 */
[----:B--2---:R-:W-:Y:S01]  /*1180*/  @!P5 IADD3 R8, P4, PT, R3, R8, RZ ;  /* 0x000000080308d210 */ /* 0x004fe20007f9e0ff */
[----:B-1----:R-:W-:Y:S01]  /*1190*/  @!P1 IMAD R20, R29, R4, RZ ;  /* 0x000000041d149224 */ /* 0x002fe200078e02ff */
[----:B------:R-:W-:-:S05]  /*11a0*/  @!P1 MOV R16, R72 ;  /* 0x0000004800109202 */ /* 0x000fca0000000f00 */
[----:B------:R-:W1:Y:S01]  /*11b0*/  @!P0 LDC.64 R2, c[0x0][0x3f8] ;  /* 0x0000fe00ff028b82 */ /* 0x000e620000000a00 */
[----:B------:R-:W-:Y:S01]  /*11c0*/  @!P1 MOV R17, R75 ;  /* 0x0000004b00119202 */ /* 0x000fe20000000f00 */
[----:B------:R-:W-:Y:S01]  /*11d0*/  @!P1 IMAD R23, R15, R5, R20 ;  /* 0x000000050f179224 */ /* 0x000fe200078e0214 */
[----:B------:R-:W-:Y:S01]  /*11e0*/  IADD3 R13, PT, PT, R33, 0xc0, RZ ;  /* 0x000000c0210d7810 */ /* 0x000fe20007ffe0ff */
[----:B------:R-:W-:Y:S01]  /*11f0*/  @!P1 IMAD.WIDE.U32 R4, R15, R4, R16 ;  /* 0x000000040f049225 */ /* 0x000fe200078e0010 */
[----:B------:R-:W-:-:S03]  /*1200*/  @!P5 IADD3.X R11, PT, PT, R18, R11, RZ, P3, !PT ;  /* 0x0000000b120bd210 */ /* 0x000fc60001ffe4ff */
[----:B------:R-:W2:Y:S01]  /*1210*/  @!P0 LDC.64 R30, c[0x0][0x3a0] ;  /* 0x0000e800ff1e8b82 */ /* 0x000ea20000000a00 */
[----:B------:R-:W-:Y:S02]  /*1220*/  @!P5 IADD3.X R9, PT, PT, R18, R9, RZ, P4, !PT ;  /* 0x000000091209d210 */ /* 0x000fe400027fe4ff */
[----:B------:R-:W-:Y:S01]  /*1230*/  ISETP.GE.U32.AND P3, PT, R13, UR16, PT ;  /* 0x000000100d007c0c */ /* 0x000fe2000bf66070 */
[----:B------:R-:W5:Y:S01]  /*1240*/  @!P5 LDG.E R36, desc[UR12][R10.64] ;  /* 0x0000000c0a24d981 */ /* 0x000f62000c1e1900 */
[----:B------:R-:W-:Y:S02]  /*1250*/  SHF.R.S32.HI R15, RZ, 0x1f, R13 ;  /* 0x0000001fff0f7819 */ /* 0x000fe4000001140d */
[----:B------:R-:W-:Y:S01]  /*1260*/  @!P1 IADD3 R5, PT, PT, R5, R23, RZ ;  /* 0x0000001705059210 */ /* 0x000fe20007ffe0ff */
[----:B------:R4:W5:Y:S01]  /*1270*/  @!P5 LDG.E R35, desc[UR12][R8.64] ;  /* 0x0000000c0823d981 */ /* 0x000962000c1e1900 */
[----:B------:R-:W-:Y:S01]  /*1280*/  ISETP.GE.AND.EX P3, PT, R15, UR17, PT, P3 ;  /* 0x000000110f007c0c */ /* 0x000fe2000bf66330 */
[----:B0-----:R-:W-:Y:S01]  /*1290*/  @!P2 IMAD R21, R21, R6, RZ ;  /* 0x000000061515a224 */ /* 0x001fe200078e02ff */
[C---:B------:R-:W-:Y:S01]  /*12a0*/  @!P1 SHF.L.U32 R17, R4.reuse, 0x1, RZ ;  /* 0x0000000104119819 */ /* 0x040fe200000006ff */
[----:B------:R-:W0:Y:S01]  /*12b0*/  @!P0 LDC.64 R22, c[0x0][0x398] ;  /* 0x0000e600ff168b82 */ /* 0x000e220000000a00 */
[----:B------:R-:W-:Y:S01]  /*12c0*/  @!P1 SHF.L.U64.HI R16, R4, 0x1, R5 ;  /* 0x0000000104109819 */ /* 0x000fe20000010205 */
[----:B------:R-:W-:Y:S01]  /*12d0*/  @!P2 IMAD R21, R14, R7, R21 ;  /* 0x000000070e15a224 */ /* 0x000fe200078e0215 */
[----:B----4-:R-:W-:-:S02]  /*12e0*/  @!P2 MOV R8, R72 ;  /* 0x000000480008a202 */ /* 0x010fc40000000f00 */
[----:B------:R-:W-:-:S03]  /*12f0*/  @!P2 MOV R9, R75 ;  /* 0x0000004b0009a202 */ /* 0x000fc60000000f00 */
[----:B------:R-:W4:Y:S01]  /*1300*/  @!P2 LDC.64 R4, c[0x0][0x3a0] ;  /* 0x0000e800ff04ab82 */ /* 0x000f220000000a00 */
[----:B-1----:R-:W-:Y:S02]  /*1310*/  @!P0 IMAD R19, R19, R2, RZ ;  /* 0x0000000213138224 */ /* 0x002fe400078e02ff */
[----:B------:R-:W-:Y:S01]  /*1320*/  @!P2 IMAD.WIDE.U32 R6, R14, R6, R8 ;  /* 0x000000060e06a225 */ /* 0x000fe200078e0008 */
[----:B------:R-:W-:Y:S02]  /*1330*/  @!P0 MOV R8, R72 ;  /* 0x0000004800088202 */ /* 0x000fe40000000f00 */
[----:B------:R-:W-:Y:S01]  /*1340*/  @!P0 MOV R9, R75 ;  /* 0x0000004b00098202 */ /* 0x000fe20000000f00 */
[C---:B------:R-:W-:Y:S01]  /*1350*/  @!P0 IMAD R19, R12.reuse, R3, R19 ;  /* 0x000000030c138224 */ /* 0x040fe200078e0213 */
[----:B------:R-:W1:Y:S01]  /*1360*/  @!P2 LDC.64 R10, c[0x0][0x398] ;  /* 0x0000e600ff0aab82 */ /* 0x000e620000000a00 */
[----:B------:R-:W-:-:S07]  /*1370*/  @!P0 IMAD.WIDE.U32 R2, R12, R2, R8 ;  /* 0x000000020c028225 */ /* 0x000fce00078e0008 */
[----:B------:R-:W1:Y:S01]  /*1380*/  @!P3 LDC.64 R8, c[0x0][0x3f8] ;  /* 0x0000fe00ff08bb82 */ /* 0x000e620000000a00 */
[C---:B------:R-:W-:Y:S02]  /*1390*/  @!P1 IADD3 R60, P4, PT, R17.reuse, R60, RZ ;  /* 0x0000003c113c9210 */ /* 0x040fe40007f9e0ff */
[----:B---3--:R-:W-:Y:S02]  /*13a0*/  @!P1 IADD3 R24, P5, PT, R17, R24, RZ ;  /* 0x0000001811189210 */ /* 0x008fe40007fbe0ff */
[----:B------:R-:W-:Y:S02]  /*13b0*/  @!P2 IADD3 R7, PT, PT, R7, R21, RZ ;  /* 0x000000150707a210 */ /* 0x000fe40007ffe0ff */
[----:B------:R-:W-:Y:S01]  /*13c0*/  @!P2 SHF.L.U32 R17, R6, 0x1, RZ ;  /* 0x000000010611a819 */ /* 0x000fe200000006ff */
[----:B------:R-:W-:Y:S01]  /*13d0*/  UIMAD.WIDE UR8, UR5, 0x8, UR8 ;  /* 0x00000008050878a5 */ /* 0x000fe2000f8e0208 */
[----:B------:R-:W-:Y:S01]  /*13e0*/  @!P0 IADD3 R19, PT, PT, R3, R19, RZ ;  /* 0x0000001303138210 */ /* 0x000fe20007ffe0ff */
[----:B------:R-:W3:Y:S01]  /*13f0*/  @!P3 LDC.64 R56, c[0x0][0x3a0] ;  /* 0x0000e800ff38bb82 */ /* 0x000ee20000000a00 */
[----:B------:R-:W-:-:S02]  /*1400*/  @!P0 SHF.L.U32 R3, R2, 0x1, RZ ;  /* 0x0000000102038819 */ /* 0x000fc400000006ff */
[----:B------:R-:W-:Y:S02]  /*1410*/  @!P2 SHF.L.U64.HI R12, R6, 0x1, R7 ;  /* 0x00000001060ca819 */ /* 0x000fe40000010207 */
[----:B----4-:R-:W-:Y:S02]  /*1420*/  @!P2 IADD3 R6, P6, PT, R17, R4, RZ ;  /* 0x000000041106a210 */ /* 0x010fe40007fde0ff */
[C---:B------:R-:W-:Y:S01]  /*1430*/  @!P1 IADD3.X R61, PT, PT, R16.reuse, R61, RZ, P4, !PT ;  /* 0x0000003d103d9210 */ /* 0x040fe200027fe4ff */
[----:B------:R-:W4:Y:S01]  /*1440*/  @!P3 LDC.64 R58, c[0x0][0x398] ;  /* 0x0000e600ff3abb82 */ /* 0x000f220000000a00 */
[----:B------:R-:W-:Y:S02]  /*1450*/  @!P1 IADD3.X R25, PT, PT, R16, R25, RZ, P5, !PT ;  /* 0x0000001910199210 */ /* 0x000fe40002ffe4ff */
[----:B--2---:R-:W-:Y:S02]  /*1460*/  @!P0 IADD3 R30, P4, PT, R3, R30, RZ ;  /* 0x0000001e031e8210 */ /* 0x004fe40007f9e0ff */
[----:B------:R-:W-:-:S02]  /*1470*/  @!P0 SHF.L.U64.HI R2, R2, 0x1, R19 ;  /* 0x0000000102028819 */ /* 0x000fc40000010213 */
[----:B------:R-:W-:Y:S01]  /*1480*/  IADD3 R65, PT, PT, R33, 0xd0, RZ ;  /* 0x000000d021417810 */ /* 0x000fe20007ffe0ff */
[----:B------:R-:W2:Y:S01]  /*1490*/  LDC.64 R28, c[0x0][0x3a8] ;  /* 0x0000ea00ff1c7b82 */ /* 0x000ea20000000a00 */
[----:B0-----:R-:W-:Y:S01]  /*14a0*/  @!P0 IADD3 R22, P5, PT, R3, R22, RZ ;  /* 0x0000001603168210 */ /* 0x001fe20007fbe0ff */
[----:B------:R-:W-:Y:S01]  /*14b0*/  HFMA2 R3, -RZ, RZ, 0, 0 ;  /* 0x00000000ff037431 */ /* 0x000fe200000001ff */
[----:B------:R-:W-:Y:S02]  /*14c0*/  @!P2 IADD3.X R7, PT, PT, R12, R5, RZ, P6, !PT ;  /* 0x000000050c07a210 */ /* 0x000fe400037fe4ff */
[----:B------:R-:W-:Y:S01]  /*14d0*/  MOV R18, UR8 ;  /* 0x0000000800127c02 */ /* 0x000fe20008000f00 */
[----:B------:R-:W-:Y:S01]  /*14e0*/  HFMA2 R4, -RZ, RZ, 0, 0 ;  /* 0x00000000ff047431 */ /* 0x000fe200000001ff */
[----:B------:R-:W-:Y:S01]  /*14f0*/  MOV R19, UR9 ;  /* 0x0000000900137c02 */ /* 0x000fe20008000f00 */
[----:B------:R0:W2:Y:S01]  /*1500*/  @!P2 LDG.E R3, desc[UR12][R6.64] ;  /* 0x0000000c0603a981 */ /* 0x0000a2000c1e1900 */
[----:B------:R-:W-:-:S02]  /*1510*/  @!P0 IADD3.X R31, PT, PT, R2, R31, RZ, P4, !PT ;  /* 0x0000001f021f8210 */ /* 0x000fc400027fe4ff */
[----:B------:R-:W-:Y:S01]  /*1520*/  ISETP.GE.U32.AND P4, PT, R65, UR16, PT ;  /* 0x0000001041007c0c */ /* 0x000fe2000bf86070 */
[----:B------:R-:W5:Y:S01]  /*1530*/  @!P1 LDG.E R34, desc[UR12][R60.64] ;  /* 0x0000000c3c229981 */ /* 0x000f62000c1e1900 */
[----:B------:R-:W-:Y:S02]  /*1540*/  SHF.R.S32.HI R5, RZ, 0x1f, R65 ;  /* 0x0000001fff057819 */ /* 0x000fe40000011441 */
[----:B------:R-:W-:Y:S01]  /*1550*/  @!P0 IADD3.X R23, PT, PT, R2, R23, RZ, P5, !PT ;  /* 0x0000001702178210 */ /* 0x000fe20002ffe4ff */
[----:B-1----:R-:W-:Y:S01]  /*1560*/  @!P3 IMAD R2, R15, R8, RZ ;  /* 0x000000080f02b224 */ /* 0x002fe200078e02ff */
[----:B------:R-:W2:Y:S01]  /*1570*/  LDG.E.64 R18, desc[UR12][R18.64] ;  /* 0x0000000c12127981 */ /* 0x000ea2000c1e1b00 */
[----:B0-----:R-:W-:Y:S02]  /*1580*/  @!P3 MOV R6, R72 ;  /* 0x000000480006b202 */ /* 0x001fe40000000f00 */
[----:B------:R-:W-:Y:S02]  /*1590*/  @!P3 MOV R7, R75 ;  /* 0x0000004b0007b202 */ /* 0x000fe40000000f00 */
[----:B------:R-:W-:Y:S01]  /*15a0*/  ISETP.GE.AND.EX P4, PT, R5, UR17, PT, P4 ;  /* 0x0000001105007c0c */ /* 0x000fe2000bf86340 */
[C---:B------:R-:W-:Y:S01]  /*15b0*/  @!P3 IMAD R15, R13.reuse, R9, R2 ;  /* 0x000000090d0fb224 */ /* 0x040fe200078e0202 */
[----:B------:R-:W-:Y:S01]  /*15c0*/  ISETP.NE.AND P6, PT, RZ, UR10, PT ;  /* 0x0000000aff007c0c */ /* 0x000fe2000bfc5270 */
[----:B------:R-:W-:Y:S01]  /*15d0*/  @!P3 IMAD.WIDE.U32 R8, R13, R8, R6 ;  /* 0x000000080d08b225 */ /* 0x000fe200078e0006 */
[----:B------:R-:W-:-:S02]  /*15e0*/  @!P2 IADD3 R10, P5, PT, R17, R10, RZ ;  /* 0x0000000a110aa210 */ /* 0x000fc40007fbe0ff */
[----:B------:R-:W-:Y:S02]  /*15f0*/  IADD3 R7, PT, PT, R33, 0xe0, RZ ;  /* 0x000000e021077810 */ /* 0x000fe40007ffe0ff */
[----:B------:R-:W-:Y:S02]  /*1600*/  @!P2 IADD3.X R11, PT, PT, R12, R11, RZ, P5, !PT ;  /* 0x0000000b0c0ba210 */ /* 0x000fe40002ffe4ff */
[----:B------:R-:W-:Y:S02]  /*1610*/  @!P3 IADD3 R13, PT, PT, R9, R15, RZ ;  /* 0x0000000f090db210 */ /* 0x000fe40007ffe0ff */
[----:B------:R-:W-:Y:S01]  /*1620*/  @!P3 SHF.L.U32 R9, R8, 0x1, RZ ;  /* 0x000000010809b819 */ /* 0x000fe200000006ff */
[----:B------:R0:W2:Y:S01]  /*1630*/  @!P2 LDG.E R4, desc[UR12][R10.64] ;  /* 0x0000000c0a04a981 */ /* 0x0000a2000c1e1900 */
[----:B------:R-:W-:Y:S01]  /*1640*/  ISETP.GE.U32.AND P5, PT, R7, UR16, PT ;  /* 0x0000001007007c0c */ /* 0x000fe2000bfa6070 */
[----:B------:R-:W1:Y:S01]  /*1650*/  @!P4 LDC.64 R16, c[0x0][0x3f8] ;  /* 0x0000fe00ff10cb82 */ /* 0x000e620000000a00 */
[----:B------:R-:W-:-:S02]  /*1660*/  SHF.R.S32.HI R63, RZ, 0x1f, R7 ;  /* 0x0000001fff3f7819 */ /* 0x000fc40000011407 */
[----:B------:R-:W-:Y:S02]  /*1670*/  @!P3 SHF.L.U64.HI R8, R8, 0x1, R13 ;  /* 0x000000010808b819 */ /* 0x000fe4000001020d */
[----:B---3--:R-:W-:Y:S02]  /*1680*/  @!P3 IADD3 R56, P2, PT, R9, R56, RZ ;  /* 0x000000380938b210 */ /* 0x008fe40007f5e0ff */
[----:B------:R-:W-:Y:S01]  /*1690*/  ISETP.GE.AND.EX P5, PT, R63, UR17, PT, P5 ;  /* 0x000000113f007c0c */ /* 0x000fe2000bfa6350 */
[----:B------:R-:W3:Y:S01]  /*16a0*/  @P6 LDC.64 R26, c[0x0][0x3b0] ;  /* 0x0000ec00ff1a6b82 */ /* 0x000ee20000000a00 */
[----:B------:R-:W-:Y:S02]  /*16b0*/  @!P3 IADD3.X R57, PT, PT, R8, R57, RZ, P2, !PT ;  /* 0x000000390839b210 */ /* 0x000fe400017fe4ff */
[----:B----4-:R-:W-:Y:S02]  /*16c0*/  @!P3 IADD3 R58, P2, PT, R9, R58, RZ ;  /* 0x0000003a093ab210 */ /* 0x010fe40007f5e0ff */
[----:B------:R-:W-:-:S02]  /*16d0*/  IADD3 R33, PT, PT, R33, 0xf0, RZ ;  /* 0x000000f021217810 */ /* 0x000fc40007ffe0ff */
[----:B------:R-:W-:Y:S02]  /*16e0*/  MOV R13, UR11 ;  /* 0x0000000b000d7c02 */ /* 0x000fe40008000f00 */
[----:B------:R-:W-:Y:S02]  /*16f0*/  LOP3.LUT R2, R53, 0xffff, RZ, 0xc0, !PT ;  /* 0x0000ffff35027812 */ /* 0x000fe400078ec0ff */
[----:B------:R-:W-:Y:S01]  /*1700*/  @!P3 IADD3.X R59, PT, PT, R8, R59, RZ, P2, !PT ;  /* 0x0000003b083bb210 */ /* 0x000fe200017fe4ff */
[----:B0-----:R-:W0:Y:S01]  /*1710*/  @!P5 LDC.64 R10, c[0x0][0x3f8] ;  /* 0x0000fe00ff0adb82 */ /* 0x001e220000000a00 */
[----:B------:R-:W-:Y:S02]  /*1720*/  ISETP.GE.U32.AND P2, PT, R33, UR16, PT ;  /* 0x0000001021007c0c */ /* 0x000fe4000bf46070 */
[----:B------:R-:W-:Y:S01]  /*1730*/  SHF.R.S32.HI R55, RZ, 0x1f, R33 ;  /* 0x0000001fff377819 */ /* 0x000fe20000011421 */
[----:B------:R-:W-:-:S03]  /*1740*/  IMAD R9, R13, 0x60, R2 ;  /* 0x000000600d097824 */ /* 0x000fc600078e0202 */
[----:B------:R-:W-:Y:S01]  /*1750*/  ISETP.GE.AND.EX P2, PT, R55, UR17, PT, P2 ;  /* 0x0000001137007c0c */ /* 0x000fe2000bf46320 */
[----:B------:R-:W4:Y:S01]  /*1760*/  @!P4 LDC.64 R12, c[0x0][0x3a0] ;  /* 0x0000e800ff0ccb82 */ /* 0x000f220000000a00 */
[----:B------:R-:W-:Y:S01]  /*1770*/  @!P4 MOV R20, R72 ;  /* 0x000000480014c202 */ /* 0x000fe20000000f00 */
[----:B-1----:R-:W-:Y:S01]  /*1780*/  @!P4 IMAD R6, R5, R16, RZ ;  /* 0x000000100506c224 */ /* 0x002fe200078e02ff */
[----:B------:R-:W-:Y:S01]  /*1790*/  @!P4 MOV R21, R75 ;  /* 0x0000004b0015c202 */ /* 0x000fe20000000f00 */
[----:B--2---:R-:W-:-:S04]  /*17a0*/  IMAD.WIDE R28, R9, 0x4, R28 ;  /* 0x00000004091c7825 */ /* 0x004fc800078e021c */
[----:B---3--:R-:W-:Y:S02]  /*17b0*/  @P6 IMAD.WIDE R26, R9, 0x4, R26 ;  /* 0x00000004091a6825 */ /* 0x008fe400078e021a */
[----:B------:R-:W1:Y:S02]  /*17c0*/  @!P4 LDC.64 R8, c[0x0][0x398] ;  /* 0x0000e600ff08cb82 */ /* 0x000e640000000a00 */
[C---:B------:R-:W-:Y:S02]  /*17d0*/  @!P4 IMAD R17, R65.reuse, R17, R6 ;  /* 0x000000114111c224 */ /* 0x040fe400078e0206 */
[----:B------:R-:W-:-:S04]  /*17e0*/  @!P4 IMAD.WIDE.U32 R20, R65, R16, R20 ;  /* 0x000000104114c225 */ /* 0x000fc800078e0014 */
[----:B------:R-:W2:Y:S01]  /*17f0*/  @!P2 LDC.64 R14, c[0x0][0x3f8] ;  /* 0x0000fe00ff0eab82 */ /* 0x000ea20000000a00 */
[----:B------:R-:W-:Y:S01]  /*1800*/  HFMA2 R5, -RZ, RZ, 0, 0 ;  /* 0x00000000ff057431 */ /* 0x000fe200000001ff */
[----:B------:R-:W-:Y:S02]  /*1810*/  MOV R32, RZ ;  /* 0x000000ff00207202 */ /* 0x000fe40000000f00 */
[----:B------:R-:W-:Y:S02]  /*1820*/  MOV R6, RZ ;  /* 0x000000ff00067202 */ /* 0x000fe40000000f00 */
[----:B------:R-:W-:Y:S01]  /*1830*/  @!P4 IADD3 R21, PT, PT, R21, R17, RZ ;  /* 0x000000111515c210 */ /* 0x000fe20007ffe0ff */
[----:B------:R3:W2:Y:S01]  /*1840*/  @!P3 LDG.E R5, desc[UR12][R56.64] ;  /* 0x0000000c3805b981 */ /* 0x0006a2000c1e1900 */
[C---:B------:R-:W-:Y:S01]  /*1850*/  @!P4 SHF.L.U32 R61, R20.reuse, 0x1, RZ ;  /* 0x00000001143dc819 */ /* 0x040fe200000006ff */
[----:B------:R-:W2:Y:S01]  /*1860*/  @!P5 LDC.64 R16, c[0x0][0x3a0] ;  /* 0x0000e800ff10db82 */ /* 0x000ea20000000a00 */
[----:B------:R-:W-:Y:S01]  /*1870*/  @!P4 SHF.L.U64.HI R60, R20, 0x1, R21 ;  /* 0x00000001143cc819 */ /* 0x000fe20000010215 */
[----:B------:R4:W2:Y:S01]  /*1880*/  @!P0 LDG.E R32, desc[UR12][R30.64] ;  /* 0x0000000c1e208981 */ /* 0x0008a2000c1e1900 */
[----:B0-----:R-:W-:-:S03]  /*1890*/  @!P5 IMAD R62, R63, R10, RZ ;  /* 0x0000000a3f3ed224 */ /* 0x001fc600078e02ff */
[----:B------:R1:W2:Y:S01]  /*18a0*/  @!P3 LDG.E R6, desc[UR12][R58.64] ;  /* 0x0000000c3a06b981 */ /* 0x0002a2000c1e1900 */
[----:B---3--:R-:W-:Y:S01]  /*18b0*/  @!P5 MOV R56, R72 ;  /* 0x000000480038d202 */ /* 0x008fe20000000f00 */
[----:B------:R-:W0:Y:S01]  /*18c0*/  @!P5 LDC.64 R20, c[0x0][0x398] ;  /* 0x0000e600ff14db82 */ /* 0x000e220000000a00 */
[----:B------:R-:W-:Y:S02]  /*18d0*/  @!P5 MOV R57, R75 ;  /* 0x0000004b0039d202 */ /* 0x000fe40000000f00 */
[----:B----4-:R-:W-:Y:S01]  /*18e0*/  @!P4 IADD3 R30, P3, PT, R61, R12, RZ ;  /* 0x0000000c3d1ec210 */ /* 0x010fe20007f7e0ff */
[C---:B------:R-:W-:Y:S02]  /*18f0*/  @!P5 IMAD R63, R7.reuse, R11, R62 ;  /* 0x0000000b073fd224 */ /* 0x040fe400078e023e */
[----:B------:R-:W-:Y:S01]  /*1900*/  @!P5 IMAD.WIDE.U32 R56, R7, R10, R56 ;  /* 0x0000000a0738d225 */ /* 0x000fe200078e0038 */
[----:B------:R-:W-:Y:S01]  /*1910*/  @!P4 IADD3.X R31, PT, PT, R60, R13, RZ, P3, !PT ;  /* 0x0000000d3c1fc210 */ /* 0x000fe20001ffe4ff */
[----:B------:R-:W3:Y:S02]  /*1920*/  @!P2 LDC.64 R10, c[0x0][0x398] ;  /* 0x0000e600ff0aab82 */ /* 0x000ee40000000a00 */
[----:B------:R-:W-:Y:S01]  /*1930*/  HFMA2 R7, -RZ, RZ, 0, 0 ;  /* 0x00000000ff077431 */ /* 0x000fe200000001ff */
[----:B-1----:R-:W-:-:S05]  /*1940*/  @!P4 IADD3 R58, P3, PT, R61, R8, RZ ;  /* 0x000000083d3ac210 */ /* 0x002fca0007f7e0ff */
[----:B------:R-:W1:Y:S01]  /*1950*/  @!P2 LDC.64 R12, c[0x0][0x3a0] ;  /* 0x0000e800ff0cab82 */ /* 0x000e620000000a00 */
[----:B--2---:R-:W-:Y:S01]  /*1960*/  @!P2 IMAD R8, R55, R14, RZ ;  /* 0x0000000e3708a224 */ /* 0x004fe200078e02ff */
[----:B------:R2:W4:Y:S01]  /*1970*/  @!P4 LDG.E R7, desc[UR12][R30.64] ;  /* 0x0000000c1e07c981 */ /* 0x000522000c1e1900 */
[----:B------:R-:W-:Y:S02]  /*1980*/  @!P4 IADD3.X R59, PT, PT, R60, R9, RZ, P3, !PT ;  /* 0x000000093c3bc210 */ /* 0x000fe40001ffe4ff */
[----:B------:R-:W-:Y:S01]  /*1990*/  @!P2 IMAD R55, R33, R15, R8 ;  /* 0x0000000f2137a224 */ /* 0x000fe200078e0208 */
[----:B------:R-:W-:Y:S02]  /*19a0*/  MOV R8, RZ ;  /* 0x000000ff00087202 */ /* 0x000fe40000000f00 */
[----:B--2---:R-:W-:-:S04]  /*19b0*/  @!P2 MOV R30, R72 ;  /* 0x00000048001ea202 */ /* 0x004fc80000000f00 */
[----:B------:R-:W2:Y:S01]  /*19c0*/  @!P4 LDG.E R8, desc[UR12][R58.64] ;  /* 0x0000000c3a08c981 */ /* 0x000ea2000c1e1900 */
[----:B------:R-:W-:Y:S02]  /*19d0*/  @!P2 MOV R31, R75 ;  /* 0x0000004b001fa202 */ /* 0x000fe40000000f00 */
[----:B------:R-:W-:Y:S02]  /*19e0*/  @!P5 IADD3 R57, PT, PT, R57, R63, RZ ;  /* 0x0000003f3939d210 */ /* 0x000fe40007ffe0ff */
[C---:B------:R-:W-:Y:S01]  /*19f0*/  @!P5 SHF.L.U32 R9, R56.reuse, 0x1, RZ ;  /* 0x000000013809d819 */ /* 0x040fe200000006ff */
[----:B------:R-:W-:Y:S01]  /*1a00*/  @!P2 IMAD.WIDE.U32 R14, R33, R14, R30 ;  /* 0x0000000e210ea225 */ /* 0x000fe200078e001e */
[----:B------:R-:W-:Y:S02]  /*1a10*/  @!P5 SHF.L.U64.HI R56, R56, 0x1, R57 ;  /* 0x000000013838d819 */ /* 0x000fe40000010239 */
[C---:B------:R-:W-:Y:S02]  /*1a20*/  @!P5 IADD3 R16, P3, PT, R9.reuse, R16, RZ ;  /* 0x000000100910d210 */ /* 0x040fe40007f7e0ff */
[----:B0-----:R-:W-:-:S02]  /*1a30*/  @!P5 IADD3 R20, P4, PT, R9, R20, RZ ;  /* 0x000000140914d210 */ /* 0x001fc40007f9e0ff */
[----:B------:R-:W-:Y:S02]  /*1a40*/  @!P2 IADD3 R15, PT, PT, R15, R55, RZ ;  /* 0x000000370f0fa210 */ /* 0x000fe40007ffe0ff */
[----:B------:R-:W-:Y:S02]  /*1a50*/  @!P2 SHF.L.U32 R31, R14, 0x1, RZ ;  /* 0x000000010e1fa819 */ /* 0x000fe400000006ff */
[C---:B------:R-:W-:Y:S02]  /*1a60*/  @!P5 IADD3.X R17, PT, PT, R56.reuse, R17, RZ, P3, !PT ;  /* 0x000000113811d210 */ /* 0x040fe40001ffe4ff */
[----:B------:R-:W-:Y:S02]  /*1a70*/  @!P5 IADD3.X R21, PT, PT, R56, R21, RZ, P4, !PT ;  /* 0x000000153815d210 */ /* 0x000fe400027fe4ff */
[----:B------:R-:W-:Y:S02]  /*1a80*/  @!P2 SHF.L.U64.HI R14, R14, 0x1, R15 ;  /* 0x000000010e0ea819 */ /* 0x000fe4000001020f */
[----:B-1----:R-:W-:-:S02]  /*1a90*/  @!P2 IADD3 R56, P3, PT, R31, R12, RZ ;  /* 0x0000000c1f38a210 */ /* 0x002fc40007f7e0ff */
[----:B---3--:R-:W-:Y:S01]  /*1aa0*/  @!P2 IADD3 R30, P4, PT, R31, R10, RZ ;  /* 0x0000000a1f1ea210 */ /* 0x008fe20007f9e0ff */
[----:B------:R-:W-:Y:S01]  /*1ab0*/  HFMA2 R9, -RZ, RZ, 0, 0 ;  /* 0x00000000ff097431 */ /* 0x000fe200000001ff */
[C---:B------:R-:W-:Y:S02]  /*1ac0*/  @!P2 IADD3.X R57, PT, PT, R14.reuse, R13, RZ, P3, !PT ;  /* 0x0000000d0e39a210 */ /* 0x040fe40001ffe4ff */
[----:B------:R-:W-:Y:S02]  /*1ad0*/  CS2R R12, SRZ ;  /* 0x00000000000c7805 */ /* 0x000fe4000001ff00 */
[----:B------:R-:W-:Y:S02]  /*1ae0*/  @!P2 IADD3.X R31, PT, PT, R14, R11, RZ, P4, !PT ;  /* 0x0000000b0e1fa210 */ /* 0x000fe400027fe4ff */
[----:B------:R-:W-:Y:S02]  /*1af0*/  CS2R R10, SRZ ;  /* 0x00000000000a7805 */ /* 0x000fe4000001ff00 */
[----:B------:R-:W-:-:S02]  /*1b00*/  MOV R33, RZ ;  /* 0x000000ff00217202 */ /* 0x000fc40000000f00 */
[----:B------:R-:W-:Y:S01]  /*1b10*/  CS2R R14, SRZ ;  /* 0x00000000000e7805 */ /* 0x000fe2000001ff00 */
[----:B------:R-:W3:Y:S04]  /*1b20*/  @!P5 LDG.E R9, desc[UR12][R16.64] ;  /* 0x0000000c1009d981 */ /* 0x000ee8000c1e1900 */
[----:B------:R-:W3:Y:S04]  /*1b30*/  @!P5 LDG.E R10, desc[UR12][R20.64] ;  /* 0x0000000c140ad981 */ /* 0x000ee8000c1e1900 */
[----:B------:R-:W3:Y:S04]  /*1b40*/  @!P2 LDG.E R11, desc[UR12][R56.64] ;  /* 0x0000000c380ba981 */ /* 0x000ee8000c1e1900 */
[----:B------:R-:W3:Y:S04]  /*1b50*/  @!P2 LDG.E R12, desc[UR12][R30.64] ;  /* 0x0000000c1e0ca981 */ /* 0x000ee8000c1e1900 */
[----:B------:R0:W5:Y:S04]  /*1b60*/  @!P1 LDG.E R33, desc[UR12][R24.64] ;  /* 0x0000000c18219981 */ /* 0x000168000c1e1900 */
[----:B------:R0:W5:Y:S04]  /*1b70*/  @P6 LDG.E.64 R14, desc[UR12][R26.64] ;  /* 0x0000000c1a0e6981 */ /* 0x000168000c1e1b00 */
[----:B------:R0:W5:Y:S04]  /*1b80*/  LDG.E.64 R16, desc[UR12][R28.64] ;  /* 0x0000000c1c107981 */ /* 0x000168000c1e1b00 */
[----:B------:R0:W5:Y:S01]  /*1b90*/  @!P0 LDG.E R13, desc[UR12][R22.64] ;  /* 0x0000000c160d8981 */ /* 0x000162000c1e1900 */
[----:B------:R-:W-:Y:S01]  /*1ba0*/  UISETP.NE.AND UP1, UPT, UR10, URZ, UPT ;  /* 0x000000ff0a00728c */ /* 0x000fe2000bf25270 */
[----:B------:R-:W-:-:S02]  /*1bb0*/  PRMT R69, R52, 0x7632, R69 ;  /* 0x0000763234457816 */ /* 0x000fc40000000045 */
[----:B------:R-:W-:Y:S02]  /*1bc0*/  PRMT R70, R51, 0x7632, R70 ;  /* 0x0000763233467816 */ /* 0x000fe40000000046 */
[----:B------:R-:W-:Y:S02]  /*1bd0*/  PRMT R67, R50, 0x7632, R67 ;  /* 0x0000763232437816 */ /* 0x000fe40000000043 */
[----:B------:R-:W-:Y:S01]  /*1be0*/  PRMT R68, R49, 0x7632, R68 ;  /* 0x0000763231447816 */ /* 0x000fe20000000044 */
[----:B------:R-:W-:Y:S01]  /*1bf0*/  UMOV UR15, 0x3f800000 ;  /* 0x3f800000000f7882 */ /* 0x000fe20000000000 */
[----:B------:R-:W-:-:S13]  /*1c00*/  R2UR UR14, R18 ;  /* 0x00000000120e72ca */ /* 0x000fda00000e0000 */
[----:B------:R-:W-:-:S05]  /*1c10*/  MOV R18, UR14 ;  /* 0x0000000e00127c02 */ /* 0x000fca0008000f00 */
[----:B------:R-:W-:-:S05]  /*1c20*/  FFMA.FTZ R19, -R18, UR14, R19 ;  /* 0x0000000e12137c23 */ /* 0x000fca0008010113 */
[----:B------:R-:W-:-:S13]  /*1c30*/  FSETP.GTU.FTZ.AND P0, PT, R19, RZ, PT ;  /* 0x000000ff1300720b */ /* 0x000fda0003f1c000 */
[----:B------:R-:W-:-:S05]  /*1c40*/  VOTEU.ANY UP0, P0 ;  /* 0x0000000000ff7886 */ /* 0x000fca0000000100 */
[----:B------:R-:W1:Y:S01]  /*1c50*/  @UP0 LDCU UR7, c[0x0][0x3c0] ;  /* 0x00007800ff0707ac */ /* 0x000e620008000800 */
[----:B------:R-:W-:-:S13]  /*1c60*/  PLOP3.LUT P0, PT, PT, PT, UP0, 0x80, 0x8 ;  /* 0x000000000008781c */ /* 0x000fda0003f0f008 */
[----:B-1----:R-:W-:-:S06]  /*1c70*/  @P0 FADD.FTZ R18, R19, UR7 ;  /* 0x0000000713120e21 */ /* 0x002fcc0008010000 */
[----:B------:R-:W1:Y:S01]  /*1c80*/  @P0 MUFU.RSQ R18, R18 ;  /* 0x0000001200120308 */ /* 0x000e620000001400 */
[----:B------:R-:W-:Y:S02]  /*1c90*/  PRMT R64, R3, 0x7632, R64 ;  /* 0x0000763203407816 */ /* 0x000fe40000000040 */
[----:B------:R-:W-:Y:S02]  /*1ca0*/  PRMT R65, R4, 0x7632, R65 ;  /* 0x0000763204417816 */ /* 0x000fe40000000041 */
[----:B------:R-:W-:Y:S02]  /*1cb0*/  PRMT R62, R5, 0x7632, R62 ;  /* 0x00007632053e7816 */ /* 0x000fe4000000003e */
[----:B-1----:R-:W-:Y:S02]  /*1cc0*/  @P0 R2UR UR7, R18 ;  /* 0x00000000120702ca */ /* 0x002fe400000e0000 */
[----:B------:R-:W-:Y:S02]  /*1cd0*/  PRMT R66, R32, 0x7632, R66 ;  /* 0x0000763220427816 */ /* 0x000fe40000000042 */
[----:B------:R-:W-:-:S09]  /*1ce0*/  PRMT R63, R6, 0x7632, R63 ;  /* 0x00007632063f7816 */ /* 0x000fd2000000003f */
[----:B------:R-:W-:Y:S01]  /*1cf0*/  @UP0 UMOV UR15, UR7 ;  /* 0x00000007000f0c82 */ /* 0x000fe20008000000 */
[----:B----4-:R-:W-:Y:S02]  /*1d00*/  PRMT R60, R7, 0x7632, R60 ;  /* 0x00007632073c7816 */ /* 0x010fe4000000003c */
[----:B--2---:R-:W-:Y:S02]  /*1d10*/  PRMT R61, R8, 0x7632, R61 ;  /* 0x00007632083d7816 */ /* 0x004fe4000000003d */
[----:B---3--:R-:W-:Y:S02]  /*1d20*/  PRMT R58, R9, 0x7632, R58 ;  /* 0x00007632093a7816 */ /* 0x008fe4000000003a */
[----:B------:R-:W-:Y:S02]  /*1d30*/  PRMT R59, R10, 0x7632, R59 ;  /* 0x000076320a3b7816 */ /* 0x000fe4000000003b */
[----:B------:R-:W-:Y:S02]  /*1d40*/  PRMT R56, R11, 0x7632, R56 ;  /* 0x000076320b387816 */ /* 0x000fe40000000038 */
[----:B------:R-:W-:Y:S01]  /*1d50*/  PRMT R57, R12, 0x7632, R57 ;  /* 0x000076320c397816 */ /* 0x000fe20000000039 */
[----:B0-----:R-:W-:Y:S06]  /*1d60*/  BRA.U UP1, `(.L_x_96) ;  /* 0x0000001101c87547 */ /* 0x001fec000b800000 */
[----:B------:R-:W-:Y:S02]  /*1d70*/  SHF.L.U32 R20, R52, 0x10, RZ ;  /* 0x0000001034147819 */ /* 0x000fe400000006ff */
[----:B------:R-:W-:Y:S02]  /*1d80*/  SHF.L.U32 R21, R69, 0x10, RZ ;  /* 0x0000001045157819 */ /* 0x000fe400000006ff */
[----:B------:R-:W-:Y:S01]  /*1d90*/  SHF.L.U32 R19, R51, 0x10, RZ ;  /* 0x0000001033137819 */ /* 0x000fe200000006ff */
[----:B------:R-:W-:Y:S01]  /*1da0*/  FADD.FTZ R20, R20, -UR14 ;  /* 0x8000000e14147e21 */ /* 0x000fe20008010000 */
[----:B------:R-:W-:Y:S01]  /*1db0*/  SHF.L.U32 R18, R70, 0x10, RZ ;  /* 0x0000001046127819 */ /* 0x000fe200000006ff */
[----:B------:R-:W-:Y:S01]  /*1dc0*/  FADD.FTZ R21, R21, -UR14 ;  /* 0x8000000e15157e21 */ /* 0x000fe20008010000 */
[----:B------:R-:W-:Y:S01]  /*1dd0*/  SHF.L.U32 R26, R50, 0x10, RZ ;  /* 0x00000010321a7819 */ /* 0x000fe200000006ff */
[----:B-----5:R-:W-:Y:S01]  /*1de0*/  FMUL.FTZ R23, R16, R19 ;  /* 0x0000001310177220 */ /* 0x020fe20000410000 */
[----:B------:R-:W-:Y:S01]  /*1df0*/  FMUL.FTZ R20, R20, UR15 ;  /* 0x0000000f14147c20 */ /* 0x000fe20008410000 */
[----:B------:R-:W-:Y:S01]  /*1e00*/  FMUL.FTZ R22, R17, R18 ;  /* 0x0000001211167220 */ /* 0x000fe20000410000 */
[----:B------:R-:W-:Y:S01]  /*1e10*/  FMUL.FTZ R21, R21, UR15 ;  /* 0x0000000f15157c20 */ /* 0x000fe20008410000 */
[----:B------:R-:W-:Y:S01]  /*1e20*/  FADD.FTZ R25, RZ, R23 ;  /* 0x00000017ff197221 */ /* 0x000fe20000010000 */
[----:B------:R-:W-:Y:S01]  /*1e30*/  FFMA.FTZ R24, R20, R23, RZ ;  /* 0x0000001714187223 */ /* 0x000fe200000100ff */
[----:B------:R-:W-:Y:S01]  /*1e40*/  SHF.L.U32 R27, R49, 0x10, RZ ;  /* 0x00000010311b7819 */ /* 0x000fe200000006ff */
[----:B------:R-:W-:Y:S01]  /*1e50*/  FADD.FTZ R26, R26, -UR14 ;  /* 0x8000000e1a1a7e21 */ /* 0x000fe20008010000 */
[----:B------:R-:W-:Y:S01]  /*1e60*/  FADD.FTZ R25, R22, R25 ;  /* 0x0000001916197221 */ /* 0x000fe20000010000 */
[----:B------:R-:W-:Y:S01]  /*1e70*/  FFMA.FTZ R23, R21, R22, R24 ;  /* 0x0000001615177223 */ /* 0x000fe20000010018 */
[----:B------:R-:W-:Y:S01]  /*1e80*/  FFMA.FTZ R22, R19, R20, RZ ;  /* 0x0000001413167223 */ /* 0x000fe200000100ff */
[----:B------:R-:W-:Y:S01]  /*1e90*/  FMUL.FTZ R26, R26, UR15 ;  /* 0x0000000f1a1a7c20 */ /* 0x000fe20008410000 */
[----:B------:R-:W-:Y:S01]  /*1ea0*/  FMUL.FTZ R28, R16, R27 ;  /* 0x0000001b101c7220 */ /* 0x000fe20000410000 */
[----:B------:R-:W-:Y:S01]  /*1eb0*/  SHF.L.U32 R24, R67, 0x10, RZ ;  /* 0x0000001043187819 */ /* 0x000fe200000006ff */
[----:B------:R-:W-:Y:S01]  /*1ec0*/  FADD.FTZ R20, RZ, R19 ;  /* 0x00000013ff147221 */ /* 0x000fe20000010000 */
[----:B------:R-:W-:Y:S01]  /*1ed0*/  FFMA.FTZ R19, R27, R26, R22 ;  /* 0x0000001a1b137223 */ /* 0x000fe20000010016 */
[----:B------:R-:W-:Y:S01]  /*1ee0*/  FADD.FTZ R22, R25, R28 ;  /* 0x0000001c19167221 */ /* 0x000fe20000010000 */
[----:B------:R-:W-:Y:S01]  /*1ef0*/  FFMA.FTZ R23, R26, R28, R23 ;  /* 0x0000001c1a177223 */ /* 0x000fe20000010017 */
[----:B------:R-:W-:Y:S01]  /*1f00*/  FADD.FTZ R25, R24, -UR14 ;  /* 0x8000000e18197e21 */ /* 0x000fe20008010000 */
[----:B------:R-:W-:Y:S01]  /*1f10*/  SHF.L.U32 R24, R68, 0x10, RZ ;  /* 0x0000001044187819 */ /* 0x000fe200000006ff */
[----:B------:R-:W-:Y:S01]  /*1f20*/  FADD.FTZ R20, R27, R20 ;  /* 0x000000141b147221 */ /* 0x000fe20000010000 */
[----:B------:R-:W-:Y:S01]  /*1f30*/  FFMA.FTZ R21, R18, R21, RZ ;  /* 0x0000001512157223 */ /* 0x000fe200000100ff */
[----:B------:R-:W-:Y:S01]  /*1f40*/  FADD.FTZ R27, RZ, R18 ;  /* 0x00000012ff1b7221 */ /* 0x000fe20000010000 */
[----:B------:R-:W-:Y:S01]  /*1f50*/  FMUL.FTZ R26, R25, UR15 ;  /* 0x0000000f191a7c20 */ /* 0x000fe20008410000 */
[C---:B------:R-:W-:Y:S01]  /*1f60*/  SHF.L.U32 R28, R48.reuse, 0x10, RZ ;  /* 0x00000010301c7819 */ /* 0x040fe200000006ff */
[----:B------:R-:W-:Y:S01]  /*1f70*/  FMUL.FTZ R25, R17, R24 ;  /* 0x0000001811197220 */ /* 0x000fe20000410000 */
[----:B------:R-:W-:Y:S01]  /*1f80*/  PRMT R29, R48, 0x7632, R29 ;  /* 0x00007632301d7816 */ /* 0x000fe2000000001d */
[C---:B------:R-:W-:Y:S01]  /*1f90*/  FADD.FTZ R18, R24.reuse, R27 ;  /* 0x0000001b18127221 */ /* 0x040fe20000010000 */
[----:B------:R-:W-:Y:S01]  /*1fa0*/  FFMA.FTZ R21, R24, R26, R21 ;  /* 0x0000001a18157223 */ /* 0x000fe20000010015 */
[----:B------:R-:W-:Y:S01]  /*1fb0*/  SHF.L.U32 R24, R47, 0x10, RZ ;  /* 0x000000102f187819 */ /* 0x000fe200000006ff */
[----:B------:R-:W-:Y:S01]  /*1fc0*/  FFMA.FTZ R23, R26, R25, R23 ;  /* 0x000000191a177223 */ /* 0x000fe20000010017 */
[----:B------:R-:W-:Y:S01]  /*1fd0*/  FADD.FTZ R28, R28, -UR14 ;  /* 0x8000000e1c1c7e21 */ /* 0x000fe20008010000 */
[----:B------:R-:W-:Y:S01]  /*1fe0*/  SHF.L.U32 R27, R29, 0x10, RZ ;  /* 0x000000101d1b7819 */ /* 0x000fe200000006ff */
[----:B------:R-:W-:Y:S01]  /*1ff0*/  FADD.FTZ R22, R25, R22 ;  /* 0x0000001619167221 */ /* 0x000fe20000010000 */
[----:B------:R-:W-:Y:S01]  /*2000*/  PRMT R26, R47, 0x7632, R26 ;  /* 0x000076322f1a7816 */ /* 0x000fe2000000001a */
[----:B------:R-:W-:Y:S01]  /*2010*/  FMUL.FTZ R25, R16, R24 ;  /* 0x0000001810197220 */ /* 0x000fe20000410000 */
[----:B------:R-:W-:Y:S01]  /*2020*/  FMUL.FTZ R28, R28, UR15 ;  /* 0x0000000f1c1c7c20 */ /* 0x000fe20008410000 */
[----:B------:R-:W-:Y:S01]  /*2030*/  FADD.FTZ R27, R27, -UR14 ;  /* 0x8000000e1b1b7e21 */ /* 0x000fe20008010000 */
[----:B------:R-:W-:Y:S01]  /*2040*/  SHF.L.U32 R26, R26, 0x10, RZ ;  /* 0x000000101a1a7819 */ /* 0x000fe200000006ff */
[----:B------:R-:W-:Y:S01]  /*2050*/  FADD.FTZ R22, R22, R25 ;  /* 0x0000001916167221 */ /* 0x000fe20000010000 */
[----:B------:R-:W-:Y:S01]  /*2060*/  FADD.FTZ R20, R20, R24 ;  /* 0x0000001814147221 */ /* 0x000fe20000010000 */
[----:B------:R-:W-:Y:S01]  /*2070*/  FFMA.FTZ R19, R24, R28, R19 ;  /* 0x0000001c18137223 */ /* 0x000fe20000010013 */
[----:B------:R-:W-:Y:S01]  /*2080*/  FFMA.FTZ R25, R28, R25, R23 ;  /* 0x000000191c197223 */ /* 0x000fe20000010017 */
[----:B------:R-:W-:Y:S01]  /*2090*/  FMUL.FTZ R24, R27, UR15 ;  /* 0x0000000f1b187c20 */ /* 0x000fe20008410000 */
[----:B------:R-:W-:Y:S01]  /*20a0*/  FMUL.FTZ R23, R17, R26 ;  /* 0x0000001a11177220 */ /* 0x000fe20000410000 */
[----:B------:R-:W-:Y:S01]  /*20b0*/  PRMT R28, R46, 0x7632, R28 ;  /* 0x000076322e1c7816 */ /* 0x000fe2000000001c */
[----:B------:R-:W-:Y:S01]  /*20c0*/  FADD.FTZ R18, R18, R26 ;  /* 0x0000001a12127221 */ /* 0x000fe20000010000 */
[----:B------:R-:W-:Y:S01]  /*20d0*/  SHF.L.U32 R27, R46, 0x10, RZ ;  /* 0x000000102e1b7819 */ /* 0x000fe200000006ff */
[----:B------:R-:W-:Y:S01]  /*20e0*/  FADD.FTZ R22, R23, R22 ;  /* 0x0000001617167221 */ /* 0x000fe20000010000 */
[----:B------:R-:W-:Y:S01]  /*20f0*/  FFMA.FTZ R25, R24, R23, R25 ;  /* 0x0000001718197223 */ /* 0x000fe20000010019 */
[----:B------:R-:W-:Y:S01]  /*2100*/  SHF.L.U32 R23, R28, 0x10, RZ ;  /* 0x000000101c177819 */ /* 0x000fe200000006ff */
[----:B------:R-:W-:Y:S01]  /*2110*/  FFMA.FTZ R21, R26, R24, R21 ;  /* 0x000000181a157223 */ /* 0x000fe20000010015 */
[----:B------:R-:W-:Y:S01]  /*2120*/  FADD.FTZ R27, R27, -UR14 ;  /* 0x8000000e1b1b7e21 */ /* 0x000fe20008010000 */
[----:B------:R-:W-:-:S02]  /*2130*/  SHF.L.U32 R26, R45, 0x10, RZ ;  /* 0x000000102d1a7819 */ /* 0x000fc400000006ff */
[----:B------:R-:W-:Y:S01]  /*2140*/  PRMT R24, R45, 0x7632, R24 ;  /* 0x000076322d187816 */ /* 0x000fe20000000018 */
[----:B------:R-:W-:Y:S01]  /*2150*/  FADD.FTZ R23, R23, -UR14 ;  /* 0x8000000e17177e21 */ /* 0x000fe20008010000 */
[----:B------:R-:W-:Y:S01]  /*2160*/  FMUL.FTZ R28, R27, UR15 ;  /* 0x0000000f1b1c7c20 */ /* 0x000fe20008410000 */
[----:B------:R-:W-:Y:S01]  /*2170*/  FMUL.FTZ R27, R16, R26 ;  /* 0x0000001a101b7220 */ /* 0x000fe20000410000 */
[----:B------:R-:W-:Y:S01]  /*2180*/  SHF.L.U32 R24, R24, 0x10, RZ ;  /* 0x0000001018187819 */ /* 0x000fe200000006ff */
[----:B------:R-:W-:Y:S01]  /*2190*/  FMUL.FTZ R23, R23, UR15 ;  /* 0x0000000f17177c20 */ /* 0x000fe20008410000 */
[----:B------:R-:W-:Y:S01]  /*21a0*/  FADD.FTZ R20, R20, R26 ;  /* 0x0000001a14147221 */ /* 0x000fe20000010000 */
[----:B------:R-:W-:Y:S01]  /*21b0*/  FFMA.FTZ R19, R26, R28, R19 ;  /* 0x0000001c1a137223 */ /* 0x000fe20000010013 */
[----:B------:R-:W-:Y:S01]  /*21c0*/  SHF.L.U32 R26, R44, 0x10, RZ ;  /* 0x000000102c1a7819 */ /* 0x000fe200000006ff */
[----:B------:R-:W-:Y:S01]  /*21d0*/  FFMA.FTZ R28, R28, R27, R25 ;  /* 0x0000001b1c1c7223 */ /* 0x000fe20000010019 */
[----:B------:R-:W-:Y:S01]  /*21e0*/  PRMT R29, R44, 0x7632, R29 ;  /* 0x000076322c1d7816 */ /* 0x000fe2000000001d */
[----:B------:R-:W-:Y:S01]  /*21f0*/  FADD.FTZ R18, R18, R24 ;  /* 0x0000001812127221 */ /* 0x000fe20000010000 */
[----:B------:R-:W-:Y:S01]  /*2200*/  FFMA.FTZ R21, R24, R23, R21 ;  /* 0x0000001718157223 */ /* 0x000fe20000010015 */
[----:B------:R-:W-:Y:S01]  /*2210*/  FMUL.FTZ R25, R17, R24 ;  /* 0x0000001811197220 */ /* 0x000fe20000410000 */
[----:B------:R-:W-:Y:S01]  /*2220*/  FADD.FTZ R22, R22, R27 ;  /* 0x0000001b16167221 */ /* 0x000fe20000010000 */
[----:B------:R-:W-:Y:S01]  /*2230*/  SHF.L.U32 R24, R43, 0x10, RZ ;  /* 0x000000102b187819 */ /* 0x000fe200000006ff */
[----:B------:R-:W-:Y:S01]  /*2240*/  FADD.FTZ R27, R26, -UR14 ;  /* 0x8000000e1a1b7e21 */ /* 0x000fe20008010000 */
[----:B------:R-:W-:Y:S01]  /*2250*/  SHF.L.U32 R26, R29, 0x10, RZ ;  /* 0x000000101d1a7819 */ /* 0x000fe200000006ff */
[----:B------:R-:W-:Y:S01]  /*2260*/  FADD.FTZ R22, R25, R22 ;  /* 0x0000001619167221 */ /* 0x000fe20000010000 */
[----:B------:R-:W-:Y:S01]  /*2270*/  FFMA.FTZ R28, R23, R25, R28 ;  /* 0x00000019171c7223 */ /* 0x000fe2000001001c */
[----:B------:R-:W-:Y:S01]  /*2280*/  PRMT R29, R43, 0x7632, R29 ;  /* 0x000076322b1d7816 */ /* 0x000fe2000000001d */
[----:B------:R-:W-:Y:S01]  /*2290*/  FMUL.FTZ R25, R16, R24 ;  /* 0x0000001810197220 */ /* 0x000fe20000410000 */
[----:B------:R-:W-:Y:S01]  /*22a0*/  FMUL.FTZ R27, R27, UR15 ;  /* 0x0000000f1b1b7c20 */ /* 0x000fe20008410000 */
[----:B------:R-:W-:Y:S01]  /*22b0*/  FADD.FTZ R23, R26, -UR14 ;  /* 0x8000000e1a177e21 */ /* 0x000fe20008010000 */
[----:B------:R-:W-:Y:S01]  /*22c0*/  SHF.L.U32 R26, R29, 0x10, RZ ;  /* 0x000000101d1a7819 */ /* 0x000fe200000006ff */
[----:B------:R-:W-:Y:S01]  /*22d0*/  FADD.FTZ R22, R22, R25 ;  /* 0x0000001916167221 */ /* 0x000fe20000010000 */
[----:B------:R-:W-:Y:S01]  /*22e0*/  FFMA.FTZ R19, R24, R27, R19 ;  /* 0x0000001b18137223 */ /* 0x000fe20000010013 */
[----:B------:R-:W-:Y:S01]  /*22f0*/  FFMA.FTZ R25, R27, R25, R28 ;  /* 0x000000191b197223 */ /* 0x000fe2000001001c */
[----:B------:R-:W-:Y:S01]  /*2300*/  SHF.L.U32 R27, R42, 0x10, RZ ;  /* 0x000000102a1b7819 */ /* 0x000fe200000006ff */
[----:B------:R-:W-:Y:S01]  /*2310*/  FADD.FTZ R20, R20, R24 ;  /* 0x0000001814147221 */ /* 0x000fe20000010000 */
[----:B------:R-:W-:Y:S01]  /*2320*/  FMUL.FTZ R24, R23, UR15 ;  /* 0x0000000f17187c20 */ /* 0x000fe20008410000 */
[----:B------:R-:W-:Y:S01]  /*2330*/  FMUL.FTZ R23, R17, R26 ;  /* 0x0000001a11177220 */ /* 0x000fe20000410000 */
[----:B------:R-:W-:Y:S01]  /*2340*/  PRMT R28, R42, 0x7632, R28 ;  /* 0x000076322a1c7816 */ /* 0x000fe2000000001c */
[----:B------:R-:W-:Y:S01]  /*2350*/  FADD.FTZ R27, R27, -UR14 ;  /* 0x8000000e1b1b7e21 */ /* 0x000fe20008010000 */
[----:B------:R-:W-:Y:S01]  /*2360*/  FADD.FTZ R18, R18, R26 ;  /* 0x0000001a12127221 */ /* 0x000fe20000010000 */
[----:B------:R-:W-:Y:S01]  /*2370*/  FFMA.FTZ R21, R26, R24, R21 ;  /* 0x000000181a157223 */ /* 0x000fe20000010015 */
[----:B------:R-:W-:Y:S01]  /*2380*/  FADD.FTZ R22, R23, R22 ;  /* 0x0000001617167221 */ /* 0x000fe20000010000 */
[----:B------:R-:W-:Y:S01]  /*2390*/  FFMA.FTZ R25, R24, R23, R25 ;  /* 0x0000001718197223 */ /* 0x000fe20000010019 */
[----:B------:R-:W-:-:S02]  /*23a0*/  SHF.L.U32 R26, R41, 0x10, RZ ;  /* 0x00000010291a7819 */ /* 0x000fc400000006ff */
[----:B------:R-:W-:Y:S01]  /*23b0*/  SHF.L.U32 R23, R28, 0x10, RZ ;  /* 0x000000101c177819 */ /* 0x000fe200000006ff */
[----:B------:R-:W-:Y:S01]  /*23c0*/  FMUL.FTZ R28, R27, UR15 ;  /* 0x0000000f1b1c7c20 */ /* 0x000fe20008410000 */
[----:B------:R-:W-:Y:S01]  /*23d0*/  PRMT R24, R41, 0x7632, R24 ;  /* 0x0000763229187816 */ /* 0x000fe20000000018 */
[----:B------:R-:W-:Y:S01]  /*23e0*/  FMUL.FTZ R27, R16, R26 ;  /* 0x0000001a101b7220 */ /* 0x000fe20000410000 */
[----:B------:R-:W-:Y:S01]  /*23f0*/  FADD.FTZ R20, R20, R26 ;  /* 0x0000001a14147221 */ /* 0x000fe20000010000 */
[----:B------:R-:W-:Y:S01]  /*2400*/  FFMA.FTZ R19, R26, R28, R19 ;  /* 0x0000001c1a137223 */ /* 0x000fe20000010013 */
[----:B------:R-:W-:Y:S01]  /*2410*/  FADD.FTZ R23, R23, -UR14 ;  /* 0x8000000e17177e21 */ /* 0x000fe20008010000 */
[----:B------:R-:W-:Y:S01]  /*2420*/  SHF.L.U32 R26, R40, 0x10, RZ ;  /* 0x00000010281a7819 */ /* 0x000fe200000006ff */
[----:B------:R-:W-:Y:S01]  /*2430*/  FADD.FTZ R22, R22, R27 ;  /* 0x0000001b16167221 */ /* 0x000fe20000010000 */
[----:B------:R-:W-:Y:S01]  /*2440*/  SHF.L.U32 R24, R24, 0x10, RZ ;  /* 0x0000001018187819 */ /* 0x000fe200000006ff */
[----:B------:R-:W-:Y:S01]  /*2450*/  FMUL.FTZ R23, R23, UR15 ;  /* 0x0000000f17177c20 */ /* 0x000fe20008410000 */
[----:B------:R-:W-:Y:S01]  /*2460*/  PRMT R29, R40, 0x7632, R29 ;  /* 0x00007632281d7816 */ /* 0x000fe2000000001d */
[----:B------:R-:W-:Y:S01]  /*2470*/  FFMA.FTZ R28, R28, R27, R25 ;  /* 0x0000001b1c1c7223 */ /* 0x000fe20000010019 */
[----:B------:R-:W-:Y:S01]  /*2480*/  FADD.FTZ R27, R26, -UR14 ;  /* 0x8000000e1a1b7e21 */ /* 0x000fe20008010000 */
[----:B------:R-:W-:Y:S01]  /*2490*/  FMUL.FTZ R25, R17, R24 ;  /* 0x0000001811197220 */ /* 0x000fe20000410000 */
[----:B------:R-:W-:Y:S01]  /*24a0*/  SHF.L.U32 R26, R29, 0x10, RZ ;  /* 0x000000101d1a7819 */ /* 0x000fe200000006ff */
[----:B------:R-:W-:Y:S01]  /*24b0*/  FADD.FTZ R18, R18, R24 ;  /* 0x0000001812127221 */ /* 0x000fe20000010000 */
[----:B------:R-:W-:Y:S01]  /*24c0*/  FFMA.FTZ R21, R24, R23, R21 ;  /* 0x0000001718157223 */ /* 0x000fe20000010015 */
[----:B------:R-:W-:Y:S01]  /*24d0*/  SHF.L.U32 R24, R39, 0x10, RZ ;  /* 0x0000001027187819 */ /* 0x000fe200000006ff */
[----:B------:R-:W-:Y:S01]  /*24e0*/  FFMA.FTZ R28, R23, R25, R28 ;  /* 0x00000019171c7223 */ /* 0x000fe2000001001c */
[----:B------:R-:W-:Y:S01]  /*24f0*/  PRMT R29, R39, 0x7632, R29 ;  /* 0x00007632271d7816 */ /* 0x000fe2000000001d */
[----:B------:R-:W-:Y:S01]  /*2500*/  FMUL.FTZ R27, R27, UR15 ;  /* 0x0000000f1b1b7c20 */ /* 0x000fe20008410000 */
[----:B------:R-:W-:Y:S01]  /*2510*/  FADD.FTZ R23, R26, -UR14 ;  /* 0x8000000e1a177e21 */ /* 0x000fe20008010000 */
[----:B------:R-:W-:Y:S01]  /*2520*/  FADD.FTZ R22, R25, R22 ;  /* 0x0000001619167221 */ /* 0x000fe20000010000 */
[----:B------:R-:W-:Y:S01]  /*2530*/  FMUL.FTZ R25, R16, R24 ;  /* 0x0000001810197220 */ /* 0x000fe20000410000 */
[----:B------:R-:W-:Y:S01]  /*2540*/  SHF.L.U32 R26, R29, 0x10, RZ ;  /* 0x000000101d1a7819 */ /* 0x000fe200000006ff */
[----:B------:R-:W-:Y:S01]  /*2550*/  FADD.FTZ R20, R20, R24 ;  /* 0x0000001814147221 */ /* 0x000fe20000010000 */
[----:B------:R-:W-:Y:S01]  /*2560*/  FFMA.FTZ R19, R24, R27, R19 ;  /* 0x0000001b18137223 */ /* 0x000fe20000010013 */
[----:B------:R-:W-:Y:S01]  /*2570*/  FMUL.FTZ R24, R23, UR15 ;  /* 0x0000000f17187c20 */ /* 0x000fe20008410000 */
[----:B------:R-:W-:Y:S01]  /*2580*/  SHF.L.U32 R23, R38, 0x10, RZ ;  /* 0x0000001026177819 */ /* 0x000fe200000006ff */
[----:B------:R-:W-:Y:S01]  /*2590*/  FADD.FTZ R30, R22, R25 ;  /* 0x00000019161e7221 */ /* 0x000fe20000010000 */
[--C-:B------:R-:W-:Y:S01]  /*25a0*/  FFMA.FTZ R27, R27, R25, R28.reuse ;  /* 0x000000191b1b7223 */ /* 0x100fe2000001001c */
[----:B------:R-:W-:Y:S01]  /*25b0*/  FMUL.FTZ R25, R17, R26 ;  /* 0x0000001a11197220 */ /* 0x000fe20000410000 */
[----:B------:R-:W-:Y:S01]  /*25c0*/  PRMT R28, R38, 0x7632, R28 ;  /* 0x00007632261c7816 */ /* 0x000fe2000000001c */
[----:B------:R-:W-:Y:S01]  /*25d0*/  FADD.FTZ R18, R18, R26 ;  /* 0x0000001a12127221 */ /* 0x000fe20000010000 */
[----:B------:R-:W-:Y:S01]  /*25e0*/  FFMA.FTZ R21, R26, R24, R21 ;  /* 0x000000181a157223 */ /* 0x000fe20000010015 */
[----:B------:R-:W-:Y:S01]  /*25f0*/  SHF.L.U32 R22, R37, 0x10, RZ ;  /* 0x0000001025167819 */ /* 0x000fe200000006ff */
[----:B------:R-:W-:Y:S01]  /*2600*/  FADD.FTZ R26, R23, -UR14 ;  /* 0x8000000e171a7e21 */ /* 0x000fe20008010000 */
[----:B------:R-:W-:Y:S01]  /*2610*/  FFMA.FTZ R27, R24, R25, R27 ;  /* 0x00000019181b7223 */ /* 0x000fe2000001001b */
[----:B------:R-:W-:Y:S01]  /*2620*/  SHF.L.U32 R24, R28, 0x10, RZ ;  /* 0x000000101c187819 */ /* 0x000fe200000006ff */
[----:B------:R-:W-:Y:S01]  /*2630*/  FADD.FTZ R23, R25, R30 ;  /* 0x0000001e19177221 */ /* 0x000fe20000010000 */
[----:B------:R-:W-:Y:S01]  /*2640*/  FMUL.FTZ R26, R26, UR15 ;  /* 0x0000000f1a1a7c20 */ /* 0x000fe20008410000 */
[----:B------:R-:W-:Y:S01]  /*2650*/  FMUL.FTZ R28, R16, R22 ;  /* 0x00000016101c7220 */ /* 0x000fe20000410000 */
[----:B------:R-:W-:Y:S01]  /*2660*/  PRMT R29, R37, 0x7632, R29 ;  /* 0x00007632251d7816 */ /* 0x000fe2000000001d */
[----:B------:R-:W-:Y:S01]  /*2670*/  FADD.FTZ R20, R20, R22 ;  /* 0x0000001614147221 */ /* 0x000fe20000010000 */
[----:B------:R-:W-:Y:S01]  /*2680*/  FADD.FTZ R25, R24, -UR14 ;  /* 0x8000000e18197e21 */ /* 0x000fe20008010000 */
[----:B------:R-:W-:Y:S01]  /*2690*/  FFMA.FTZ R22, R22, R26, R19 ;  /* 0x0000001a16167223 */ /* 0x000fe20000010013 */
[----:B------:R-:W-:Y:S01]  /*26a0*/  FADD.FTZ R19, R23, R28 ;  /* 0x0000001c17137221 */ /* 0x000fe20000010000 */
[----:B------:R-:W-:Y:S01]  /*26b0*/  SHF.L.U32 R24, R29, 0x10, RZ ;  /* 0x000000101d187819 */ /* 0x000fe200000006ff */
[--C-:B------:R-:W-:Y:S01]  /*26c0*/  FFMA.FTZ R26, R26, R28, R27.reuse ;  /* 0x0000001c1a1a7223 */ /* 0x100fe2000001001b */
[C---:B------:R-:W-:Y:S01]  /*26d0*/  SHF.L.U32 R23, R36.reuse, 0x10, RZ ;  /* 0x0000001024177819 */ /* 0x040fe200000006ff */
[----:B------:R-:W-:Y:S01]  /*26e0*/  FMUL.FTZ R25, R25, UR15 ;  /* 0x0000000f19197c20 */ /* 0x000fe20008410000 */
[----:B------:R-:W-:Y:S01]  /*26f0*/  PRMT R27, R36, 0x7632, R27 ;  /* 0x00007632241b7816 */ /* 0x000fe2000000001b */
[----:B------:R-:W-:Y:S01]  /*2700*/  FADD.FTZ R18, R18, R24 ;  /* 0x0000001812127221 */ /* 0x000fe20000010000 */
[----:B------:R-:W-:Y:S01]  /*2710*/  SHF.L.U32 R29, R35, 0x10, RZ ;  /* 0x00000010231d7819 */ /* 0x000fe200000006ff */
[----:B------:R-:W-:Y:S01]  /*2720*/  FFMA.FTZ R21, R24, R25, R21 ;  /* 0x0000001918157223 */ /* 0x000fe20000010015 */
[----:B------:R-:W-:Y:S01]  /*2730*/  FADD.FTZ R28, R23, -UR14 ;  /* 0x8000000e171c7e21 */ /* 0x000fe20008010000 */
[----:B------:R-:W-:Y:S01]  /*2740*/  FMUL.FTZ R24, R17, R24 ;  /* 0x0000001811187220 */ /* 0x000fe20000410000 */
[----:B------:R-:W-:Y:S01]  /*2750*/  SHF.L.U32 R27, R27, 0x10, RZ ;  /* 0x000000101b1b7819 */ /* 0x000fe200000006ff */
[----:B------:R-:W-:Y:S01]  /*2760*/  FADD.FTZ R20, R20, R29 ;  /* 0x0000001d14147221 */ /* 0x000fe20000010000 */
[----:B------:R-:W-:Y:S01]  /*2770*/  FMUL.FTZ R30, R28, UR15 ;  /* 0x0000000f1c1e7c20 */ /* 0x000fe20008410000 */
[----:B------:R-:W-:Y:S01]  /*2780*/  FFMA.FTZ R23, R25, R24, R26 ;  /* 0x0000001819177223 */ /* 0x000fe2000001001a */
[----:B------:R-:W-:Y:S01]  /*2790*/  PRMT R28, R35, 0x7632, R28 ;  /* 0x00007632231c7816 */ /* 0x000fe2000000001c */
[----:B------:R-:W-:Y:S01]  /*27a0*/  FADD.FTZ R27, R27, -UR14 ;  /* 0x8000000e1b1b7e21 */ /* 0x000fe20008010000 */
[----:B------:R-:W-:Y:S01]  /*27b0*/  FMUL.FTZ R26, R16, R29 ;  /* 0x0000001d101a7220 */ /* 0x000fe20000410000 */
[----:B------:R-:W-:Y:S01]  /*27c0*/  FFMA.FTZ R22, R29, R30, R22 ;  /* 0x0000001e1d167223 */ /* 0x000fe20000010016 */
[----:B------:R-:W-:Y:S01]  /*27d0*/  SHF.L.U32 R28, R28, 0x10, RZ ;  /* 0x000000101c1c7819 */ /* 0x000fe200000006ff */
[----:B------:R-:W-:Y:S01]  /*27e0*/  FADD.FTZ R19, R24, R19 ;  /* 0x0000001318137221 */ /* 0x000fe20000010000 */
[----:B------:R-:W-:Y:S01]  /*27f0*/  FMUL.FTZ R27, R27, UR15 ;  /* 0x0000000f1b1b7c20 */ /* 0x000fe20008410000 */
[--C-:B------:R-:W-:Y:S01]  /*2800*/  FFMA.FTZ R30, R30, R26, R23.reuse ;  /* 0x0000001a1e1e7223 */ /* 0x100fe20000010017 */
[----:B------:R-:W-:Y:S01]  /*2810*/  PRMT R23, R34, 0x7632, R23 ;  /* 0x0000763222177816 */ /* 0x000fe20000000017 */
[----:B------:R-:W-:Y:S01]  /*2820*/  FADD.FTZ R18, R18, R28 ;  /* 0x0000001c12127221 */ /* 0x000fe20000010000 */
[----:B------:R-:W-:Y:S01]  /*2830*/  FFMA.FTZ R21, R28, R27, R21 ;  /* 0x0000001b1c157223 */ /* 0x000fe20000010015 */
[----:B------:R-:W-:Y:S01]  /*2840*/  SHF.L.U32 R24, R34, 0x10, RZ ;  /* 0x0000001022187819 */ /* 0x000fe200000006ff */
[----:B------:R-:W-:Y:S01]  /*2850*/  FADD.FTZ R25, R19, R26 ;  /* 0x0000001a13197221 */ /* 0x000fe20000010000 */
[----:B------:R-:W-:Y:S01]  /*2860*/  FMUL.FTZ R28, R17, R28 ;  /* 0x0000001c111c7220 */ /* 0x000fe20000410000 */
[----:B------:R-:W-:-:S02]  /*2870*/  SHF.L.U32 R26, R23, 0x10, RZ ;  /* 0x00000010171a7819 */ /* 0x000fc400000006ff */
[----:B------:R-:W-:Y:S01]  /*2880*/  FADD.FTZ R24, R24, -UR14 ;  /* 0x8000000e18187e21 */ /* 0x000fe20008010000 */
[----:B------:R-:W-:Y:S01]  /*2890*/  FFMA.FTZ R19, R27, R28, R30 ;  /* 0x0000001c1b137223 */ /* 0x000fe2000001001e */
[C---:B------:R-:W-:Y:S01]  /*28a0*/  PRMT R29, R33.reuse, 0x7632, R29 ;  /* 0x00007632211d7816 */ /* 0x040fe2000000001d */
[----:B------:R-:W-:Y:S01]  /*28b0*/  FADD.FTZ R27, R26, -UR14 ;  /* 0x8000000e1a1b7e21 */ /* 0x000fe20008010000 */
[----:B------:R-:W-:Y:S01]  /*28c0*/  SHF.L.U32 R23, R33, 0x10, RZ ;  /* 0x0000001021177819 */ /* 0x000fe200000006ff */
[----:B------:R-:W-:Y:S01]  /*28d0*/  FADD.FTZ R25, R28, R25 ;  /* 0x000000191c197221 */ /* 0x000fe20000010000 */
[----:B------:R-:W-:Y:S01]  /*28e0*/  FMUL.FTZ R26, R24, UR15 ;  /* 0x0000000f181a7c20 */ /* 0x000fe20008410000 */
[----:B------:R-:W-:Y:S01]  /*28f0*/  SHF.L.U32 R28, R29, 0x10, RZ ;  /* 0x000000101d1c7819 */ /* 0x000fe200000006ff */
[----:B------:R-:W-:Y:S01]  /*2900*/  FMUL.FTZ R24, R27, UR15 ;  /* 0x0000000f1b187c20 */ /* 0x000fe20008410000 */
[----:B------:R-:W-:Y:S01]  /*2910*/  FMUL.FTZ R30, R16, R23 ;  /* 0x00000017101e7220 */ /* 0x000fe20000410000 */
[----:B------:R-:W-:Y:S01]  /*2920*/  FADD.FTZ R20, R20, R23 ;  /* 0x0000001714147221 */ /* 0x000fe20000010000 */
[----:B------:R-:W-:Y:S01]  /*2930*/  FFMA.FTZ R22, R23, R26, R22 ;  /* 0x0000001a17167223 */ /* 0x000fe20000010016 */
[----:B------:R-:W-:Y:S01]  /*2940*/  FADD.FTZ R18, R18, R28 ;  /* 0x0000001c12127221 */ /* 0x000fe20000010000 */
[----:B------:R-:W-:Y:S01]  /*2950*/  FFMA.FTZ R21, R28, R24, R21 ;  /* 0x000000181c157223 */ /* 0x000fe20000010015 */
[----:B------:R-:W-:Y:S01]  /*2960*/  FMUL.FTZ R23, R17, R28 ;  /* 0x0000001c11177220 */ /* 0x000fe20000410000 */
[----:B------:R-:W-:Y:S01]  /*2970*/  FADD.FTZ R28, R25, R30 ;  /* 0x0000001e191c7221 */ /* 0x000fe20000010000 */
[----:B------:R-:W-:Y:S01]  /*2980*/  FFMA.FTZ R25, R26, R30, R19 ;  /* 0x0000001e1a197223 */ /* 0x000fe20000010013 */
[----:B------:R-:W-:-:S02]  /*2990*/  SHF.L.U32 R26, R32, 0x10, RZ ;  /* 0x00000010201a7819 */ /* 0x000fc400000006ff */
[----:B------:R-:W-:Y:S01]  /*29a0*/  SHF.L.U32 R27, R66, 0x10, RZ ;  /* 0x00000010421b7819 */ /* 0x000fe200000006ff */
[--C-:B------:R-:W-:Y:S01]  /*29b0*/  FADD.FTZ R19, R23, R28.reuse ;  /* 0x0000001c17137221 */ /* 0x100fe20000010000 */
[----:B------:R-:W-:Y:S01]  /*29c0*/  FFMA.FTZ R24, R24, R23, R25 ;  /* 0x0000001718187223 */ /* 0x000fe20000010019 */
[C---:B------:R-:W-:Y:S01]  /*29d0*/  SHF.L.U32 R29, R13.reuse, 0x10, RZ ;  /* 0x000000100d1d7819 */ /* 0x040fe200000006ff */
[----:B------:R-:W-:Y:S01]  /*29e0*/  FADD.FTZ R25, R26, -UR14 ;  /* 0x8000000e1a197e21 */ /* 0x000fe20008010000 */
[----:B------:R-:W-:Y:S01]  /*29f0*/  PRMT R28, R13, 0x7632, R28 ;  /* 0x000076320d1c7816 */ /* 0x000fe2000000001c */
[----:B------:R-:W-:Y:S01]  /*2a00*/  FADD.FTZ R26, R27, -UR14 ;  /* 0x8000000e1b1a7e21 */ /* 0x000fe20008010000 */
[----:B------:R-:W-:Y:S01]  /*2a10*/  SHF.L.U32 R23, R3, 0x10, RZ ;  /* 0x0000001003177819 */ /* 0x000fe200000006ff */
[----:B------:R-:W-:Y:S01]  /*2a20*/  FMUL.FTZ R25, R25, UR15 ;  /* 0x0000000f19197c20 */ /* 0x000fe20008410000 */
[----:B------:R-:W-:Y:S01]  /*2a30*/  SHF.L.U32 R28, R28, 0x10, RZ ;  /* 0x000000101c1c7819 */ /* 0x000fe200000006ff */
[----:B------:R-:W-:Y:S01]  /*2a40*/  FMUL.FTZ R30, R16, R29 ;  /* 0x0000001d101e7220 */ /* 0x000fe20000410000 */
[----:B------:R-:W-:Y:S01]  /*2a50*/  FMUL.FTZ R26, R26, UR15 ;  /* 0x0000000f1a1a7c20 */ /* 0x000fe20008410000 */
[----:B------:R-:W-:Y:S01]  /*2a60*/  FFMA.FTZ R22, R29, R25, R22 ;  /* 0x000000191d167223 */ /* 0x000fe20000010016 */
[----:B------:R-:W-:Y:S01]  /*2a70*/  FADD.FTZ R20, R20, R29 ;  /* 0x0000001d14147221 */ /* 0x000fe20000010000 */
[----:B------:R-:W-:Y:S01]  /*2a80*/  FMUL.FTZ R27, R17, R28 ;  /* 0x0000001c111b7220 */ /* 0x000fe20000410000 */
[----:B------:R-:W-:Y:S01]  /*2a90*/  FFMA.FTZ R25, R25, R30, R24 ;  /* 0x0000001e19197223 */ /* 0x000fe20000010018 */
[----:B------:R-:W-:Y:S01]  /*2aa0*/  FADD.FTZ R24, R23, -UR14 ;  /* 0x8000000e17187e21 */ /* 0x000fe20008010000 */
[----:B------:R-:W-:Y:S01]  /*2ab0*/  FADD.FTZ R18, R18, R28 ;  /* 0x0000001c12127221 */ /* 0x000fe20000010000 */
[----:B------:R-:W-:Y:S01]  /*2ac0*/  FFMA.FTZ R21, R28, R26, R21 ;  /* 0x0000001a1c157223 */ /* 0x000fe20000010015 */
[----:B------:R-:W-:Y:S01]  /*2ad0*/  FADD.FTZ R28, R19, R30 ;  /* 0x0000001e131c7221 */ /* 0x000fe20000010000 */
[----:B------:R-:W-:Y:S01]  /*2ae0*/  SHF.L.U32 R29, R4, 0x10, RZ ;  /* 0x00000010041d7819 */ /* 0x000fe200000006ff */
[----:B------:R-:W-:Y:S01]  /*2af0*/  FFMA.FTZ R23, R26, R27, R25 ;  /* 0x0000001b1a177223 */ /* 0x000fe20000010019 */
[----:B------:R-:W-:Y:S01]  /*2b00*/  FMUL.FTZ R26, R24, UR15 ;  /* 0x0000000f181a7c20 */ /* 0x000fe20008410000 */
[----:B------:R-:W-:Y:S01]  /*2b10*/  SHF.L.U32 R24, R64, 0x10, RZ ;  /* 0x0000001040187819 */ /* 0x000fe200000006ff */
[----:B------:R-:W-:Y:S01]  /*2b20*/  FADD.FTZ R19, R27, R28 ;  /* 0x0000001c1b137221 */ /* 0x000fe20000010000 */
[----:B------:R-:W-:Y:S01]  /*2b30*/  FMUL.FTZ R28, R16, R29 ;  /* 0x0000001d101c7220 */ /* 0x000fe20000410000 */
[----:B------:R-:W-:Y:S01]  /*2b40*/  FFMA.FTZ R22, R29, R26, R22 ;  /* 0x0000001a1d167223 */ /* 0x000fe20000010016 */
[----:B------:R-:W-:Y:S01]  /*2b50*/  SHF.L.U32 R25, R5, 0x10, RZ ;  /* 0x0000001005197819 */ /* 0x000fe200000006ff */
[----:B------:R-:W-:Y:S01]  /*2b60*/  FADD.FTZ R24, R24, -UR14 ;  /* 0x8000000e18187e21 */ /* 0x000fe20008010000 */
[----:B------:R-:W-:Y:S01]  /*2b70*/  FADD.FTZ R19, R19, R28 ;  /* 0x0000001c13137221 */ /* 0x000fe20000010000 */
[----:B------:R-:W-:Y:S01]  /*2b80*/  FFMA.FTZ R23, R26, R28, R23 ;  /* 0x0000001c1a177223 */ /* 0x000fe20000010017 */
[----:B------:R-:W-:Y:S01]  /*2b90*/  SHF.L.U32 R28, R65, 0x10, RZ ;  /* 0x00000010411c7819 */ /* 0x000fe200000006ff */
[----:B------:R-:W-:Y:S01]  /*2ba0*/  FMUL.FTZ R26, R24, UR15 ;  /* 0x0000000f181a7c20 */ /* 0x000fe20008410000 */
[----:B------:R-:W-:Y:S01]  /*2bb0*/  SHF.L.U32 R24, R62, 0x10, RZ ;  /* 0x000000103e187819 */ /* 0x000fe200000006ff */
[----:B------:R-:W-:Y:S01]  /*2bc0*/  FADD.FTZ R25, R25, -UR14 ;  /* 0x8000000e19197e21 */ /* 0x000fe20008010000 */
[----:B------:R-:W-:Y:S01]  /*2bd0*/  SHF.L.U32 R27, R6, 0x10, RZ ;  /* 0x00000010061b7819 */ /* 0x000fe200000006ff */
[----:B------:R-:W-:Y:S01]  /*2be0*/  FADD.FTZ R18, R18, R28 ;  /* 0x0000001c12127221 */ /* 0x000fe20000010000 */
[----:B------:R-:W-:Y:S01]  /*2bf0*/  FFMA.FTZ R21, R28, R26, R21 ;  /* 0x0000001a1c157223 */ /* 0x000fe20000010015 */
[----:B------:R-:W-:Y:S01]  /*2c00*/  FMUL.FTZ R28, R17, R28 ;  /* 0x0000001c111c7220 */ /* 0x000fe20000410000 */
[----:B------:R-:W-:Y:S01]  /*2c10*/  FMUL.FTZ R25, R25, UR15 ;  /* 0x0000000f19197c20 */ /* 0x000fe20008410000 */
[----:B------:R-:W-:Y:S01]  /*2c20*/  FMUL.FTZ R30, R16, R27 ;  /* 0x0000001b101e7220 */ /* 0x000fe20000410000 */
[----:B------:R-:W-:Y:S01]  /*2c30*/  FADD.FTZ R20, R20, R29 ;  /* 0x0000001d14147221 */ /* 0x000fe20000010000 */
[----:B------:R-:W-:Y:S01]  /*2c40*/  FFMA.FTZ R26, R26, R28, R23 ;  /* 0x0000001c1a1a7223 */ /* 0x000fe20000010017 */
[----:B------:R-:W-:Y:S01]  /*2c50*/  FADD.FTZ R23, R24, -UR14 ;  /* 0x8000000e18177e21 */ /* 0x000fe20008010000 */
[----:B------:R-:W-:Y:S01]  /*2c60*/  FADD.FTZ R19, R28, R19 ;  /* 0x000000131c137221 */ /* 0x000fe20000010000 */
[----:B------:R-:W-:Y:S01]  /*2c70*/  SHF.L.U32 R24, R63, 0x10, RZ ;  /* 0x000000103f187819 */ /* 0x000fe200000006ff */
[----:B------:R-:W-:Y:S01]  /*2c80*/  FFMA.FTZ R22, R27, R25, R22 ;  /* 0x000000191b167223 */ /* 0x000fe20000010016 */
[----:B------:R-:W-:Y:S01]  /*2c90*/  FMUL.FTZ R23, R23, UR15 ;  /* 0x0000000f17177c20 */ /* 0x000fe20008410000 */
[----:B------:R-:W-:Y:S01]  /*2ca0*/  FADD.FTZ R19, R19, R30 ;  /* 0x0000001e13137221 */ /* 0x000fe20000010000 */
[----:B------:R-:W-:Y:S01]  /*2cb0*/  FFMA.FTZ R30, R25, R30, R26 ;  /* 0x0000001e191e7223 */ /* 0x000fe2000001001a */
[----:B------:R-:W-:Y:S01]  /*2cc0*/  SHF.L.U32 R25, R7, 0x10, RZ ;  /* 0x0000001007197819 */ /* 0x000fe200000006ff */
[----:B------:R-:W-:Y:S01]  /*2cd0*/  FMUL.FTZ R26, R17, R24 ;  /* 0x00000018111a7220 */ /* 0x000fe20000410000 */
[----:B------:R-:W-:Y:S01]  /*2ce0*/  FADD.FTZ R18, R18, R24 ;  /* 0x0000001812127221 */ /* 0x000fe20000010000 */
[----:B------:R-:W-:Y:S01]  /*2cf0*/  FFMA.FTZ R21, R24, R23, R21 ;  /* 0x0000001718157223 */ /* 0x000fe20000010015 */
[----:B------:R-:W-:Y:S01]  /*2d00*/  SHF.L.U32 R24, R60, 0x10, RZ ;  /* 0x000000103c187819 */ /* 0x000fe200000006ff */
[----:B------:R-:W-:Y:S01]  /*2d10*/  FADD.FTZ R19, R26, R19 ;  /* 0x000000131a137221 */ /* 0x000fe20000010000 */
[----:B------:R-:W-:Y:S01]  /*2d20*/  FFMA.FTZ R23, R23, R26, R30 ;  /* 0x0000001a17177223 */ /* 0x000fe2000001001e */
[----:B------:R-:W-:Y:S01]  /*2d30*/  FADD.FTZ R26, R25, -UR14 ;  /* 0x8000000e191a7e21 */ /* 0x000fe20008010000 */
[----:B------:R-:W-:Y:S01]  /*2d40*/  SHF.L.U32 R25, R8, 0x10, RZ ;  /* 0x0000001008197819 */ /* 0x000fe200000006ff */
[----:B------:R-:W-:Y:S01]  /*2d50*/  FADD.FTZ R24, R24, -UR14 ;  /* 0x8000000e18187e21 */ /* 0x000fe20008010000 */
[----:B------:R-:W-:Y:S01]  /*2d60*/  FADD.FTZ R20, R20, R27 ;  /* 0x0000001b14147221 */ /* 0x000fe20000010000 */
[----:B------:R-:W-:Y:S01]  /*2d70*/  SHF.L.U32 R27, R9, 0x10, RZ ;  /* 0x00000010091b7819 */ /* 0x000fe200000006ff */
[----:B------:R-:W-:Y:S01]  /*2d80*/  FMUL.FTZ R26, R26, UR15 ;  /* 0x0000000f1a1a7c20 */ /* 0x000fe20008410000 */
[----:B------:R-:W-:Y:S01]  /*2d90*/  SHF.L.U32 R28, R61, 0x10, RZ ;  /* 0x000000103d1c7819 */ /* 0x000fe200000006ff */
[----:B------:R-:W-:Y:S01]  /*2da0*/  FMUL.FTZ R24, R24, UR15 ;  /* 0x0000000f18187c20 */ /* 0x000fe20008410000 */
[----:B------:R-:W-:Y:S01]  /*2db0*/  FMUL.FTZ R30, R16, R25 ;  /* 0x00000019101e7220 */ /* 0x000fe20000410000 */
[----:B------:R-:W-:Y:S01]  /*2dc0*/  FADD.FTZ R20, R20, R25 ;  /* 0x0000001914147221 */ /* 0x000fe20000010000 */
[----:B------:R-:W-:Y:S01]  /*2dd0*/  FFMA.FTZ R22, R25, R26, R22 ;  /* 0x0000001a19167223 */ /* 0x000fe20000010016 */
[----:B------:R-:W-:Y:S01]  /*2de0*/  FADD.FTZ R29, R27, -UR14 ;  /* 0x8000000e1b1d7e21 */ /* 0x000fe20008010000 */
[----:B------:R-:W-:Y:S01]  /*2df0*/  FADD.FTZ R18, R18, R28 ;  /* 0x0000001c12127221 */ /* 0x000fe20000010000 */
[----:B------:R-:W-:Y:S01]  /*2e00*/  FFMA.FTZ R21, R28, R24, R21 ;  /* 0x000000181c157223 */ /* 0x000fe20000010015 */
[----:B------:R-:W-:Y:S01]  /*2e10*/  FMUL.FTZ R25, R17, R28 ;  /* 0x0000001c11197220 */ /* 0x000fe20000410000 */
[----:B------:R-:W-:Y:S01]  /*2e20*/  FADD.FTZ R28, R19, R30 ;  /* 0x0000001e131c7221 */ /* 0x000fe20000010000 */
[----:B------:R-:W-:Y:S01]  /*2e30*/  FFMA.FTZ R23, R26, R30, R23 ;  /* 0x0000001e1a177223 */ /* 0x000fe20000010017 */
[----:B------:R-:W-:Y:S01]  /*2e40*/  SHF.L.U32 R27, R10, 0x10, RZ ;  /* 0x000000100a1b7819 */ /* 0x000fe200000006ff */
[----:B------:R-:W-:Y:S01]  /*2e50*/  FMUL.FTZ R19, R29, UR15 ;  /* 0x0000000f1d137c20 */ /* 0x000fe20008410000 */
[----:B------:R-:W-:Y:S01]  /*2e60*/  FADD.FTZ R28, R25, R28 ;  /* 0x0000001c191c7221 */ /* 0x000fe20000010000 */
[----:B------:R-:W-:Y:S01]  /*2e70*/  FFMA.FTZ R24, R24, R25, R23 ;  /* 0x0000001918187223 */ /* 0x000fe20000010017 */
[----:B------:R-:W-:Y:S01]  /*2e80*/  SHF.L.U32 R25, R58, 0x10, RZ ;  /* 0x000000103a197819 */ /* 0x000fe200000006ff */
[----:B------:R-:W-:Y:S01]  /*2e90*/  FADD.FTZ R20, R20, R27 ;  /* 0x0000001b14147221 */ /* 0x000fe20000010000 */
[----:B------:R-:W-:Y:S01]  /*2ea0*/  FFMA.FTZ R23, R27, R19, R22 ;  /* 0x000000131b177223 */ /* 0x000fe20000010016 */
[----:B------:R-:W-:Y:S01]  /*2eb0*/  FMUL.FTZ R27, R16, R27 ;  /* 0x0000001b101b7220 */ /* 0x000fe20000410000 */
[----:B------:R-:W-:Y:S01]  /*2ec0*/  SHF.L.U32 R22, R59, 0x10, RZ ;  /* 0x000000103b167819 */ /* 0x000fe200000006ff */
[----:B------:R-:W-:Y:S01]  /*2ed0*/  FADD.FTZ R25, R25, -UR14 ;  /* 0x8000000e19197e21 */ /* 0x000fe20008010000 */
[----:B------:R-:W-:Y:S01]  /*2ee0*/  SHF.L.U32 R30, R11, 0x10, RZ ;  /* 0x000000100b1e7819 */ /* 0x000fe200000006ff */
[----:B------:R-:W-:Y:S01]  /*2ef0*/  FADD.FTZ R29, R28, R27 ;  /* 0x0000001b1c1d7221 */ /* 0x000fe20000010000 */
[----:B------:R-:W-:Y:S01]  /*2f00*/  FFMA.FTZ R28, R19, R27, R24 ;  /* 0x0000001b131c7223 */ /* 0x000fe20000010018 */
[----:B------:R-:W-:Y:S01]  /*2f10*/  FMUL.FTZ R26, R17, R22 ;  /* 0x00000016111a7220 */ /* 0x000fe20000410000 */
[----:B------:R-:W-:Y:S01]  /*2f20*/  SHF.L.U32 R24, R12, 0x10, RZ ;  /* 0x000000100c187819 */ /* 0x000fe200000006ff */
[----:B------:R-:W-:Y:S01]  /*2f30*/  FMUL.FTZ R25, R25, UR15 ;  /* 0x0000000f19197c20 */ /* 0x000fe20008410000 */
[----:B------:R-:W-:Y:S01]  /*2f40*/  FADD.FTZ R30, R30, -UR14 ;  /* 0x8000000e1e1e7e21 */ /* 0x000fe20008010000 */
[----:B------:R-:W-:Y:S01]  /*2f50*/  SHF.L.U32 R19, R56, 0x10, RZ ;  /* 0x0000001038137819 */ /* 0x000fe200000006ff */
[----:B------:R-:W-:Y:S01]  /*2f60*/  FADD.FTZ R29, R26, R29 ;  /* 0x0000001d1a1d7221 */ /* 0x000fe20000010000 */
[----:B------:R-:W-:Y:S01]  /*2f70*/  FFMA.FTZ R21, R22, R25, R21 ;  /* 0x0000001916157223 */ /* 0x000fe20000010015 */
[----:B------:R-:W-:Y:S01]  /*2f80*/  FFMA.FTZ R26, R25, R26, R28 ;  /* 0x0000001a191a7223 */ /* 0x000fe2000001001c */
[----:B------:R-:W-:Y:S01]  /*2f90*/  FMUL.FTZ R76, R16, R24 ;  /* 0x00000018104c7220 */ /* 0x000fe20000410000 */
[----:B------:R-:W-:Y:S01]  /*2fa0*/  FMUL.FTZ R25, R30, UR15 ;  /* 0x0000000f1e197c20 */ /* 0x000fe20008410000 */
[----:B------:R-:W-:Y:S01]  /*2fb0*/  SHF.L.U32 R28, R57, 0x10, RZ ;  /* 0x00000010391c7819 */ /* 0x000fe200000006ff */
[----:B------:R-:W-:Y:S01]  /*2fc0*/  FADD.FTZ R19, R19, -UR14 ;  /* 0x8000000e13137e21 */ /* 0x000fe20008010000 */
[----:B------:R-:W-:Y:S01]  /*2fd0*/  FADD.FTZ R31, R29, R76 ;  /* 0x0000004c1d1f7221 */ /* 0x000fe20000010000 */
[----:B------:R-:W-:Y:S01]  /*2fe0*/  FFMA.FTZ R76, R25, R76, R26 ;  /* 0x0000004c194c7223 */ /* 0x000fe2000001001a */
[----:B------:R-:W-:Y:S01]  /*2ff0*/  FADD.FTZ R27, R18, R22 ;  /* 0x00000016121b7221 */ /* 0x000fe20000010000 */
[----:B------:R-:W-:Y:S01]  /*3000*/  FMUL.FTZ R26, R17, R28 ;  /* 0x0000001c111a7220 */ /* 0x000fe20000410000 */
[----:B------:R-:W-:Y:S01]  /*3010*/  FMUL.FTZ R29, R19, UR15 ;  /* 0x0000000f131d7c20 */ /* 0x000fe20008410000 */
[----:B------:R-:W-:Y:S01]  /*3020*/  FADD.FTZ R22, R20, R24 ;  /* 0x0000001814167221 */ /* 0x000fe20000010000 */
[----:B------:R-:W-:Y:S01]  /*3030*/  FFMA.FTZ R20, R24, R25, R23 ;  /* 0x0000001918147223 */ /* 0x000fe20000010017 */
[----:B------:R-:W-:Y:S01]  /*3040*/  FADD.FTZ R19, R26, R31 ;  /* 0x0000001f1a137221 */ /* 0x000fe20000010000 */
[----:B------:R-:W-:Y:S01]  /*3050*/  FFMA.FTZ R26, R29, R26, R76 ;  /* 0x0000001a1d1a7223 */ /* 0x000fe2000001004c */
[----:B------:R-:W-:Y:S01]  /*3060*/  FADD.FTZ R23, R27, R28 ;  /* 0x0000001c1b177221 */ /* 0x000fe20000010000 */
[----:B------:R-:W-:Y:S01]  /*3070*/  FFMA.FTZ R21, R28, R29, R21 ;  /* 0x0000001d1c157223 */ /* 0x000fe20000010015 */
[----:B------:R-:W-:Y:S06]  /*3080*/  BRA `(.L_x_97) ;  /* 0x0000002400447947 */ /* 0x000fec0003800000 */
.L_x_96:
[----:B------:R-:W-:Y:S02]  /*3090*/  SHF.L.U32 R18, R52, 0x10, RZ ;  /* 0x0000001034127819 */ /* 0x000fe400000006ff */
[----:B------:R-:W-:Y:S02]  /*30a0*/  SHF.L.U32 R24, R50, 0x10, RZ ;  /* 0x0000001032187819 */ /* 0x000fe400000006ff */
[----:B------:R-:W-:Y:S01]  /*30b0*/  SHF.L.U32 R26, R67, 0x10, RZ ;  /* 0x00000010431a7819 */ /* 0x000fe200000006ff */
[----:B------:R-:W-:Y:S01]  /*30c0*/  FADD.FTZ R18, R18, -UR14 ;  /* 0x8000000e12127e21 */ /* 0x000fe20008010000 */
[----:B------:R-:W-:Y:S01]  /*30d0*/  SHF.L.U32 R25, R51, 0x10, RZ ;  /* 0x0000001033197819 */ /* 0x000fe200000006ff */
[----:B------:R-:W-:Y:S01]  /*30e0*/  FADD.FTZ R31, R24, -UR14 ;  /* 0x8000000e181f7e21 */ /* 0x000fe20008010000 */
[----:B------:R-:W-:Y:S01]  /*30f0*/  SHF.L.U32 R71, R70, 0x10, RZ ;  /* 0x0000001046477819 */ /* 0x000fe200000006ff */
[----:B------:R-:W-:Y:S01]  /*3100*/  FMUL.FTZ R19, R18, UR15 ;  /* 0x0000000f12137c20 */ /* 0x000fe20008410000 */
[----:B------:R-:W-:Y:S01]  /*3110*/  SHF.L.U32 R18, R69, 0x10, RZ ;  /* 0x0000001045127819 */ /* 0x000fe200000006ff */
[----:B------:R-:W-:Y:S01]  /*3120*/  FMUL.FTZ R31, R31, UR15 ;  /* 0x0000000f1f1f7c20 */ /* 0x000fe20008410000 */
[----:B------:R-:W-:Y:S01]  /*3130*/  FADD.FTZ R27, R26, -UR14 ;  /* 0x8000000e1a1b7e21 */ /* 0x000fe20008010000 */
[----:B-----5:R-:W-:-:S02]  /*3140*/  FFMA.FTZ R21, R16, R19, R14 ;  /* 0x0000001310157223 */ /* 0x020fc4000001000e */
[----:B------:R-:W-:Y:S01]  /*3150*/  FADD.FTZ R18, R18, -UR14 ;  /* 0x8000000e12127e21 */ /* 0x000fe20008010000 */
[----:B------:R-:W-:Y:S01]  /*3160*/  FFMA.FTZ R30, R16, R31, R14 ;  /* 0x0000001f101e7223 */ /* 0x000fe2000001000e */
[----:B------:R-:W-:Y:S02]  /*3170*/  FMUL.FTZ R20, R21, -1.4426950216293334961 ;  /* 0xbfb8aa3b15147820 */ /* 0x000fe40000410000 */
[----:B------:R-:W-:-:S04]  /*3180*/  FMUL.FTZ R18, R18, UR15 ;  /* 0x0000000f12127c20 */ /* 0x000fc80008410000 */
[----:B------:R-:W0:Y:S01]  /*3190*/  MUFU.EX2 R20, R20 ;  /* 0x0000001400147308 */ /* 0x000e220000000800 */
[----:B------:R-:W-:-:S04]  /*31a0*/  FFMA.FTZ R23, R17, R18, R15 ;  /* 0x0000001211177223 */ /* 0x000fc8000001000f */
[----:B------:R-:W-:-:S06]  /*31b0*/  FMUL.FTZ R24, R23, -1.4426950216293334961 ;  /* 0xbfb8aa3b17187820 */ /* 0x000fcc0000410000 */
[----:B------:R-:W1:Y:S01]  /*31c0*/  MUFU.EX2 R24, R24 ;  /* 0x0000001800187308 */ /* 0x000e620000000800 */
[----:B0-----:R-:W-:Y:S01]  /*31d0*/  FADD.FTZ R22, R20, 1 ;  /* 0x3f80000014167421 */ /* 0x001fe20000010000 */
[----:B------:R-:W-:-:S05]  /*31e0*/  FMUL.FTZ R20, R30, -1.4426950216293334961 ;  /* 0xbfb8aa3b1e147820 */ /* 0x000fca0000410000 */
[----:B------:R-:W0:Y:S08]  /*31f0*/  MUFU.RCP R22, R22 ;  /* 0x0000001600167308 */ /* 0x000e300000001000 */
[----:B------:R-:W2:Y:S01]  /*3200*/  MUFU.EX2 R20, R20 ;  /* 0x0000001400147308 */ /* 0x000ea20000000800 */
[----:B0-----:R-:W-:Y:S01]  /*3210*/  FADD.FTZ R26, -R22, 1 ;  /* 0x3f800000161a7421 */ /* 0x001fe20000010100 */
[----:B------:R-:W-:Y:S01]  /*3220*/  FMUL.FTZ R25, R25, R22 ;  /* 0x0000001619197220 */ /* 0x000fe20000410000 */
[----:B------:R-:W-:Y:S01]  /*3230*/  FMUL.FTZ R22, R27, UR15 ;  /* 0x0000000f1b167c20 */ /* 0x000fe20008410000 */
[----:B------:R-:W-:Y:S01]  /*3240*/  SHF.L.U32 R27, R48, 0x10, RZ ;  /* 0x00000010301b7819 */ /* 0x000fe200000006ff */
[----:B------:R-:W-:Y:S01]  /*3250*/  FFMA.FTZ R76, R21, R26, 1 ;  /* 0x3f800000154c7423 */ /* 0x000fe2000001001a */
[----:B-1----:R-:W-:Y:S01]  /*3260*/  FADD.FTZ R26, R24, 1 ;  /* 0x3f800000181a7421 */ /* 0x002fe20000010000 */
[----:B------:R-:W-:-:S02]  /*3270*/  FFMA.FTZ R28, R17, R22, R15 ;  /* 0x00000016111c7223 */ /* 0x000fc4000001000f */
[----:B------:R-:W-:Y:S01]  /*3280*/  FMUL.FTZ R21, R25, R76 ;  /* 0x0000004c19157220 */ /* 0x000fe20000410000 */
[----:B------:R-:W-:Y:S01]  /*3290*/  FADD.FTZ R25, R27, -UR14 ;  /* 0x8000000e1b197e21 */ /* 0x000fe20008010000 */
[----:B------:R-:W-:Y:S01]  /*32a0*/  FMUL.FTZ R29, R28, -1.4426950216293334961 ;  /* 0xbfb8aa3b1c1d7820 */ /* 0x000fe20000410000 */
[----:B--2---:R-:W-:Y:S01]  /*32b0*/  FADD.FTZ R27, R20, 1 ;  /* 0x3f800000141b7421 */ /* 0x004fe20000010000 */
[----:B------:R-:W0:Y:S01]  /*32c0*/  MUFU.RCP R26, R26 ;  /* 0x0000001a001a7308 */ /* 0x000e220000001000 */
[----:B------:R-:W-:-:S04]  /*32d0*/  FMUL.FTZ R25, R25, UR15 ;  /* 0x0000000f19197c20 */ /* 0x000fc80008410000 */
[----:B------:R-:W-:-:S03]  /*32e0*/  FFMA.FTZ R20, R16, R25, R14 ;  /* 0x0000001910147223 */ /* 0x000fc6000001000e */
[----:B------:R-:W1:Y:S01]  /*32f0*/  MUFU.EX2 R29, R29 ;  /* 0x0000001d001d7308 */ /* 0x000e620000000800 */
[----:B------:R-:W-:-:S03]  /*3300*/  FMUL.FTZ R24, R20, -1.4426950216293334961 ;  /* 0xbfb8aa3b14187820 */ /* 0x000fc60000410000 */
[----:B------:R-:W2:Y:S01]  /*3310*/  MUFU.RCP R27, R27 ;  /* 0x0000001b001b7308 */ /* 0x000ea20000001000 */
[----:B0-----:R-:W-:-:S07]  /*3320*/  FADD.FTZ R76, -R26, 1 ;  /* 0x3f8000001a4c7421 */ /* 0x001fce0000010100 */
[----:B------:R-:W0:Y:S01]  /*3330*/  MUFU.EX2 R24, R24 ;  /* 0x0000001800187308 */ /* 0x000e220000000800 */
[----:B-1----:R-:W-:Y:S01]  /*3340*/  FADD.FTZ R55, R29, 1 ;  /* 0x3f8000001d377421 */ /* 0x002fe20000010000 */
[----:B------:R-:W-:Y:S01]  /*3350*/  FFMA.FTZ R76, R23, R76, 1 ;  /* 0x3f800000174c7423 */ /* 0x000fe2000001004c */
[----:B------:R-:W-:Y:S01]  /*3360*/  FMUL.FTZ R29, R71, R26 ;  /* 0x0000001a471d7220 */ /* 0x000fe20000410000 */
[----:B------:R-:W-:-:S03]  /*3370*/  SHF.L.U32 R26, R49, 0x10, RZ ;  /* 0x00000010311a7819 */ /* 0x000fc600000006ff */
[----:B------:R-:W1:Y:S01]  /*3380*/  MUFU.RCP R55, R55 ;  /* 0x0000003700377308 */ /* 0x000e620000001000 */
[----:B------:R-:W-:Y:S01]  /*3390*/  FMUL.FTZ R29, R29, R76 ;  /* 0x0000004c1d1d7220 */ /* 0x000fe20000410000 */
[----:B--2---:R-:W-:Y:S01]  /*33a0*/  FADD.FTZ R71, -R27, 1 ;  /* 0x3f8000001b477421 */ /* 0x004fe20000010100 */
[----:B------:R-:W-:Y:S01]  /*33b0*/  FMUL.FTZ R27, R26, R27 ;  /* 0x0000001b1a1b7220 */ /* 0x000fe20000410000 */
[----:B------:R-:W-:Y:S01]  /*33c0*/  PRMT R26, R48, 0x7632, R26 ;  /* 0x00007632301a7816 */ /* 0x000fe2000000001a */
[----:B0-----:R-:W-:Y:S01]  /*33d0*/  FADD.FTZ R23, R24, 1 ;  /* 0x3f80000018177421 */ /* 0x001fe20000010000 */
[----:B------:R-:W-:Y:S01]  /*33e0*/  SHF.L.U32 R24, R68, 0x10, RZ ;  /* 0x0000001044187819 */ /* 0x000fe200000006ff */
[----:B------:R-:W-:Y:S01]  /*33f0*/  FFMA.FTZ R30, R30, R71, 1 ;  /* 0x3f8000001e1e7423 */ /* 0x000fe20000010047 */
[----:B------:R-:W-:-:S03]  /*3400*/  SHF.L.U32 R26, R26, 0x10, RZ ;  /* 0x000000101a1a7819 */ /* 0x000fc600000006ff */
[----:B------:R-:W0:Y:S01]  /*3410*/  MUFU.RCP R23, R23 ;  /* 0x0000001700177308 */ /* 0x000e220000001000 */
[----:B------:R-:W-:Y:S01]  /*3420*/  FMUL.FTZ R30, R27, R30 ;  /* 0x0000001e1b1e7220 */ /* 0x000fe20000410000 */
[----:B------:R-:W-:Y:S01]  /*3430*/  FADD.FTZ R26, R26, -UR14 ;  /* 0x8000000e1a1a7e21 */ /* 0x000fe20008010000 */
[----:B-1----:R-:W-:Y:S01]  /*3440*/  FADD.FTZ R71, -R55, 1 ;  /* 0x3f80000037477421 */ /* 0x002fe20000010100 */
[----:B------:R-:W-:Y:S01]  /*3450*/  FMUL.FTZ R55, R24, R55 ;  /* 0x0000003718377220 */ /* 0x000fe20000410000 */
[----:B------:R-:W-:Y:S01]  /*3460*/  SHF.L.U32 R24, R47, 0x10, RZ ;  /* 0x000000102f187819 */ /* 0x000fe200000006ff */
[----:B------:R-:W-:Y:S01]  /*3470*/  FMUL.FTZ R26, R26, UR15 ;  /* 0x0000000f1a1a7c20 */ /* 0x000fe20008410000 */
[----:B------:R-:W-:Y:S01]  /*3480*/  FFMA.FTZ R28, R28, R71, 1 ;  /* 0x3f8000001c1c7423 */ /* 0x000fe20000010047 */
[----:B0-----:R-:W-:Y:S02]  /*3490*/  FADD.FTZ R71, -R23, 1 ;  /* 0x3f80000017477421 */ /* 0x001fe40000010100 */
[----:B------:R-:W-:Y:S01]  /*34a0*/  FMUL.FTZ R77, R24, R23 ;  /* 0x00000017184d7220 */ /* 0x000fe20000410000 */
[----:B------:R-:W-:Y:S01]  /*34b0*/  FFMA.FTZ R24, R17, R26, R15 ;  /* 0x0000001a11187223 */ /* 0x000fe2000001000f */
[----:B------:R-:W-:Y:S01]  /*34c0*/  FMUL.FTZ R23, R55, R28 ;  /* 0x0000001c37177220 */ /* 0x000fe20000410000 */
[----:B------:R-:W-:Y:S01]  /*34d0*/  FFMA.FTZ R20, R20, R71, 1 ;  /* 0x3f80000014147423 */ /* 0x000fe20000010047 */
[----:B------:R-:W-:Y:S01]  /*34e0*/  FMUL.FTZ R28, R16, R21 ;  /* 0x00000015101c7220 */ /* 0x000fe20000410000 */
[----:B------:R-:W-:Y:S01]  /*34f0*/  FMUL.FTZ R71, R24, -1.4426950216293334961 ;  /* 0xbfb8aa3b18477820 */ /* 0x000fe20000410000 */
[----:B------:R-:W-:Y:S01]  /*3500*/  FMUL.FTZ R55, R17, R29 ;  /* 0x0000001d11377220 */ /* 0x000fe20000410000 */
[----:B------:R-:W-:-:S04]  /*3510*/  FMUL.FTZ R20, R77, R20 ;  /* 0x000000144d147220 */ /* 0x000fc80000410000 */
[----:B------:R-:W0:Y:S02]  /*3520*/  MUFU.EX2 R71, R71 ;  /* 0x0000004700477308 */ /* 0x000e240000000800 */
[----:B0-----:R-:W-:Y:S01]  /*3530*/  FADD.FTZ R27, R71, 1 ;  /* 0x3f800000471b7421 */ /* 0x001fe20000010000 */
[----:B------:R-:W-:Y:S01]  /*3540*/  FFMA.FTZ R71, R19, R28, RZ ;  /* 0x0000001c13477223 */ /* 0x000fe200000100ff */
[----:B------:R-:W-:-:S03]  /*3550*/  FADD.FTZ R28, RZ, R28 ;  /* 0x0000001cff1c7221 */ /* 0x000fc60000010000 */
[----:B------:R-:W-:Y:S01]  /*3560*/  FFMA.FTZ R76, R18, R55, R71 ;  /* 0x00000037124c7223 */ /* 0x000fe20000010047 */
[----:B------:R-:W0:Y:S01]  /*3570*/  MUFU.RCP R27, R27 ;  /* 0x0000001b001b7308 */ /* 0x000e220000001000 */
[--C-:B------:R-:W-:Y:S01]  /*3580*/  FADD.FTZ R55, R55, R28.reuse ;  /* 0x0000001c37377221 */ /* 0x100fe20000010000 */
[----:B------:R-:W-:-:S04]  /*3590*/  PRMT R28, R47, 0x7632, R28 ;  /* 0x000076322f1c7816 */ /* 0x000fc8000000001c */
[----:B------:R-:W-:Y:S01]  /*35a0*/  SHF.L.U32 R28, R28, 0x10, RZ ;  /* 0x000000101c1c7819 */ /* 0x000fe200000006ff */
[----:B0-----:R-:W-:-:S04]  /*35b0*/  FADD.FTZ R71, -R27, 1 ;  /* 0x3f8000001b477421 */ /* 0x001fc80000010100 */
[----:B------:R-:W-:Y:S01]  /*35c0*/  FMUL.FTZ R28, R28, R27 ;  /* 0x0000001b1c1c7220 */ /* 0x000fe20000410000 */
[----:B------:R-:W-:Y:S01]  /*35d0*/  FADD.FTZ R27, RZ, R21 ;  /* 0x00000015ff1b7221 */ /* 0x000fe20000010000 */
[----:B------:R-:W-:-:S03]  /*35e0*/  FFMA.FTZ R71, R24, R71, 1 ;  /* 0x3f80000018477423 */ /* 0x000fc60000010047 */
[----:B------:R-:W-:Y:S01]  /*35f0*/  FADD.FTZ R27, R27, R30 ;  /* 0x0000001e1b1b7221 */ /* 0x000fe20000010000 */
[----:B------:R-:W-:Y:S01]  /*3600*/  FMUL.FTZ R24, R28, R71 ;  /* 0x000000471c187220 */ /* 0x000fe20000410000 */
[----:B------:R-:W-:Y:S01]  /*3610*/  FFMA.FTZ R28, R19, R21, RZ ;  /* 0x00000015131c7223 */ /* 0x000fe200000100ff */
[----:B------:R-:W-:-:S03]  /*3620*/  SHF.L.U32 R19, R46, 0x10, RZ ;  /* 0x000000102e137819 */ /* 0x000fc600000006ff */
[-C--:B------:R-:W-:Y:S02]  /*3630*/  FFMA.FTZ R28, R31, R30.reuse, R28 ;  /* 0x0000001e1f1c7223 */ /* 0x080fe4000001001c */
[----:B------:R-:W-:Y:S01]  /*3640*/  FADD.FTZ R21, R19, -UR14 ;  /* 0x8000000e13157e21 */ /* 0x000fe20008010000 */
[C---:B------:R-:W-:Y:S01]  /*3650*/  FMUL.FTZ R19, R16.reuse, R30 ;  /* 0x0000001e10137220 */ /* 0x040fe20000410000 */
[----:B------:R-:W-:Y:S02]  /*3660*/  FFMA.FTZ R28, R25, R20, R28 ;  /* 0x00000014191c7223 */ /* 0x000fe4000001001c */
[----:B------:R-:W-:Y:S01]  /*3670*/  FMUL.FTZ R21, R21, UR15 ;  /* 0x0000000f15157c20 */ /* 0x000fe20008410000 */
[----:B------:R-:W-:Y:S01]  /*3680*/  FFMA.FTZ R71, R31, R19, R76 ;  /* 0x000000131f477223 */ /* 0x000fe2000001004c */
[----:B------:R-:W-:Y:S01]  /*3690*/  FADD.FTZ R55, R55, R19 ;  /* 0x0000001337377221 */ /* 0x000fe20000010000 */
[----:B------:R-:W-:Y:S01]  /*36a0*/  SHF.L.U32 R19, R45, 0x10, RZ ;  /* 0x000000102d137819 */ /* 0x000fe200000006ff */
[----:B------:R-:W-:-:S04]  /*36b0*/  FFMA.FTZ R30, R16, R21, R14 ;  /* 0x00000015101e7223 */ /* 0x000fc8000001000e */
[----:B------:R-:W-:-:S06]  /*36c0*/  FMUL.FTZ R76, R30, -1.4426950216293334961 ;  /* 0xbfb8aa3b1e4c7820 */ /* 0x000fcc0000410000 */
[----:B------:R-:W0:Y:S02]  /*36d0*/  MUFU.EX2 R76, R76 ;  /* 0x0000004c004c7308 */ /* 0x000e240000000800 */
[----:B0-----:R-:W-:-:S04]  /*36e0*/  FADD.FTZ R77, R76, 1 ;  /* 0x3f8000004c4d7421 */ /* 0x001fc80000010000 */
[----:B------:R-:W0:Y:S02]  /*36f0*/  MUFU.RCP R31, R77 ;  /* 0x0000004d001f7308 */ /* 0x000e240000001000 */
[----:B0-----:R-:W-:Y:S01]  /*3700*/  FMUL.FTZ R19, R19, R31 ;  /* 0x0000001f13137220 */ /* 0x001fe20000410000 */
[----:B------:R-:W-:-:S04]  /*3710*/  FADD.FTZ R31, -R31, 1 ;  /* 0x3f8000001f1f7421 */ /* 0x000fc80000010100 */
[----:B------:R-:W-:Y:S01]  /*3720*/  FFMA.FTZ R30, R30, R31, 1 ;  /* 0x3f8000001e1e7423 */ /* 0x000fe2000001001f */
[----:B------:R-:W-:Y:S01]  /*3730*/  FFMA.FTZ R31, R18, R29, RZ ;  /* 0x0000001d121f7223 */ /* 0x000fe200000100ff */
[----:B------:R-:W-:Y:S02]  /*3740*/  FADD.FTZ R18, RZ, R29 ;  /* 0x0000001dff127221 */ /* 0x000fe40000010000 */
[----:B------:R-:W-:Y:S01]  /*3750*/  FMUL.FTZ R19, R19, R30 ;  /* 0x0000001e13137220 */ /* 0x000fe20000410000 */
[----:B------:R-:W-:Y:S01]  /*3760*/  PRMT R30, R46, 0x7632, R30 ;  /* 0x000076322e1e7816 */ /* 0x000fe2000000001e */
[----:B------:R-:W-:Y:S01]  /*3770*/  FADD.FTZ R29, R18, R23 ;  /* 0x00000017121d7221 */ /* 0x000fe20000010000 */
[----:B------:R-:W-:Y:S01]  /*3780*/  FFMA.FTZ R31, R22, R23, R31 ;  /* 0x00000017161f7223 */ /* 0x000fe2000001001f */
[----:B------:R-:W-:Y:S01]  /*3790*/  FFMA.FTZ R28, R21, R19, R28 ;  /* 0x00000013151c7223 */ /* 0x000fe2000001001c */
[----:B------:R-:W-:Y:S02]  /*37a0*/  SHF.L.U32 R30, R30, 0x10, RZ ;  /* 0x000000101e1e7819 */ /* 0x000fe400000006ff */
[----:B------:R-:W-:-:S03]  /*37b0*/  FFMA.FTZ R31, R26, R24, R31 ;  /* 0x000000181a1f7223 */ /* 0x000fc6000001001f */
[----:B------:R-:W-:Y:S01]  /*37c0*/  FADD.FTZ R76, R30, -UR14 ;  /* 0x8000000e1e4c7e21 */ /* 0x000fe20008010000 */
[----:B------:R-:W-:-:S03]  /*37d0*/  FMUL.FTZ R30, R17, R23 ;  /* 0x00000017111e7220 */ /* 0x000fc60000410000 */
[----:B------:R-:W-:Y:S01]  /*37e0*/  FMUL.FTZ R18, R76, UR15 ;  /* 0x0000000f4c127c20 */ /* 0x000fe20008410000 */
[----:B------:R-:W-:Y:S01]  /*37f0*/  FFMA.FTZ R76, R22, R30, R71 ;  /* 0x0000001e164c7223 */ /* 0x000fe20000010047 */
[----:B------:R-:W-:Y:S01]  /*3800*/  FADD.FTZ R55, R30, R55 ;  /* 0x000000371e377221 */ /* 0x000fe20000010000 */
[----:B------:R-:W-:Y:S01]  /*3810*/  PRMT R30, R45, 0x7632, R30 ;  /* 0x000076322d1e7816 */ /* 0x000fe2000000001e */
[----:B------:R-:W-:-:S03]  /*3820*/  FFMA.FTZ R22, R17, R18, R15 ;  /* 0x0000001211167223 */ /* 0x000fc6000001000f */
[----:B------:R-:W-:Y:S01]  /*3830*/  SHF.L.U32 R30, R30, 0x10, RZ ;  /* 0x000000101e1e7819 */ /* 0x000fe200000006ff */
[----:B------:R-:W-:-:S06]  /*3840*/  FMUL.FTZ R71, R22, -1.4426950216293334961 ;  /* 0xbfb8aa3b16477820 */ /* 0x000fcc0000410000 */
[----:B------:R-:W0:Y:S02]  /*3850*/  MUFU.EX2 R71, R71 ;  /* 0x0000004700477308 */ /* 0x000e240000000800 */
[----:B0-----:R-:W-:Y:S01]  /*3860*/  FADD.FTZ R23, R71, 1 ;  /* 0x3f80000047177421 */ /* 0x001fe20000010000 */
[----:B------:R-:W-:-:S04]  /*3870*/  FMUL.FTZ R71, R16, R20 ;  /* 0x0000001410477220 */ /* 0x000fc80000410000 */
[----:B------:R-:W-:Y:S01]  /*3880*/  FADD.FTZ R55, R55, R71 ;  /* 0x0000004737377221 */ /* 0x000fe20000010000 */
[----:B------:R-:W0:Y:S02]  /*3890*/  MUFU.RCP R23, R23 ;  /* 0x0000001700177308 */ /* 0x000e240000001000 */
[----:B0-----:R-:W-:Y:S01]  /*38a0*/  FADD.FTZ R77, -R23, 1 ;  /* 0x3f800000174d7421 */ /* 0x001fe20000010100 */
[----:B------:R-:W-:-:S03]  /*38b0*/  FMUL.FTZ R30, R30, R23 ;  /* 0x000000171e1e7220 */ /* 0x000fc60000410000 */
[----:B------:R-:W-:-:S04]  /*38c0*/  FFMA.FTZ R77, R22, R77, 1 ;  /* 0x3f800000164d7423 */ /* 0x000fc8000001004d */
[----:B------:R-:W-:Y:S01]  /*38d0*/  FMUL.FTZ R22, R30, R77 ;  /* 0x0000004d1e167220 */ /* 0x000fe20000410000 */
[----:B------:R-:W-:-:S03]  /*38e0*/  SHF.L.U32 R30, R44, 0x10, RZ ;  /* 0x000000102c1e7819 */ /* 0x000fc600000006ff */
[----:B------:R-:W-:Y:S02]  /*38f0*/  FFMA.FTZ R31, R18, R22, R31 ;  /* 0x00000016121f7223 */ /* 0x000fe4000001001f */
[----:B------:R-:W-:Y:S01]  /*3900*/  FADD.FTZ R77, R30, -UR14 ;  /* 0x8000000e1e4d7e21 */ /* 0x000fe20008010000 */
[----:B------:R-:W-:Y:S01]  /*3910*/  FADD.FTZ R30, R27, R20 ;  /* 0x000000141b1e7221 */ /* 0x000fe20000010000 */
[----:B------:R-:W-:Y:S01]  /*3920*/  FFMA.FTZ R27, R25, R71, R76 ;  /* 0x00000047191b7223 */ /* 0x000fe2000001004c */
[----:B------:R-:W-:Y:S01]  /*3930*/  SHF.L.U32 R25, R43, 0x10, RZ ;  /* 0x000000102b197819 */ /* 0x000fe200000006ff */
[----:B------:R-:W-:-:S04]  /*3940*/  FMUL.FTZ R23, R77, UR15 ;  /* 0x0000000f4d177c20 */ /* 0x000fc80008410000 */
        /* <DEDUP_REMOVED lines=8> */
[----:B------:R-:W-:Y:S01]  /*39d0*/  FFMA.FTZ R20, R20, R71, 1 ;  /* 0x3f80000014147423 */ /* 0x000fe20000010047 */
[----:B------:R-:W-:Y:S01]  /*39e0*/  PRMT R71, R44, 0x7632, R71 ;  /* 0x000076322c477816 */ /* 0x000fe20000000047 */
[----:B------:R-:W-:Y:S01]  /*39f0*/  FFMA.FTZ R26, R26, R76, R27 ;  /* 0x0000004c1a1a7223 */ /* 0x000fe2000001001b */
[----:B------:R-:W-:Y:S01]  /*3a00*/  FADD.FTZ R55, R76, R55 ;  /* 0x000000374c377221 */ /* 0x000fe20000010000 */
[----:B------:R-:W-:Y:S01]  /*3a10*/  FMUL.FTZ R20, R25, R20 ;  /* 0x0000001419147220 */ /* 0x000fe20000410000 */
[----:B------:R-:W-:Y:S01]  /*3a20*/  SHF.L.U32 R71, R71, 0x10, RZ ;  /* 0x0000001047477819 */ /* 0x000fe200000006ff */
[----:B------:R-:W-:Y:S01]  /*3a30*/  FADD.FTZ R25, R29, R24 ;  /* 0x000000181d197221 */ /* 0x000fe20000010000 */
[----:B------:R-:W-:Y:S01]  /*3a40*/  PRMT R76, R43, 0x7632, R76 ;  /* 0x000076322b4c7816 */ /* 0x000fe2000000004c */
[----:B------:R-:W-:-:S02]  /*3a50*/  FFMA.FTZ R28, R23, R20, R28 ;  /* 0x00000014171c7223 */ /* 0x000fc4000001001c */
[----:B------:R-:W-:Y:S01]  /*3a60*/  FADD.FTZ R71, R71, -UR14 ;  /* 0x8000000e47477e21 */ /* 0x000fe20008010000 */
[----:B------:R-:W-:-:S03]  /*3a70*/  SHF.L.U32 R76, R76, 0x10, RZ ;  /* 0x000000104c4c7819 */ /* 0x000fc600000006ff */
[----:B------:R-:W-:-:S04]  /*3a80*/  FMUL.FTZ R24, R71, UR15 ;  /* 0x0000000f47187c20 */ /* 0x000fc80008410000 */
[----:B------:R-:W-:-:S04]  /*3a90*/  FFMA.FTZ R27, R17, R24, R15 ;  /* 0x00000018111b7223 */ /* 0x000fc8000001000f */
[----:B------:R-:W-:-:S06]  /*3aa0*/  FMUL.FTZ R71, R27, -1.4426950216293334961 ;  /* 0xbfb8aa3b1b477820 */ /* 0x000fcc0000410000 */
[----:B------:R-:W0:Y:S02]  /*3ab0*/  MUFU.EX2 R71, R71 ;  /* 0x0000004700477308 */ /* 0x000e240000000800 */
[----:B0-----:R-:W-:-:S04]  /*3ac0*/  FADD.FTZ R77, R71, 1 ;  /* 0x3f800000474d7421 */ /* 0x001fc80000010000 */
[----:B------:R0:W1:Y:S02]  /*3ad0*/  MUFU.RCP R29, R77 ;  /* 0x0000004d001d7308 */ /* 0x0000640000001000 */
[----:B0-----:R-:W-:-:S04]  /*3ae0*/  FMUL.FTZ R77, R16, R19 ;  /* 0x00000013104d7220 */ /* 0x001fc80000410000 */
[----:B------:R-:W-:Y:S01]  /*3af0*/  FADD.FTZ R55, R55, R77 ;  /* 0x0000004d37377221 */ /* 0x000fe20000010000 */
[----:B-1----:R-:W-:Y:S01]  /*3b00*/  FMUL.FTZ R76, R76, R29 ;  /* 0x0000001d4c4c7220 */ /* 0x002fe20000410000 */
[----:B------:R-:W-:-:S04]  /*3b10*/  FADD.FTZ R29, -R29, 1 ;  /* 0x3f8000001d1d7421 */ /* 0x000fc80000010100 */
[----:B------:R-:W-:Y:S01]  /*3b20*/  FFMA.FTZ R27, R27, R29, 1 ;  /* 0x3f8000001b1b7423 */ /* 0x000fe2000001001d */
[----:B------:R-:W-:-:S03]  /*3b30*/  SHF.L.U32 R29, R42, 0x10, RZ ;  /* 0x000000102a1d7819 */ /* 0x000fc600000006ff */
[----:B------:R-:W-:Y:S02]  /*3b40*/  FMUL.FTZ R27, R76, R27 ;  /* 0x0000001b4c1b7220 */ /* 0x000fe40000410000 */
[----:B------:R-:W-:Y:S01]  /*3b50*/  FADD.FTZ R71, R29, -UR14 ;  /* 0x8000000e1d477e21 */ /* 0x000fe20008010000 */
[----:B------:R-:W-:-:S03]  /*3b60*/  FADD.FTZ R29, R30, R19 ;  /* 0x000000131e1d7221 */ /* 0x000fc60000010000 */
[----:B------:R-:W-:Y:S01]  /*3b70*/  FMUL.FTZ R19, R71, UR15 ;  /* 0x0000000f47137c20 */ /* 0x000fe20008410000 */
[----:B------:R-:W-:Y:S01]  /*3b80*/  FFMA.FTZ R71, R21, R77, R26 ;  /* 0x0000004d15477223 */ /* 0x000fe2000001001a */
[----:B------:R-:W-:Y:S02]  /*3b90*/  SHF.L.U32 R77, R41, 0x10, RZ ;  /* 0x00000010294d7819 */ /* 0x000fe400000006ff */
[----:B------:R-:W-:-:S04]  /*3ba0*/  FFMA.FTZ R21, R16, R19, R14 ;  /* 0x0000001310157223 */ /* 0x000fc8000001000e */
[----:B------:R-:W-:-:S06]  /*3bb0*/  FMUL.FTZ R76, R21, -1.4426950216293334961 ;  /* 0xbfb8aa3b154c7820 */ /* 0x000fcc0000410000 */
[----:B------:R-:W0:Y:S02]  /*3bc0*/  MUFU.EX2 R76, R76 ;  /* 0x0000004c004c7308 */ /* 0x000e240000000800 */
[----:B0-----:R-:W-:-:S06]  /*3bd0*/  FADD.FTZ R30, R76, 1 ;  /* 0x3f8000004c1e7421 */ /* 0x001fcc0000010000 */
[----:B------:R-:W0:Y:S02]  /*3be0*/  MUFU.RCP R30, R30 ;  /* 0x0000001e001e7308 */ /* 0x000e240000001000 */
[----:B0-----:R-:W-:Y:S01]  /*3bf0*/  FMUL.FTZ R26, R77, R30 ;  /* 0x0000001e4d1a7220 */ /* 0x001fe20000410000 */
[----:B------:R-:W-:Y:S01]  /*3c00*/  FADD.FTZ R77, -R30, 1 ;  /* 0x3f8000001e4d7421 */ /* 0x000fe20000010100 */
[----:B------:R-:W-:-:S03]  /*3c10*/  FADD.FTZ R30, R25, R22 ;  /* 0x00000016191e7221 */ /* 0x000fc60000010000 */
[----:B------:R-:W-:Y:S01]  /*3c20*/  FFMA.FTZ R21, R21, R77, 1 ;  /* 0x3f80000015157423 */ /* 0x000fe2000001004d */
[----:B------:R-:W-:-:S03]  /*3c30*/  PRMT R77, R42, 0x7632, R77 ;  /* 0x000076322a4d7816 */ /* 0x000fc6000000004d */
[----:B------:R-:W-:Y:S01]  /*3c40*/  FMUL.FTZ R21, R26, R21 ;  /* 0x000000151a157220 */ /* 0x000fe20000410000 */
[----:B------:R-:W-:Y:S01]  /*3c50*/  SHF.L.U32 R77, R77, 0x10, RZ ;  /* 0x000000104d4d7819 */ /* 0x000fe200000006ff */
[----:B------:R-:W-:-:S04]  /*3c60*/  FMUL.FTZ R26, R17, R22 ;  /* 0x00000016111a7220 */ /* 0x000fc80000410000 */
[----:B------:R-:W-:Y:S01]  /*3c70*/  FADD.FTZ R77, R77, -UR14 ;  /* 0x8000000e4d4d7e21 */ /* 0x000fe20008010000 */
[----:B------:R-:W-:Y:S01]  /*3c80*/  FFMA.FTZ R76, R18, R26, R71 ;  /* 0x0000001a124c7223 */ /* 0x000fe20000010047 */
[----:B------:R-:W-:Y:S01]  /*3c90*/  FADD.FTZ R55, R26, R55 ;  /* 0x000000371a377221 */ /* 0x000fe20000010000 */
[----:B------:R-:W-:Y:S01]  /*3ca0*/  PRMT R26, R41, 0x7632, R26 ;  /* 0x00007632291a7816 */ /* 0x000fe2000000001a */
[----:B------:R-:W-:-:S03]  /*3cb0*/  FMUL.FTZ R22, R77, UR15 ;  /* 0x0000000f4d167c20 */ /* 0x000fc60008410000 */
        /* <DEDUP_REMOVED lines=12> */
[----:B------:R-:W-:-:S05]  /*3d80*/  SHF.L.U32 R26, R40, 0x10, RZ ;  /* 0x00000010281a7819 */ /* 0x000fca00000006ff */
        /* <DEDUP_REMOVED lines=13> */
[----:B------:R-:W-:-:S03]  /*3e60*/  PRMT R25, R40, 0x7632, R25 ;  /* 0x0000763228197816 */ /* 0x000fc60000000019 */
[----:B------:R-:W-:Y:S01]  /*3e70*/  FMUL.FTZ R20, R23, R20 ;  /* 0x0000001417147220 */ /* 0x000fe20000410000 */
[----:B------:R-:W-:Y:S01]  /*3e80*/  SHF.L.U32 R25, R25, 0x10, RZ ;  /* 0x0000001019197819 */ /* 0x000fe200000006ff */
[----:B------:R-:W-:-:S04]  /*3e90*/  FFMA.FTZ R23, R24, R27, R31 ;  /* 0x0000001b18177223 */ /* 0x000fc8000001001f */
[----:B------:R-:W-:Y:S01]  /*3ea0*/  FADD.FTZ R77, R25, -UR14 ;  /* 0x8000000e194d7e21 */ /* 0x000fe20008010000 */
[----:B------:R-:W-:Y:S01]  /*3eb0*/  FADD.FTZ R25, R30, R27 ;  /* 0x0000001b1e197221 */ /* 0x000fe20000010000 */
[----:B------:R-:W-:Y:S01]  /*3ec0*/  FMUL.FTZ R27, R17, R27 ;  /* 0x0000001b111b7220 */ /* 0x000fe20000410000 */
[----:B------:R-:W-:Y:S01]  /*3ed0*/  FFMA.FTZ R23, R22, R18, R23 ;  /* 0x0000001216177223 */ /* 0x000fe20000010017 */
[----:B------:R-:W-:Y:S01]  /*3ee0*/  FMUL.FTZ R30, R77, UR15 ;  /* 0x0000000f4d1e7c20 */ /* 0x000fe20008410000 */
[----:B------:R-:W-:Y:S01]  /*3ef0*/  FADD.FTZ R25, R25, R18 ;  /* 0x0000001219197221 */ /* 0x000fe20000010000 */
[----:B------:R-:W-:Y:S01]  /*3f00*/  FFMA.FTZ R76, R24, R27, R71 ;  /* 0x0000001b184c7223 */ /* 0x000fe20000010047 */
[----:B------:R-:W-:Y:S01]  /*3f10*/  FADD.FTZ R55, R27, R55 ;  /* 0x000000371b377221 */ /* 0x000fe20000010000 */
[----:B------:R-:W-:Y:S01]  /*3f20*/  FFMA.FTZ R24, R17, R30, R15 ;  /* 0x0000001e11187223 */ /* 0x000fe2000001000f */
[----:B------:R-:W-:-:S03]  /*3f30*/  PRMT R27, R39, 0x7632, R27 ;  /* 0x00007632271b7816 */ /* 0x000fc6000000001b */
[----:B------:R-:W-:Y:S01]  /*3f40*/  FMUL.FTZ R71, R24, -1.4426950216293334961 ;  /* 0xbfb8aa3b18477820 */ /* 0x000fe20000410000 */
[----:B------:R-:W-:-:S05]  /*3f50*/  SHF.L.U32 R27, R27, 0x10, RZ ;  /* 0x000000101b1b7819 */ /* 0x000fca00000006ff */
[----:B------:R-:W0:Y:S02]  /*3f60*/  MUFU.EX2 R71, R71 ;  /* 0x0000004700477308 */ /* 0x000e240000000800 */
[----:B0-----:R-:W-:-:S06]  /*3f70*/  FADD.FTZ R31, R71, 1 ;  /* 0x3f800000471f7421 */ /* 0x001fcc0000010000 */
        /* <DEDUP_REMOVED lines=9> */
[-C--:B------:R-:W-:Y:S01]  /*4010*/  FFMA.FTZ R26, R19, R21.reuse, R28 ;  /* 0x00000015131a7223 */ /* 0x080fe2000001001c */
[C---:B------:R-:W-:Y:S01]  /*4020*/  FMUL.FTZ R21, R16.reuse, R21 ;  /* 0x0000001510157220 */ /* 0x040fe20000410000 */
[----:B------:R-:W-:Y:S01]  /*4030*/  FMUL.FTZ R31, R71, UR15 ;  /* 0x0000000f471f7c20 */ /* 0x000fe20008410000 */
[----:B------:R-:W-:Y:S01]  /*4040*/  FADD.FTZ R27, R27, R20 ;  /* 0x000000141b1b7221 */ /* 0x000fe20000010000 */
[----:B------:R-:W-:Y:S01]  /*4050*/  FFMA.FTZ R26, R29, R20, R26 ;  /* 0x000000141d1a7223 */ /* 0x000fe2000001001a */
[----:B------:R-:W-:Y:S01]  /*4060*/  FFMA.FTZ R19, R19, R21, R76 ;  /* 0x0000001513137223 */ /* 0x000fe2000001004c */
[----:B------:R-:W-:Y:S01]  /*4070*/  FFMA.FTZ R28, R16, R31, R14 ;  /* 0x0000001f101c7223 */ /* 0x000fe2000001000e */
[----:B------:R-:W-:Y:S01]  /*4080*/  FADD.FTZ R55, R55, R21 ;  /* 0x0000001537377221 */ /* 0x000fe20000010000 */
[----:B------:R-:W-:-:S02]  /*4090*/  SHF.L.U32 R21, R37, 0x10, RZ ;  /* 0x0000001025157819 */ /* 0x000fc400000006ff */
[----:B------:R-:W-:-:S06]  /*40a0*/  FMUL.FTZ R76, R28, -1.4426950216293334961 ;  /* 0xbfb8aa3b1c4c7820 */ /* 0x000fcc0000410000 */
[----:B------:R-:W0:Y:S02]  /*40b0*/  MUFU.EX2 R76, R76 ;  /* 0x0000004c004c7308 */ /* 0x000e240000000800 */
[----:B0-----:R-:W-:Y:S01]  /*40c0*/  FADD.FTZ R71, R76, 1 ;  /* 0x3f8000004c477421 */ /* 0x001fe20000010000 */
[----:B------:R-:W-:-:S04]  /*40d0*/  FMUL.FTZ R76, R17, R18 ;  /* 0x00000012114c7220 */ /* 0x000fc80000410000 */
[----:B------:R-:W-:Y:S01]  /*40e0*/  FFMA.FTZ R22, R22, R76, R19 ;  /* 0x0000004c16167223 */ /* 0x000fe20000010013 */
[----:B------:R-:W0:Y:S01]  /*40f0*/  MUFU.RCP R71, R71 ;  /* 0x0000004700477308 */ /* 0x000e220000001000 */
[----:B------:R-:W-:Y:S01]  /*4100*/  FADD.FTZ R55, R76, R55 ;  /* 0x000000374c377221 */ /* 0x000fe20000010000 */
[----:B------:R-:W-:-:S04]  /*4110*/  PRMT R76, R37, 0x7632, R76 ;  /* 0x00007632254c7816 */ /* 0x000fc8000000004c */
[----:B------:R-:W-:Y:S01]  /*4120*/  SHF.L.U32 R76, R76, 0x10, RZ ;  /* 0x000000104c4c7819 */ /* 0x000fe200000006ff */
[----:B0-----:R-:W-:Y:S01]  /*4130*/  FADD.FTZ R77, -R71, 1 ;  /* 0x3f800000474d7421 */ /* 0x001fe20000010100 */
[----:B------:R-:W-:-:S03]  /*4140*/  FMUL.FTZ R21, R21, R71 ;  /* 0x0000004715157220 */ /* 0x000fc60000410000 */
[----:B------:R-:W-:Y:S01]  /*4150*/  FFMA.FTZ R28, R28, R77, 1 ;  /* 0x3f8000001c1c7423 */ /* 0x000fe2000001004d */
[----:B------:R-:W-:-:S03]  /*4160*/  PRMT R77, R38, 0x7632, R77 ;  /* 0x00007632264d7816 */ /* 0x000fc6000000004d */
[----:B------:R-:W-:Y:S01]  /*4170*/  FMUL.FTZ R28, R21, R28 ;  /* 0x0000001c151c7220 */ /* 0x000fe20000410000 */
[----:B------:R-:W-:-:S03]  /*4180*/  SHF.L.U32 R77, R77, 0x10, RZ ;  /* 0x000000104d4d7819 */ /* 0x000fc600000006ff */
[----:B------:R-:W-:Y:S01]  /*4190*/  FADD.FTZ R27, R27, R28 ;  /* 0x0000001c1b1b7221 */ /* 0x000fe20000010000 */
[----:B------:R-:W-:Y:S01]  /*41a0*/  FFMA.FTZ R26, R31, R28, R26 ;  /* 0x0000001c1f1a7223 */ /* 0x000fe2000001001a */
[----:B------:R-:W-:-:S04]  /*41b0*/  FADD.FTZ R77, R77, -UR14 ;  /* 0x8000000e4d4d7e21 */ /* 0x000fc80008010000 */
[----:B------:R-:W-:-:S04]  /*41c0*/  FMUL.FTZ R18, R77, UR15 ;  /* 0x0000000f4d127c20 */ /* 0x000fc80008410000 */
[----:B------:R-:W-:-:S04]  /*41d0*/  FFMA.FTZ R19, R17, R18, R15 ;  /* 0x0000001211137223 */ /* 0x000fc8000001000f */
[----:B------:R-:W-:-:S06]  /*41e0*/  FMUL.FTZ R71, R19, -1.4426950216293334961 ;  /* 0xbfb8aa3b13477820 */ /* 0x000fcc0000410000 */
[----:B------:R-:W0:Y:S02]  /*41f0*/  MUFU.EX2 R71, R71 ;  /* 0x0000004700477308 */ /* 0x000e240000000800 */
[----:B0-----:R-:W-:Y:S01]  /*4200*/  FADD.FTZ R21, R71, 1 ;  /* 0x3f80000047157421 */ /* 0x001fe20000010000 */
[----:B------:R-:W-:-:S04]  /*4210*/  FMUL.FTZ R71, R16, R20 ;  /* 0x0000001410477220 */ /* 0x000fc80000410000 */
[----:B------:R-:W-:Y:S01]  /*4220*/  FFMA.FTZ R29, R29, R71, R22 ;  /* 0x000000471d1d7223 */ /* 0x000fe20000010016 */
[----:B------:R-:W0:Y:S01]  /*4230*/  MUFU.RCP R21, R21 ;  /* 0x0000001500157308 */ /* 0x000e220000001000 */
[----:B------:R-:W-:Y:S01]  /*4240*/  FADD.FTZ R55, R55, R71 ;  /* 0x0000004737377221 */ /* 0x000fe20000010000 */
[----:B------:R-:W-:Y:S01]  /*4250*/  SHF.L.U32 R71, R35, 0x10, RZ ;  /* 0x0000001023477819 */ /* 0x000fe200000006ff */
[----:B0-----:R-:W-:Y:S01]  /*4260*/  FADD.FTZ R77, -R21, 1 ;  /* 0x3f800000154d7421 */ /* 0x001fe20000010100 */
[----:B------:R-:W-:-:S03]  /*4270*/  FMUL.FTZ R76, R76, R21 ;  /* 0x000000154c4c7220 */ /* 0x000fc60000410000 */
[----:B------:R-:W-:-:S04]  /*4280*/  FFMA.FTZ R19, R19, R77, 1 ;  /* 0x3f80000013137423 */ /* 0x000fc8000001004d */
[----:B------:R-:W-:Y:S01]  /*4290*/  FMUL.FTZ R19, R76, R19 ;  /* 0x000000134c137220 */ /* 0x000fe20000410000 */
[----:B------:R-:W-:-:S03]  /*42a0*/  SHF.L.U32 R76, R36, 0x10, RZ ;  /* 0x00000010244c7819 */ /* 0x000fc600000006ff */
[----:B------:R-:W-:Y:S02]  /*42b0*/  FFMA.FTZ R23, R18, R19, R23 ;  /* 0x0000001312177223 */ /* 0x000fe40000010017 */
[----:B------:R-:W-:-:S04]  /*42c0*/  FADD.FTZ R76, R76, -UR14 ;  /* 0x8000000e4c4c7e21 */ /* 0x000fc80008010000 */
[----:B------:R-:W-:-:S04]  /*42d0*/  FMUL.FTZ R21, R76, UR15 ;  /* 0x0000000f4c157c20 */ /* 0x000fc80008410000 */
[----:B------:R-:W-:-:S04]  /*42e0*/  FFMA.FTZ R20, R16, R21, R14 ;  /* 0x0000001510147223 */ /* 0x000fc8000001000e */
[----:B------:R-:W-:-:S06]  /*42f0*/  FMUL.FTZ R77, R20, -1.4426950216293334961 ;  /* 0xbfb8aa3b144d7820 */ /* 0x000fcc0000410000 */
[----:B------:R-:W0:Y:S02]  /*4300*/  MUFU.EX2 R77, R77 ;  /* 0x0000004d004d7308 */ /* 0x000e240000000800 */
[----:B0-----:R-:W-:-:S06]  /*4310*/  FADD.FTZ R76, R77, 1 ;  /* 0x3f8000004d4c7421 */ /* 0x001fcc0000010000 */
[----:B------:R-:W0:Y:S02]  /*4320*/  MUFU.RCP R76, R76 ;  /* 0x0000004c004c7308 */ /* 0x000e240000001000 */
[----:B0-----:R-:W-:Y:S01]  /*4330*/  FMUL.FTZ R22, R71, R76 ;  /* 0x0000004c47167220 */ /* 0x001fe20000410000 */
[----:B------:R-:W-:-:S04]  /*4340*/  FADD.FTZ R71, -R76, 1 ;  /* 0x3f8000004c477421 */ /* 0x000fc80000010100 */
[----:B------:R-:W-:Y:S01]  /*4350*/  FFMA.FTZ R71, R20, R71, 1 ;  /* 0x3f80000014477423 */ /* 0x000fe20000010047 */
[----:B------:R-:W-:-:S04]  /*4360*/  PRMT R20, R36, 0x7632, R20 ;  /* 0x0000763224147816 */ /* 0x000fc80000000014 */
[----:B------:R-:W-:Y:S01]  /*4370*/  SHF.L.U32 R76, R20, 0x10, RZ ;  /* 0x00000010144c7819 */ /* 0x000fe200000006ff */
[----:B------:R-:W-:Y:S01]  /*4380*/  FMUL.FTZ R20, R22, R71 ;  /* 0x0000004716147220 */ /* 0x000fe20000410000 */
[----:B------:R-:W-:-:S03]  /*4390*/  FADD.FTZ R22, R25, R24 ;  /* 0x0000001819167221 */ /* 0x000fc60000010000 */
[----:B------:R-:W-:Y:S01]  /*43a0*/  FADD.FTZ R71, R76, -UR14 ;  /* 0x8000000e4c477e21 */ /* 0x000fe20008010000 */
[C---:B------:R-:W-:Y:S01]  /*43b0*/  FMUL.FTZ R76, R17.reuse, R24 ;  /* 0x00000018114c7220 */ /* 0x040fe20000410000 */
[----:B------:R-:W-:Y:S01]  /*43c0*/  FADD.FTZ R22, R22, R19 ;  /* 0x0000001316167221 */ /* 0x000fe20000010000 */
[----:B------:R-:W-:Y:S01]  /*43d0*/  FMUL.FTZ R19, R17, R19 ;  /* 0x0000001311137220 */ /* 0x000fe20000410000 */
[----:B------:R-:W-:Y:S01]  /*43e0*/  FMUL.FTZ R24, R71, UR15 ;  /* 0x0000000f47187c20 */ /* 0x000fe20008410000 */
[----:B------:R-:W-:Y:S01]  /*43f0*/  FFMA.FTZ R30, R30, R76, R29 ;  /* 0x0000004c1e1e7223 */ /* 0x000fe2000001001d */
[----:B------:R-:W-:Y:S01]  /*4400*/  FADD.FTZ R55, R76, R55 ;  /* 0x000000374c377221 */ /* 0x000fe20000010000 */
[----:B------:R-:W-:Y:S01]  /*4410*/  PRMT R76, R35, 0x7632, R76 ;  /* 0x00007632234c7816 */ /* 0x000fe2000000004c */
[----:B------:R-:W-:Y:S01]  /*4420*/  FFMA.FTZ R25, R17, R24, R15 ;  /* 0x0000001811197223 */ /* 0x000fe2000001000f */
[----:B------:R-:W-:Y:S01]  /*4430*/  FADD.FTZ R27, R27, R20 ;  /* 0x000000141b1b7221 */ /* 0x000fe20000010000 */
[----:B------:R-:W-:Y:S01]  /*4440*/  FFMA.FTZ R26, R21, R20, R26 ;  /* 0x00000014151a7223 */ /* 0x000fe2000001001a */
[----:B------:R-:W-:Y:S01]  /*4450*/  SHF.L.U32 R76, R76, 0x10, RZ ;  /* 0x000000104c4c7819 */ /* 0x000fe200000006ff */
[----:B------:R-:W-:-:S06]  /*4460*/  FMUL.FTZ R71, R25, -1.4426950216293334961 ;  /* 0xbfb8aa3b19477820 */ /* 0x000fcc0000410000 */
[----:B------:R-:W0:Y:S02]  /*4470*/  MUFU.EX2 R71, R71 ;  /* 0x0000004700477308 */ /* 0x000e240000000800 */
[----:B0-----:R-:W-:Y:S01]  /*4480*/  FADD.FTZ R29, R71, 1 ;  /* 0x3f800000471d7421 */ /* 0x001fe20000010000 */
[----:B------:R-:W-:-:S04]  /*4490*/  FMUL.FTZ R71, R16, R28 ;  /* 0x0000001c10477220 */ /* 0x000fc80000410000 */
[----:B------:R-:W-:Y:S01]  /*44a0*/  FFMA.FTZ R31, R31, R71, R30 ;  /* 0x000000471f1f7223 */ /* 0x000fe2000001001e */
[----:B------:R-:W0:Y:S01]  /*44b0*/  MUFU.RCP R29, R29 ;  /* 0x0000001d001d7308 */ /* 0x000e220000001000 */
[----:B------:R-:W-:Y:S01]  /*44c0*/  FADD.FTZ R55, R55, R71 ;  /* 0x0000004737377221 */ /* 0x000fe20000010000 */
[----:B------:R-:W-:-:S03]  /*44d0*/  SHF.L.U32 R71, R33, 0x10, RZ ;  /* 0x0000001021477819 */ /* 0x000fc600000006ff */
[----:B------:R-:W-:Y:S01]  /*44e0*/  FADD.FTZ R55, R19, R55 ;  /* 0x0000003713377221 */ /* 0x000fe20000010000 */
        /* <DEDUP_REMOVED lines=18> */
[----:B------:R-:W-:-:S04]  /*4610*/  FMUL.FTZ R28, R30, R71 ;  /* 0x000000471e1c7220 */ /* 0x000fc80000410000 */
[----:B------:R-:W-:Y:S01]  /*4620*/  FADD.FTZ R30, R76, -UR14 ;  /* 0x8000000e4c1e7e21 */ /* 0x000fe20008010000 */
[----:B------:R-:W-:Y:S01]  /*4630*/  FFMA.FTZ R76, R18, R19, R31 ;  /* 0x00000013124c7223 */ /* 0x000fe2000001001f */
[----:B------:R-:W-:Y:S01]  /*4640*/  PRMT R19, R33, 0x7632, R19 ;  /* 0x0000763221137816 */ /* 0x000fe20000000013 */
[----:B------:R-:W-:Y:S01]  /*4650*/  FADD.FTZ R27, R27, R28 ;  /* 0x0000001c1b1b7221 */ /* 0x000fe20000010000 */
[----:B------:R-:W-:Y:S01]  /*4660*/  FMUL.FTZ R30, R30, UR15 ;  /* 0x0000000f1e1e7c20 */ /* 0x000fe20008410000 */
[----:B------:R-:W-:Y:S01]  /*4670*/  FFMA.FTZ R26, R29, R28, R26 ;  /* 0x0000001c1d1a7223 */ /* 0x000fe2000001001a */
[----:B------:R-:W-:Y:S02]  /*4680*/  SHF.L.U32 R19, R19, 0x10, RZ ;  /* 0x0000001013137819 */ /* 0x000fe400000006ff */
[----:B------:R-:W-:-:S04]  /*4690*/  FFMA.FTZ R18, R17, R30, R15 ;  /* 0x0000001e11127223 */ /* 0x000fc8000001000f */
[----:B------:R-:W-:-:S06]  /*46a0*/  FMUL.FTZ R71, R18, -1.4426950216293334961 ;  /* 0xbfb8aa3b12477820 */ /* 0x000fcc0000410000 */
[----:B------:R-:W0:Y:S02]  /*46b0*/  MUFU.EX2 R71, R71 ;  /* 0x0000004700477308 */ /* 0x000e240000000800 */
[----:B0-----:R-:W-:Y:S01]  /*46c0*/  FADD.FTZ R31, R71, 1 ;  /* 0x3f800000471f7421 */ /* 0x001fe20000010000 */
[----:B------:R-:W-:-:S04]  /*46d0*/  FMUL.FTZ R71, R16, R20 ;  /* 0x0000001410477220 */ /* 0x000fc80000410000 */
[----:B------:R-:W-:Y:S01]  /*46e0*/  FADD.FTZ R55, R55, R71 ;  /* 0x0000004737377221 */ /* 0x000fe20000010000 */
[----:B------:R-:W0:Y:S02]  /*46f0*/  MUFU.RCP R31, R31 ;  /* 0x0000001f001f7308 */ /* 0x000e240000001000 */
[----:B0-----:R-:W-:Y:S01]  /*4700*/  FADD.FTZ R77, -R31, 1 ;  /* 0x3f8000001f4d7421 */ /* 0x001fe20000010100 */
[----:B------:R-:W-:Y:S01]  /*4710*/  FMUL.FTZ R19, R19, R31 ;  /* 0x0000001f13137220 */ /* 0x000fe20000410000 */
[----:B------:R-:W-:Y:S01]  /*4720*/  FFMA.FTZ R31, R21, R71, R76 ;  /* 0x00000047151f7223 */ /* 0x000fe2000001004c */
[----:B------:R-:W-:Y:S01]  /*4730*/  SHF.L.U32 R71, R13, 0x10, RZ ;  /* 0x000000100d477819 */ /* 0x000fe200000006ff */
        /* <DEDUP_REMOVED lines=14> */
[----:B------:R-:W-:-:S03]  /*4820*/  SHF.L.U32 R21, R66, 0x10, RZ ;  /* 0x0000001042157819 */ /* 0x000fc600000006ff */
[----:B------:R-:W-:Y:S02]  /*4830*/  FMUL.FTZ R20, R71, R20 ;  /* 0x0000001447147220 */ /* 0x000fe40000410000 */
        /* <DEDUP_REMOVED lines=9> */
[----:B------:R-:W-:Y:S01]  /*48d0*/  PRMT R25, R13, 0x7632, R25 ;  /* 0x000076320d197816 */ /* 0x000fe20000000019 */
[----:B------:R-:W-:-:S02]  /*48e0*/  FADD.FTZ R27, R27, R20 ;  /* 0x000000141b1b7221 */ /* 0x000fc40000010000 */
[----:B------:R-:W-:Y:S01]  /*48f0*/  FMUL.FTZ R71, R24, -1.4426950216293334961 ;  /* 0xbfb8aa3b18477820 */ /* 0x000fe20000410000 */
[----:B------:R-:W-:-:S05]  /*4900*/  SHF.L.U32 R25, R25, 0x10, RZ ;  /* 0x0000001019197819 */ /* 0x000fca00000006ff */
        /* <DEDUP_REMOVED lines=12> */
[----:B------:R-:W-:Y:S02]  /*49d0*/  FFMA.FTZ R23, R22, R24, R23 ;  /* 0x0000001816177223 */ /* 0x000fe40000010017 */
        /* <DEDUP_REMOVED lines=29> */
[----:B------:R-:W-:Y:S01]  /*4bb0*/  SHF.L.U32 R76, R5, 0x10, RZ ;  /* 0x00000010054c7819 */ /* 0x000fe200000006ff */
[----:B------:R-:W-:Y:S01]  /*4bc0*/  FFMA.FTZ R71, R19, R77, R30 ;  /* 0x0000004d13477223 */ /* 0x000fe2000001001e */
[----:B------:R-:W-:Y:S01]  /*4bd0*/  FADD.FTZ R55, R55, R77 ;  /* 0x0000004d37377221 */ /* 0x000fe20000010000 */
[----:B------:R-:W-:Y:S01]  /*4be0*/  SHF.L.U32 R77, R6, 0x10, RZ ;  /* 0x00000010064d7819 */ /* 0x000fe200000006ff */
[----:B------:R-:W-:Y:S01]  /*4bf0*/  FFMA.FTZ R23, R18, R29, R23 ;  /* 0x0000001d12177223 */ /* 0x000fe20000010017 */
[----:B------:R-:W-:-:S04]  /*4c00*/  FADD.FTZ R76, R76, -UR14 ;  /* 0x8000000e4c4c7e21 */ /* 0x000fc80008010000 */
[----:B------:R-:W-:-:S04]  /*4c10*/  FMUL.FTZ R31, R76, UR15 ;  /* 0x0000000f4c1f7c20 */ /* 0x000fc80008410000 */
[----:B------:R-:W-:-:S04]  /*4c20*/  FFMA.FTZ R19, R16, R31, R14 ;  /* 0x0000001f10137223 */ /* 0x000fc8000001000e */
[----:B------:R-:W-:-:S06]  /*4c30*/  FMUL.FTZ R30, R19, -1.4426950216293334961 ;  /* 0xbfb8aa3b131e7820 */ /* 0x000fcc0000410000 */
[----:B------:R-:W0:Y:S02]  /*4c40*/  MUFU.EX2 R30, R30 ;  /* 0x0000001e001e7308 */ /* 0x000e240000000800 */
[----:B0-----:R-:W-:-:S04]  /*4c50*/  FADD.FTZ R76, R30, 1 ;  /* 0x3f8000001e4c7421 */ /* 0x001fc80000010000 */
[----:B------:R0:W1:Y:S02]  /*4c60*/  MUFU.RCP R20, R76 ;  /* 0x0000004c00147308 */ /* 0x0000640000001000 */
[----:B0-----:R-:W-:-:S04]  /*4c70*/  FMUL.FTZ R76, R17, R24 ;  /* 0x00000018114c7220 */ /* 0x001fc80000410000 */
[----:B------:R-:W-:Y:S01]  /*4c80*/  FFMA.FTZ R30, R22, R76, R71 ;  /* 0x0000004c161e7223 */ /* 0x000fe20000010047 */
[----:B------:R-:W-:Y:S01]  /*4c90*/  FADD.FTZ R55, R76, R55 ;  /* 0x000000374c377221 */ /* 0x000fe20000010000 */
[----:B------:R-:W-:Y:S01]  /*4ca0*/  SHF.L.U32 R76, R63, 0x10, RZ ;  /* 0x000000103f4c7819 */ /* 0x000fe200000006ff */
[----:B-1----:R-:W-:Y:S01]  /*4cb0*/  FMUL.FTZ R77, R77, R20 ;  /* 0x000000144d4d7220 */ /* 0x002fe20000410000 */
[----:B------:R-:W-:-:S04]  /*4cc0*/  FADD.FTZ R20, -R20, 1 ;  /* 0x3f80000014147421 */ /* 0x000fc80000010100 */
[----:B------:R-:W-:-:S04]  /*4cd0*/  FFMA.FTZ R20, R19, R20, 1 ;  /* 0x3f80000013147423 */ /* 0x000fc80000010014 */
[----:B------:R-:W-:Y:S01]  /*4ce0*/  FMUL.FTZ R19, R77, R20 ;  /* 0x000000144d137220 */ /* 0x000fe20000410000 */
[----:B------:R-:W-:-:S03]  /*4cf0*/  SHF.L.U32 R20, R62, 0x10, RZ ;  /* 0x000000103e147819 */ /* 0x000fc600000006ff */
[----:B------:R-:W-:Y:S02]  /*4d00*/  FFMA.FTZ R26, R31, R19, R26 ;  /* 0x000000131f1a7223 */ /* 0x000fe4000001001a */
[----:B------:R-:W-:Y:S01]  /*4d10*/  FADD.FTZ R77, R20, -UR14 ;  /* 0x8000000e144d7e21 */ /* 0x000fe20008010000 */
[----:B------:R-:W-:-:S03]  /*4d20*/  FADD.FTZ R20, R21, R24 ;  /* 0x0000001815147221 */ /* 0x000fc60000010000 */
[----:B------:R-:W-:Y:S01]  /*4d30*/  FMUL.FTZ R24, R77, UR15 ;  /* 0x0000000f4d187c20 */ /* 0x000fe20008410000 */
[----:B------:R-:W-:-:S03]  /*4d40*/  FADD.FTZ R20, R20, R29 ;  /* 0x0000001d14147221 */ /* 0x000fc60000010000 */
        /* <DEDUP_REMOVED lines=11> */
[----:B------:R-:W-:Y:S01]  /*4e00*/  FFMA.FTZ R21, R21, R22, 1 ;  /* 0x3f80000015157423 */ /* 0x000fe20000010016 */
[----:B------:R-:W-:-:S03]  /*4e10*/  SHF.L.U32 R22, R7, 0x10, RZ ;  /* 0x0000001007167819 */ /* 0x000fc600000006ff */
[----:B------:R-:W-:Y:S02]  /*4e20*/  FMUL.FTZ R21, R76, R21 ;  /* 0x000000154c157220 */ /* 0x000fe40000410000 */
[----:B------:R-:W-:Y:S01]  /*4e30*/  FADD.FTZ R76, R22, -UR14 ;  /* 0x8000000e164c7e21 */ /* 0x000fe20008010000 */
[----:B------:R-:W-:Y:S01]  /*4e40*/  FADD.FTZ R22, R27, R28 ;  /* 0x0000001c1b167221 */ /* 0x000fe20000010000 */
[----:B------:R-:W-:Y:S02]  /*4e50*/  FFMA.FTZ R23, R24, R21, R23 ;  /* 0x0000001518177223 */ /* 0x000fe40000010017 */
[----:B------:R-:W-:Y:S01]  /*4e60*/  FMUL.FTZ R27, R76, UR15 ;  /* 0x0000000f4c1b7c20 */ /* 0x000fe20008410000 */
[----:B------:R-:W-:-:S03]  /*4e70*/  FADD.FTZ R22, R22, R19 ;  /* 0x0000001316167221 */ /* 0x000fc60000010000 */
[----:B------:R-:W-:-:S04]  /*4e80*/  FFMA.FTZ R25, R16, R27, R14 ;  /* 0x0000001b10197223 */ /* 0x000fc8000001000e */
        /* <DEDUP_REMOVED lines=8> */
[----:B------:R-:W-:-:S03]  /*4f10*/  SHF.L.U32 R76, R60, 0x10, RZ ;  /* 0x000000103c4c7819 */ /* 0x000fc600000006ff */
[----:B------:R-:W-:Y:S01]  /*4f20*/  FADD.FTZ R22, R22, R25 ;  /* 0x0000001916167221 */ /* 0x000fe20000010000 */
[----:B------:R-:W-:Y:S01]  /*4f30*/  FFMA.FTZ R26, R27, R25, R26 ;  /* 0x000000191b1a7223 */ /* 0x000fe2000001001a */
[----:B------:R-:W-:Y:S01]  /*4f40*/  FADD.FTZ R77, R76, -UR14 ;  /* 0x8000000e4c4d7e21 */ /* 0x000fe20008010000 */
[----:B------:R-:W-:-:S03]  /*4f50*/  FMUL.FTZ R76, R17, R29 ;  /* 0x0000001d114c7220 */ /* 0x000fc60000410000 */
[----:B------:R-:W-:Y:S01]  /*4f60*/  FMUL.FTZ R28, R77, UR15 ;  /* 0x0000000f4d1c7c20 */ /* 0x000fe20008410000 */
        /* <DEDUP_REMOVED lines=28> */
[----:B------:R-:W-:-:S03]  /*5130*/  FADD.FTZ R31, R20, R21 ;  /* 0x00000015141f7221 */ /* 0x000fc60000010000 */
[----:B------:R-:W-:Y:S01]  /*5140*/  FMUL.FTZ R29, R29, R30 ;  /* 0x0000001e1d1d7220 */ /* 0x000fe20000410000 */
[----:B------:R-:W-:-:S05]  /*5150*/  SHF.L.U32 R30, R58, 0x10, RZ ;  /* 0x000000103a1e7819 */ /* 0x000fca00000006ff */
        /* <DEDUP_REMOVED lines=35> */
[----:B------:R-:W-:Y:S02]  /*5390*/  FMUL.FTZ R31, R17, R18 ;  /* 0x00000012111f7220 */ /* 0x000fe40000410000 */
[----:B------:R-:W-:Y:S02]  /*53a0*/  FMUL.FTZ R18, R71, UR15 ;  /* 0x0000000f47127c20 */ /* 0x000fe40008410000 */
[----:B------:R-:W-:Y:S01]  /*53b0*/  FFMA.FTZ R76, R28, R31, R27 ;  /* 0x0000001f1c4c7223 */ /* 0x000fe2000001001b */
[----:B------:R-:W-:Y:S01]  /*53c0*/  FADD.FTZ R55, R31, R55 ;  /* 0x000000371f377221 */ /* 0x000fe20000010000 */
[----:B------:R-:W-:Y:S01]  /*53d0*/  FFMA.FTZ R27, R17, R18, R15 ;  /* 0x00000012111b7223 */ /* 0x000fe2000001000f */
[----:B------:R-:W-:-:S03]  /*53e0*/  SHF.L.U32 R28, R57, 0x10, RZ ;  /* 0x00000010391c7819 */ /* 0x000fc600000006ff */
[----:B------:R-:W-:-:S06]  /*53f0*/  FMUL.FTZ R77, R27, -1.4426950216293334961 ;  /* 0xbfb8aa3b1b4d7820 */ /* 0x000fcc0000410000 */
[----:B------:R-:W0:Y:S02]  /*5400*/  MUFU.EX2 R77, R77 ;  /* 0x0000004d004d7308 */ /* 0x000e240000000800 */
[----:B0-----:R-:W-:-:S06]  /*5410*/  FADD.FTZ R71, R77, 1 ;  /* 0x3f8000004d477421 */ /* 0x001fcc0000010000 */
[----:B------:R-:W0:Y:S02]  /*5420*/  MUFU.RCP R71, R71 ;  /* 0x0000004700477308 */ /* 0x000e240000001000 */
[----:B0-----:R-:W-:Y:S01]  /*5430*/  FADD.FTZ R31, -R71, 1 ;  /* 0x3f800000471f7421 */ /* 0x001fe20000010100 */
[----:B------:R-:W-:-:S03]  /*5440*/  FMUL.FTZ R28, R28, R71 ;  /* 0x000000471c1c7220 */ /* 0x000fc60000410000 */
[----:B------:R-:W-:Y:S01]  /*5450*/  FFMA.FTZ R31, R27, R31, 1 ;  /* 0x3f8000001b1f7423 */ /* 0x000fe2000001001f */
[----:B------:R-:W-:Y:S01]  /*5460*/  FADD.FTZ R27, R22, R29 ;  /* 0x0000001d161b7221 */ /* 0x000fe20000010000 */
[-C--:B------:R-:W-:Y:S01]  /*5470*/  FFMA.FTZ R22, R19, R29.reuse, R26 ;  /* 0x0000001d13167223 */ /* 0x080fe2000001001a */
[----:B------:R-:W-:Y:S01]  /*5480*/  FMUL.FTZ R29, R16, R29 ;  /* 0x0000001d101d7220 */ /* 0x000fe20000410000 */
[----:B------:R-:W-:-:S03]  /*5490*/  FMUL.FTZ R28, R28, R31 ;  /* 0x0000001f1c1c7220 */ /* 0x000fc60000410000 */
[----:B------:R-:W-:Y:S01]  /*54a0*/  FFMA.FTZ R76, R19, R29, R76 ;  /* 0x0000001d134c7223 */ /* 0x000fe2000001004c */
[----:B------:R-:W-:Y:S01]  /*54b0*/  FADD.FTZ R26, R55, R29 ;  /* 0x0000001d371a7221 */ /* 0x000fe20000010000 */
[----:B------:R-:W-:Y:S01]  /*54c0*/  FMUL.FTZ R19, R17, R21 ;  /* 0x0000001511137220 */ /* 0x000fe20000410000 */
[----:B------:R-:W-:Y:S01]  /*54d0*/  FADD.FTZ R29, R30, R21 ;  /* 0x000000151e1d7221 */ /* 0x000fe20000010000 */
[----:B------:R-:W-:Y:S02]  /*54e0*/  FFMA.FTZ R21, R18, R28, R23 ;  /* 0x0000001c12157223 */ /* 0x000fe40000010017 */
[----:B------:R-:W-:Y:S01]  /*54f0*/  FFMA.FTZ R76, R20, R19, R76 ;  /* 0x00000013144c7223 */ /* 0x000fe2000001004c */
[----:B------:R-:W-:Y:S01]  /*5500*/  FADD.FTZ R26, R19, R26 ;  /* 0x0000001a131a7221 */ /* 0x000fe20000010000 */
[----:B------:R-:W-:Y:S01]  /*5510*/  FMUL.FTZ R19, R16, R24 ;  /* 0x0000001810137220 */ /* 0x000fe20000410000 */
[----:B------:R-:W-:-:S03]  /*5520*/  FADD.FTZ R23, R29, R28 ;  /* 0x0000001c1d177221 */ /* 0x000fc60000010000 */
[----:B------:R-:W-:Y:S01]  /*5530*/  FFMA.FTZ R31, R25, R19, R76 ;  /* 0x00000013191f7223 */ /* 0x000fe2000001004c */
[----:B------:R-:W-:Y:S01]  /*5540*/  FADD.FTZ R20, R26, R19 ;  /* 0x000000131a147221 */ /* 0x000fe20000010000 */
[----:B------:R-:W-:-:S04]  /*5550*/  FMUL.FTZ R19, R17, R28 ;  /* 0x0000001c11137220 */ /* 0x000fc80000410000 */
[----:B------:R-:W-:Y:S01]  /*5560*/  FFMA.FTZ R26, R18, R19, R31 ;  /* 0x00000013121a7223 */ /* 0x000fe2000001001f */
[----:B------:R-:W-:Y:S01]  /*5570*/  FADD.FTZ R19, R19, R20 ;  /* 0x0000001413137221 */ /* 0x000fe20000010000 */
[----:B------:R-:W-:Y:S01]  /*5580*/  FFMA.FTZ R20, R25, R24, R22 ;  /* 0x0000001819147223 */ /* 0x000fe20000010016 */
[----:B------:R-:W-:-:S07]  /*5590*/  FADD.FTZ R22, R27, R24 ;  /* 0x000000181b167221 */ /* 0x000fce0000010000 */
.L_x_97:
        /* <DEDUP_REMOVED lines=8> */
[----:B------:R-:W3:Y:S01]  /*5620*/  S2R R55, SR_TID.X ;  /* 0x0000000000377919 */ /* 0x000ee20000002100 */
[----:B------:R-:W-:-:S05]  /*5630*/  ISETP.GT.AND P1, PT, R0, 0x17, PT ;  /* 0x000000170000780c */ /* 0x000fca0003f24270 */
[----:B0-----:R-:W-:Y:S01]  /*5640*/  @!P0 FADD.FTZ R26, R25, R26 ;  /* 0x0000001a191a8221 */ /* 0x001fe20000010000 */
[----:B-1----:R-:W-:Y:S01]  /*5650*/  ULEA UR7, UR9, UR7, 0x18 ;  /* 0x0000000709077291 */ /* 0x002fe2000f8ec0ff */
[----:B--2---:R-:W-:-:S03]  /*5660*/  @!P0 FADD.FTZ R19, R18, R19 ;  /* 0x0000001312138221 */ /* 0x004fc60000010000 */
[----:B------:R-:W0:Y:S01]  /*5670*/  SHFL.DOWN PT, R25, R26, 0x2, 0x1f ;  /* 0x08401f001a197f89 */ /* 0x000e2200000e0000 */
[----:B------:R-:W-:-:S03]  /*5680*/  ISETP.GT.AND P0, PT, R0, 0x1d, PT ;  /* 0x0000001d0000780c */ /* 0x000fc60003f04270 */
[----:B------:R-:W1:Y:S01]  /*5690*/  SHFL.DOWN PT, R18, R19, 0x2, 0x1f ;  /* 0x08401f0013127f89 */ /* 0x000e6200000e0000 */
[C---:B---3--:R-:W-:Y:S02]  /*56a0*/  LEA R71, R55.reuse, UR7, 0x4 ;  /* 0x0000000737477c11 */ /* 0x048fe4000f8e20ff */
[----:B------:R-:W-:-:S03]  /*56b0*/  ISETP.GT.U32.AND P3, PT, R55, 0x2f, PT ;  /* 0x0000002f3700780c */ /* 0x000fc60003f64070 */
        /* <DEDUP_REMOVED lines=9> */
[----:B------:R-:W-:-:S03]  /*5750*/  ISETP.NE.AND P0, PT, R55, RZ, PT ;  /* 0x000000ff3700720c */ /* 0x000fc60003f05270 */
        /* <DEDUP_REMOVED lines=16> */
.L_x_99:
[----:B------:R-:W-:Y:S05]  /*5860*/  BSYNC.RECONVERGENT B0 ;  /* 0x0000000000007941 */ /* 0x000fea0003800200 */
.L_x_98:
[----:B------:R-:W-:Y:S06]  /*5870*/  BAR.SYNC.DEFER_BLOCKING 0x0 ;  /* 0x0000000000007b1d */ /* 0x000fec0000010000 */
[----:B------:R-:W-:Y:S04]  /*5880*/  BSSY.RECONVERGENT B0, `(.L_x_100) ;  /* 0x000003d000007945 */ /* 0x000fe80003800200 */
[----:B------:R-:W-:Y:S05]  /*5890*/  @P0 BRA `(.L_x_101) ;  /* 0x0000000000ec0947 */ /* 0x000fea0003800000 */
[----:B------:R-:W-:-:S09]  /*58a0*/  ULEA UR7, UR9, UR8, 0x18 ;  /* 0x0000000809077291 */ /* 0x000fd2000f8ec0ff */
[----:B-123--:R-:W1:Y:S04]  /*58b0*/  LDS.128 R24, [UR7+0x20] ;  /* 0x00002007ff187984 */ /* 0x00ee680008000c00 */
[----:B------:R-:W2:Y:S01]  /*58c0*/  LDS.128 R28, [UR7+0x30] ;  /* 0x00003007ff1c7984 */ /* 0x000ea20008000c00 */
[----:B-1----:R-:W-:Y:S01]  /*58d0*/  FADD.FTZ R77, R18, R24 ;  /* 0x00000018124d7221 */ /* 0x002fe20000010000 */
[----:B0-----:R-:W-:-:S03]  /*58e0*/  FADD.FTZ R18, R19, R25 ;  /* 0x0000001913127221 */ /* 0x001fc60000010000 */
[----:B------:R-:W-:Y:S01]  /*58f0*/  FADD.FTZ R77, R77, R26 ;  /* 0x0000001a4d4d7221 */ /* 0x000fe20000010000 */
[----:B------:R-:W-:Y:S02]  /*5900*/  FADD.FTZ R18, R18, R27 ;  /* 0x0000001b12127221 */ /* 0x000fe40000010000 */
[----:B------:R-:W0:Y:S01]  /*5910*/  LDS.128 R24, [UR7+0x40] ;  /* 0x00004007ff187984 */ /* 0x000e220008000c00 */
[----:B--2---:R-:W-:Y:S01]  /*5920*/  FADD.FTZ R77, R77, R28 ;  /* 0x0000001c4d4d7221 */ /* 0x004fe20000010000 */
        /* <DEDUP_REMOVED lines=40> */
[----:B------:R-:W-:Y:S02]  /*5bb0*/  FADD.FTZ R28, R18, R29 ;  /* 0x0000001d121c7221 */ /* 0x000fe40000010000 */
[----:B------:R-:W1:Y:S01]  /*5bc0*/  LDS.64 R18, [UR7+0xd0] ;  /* 0x0000d007ff127984 */ /* 0x000e620008000a00 */
[----:B------:R-:W-:Y:S01]  /*5bd0*/  FADD.FTZ R77, R77, R30 ;  /* 0x0000001e4d4d7221 */ /* 0x000fe20000010000 */
[----:B------:R-:W-:-:S03]  /*5be0*/  FADD.FTZ R28, R28, R31 ;  /* 0x0000001f1c1c7221 */ /* 0x000fc60000010000 */
[----:B0-----:R-:W-:Y:S01]  /*5bf0*/  FADD.FTZ R77, R77, R24 ;  /* 0x000000184d4d7221 */ /* 0x001fe20000010000 */
[----:B------:R-:W-:-:S03]  /*5c00*/  FADD.FTZ R28, R28, R25 ;  /* 0x000000191c1c7221 */ /* 0x000fc60000010000 */
[----:B------:R-:W-:Y:S01]  /*5c10*/  FADD.FTZ R77, R77, R26 ;  /* 0x0000001a4d4d7221 */ /* 0x000fe20000010000 */
[----:B------:R-:W-:-:S03]  /*5c20*/  FADD.FTZ R28, R28, R27 ;  /* 0x0000001b1c1c7221 */ /* 0x000fc60000010000 */
[----:B-1----:R-:W-:Y:S01]  /*5c30*/  FADD.FTZ R18, R77, R18 ;  /* 0x000000124d127221 */ /* 0x002fe20000010000 */
[----:B------:R-:W-:-:S07]  /*5c40*/  FADD.FTZ R19, R28, R19 ;  /* 0x000000131c137221 */ /* 0x000fce0000010000 */
.L_x_101:
[----:B------:R-:W-:Y:S05]  /*5c50*/  BSYNC.RECONVERGENT B0 ;  /* 0x0000000000007941 */ /* 0x000fea0003800200 */
.L_x_100:
[----:B------:R-:W-:Y:S06]  /*5c60*/  BAR.SYNC.DEFER_BLOCKING 0x0 ;  /* 0x0000000000007b1d */ /* 0x000fec0000010000 */
[----:B------:R-:W-:Y:S04]  /*5c70*/  BSSY.RECONVERGENT B0, `(.L_x_102) ;  /* 0x000004d000007945 */ /* 0x000fe80003800200 */
[----:B------:R-:W-:Y:S05]  /*5c80*/  @P3 BRA `(.L_x_103) ;  /* 0x00000004002c3947 */ /* 0x000fea0003800000 */
[----:B-123--:R-:W1:Y:S02]  /*5c90*/  LDS.128 R24, [R71+0x300] ;  /* 0x0003000047187984 */ /* 0x00ee640000000c00 */
[----:B-1----:R-:W-:Y:S01]  /*5ca0*/  FADD.FTZ R29, R20, R24 ;  /* 0x00000018141d7221 */ /* 0x002fe20000010000 */
[----:B------:R-:W-:Y:S01]  /*5cb0*/  FADD.FTZ R28, R21, R25 ;  /* 0x00000019151c7221 */ /* 0x000fe20000010000 */
        /* <DEDUP_REMOVED lines=72> */
.L_x_103:
[----:B------:R-:W-:Y:S05]  /*6140*/  BSYNC.RECONVERGENT B0 ;  /* 0x0000000000007941 */ /* 0x000fea0003800200 */
.L_x_102:
[----:B------:R-:W-:Y:S04]  /*6150*/  BSSY.RECONVERGENT B0, `(.L_x_104) ;  /* 0x000001e000007945 */ /* 0x000fe80003800200 */
[----:B------:R-:W-:Y:S05]  /*6160*/  @P3 BRA `(.L_x_105) ;  /* 0x0000000000703947 */ /* 0x000fea0003800000 */
[----:B------:R-:W4:Y:S01]  /*6170*/  LDC.64 R28, c[0x0][0x3d8] ;  /* 0x0000f600ff1c7b82 */ /* 0x000f220000000a00 */
[----:B-1----:R-:W-:-:S05]  /*6180*/  MOV R26, UR11 ;  /* 0x0000000b001a7c02 */ /* 0x002fca0008000f00 */
[----:B--2---:R-:W-:Y:S02]  /*6190*/  IMAD R27, R26, 0x30, R55 ;  /* 0x000000301a1b7824 */ /* 0x004fe400078e0237 */
[----:B---3--:R-:W1:Y:S02]  /*61a0*/  LDC.64 R24, c[0x0][0x3f8] ;  /* 0x0000fe00ff187b82 */ /* 0x008e640000000a00 */
[----:B----4-:R-:W-:-:S05]  /*61b0*/  IMAD.WIDE R28, R27, 0x4, R28 ;  /* 0x000000041b1c7825 */ /* 0x010fca00078e021c */
[----:B------:R4:W-:Y:S01]  /*61c0*/  REDG.E.ADD.F32.FTZ.RN.STRONG.GPU desc[UR12][R28.64], R20 ;  /* 0x000000141c0079a6 */ /* 0x0009e2000c12f30c */
[----:B-1----:R-:W-:Y:S01]  /*61d0*/  IMAD.WIDE.U32 R26, R24, 0x3, RZ ;  /* 0x00000003181a7825 */ /* 0x002fe200078e00ff */
[C---:B------:R-:W-:Y:S02]  /*61e0*/  LEA R71, R25.reuse, R25, 0x1 ;  /* 0x0000001919477211 */ /* 0x040fe400078e08ff */
[----:B------:R-:W-:Y:S02]  /*61f0*/  LEA.HI R77, P1, R25, R24, RZ, 0x1 ;  /* 0x00000018194d7211 */ /* 0x000fe400078308ff */
[----:B------:R-:W-:-:S04]  /*6200*/  IADD3 R71, PT, PT, R27, R71, RZ ;  /* 0x000000471b477210 */ /* 0x000fc80007ffe0ff */
[----:B------:R-:W-:Y:S02]  /*6210*/  LEA.HI R30, P3, R71, R26, RZ, 0x1 ;  /* 0x0000001a471e7211 */ /* 0x000fe400078708ff */
[----:B------:R-:W-:-:S04]  /*6220*/  LEA R26, P2, R24, R28, 0x2 ;  /* 0x0000001c181a7211 */ /* 0x000fc800078410ff */
[----:B------:R-:W-:Y:S02]  /*6230*/  LEA.HI.X R27, R24, R29, R25, 0x2, P2 ;  /* 0x0000001d181b7211 */ /* 0x000fe400010f1419 */
[----:B------:R-:W-:Y:S02]  /*6240*/  IADD3.X R24, PT, PT, RZ, R25, RZ, P1, !PT ;  /* 0x00000019ff187210 */ /* 0x000fe40000ffe4ff */
[----:B------:R-:W-:Y:S02]  /*6250*/  IADD3.X R25, PT, PT, RZ, R71, RZ, P3, !PT ;  /* 0x00000047ff197210 */ /* 0x000fe40001ffe4ff */
[C---:B------:R-:W-:Y:S02]  /*6260*/  SHF.L.U64.HI R31, R77.reuse, 0x1, R24 ;  /* 0x000000014d1f7819 */ /* 0x040fe40000010218 */
[----:B------:R-:W-:Y:S02]  /*6270*/  SHF.L.U32 R77, R77, 0x1, RZ ;  /* 0x000000014d4d7819 */ /* 0x000fe400000006ff */
[----:B------:R-:W-:-:S02]  /*6280*/  SHF.L.U32 R71, R30, 0x1, RZ ;  /* 0x000000011e477819 */ /* 0x000fc400000006ff */
[----:B------:R-:W-:Y:S02]  /*6290*/  LOP3.LUT R77, R77, 0xfffffffc, RZ, 0xc0, !PT ;  /* 0xfffffffc4d4d7812 */ /* 0x000fe400078ec0ff */
[----:B------:R-:W-:Y:S02]  /*62a0*/  SHF.L.U64.HI R25, R30, 0x1, R25 ;  /* 0x000000011e197819 */ /* 0x000fe40000010219 */
[C---:B------:R-:W-:Y:S02]  /*62b0*/  IADD3 R30, P1, PT, R28.reuse, R77, RZ ;  /* 0x0000004d1c1e7210 */ /* 0x040fe40007f3e0ff */
[----:B------:R-:W-:Y:S02]  /*62c0*/  LOP3.LUT R71, R71, 0xfffffffc, RZ, 0xc0, !PT ;  /* 0xfffffffc47477812 */ /* 0x000fe400078ec0ff */
[----:B------:R-:W-:Y:S02]  /*62d0*/  IADD3.X R31, PT, PT, R29, R31, RZ, P1, !PT ;  /* 0x0000001f1d1f7210 */ /* 0x000fe40000ffe4ff */
[----:B------:R-:W-:-:S03]  /*62e0*/  IADD3 R24, P1, PT, R28, R71, RZ ;  /* 0x000000471c187210 */ /* 0x000fc60007f3e0ff */
[----:B------:R4:W-:Y:S01]  /*62f0*/  REDG.E.ADD.F32.FTZ.RN.STRONG.GPU desc[UR12][R30.64], R21 ;  /* 0x000000151e0079a6 */ /* 0x0009e2000c12f30c */
[----:B------:R-:W-:-:S03]  /*6300*/  IADD3.X R25, PT, PT, R29, R25, RZ, P1, !PT ;  /* 0x000000191d197210 */ /* 0x000fc60000ffe4ff */
[----:B------:R4:W-:Y:S04]  /*6310*/  REDG.E.ADD.F32.FTZ.RN.STRONG.GPU desc[UR12][R26.64], R22 ;  /* 0x000000161a0079a6 */ /* 0x0009e8000c12f30c */
[----:B------:R4:W-:Y:S02]  /*6320*/  REDG.E.ADD.F32.FTZ.RN.STRONG.GPU desc[UR12][R24.64], R23 ;  /* 0x00000017180079a6 */ /* 0x0009e4000c12f30c */
.L_x_105:
[----:B------:R-:W-:Y:S05]  /*6330*/  BSYNC.RECONVERGENT B0 ;  /* 0x0000000000007941 */ /* 0x000fea0003800200 */
.L_x_104:
[----:B------:R-:W5:Y:S02]  /*6340*/  LDCU UR7, c[0x0][0x370] ;  /* 0x00006e00ff0777ac */ /* 0x000f640008000800 */
[----:B-----5:R-:W-:-:S09]  /*6350*/  UISETP.GE.U32.AND UP0, UPT, UR7, 0x2, UPT ;  /* 0x000000020700788c */ /* 0x020fd2000bf06070 */
[----:B------:R-:W-:Y:S05]  /*6360*/  BRA.U !UP0, `(.L_x_106) ;  /* 0x0000001508907547 */ /* 0x000fea000b800000 */
[----:B------:R-:W-:Y:S05]  /*6370*/  @P0 BRA `(.L_x_107) ;  /* 0x0000000000980947 */ /* 0x000fea0003800000 */
[----:B----4-:R-:W4:Y:S01]  /*6380*/  LDC R28, c[0x0][0x374] ;  /* 0x0000dd00ff1c7b82 */ /* 0x010f220000000800 */
[----:B-1----:R-:W1:Y:S01]  /*6390*/  S2R R26, SR_CTAID.Y ;  /* 0x00000000001a7919 */ /* 0x002e620000002600 */
[----:B------:R-:W3:Y:S01]  /*63a0*/  LDCU UR8, c[0x0][0x370] ;  /* 0x00006e00ff0877ac */ /* 0x000ee20008000800 */
[----:B--2---:R-:W-:Y:S01]  /*63b0*/  MOV R27, UR4 ;  /* 0x00000004001b7c02 */ /* 0x004fe20008000f00 */
[----:B------:R-:W-:-:S03]  /*63c0*/  ULOP3.LUT UP0, UR7, UR4, 0x2, URZ, 0xc0, !UPT ;  /* 0x0000000204077892 */ /* 0x000fc6000f80c0ff */
[----:B------:R-:W-:Y:S01]  /*63d0*/  LOP3.LUT R27, R27, 0x1, RZ, 0xc0, !PT ;  /* 0x000000011b1b7812 */ /* 0x000fe200078ec0ff */
[----:B------:R-:W2:Y:S01]  /*63e0*/  LDC.64 R22, c[0x0][0x3d0] ;  /* 0x0000f400ff167b82 */ /* 0x000ea20000000a00 */
[----:B------:R-:W-:-:S07]  /*63f0*/  UIADD3 UR7, UPT, UPT, -UR7, 0x1, URZ ;  /* 0x0000000107077890 */ /* 0x000fce000fffe1ff */
[----:B------:R-:W5:Y:S01]  /*6400*/  LDC.64 R20, c[0x0][0x3c8] ;  /* 0x0000f200ff147b82 */ /* 0x000f620000000a00 */
[----:B----4-:R-:W-:-:S04]  /*6410*/  IMAD R25, R27, R28, RZ ;  /* 0x0000001c1b197224 */ /* 0x010fc800078e02ff */
[----:B---3--:R-:W-:-:S05]  /*6420*/  IMAD R24, R25, UR8, RZ ;  /* 0x0000000819187c24 */ /* 0x008fca000f8e02ff */
[----:B------:R-:W-:Y:S02]  /*6430*/  SHF.L.U32 R29, R24, 0x1, RZ ;  /* 0x00000001181d7819 */ /* 0x000fe400000006ff */
[----:B-1----:R-:W-:-:S03]  /*6440*/  IADD3 R25, PT, PT, R25, R26, RZ ;  /* 0x0000001a19197210 */ /* 0x002fc60007ffe0ff */
[----:B--2---:R-:W-:-:S04]  /*6450*/  IMAD.WIDE R22, R29, 0x4, R22 ;  /* 0x000000041d167825 */ /* 0x004fc800078e0216 */
[----:B------:R-:W-:Y:S02]  /*6460*/  IMAD R29, R28, UR6, R26 ;  /* 0x000000061c1d7c24 */ /* 0x000fe4000f8e021a */
[----:B-----5:R-:W-:-:S04]  /*6470*/  IMAD.WIDE.U32 R24, R25, 0x4, R20 ;  /* 0x0000000419187825 */ /* 0x020fc800078e0014 */
[----:B------:R-:W-:Y:S01]  /*6480*/  IMAD.WIDE.U32 R22, R29, 0x8, R22 ;  /* 0x000000081d167825 */ /* 0x000fe200078e0016 */
[----:B------:R-:W-:-:S04]  /*6490*/  MOV R29, UR7 ;  /* 0x00000007001d7c02 */ /* 0x000fc80008000f00 */
[----:B------:R1:W-:Y:S01]  /*64a0*/  STG.E.64 desc[UR12][R22.64], R18 ;  /* 0x0000001216007986 */ /* 0x0003e2000c101b0c */
[----:B------:R-:W-:Y:S06]  /*64b0*/  MEMBAR.ALL.GPU ;  /* 0x0000000000007992 */ /* 0x000fec000000a000 */
[----:B------:R-:W-:-:S00]  /*64c0*/  ERRBAR ;  /* 0x00000000000079ab */ /* 0x000fc00000000000 */
[----:B------:R-:W-:Y:S06]  /*64d0*/  CGAERRBAR ;  /* 0x00000000000075ab */ /* 0x000fec0000000000 */
[----:B------:R1:W-:Y:S01]  /*64e0*/  REDG.E.ADD.S32.STRONG.GPU desc[UR12][R24.64], R29 ;  /* 0x0000001d1800798e */ /* 0x0003e2000c12e30c */
[----:B------:R-:W-:-:S04]  /*64f0*/  USEL UR7, UR8, URZ, !UP0 ;  /* 0x000000ff08077287 */ /* 0x000fc8000c000000 */
[----:B------:R-:W-:-:S09]  /*6500*/  UISETP.NE.AND UP0, UPT, UR7, -0x1, UPT ;  /* 0xffffffff0700788c */ /* 0x000fd2000bf05270 */
[----:B-1----:R-:W-:Y:S05]  /*6510*/  BRA.U !UP0, `(.L_x_107) ;  /* 0x0000000108307547 */ /* 0x002fea000b800000 */
[----:B------:R-:W-:-:S04]  /*6520*/  MOV R22, UR4 ;  /* 0x0000000400167c02 */ /* 0x000fc80008000f00 */
[----:B------:R-:W-:-:S13]  /*6530*/  LOP3.LUT P1, RZ, R22, 0x2, RZ, 0xc0, !PT ;  /* 0x0000000216ff7812 */ /* 0x000fda000782c0ff */
.L_x_108:
[----:B------:R-:W-:Y:S05]  /*6540*/  YIELD ;  /* 0x0000000000007946 */ /* 0x000fea0003800000 */
[----:B------:R-:W1:Y:S02]  /*6550*/  LDCU UR7, c[0x0][0x374] ;  /* 0x00006e80ff0777ac */ /* 0x000e640008000800 */
[----:B-1----:R-:W-:-:S04]  /*6560*/  IMAD R23, R27, UR7, R26 ;  /* 0x000000071b177c24 */ /* 0x002fc8000f8e021a */
[----:B------:R-:W-:-:S06]  /*6570*/  IMAD.WIDE.U32 R22, R23, 0x4, R20 ;  /* 0x0000000417167825 */ /* 0x000fcc00078e0014 */
[----:B------:R-:W2:Y:S04]  /*6580*/  LDG.E.STRONG.GPU R22, desc[UR12][R22.64] ;  /* 0x0000000c16167981 */ /* 0x000ea8000c1ef900 */
[----:B--2---:R-:W-:Y:S01]  /*6590*/  CCTL.IVALL ;  /* 0x00000000ff00798f */ /* 0x004fe20002000000 */
[----:B------:R-:W1:Y:S02]  /*65a0*/  LDC R25, c[0x0][0x370] ;  /* 0x0000dc00ff197b82 */ /* 0x000e640000000800 */
[----:B-1----:R-:W-:-:S04]  /*65b0*/  SEL R25, R25, RZ, !P1 ;  /* 0x000000ff19197207 */ /* 0x002fc80004800000 */
[----:B------:R-:W-:-:S13]  /*65c0*/  ISETP.NE.AND P0, PT, R22, R25, PT ;  /* 0x000000191600720c */ /* 0x000fda0003f05270 */
[----:B------:R-:W-:Y:S05]  /*65d0*/  @P0 BRA `(.L_x_108) ;  /* 0xfffffffc00d80947 */ /* 0x000fea000383ffff */
.L_x_107:
[----:B----4-:R-:W4:Y:S01]  /*65e0*/  LDC R20, c[0x0][0x370] ;  /* 0x0000dc00ff147b82 */ /* 0x010f220000000800 */
[----:B------:R-:W-:Y:S05]  /*65f0*/  WARPSYNC.ALL ;  /* 0x0000000000007948 */ /* 0x000fea0003800000 */
[----:B----4-:R-:W-:Y:S02]  /*6600*/  ISETP.GE.U32.AND P0, PT, R20, 0x8, PT ;  /* 0x000000081400780c */ /* 0x010fe40003f06070 */
[----:B------:R-:W-:Y:S01]  /*6610*/  BAR.SYNC.DEFER_BLOCKING 0x0 ;  /* 0x0000000000007b1d */ /* 0x000fe20000010000 */
[----:B------:R-:W-:-:S10]  /*6620*/  HFMA2 R28, -RZ, RZ, 0, 0 ;  /* 0x00000000ff1c7431 */ /* 0x000fd400000001ff */
[----:B------:R-:W-:Y:S05]  /*6630*/  @!P0 BRA `(.L_x_109) ;  /* 0x0000000800988947 */ /* 0x000fea0003800000 */
[----:B------:R-:W4:Y:S01]  /*6640*/  S2UR UR7, SR_CTAID.Y ;  /* 0x00000000000779c3 */ /* 0x000f220000002600 */
[----:B------:R-:W0:Y:S01]  /*6650*/  S2R R30, SR_TID.X ;  /* 0x00000000001e7919 */ /* 0x000e220000002100 */
[----:B------:R-:W4:Y:S01]  /*6660*/  LDCU UR8, c[0x0][0x374] ;  /* 0x00006e80ff0877ac */ /* 0x000f220008000800 */
[----:B------:R-:W-:Y:S01]  /*6670*/  MOV R31, RZ ;  /* 0x000000ff001f7202 */ /* 0x000fe20000000f00 */
[----:B------:R-:W-:-:S04]  /*6680*/  UIADD3 UR21, UPT, UPT, -UR6, URZ, URZ ;  /* 0x000000ff06157290 */ /* 0x000fc8000fffe1ff */
[----:B------:R-:W0:Y:S01]  /*6690*/  S2UR UR10, SR_CTAID.X ;  /* 0x00000000000a79c3 */ /* 0x000e220000002500 */
[----:B----4-:R-:W-:Y:S02]  /*66a0*/  ULEA UR11, UR8, UR7, 0x2 ;  /* 0x00000007080b7291 */ /* 0x010fe4000f8e10ff */
[----:B------:R-:W-:Y:S02]  /*66b0*/  UIMAD UR16, UR8, 0x3, UR7 ;  /* 0x00000003081078a4 */ /* 0x000fe4000f8e0207 */
[----:B------:R-:W-:Y:S02]  /*66c0*/  UIMAD UR17, UR8, 0x6, UR7 ;  /* 0x00000006081178a4 */ /* 0x000fe4000f8e0207 */
[----:B------:R-:W-:Y:S02]  /*66d0*/  UIMAD UR18, UR8, 0x7, UR7 ;  /* 0x00000007081278a4 */ /* 0x000fe4000f8e0207 */
[----:B------:R-:W-:Y:S02]  /*66e0*/  UIMAD UR19, UR8, 0x5, UR7 ;  /* 0x00000005081378a4 */ /* 0x000fe4000f8e0207 */
[----:B------:R-:W-:-:S02]  /*66f0*/  ULEA UR20, UR8, UR7, 0x1 ;  /* 0x0000000708147291 */ /* 0x000fc4000f8e08ff */
[----:B0-----:R-:W-:-:S12]  /*6700*/  UIADD3 UR8, UPT, UPT, UR7, UR8, URZ ;  /* 0x0000000807087290 */ /* 0x001fd8000fffe0ff */
.L_x_110:
[----:B------:R-:W-:Y:S01]  /*6710*/  ISETP.NE.AND P5, PT, RZ, UR21, PT ;  /* 0x00000015ff007c0c */ /* 0x000fe2000bfa5270 */
[----:B------:R-:W-:Y:S01]  /*6720*/  UMOV UR6, UR10 ;  /* 0x0000000a00067c82 */ /* 0x000fe20008000000 */
[----:B------:R-:W-:Y:S02]  /*6730*/  IADD3 R20, PT, PT, R31, 0x1, RZ ;  /* 0x000000011f147810 */ /* 0x000fe40007ffe0ff */
[----:B------:R-:W-:Y:S02]  /*6740*/  ISETP.NE.OR P5, PT, R55, RZ, !P5 ;  /* 0x000000ff3700720c */ /* 0x000fe40006fa5670 */
[----:B------:R-:W-:Y:S02]  /*6750*/  ISETP.NE.AND P6, PT, R20, UR6, PT ;  /* 0x0000000614007c0c */ /* 0x000fe4000bfc5270 */
[----:B------:R-:W-:Y:S02]  /*6760*/  MOV R55, R30 ;  /* 0x0000001e00377202 */ /* 0x000fe40000000f00 */
[----:B--2---:R-:W-:-:S02]  /*6770*/  IADD3 R27, PT, PT, R31, 0x2, RZ ;  /* 0x000000021f1b7810 */ /* 0x004fc40007ffe0ff */
[----:B------:R-:W-:Y:S02]  /*6780*/  ISETP.NE.OR P6, PT, R55, RZ, !P6 ;  /* 0x000000ff3700720c */ /* 0x000fe400077c5670 */
[----:B------:R-:W-:Y:S02]  /*6790*/  MOV R25, UR4 ;  /* 0x0000000400197c02 */ /* 0x000fe40008000f00 */
[----:B------:R-:W-:Y:S01]  /*67a0*/  ISETP.NE.AND P4, PT, R27, UR6, PT ;  /* 0x000000061b007c0c */ /* 0x000fe2000bf85270 */
[----:B------:R-:W0:Y:S01]  /*67b0*/  @!P5 LDC R22, c[0x0][0x374] ;  /* 0x0000dd00ff16db82 */ /* 0x000e220000000800 */
[----:B------:R-:W-:Y:S02]  /*67c0*/  @!P5 LOP3.LUT R25, R25, 0x1, RZ, 0xc0, !PT ;  /* 0x000000011919d812 */ /* 0x000fe400078ec0ff */
[----:B------:R-:W-:Y:S02]  /*67d0*/  ISETP.NE.OR P4, PT, R55, RZ, !P4 ;  /* 0x000000ff3700720c */ /* 0x000fe40006785670 */
[----:B------:R-:W-:-:S03]  /*67e0*/  MOV R76, UR4 ;  /* 0x00000004004c7c02 */ /* 0x000fc60008000f00 */
[----:B------:R-:W2:Y:S08]  /*67f0*/  @!P5 LDC R23, c[0x0][0x370] ;  /* 0x0000dc00ff17db82 */ /* 0x000eb00000000800 */
[----:B---3--:R-:W3:Y:S01]  /*6800*/  @!P6 LDC R24, c[0x0][0x374] ;  /* 0x0000dd00ff18eb82 */ /* 0x008ee20000000800 */
[----:B------:R-:W-:-:S07]  /*6810*/  @!P4 LOP3.LUT R76, R76, 0x1, RZ, 0xc0, !PT ;  /* 0x000000014c4cc812 */ /* 0x000fce00078ec0ff */
[----:B------:R-:W4:Y:S01]  /*6820*/  @!P5 LDC.64 R20, c[0x0][0x3d0] ;  /* 0x0000f400ff14db82 */ /* 0x000f220000000a00 */
[----:B0-----:R-:W-:Y:S01]  /*6830*/  @!P5 IMAD R22, R25, R22, RZ ;  /* 0x000000161916d224 */ /* 0x001fe200078e02ff */
[----:B------:R-:W-:-:S04]  /*6840*/  MOV R25, UR4 ;  /* 0x0000000400197c02 */ /* 0x000fc80008000f00 */
[----:B------:R-:W-:Y:S02]  /*6850*/  @!P6 LOP3.LUT R25, R25, 0x1, RZ, 0xc0, !PT ;  /* 0x000000011919e812 */ /* 0x000fe400078ec0ff */
[----:B-1----:R-:W0:Y:S01]  /*6860*/  @!P6 LDC R26, c[0x0][0x370] ;  /* 0x0000dc00ff1aeb82 */ /* 0x002e220000000800 */
[----:B--2---:R-:W-:Y:S02]  /*6870*/  @!P5 IMAD R22, R22, R23, RZ ;  /* 0x000000171616d224 */ /* 0x004fe400078e02ff */
[----:B---3--:R-:W-:-:S05]  /*6880*/  @!P6 IMAD R23, R25, R24, RZ ;  /* 0x000000181917e224 */ /* 0x008fca00078e02ff */
[----:B------:R-:W1:Y:S01]  /*6890*/  @!P4 LDC R27, c[0x0][0x374] ;  /* 0x0000dd00ff1bcb82 */ /* 0x000e620000000800 */
[----:B------:R-:W-:-:S05]  /*68a0*/  @!P5 SHF.L.U32 R25, R22, 0x1, RZ ;  /* 0x000000011619d819 */ /* 0x000fca00000006ff */
[----:B----4-:R-:W-:Y:S02]  /*68b0*/  @!P5 IMAD.WIDE R20, R25, 0x4, R20 ;  /* 0x000000041914d825 */ /* 0x010fe400078e0214 */
[----:B------:R-:W2:Y:S01]  /*68c0*/  @!P4 LDC R28, c[0x0][0x370] ;  /* 0x0000dc00ff1ccb82 */ /* 0x000ea20000000800 */
[----:B------:R-:W-:-:S05]  /*68d0*/  MOV R25, UR7 ;  /* 0x0000000700197c02 */ /* 0x000fca0008000f00 */
[----:B------:R-:W-:Y:S02]  /*68e0*/  @!P5 IMAD.WIDE.U32 R20, R25, 0x8, R20 ;  /* 0x000000081914d825 */ /* 0x000fe400078e0014 */
[----:B------:R-:W3:Y:S02]  /*68f0*/  @!P4 LDC.64 R24, c[0x0][0x3d0] ;  /* 0x0000f400ff18cb82 */ /* 0x000ee40000000a00 */
[----:B0-----:R-:W-:Y:S02]  /*6900*/  @!P6 IMAD R26, R23, R26, RZ ;  /* 0x0000001a171ae224 */ /* 0x001fe400078e02ff */
[----:B------:R-:W4:Y:S04]  /*6910*/  @!P5 LDG.E.64 R20, desc[UR12][R20.64] ;  /* 0x0000000c1414d981 */ /* 0x000f28000c1e1b00 */
[----:B------:R-:W0:Y:S01]  /*6920*/  @!P6 LDC.64 R22, c[0x0][0x3d0] ;  /* 0x0000f400ff16eb82 */ /* 0x000e220000000a00 */
[----:B-1----:R-:W-:Y:S01]  /*6930*/  @!P4 IMAD R27, R76, R27, RZ ;  /* 0x0000001b4c1bc224 */ /* 0x002fe200078e02ff */
[----:B------:R-:W-:-:S03]  /*6940*/  @!P6 SHF.L.U32 R29, R26, 0x1, RZ ;  /* 0x000000011a1de819 */ /* 0x000fc600000006ff */
[----:B--2---:R-:W-:-:S05]  /*6950*/  @!P4 IMAD R27, R27, R28, RZ ;  /* 0x0000001c1b1bc224 */ /* 0x004fca00078e02ff */
[----:B------:R-:W-:-:S05]  /*6960*/  @!P4 SHF.L.U32 R27, R27, 0x1, RZ ;  /* 0x000000011b1bc819 */ /* 0x000fca00000006ff */
[----:B---3--:R-:W-:Y:S01]  /*6970*/  @!P4 IMAD.WIDE R24, R27, 0x4, R24 ;  /* 0x000000041b18c825 */ /* 0x008fe200078e0218 */
[----:B------:R-:W-:-:S03]  /*6980*/  MOV R27, UR20 ;  /* 0x00000014001b7c02 */ /* 0x000fc60008000f00 */
[----:B0-----:R-:W-:Y:S01]  /*6990*/  @!P6 IMAD.WIDE R22, R29, 0x4, R22 ;  /* 0x000000041d16e825 */ /* 0x001fe200078e0216 */
[----:B------:R-:W-:-:S05]  /*69a0*/  MOV R29, UR8 ;  /* 0x00000008001d7c02 */ /* 0x000fca0008000f00 */
[----:B------:R-:W-:-:S04]  /*69b0*/  @!P6 IMAD.WIDE.U32 R22, R29, 0x8, R22 ;  /* 0x000000081d16e825 */ /* 0x000fc800078e0016 */
[----:B------:R-:W-:Y:S02]  /*69c0*/  @!P4 IMAD.WIDE.U32 R24, R27, 0x8, R24 ;  /* 0x000000081b18c825 */ /* 0x000fe400078e0018 */
[----:B------:R-:W2:Y:S04]  /*69d0*/  @!P6 LDG.E.64 R22, desc[UR12][R22.64] ;  /* 0x0000000c1616e981 */ /* 0x000ea8000c1e1b00 */
[----:B------:R-:W3:Y:S01]  /*69e0*/  @!P4 LDG.E.64 R24, desc[UR12][R24.64] ;  /* 0x0000000c1818c981 */ /* 0x000ee2000c1e1b00 */
[----:B------:R-:W-:-:S04]  /*69f0*/  IADD3 R26, PT, PT, R31, 0x3, RZ ;  /* 0x000000031f1a7810 */ /* 0x000fc80007ffe0ff */
[----:B------:R-:W-:-:S04]  /*6a00*/  ISETP.NE.AND P3, PT, R26, UR6, PT ;  /* 0x000000061a007c0c */ /* 0x000fc8000bf65270 */
[----:B------:R-:W-:Y:S02]  /*6a10*/  ISETP.NE.OR P3, PT, R55, RZ, !P3 ;  /* 0x000000ff3700720c */ /* 0x000fe40005f65670 */
[----:B------:R-:W-:-:S11]  /*6a20*/  IADD3 R26, PT, PT, R31, 0x4, RZ ;  /* 0x000000041f1a7810 */ /* 0x000fd60007ffe0ff */
[----:B------:R-:W0:Y:S01]  /*6a30*/  @!P3 LDC R29, c[0x0][0x374] ;  /* 0x0000dd00ff1dbb82 */ /* 0x000e220000000800 */
[----:B------:R-:W-:-:S04]  /*6a40*/  ISETP.NE.AND P2, PT, R26, UR6, PT ;  /* 0x000000061a007c0c */ /* 0x000fc8000bf45270 */
[----:B------:R-:W-:-:S03]  /*6a50*/  ISETP.NE.OR P2, PT, R55, RZ, !P2 ;  /* 0x000000ff3700720c */ /* 0x000fc60005745670 */
[----:B------:R-:W1:Y:S01]  /*6a60*/  @!P3 LDC R28, c[0x0][0x370] ;  /* 0x0000dc00ff1cbb82 */ /* 0x000e620000000800 */
[----:B------:R-:W-:-:S04]  /*6a70*/  MOV R26, UR4 ;  /* 0x00000004001a7c02 */ /* 0x000fc80008000f00 */
[----:B------:R-:W-:Y:S02]  /*6a80*/  @!P3 LOP3.LUT R26, R26, 0x1, RZ, 0xc0, !PT ;  /* 0x000000011a1ab812 */ /* 0x000fe400078ec0ff */
[----:B------:R-:W-:-:S04]  /*6a90*/  IADD3 R27, PT, PT, R31, 0x5, RZ ;  /* 0x000000051f1b7810 */ /* 0x000fc80007ffe0ff */
[----:B------:R-:W-:Y:S01]  /*6aa0*/  ISETP.NE.AND P1, PT, R27, UR6, PT ;  /* 0x000000061b007c0c */ /* 0x000fe2000bf25270 */
[----:B0-----:R-:W-:Y:S02]  /*6ab0*/  @!P3 IMAD R29, R26, R29, RZ ;  /* 0x0000001d1a1db224 */ /* 0x001fe400078e02ff */
[----:B------:R-:W0:Y:S01]  /*6ac0*/  @!P2 LDC R26, c[0x0][0x374] ;  /* 0x0000dd00ff1aab82 */ /* 0x000e220000000800 */
[----:B------:R-:W-:Y:S01]  /*6ad0*/  ISETP.NE.OR P1, PT, R55, RZ, !P1 ;  /* 0x000000ff3700720c */ /* 0x000fe20004f25670 */
[----:B-1----:R-:W-:-:S06]  /*6ae0*/  @!P3 IMAD R29, R29, R28, RZ ;  /* 0x0000001c1d1db224 */ /* 0x002fcc00078e02ff */
[----:B------:R-:W1:Y:S01]  /*6af0*/  @!P2 LDC R28, c[0x0][0x370] ;  /* 0x0000dc00ff1cab82 */ /* 0x000e620000000800 */
[----:B------:R-:W-:-:S04]  /*6b00*/  MOV R71, UR4 ;  /* 0x0000000400477c02 */ /* 0x000fc80008000f00 */
[----:B------:R-:W-:-:S03]  /*6b10*/  @!P2 LOP3.LUT R71, R71, 0x1, RZ, 0xc0, !PT ;  /* 0x000000014747a812 */ /* 0x000fc600078ec0ff */
[----:B------:R-:W5:Y:S02]  /*6b20*/  @!P1 LDC R27, c[0x0][0x374] ;  /* 0x0000dd00ff1b9b82 */ /* 0x000f640000000800 */
[----:B0-----:R-:W-:Y:S01]  /*6b30*/  @!P2 IMAD R71, R71, R26, RZ ;  /* 0x0000001a4747a224 */ /* 0x001fe200078e02ff */
[----:B------:R-:W-:-:S04]  /*6b40*/  IADD3 R26, PT, PT, R31, 0x6, RZ ;  /* 0x000000061f1a7810 */ /* 0x000fc80007ffe0ff */
[----:B------:R-:W-:Y:S01]  /*6b50*/  ISETP.NE.AND P0, PT, R26, UR6, PT ;  /* 0x000000061a007c0c */ /* 0x000fe2000bf05270 */
[----:B-1----:R-:W-:-:S03]  /*6b60*/  @!P2 IMAD R26, R71, R28, RZ ;  /* 0x0000001c471aa224 */ /* 0x002fc600078e02ff */
[----:B------:R-:W-:Y:S02]  /*6b70*/  ISETP.NE.OR P0, PT, R55, RZ, !P0 ;  /* 0x000000ff3700720c */ /* 0x000fe40004705670 */
[----:B------:R-:W-:-:S04]  /*6b80*/  MOV R28, UR4 ;  /* 0x00000004001c7c02 */ /* 0x000fc80008000f00 */
[----:B------:R-:W-:-:S05]  /*6b90*/  @!P1 LOP3.LUT R28, R28, 0x1, RZ, 0xc0, !PT ;  /* 0x000000011c1c9812 */ /* 0x000fca00078ec0ff */
[----:B-----5:R-:W-:Y:S02]  /*6ba0*/  @!P1 IMAD R27, R28, R27, RZ ;  /* 0x0000001b1c1b9224 */ /* 0x020fe400078e02ff */
[----:B------:R-:W0:Y:S08]  /*6bb0*/  @!P1 LDC R28, c[0x0][0x370] ;  /* 0x0000dc00ff1c9b82 */ /* 0x000e300000000800 */
[----:B------:R-:W1:Y:S08]  /*6bc0*/  @!P0 LDC R71, c[0x0][0x374] ;  /* 0x0000dd00ff478b82 */ /* 0x000e700000000800 */
[----:B------:R-:W5:Y:S01]  /*6bd0*/  @!P0 LDC R76, c[0x0][0x370] ;  /* 0x0000dc00ff4c8b82 */ /* 0x000f620000000800 */
[----:B0-----:R-:W-:Y:S01]  /*6be0*/  @!P1 IMAD R28, R27, R28, RZ ;  /* 0x0000001c1b1c9224 */ /* 0x001fe200078e02ff */
[----:B------:R-:W-:Y:S01]  /*6bf0*/  @!P2 SHF.L.U32 R77, R26, 0x1, RZ ;  /* 0x000000011a4da819 */ /* 0x000fe200000006ff */
[----:B----4-:R-:W-:Y:S01]  /*6c00*/  @!P5 FADD.FTZ R18, R18, R20 ;  /* 0x000000141212d221 */ /* 0x010fe20000010000 */
[----:B------:R-:W-:-:S04]  /*6c10*/  MOV R20, UR4 ;  /* 0x0000000400147c02 */ /* 0x000fc80008000f00 */
[----:B------:R-:W-:Y:S01]  /*6c20*/  @!P0 LOP3.LUT R20, R20, 0x1, RZ, 0xc0, !PT ;  /* 0x0000000114148812 */ /* 0x000fe200078ec0ff */
[----:B------:R-:W-:-:S04]  /*6c30*/  @!P5 FADD.FTZ R19, R19, R21 ;  /* 0x000000151313d221 */ /* 0x000fc80000010000 */
[----:B-1----:R-:W-:Y:S01]  /*6c40*/  @!P0 IMAD R71, R20, R71, RZ ;  /* 0x0000004714478224 */ /* 0x002fe200078e02ff */
[----:B------:R-:W-:-:S04]  /*6c50*/  IADD3 R20, PT, PT, R31, 0x7, RZ ;  /* 0x000000071f147810 */ /* 0x000fc80007ffe0ff */
[----:B------:R-:W-:Y:S02]  /*6c60*/  ISETP.NE.AND P5, PT, R20, UR6, PT ;  /* 0x0000000614007c0c */ /* 0x000fe4000bfa5270 */
[----:B------:R-:W0:Y:S02]  /*6c70*/  @!P3 LDC.64 R20, c[0x0][0x3d0] ;  /* 0x0000f400ff14bb82 */ /* 0x000e240000000a00 */
[----:B------:R-:W-:Y:S01]  /*6c80*/  ISETP.NE.OR P5, PT, R55, RZ, !P5 ;  /* 0x000000ff3700720c */ /* 0x000fe20006fa5670 */
[----:B-----5:R-:W-:Y:S01]  /*6c90*/  @!P0 IMAD R27, R71, R76, RZ ;  /* 0x0000004c471b8224 */ /* 0x020fe200078e02ff */
[----:B------:R-:W-:-:S11]  /*6ca0*/  @!P3 SHF.L.U32 R71, R29, 0x1, RZ ;  /* 0x000000011d47b819 */ /* 0x000fd600000006ff */
[----:B------:R-:W1:Y:S01]  /*6cb0*/  @!P5 LDC R29, c[0x0][0x374] ;  /* 0x0000dd00ff1ddb82 */ /* 0x000e620000000800 */
[----:B--2---:R-:W-:Y:S01]  /*6cc0*/  @!P6 FADD.FTZ R18, R18, R22 ;  /* 0x000000161212e221 */ /* 0x004fe20000010000 */
[----:B------:R-:W-:-:S06]  /*6cd0*/  @!P6 FADD.FTZ R19, R19, R23 ;  /* 0x000000171313e221 */ /* 0x000fcc0000010000 */
[----:B------:R-:W2:Y:S01]  /*6ce0*/  @!P1 LDC.64 R22, c[0x0][0x3d0] ;  /* 0x0000f400ff169b82 */ /* 0x000ea20000000a00 */
[----:B---3--:R-:W-:Y:S01]  /*6cf0*/  @!P4 FADD.FTZ R18, R18, R24 ;  /* 0x000000181212c221 */ /* 0x008fe20000010000 */
[----:B------:R-:W-:-:S06]  /*6d00*/  @!P4 FADD.FTZ R19, R19, R25 ;  /* 0x000000191313c221 */ /* 0x000fcc0000010000 */
[----:B------:R-:W3:Y:S01]  /*6d10*/  @!P2 LDC.64 R24, c[0x0][0x3d0] ;  /* 0x0000f400ff18ab82 */ /* 0x000ee20000000a00 */
[----:B0-----:R-:W-:Y:S01]  /*6d20*/  @!P3 IMAD.WIDE R20, R71, 0x4, R20 ;  /* 0x000000044714b825 */ /* 0x001fe200078e0214 */
[----:B------:R-:W-:Y:S02]  /*6d30*/  MOV R71, UR16 ;  /* 0x0000001000477c02 */ /* 0x000fe40008000f00 */
[----:B------:R-:W-:-:S03]  /*6d40*/  MOV R76, UR4 ;  /* 0x00000004004c7c02 */ /* 0x000fc60008000f00 */
[----:B------:R-:W-:Y:S01]  /*6d50*/  @!P3 IMAD.WIDE.U32 R20, R71, 0x8, R20 ;  /* 0x000000084714b825 */ /* 0x000fe200078e0014 */
[----:B------:R-:W-:Y:S02]  /*6d60*/  @!P5 LOP3.LUT R76, R76, 0x1, RZ, 0xc0, !PT ;  /* 0x000000014c4cd812 */ /* 0x000fe400078ec0ff */
[----:B------:R-:W-:-:S03]  /*6d70*/  @!P1 SHF.L.U32 R71, R28, 0x1, RZ ;  /* 0x000000011c479819 */ /* 0x000fc600000006ff */
[----:B-1----:R-:W-:Y:S01]  /*6d80*/  @!P5 IMAD R28, R76, R29, RZ ;  /* 0x0000001d4c1cd224 */ /* 0x002fe200078e02ff */
[----:B------:R-:W-:Y:S01]  /*6d90*/  @!P0 SHF.L.U32 R27, R27, 0x1, RZ ;  /* 0x000000011b1b8819 */ /* 0x000fe200000006ff */
[----:B------:R-:W4:Y:S01]  /*6da0*/  @!P3 LDG.E.64 R20, desc[UR12][R20.64] ;  /* 0x0000000c1414b981 */ /* 0x000f22000c1e1b00 */
[----:B---3--:R-:W-:-:S04]  /*6db0*/  @!P2 IMAD.WIDE R76, R77, 0x4, R24 ;  /* 0x000000044d4ca825 */ /* 0x008fc800078e0218 */
[----:B--2---:R-:W-:Y:S01]  /*6dc0*/  @!P1 IMAD.WIDE R24, R71, 0x4, R22 ;  /* 0x0000000447189825 */ /* 0x004fe200078e0216 */
[----:B------:R-:W-:-:S05]  /*6dd0*/  MOV R23, UR11 ;  /* 0x0000000b00177c02 */ /* 0x000fca0008000f00 */
[----:B------:R-:W-:Y:S02]  /*6de0*/  @!P2 IMAD.WIDE.U32 R22, R23, 0x8, R76 ;  /* 0x000000081716a825 */ /* 0x000fe400078e004c */
[----:B------:R-:W0:Y:S01]  /*6df0*/  @!P0 LDC.64 R76, c[0x0][0x3d0] ;  /* 0x0000f400ff4c8b82 */ /* 0x000e220000000a00 */
[----:B------:R-:W-:-:S03]  /*6e00*/  MOV R29, UR19 ;  /* 0x00000013001d7c02 */ /* 0x000fc60008000f00 */
[----:B------:R-:W2:Y:S02]  /*6e10*/  @!P2 LDG.E.64 R22, desc[UR12][R22.64] ;  /* 0x0000000c1616a981 */ /* 0x000ea4000c1e1b00 */
[----:B------:R-:W-:Y:S02]  /*6e20*/  @!P1 IMAD.WIDE.U32 R24, R29, 0x8, R24 ;  /* 0x000000081d189825 */ /* 0x000fe400078e0018 */
[----:B------:R-:W1:Y:S04]  /*6e30*/  @!P5 LDC R29, c[0x0][0x370] ;  /* 0x0000dc00ff1ddb82 */ /* 0x000e680000000800 */
[----:B------:R-:W3:Y:S01]  /*6e40*/  @!P1 LDG.E.64 R24, desc[UR12][R24.64] ;  /* 0x0000000c18189981 */ /* 0x000ee2000c1e1b00 */
[----:B0-----:R-:W-:Y:S01]  /*6e50*/  @!P0 IMAD.WIDE R76, R27, 0x4, R76 ;  /* 0x000000041b4c8825 */ /* 0x001fe200078e024c */
[----:B------:R-:W-:-:S05]  /*6e60*/  MOV R27, UR17 ;  /* 0x00000011001b7c02 */ /* 0x000fca0008000f00 */
[----:B------:R-:W-:Y:S02]  /*6e70*/  @!P0 IMAD.WIDE.U32 R76, R27, 0x8, R76 ;  /* 0x000000081b4c8825 */ /* 0x000fe400078e004c */
[----:B------:R-:W0:Y:S02]  /*6e80*/  @!P5 LDC.64 R26, c[0x0][0x3d0] ;  /* 0x0000f400ff1adb82 */ /* 0x000e240000000a00 */
[----:B-1----:R-:W-:-:S05]  /*6e90*/  @!P5 IMAD R28, R28, R29, RZ ;  /* 0x0000001d1c1cd224 */ /* 0x002fca00078e02ff */
[----:B------:R-:W-:Y:S02]  /*6ea0*/  @!P5 SHF.L.U32 R29, R28, 0x1, RZ ;  /* 0x000000011c1dd819 */ /* 0x000fe400000006ff */
[----:B------:R-:W-:-:S03]  /*6eb0*/  MOV R71, UR18 ;  /* 0x0000001200477c02 */ /* 0x000fc60008000f00 */
[----:B0-----:R-:W-:Y:S02]  /*6ec0*/  @!P5 IMAD.WIDE R28, R29, 0x4, R26 ;  /* 0x000000041d1cd825 */ /* 0x001fe400078e021a */
[----:B------:R-:W5:Y:S02]  /*6ed0*/  @!P0 LDG.E.64 R26, desc[UR12][R76.64] ;  /* 0x0000000c4c1a8981 */ /* 0x000f64000c1e1b00 */
[----:B------:R-:W-:-:S06]  /*6ee0*/  @!P5 IMAD.WIDE.U32 R28, R71, 0x8, R28 ;  /* 0x00000008471cd825 */ /* 0x000fcc00078e001c */
[----:B------:R-:W5:Y:S01]  /*6ef0*/  @!P5 LDG.E.64 R28, desc[UR12][R28.64] ;  /* 0x0000000c1c1cd981 */ /* 0x000f62000c1e1b00 */
[----:B------:R-:W0:Y:S01]  /*6f00*/  LDCU UR9, c[0x0][0x374] ;  /* 0x00006e80ff0977ac */ /* 0x000e220008000800 */
[----:B------:R-:W1:Y:S01]  /*6f10*/  LDC R71, c[0x0][0x370] ;  /* 0x0000dc00ff477b82 */ /* 0x000e620000000800 */
[----:B------:R-:W-:Y:S01]  /*6f20*/  IADD3 R31, PT, PT, R31, 0x8, RZ ;  /* 0x000000081f1f7810 */ /* 0x000fe20007ffe0ff */
[----:B------:R-:W-:Y:S02]  /*6f30*/  UIADD3 UR21, UPT, UPT, UR21, 0x8, URZ ;  /* 0x0000000815157890 */ /* 0x000fe4000fffe0ff */
[----:B0-----:R-:W-:Y:S02]  /*6f40*/  ULEA UR18, UR9, UR18, 0x3 ;  /* 0x0000001209127291 */ /* 0x001fe4000f8e18ff */
[----:B------:R-:W-:Y:S02]  /*6f50*/  ULEA UR17, UR9, UR17, 0x3 ;  /* 0x0000001109117291 */ /* 0x000fe4000f8e18ff */
[----:B------:R-:W-:-:S02]  /*6f60*/  ULEA UR19, UR9, UR19, 0x3 ;  /* 0x0000001309137291 */ /* 0x000fc4000f8e18ff */
[----:B------:R-:W-:Y:S02]  /*6f70*/  ULEA UR11, UR9, UR11, 0x3 ;  /* 0x0000000b090b7291 */ /* 0x000fe4000f8e18ff */
[----:B------:R-:W-:Y:S02]  /*6f80*/  ULEA UR16, UR9, UR16, 0x3 ;  /* 0x0000001009107291 */ /* 0x000fe4000f8e18ff */
[----:B------:R-:W-:Y:S02]  /*6f90*/  ULEA UR20, UR9, UR20, 0x3 ;  /* 0x0000001409147291 */ /* 0x000fe4000f8e18ff */
[----:B------:R-:W-:Y:S02]  /*6fa0*/  ULEA UR8, UR9, UR8, 0x3 ;  /* 0x0000000809087291 */ /* 0x000fe4000f8e18ff */
[----:B------:R-:W-:Y:S01]  /*6fb0*/  ULEA UR7, UR9, UR7, 0x3 ;  /* 0x0000000709077291 */ /* 0x000fe2000f8e18ff */
[----:B----4-:R-:W-:Y:S01]  /*6fc0*/  @!P3 FADD.FTZ R18, R18, R20 ;  /* 0x000000141212b221 */ /* 0x010fe20000010000 */
[----:B------:R-:W-:Y:S01]  /*6fd0*/  @!P3 FADD.FTZ R19, R19, R21 ;  /* 0x000000151313b221 */ /* 0x000fe20000010000 */
[----:B-1----:R-:W-:-:S02]  /*6fe0*/  LOP3.LUT R20, R71, 0x7ffffff8, RZ, 0xc0, !PT ;  /* 0x7ffffff847147812 */ /* 0x002fc400078ec0ff */
[----:B--2---:R-:W-:Y:S01]  /*6ff0*/  @!P2 FADD.FTZ R18, R18, R22 ;  /* 0x000000161212a221 */ /* 0x004fe20000010000 */
[----:B------:R-:W-:-:S03]  /*7000*/  @!P2 FADD.FTZ R19, R19, R23 ;  /* 0x000000171313a221 */ /* 0x000fc60000010000 */
[----:B---3--:R-:W-:Y:S01]  /*7010*/  @!P1 FADD.FTZ R18, R18, R24 ;  /* 0x0000001812129221 */ /* 0x008fe20000010000 */
[----:B------:R-:W-:Y:S01]  /*7020*/  @!P1 FADD.FTZ R19, R19, R25 ;  /* 0x0000001913139221 */ /* 0x000fe20000010000 */
[----:B------:R-:W-:Y:S02]  /*7030*/  ISETP.NE.AND P1, PT, R31, R20, PT ;  /* 0x000000141f00720c */ /* 0x000fe40003f25270 */
[----:B-----5:R-:W-:Y:S01]  /*7040*/  @!P0 FADD.FTZ R18, R18, R26 ;  /* 0x0000001a12128221 */ /* 0x020fe20000010000 */
[----:B------:R-:W-:-:S03]  /*7050*/  @!P0 FADD.FTZ R19, R19, R27 ;  /* 0x0000001b13138221 */ /* 0x000fc60000010000 */
[----:B------:R-:W-:Y:S01]  /*7060*/  @!P5 FADD.FTZ R18, R18, R28 ;  /* 0x0000001c1212d221 */ /* 0x000fe20000010000 */
[----:B------:R-:W-:-:S06]  /*7070*/  @!P5 FADD.FTZ R19, R19, R29 ;  /* 0x0000001d1313d221 */ /* 0x000fcc0000010000 */
[----:B------:R-:W-:Y:S05]  /*7080*/  @P1 BRA `(.L_x_110) ;  /* 0xfffffff400a01947 */ /* 0x000fea000383ffff */
[----:B------:R-:W-:-:S07]  /*7090*/  MOV R28, R20 ;  /* 0x00000014001c7202 */ /* 0x000fce0000000f00 */
.L_x_109:
[----:B------:R-:W4:Y:S02]  /*70a0*/  LDCU UR7, c[0x0][0x370] ;  /* 0x00006e00ff0777ac */ /* 0x000f240008000800 */
[----:B----4-:R-:W-:-:S09]  /*70b0*/  ULOP3.LUT UP0, URZ, UR7, 0x7, URZ, 0xc0, !UPT ;  /* 0x0000000707ff7892 */ /* 0x010fd2000f80c0ff */
[----:B------:R-:W-:Y:S05]  /*70c0*/  BRA.U !UP0, `(.L_x_106) ;  /* 0x0000000908387547 */ /* 0x000fea000b800000 */
[----:B------:R-:W4:Y:S02]  /*70d0*/  LDCU UR7, c[0x0][0x370] ;  /* 0x00006e00ff0777ac */ /* 0x000f240008000800 */
[----:B----4-:R-:W-:-:S04]  /*70e0*/  ULOP3.LUT UR7, UR7, 0x7, URZ, 0xc0, !UPT ;  /* 0x0000000707077892 */ /* 0x010fc8000f8ec0ff */
[----:B------:R-:W-:-:S04]  /*70f0*/  UIADD3 UR7, UPT, UPT, UR7, -0x1, URZ ;  /* 0xffffffff07077890 */ /* 0x000fc8000fffe0ff */
[----:B------:R-:W-:-:S09]  /*7100*/  UISETP.GE.U32.AND UP0, UPT, UR7, 0x3, UPT ;  /* 0x000000030700788c */ /* 0x000fd2000bf06070 */
[----:B------:R-:W-:Y:S05]  /*7110*/  BRA.U !UP0, `(.L_x_111) ;  /* 0x0000000508247547 */ /* 0x000fea000b800000 */
[C---:B------:R-:W-:Y:S02]  /*7120*/  IADD3 R29, PT, PT, R28.reuse, 0x2, RZ ;  /* 0x000000021c1d7810 */ /* 0x040fe40007ffe0ff */
[C---:B------:R-:W-:Y:S02]  /*7130*/  IADD3 R20, PT, PT, R28.reuse, 0x1, RZ ;  /* 0x000000011c147810 */ /* 0x040fe40007ffe0ff */
[----:B------:R-:W-:Y:S02]  /*7140*/  ISETP.NE.AND P2, PT, R29, UR6, PT ;  /* 0x000000061d007c0c */ /* 0x000fe4000bf45270 */
[----:B------:R-:W-:Y:S02]  /*7150*/  ISETP.NE.AND P0, PT, R28, UR6, PT ;  /* 0x000000061c007c0c */ /* 0x000fe4000bf05270 */
[----:B------:R-:W-:Y:S02]  /*7160*/  ISETP.NE.AND P1, PT, R20, UR6, PT ;  /* 0x0000000614007c0c */ /* 0x000fe4000bf25270 */
[----:B------:R-:W-:-:S02]  /*7170*/  ISETP.NE.OR P2, PT, R55, RZ, !P2 ;  /* 0x000000ff3700720c */ /* 0x000fc40005745670 */
[C---:B------:R-:W-:Y:S02]  /*7180*/  ISETP.NE.OR P0, PT, R55.reuse, RZ, !P0 ;  /* 0x000000ff3700720c */ /* 0x040fe40004705670 */
[----:B------:R-:W-:Y:S02]  /*7190*/  ISETP.NE.OR P1, PT, R55, RZ, !P1 ;  /* 0x000000ff3700720c */ /* 0x000fe40004f25670 */
[----:B------:R-:W-:Y:S02]  /*71a0*/  MOV R22, UR4 ;  /* 0x0000000400167c02 */ /* 0x000fe40008000f00 */
[----:B-1----:R-:W-:Y:S02]  /*71b0*/  MOV R26, UR4 ;  /* 0x00000004001a7c02 */ /* 0x002fe40008000f00 */
[----:B------:R-:W-:-:S03]  /*71c0*/  MOV R76, UR4 ;  /* 0x00000004004c7c02 */ /* 0x000fc60008000f00 */
[----:B------:R-:W1:Y:S01]  /*71d0*/  @!P2 S2R R20, SR_CTAID.Y ;  /* 0x000000000014a919 */ /* 0x000e620000002600 */
[----:B------:R-:W-:Y:S01]  /*71e0*/  @!P2 LOP3.LUT R76, R76, 0x1, RZ, 0xc0, !PT ;  /* 0x000000014c4ca812 */ /* 0x000fe200078ec0ff */
[----:B------:R-:W4:Y:S01]  /*71f0*/  @!P0 LDC R31, c[0x0][0x374] ;  /* 0x0000dd00ff1f8b82 */ /* 0x000f220000000800 */
[----:B------:R-:W-:Y:S01]  /*7200*/  @!P0 LOP3.LUT R22, R22, 0x1, RZ, 0xc0, !PT ;  /* 0x0000000116168812 */ /* 0x000fe200078ec0ff */
[----:B------:R-:W5:Y:S01]  /*7210*/  @!P0 S2R R30, SR_CTAID.Y ;  /* 0x00000000001e8919 */ /* 0x000f620000002600 */
[----:B------:R-:W-:Y:S01]  /*7220*/  @!P1 LOP3.LUT R26, R26, 0x1, RZ, 0xc0, !PT ;  /* 0x000000011a1a9812 */ /* 0x000fe200078ec0ff */
[----:B------:R-:W0:Y:S04]  /*7230*/  @!P1 S2R R71, SR_CTAID.Y ;  /* 0x0000000000479919 */ /* 0x000e280000002600 */
[----:B---3--:R-:W3:Y:S08]  /*7240*/  @!P0 LDC R24, c[0x0][0x370] ;  /* 0x0000dc00ff188b82 */ /* 0x008ef00000000800 */
[----:B------:R-:W2:Y:S08]  /*7250*/  @!P1 LDC R23, c[0x0][0x374] ;  /* 0x0000dd00ff179b82 */ /* 0x000eb00000000800 */
[----:B------:R-:W1:Y:S01]  /*7260*/  @!P1 LDC R21, c[0x0][0x370] ;  /* 0x0000dc00ff159b82 */ /* 0x000e620000000800 */
[----:B----4-:R-:W-:-:S07]  /*7270*/  @!P0 IMAD R25, R22, R31, RZ ;  /* 0x0000001f16198224 */ /* 0x010fce00078e02ff */
[----:B------:R-:W4:Y:S01]  /*7280*/  @!P2 LDC R77, c[0x0][0x374] ;  /* 0x0000dd00ff4dab82 */ /* 0x000f220000000800 */
[----:B---3--:R-:W-:Y:S02]  /*7290*/  @!P0 IMAD R25, R25, R24, RZ ;  /* 0x0000001819198224 */ /* 0x008fe400078e02ff */
[----:B-----5:R-:W-:-:S03]  /*72a0*/  @!P0 IMAD R31, R28, R31, R30 ;  /* 0x0000001f1c1f8224 */ /* 0x020fc600078e021e */
[----:B------:R-:W-:Y:S01]  /*72b0*/  @!P0 SHF.L.U32 R25, R25, 0x1, RZ ;  /* 0x0000000119198819 */ /* 0x000fe200000006ff */
[----:B--2---:R-:W-:Y:S01]  /*72c0*/  @!P1 IMAD R22, R26, R23, RZ ;  /* 0x000000171a169224 */ /* 0x004fe200078e02ff */
[----:B------:R-:W-:Y:S01]  /*72d0*/  IADD3 R26, PT, PT, R28, 0x3, RZ ;  /* 0x000000031c1a7810 */ /* 0x000fe20007ffe0ff */
[----:B------:R-:W2:Y:S03]  /*72e0*/  @!P2 LDC R24, c[0x0][0x370] ;  /* 0x0000dc00ff18ab82 */ /* 0x000ea60000000800 */
[----:B------:R-:W-:Y:S01]  /*72f0*/  ISETP.NE.AND P3, PT, R26, UR6, PT ;  /* 0x000000061a007c0c */ /* 0x000fe2000bf65270 */
[----:B-1----:R-:W-:-:S03]  /*7300*/  @!P1 IMAD R22, R22, R21, RZ ;  /* 0x0000001516169224 */ /* 0x002fc600078e02ff */
[----:B------:R-:W-:Y:S01]  /*7310*/  ISETP.NE.OR P3, PT, R55, RZ, !P3 ;  /* 0x000000ff3700720c */ /* 0x000fe20005f65670 */
[-C--:B----4-:R-:W-:Y:S02]  /*7320*/  @!P2 IMAD R29, R29, R77.reuse, R20 ;  /* 0x0000004d1d1da224 */ /* 0x090fe400078e0214 */
[----:B------:R-:W1:Y:S01]  /*7330*/  @!P0 LDC.64 R20, c[0x0][0x3d0] ;  /* 0x0000f400ff148b82 */ /* 0x000e620000000a00 */
[----:B------:R-:W-:Y:S01]  /*7340*/  @!P2 IMAD R77, R76, R77, RZ ;  /* 0x0000004d4c4da224 */ /* 0x000fe200078e02ff */
[----:B------:R-:W-:-:S08]  /*7350*/  MOV R76, UR4 ;  /* 0x00000004004c7c02 */ /* 0x000fd00008000f00 */
[----:B------:R-:W3:Y:S01]  /*7360*/  @!P3 S2R R27, SR_CTAID.Y ;  /* 0x00000000001bb919 */ /* 0x000ee20000002600 */
[----:B------:R-:W-:Y:S01]  /*7370*/  @!P3 LOP3.LUT R76, R76, 0x1, RZ, 0xc0, !PT ;  /* 0x000000014c4cb812 */ /* 0x000fe200078ec0ff */
[----:B--2---:R-:W-:-:S05]  /*7380*/  @!P2 IMAD R24, R77, R24, RZ ;  /* 0x000000184d18a224 */ /* 0x004fca00078e02ff */
[----:B------:R-:W-:Y:S01]  /*7390*/  @!P2 SHF.L.U32 R77, R24, 0x1, RZ ;  /* 0x00000001184da819 */ /* 0x000fe200000006ff */
[----:B-1----:R-:W-:Y:S02]  /*73a0*/  @!P0 IMAD.WIDE R20, R25, 0x4, R20 ;  /* 0x0000000419148825 */ /* 0x002fe400078e0214 */
[----:B------:R-:W3:Y:S02]  /*73b0*/  @!P3 LDC R25, c[0x0][0x374] ;  /* 0x0000dd00ff19bb82 */ /* 0x000ee40000000800 */
[----:B------:R-:W-:-:S06]  /*73c0*/  @!P0 IMAD.WIDE.U32 R20, R31, 0x8, R20 ;  /* 0x000000081f148825 */ /* 0x000fcc00078e0014 */
[----:B------:R-:W1:Y:S01]  /*73d0*/  @!P1 LDC.64 R30, c[0x0][0x3d0] ;  /* 0x0000f400ff1e9b82 */ /* 0x000e620000000a00 */
[----:B------:R-:W2:Y:S01]  /*73e0*/  @!P0 LDG.E.64 R20, desc[UR12][R20.64] ;  /* 0x0000000c14148981 */ /* 0x000ea2000c1e1b00 */
[----:B---3--:R-:W-:Y:S02]  /*73f0*/  @!P3 IMAD R27, R26, R25, R27 ;  /* 0x000000191a1bb224 */ /* 0x008fe400078e021b */
[----:B------:R-:W-:Y:S01]  /*7400*/  @!P1 IMAD R26, R28, R23, R23 ;  /* 0x000000171c1a9224 */ /* 0x000fe200078e0217 */
[----:B------:R-:W-:Y:S01]  /*7410*/  @!P1 SHF.L.U32 R23, R22, 0x1, RZ ;  /* 0x0000000116179819 */ /* 0x000fe200000006ff */
[----:B------:R-:W-:-:S03]  /*7420*/  @!P3 IMAD R25, R76, R25, RZ ;  /* 0x000000194c19b224 */ /* 0x000fc600078e02ff */
[----:B0-----:R-:W-:Y:S01]  /*7430*/  @!P1 IADD3 R71, PT, PT, R26, R71, RZ ;  /* 0x000000471a479210 */ /* 0x001fe20007ffe0ff */
[----:B-1----:R-:W-:Y:S01]  /*7440*/  @!P1 IMAD.WIDE R30, R23, 0x4, R30 ;  /* 0x00000004171e9825 */ /* 0x002fe200078e021e */
[----:B------:R-:W0:Y:S03]  /*7450*/  @!P3 LDC R26, c[0x0][0x370] ;  /* 0x0000dc00ff1abb82 */ /* 0x000e260000000800 */
[----:B------:R-:W-:-:S05]  /*7460*/  @!P1 IMAD.WIDE.U32 R30, R71, 0x8, R30 ;  /* 0x00000008471e9825 */ /* 0x000fca00078e001e */
[----:B------:R-:W1:Y:S01]  /*7470*/  @!P2 LDC.64 R22, c[0x0][0x3d0] ;  /* 0x0000f400ff16ab82 */ /* 0x000e620000000a00 */
[----:B0-----:R-:W-:-:S07]  /*7480*/  @!P3 IMAD R26, R25, R26, RZ ;  /* 0x0000001a191ab224 */ /* 0x001fce00078e02ff */
[----:B------:R-:W0:Y:S01]  /*7490*/  @!P3 LDC.64 R24, c[0x0][0x3d0] ;  /* 0x0000f400ff18bb82 */ /* 0x000e220000000a00 */
[----:B-1----:R-:W-:Y:S01]  /*74a0*/  @!P2 IMAD.WIDE R22, R77, 0x4, R22 ;  /* 0x000000044d16a825 */ /* 0x002fe200078e0216 */
[----:B------:R-:W-:-:S05]  /*74b0*/  @!P3 SHF.L.U32 R77, R26, 0x1, RZ ;  /* 0x000000011a4db819 */ /* 0x000fca00000006ff */
[----:B0-----:R-:W-:-:S04]  /*74c0*/  @!P3 IMAD.WIDE R24, R77, 0x4, R24 ;  /* 0x000000044d18b825 */ /* 0x001fc800078e0218 */
[----:B------:R-:W-:Y:S02]  /*74d0*/  @!P2 IMAD.WIDE.U32 R76, R29, 0x8, R22 ;  /* 0x000000081d4ca825 */ /* 0x000fe400078e0016 */
[----:B------:R-:W3:Y:S02]  /*74e0*/  @!P1 LDG.E.64 R22, desc[UR12][R30.64] ;  /* 0x0000000c1e169981 */ /* 0x000ee4000c1e1b00 */
[----:B------:R-:W-:Y:S02]  /*74f0*/  @!P3 IMAD.WIDE.U32 R26, R27, 0x8, R24 ;  /* 0x000000081b1ab825 */ /* 0x000fe400078e0018 */
[----:B------:R-:W4:Y:S04]  /*7500*/  @!P2 LDG.E.64 R24, desc[UR12][R76.64] ;  /* 0x0000000c4c18a981 */ /* 0x000f28000c1e1b00 */
        /* <DEDUP_REMOVED lines=10> */
.L_x_111:
[----:B------:R-:W4:Y:S02]  /*75b0*/  LDCU UR7, c[0x0][0x370] ;  /* 0x00006e00ff0777ac */ /* 0x000f240008000800 */
[----:B----4-:R-:W-:-:S09]  /*75c0*/  ULOP3.LUT UP0, UR7, UR7, 0x3, URZ, 0xc0, !UPT ;  /* 0x0000000307077892 */ /* 0x010fd2000f80c0ff */
[----:B------:R-:W-:Y:S05]  /*75d0*/  BRA.U !UP0, `(.L_x_106) ;  /* 0x0000000108f47547 */ /* 0x000fea000b800000 */
[----:B------:R-:W-:-:S09]  /*75e0*/  UISETP.NE.AND UP0, UPT, UR7, 0x1, UPT ;  /* 0x000000010700788c */ /* 0x000fd2000bf05270 */
[----:B------:R-:W-:Y:S05]  /*75f0*/  BRA.U !UP0, `(.L_x_112) ;  /* 0x0000000108947547 */ /* 0x000fea000b800000 */
[C---:B------:R-:W-:Y:S02]  /*7600*/  ISETP.NE.AND P0, PT, R28.reuse, UR6, PT ;  /* 0x000000061c007c0c */ /* 0x040fe4000bf05270 */
[----:B------:R-:W-:Y:S02]  /*7610*/  IADD3 R20, PT, PT, R28, 0x1, RZ ;  /* 0x000000011c147810 */ /* 0x000fe40007ffe0ff */
[C---:B------:R-:W-:Y:S02]  /*7620*/  ISETP.NE.OR P0, PT, R55.reuse, RZ, !P0 ;  /* 0x000000ff3700720c */ /* 0x040fe40004705670 */
[----:B------:R-:W-:Y:S02]  /*7630*/  ISETP.NE.AND P1, PT, R20, UR6, PT ;  /* 0x0000000614007c0c */ /* 0x000fe4000bf25270 */
[----:B------:R-:W-:Y:S02]  /*7640*/  MOV R31, UR4 ;  /* 0x00000004001f7c02 */ /* 0x000fe40008000f00 */
[----:B------:R-:W-:-:S02]  /*7650*/  ISETP.NE.OR P1, PT, R55, RZ, !P1 ;  /* 0x000000ff3700720c */ /* 0x000fc40004f25670 */
[----:B------:R-:W-:-:S05]  /*7660*/  MOV R76, UR4 ;  /* 0x00000004004c7c02 */ /* 0x000fca0008000f00 */
[----:B-1----:R-:W1:Y:S01]  /*7670*/  @!P0 LDC R26, c[0x0][0x374] ;  /* 0x0000dd00ff1a8b82 */ /* 0x002e620000000800 */
[----:B------:R-:W4:Y:S01]  /*7680*/  @!P0 S2R R25, SR_CTAID.Y ;  /* 0x0000000000198919 */ /* 0x000f220000002600 */
[----:B------:R-:W-:-:S04]  /*7690*/  @!P0 LOP3.LUT R31, R31, 0x1, RZ, 0xc0, !PT ;  /* 0x000000011f1f8812 */ /* 0x000fc800078ec0ff */
[----:B---3--:R-:W3:Y:S01]  /*76a0*/  @!P1 S2R R24, SR_CTAID.Y ;  /* 0x0000000000189919 */ /* 0x008ee20000002600 */
[----:B------:R-:W-:Y:S01]  /*76b0*/  @!P1 LOP3.LUT R76, R76, 0x1, RZ, 0xc0, !PT ;  /* 0x000000014c4c9812 */ /* 0x000fe200078ec0ff */
[----:B------:R-:W5:Y:S08]  /*76c0*/  @!P0 LDC R30, c[0x0][0x370] ;  /* 0x0000dc00ff1e8b82 */ /* 0x000f700000000800 */
[----:B--2---:R-:W2:Y:S08]  /*76d0*/  @!P1 LDC R27, c[0x0][0x374] ;  /* 0x0000dd00ff1b9b82 */ /* 0x004eb00000000800 */
[----:B------:R-:W0:Y:S01]  /*76e0*/  @!P1 LDC R29, c[0x0][0x370] ;  /* 0x0000dc00ff1d9b82 */ /* 0x000e220000000800 */
[----:B-1----:R-:W-:-:S07]  /*76f0*/  @!P0 IMAD R31, R31, R26, RZ ;  /* 0x0000001a1f1f8224 */ /* 0x002fce00078e02ff */
[----:B------:R-:W1:Y:S01]  /*7700*/  @!P0 LDC.64 R20, c[0x0][0x3d0] ;  /* 0x0000f400ff148b82 */ /* 0x000e620000000a00 */
[----:B-----5:R-:W-:Y:S02]  /*7710*/  @!P0 IMAD R30, R31, R30, RZ ;  /* 0x0000001e1f1e8224 */ /* 0x020fe400078e02ff */
[----:B----4-:R-:W-:-:S05]  /*7720*/  @!P0 IMAD R25, R28, R26, R25 ;  /* 0x0000001a1c198224 */ /* 0x010fca00078e0219 */
[----:B------:R-:W4:Y:S01]  /*7730*/  @!P1 LDC.64 R22, c[0x0][0x3d0] ;  /* 0x0000f400ff169b82 */ /* 0x000f220000000a00 */
[-C--:B--2---:R-:W-:Y:S02]  /*7740*/  @!P1 IMAD R76, R76, R27.reuse, RZ ;  /* 0x0000001b4c4c9224 */ /* 0x084fe400078e02ff */
[----:B------:R-:W-:Y:S02]  /*7750*/  @!P1 IMAD R27, R28, R27, R27 ;  /* 0x0000001b1c1b9224 */ /* 0x000fe400078e021b */
[----:B0-----:R-:W-:Y:S01]  /*7760*/  @!P1 IMAD R76, R76, R29, RZ ;  /* 0x0000001d4c4c9224 */ /* 0x001fe200078e02ff */
[----:B------:R-:W-:Y:S02]  /*7770*/  @!P0 SHF.L.U32 R29, R30, 0x1, RZ ;  /* 0x000000011e1d8819 */ /* 0x000fe400000006ff */
[----:B---3--:R-:W-:-:S03]  /*7780*/  @!P1 IADD3 R27, PT, PT, R27, R24, RZ ;  /* 0x000000181b1b9210 */ /* 0x008fc60007ffe0ff */
[----:B-1----:R-:W-:Y:S01]  /*7790*/  @!P0 IMAD.WIDE R20, R29, 0x4, R20 ;  /* 0x000000041d148825 */ /* 0x002fe200078e0214 */
[----:B------:R-:W-:-:S03]  /*77a0*/  @!P1 SHF.L.U32 R29, R76, 0x1, RZ ;  /* 0x000000014c1d9819 */ /* 0x000fc600000006ff */
[----:B------:R-:W-:-:S04]  /*77b0*/  @!P0 IMAD.WIDE.U32 R20, R25, 0x8, R20 ;  /* 0x0000000819148825 */ /* 0x000fc800078e0014 */
[----:B----4-:R-:W-:Y:S02]  /*77c0*/  @!P1 IMAD.WIDE R22, R29, 0x4, R22 ;  /* 0x000000041d169825 */ /* 0x010fe400078e0216 */
[----:B------:R-:W2:Y:S02]  /*77d0*/  @!P0 LDG.E.64 R20, desc[UR12][R20.64] ;  /* 0x0000000c14148981 */ /* 0x000ea4000c1e1b00 */
[----:B------:R-:W-:-:S06]  /*77e0*/  @!P1 IMAD.WIDE.U32 R22, R27, 0x8, R22 ;  /* 0x000000081b169825 */ /* 0x000fcc00078e0016 */
[----:B------:R-:W3:Y:S01]  /*77f0*/  @!P1 LDG.E.64 R22, desc[UR12][R22.64] ;  /* 0x0000000c16169981 */ /* 0x000ee2000c1e1b00 */
[----:B------:R-:W-:Y:S01]  /*7800*/  IADD3 R28, PT, PT, R28, 0x2, RZ ;  /* 0x000000021c1c7810 */ /* 0x000fe20007ffe0ff */
[----:B--2---:R-:W-:Y:S01]  /*7810*/  @!P0 FADD.FTZ R18, R18, R20 ;  /* 0x0000001412128221 */ /* 0x004fe20000010000 */
[----:B------:R-:W-:-:S03]  /*7820*/  @!P0 FADD.FTZ R19, R19, R21 ;  /* 0x0000001513138221 */ /* 0x000fc60000010000 */
[----:B---3--:R-:W-:Y:S01]  /*7830*/  @!P1 FADD.FTZ R18, R18, R22 ;  /* 0x0000001612129221 */ /* 0x008fe20000010000 */
[----:B------:R-:W-:-:S07]  /*7840*/  @!P1 FADD.FTZ R19, R19, R23 ;  /* 0x0000001713139221 */ /* 0x000fce0000010000 */
.L_x_112:
[----:B------:R-:W4:Y:S01]  /*7850*/  LDC R20, c[0x0][0x370] ;  /* 0x0000dc00ff147b82 */ /* 0x000f220000000800 */
[----:B------:R-:W-:Y:S01]  /*7860*/  ISETP.NE.AND P0, PT, R28, UR6, PT ;  /* 0x000000061c007c0c */ /* 0x000fe2000bf05270 */
[----:B------:R-:W-:Y:S03]  /*7870*/  BSSY.RECONVERGENT B0, `(.L_x_106) ;  /* 0x0000013000007945 */ /* 0x000fe60003800200 */
[----:B------:R-:W-:Y:S02]  /*7880*/  ISETP.NE.OR P0, PT, R55, RZ, !P0 ;  /* 0x000000ff3700720c */ /* 0x000fe40004705670 */
[----:B----4-:R-:W-:-:S04]  /*7890*/  LOP3.LUT R20, R20, 0x1, RZ, 0xc0, !PT ;  /* 0x0000000114147812 */ /* 0x010fc800078ec0ff */
[----:B------:R-:W-:-:S13]  /*78a0*/  ISETP.NE.U32.OR P0, PT, R20, 0x1, P0 ;  /* 0x000000011400780c */ /* 0x000fda0000705470 */
[----:B------:R-:W-:Y:S05]  /*78b0*/  @P0 BRA `(.L_x_113) ;  /* 0x0000000000380947 */ /* 0x000fea0003800000 */
[----:B------:R-:W4:Y:S01]  /*78c0*/  LDCU UR8, c[0x0][0x374] ;  /* 0x00006e80ff0877ac */ /* 0x000f220008000800 */
[----:B------:R-:W5:Y:S01]  /*78d0*/  LDC R22, c[0x0][0x370] ;  /* 0x0000dc00ff167b82 */ /* 0x000f620000000800 */
[----:B------:R-:W0:Y:S01]  /*78e0*/  S2R R25, SR_CTAID.Y ;  /* 0x0000000000197919 */ /* 0x000e220000002600 */
[----:B------:R-:W-:-:S06]  /*78f0*/  ULOP3.LUT UR7, UR4, 0x1, URZ, 0xc0, !UPT ;  /* 0x0000000104077892 */ /* 0x000fcc000f8ec0ff */
[----:B------:R-:W1:Y:S01]  /*7900*/  LDC.64 R20, c[0x0][0x3d0] ;  /* 0x0000f400ff147b82 */ /* 0x000e620000000a00 */
[----:B----4-:R-:W-:-:S06]  /*7910*/  UIMAD UR7, UR7, UR8, URZ ;  /* 0x00000008070772a4 */ /* 0x010fcc000f8e02ff */
[----:B-----5:R-:W-:-:S05]  /*7920*/  IMAD R22, R22, UR7, RZ ;  /* 0x0000000716167c24 */ /* 0x020fca000f8e02ff */
[----:B------:R-:W-:-:S05]  /*7930*/  SHF.L.U32 R23, R22, 0x1, RZ ;  /* 0x0000000116177819 */ /* 0x000fca00000006ff */
[----:B-1----:R-:W-:-:S04]  /*7940*/  IMAD.WIDE R20, R23, 0x4, R20 ;  /* 0x0000000417147825 */ /* 0x002fc800078e0214 */
[----:B0-----:R-:W-:-:S04]  /*7950*/  IMAD R23, R28, UR8, R25 ;  /* 0x000000081c177c24 */ /* 0x001fc8000f8e0219 */
[----:B------:R-:W-:-:S06]  /*7960*/  IMAD.WIDE.U32 R20, R23, 0x8, R20 ;  /* 0x0000000817147825 */ /* 0x000fcc00078e0014 */
[----:B------:R-:W3:Y:S02]  /*7970*/  LDG.E.64 R20, desc[UR12][R20.64] ;  /* 0x0000000c14147981 */ /* 0x000ee4000c1e1b00 */
[----:B---3--:R-:W-:Y:S01]  /*7980*/  FADD.FTZ R18, R18, R20 ;  /* 0x0000001412127221 */ /* 0x008fe20000010000 */
[----:B------:R-:W-:-:S07]  /*7990*/  FADD.FTZ R19, R19, R21 ;  /* 0x0000001513137221 */ /* 0x000fce0000010000 */
.L_x_113:
[----:B------:R-:W-:Y:S05]  /*79a0*/  BSYNC.RECONVERGENT B0 ;  /* 0x0000000000007941 */ /* 0x000fea0003800200 */
.L_x_106:
[----:B------:R-:W5:Y:S01]  /*79b0*/  S2UR UR8, SR_CgaCtaId ;  /* 0x00000000000879c3 */ /* 0x000f620000008800 */
[----:B------:R-:W-:Y:S01]  /*79c0*/  ISETP.NE.AND P0, PT, R55, RZ, PT ;  /* 0x000000ff3700720c */ /* 0x000fe20003f05270 */
[----:B------:R-:W-:Y:S01]  /*79d0*/  UMOV UR7, 0x400 ;  /* 0x0000040000077882 */ /* 0x000fe20000000000 */
[----:B------:R-:W0:Y:S01]  /*79e0*/  LDCU.U8 UR10, c[0x0][0x414] ;  /* 0x00008280ff0a77ac */ /* 0x000e220008000000 */
[----:B------:R-:W-:Y:S02]  /*79f0*/  SHF.L.U32 R52, R52, 0x10, RZ ;  /* 0x0000001034347819 */ /* 0x000fe400000006ff */
[----:B------:R-:W-:Y:S02]  /*7a00*/  SHF.L.U32 R69, R69, 0x10, RZ ;  /* 0x0000001045457819 */ /* 0x000fe400000006ff */
[----:B----4-:R-:W4:Y:S01]  /*7a10*/  LDC R23, c[0x0][0x41c] ;  /* 0x00010700ff177b82 */ /* 0x010f220000000800 */
[----:B------:R-:W-:Y:S01]  /*7a20*/  FADD.FTZ R52, R52, -UR14 ;  /* 0x8000000e34347e21 */ /* 0x000fe20008010000 */
[----:B------:R-:W-:-:S02]  /*7a30*/  SHF.L.U32 R51, R51, 0x10, RZ ;  /* 0x0000001033337819 */ /* 0x000fc400000006ff */
[----:B------:R-:W-:Y:S01]  /*7a40*/  SHF.L.U32 R70, R70, 0x10, RZ ;  /* 0x0000001046467819 */ /* 0x000fe200000006ff */
[----:B--2---:R-:W-:Y:S01]  /*7a50*/  FMUL.FTZ R27, R52, UR15 ;  /* 0x0000000f341b7c20 */ /* 0x004fe20008410000 */
[----:B------:R-:W-:Y:S01]  /*7a60*/  SHF.L.U32 R50, R50, 0x10, RZ ;  /* 0x0000001032327819 */ /* 0x000fe200000006ff */
[----:B0-----:R-:W-:Y:S02]  /*7a70*/  UISETP.NE.AND UP0, UPT, UR10, URZ, UPT ;  /* 0x000000ff0a00728c */ /* 0x001fe4000bf05270 */
[----:B-----5:R-:W-:Y:S01]  /*7a80*/  ULEA UR7, UR8, UR7, 0x18 ;  /* 0x0000000708077291 */ /* 0x020fe2000f8ec0ff */
[----:B------:R-:W0:Y:S01]  /*7a90*/  LDCU.64 UR8, c[0x0][0x400] ;  /* 0x00008000ff0877ac */ /* 0x000e220008000a00 */
[----:B----4-:R-:W-:-:S07]  /*7aa0*/  IMAD R23, R23, UR6, R54 ;  /* 0x0000000617177c24 */ /* 0x010fce000f8e0236 */
[----:B------:R2:W-:Y:S01]  /*7ab0*/  @!P0 STS.64 [UR7+0xe0], R18 ;  /* 0x0000e012ff008988 */ /* 0x0005e20008000a07 */
[----:B------:R-:W-:Y:S01]  /*7ac0*/  BAR.SYNC.DEFER_BLOCKING 0x0 ;  /* 0x0000000000007b1d */ /* 0x000fe20000010000 */
[C---:B------:R-:W-:Y:S02]  /*7ad0*/  IADD3 R22, PT, PT, R23.reuse, 0x20, RZ ;  /* 0x0000002017167810 */ /* 0x040fe40007ffe0ff */
[----:B------:R-:W-:Y:S02]  /*7ae0*/  IADD3 R25, PT, PT, R23, 0x10, RZ ;  /* 0x0000001017197810 */ /* 0x000fe40007ffe0ff */
[----:B---3--:R-:W-:Y:S01]  /*7af0*/  SHF.R.S32.HI R24, RZ, 0x1f, R22 ;  /* 0x0000001fff187819 */ /* 0x008fe20000011416 */
[----:B--2---:R-:W-:Y:S01]  /*7b00*/  FADD.FTZ R19, R69, -UR14 ;  /* 0x8000000e45137e21 */ /* 0x004fe20008010000 */
[----:B0-----:R-:W-:Y:S02]  /*7b10*/  ISETP.GE.U32.AND P0, PT, R22, UR8, PT ;  /* 0x0000000816007c0c */ /* 0x001fe4000bf06070 */
[----:B------:R-:W-:Y:S01]  /*7b20*/  ISETP.GE.U32.AND P1, PT, R23, UR8, PT ;  /* 0x0000000817007c0c */ /* 0x000fe2000bf26070 */
[----:B------:R-:W-:Y:S01]  /*7b30*/  FMUL.FTZ R19, R19, UR15 ;  /* 0x0000000f13137c20 */ /* 0x000fe20008410000 */
[----:B------:R-:W-:-:S02]  /*7b40*/  ISETP.GE.AND.EX P0, PT, R24, UR9, PT, P0 ;  /* 0x0000000918007c0c */ /* 0x000fc4000bf06300 */
[----:B------:R-:W-:Y:S02]  /*7b50*/  SHF.R.S32.HI R18, RZ, 0x1f, R23 ;  /* 0x0000001fff127819 */ /* 0x000fe40000011417 */
[----:B------:R-:W-:Y:S02]  /*7b60*/  ISETP.GE.U32.AND P2, PT, R25, UR8, PT ;  /* 0x0000000819007c0c */ /* 0x000fe4000bf46070 */
[----:B-1----:R-:W-:Y:S02]  /*7b70*/  SHF.R.S32.HI R26, RZ, 0x1f, R25 ;  /* 0x0000001fff1a7819 */ /* 0x002fe40000011419 */
[----:B------:R-:W-:Y:S02]  /*7b80*/  ISETP.GE.AND.EX P1, PT, R18, UR9, PT, P1 ;  /* 0x0000000912007c0c */ /* 0x000fe4000bf26310 */
[----:B------:R-:W-:Y:S01]  /*7b90*/  ISETP.GE.AND.EX P2, PT, R26, UR9, PT, P2 ;  /* 0x000000091a007c0c */ /* 0x000fe2000bf46320 */
[----:B------:R-:W0:Y:S01]  /*7ba0*/  LDS.64 R20, [UR7+0xe0] ;  /* 0x0000e007ff147984 */ /* 0x000e220008000a00 */
[----:B------:R-:W0:Y:S02]  /*7bb0*/  LDCU UR7, c[0x0][0x42c] ;  /* 0x00008580ff0777ac */ /* 0x000e240008000800 */
[----:B0-----:R-:W-:Y:S01]  /*7bc0*/  FMUL.FTZ R20, R20, UR7 ;  /* 0x0000000714147c20 */ /* 0x001fe20008410000 */
[----:B------:R-:W-:-:S04]  /*7bd0*/  FMUL.FTZ R24, R21, UR7 ;  /* 0x0000000715187c20 */ /* 0x000fc80008410000 */
[----:B------:R-:W-:-:S13]  /*7be0*/  R2UR UR6, R20 ;  /* 0x00000000140672ca */ /* 0x000fda00000e0000 */
[----:B------:R-:W-:Y:S01]  /*7bf0*/  FFMA.FTZ R21, R27, UR6, R24 ;  /* 0x000000061b157c23 */ /* 0x000fe20008010018 */
        /* <DEDUP_REMOVED lines=8> */
[----:B-1----:R-:W-:-:S03]  /*7c80*/  FADD.FTZ R52, R31, 1 ;  /* 0x3f8000001f347421 */ /* 0x002fc60000010000 */
[----:B------:R-:W0:Y:S08]  /*7c90*/  MUFU.RCP R30, R29 ;  /* 0x0000001d001e7308 */ /* 0x000e300000001000 */
[----:B------:R-:W1:Y:S01]  /*7ca0*/  MUFU.RCP R69, R52 ;  /* 0x0000003400457308 */ /* 0x000e620000001000 */
[----:B0-----:R-:W-:Y:S01]  /*7cb0*/  FMUL.FTZ R51, R51, R30 ;  /* 0x0000001e33337220 */ /* 0x001fe20000410000 */
[----:B------:R-:W-:-:S04]  /*7cc0*/  FADD.FTZ R30, -R30, 1 ;  /* 0x3f8000001e1e7421 */ /* 0x000fc80000010100 */
[----:B------:R-:W-:Y:S01]  /*7cd0*/  FFMA.FTZ R30, R27, R30, 1 ;  /* 0x3f8000001b1e7423 */ /* 0x000fe2000001001e */
[----:B-1----:R-:W-:Y:S01]  /*7ce0*/  FADD.FTZ R71, -R69, 1 ;  /* 0x3f80000045477421 */ /* 0x002fe20000010100 */
[----:B------:R-:W-:Y:S02]  /*7cf0*/  FMUL.FTZ R70, R70, R69 ;  /* 0x0000004546467220 */ /* 0x000fe40000410000 */
[----:B------:R-:W-:Y:S01]  /*7d00*/  FMUL.FTZ R51, R51, R30 ;  /* 0x0000001e33337220 */ /* 0x000fe20000410000 */
[----:B------:R-:W-:-:S04]  /*7d10*/  FFMA.FTZ R71, R20, R71, 1 ;  /* 0x3f80000014477423 */ /* 0x000fc80000010047 */
[----:B------:R-:W-:-:S07]  /*7d20*/  FMUL.FTZ R70, R70, R71 ;  /* 0x0000004746467220 */ /* 0x000fce0000410000 */
.L_x_114:
[----:B------:R-:W-:Y:S01]  /*7d30*/  FFMA.FTZ R20, R19, UR6, R24 ;  /* 0x0000000613147c23 */ /* 0x000fe20008010018 */
[----:B------:R-:W-:Y:S01]  /*7d40*/  BSSY.RECONVERGENT B0, `(.L_x_115) ;  /* 0x0000014000007945 */ /* 0x000fe20003800200 */
[----:B------:R-:W-:Y:S01]  /*7d50*/  FFMA.FTZ R21, R16, R51, -R21 ;  /* 0x0000003310157223 */ /* 0x000fe20000010815 */
[----:B------:R-:W-:Y:S01]  /*7d60*/  SHF.L.U32 R67, R67, 0x10, RZ ;  /* 0x0000001043437819 */ /* 0x000fe200000006ff */
[----:B------:R-:W-:Y:S01]  /*7d70*/  FADD.FTZ R50, R50, -UR14 ;  /* 0x8000000e32327e21 */ /* 0x000fe20008010000 */
[----:B------:R-:W-:Y:S01]  /*7d80*/  FFMA.FTZ R20, R17, R70, -R20 ;  /* 0x0000004611147223 */ /* 0x000fe20000010814 */
[----:B------:R-:W-:Y:S06]  /*7d90*/  @P1 BRA `(.L_x_116) ;  /* 0x0000000000381947 */ /* 0x000fec0003800000 */
[----:B------:R-:W0:Y:S01]  /*7da0*/  LDCU.64 UR16, c[0x0][0x3f8] ;  /* 0x00007f00ff1077ac */ /* 0x000e220008000a00 */
[----:B------:R-:W-:Y:S01]  /*7db0*/  MOV R19, R75 ;  /* 0x0000004b00137202 */ /* 0x000fe20000000f00 */
[----:B------:R-:W-:Y:S01]  /*7dc0*/  FMUL.FTZ R27, R20, UR15 ;  /* 0x0000000f141b7c20 */ /* 0x000fe20008410000 */
[----:B------:R-:W1:Y:S01]  /*7dd0*/  LDCU.64 UR10, c[0x0][0x380] ;  /* 0x00007000ff0a77ac */ /* 0x000e620008000a00 */
[----:B0-----:R-:W-:Y:S01]  /*7de0*/  IMAD R28, R18, UR16, RZ ;  /* 0x00000010121c7c24 */ /* 0x001fe2000f8e02ff */
[----:B------:R-:W-:-:S03]  /*7df0*/  MOV R18, R72 ;  /* 0x0000004800127202 */ /* 0x000fc60000000f00 */
[----:B------:R-:W-:Y:S02]  /*7e00*/  IMAD R29, R23, UR17, R28 ;  /* 0x00000011171d7c24 */ /* 0x000fe4000f8e021c */
[----:B------:R-:W-:Y:S01]  /*7e10*/  FMUL.FTZ R28, R21, UR15 ;  /* 0x0000000f151c7c20 */ /* 0x000fe20008410000 */
[----:B------:R-:W-:-:S04]  /*7e20*/  IMAD.WIDE.U32 R18, R23, UR16, R18 ;  /* 0x0000001017127c25 */ /* 0x000fc8000f8e0012 */
[----:B------:R-:W-:Y:S02]  /*7e30*/  F2FP.BF16.F32.PACK_AB R27, R27, R28 ;  /* 0x0000001c1b1b723e */ /* 0x000fe400000010ff */
[----:B-1----:R-:W-:Y:S02]  /*7e40*/  LEA R20, P1, R18, UR10, 0x1 ;  /* 0x0000000a12147c11 */ /* 0x002fe4000f8208ff */
[----:B------:R-:W-:-:S04]  /*7e50*/  IADD3 R29, PT, PT, R19, R29, RZ ;  /* 0x0000001d131d7210 */ /* 0x000fc80007ffe0ff */
[----:B------:R-:W-:-:S05]  /*7e60*/  LEA.HI.X R21, R18, UR11, R29, 0x1, P1 ;  /* 0x0000000b12157c11 */ /* 0x000fca00088f0c1d */
[----:B------:R0:W-:Y:S02]  /*7e70*/  STG.E desc[UR12][R20.64], R27 ;  /* 0x0000001b14007986 */ /* 0x0001e4000c10190c */
.L_x_116:
[----:B------:R-:W-:Y:S05]  /*7e80*/  BSYNC.RECONVERGENT B0 ;  /* 0x0000000000007941 */ /* 0x000fea0003800200 */
.L_x_115:
[----:B0-----:R-:W-:Y:S01]  /*7e90*/  FMUL.FTZ R27, R50, UR15 ;  /* 0x0000000f321b7c20 */ /* 0x001fe20008410000 */
[----:B------:R-:W-:Y:S01]  /*7ea0*/  FADD.FTZ R21, R67, -UR14 ;  /* 0x8000000e43157e21 */ /* 0x000fe20008010000 */
[----:B------:R-:W-:Y:S02]  /*7eb0*/  SHF.L.U32 R49, R49, 0x10, RZ ;  /* 0x0000001031317819 */ /* 0x000fe400000006ff */
[----:B------:R-:W-:Y:S01]  /*7ec0*/  SHF.L.U32 R68, R68, 0x10, RZ ;  /* 0x0000001044447819 */ /* 0x000fe200000006ff */
[----:B------:R-:W-:Y:S01]  /*7ed0*/  FFMA.FTZ R19, R27, UR6, R24 ;  /* 0x000000061b137c23 */ /* 0x000fe20008010018 */
[----:B------:R-:W-:Y:S01]  /*7ee0*/  FMUL.FTZ R21, R21, UR15 ;  /* 0x0000000f15157c20 */ /* 0x000fe20008410000 */
        /* <DEDUP_REMOVED lines=19> */
.L_x_117:
[----:B------:R-:W-:Y:S01]  /*8020*/  FFMA.FTZ R18, R21, UR6, R24 ;  /* 0x0000000615127c23 */ /* 0x000fe20008010018 */
[----:B------:R-:W-:Y:S01]  /*8030*/  BSSY.RECONVERGENT B0, `(.L_x_118) ;  /* 0x0000014000007945 */ /* 0x000fe20003800200 */
[----:B------:R-:W-:Y:S01]  /*8040*/  PRMT R27, R48, 0x7632, R27 ;  /* 0x00007632301b7816 */ /* 0x000fe2000000001b */
[----:B------:R-:W-:Y:S01]  /*8050*/  FFMA.FTZ R49, R16, R49, -R19 ;  /* 0x0000003110317223 */ /* 0x000fe20000010813 */
[----:B------:R-:W-:Y:S01]  /*8060*/  SHF.L.U32 R48, R48, 0x10, RZ ;  /* 0x0000001030307819 */ /* 0x000fe200000006ff */
[----:B------:R-:W-:Y:S01]  /*8070*/  FFMA.FTZ R68, R17, R68, -R18 ;  /* 0x0000004411447223 */ /* 0x000fe20000010812 */
[----:B------:R-:W-:Y:S06]  /*8080*/  @P2 BRA `(.L_x_119) ;  /* 0x0000000000382947 */ /* 0x000fec0003800000 */
[----:B------:R-:W0:Y:S01]  /*8090*/  LDCU.64 UR10, c[0x0][0x3f8] ;  /* 0x00007f00ff0a77ac */ /* 0x000e220008000a00 */
[----:B------:R-:W-:Y:S02]  /*80a0*/  MOV R18, R72 ;  /* 0x0000004800127202 */ /* 0x000fe40000000f00 */
[----:B------:R-:W-:Y:S01]  /*80b0*/  MOV R19, R75 ;  /* 0x0000004b00137202 */ /* 0x000fe20000000f00 */
[----:B------:R-:W1:Y:S01]  /*80c0*/  LDCU.64 UR16, c[0x0][0x380] ;  /* 0x00007000ff1077ac */ /* 0x000e620008000a00 */
[----:B0-----:R-:W-:Y:S02]  /*80d0*/  IMAD R26, R26, UR10, RZ ;  /* 0x0000000a1a1a7c24 */ /* 0x001fe4000f8e02ff */
[----:B------:R-:W-:-:S04]  /*80e0*/  IMAD.WIDE.U32 R18, R25, UR10, R18 ;  /* 0x0000000a19127c25 */ /* 0x000fc8000f8e0012 */
[----:B------:R-:W-:Y:S02]  /*80f0*/  IMAD R21, R25, UR11, R26 ;  /* 0x0000000b19157c24 */ /* 0x000fe4000f8e021a */
[----:B------:R-:W-:Y:S01]  /*8100*/  FMUL.FTZ R26, R49, UR15 ;  /* 0x0000000f311a7c20 */ /* 0x000fe20008410000 */
[----:B------:R-:W-:Y:S01]  /*8110*/  FMUL.FTZ R25, R68, UR15 ;  /* 0x0000000f44197c20 */ /* 0x000fe20008410000 */
[C---:B-1----:R-:W-:Y:S02]  /*8120*/  LEA R20, P1, R18.reuse, UR16, 0x1 ;  /* 0x0000001012147c11 */ /* 0x042fe4000f8208ff */
[----:B------:R-:W-:Y:S02]  /*8130*/  IADD3 R21, PT, PT, R19, R21, RZ ;  /* 0x0000001513157210 */ /* 0x000fe40007ffe0ff */
[----:B------:R-:W-:Y:S02]  /*8140*/  F2FP.BF16.F32.PACK_AB R25, R25, R26 ;  /* 0x0000001a1919723e */ /* 0x000fe400000010ff */
[----:B------:R-:W-:-:S05]  /*8150*/  LEA.HI.X R21, R18, UR17, R21, 0x1, P1 ;  /* 0x0000001112157c11 */ /* 0x000fca00088f0c15 */
[----:B------:R0:W-:Y:S02]  /*8160*/  STG.E desc[UR12][R20.64], R25 ;  /* 0x0000001914007986 */ /* 0x0001e4000c10190c */
.L_x_119:
[----:B------:R-:W-:Y:S05]  /*8170*/  BSYNC.RECONVERGENT B0 ;  /* 0x0000000000007941 */ /* 0x000fea0003800200 */
.L_x_118:
[----:B------:R-:W-:Y:S01]  /*8180*/  SHF.L.U32 R19, R27, 0x10, RZ ;  /* 0x000000101b137819 */ /* 0x000fe200000006ff */
[----:B------:R-:W-:Y:S01]  /*8190*/  FADD.FTZ R48, R48, -UR14 ;  /* 0x8000000e30307e21 */ /* 0x000fe20008010000 */
[----:B0-----:R-:W-:Y:S02]  /*81a0*/  PRMT R20, R47, 0x7632, R20 ;  /* 0x000076322f147816 */ /* 0x001fe40000000014 */
[----:B------:R-:W-:Y:S01]  /*81b0*/  IADD3 R25, PT, PT, R23, 0x30, RZ ;  /* 0x0000003017197810 */ /* 0x000fe20007ffe0ff */
[----:B------:R-:W-:Y:S01]  /*81c0*/  FMUL.FTZ R49, R48, UR15 ;  /* 0x0000000f30317c20 */ /* 0x000fe20008410000 */
[----:B------:R-:W-:Y:S01]  /*81d0*/  FADD.FTZ R19, R19, -UR14 ;  /* 0x8000000e13137e21 */ /* 0x000fe20008010000 */
[C---:B------:R-:W-:Y:S02]  /*81e0*/  PRMT R18, R46.reuse, 0x7632, R18 ;  /* 0x000076322e127816 */ /* 0x040fe40000000012 */
[----:B------:R-:W-:Y:S01]  /*81f0*/  SHF.L.U32 R47, R47, 0x10, RZ ;  /* 0x000000102f2f7819 */ /* 0x000fe200000006ff */
[----:B------:R-:W-:Y:S01]  /*8200*/  FFMA.FTZ R21, R49, UR6, R24 ;  /* 0x0000000631157c23 */ /* 0x000fe20008010018 */
[----:B------:R-:W-:Y:S01]  /*8210*/  ISETP.GE.U32.AND P1, PT, R25, UR8, PT ;  /* 0x0000000819007c0c */ /* 0x000fe2000bf26070 */
[----:B------:R-:W-:Y:S01]  /*8220*/  FMUL.FTZ R19, R19, UR15 ;  /* 0x0000000f13137c20 */ /* 0x000fe20008410000 */
[----:B------:R-:W-:-:S02]  /*8230*/  SHF.L.U32 R46, R46, 0x10, RZ ;  /* 0x000000102e2e7819 */ /* 0x000fc400000006ff */
[----:B------:R-:W-:Y:S01]  /*8240*/  SHF.L.U32 R20, R20, 0x10, RZ ;  /* 0x0000001014147819 */ /* 0x000fe200000006ff */
[----:B------:R-:W-:Y:S08]  /*8250*/  BRA.U !UP0, `(.L_x_120) ;  /* 0x00000001084c7547 */ /* 0x000ff0000b800000 */
[CCC-:B------:R-:W-:Y:S01]  /*8260*/  FFMA.FTZ R26, R16.reuse, R49.reuse, R14.reuse ;  /* 0x00000031101a7223 */ /* 0x1c0fe2000001000e */
[----:B------:R-:W-:-:S03]  /*8270*/  FFMA.FTZ R51, R16, R49, R14 ;  /* 0x0000003110337223 */ /* 0x000fc6000001000e */
[----:B------:R-:W-:Y:S01]  /*8280*/  FMUL.FTZ R27, R26, -1.4426950216293334961 ;  /* 0xbfb8aa3b1a1b7820 */ /* 0x000fe20000410000 */
[----:B------:R-:W-:-:S04]  /*8290*/  FFMA.FTZ R26, R17, R19, R15 ;  /* 0x00000013111a7223 */ /* 0x000fc8000001000f */
[----:B------:R-:W-:Y:S01]  /*82a0*/  FMUL.FTZ R29, R26, -1.4426950216293334961 ;  /* 0xbfb8aa3b1a1d7820 */ /* 0x000fe20000410000 */
[----:B------:R-:W0:Y:S05]  /*82b0*/  MUFU.EX2 R27, R27 ;  /* 0x0000001b001b7308 */ /* 0x000e2a0000000800 */
        /* <DEDUP_REMOVED lines=13> */
.L_x_120:
[----:B------:R-:W-:Y:S01]  /*8390*/  FFMA.FTZ R28, R19, UR6, R24 ;  /* 0x00000006131c7c23 */ /* 0x000fe20008010018 */
[----:B------:R-:W-:Y:S01]  /*83a0*/  BSSY.RECONVERGENT B0, `(.L_x_121) ;  /* 0x0000016000007945 */ /* 0x000fe20003800200 */
[----:B------:R-:W-:Y:S01]  /*83b0*/  FFMA.FTZ R21, R16, R47, -R21 ;  /* 0x0000002f10157223 */ /* 0x000fe20000010815 */
[----:B------:R-:W-:Y:S01]  /*83c0*/  SHF.L.U32 R30, R18, 0x10, RZ ;  /* 0x00000010121e7819 */ /* 0x000fe200000006ff */
[----:B------:R-:W-:Y:S01]  /*83d0*/  FADD.FTZ R46, R46, -UR14 ;  /* 0x8000000e2e2e7e21 */ /* 0x000fe20008010000 */
[----:B------:R-:W-:Y:S01]  /*83e0*/  SHF.R.S32.HI R26, RZ, 0x1f, R25 ;  /* 0x0000001fff1a7819 */ /* 0x000fe20000011419 */
[----:B------:R-:W-:Y:S01]  /*83f0*/  FFMA.FTZ R28, R17, R20, -R28 ;  /* 0x00000014111c7223 */ /* 0x000fe2000001081c */
[----:B------:R-:W-:Y:S06]  /*8400*/  @P0 BRA `(.L_x_122) ;  /* 0x00000000003c0947 */ /* 0x000fec0003800000 */
[----:B------:R-:W0:Y:S01]  /*8410*/  LDCU.64 UR10, c[0x0][0x3f8] ;  /* 0x00007f00ff0a77ac */ /* 0x000e220008000a00 */
[----:B------:R-:W-:Y:S02]  /*8420*/  SHF.R.S32.HI R27, RZ, 0x1f, R22 ;  /* 0x0000001fff1b7819 */ /* 0x000fe40000011416 */
[----:B------:R-:W-:Y:S01]  /*8430*/  MOV R18, R72 ;  /* 0x0000004800127202 */ /* 0x000fe20000000f00 */
[----:B------:R-:W1:Y:S01]  /*8440*/  LDCU.64 UR16, c[0x0][0x380] ;  /* 0x00007000ff1077ac */ /* 0x000e620008000a00 */
[----:B------:R-:W-:Y:S01]  /*8450*/  MOV R19, R75 ;  /* 0x0000004b00137202 */ /* 0x000fe20000000f00 */
[----:B0-----:R-:W-:Y:S02]  /*8460*/  IMAD R27, R27, UR10, RZ ;  /* 0x0000000a1b1b7c24 */ /* 0x001fe4000f8e02ff */
[----:B------:R-:W-:-:S04]  /*8470*/  IMAD.WIDE.U32 R18, R22, UR10, R18 ;  /* 0x0000000a16127c25 */ /* 0x000fc8000f8e0012 */
[----:B------:R-:W-:Y:S02]  /*8480*/  IMAD R29, R22, UR11, R27 ;  /* 0x0000000b161d7c24 */ /* 0x000fe4000f8e021b */
[----:B------:R-:W-:Y:S01]  /*8490*/  FMUL.FTZ R27, R21, UR15 ;  /* 0x0000000f151b7c20 */ /* 0x000fe20008410000 */
[----:B------:R-:W-:Y:S01]  /*84a0*/  FMUL.FTZ R22, R28, UR15 ;  /* 0x0000000f1c167c20 */ /* 0x000fe20008410000 */
[----:B-1----:R-:W-:Y:S02]  /*84b0*/  LEA R20, P0, R18, UR16, 0x1 ;  /* 0x0000001012147c11 */ /* 0x002fe4000f8008ff */
[----:B------:R-:W-:Y:S02]  /*84c0*/  IADD3 R29, PT, PT, R19, R29, RZ ;  /* 0x0000001d131d7210 */ /* 0x000fe40007ffe0ff */
[----:B------:R-:W-:Y:S02]  /*84d0*/  F2FP.BF16.F32.PACK_AB R19, R22, R27 ;  /* 0x0000001b1613723e */ /* 0x000fe400000010ff */
[----:B------:R-:W-:-:S05]  /*84e0*/  LEA.HI.X R21, R18, UR17, R29, 0x1, P0 ;  /* 0x0000001112157c11 */ /* 0x000fca00080f0c1d */
[----:B------:R0:W-:Y:S02]  /*84f0*/  STG.E desc[UR12][R20.64], R19 ;  /* 0x0000001314007986 */ /* 0x0001e4000c10190c */
.L_x_122:
[----:B------:R-:W-:Y:S05]  /*8500*/  BSYNC.RECONVERGENT B0 ;  /* 0x0000000000007941 */ /* 0x000fea0003800200 */
.L_x_121:
[C---:B------:R-:W-:Y:S01]  /*8510*/  PRMT R18, R45.reuse, 0x7632, R18 ;  /* 0x000076322d127816 */ /* 0x040fe20000000012 */
[----:B0-----:R-:W-:Y:S01]  /*8520*/  FMUL.FTZ R19, R46, UR15 ;  /* 0x0000000f2e137c20 */ /* 0x001fe20008410000 */
[----:B------:R-:W-:Y:S01]  /*8530*/  FADD.FTZ R30, R30, -UR14 ;  /* 0x8000000e1e1e7e21 */ /* 0x000fe20008010000 */
[----:B------:R-:W-:Y:S02]  /*8540*/  ISETP.GE.AND.EX P1, PT, R26, UR9, PT, P1 ;  /* 0x000000091a007c0c */ /* 0x000fe4000bf26310 */
[----:B------:R-:W-:Y:S01]  /*8550*/  SHF.L.U32 R45, R45, 0x10, RZ ;  /* 0x000000102d2d7819 */ /* 0x000fe200000006ff */
[----:B------:R-:W-:Y:S01]  /*8560*/  FFMA.FTZ R47, R19, UR6, R24 ;  /* 0x00000006132f7c23 */ /* 0x000fe20008010018 */
[----:B------:R-:W-:Y:S01]  /*8570*/  SHF.L.U32 R18, R18, 0x10, RZ ;  /* 0x0000001012127819 */ /* 0x000fe200000006ff */
[----:B------:R-:W-:Y:S01]  /*8580*/  FMUL.FTZ R49, R30, UR15 ;  /* 0x0000000f1e317c20 */ /* 0x000fe20008410000 */
[----:B------:R-:W-:Y:S07]  /*8590*/  BRA.U !UP0, `(.L_x_123) ;  /* 0x0000000108487547 */ /* 0x000fee000b800000 */
        /* <DEDUP_REMOVED lines=18> */
.L_x_123:
[----:B------:R-:W-:Y:S01]  /*86c0*/  FFMA.FTZ R20, R49, UR6, R24 ;  /* 0x0000000631147c23 */ /* 0x000fe20008010018 */
[----:B------:R-:W-:Y:S01]  /*86d0*/  BSSY.RECONVERGENT B0, `(.L_x_124) ;  /* 0x0000014000007945 */ /* 0x000fe20003800200 */
[C---:B------:R-:W-:Y:S01]  /*86e0*/  PRMT R22, R43.reuse, 0x7632, R22 ;  /* 0x000076322b167816 */ /* 0x040fe20000000016 */
        /* <DEDUP_REMOVED lines=18> */
.L_x_125:
[----:B------:R-:W-:Y:S05]  /*8810*/  BSYNC.RECONVERGENT B0 ;  /* 0x0000000000007941 */ /* 0x000fea0003800200 */
.L_x_124:
[C---:B0-----:R-:W-:Y:S02]  /*8820*/  PRMT R20, R44.reuse, 0x7632, R20 ;  /* 0x000076322c147816 */ /* 0x041fe40000000014 */
[----:B------:R-:W-:Y:S02]  /*8830*/  SHF.L.U32 R44, R44, 0x10, RZ ;  /* 0x000000102c2c7819 */ /* 0x000fe400000006ff */
[----:B------:R-:W-:Y:S02]  /*8840*/  SHF.L.U32 R20, R20, 0x10, RZ ;  /* 0x0000001014147819 */ /* 0x000fe400000006ff */
[C---:B------:R-:W-:Y:S01]  /*8850*/  IADD3 R21, PT, PT, R23.reuse, 0x40, RZ ;  /* 0x0000004017157810 */ /* 0x040fe20007ffe0ff */
[----:B------:R-:W-:Y:S01]  /*8860*/  FADD.FTZ R44, R44, -UR14 ;  /* 0x8000000e2c2c7e21 */ /* 0x000fe20008010000 */
[----:B------:R-:W-:Y:S01]  /*8870*/  IADD3 R25, PT, PT, R23, 0x50, RZ ;  /* 0x0000005017197810 */ /* 0x000fe20007ffe0ff */
[----:B------:R-:W-:Y:S01]  /*8880*/  FADD.FTZ R26, R20, -UR14 ;  /* 0x8000000e141a7e21 */ /* 0x000fe20008010000 */
[----:B------:R-:W-:Y:S01]  /*8890*/  ISETP.GE.U32.AND P0, PT, R21, UR8, PT ;  /* 0x0000000815007c0c */ /* 0x000fe2000bf06070 */
[----:B------:R-:W-:Y:S01]  /*88a0*/  FMUL.FTZ R27, R44, UR15 ;  /* 0x0000000f2c1b7c20 */ /* 0x000fe20008410000 */
[----:B------:R-:W-:Y:S01]  /*88b0*/  SHF.R.S32.HI R18, RZ, 0x1f, R21 ;  /* 0x0000001fff127819 */ /* 0x000fe20000011415 */
[----:B------:R-:W-:Y:S01]  /*88c0*/  FMUL.FTZ R51, R26, UR15 ;  /* 0x0000000f1a337c20 */ /* 0x000fe20008410000 */
[----:B------:R-:W-:Y:S01]  /*88d0*/  PRMT R19, R42, 0x7632, R19 ;  /* 0x000076322a137816 */ /* 0x000fe20000000013 */
[----:B------:R-:W-:Y:S01]  /*88e0*/  FFMA.FTZ R49, R27, UR6, R24 ;  /* 0x000000061b317c23 */ /* 0x000fe20008010018 */
[----:B------:R-:W-:-:S02]  /*88f0*/  ISETP.GE.U32.AND P1, PT, R25, UR8, PT ;  /* 0x0000000819007c0c */ /* 0x000fc4000bf26070 */
[----:B------:R-:W-:Y:S02]  /*8900*/  ISETP.GE.AND.EX P0, PT, R18, UR9, PT, P0 ;  /* 0x0000000912007c0c */ /* 0x000fe4000bf06300 */
[----:B------:R-:W-:Y:S02]  /*8910*/  SHF.L.U32 R42, R42, 0x10, RZ ;  /* 0x000000102a2a7819 */ /* 0x000fe400000006ff */
[----:B------:R-:W-:Y:S01]  /*8920*/  SHF.L.U32 R20, R22, 0x10, RZ ;  /* 0x0000001016147819 */ /* 0x000fe200000006ff */
[----:B------:R-:W-:Y:S08]  /*8930*/  BRA.U !UP0, `(.L_x_126) ;  /* 0x0000000108487547 */ /* 0x000ff0000b800000 */
        /* <DEDUP_REMOVED lines=18> */
.L_x_126:
        /* <DEDUP_REMOVED lines=9> */
[----:B------:R-:W-:Y:S01]  /*8af0*/  MOV R19, R75 ;  /* 0x0000004b00137202 */ /* 0x000fe20000000f00 */
[----:B------:R-:W-:Y:S01]  /*8b00*/  FMUL.FTZ R49, R49, UR15 ;  /* 0x0000000f31317c20 */ /* 0x000fe20008410000 */
[----:B------:R-:W-:Y:S01]  /*8b10*/  FMUL.FTZ R26, R26, UR15 ;  /* 0x0000000f1a1a7c20 */ /* 0x000fe20008410000 */
[----:B------:R-:W1:Y:S01]  /*8b20*/  LDCU.64 UR16, c[0x0][0x380] ;  /* 0x00007000ff1077ac */ /* 0x000e620008000a00 */
[----:B0-----:R-:W-:Y:S01]  /*8b30*/  IMAD R20, R18, UR10, RZ ;  /* 0x0000000a12147c24 */ /* 0x001fe2000f8e02ff */
[----:B------:R-:W-:-:S05]  /*8b40*/  MOV R18, R72 ;  /* 0x0000004800127202 */ /* 0x000fca0000000f00 */
[----:B------:R-:W-:-:S04]  /*8b50*/  IMAD.WIDE.U32 R18, R21, UR10, R18 ;  /* 0x0000000a15127c25 */ /* 0x000fc8000f8e0012 */
[----:B------:R-:W-:Y:S01]  /*8b60*/  IMAD R21, R21, UR11, R20 ;  /* 0x0000000b15157c24 */ /* 0x000fe2000f8e0214 */
[----:B-1----:R-:W-:-:S04]  /*8b70*/  LEA R20, P0, R18, UR16, 0x1 ;  /* 0x0000001012147c11 */ /* 0x002fc8000f8008ff */
[----:B------:R-:W-:Y:S02]  /*8b80*/  IADD3 R21, PT, PT, R19, R21, RZ ;  /* 0x0000001513157210 */ /* 0x000fe40007ffe0ff */
[----:B------:R-:W-:Y:S02]  /*8b90*/  F2FP.BF16.F32.PACK_AB R19, R26, R49 ;  /* 0x000000311a13723e */ /* 0x000fe400000010ff */
[----:B------:R-:W-:-:S05]  /*8ba0*/  LEA.HI.X R21, R18, UR17, R21, 0x1, P0 ;  /* 0x0000001112157c11 */ /* 0x000fca00080f0c15 */
[----:B------:R0:W-:Y:S02]  /*8bb0*/  STG.E desc[UR12][R20.64], R19 ;  /* 0x0000001314007986 */ /* 0x0001e4000c10190c */
.L_x_128:
[----:B------:R-:W-:Y:S05]  /*8bc0*/  BSYNC.RECONVERGENT B0 ;  /* 0x0000000000007941 */ /* 0x000fea0003800200 */
.L_x_127:
[----:B------:R-:W-:Y:S01]  /*8bd0*/  PRMT R18, R41, 0x7632, R18 ;  /* 0x0000763229127816 */ /* 0x000fe20000000012 */
        /* <DEDUP_REMOVED lines=26> */
.L_x_129:
        /* <DEDUP_REMOVED lines=8> */
[----:B------:R-:W-:Y:S01]  /*8e00*/  MOV R18, R72 ;  /* 0x0000004800127202 */ /* 0x000fe20000000f00 */
[----:B------:R-:W-:Y:S01]  /*8e10*/  FMUL.FTZ R43, R43, UR15 ;  /* 0x0000000f2b2b7c20 */ /* 0x000fe20008410000 */
[----:B------:R-:W-:Y:S01]  /*8e20*/  MOV R19, R75 ;  /* 0x0000004b00137202 */ /* 0x000fe20000000f00 */
[----:B------:R-:W1:Y:S01]  /*8e30*/  LDCU.64 UR16, c[0x0][0x380] ;  /* 0x00007000ff1077ac */ /* 0x000e620008000a00 */
[----:B0-----:R-:W-:Y:S02]  /*8e40*/  IMAD R22, R22, UR10, RZ ;  /* 0x0000000a16167c24 */ /* 0x001fe4000f8e02ff */
[----:B------:R-:W-:-:S04]  /*8e50*/  IMAD.WIDE.U32 R18, R25, UR10, R18 ;  /* 0x0000000a19127c25 */ /* 0x000fc8000f8e0012 */
[----:B------:R-:W-:Y:S02]  /*8e60*/  IMAD R25, R25, UR11, R22 ;  /* 0x0000000b19197c24 */ /* 0x000fe4000f8e0216 */
[----:B------:R-:W-:Y:S01]  /*8e70*/  FMUL.FTZ R22, R20, UR15 ;  /* 0x0000000f14167c20 */ /* 0x000fe20008410000 */
[----:B-1----:R-:W-:Y:S02]  /*8e80*/  LEA R20, P0, R18, UR16, 0x1 ;  /* 0x0000001012147c11 */ /* 0x002fe4000f8008ff */
[----:B------:R-:W-:Y:S02]  /*8e90*/  IADD3 R25, PT, PT, R19, R25, RZ ;  /* 0x0000001913197210 */ /* 0x000fe40007ffe0ff */
[----:B------:R-:W-:Y:S02]  /*8ea0*/  F2FP.BF16.F32.PACK_AB R19, R22, R43 ;  /* 0x0000002b1613723e */ /* 0x000fe400000010ff */
[----:B------:R-:W-:-:S05]  /*8eb0*/  LEA.HI.X R21, R18, UR17, R25, 0x1, P0 ;  /* 0x0000001112157c11 */ /* 0x000fca00080f0c19 */
[----:B------:R0:W-:Y:S02]  /*8ec0*/  STG.E desc[UR12][R20.64], R19 ;  /* 0x0000001314007986 */ /* 0x0001e4000c10190c */
.L_x_131:
[----:B------:R-:W-:Y:S05]  /*8ed0*/  BSYNC.RECONVERGENT B0 ;  /* 0x0000000000007941 */ /* 0x000fea0003800200 */
.L_x_130:
        /* <DEDUP_REMOVED lines=11> */
[----:B------:R-:W-:Y:S01]  /*8f90*/  ISETP.GE.U32.AND P1, PT, R25, UR8, PT ;  /* 0x0000000819007c0c */ /* 0x000fe2000bf26070 */
[----:B------:R-:W-:Y:S01]  /*8fa0*/  FFMA.FTZ R43, R27, UR6, R24 ;  /* 0x000000061b2b7c23 */ /* 0x000fe20008010018 */
[----:B------:R-:W-:-:S02]  /*8fb0*/  ISETP.GE.AND.EX P0, PT, R18, UR9, PT, P0 ;  /* 0x0000000912007c0c */ /* 0x000fc4000bf06300 */
[C---:B------:R-:W-:Y:S02]  /*8fc0*/  PRMT R42, R38.reuse, 0x7632, R42 ;  /* 0x00007632262a7816 */ /* 0x040fe4000000002a */
[----:B------:R-:W-:Y:S02]  /*8fd0*/  SHF.L.U32 R40, R38, 0x10, RZ ;  /* 0x0000001026287819 */ /* 0x000fe400000006ff */
        /* <DEDUP_REMOVED lines=20> */
.L_x_132:
        /* <DEDUP_REMOVED lines=22> */
.L_x_134:
[----:B------:R-:W-:Y:S05]  /*9280*/  BSYNC.RECONVERGENT B0 ;  /* 0x0000000000007941 */ /* 0x000fea0003800200 */
.L_x_133:
        /* <DEDUP_REMOVED lines=27> */
.L_x_135:
        /* <DEDUP_REMOVED lines=21> */
.L_x_137:
[----:B------:R-:W-:Y:S05]  /*9590*/  BSYNC.RECONVERGENT B0 ;  /* 0x0000000000007941 */ /* 0x000fea0003800200 */
.L_x_136:
        /* <DEDUP_REMOVED lines=36> */
.L_x_138:
        /* <DEDUP_REMOVED lines=12> */
[----:B------:R-:W1:Y:S04]  /*98a0*/  LDCU.64 UR16, c[0x0][0x380] ;  /* 0x00007000ff1077ac */ /* 0x000e680008000a00 */
[----:B------:R-:W-:Y:S01]  /*98b0*/  F2FP.BF16.F32.PACK_AB R25, R25, R26 ;  /* 0x0000001a1919723e */ /* 0x000fe200000010ff */
[----:B0-----:R-:W-:Y:S01]  /*98c0*/  IMAD R20, R18, UR10, RZ ;  /* 0x0000000a12147c24 */ /* 0x001fe2000f8e02ff */
[----:B------:R-:W-:-:S05]  /*98d0*/  MOV R18, R72 ;  /* 0x0000004800127202 */ /* 0x000fca0000000f00 */
[----:B------:R-:W-:-:S04]  /*98e0*/  IMAD.WIDE.U32 R18, R21, UR10, R18 ;  /* 0x0000000a15127c25 */ /* 0x000fc8000f8e0012 */
[----:B------:R-:W-:Y:S01]  /*98f0*/  IMAD R21, R21, UR11, R20 ;  /* 0x0000000b15157c24 */ /* 0x000fe2000f8e0214 */
[----:B-1----:R-:W-:-:S04]  /*9900*/  LEA R20, P0, R18, UR16, 0x1 ;  /* 0x0000001012147c11 */ /* 0x002fc8000f8008ff */
[----:B------:R-:W-:-:S04]  /*9910*/  IADD3 R21, PT, PT, R19, R21, RZ ;  /* 0x0000001513157210 */ /* 0x000fc80007ffe0ff */
[----:B------:R-:W-:-:S05]  /*9920*/  LEA.HI.X R21, R18, UR17, R21, 0x1, P0 ;  /* 0x0000001112157c11 */ /* 0x000fca00080f0c15 */
[----:B------:R0:W-:Y:S02]  /*9930*/  STG.E desc[UR12][R20.64], R25 ;  /* 0x0000001914007986 */ /* 0x0001e4000c10190c */
.L_x_140:
[----:B------:R-:W-:Y:S05]  /*9940*/  BSYNC.RECONVERGENT B0 ;  /* 0x0000000000007941 */ /* 0x000fea0003800200 */
.L_x_139:
[----:B------:R-:W-:Y:S01]  /*9950*/  PRMT R18, R33, 0x7632, R18 ;  /* 0x0000763221127816 */ /* 0x000fe20000000012 */
[----:B------:R-:W-:Y:S01]  /*9960*/  FMUL.FTZ R19, R38, UR15 ;  /* 0x0000000f26137c20 */ /* 0x000fe20008410000 */
[----:B------:R-:W-:Y:S01]  /*9970*/  FADD.FTZ R28, R28, -UR14 ;  /* 0x8000000e1c1c7e21 */ /* 0x000fe20008010000 */
[----:B------:R-:W-:Y:S02]  /*9980*/  ISETP.GE.AND.EX P1, PT, R27, UR9, PT, P1 ;  /* 0x000000091b007c0c */ /* 0x000fe4000bf26310 */
[----:B------:R-:W-:Y:S01]  /*9990*/  SHF.L.U32 R33, R33, 0x10, RZ ;  /* 0x0000001021217819 */ /* 0x000fe200000006ff */
[----:B------:R-:W-:Y:S01]  /*99a0*/  FFMA.FTZ R35, R19, UR6, R24 ;  /* 0x0000000613237c23 */ /* 0x000fe20008010018 */
[----:B------:R-:W-:Y:S01]  /*99b0*/  SHF.L.U32 R18, R18, 0x10, RZ ;  /* 0x0000001012127819 */ /* 0x000fe200000006ff */
[----:B------:R-:W-:Y:S01]  /*99c0*/  FMUL.FTZ R37, R28, UR15 ;  /* 0x0000000f1c257c20 */ /* 0x000fe20008410000 */
[----:B------:R-:W-:Y:S07]  /*99d0*/  BRA.U !UP0, `(.L_x_141) ;  /* 0x0000000108487547 */ /* 0x000fee000b800000 */
[----:B0-----:R-:W-:Y:S01]  /*99e0*/  FFMA.FTZ R20, R17, R37, R15 ;  /* 0x0000002511147223 */ /* 0x001fe2000001000f */
        /* <DEDUP_REMOVED lines=17> */
.L_x_141:
[----:B0-----:R-:W-:Y:S01]  /*9b00*/  FFMA.FTZ R20, R37, UR6, R24 ;  /* 0x0000000625147c23 */ /* 0x001fe20008010018 */
[----:B------:R-:W-:Y:S01]  /*9b10*/  BSSY.RECONVERGENT B0, `(.L_x_142) ;  /* 0x0000014000007945 */ /* 0x000fe20003800200 */
[----:B------:R-:W-:Y:S01]  /*9b20*/  FFMA.FTZ R35, R16, R33, -R35 ;  /* 0x0000002110237223 */ /* 0x000fe20000010823 */
[----:B------:R-:W-:Y:S01]  /*9b30*/  IADD3 R26, PT, PT, R23, 0xa0, RZ ;  /* 0x000000a0171a7810 */ /* 0x000fe20007ffe0ff */
[----:B------:R-:W-:Y:S01]  /*9b40*/  FFMA.FTZ R20, R17, R18, -R20 ;  /* 0x0000001211147223 */ /* 0x000fe20000010814 */
[----:B------:R-:W-:Y:S01]  /*9b50*/  IADD3 R25, PT, PT, R23, 0xb0, RZ ;  /* 0x000000b017197810 */ /* 0x000fe20007ffe0ff */
        /* <DEDUP_REMOVED lines=15> */
.L_x_143:
[----:B------:R-:W-:Y:S05]  /*9c50*/  BSYNC.RECONVERGENT B0 ;  /* 0x0000000000007941 */ /* 0x000fea0003800200 */
.L_x_142:
[----:B------:R-:W-:Y:S02]  /*9c60*/  SHF.L.U32 R32, R32, 0x10, RZ ;  /* 0x0000001020207819 */ /* 0x000fe400000006ff */
[----:B------:R-:W-:Y:S02]  /*9c70*/  SHF.L.U32 R66, R66, 0x10, RZ ;  /* 0x0000001042427819 */ /* 0x000fe400000006ff */
[----:B------:R-:W-:Y:S01]  /*9c80*/  ISETP.GE.U32.AND P0, PT, R26, UR8, PT ;  /* 0x000000081a007c0c */ /* 0x000fe2000bf06070 */
[----:B------:R-:W-:Y:S01]  /*9c90*/  FADD.FTZ R32, R32, -UR14 ;  /* 0x8000000e20207e21 */ /* 0x000fe20008010000 */
[----:B------:R-:W-:Y:S01]  /*9ca0*/  ISETP.GE.U32.AND P1, PT, R25, UR8, PT ;  /* 0x0000000819007c0c */ /* 0x000fe2000bf26070 */
[----:B------:R-:W-:Y:S01]  /*9cb0*/  FADD.FTZ R66, R66, -UR14 ;  /* 0x8000000e42427e21 */ /* 0x000fe20008010000 */
[----:B------:R-:W-:Y:S01]  /*9cc0*/  SHF.R.S32.HI R34, RZ, 0x1f, R26 ;  /* 0x0000001fff227819 */ /* 0x000fe2000001141a */
[----:B0-----:R-:W-:Y:S01]  /*9cd0*/  FMUL.FTZ R19, R32, UR15 ;  /* 0x0000000f20137c20 */ /* 0x001fe20008410000 */
[----:B------:R-:W-:Y:S01]  /*9ce0*/  SHF.R.S32.HI R18, RZ, 0x1f, R25 ;  /* 0x0000001fff127819 */ /* 0x000fe20000011419 */
[----:B------:R-:W-:Y:S01]  /*9cf0*/  FMUL.FTZ R33, R66, UR15 ;  /* 0x0000000f42217c20 */ /* 0x000fe20008410000 */
[----:B------:R-:W-:Y:S01]  /*9d00*/  PRMT R20, R13, 0x7632, R20 ;  /* 0x000076320d147816 */ /* 0x000fe20000000014 */
[----:B------:R-:W-:Y:S01]  /*9d10*/  FFMA.FTZ R31, R19, UR6, R24 ;  /* 0x00000006131f7c23 */ /* 0x000fe20008010018 */
[----:B------:R-:W-:-:S02]  /*9d20*/  ISETP.GE.AND.EX P0, PT, R34, UR9, PT, P0 ;  /* 0x0000000922007c0c */ /* 0x000fc4000bf06300 */
[----:B------:R-:W-:Y:S02]  /*9d30*/  ISETP.GE.AND.EX P1, PT, R18, UR9, PT, P1 ;  /* 0x0000000912007c0c */ /* 0x000fe4000bf26310 */
[----:B------:R-:W-:Y:S02]  /*9d40*/  SHF.L.U32 R13, R13, 0x10, RZ ;  /* 0x000000100d0d7819 */ /* 0x000fe400000006ff */
        /* <DEDUP_REMOVED lines=21> */
.L_x_144:
        /* <DEDUP_REMOVED lines=10> */
[----:B------:R-:W-:Y:S01]  /*9f40*/  MOV R21, R75 ;  /* 0x0000004b00157202 */ /* 0x000fe20000000f00 */
[----:B------:R-:W1:Y:S01]  /*9f50*/  LDCU.64 UR16, c[0x0][0x380] ;  /* 0x00007000ff1077ac */ /* 0x000e620008000a00 */
[----:B------:R-:W-:-:S05]  /*9f60*/  FMUL.FTZ R3, R3, UR15 ;  /* 0x0000000f03037c20 */ /* 0x000fca0008410000 */
[----:B------:R-:W-:Y:S01]  /*9f70*/  F2FP.BF16.F32.PACK_AB R3, R3, R22 ;  /* 0x000000160303723e */ /* 0x000fe200000010ff */
[----:B0-----:R-:W-:Y:S02]  /*9f80*/  IMAD R13, R34, UR10, RZ ;  /* 0x0000000a220d7c24 */ /* 0x001fe4000f8e02ff */
[----:B------:R-:W-:-:S04]  /*9f90*/  IMAD.WIDE.U32 R20, R26, UR10, R20 ;  /* 0x0000000a1a147c25 */ /* 0x000fc8000f8e0014 */
[----:B------:R-:W-:Y:S01]  /*9fa0*/  IMAD R13, R26, UR11, R13 ;  /* 0x0000000b1a0d7c24 */ /* 0x000fe2000f8e020d */
[----:B-1----:R-:W-:-:S04]  /*9fb0*/  LEA R26, P0, R20, UR16, 0x1 ;  /* 0x00000010141a7c11 */ /* 0x002fc8000f8008ff */
[----:B------:R-:W-:-:S04]  /*9fc0*/  IADD3 R13, PT, PT, R21, R13, RZ ;  /* 0x0000000d150d7210 */ /* 0x000fc80007ffe0ff */
[----:B------:R-:W-:-:S05]  /*9fd0*/  LEA.HI.X R27, R20, UR17, R13, 0x1, P0 ;  /* 0x00000011141b7c11 */ /* 0x000fca00080f0c0d */
[----:B------:R0:W-:Y:S02]  /*9fe0*/  STG.E desc[UR12][R26.64], R3 ;  /* 0x000000031a007986 */ /* 0x0001e4000c10190c */
.L_x_146:
[----:B------:R-:W-:Y:S05]  /*9ff0*/  BSYNC.RECONVERGENT B0 ;  /* 0x0000000000007941 */ /* 0x000fea0003800200 */
.L_x_145:
[----:B------:R-:W-:Y:S01]  /*a000*/  FMUL.FTZ R35, R35, UR15 ;  /* 0x0000000f23237c20 */ /* 0x000fe20008410000 */
[----:B------:R-:W-:Y:S01]  /*a010*/  FADD.FTZ R64, R64, -UR14 ;  /* 0x8000000e40407e21 */ /* 0x000fe20008010000 */
[----:B0-----:R-:W-:Y:S02]  /*a020*/  SHF.L.U32 R3, R4, 0x10, RZ ;  /* 0x0000001004037819 */ /* 0x001fe400000006ff */
        /* <DEDUP_REMOVED lines=22> */
.L_x_147:
[----:B------:R-:W-:Y:S01]  /*a190*/  FFMA.FTZ R20, R31, UR6, R24 ;  /* 0x000000061f147c23 */ /* 0x000fe20008010018 */
[----:B------:R-:W-:Y:S01]  /*a1a0*/  BSSY.RECONVERGENT B0, `(.L_x_148) ;  /* 0x0000014000007945 */ /* 0x000fe20003800200 */
[----:B------:R-:W-:Y:S01]  /*a1b0*/  FFMA.FTZ R29, R16, R3, -R29 ;  /* 0x00000003101d7223 */ /* 0x000fe2000001081d */
[----:B------:R-:W-:Y:S01]  /*a1c0*/  SHF.L.U32 R21, R5, 0x10, RZ ;  /* 0x0000001005157819 */ /* 0x000fe200000006ff */
        /* <DEDUP_REMOVED lines=12> */
[C---:B-1----:R-:W-:Y:S02]  /*a290*/  LEA R4, P0, R18.reuse, UR16, 0x1 ;  /* 0x0000001012047c11 */ /* 0x042fe4000f8008ff */
[----:B------:R-:W-:Y:S02]  /*a2a0*/  IADD3 R25, PT, PT, R19, R25, RZ ;  /* 0x0000001913197210 */ /* 0x000fe40007ffe0ff */
[----:B------:R-:W-:Y:S02]  /*a2b0*/  F2FP.BF16.F32.PACK_AB R3, R3, R20 ;  /* 0x000000140303723e */ /* 0x000fe400000010ff */
[----:B------:R-:W-:-:S05]  /*a2c0*/  LEA.HI.X R5, R18, UR17, R25, 0x1, P0 ;  /* 0x0000001112057c11 */ /* 0x000fca00080f0c19 */
[----:B------:R0:W-:Y:S02]  /*a2d0*/  STG.E desc[UR12][R4.64], R3 ;  /* 0x0000000304007986 */ /* 0x0001e4000c10190c */
.L_x_149:
[----:B------:R-:W-:Y:S05]  /*a2e0*/  BSYNC.RECONVERGENT B0 ;  /* 0x0000000000007941 */ /* 0x000fea0003800200 */
.L_x_148:
[----:B------:R-:W-:Y:S01]  /*a2f0*/  SHF.L.U32 R62, R62, 0x10, RZ ;  /* 0x000000103e3e7819 */ /* 0x000fe200000006ff */
[----:B------:R-:W-:Y:S01]  /*a300*/  FADD.FTZ R21, R21, -UR14 ;  /* 0x8000000e15157e21 */ /* 0x000fe20008010000 */
[C---:B0-----:R-:W-:Y:S02]  /*a310*/  IADD3 R4, PT, PT, R23.reuse, 0xd0, RZ ;  /* 0x000000d017047810 */ /* 0x041fe40007ffe0ff */
[----:B------:R-:W-:Y:S01]  /*a320*/  IADD3 R3, PT, PT, R23, 0xe0, RZ ;  /* 0x000000e017037810 */ /* 0x000fe20007ffe0ff */
[----:B------:R-:W-:Y:S01]  /*a330*/  FADD.FTZ R62, R62, -UR14 ;  /* 0x8000000e3e3e7e21 */ /* 0x000fe20008010000 */
[----:B------:R-:W-:Y:S01]  /*a340*/  ISETP.GE.U32.AND P0, PT, R13, UR8, PT ;  /* 0x000000080d007c0c */ /* 0x000fe2000bf06070 */
[----:B------:R-:W-:Y:S01]  /*a350*/  FMUL.FTZ R31, R21, UR15 ;  /* 0x0000000f151f7c20 */ /* 0x000fe20008410000 */
[----:B------:R-:W-:Y:S01]  /*a360*/  ISETP.GE.U32.AND P1, PT, R4, UR8, PT ;  /* 0x0000000804007c0c */ /* 0x000fe2000bf26070 */
[----:B------:R-:W-:Y:S01]  /*a370*/  FMUL.FTZ R33, R62, UR15 ;  /* 0x0000000f3e217c20 */ /* 0x000fe20008410000 */
[----:B------:R-:W-:-:S02]  /*a380*/  SHF.R.S32.HI R30, RZ, 0x1f, R13 ;  /* 0x0000001fff1e7819 */ /* 0x000fc4000001140d */
[----:B------:R-:W-:Y:S02]  /*a390*/  SHF.R.S32.HI R5, RZ, 0x1f, R4 ;  /* 0x0000001fff057819 */ /* 0x000fe40000011404 */
[----:B------:R-:W-:Y:S02]  /*a3a0*/  SHF.L.U32 R19, R6, 0x10, RZ ;  /* 0x0000001006137819 */ /* 0x000fe400000006ff */
[----:B------:R-:W-:Y:S02]  /*a3b0*/  ISETP.GE.U32.AND P2, PT, R3, UR8, PT ;  /* 0x0000000803007c0c */ /* 0x000fe4000bf46070 */
[----:B------:R-:W-:Y:S02]  /*a3c0*/  ISETP.GE.AND.EX P0, PT, R30, UR9, PT, P0 ;  /* 0x000000091e007c0c */ /* 0x000fe4000bf06300 */
[----:B------:R-:W-:Y:S02]  /*a3d0*/  ISETP.GE.AND.EX P1, PT, R5, UR9, PT, P1 ;  /* 0x0000000905007c0c */ /* 0x000fe4000bf26310 */
[----:B------:R-:W-:-:S02]  /*a3e0*/  SHF.L.U32 R6, R63, 0x10, RZ ;  /* 0x000000103f067819 */ /* 0x000fc400000006ff */
        /* <DEDUP_REMOVED lines=21> */
.L_x_150:
[--C-:B------:R-:W-:Y:S01]  /*a540*/  FFMA.FTZ R7, R31, UR6, R24.reuse ;  /* 0x000000061f077c23 */ /* 0x100fe20008010018 */
[----:B------:R-:W-:Y:S01]  /*a550*/  FADD.FTZ R32, R32, -UR14 ;  /* 0x8000000e20207e21 */ /* 0x000fe20008010000 */
[----:B------:R-:W-:Y:S01]  /*a560*/  FADD.FTZ R60, R60, -UR14 ;  /* 0x8000000e3c3c7e21 */ /* 0x000fe20008010000 */
[----:B------:R-:W-:Y:S01]  /*a570*/  FFMA.FTZ R18, R33, UR6, R24 ;  /* 0x0000000621127c23 */ /* 0x000fe20008010018 */
[----:B------:R-:W-:Y:S01]  /*a580*/  BSSY.RECONVERGENT B0, `(.L_x_151) ;  /* 0x0000014000007945 */ /* 0x000fe20003800200 */
[----:B------:R-:W-:Y:S01]  /*a590*/  FFMA.FTZ R20, R16, R19, -R7 ;  /* 0x0000001310147223 */ /* 0x000fe20000010807 */
[----:B------:R-:W-:Y:S01]  /*a5a0*/  FMUL.FTZ R25, R32, UR15 ;  /* 0x0000000f20197c20 */ /* 0x000fe20008410000 */
[----:B------:R-:W-:Y:S01]  /*a5b0*/  FMUL.FTZ R27, R60, UR15 ;  /* 0x0000000f3c1b7c20 */ /* 0x000fe20008410000 */
        /* <DEDUP_REMOVED lines=16> */
.L_x_152:
[----:B------:R-:W-:Y:S05]  /*a6c0*/  BSYNC.RECONVERGENT B0 ;  /* 0x0000000000007941 */ /* 0x000fea0003800200 */
.L_x_151:
[----:B0-----:R-:W-:Y:S01]  /*a6d0*/  SHF.L.U32 R7, R8, 0x10, RZ ;  /* 0x0000001008077819 */ /* 0x001fe200000006ff */
[--C-:B------:R-:W-:Y:S01]  /*a6e0*/  FFMA.FTZ R29, R25, UR6, R24.reuse ;  /* 0x00000006191d7c23 */ /* 0x100fe20008010018 */
[----:B------:R-:W-:Y:S01]  /*a6f0*/  FFMA.FTZ R28, R27, UR6, R24 ;  /* 0x000000061b1c7c23 */ /* 0x000fe20008010018 */
        /* <DEDUP_REMOVED lines=20> */
.L_x_153:
[----:B------:R-:W-:Y:S01]  /*a840*/  BSSY.RECONVERGENT B0, `(.L_x_154) ;  /* 0x0000013000007945 */ /* 0x000fe20003800200 */
        /* <DEDUP_REMOVED lines=9> */
[----:B------:R-:W-:Y:S01]  /*a8e0*/  FMUL.FTZ R8, R8, UR15 ;  /* 0x0000000f08087c20 */ /* 0x000fe20008410000 */
        /* <DEDUP_REMOVED lines=8> */
.L_x_155:
[----:B------:R-:W-:Y:S05]  /*a970*/  BSYNC.RECONVERGENT B0 ;  /* 0x0000000000007941 */ /* 0x000fea0003800200 */
.L_x_154:
[----:B------:R-:W-:Y:S01]  /*a980*/  SHF.L.U32 R58, R58, 0x10, RZ ;  /* 0x000000103a3a7819 */ /* 0x000fe200000006ff */
[----:B------:R-:W-:Y:S01]  /*a990*/  FADD.FTZ R9, R9, -UR14 ;  /* 0x8000000e09097e21 */ /* 0x000fe20008010000 */
[----:B------:R-:W-:Y:S02]  /*a9a0*/  SHF.R.S32.HI R20, RZ, 0x1f, R3 ;  /* 0x0000001fff147819 */ /* 0x000fe40000011403 */
[----:B0-----:R-:W-:Y:S01]  /*a9b0*/  SHF.L.U32 R5, R10, 0x10, RZ ;  /* 0x000000100a057819 */ /* 0x001fe200000006ff */
[----:B------:R-:W-:Y:S01]  /*a9c0*/  FMUL.FTZ R9, R9, UR15 ;  /* 0x0000000f09097c20 */ /* 0x000fe20008410000 */
[----:B------:R-:W-:Y:S01]  /*a9d0*/  FADD.FTZ R58, R58, -UR14 ;  /* 0x8000000e3a3a7e21 */ /* 0x000fe20008010000 */
[----:B------:R-:W-:Y:S02]  /*a9e0*/  ISETP.GE.AND.EX P2, PT, R20, UR9, PT, P2 ;  /* 0x0000000914007c0c */ /* 0x000fe4000bf46320 */
[----:B------:R-:W-:Y:S01]  /*a9f0*/  SHF.L.U32 R4, R59, 0x10, RZ ;  /* 0x000000103b047819 */ /* 0x000fe200000006ff */
[----:B------:R-:W-:Y:S01]  /*aa00*/  FFMA.FTZ R21, R9, UR6, R24 ;  /* 0x0000000609157c23 */ /* 0x000fe20008010018 */
[----:B------:R-:W-:Y:S01]  /*aa10*/  SHF.L.U32 R22, R11, 0x10, RZ ;  /* 0x000000100b167819 */ /* 0x000fe200000006ff */
[----:B------:R-:W-:Y:S01]  /*aa20*/  FMUL.FTZ R25, R58, UR15 ;  /* 0x0000000f3a197c20 */ /* 0x000fe20008410000 */
        /* <DEDUP_REMOVED lines=20> */
.L_x_156:
[----:B------:R-:W-:Y:S01]  /*ab70*/  FFMA.FTZ R6, R25, UR6, R24 ;  /* 0x0000000619067c23 */ /* 0x000fe20008010018 */
[----:B------:R-:W-:Y:S01]  /*ab80*/  BSSY.RECONVERGENT B0, `(.L_x_157) ;  /* 0x0000015000007945 */ /* 0x000fe20003800200 */
[----:B------:R-:W-:Y:S01]  /*ab90*/  FFMA.FTZ R21, R16, R5, -R21 ;  /* 0x0000000510157223 */ /* 0x000fe20000010815 */
[----:B------:R-:W-:Y:S01]  /*aba0*/  FADD.FTZ R22, R22, -UR14 ;  /* 0x8000000e16167e21 */ /* 0x000fe20008010000 */
[----:B------:R-:W-:Y:S01]  /*abb0*/  FADD.FTZ R56, R56, -UR14 ;  /* 0x8000000e38387e21 */ /* 0x000fe20008010000 */
[----:B------:R-:W-:Y:S01]  /*abc0*/  IADD3 R23, PT, PT, R23, 0xf0, RZ ;  /* 0x000000f017177810 */ /* 0x000fe20007ffe0ff */
        /* <DEDUP_REMOVED lines=16> */
.L_x_158:
[----:B------:R-:W-:Y:S05]  /*acd0*/  BSYNC.RECONVERGENT B0 ;  /* 0x0000000000007941 */ /* 0x000fea0003800200 */
.L_x_157:
[----:B0-----:R-:W-:Y:S01]  /*ace0*/  FMUL.FTZ R5, R22, UR15 ;  /* 0x0000000f16057c20 */ /* 0x001fe20008410000 */
[----:B------:R-:W-:Y:S01]  /*acf0*/  FMUL.FTZ R7, R56, UR15 ;  /* 0x0000000f38077c20 */ /* 0x000fe20008410000 */
[----:B------:R-:W-:Y:S02]  /*ad00*/  SHF.L.U32 R3, R12, 0x10, RZ ;  /* 0x000000100c037819 */ /* 0x000fe400000006ff */
[--C-:B------:R-:W-:Y:S01]  /*ad10*/  FFMA.FTZ R13, R5, UR6, R24.reuse ;  /* 0x00000006050d7c23 */ /* 0x100fe20008010018 */
[----:B------:R-:W-:Y:S01]  /*ad20*/  ISETP.GE.U32.AND P0, PT, R23, UR8, PT ;  /* 0x0000000817007c0c */ /* 0x000fe2000bf06070 */
[----:B------:R-:W-:Y:S01]  /*ad30*/  FFMA.FTZ R24, R7, UR6, R24 ;  /* 0x0000000607187c23 */ /* 0x000fe20008010018 */
[----:B------:R-:W-:Y:S02]  /*ad40*/  SHF.R.S32.HI R12, RZ, 0x1f, R23 ;  /* 0x0000001fff0c7819 */ /* 0x000fe40000011417 */
        /* <DEDUP_REMOVED lines=20> */
.L_x_159:
[----:B------:R-:W-:Y:S01]  /*ae90*/  ISETP.GE.AND.EX P0, PT, R12, UR9, PT, P0 ;  /* 0x000000090c007c0c */ /* 0x000fe2000bf06300 */
[----:B------:R-:W-:Y:S01]  /*aea0*/  FFMA.FTZ R13, R16, R3, -R13 ;  /* 0x00000003100d7223 */ /* 0x000fe2000001080d */
[----:B------:R-:W-:Y:S01]  /*aeb0*/  FFMA.FTZ R24, R17, R4, -R24 ;  /* 0x0000000411187223 */ /* 0x000fe20000010818 */
[----:B------:R-:W-:Y:S02]  /*aec0*/  BSSY.RECONVERGENT B0, `(.L_x_160) ;  /* 0x000000f000007945 */ /* 0x000fe40003800200 */
[----:B------:R-:W-:Y:S01]  /*aed0*/  FMUL.FTZ R3, R13, UR15 ;  /* 0x0000000f0d037c20 */ /* 0x000fe20008410000 */
[----:B------:R-:W-:-:S07]  /*aee0*/  FMUL.FTZ R24, R24, UR15 ;  /* 0x0000000f18187c20 */ /* 0x000fce0008410000 */
[----:B------:R-:W-:Y:S05]  /*aef0*/  @P0 BRA `(.L_x_161) ;  /* 0x00000000002c0947 */ /* 0x000fea0003800000 */
[----:B------:R-:W0:Y:S01]  /*af00*/  LDCU.64 UR6, c[0x0][0x3f8] ;  /* 0x00007f00ff0677ac */ /* 0x000e220008000a00 */
[----:B------:R-:W-:Y:S02]  /*af10*/  MOV R73, R75 ;  /* 0x0000004b00497202 */ /* 0x000fe40000000f00 */
[----:B------:R-:W-:Y:S01]  /*af20*/  F2FP.BF16.F32.PACK_AB R3, R24, R3 ;  /* 0x000000031803723e */ /* 0x000fe200000010ff */
[----:B------:R-:W1:Y:S01]  /*af30*/  LDCU.64 UR8, c[0x0][0x380] ;  /* 0x00007000ff0877ac */ /* 0x000e620008000a00 */
[----:B0-----:R-:W-:Y:S02]  /*af40*/  IMAD R12, R12, UR6, RZ ;  /* 0x000000060c0c7c24 */ /* 0x001fe4000f8e02ff */
[----:B------:R-:W-:-:S04]  /*af50*/  IMAD.WIDE.U32 R72, R23, UR6, R72 ;  /* 0x0000000617487c25 */ /* 0x000fc8000f8e0048 */
[----:B------:R-:W-:Y:S01]  /*af60*/  IMAD R23, R23, UR7, R12 ;  /* 0x0000000717177c24 */ /* 0x000fe2000f8e020c */
[----:B-1----:R-:W-:-:S04]  /*af70*/  LEA R4, P0, R72, UR8, 0x1 ;  /* 0x0000000848047c11 */ /* 0x002fc8000f8008ff */
[----:B------:R-:W-:-:S04]  /*af80*/  IADD3 R23, PT, PT, R73, R23, RZ ;  /* 0x0000001749177210 */ /* 0x000fc80007ffe0ff */
[----:B------:R-:W-:-:S05]  /*af90*/  LEA.HI.X R5, R72, UR9, R23, 0x1, P0 ;  /* 0x0000000948057c11 */ /* 0x000fca00080f0c17 */
[----:B------:R0:W-:Y:S02]  /*afa0*/  STG.E desc[UR12][R4.64], R3 ;  /* 0x0000000304007986 */ /* 0x0001e4000c10190c */
.L_x_161:
[----:B------:R-:W-:Y:S05]  /*afb0*/  BSYNC.RECONVERGENT B0 ;  /* 0x0000000000007941 */ /* 0x000fea0003800200 */
.L_x_160:
[----:B------:R-:W1:Y:S01]  /*afc0*/  LDCU UR6, c[0x0][0x374] ;  /* 0x00006e80ff0677ac */ /* 0x000e620008000800 */
[----:B------:R-:W2:Y:S01]  /*afd0*/  LDCU UR7, c[0x0][0x410] ;  /* 0x00008200ff0777ac */ /* 0x000ea20008000800 */
[----:B------:R-:W2:Y:S01]  /*afe0*/  LDCU UR8, c[0x0][0x3e0] ;  /* 0x00007c00ff0877ac */ /* 0x000ea20008000800 */
[----:B------:R-:W-:Y:S02]  /*aff0*/  UIADD3 UR4, UPT, UPT, UR4, 0x1, URZ ;  /* 0x0000000104047890 */ /* 0x000fe4000fffe0ff */
[----:B-1----:R-:W-:Y:S02]  /*b000*/  UIADD3 UR5, UPT, UPT, UR6, UR5, URZ ;  /* 0x0000000506057290 */ /* 0x002fe4000fffe0ff */
[----:B--2---:R-:W-:-:S04]  /*b010*/  UIMAD UR7, UR7, UR8, URZ ;  /* 0x00000008070772a4 */ /* 0x004fc8000f8e02ff */
[----:B------:R-:W-:-:S09]  /*b020*/  UISETP.GE.AND UP0, UPT, UR5, UR7, UPT ;  /* 0x000000070500728c */ /* 0x000fd2000bf06270 */
[----:B------:R-:W-:Y:S05]  /*b030*/  BRA.U !UP0, `(.L_x_162) ;  /* 0xffffff5108447547 */ /* 0x000fea000b83ffff */
.L_x_95:
[----:B0-----:R-:W0:Y:S01]  /*b040*/  LDC R4, c[0x0][0x370] ;  /* 0x0000dc00ff047b82 */ /* 0x001e220000000800 */
[----:B------:R-:W-:Y:S01]  /*b050*/  ISETP.NE.AND P1, PT, R55, RZ, PT ;  /* 0x000000ff3700720c */ /* 0x000fe20003f25270 */
[----:B------:R-:W-:Y:S06]  /*b060*/  BSSY.RECONVERGENT B0, `(.L_x_163) ;  /* 0x000000d000007945 */ /* 0x000fec0003800200 */
[----:B------:R-:W1:Y:S08]  /*b070*/  LDC R7, c[0x0][0x374] ;  /* 0x0000dd00ff077b82 */ /* 0x000e700000000800 */
[----:B------:R-:W2:Y:S01]  /*b080*/  LDC.64 R2, c[0x0][0x3c8] ;  /* 0x0000f200ff027b82 */ /* 0x000ea20000000a00 */
[----:B0-----:R-:W-:-:S02]  /*b090*/  ISETP.NE.AND P0, PT, R4, 0x1, PT ;  /* 0x000000010400780c */ /* 0x001fc40003f05270 */
[----:B-1----:R-:W-:-:S04]  /*b0a0*/  SHF.L.U32 R0, R7, 0x1, RZ ;  /* 0x0000000107007819 */ /* 0x002fc800000006ff */
[----:B------:R-:W-:-:S05]  /*b0b0*/  SEL R5, R0, RZ, P0 ;  /* 0x000000ff00057207 */ /* 0x000fca0000000000 */
[----:B--2---:R-:W-:Y:S01]  /*b0c0*/  IMAD.WIDE.U32 R2, R5, 0x4, R2 ;  /* 0x0000000405027825 */ /* 0x004fe200078e0002 */
[----:B------:R-:W-:Y:S06]  /*b0d0*/  @P1 BRA `(.L_x_164) ;  /* 0x0000000000141947 */ /* 0x000fec0003800000 */
[----:B------:R-:W-:Y:S01]  /*b0e0*/  HFMA2 R5, -RZ, RZ, 0, 5.9604644775390625e-08 ;  /* 0x00000001ff057431 */ /* 0x000fe200000001ff */
[----:B------:R-:W-:Y:S06]  /*b0f0*/  MEMBAR.ALL.GPU ;  /* 0x0000000000007992 */ /* 0x000fec000000a000 */
[----:B------:R-:W-:-:S00]  /*b100*/  ERRBAR ;  /* 0x00000000000079ab */ /* 0x000fc00000000000 */
[----:B------:R-:W-:Y:S06]  /*b110*/  CGAERRBAR ;  /* 0x00000000000075ab */ /* 0x000fec0000000000 */
[----:B------:R0:W-:Y:S02]  /*b120*/  REDG.E.ADD.S32.STRONG.GPU desc[UR12][R2.64], R5 ;  /* 0x000000050200798e */ /* 0x0001e4000c12e30c */
.L_x_164:
[----:B------:R-:W-:Y:S05]  /*b130*/  BSYNC.RECONVERGENT B0 ;  /* 0x0000000000007941 */ /* 0x000fea0003800200 */
.L_x_163:
        /* <DEDUP_REMOVED lines=11> */
.L_x_166:
[----:B------:R-:W2:Y:S04]  /*b1f0*/  LDG.E.STRONG.GPU R5, desc[UR12][R2.64] ;  /* 0x0000000c02057981 */ /* 0x000ea8000c1ef900 */
[----:B--2---:R-:W-:Y:S01]  /*b200*/  CCTL.IVALL ;  /* 0x00000000ff00798f */ /* 0x004fe20002000000 */
[----:B------:R-:W-:Y:S05]  /*b210*/  YIELD ;  /* 0x0000000000007946 */ /* 0x000fea0003800000 */
[----:B------:R-:W-:-:S13]  /*b220*/  ISETP.NE.AND P0, PT, R5, R0, PT ;  /* 0x000000000500720c */ /* 0x000fda0003f05270 */
[----:B------:R-:W-:Y:S05]  /*b230*/  @P0 BRA `(.L_x_166) ;  /* 0xfffffffc00ec0947 */ /* 0x000fea000383ffff */
.L_x_165:
        /* <DEDUP_REMOVED lines=12> */
[----:B------:R-:W-:Y:S02]  /*b300*/  MOV R10, RZ ;  /* 0x000000ff000a7202 */ /* 0x000fe40000000f00 */
        /* <DEDUP_REMOVED lines=18> */
[----:B------:R-:W-:Y:S01]  /*b430*/  IMAD.WIDE.U32 R8, R6, 0x3, RZ ;  /* 0x0000000306087825 */ /* 0x000fe200078e00ff */
[----:B------:R-:W-:-:S03]  /*b440*/  LEA R11, R7, R7, 0x1 ;  /* 0x00000007070b7211 */ /* 0x000fc600078e08ff */
[----:B------:R-:W-:Y:S01]  /*b450*/  IMAD.WIDE.U32.X R4, R15, -0x55555556, R12, P0 ;  /* 0xaaaaaaaa0f047825 */ /* 0x000fe200000e040c */
[----:B------:R-:W-:-:S04]  /*b460*/  IADD3 R11, PT, PT, R9, R11, RZ ;  /* 0x0000000b090b7210 */ /* 0x000fc80007ffe0ff */
[----:B------:R-:W-:Y:S02]  /*b470*/  SHF.R.U64 R2, R4, 0x9, R5 ;  /* 0x0000000904027819 */ /* 0x000fe40000001205 */
[----:B------:R-:W-:Y:S02]  /*b480*/  LEA.HI R28, P2, R11, R8, RZ, 0x1 ;  /* 0x000000080b1c7211 */ /* 0x000fe400078508ff */
[----:B------:R-:W-:Y:S02]  /*b490*/  IADD3 R2, P0, PT, R2, R14, RZ ;  /* 0x0000000e02027210 */ /* 0x000fe40007f1e0ff */
[----:B------:R-:W-:Y:S02]  /*b4a0*/  IADD3.X R11, PT, PT, RZ, R11, RZ, P2, !PT ;  /* 0x0000000bff0b7210 */ /* 0x000fe400017fe4ff */
[----:B------:R-:W-:Y:S02]  /*b4b0*/  LOP3.LUT R12, R2, 0x3, RZ, 0xc0, !PT ;  /* 0x00000003020c7812 */ /* 0x000fe400078ec0ff */
[----:B------:R-:W-:-:S02]  /*b4c0*/  LEA.HI.X R4, R5, RZ, RZ, 0x17, P0 ;  /* 0x000000ff05047211 */ /* 0x000fc400000fbcff */
[----:B------:R-:W-:Y:S02]  /*b4d0*/  ISETP.NE.U32.AND P1, PT, R12, 0x3, PT ;  /* 0x000000030c00780c */ /* 0x000fe40003f25070 */
[----:B------:R-:W-:Y:S02]  /*b4e0*/  ISETP.GE.U32.AND P0, PT, R2, 0x3, PT ;  /* 0x000000030200780c */ /* 0x000fe40003f06070 */
[----:B------:R-:W-:Y:S02]  /*b4f0*/  ISETP.NE.AND.EX P1, PT, RZ, RZ, PT, P1 ;  /* 0x000000ffff00720c */ /* 0x000fe40003f25310 */
[----:B------:R-:W-:Y:S02]  /*b500*/  ISETP.GE.U32.AND.EX P0, PT, R4, RZ, PT, P0 ;  /* 0x000000ff0400720c */ /* 0x000fe40003f06100 */
[--C-:B------:R-:W-:Y:S02]  /*b510*/  SHF.R.S64 R28, R28, 0x1, R11.reuse ;  /* 0x000000011c1c7819 */ /* 0x100fe4000000100b */
[----:B------:R-:W-:-:S07]  /*b520*/  SHF.R.S32.HI R35, RZ, 0x1, R11 ;  /* 0x00000001ff237819 */ /* 0x000fce000001140b */
[----:B------:R-:W-:Y:S05]  /*b530*/  @!P1 BRA `(.L_x_168) ;  /* 0x0000000000dc9947 */ /* 0x000fea0003800000 */
[----:B------:R-:W0:Y:S01]  /*b540*/  LDCU.64 UR4, c[0x0][0x3d8] ;  /* 0x00007b00ff0477ac */ /* 0x000e220008000a00 */
[----:B------:R-:W-:Y:S02]  /*b550*/  IADD3 R9, PT, PT, R2, 0x1, RZ ;  /* 0x0000000102097810 */ /* 0x000fe40007ffe0ff */
[----:B------:R-:W-:Y:S01]  /*b560*/  MOV R4, R55 ;  /* 0x0000003700047202 */ /* 0x000fe20000000f00 */
[----:B------:R-:W1:Y:S01]  /*b570*/  LDCU.64 UR6, c[0x0][0x390] ;  /* 0x00007200ff0677ac */ /* 0x000e620008000a00 */
[----:B------:R-:W-:Y:S02]  /*b580*/  LOP3.LUT R9, R9, 0x3, RZ, 0xc0, !PT ;  /* 0x0000000309097812 */ /* 0x000fe400078ec0ff */
[----:B------:R-:W-:Y:S01]  /*b590*/  MOV R5, R10 ;  /* 0x0000000a00057202 */ /* 0x000fe20000000f00 */
[----:B------:R-:W2:Y:S01]  /*b5a0*/  LDCU.64 UR8, c[0x0][0x388] ;  /* 0x00007100ff0877ac */ /* 0x000ea20008000a00 */
[C---:B------:R-:W-:Y:S02]  /*b5b0*/  SHF.L.U32 R22, R55.reuse, 0x3, RZ ;  /* 0x0000000337167819 */ /* 0x040fe400000006ff */
[----:B------:R-:W-:Y:S01]  /*b5c0*/  SHF.L.U64.HI R23, R55, 0x3, R10 ;  /* 0x0000000337177819 */ /* 0x000fe2000001020a */
        /* <DEDUP_REMOVED lines=17> */
.L_x_169:
        /* <DEDUP_REMOVED lines=29> */
.L_x_168:
[----:B------:R-:W-:Y:S05]  /*b8b0*/  BSYNC.RECONVERGENT B0 ;  /* 0x0000000000007941 */ /* 0x000fea0003800200 */
.L_x_167:
[----:B------:R-:W-:Y:S05]  /*b8c0*/  @!P0 EXIT ;  /* 0x000000000000894d */ /* 0x000fea0003800000 */
[C---:B------:R-:W-:Y:S01]  /*b8d0*/  SHF.L.U64.HI R2, R6.reuse, 0x2, R7 ;  /* 0x0000000206027819 */ /* 0x040fe20000010207 */
[----:B------:R-:W1:Y:S01]  /*b8e0*/  LDCU.64 UR4, c[0x0][0x3d8] ;  /* 0x00007b00ff0477ac */ /* 0x000e620008000a00 */
[----:B------:R-:W-:Y:S02]  /*b8f0*/  SHF.L.U32 R6, R6, 0x2, RZ ;  /* 0x0000000206067819 */ /* 0x000fe400000006ff */
[C---:B------:R-:W-:Y:S01]  /*b900*/  SHF.L.U64.HI R7, R28.reuse, 0x2, R35 ;  /* 0x000000021c077819 */ /* 0x040fe20000010223 */
[----:B------:R-:W2:Y:S01]  /*b910*/  LDCU.64 UR6, c[0x0][0x388] ;  /* 0x00007100ff0677ac */ /* 0x000ea20008000a00 */
[----:B0-----:R-:W-:Y:S02]  /*b920*/  SHF.L.U32 R8, R28, 0x2, RZ ;  /* 0x000000021c087819 */ /* 0x001fe400000006ff */
[C---:B------:R-:W-:Y:S01]  /*b930*/  SHF.L.U64.HI R4, R0.reuse, 0x2, R3 ;  /* 0x0000000200047819 */ /* 0x040fe20000010203 */
[----:B------:R-:W0:Y:S01]  /*b940*/  LDCU.64 UR8, c[0x0][0x390] ;  /* 0x00007200ff0877ac */ /* 0x000e220008000a00 */
[----:B------:R-:W-:-:S07]  /*b950*/  SHF.L.U32 R5, R0, 0x2, RZ ;  /* 0x0000000200057819 */ /* 0x000fce00000006ff */
.L_x_170:
        /* <DEDUP_REMOVED lines=18> */
[C---:B--2---:R-:W-:Y:S02]  /*ba80*/  IADD3 R20, P0, PT, R22.reuse, UR6, RZ ;  /* 0x0000000616147c10 */ /* 0x044fe4000ff1e0ff */
[----:B------:R-:W-:Y:S02]  /*ba90*/  LOP3.LUT R10, R35, 0x3, RZ, 0xc0, !PT ;  /* 0x00000003230a7812 */ /* 0x000fe400078ec0ff */
[----:B0-----:R-:W-:Y:S02]  /*baa0*/  IADD3 R22, P1, PT, R22, UR8, RZ ;  /* 0x0000000816167c10 */ /* 0x001fe4000ff3e0ff */
[----:B------:R-:W-:Y:S02]  /*bab0*/  LOP3.LUT R9, R9, 0x3, RZ, 0xc0, !PT ;  /* 0x0000000309097812 */ /* 0x000fe400078ec0ff */
[----:B------:R-:W-:Y:S02]  /*bac0*/  IADD3 R24, P2, PT, R24, UR4, RZ ;  /* 0x0000000418187c10 */ /* 0x000fe4000ff5e0ff */
        /* <DEDUP_REMOVED lines=43> */
[----:B------:R-:W-:-:S04]  /*bd80*/  IADD3 R9, P0, PT, R34, 0x4800, RZ ;  /* 0x0000480022097810 */ /* 0x000fc80007f1e0ff */
[----:B--2---:R-:W-:Y:S02]  /*bd90*/  IADD3.X R32, PT, PT, RZ, R35, RZ, P0, !PT ;  /* 0x00000023ff207210 */ /* 0x004fe400007fe4ff */
        /* <DEDUP_REMOVED lines=14> */
.L_x_171:
        /* <DEDUP_REMOVED lines=16> */
.L_x_4495:


//--------------------- .text._Z35group_norm_nhwc_bwd_one_pass_kernelI11Bf16IOFp32WLi512ELi96ELi768EEv26Group_norm_nhwc_bwd_params --------------------------
	.section	.text._Z35group_norm_nhwc_bwd_one_pass_kernelI11Bf16IOFp32WLi512ELi96ELi768EEv26Group_norm_nhwc_bwd_params,"ax",@progbits
	.align	128
        .global         _Z35group_norm_nhwc_bwd_one_pass_kernelI11Bf16IOFp32WLi512ELi96ELi768EEv26Group_norm_nhwc_bwd_params
        .type           _Z35group_norm_nhwc_bwd_one_pass_kernelI11Bf16IOFp32WLi512ELi96ELi768EEv26Group_norm_nhwc_bwd_params,@function
        .size           _Z35group_norm_nhwc_bwd_one_pass_kernelI11Bf16IOFp32WLi512ELi96ELi768EEv26Group_norm_nhwc_bwd_params,(.L_x_4496 - _Z35group_norm_nhwc_bwd_one_pass_kernelI11Bf16IOFp32WLi512ELi96ELi768EEv26Group_norm_nhwc_bwd_params)
        .other          _Z35group_norm_nhwc_bwd_one_pass_kernelI11Bf16IOFp32WLi512ELi96ELi768EEv26Group_norm_nhwc_bwd_params,@"STO_CUDA_ENTRY STV_DEFAULT"
_Z35group_norm_nhwc_bwd_one_pass_kernelI11Bf16IOFp32WLi512ELi96ELi768EEv26Group_norm_nhwc_bwd_params:
.text._Z35group_norm_nhwc_bwd_one_pass_kernelI11Bf16IOFp32WLi512ELi96ELi768EEv26Group_norm_nhwc_bwd_params:
[----:B------:R-:W0:Y:S01]  /*0000*/  LDC R1, c[0x0][0x37c] ;  /* 0x0000df00ff017b82 */ /* 0x000e220000000800 */
[----:B------:R-:W1:Y:S07]  /*0010*/  S2R R3, SR_TID.X ;  /* 0x0000000000037919 */ /* 0x000e6e0000002100 */
[----:B------:R-:W2:Y:S01]  /*0020*/  S2UR UR8, SR_CTAID.Y ;  /* 0x00000000000879c3 */ /* 0x000ea20000002600 */
[----:B------:R-:W3:Y:S01]  /*0030*/  LDCU UR4, c[0x0][0x410] ;  /* 0x00008200ff0477ac */ /* 0x000ee20008000800 */
[----:B0-----:R-:W-:Y:S01]  /*0040*/  IADD3 R1, PT, PT, R1, -0x530, RZ ;  /* 0xfffffad001017810 */ /* 0x001fe20007ffe0ff */
[----:B------:R-:W3:Y:S03]  /*0050*/  LDCU UR5, c[0x0][0x3e0] ;  /* 0x00007c00ff0577ac */ /* 0x000ee60008000800 */
[----:B------:R-:W-:-:S02]  /*0060*/  R2UR UR15, R1 ;  /* 0x00000000010f72ca */ /* 0x000fc400000e0000 */
[----:B------:R-:W0:Y:S01]  /*0070*/  S2UR UR6, SR_CTAID.X ;  /* 0x00000000000679c3 */ /* 0x000e220000002500 */
[----:B------:R-:W4:Y:S07]  /*0080*/  LDCU.64 UR10, c[0x0][0x358] ;  /* 0x00006b00ff0a77ac */ /* 0x000f2e0008000a00 */
[----:B------:R-:W0:Y:S01]  /*0090*/  LDC R5, c[0x0][0x41c] ;  /* 0x00010700ff057b82 */ /* 0x000e220000000800 */
[----:B---3--:R-:W-:-:S04]  /*00a0*/  UIMAD UR4, UR4, UR5, URZ ;  /* 0x00000005040472a4 */ /* 0x008fc8000f8e02ff */
[----:B--2---:R-:W-:Y:S01]  /*00b0*/  UISETP.GE.AND UP0, UPT, UR8, UR4, UPT ;  /* 0x000000040800728c */ /* 0x004fe2000bf06270 */
[----:B-1----:R-:W-:-:S05]  /*00c0*/  LOP3.LUT R0, R3, 0xffff, RZ, 0xc0, !PT ;  /* 0x0000ffff03007812 */ /* 0x002fca00078ec0ff */
[----:B------:R-:W-:-:S05]  /*00d0*/  IMAD R0, R0, 0x556, RZ ;  /* 0x0000055600007824 */ /* 0x000fca00078e02ff */
[----:B------:R-:W-:-:S04]  /*00e0*/  SHF.R.U32.HI R0, RZ, 0x10, R0 ;  /* 0x00000010ff007819 */ /* 0x000fc80000011600 */
[----:B------:R-:W-:Y:S01]  /*00f0*/  PRMT R2, R0, 0x9910, RZ ;  /* 0x0000991000027816 */ /* 0x000fe200000000ff */
[----:B0-----:R-:W-:-:S04]  /*0100*/  IMAD R0, R5, UR6, R0 ;  /* 0x0000000605007c24 */ /* 0x001fc8000f8e0200 */
[----:B------:R-:W-:-:S05]  /*0110*/  IMAD R2, R2, 0x30, RZ ;  /* 0x0000003002027824 */ /* 0x000fca00078e02ff */
[----:B------:R-:W-:-:S04]  /*0120*/  IADD3 R2, PT, PT, RZ, -R2, RZ ;  /* 0x80000002ff027210 */ /* 0x000fc80007ffe0ff */
[----:B------:R-:W-:-:S04]  /*0130*/  PRMT R2, R2, 0x7710, RZ ;  /* 0x0000771002027816 */ /* 0x000fc800000000ff */
[----:B------:R-:W-:Y:S01]  /*0140*/  IADD3 R2, PT, PT, R2, R3, RZ ;  /* 0x0000000302027210 */ /* 0x000fe20007ffe0ff */
[----:B----4-:R-:W-:Y:S06]  /*0150*/  BRA.U UP0, `(.L_x_172) ;  /* 0x0000011d004c7547 */ /* 0x010fec000b800000 */
[----:B------:R-:W-:Y:S01]  /*0160*/  SHF.L.U32 R2, R2, 0x1, RZ ;  /* 0x0000000102027819 */ /* 0x000fe200000006ff */
[----:B------:R-:W-:Y:S01]  /*0170*/  UMOV UR4, URZ ;  /* 0x000000ff00047c82 */ /* 0x000fe20008000000 */
[----:B------:R-:W-:Y:S02]  /*0180*/  SHF.R.S32.HI R3, RZ, 0x1f, R0 ;  /* 0x0000001fff037819 */ /* 0x000fe40000011400 */
[----:B------:R-:W-:-:S03]  /*0190*/  LOP3.LUT R2, R2, 0xffff, RZ, 0xc0, !PT ;  /* 0x0000ffff02027812 */ /* 0x000fc600078ec0ff */
[----:B------:R0:W-:Y:S04]  /*01a0*/  STL [R1+0x3b4], R3 ;  /* 0x0003b40301007387 */ /* 0x0001e80000100800 */
[----:B------:R0:W-:Y:S02]  /*01b0*/  STL [R1+0x3b0], R2 ;  /* 0x0003b00201007387 */ /* 0x0001e40000100800 */
.L_x_198:
[----:B------:R-:W2:Y:S01]  /*01c0*/  LDL R12, [R1+0x3b4] ;  /* 0x0003b400010c7983 */ /* 0x000ea20000100800 */
[----:B0-----:R-:W0:Y:S03]  /*01d0*/  LDCU UR14, c[0x0][0x410] ;  /* 0x00008200ff0e77ac */ /* 0x001e260008000800 */
[----:B------:R-:W3:Y:S01]  /*01e0*/  LDL.LU R5, [R1+0x3b0] ;  /* 0x0003b00001057983 */ /* 0x000ee20000300800 */
[----:B------:R-:W-:Y:S01]  /*01f0*/  IABS R4, UR8 ;  /* 0x0000000800047c13 */ /* 0x000fe20008000000 */
[----:B------:R-:W-:Y:S01]  /*0200*/  UMOV UR6, URZ ;  /* 0x000000ff00067c82 */ /* 0x000fe20008000000 */
[----:B------:R-:W1:Y:S01]  /*0210*/  LDCU.128 UR16, c[0x0][0x400] ;  /* 0x00008000ff1077ac */ /* 0x000e620008000c00 */
[----:B0-----:R-:W-:-:S04]  /*0220*/  MOV R2, UR14 ;  /* 0x0000000e00027c02 */ /* 0x001fc80008000f00 */
[----:B------:R-:W-:-:S04]  /*0230*/  IABS R2, R2 ;  /* 0x0000000200027213 */ /* 0x000fc80000000000 */
[----:B------:R-:W-:-:S13]  /*0240*/  R2UR UR13, R2 ;  /* 0x00000000020d72ca */ /* 0x000fda00000e0000 */
[----:B------:R-:W0:Y:S08]  /*0250*/  I2F.RP R2, UR13 ;  /* 0x0000000d00027d06 */ /* 0x000e300008209400 */
[----:B0-----:R-:W0:Y:S02]  /*0260*/  MUFU.RCP R2, R2 ;  /* 0x0000000200027308 */ /* 0x001e240000001000 */
[----:B0-----:R-:W-:-:S06]  /*0270*/  IADD3 R3, PT, PT, R2, 0xffffffe, RZ ;  /* 0x0ffffffe02037810 */ /* 0x001fcc0007ffe0ff */
[----:B------:R-:W0:Y:S01]  /*0280*/  F2I.FTZ.U32.TRUNC.NTZ R3, R3 ;  /* 0x0000000300037305 */ /* 0x000e22000021f000 */
[----:B------:R-:W-:Y:S02]  /*0290*/  R2UR UR9, R4 ;  /* 0x00000000040972ca */ /* 0x000fe400000e0000 */
[----:B0-----:R-:W-:-:S13]  /*02a0*/  R2UR UR7, R3 ;  /* 0x00000000030772ca */ /* 0x001fda00000e0000 */
[----:B------:R-:W-:-:S04]  /*02b0*/  UIADD3 UR5, UPT, UPT, URZ, -UR7, URZ ;  /* 0x80000007ff057290 */ /* 0x000fc8000fffe0ff */
[----:B------:R-:W-:-:S04]  /*02c0*/  UIMAD UR5, UR5, UR13, URZ ;  /* 0x0000000d050572a4 */ /* 0x000fc8000f8e02ff */
[----:B------:R-:W-:-:S04]  /*02d0*/  UIMAD.WIDE.U32 UR6, UR7, UR5, UR6 ;  /* 0x00000005070672a5 */ /* 0x000fc8000f8e0006 */
[----:B------:R-:W-:-:S04]  /*02e0*/  UIMAD.WIDE.U32 UR6, UR7, UR9, URZ ;  /* 0x00000009070672a5 */ /* 0x000fc8000f8e00ff */
[----:B------:R-:W-:-:S04]  /*02f0*/  UIADD3 UR5, UPT, UPT, -UR7, URZ, URZ ;  /* 0x000000ff07057290 */ /* 0x000fc8000fffe1ff */
[----:B------:R-:W-:-:S04]  /*0300*/  UIMAD UR5, UR13, UR5, UR9 ;  /* 0x000000050d0572a4 */ /* 0x000fc8000f8e0209 */
[----:B------:R-:W-:Y:S01]  /*0310*/  UISETP.GT.U32.AND UP2, UPT, UR13, UR5, UPT ;  /* 0x000000050d00728c */ /* 0x000fe2000bf44070 */
[----:B-1----:R-:W-:Y:S01]  /*0320*/  ISETP.GE.U32.AND P0, PT, R0, UR16, PT ;  /* 0x0000001000007c0c */ /* 0x002fe2000bf06070 */
[----:B------:R-:W-:Y:S02]  /*0330*/  UISETP.GE.AND UP4, UPT, UR8, URZ, UPT ;  /* 0x000000ff0800728c */ /* 0x000fe4000bf86270 */
[----:B------:R-:W-:-:S07]  /*0340*/  ULOP3.LUT UR12, UR8, UR14, URZ, 0x3c, !UPT ;  /* 0x0000000e080c7292 */ /* 0x000fce000f8e3cff */
[----:B------:R-:W-:-:S04]  /*0350*/  @!UP2 UIADD3 UR5, UPT, UPT, UR5, -UR13, URZ ;  /* 0x8000000d0505a290 */ /* 0x000fc8000fffe0ff */
[----:B------:R-:W-:Y:S02]  /*0360*/  UIADD3 UR6, UPT, UPT, UR5, -UR13, URZ ;  /* 0x8000000d05067290 */ /* 0x000fe4000fffe0ff */
[----:B------:R-:W-:Y:S02]  /*0370*/  UISETP.GT.U32.AND UP3, UPT, UR13, UR5, UPT ;  /* 0x000000050d00728c */ /* 0x000fe4000bf64070 */
[----:B------:R-:W-:Y:S02]  /*0380*/  UISETP.GE.U32.AND UP1, UPT, UR5, UR13, UPT ;  /* 0x0000000d0500728c */ /* 0x000fe4000bf26070 */
[----:B------:R-:W-:Y:S02]  /*0390*/  @!UP2 UIADD3 UR7, UPT, UPT, UR7, 0x1, URZ ;  /* 0x000000010707a890 */ /* 0x000fe4000fffe0ff */
[----:B------:R-:W-:Y:S02]  /*03a0*/  USEL UR5, UR6, UR5, !UP3 ;  /* 0x0000000506057287 */ /* 0x000fe4000d800000 */
[----:B------:R-:W-:-:S02]  /*03b0*/  UISETP.GE.AND UP2, UPT, UR12, URZ, UPT ;  /* 0x000000ff0c00728c */ /* 0x000fc4000bf46270 */
[----:B------:R-:W-:Y:S02]  /*03c0*/  ULOP3.LUT UR9, URZ, UR14, URZ, 0x33, !UPT ;  /* 0x0000000eff097292 */ /* 0x000fe4000f8e33ff */
[----:B------:R-:W-:Y:S02]  /*03d0*/  UISETP.NE.AND UP0, UPT, UR14, URZ, UPT ;  /* 0x000000ff0e00728c */ /* 0x000fe4000bf05270 */
[----:B------:R-:W-:Y:S02]  /*03e0*/  @!UP4 UIADD3 UR5, UPT, UPT, -UR5, URZ, URZ ;  /* 0x000000ff0505c290 */ /* 0x000fe4000fffe1ff */
[----:B------:R-:W-:Y:S02]  /*03f0*/  @UP1 UIADD3 UR7, UPT, UPT, UR7, 0x1, URZ ;  /* 0x0000000107071890 */ /* 0x000fe4000fffe0ff */
[----:B------:R-:W-:Y:S01]  /*0400*/  USEL UR13, UR9, UR5, !UP0 ;  /* 0x00000005090d7287 */ /* 0x000fe2000c000000 */
[----:B------:R-:W-:Y:S01]  /*0410*/  IADD3 R17, PT, PT, R0, 0x10, RZ ;  /* 0x0000001000117810 */ /* 0x000fe20007ffe0ff */
[----:B------:R-:W-:-:S02]  /*0420*/  @!UP2 UIADD3 UR7, UPT, UPT, -UR7, URZ, URZ ;  /* 0x000000ff0707a290 */ /* 0x000fc4000fffe1ff */
[----:B------:R-:W-:Y:S01]  /*0430*/  UIMAD UR5, UR13, 0x60, URZ ;  /* 0x000000600d0578a4 */ /* 0x000fe2000f8e02ff */
[----:B------:R-:W-:Y:S01]  /*0440*/  ISETP.GE.U32.AND P1, PT, R17, UR16, PT ;  /* 0x0000001011007c0c */ /* 0x000fe2000bf26070 */
[----:B------:R-:W-:Y:S01]  /*0450*/  USEL UR7, UR9, UR7, !UP0 ;  /* 0x0000000709077287 */ /* 0x000fe2000c000000 */
[----:B------:R-:W-:Y:S02]  /*0460*/  SHF.R.S32.HI R15, RZ, 0x1f, R17 ;  /* 0x0000001fff0f7819 */ /* 0x000fe40000011411 */
[----:B------:R-:W-:Y:S02]  /*0470*/  IADD3 R35, PT, PT, R0, 0x20, RZ ;  /* 0x0000002000237810 */ /* 0x000fe40007ffe0ff */
[----:B------:R-:W-:Y:S01]  /*0480*/  LOP3.LUT R31, R31, 0xfeffffff, RZ, 0xc0, !PT ;  /* 0xfeffffff1f1f7812 */ /* 0x000fe200078ec0ff */
[----:B------:R-:W-:Y:S01]  /*0490*/  STL [R1+0x508], R30 ;  /* 0x0005081e01007387 */ /* 0x000fe20000100800 */
[----:B------:R-:W-:Y:S01]  /*04a0*/  MOV R2, UR5 ;  /* 0x0000000500027c02 */ /* 0x000fe20008000f00 */
[----:B------:R-:W0:Y:S01]  /*04b0*/  LDCU.U8 UR9, c[0x0][0x414] ;  /* 0x00008280ff0977ac */ /* 0x000e220008000000 */
[----:B------:R-:W-:-:S02]  /*04c0*/  ISETP.GE.AND.EX P4, PT, R15, UR17, PT, P1 ;  /* 0x000000110f007c0c */ /* 0x000fc4000bf86310 */
[----:B------:R-:W-:Y:S02]  /*04d0*/  MOV R3, UR18 ;  /* 0x0000001200037c02 */ /* 0x000fe40008000f00 */
[----:B------:R-:W-:-:S09]  /*04e0*/  ISETP.GE.U32.AND P1, PT, R35, UR16, PT ;  /* 0x0000001023007c0c */ /* 0x000fd2000bf26070 */
[----:B------:R-:W1:Y:S01]  /*04f0*/  @!P4 LDC.64 R18, c[0x0][0x3f8] ;  /* 0x0000fe00ff12cb82 */ /* 0x000e620000000a00 */
[----:B------:R-:W-:-:S04]  /*0500*/  @P4 LOP3.LUT R31, R31, 0x1000000, RZ, 0xfc, !PT ;  /* 0x010000001f1f4812 */ /* 0x000fc800078efcff */
[----:B------:R-:W-:-:S03]  /*0510*/  LOP3.LUT R31, R31, 0xff7fffff, RZ, 0xc0, !PT ;  /* 0xff7fffff1f1f7812 */ /* 0x000fc600078ec0ff */
[----:B------:R-:W4:Y:S08]  /*0520*/  @!P4 LDC.64 R28, c[0x0][0x3a0] ;  /* 0x0000e800ff1ccb82 */ /* 0x000f300000000a00 */
[----:B------:R-:W0:Y:S01]  /*0530*/  @!P4 LDC.64 R26, c[0x0][0x398] ;  /* 0x0000e600ff1acb82 */ /* 0x000e220000000a00 */
[----:B--2---:R-:W-:Y:S02]  /*0540*/  ISETP.GE.AND.EX P0, PT, R12, UR17, PT, P0 ;  /* 0x000000110c007c0c */ /* 0x004fe4000bf06300 */
[----:B---3--:R-:W-:-:S11]  /*0550*/  IADD3 R6, P2, PT, R5, UR5, RZ ;  /* 0x0000000505067c10 */ /* 0x008fd6000ff5e0ff */
[----:B------:R-:W2:Y:S01]  /*0560*/  @!P0 LDC.64 R20, c[0x0][0x3f8] ;  /* 0x0000fe00ff148b82 */ /* 0x000ea20000000a00 */
[----:B------:R-:W-:Y:S01]  /*0570*/  USHF.R.S32.HI UR5, URZ, 0x1f, UR7 ;  /* 0x0000001fff057899 */ /* 0x000fe20008011407 */
[----:B------:R-:W-:-:S03]  /*0580*/  LEA.HI.X.SX32 R7, R2, RZ, 0x1, P2 ;  /* 0x000000ff02077211 */ /* 0x000fc600010f0eff */
[----:B------:R-:W-:Y:S01]  /*0590*/  UIMAD UR5, UR5, UR18, URZ ;  /* 0x00000012050572a4 */ /* 0x000fe2000f8e02ff */
[----:B------:R-:W-:Y:S02]  /*05a0*/  SHF.R.S32.HI R5, RZ, 0x1f, R35 ;  /* 0x0000001fff057819 */ /* 0x000fe40000011423 */
[----:B------:R-:W3:Y:S01]  /*05b0*/  @!P0 LDC.64 R10, c[0x0][0x3a0] ;  /* 0x0000e800ff0a8b82 */ /* 0x000ee20000000a00 */
[----:B------:R-:W-:Y:S02]  /*05c0*/  UIMAD UR5, UR7, UR19, UR5 ;  /* 0x00000013070572a4 */ /* 0x000fe4000f8e0205 */
[----:B------:R-:W-:Y:S01]  /*05d0*/  IMAD.WIDE.U32 R6, R3, UR7, R6 ;  /* 0x0000000703067c25 */ /* 0x000fe2000f8e0006 */
[----:B------:R-:W-:Y:S01]  /*05e0*/  @!P0 SHF.R.S32.HI R12, RZ, 0x1f, R0 ;  /* 0x0000001fff0c8819 */ /* 0x000fe20000011400 */
[----:B------:R-:W-:Y:S03]  /*05f0*/  STL [R1+0x520], R30 ;  /* 0x0005201e01007387 */ /* 0x000fe60000100800 */
[----:B------:R-:W1:Y:S01]  /*0600*/  @!P0 LDC.64 R8, c[0x0][0x398] ;  /* 0x0000e600ff088b82 */ /* 0x000e620000000a00 */
[----:B------:R-:W-:Y:S01]  /*0610*/  ISETP.GE.AND.EX P3, PT, R5, UR17, PT, P1 ;  /* 0x0000001105007c0c */ /* 0x000fe2000bf66310 */
[----:B------:R-:W-:Y:S01]  /*0620*/  STL [R1+0x3b8], R0 ;  /* 0x0003b80001007387 */ /* 0x000fe20000100800 */
[----:B------:R-:W-:Y:S01]  /*0630*/  IADD3 R25, PT, PT, R7, UR5, RZ ;  /* 0x0000000507197c10 */ /* 0x000fe2000fffe0ff */
[----:B------:R-:W0:Y:S01]  /*0640*/  LDCU.64 UR6, c[0x0][0x3b8] ;  /* 0x00007700ff0677ac */ /* 0x000e220008000a00 */
[----:B------:R-:W-:Y:S01]  /*0650*/  @!P0 MOV R24, R6 ;  /* 0x0000000600188202 */ /* 0x000fe20000000f00 */
[----:B--2---:R-:W-:-:S04]  /*0660*/  @!P0 IMAD R2, R12, R20, RZ ;  /* 0x000000140c028224 */ /* 0x004fc800078e02ff */
[C---:B------:R-:W-:Y:S02]  /*0670*/  @!P0 IMAD R23, R0.reuse, R21, R2 ;  /* 0x0000001500178224 */ /* 0x040fe400078e0202 */
[C---:B------:R-:W-:Y:S01]  /*0680*/  @!P0 IMAD.WIDE.U32 R20, R0.reuse, R20, R24 ;  /* 0x0000001400148225 */ /* 0x040fe200078e0018 */
[----:B------:R-:W-:Y:S01]  /*0690*/  IADD3 R3, PT, PT, R0, 0x30, RZ ;  /* 0x0000003000037810 */ /* 0x000fe20007ffe0ff */
[----:B------:R2:W-:Y:S03]  /*06a0*/  @!P0 STL [R1+0x3b4], R12 ;  /* 0x0003b40c01008387 */ /* 0x0005e60000100800 */
[----:B------:R-:W-:Y:S02]  /*06b0*/  @!P0 IADD3 R23, PT, PT, R21, R23, RZ ;  /* 0x0000001715178210 */ /* 0x000fe40007ffe0ff */
[----:B------:R-:W-:Y:S02]  /*06c0*/  @!P0 SHF.L.U32 R21, R20, 0x1, RZ ;  /* 0x0000000114158819 */ /* 0x000fe400000006ff */
[----:B------:R-:W-:Y:S01]  /*06d0*/  ISETP.GE.U32.AND P1, PT, R3, UR16, PT ;  /* 0x0000001003007c0c */ /* 0x000fe2000bf26070 */
[----:B--2---:R-:W2:Y:S01]  /*06e0*/  @!P3 LDC.64 R12, c[0x0][0x3f8] ;  /* 0x0000fe00ff0cbb82 */ /* 0x004ea20000000a00 */
[----:B------:R-:W-:-:S02]  /*06f0*/  SHF.R.S32.HI R4, RZ, 0x1f, R3 ;  /* 0x0000001fff047819 */ /* 0x000fc40000011403 */
[----:B------:R-:W-:Y:S02]  /*0700*/  @P3 LOP3.LUT R31, R31, 0x800000, RZ, 0xfc, !PT ;  /* 0x008000001f1f3812 */ /* 0x000fe400078efcff */
[C---:B---3--:R-:W-:Y:S02]  /*0710*/  @!P0 IADD3 R10, P2, PT, R21.reuse, R10, RZ ;  /* 0x0000000a150a8210 */ /* 0x048fe40007f5e0ff */
[----:B-1----:R-:W-:Y:S02]  /*0720*/  @!P0 IADD3 R8, P3, PT, R21, R8, RZ ;  /* 0x0000000815088210 */ /* 0x002fe40007f7e0ff */
[----:B------:R-:W-:Y:S02]  /*0730*/  @!P0 SHF.L.U64.HI R20, R20, 0x1, R23 ;  /* 0x0000000114148819 */ /* 0x000fe40000010217 */
[----:B------:R-:W-:Y:S02]  /*0740*/  ISETP.GE.AND.EX P6, PT, R4, UR17, PT, P1 ;  /* 0x0000001104007c0c */ /* 0x000fe4000bfc6310 */
[----:B------:R-:W-:-:S02]  /*0750*/  IADD3 R21, PT, PT, R0, 0x40, RZ ;  /* 0x0000004000157810 */ /* 0x000fc40007ffe0ff */
[----:B------:R-:W-:Y:S02]  /*0760*/  @!P0 IADD3.X R9, PT, PT, R20, R9, RZ, P3, !PT ;  /* 0x0000000914098210 */ /* 0x000fe40001ffe4ff */
[----:B------:R-:W-:Y:S02]  /*0770*/  ISETP.GE.U32.AND P1, PT, R21, UR16, PT ;  /* 0x0000001015007c0c */ /* 0x000fe4000bf26070 */
[----:B------:R-:W-:Y:S02]  /*0780*/  SHF.R.S32.HI R32, RZ, 0x1f, R21 ;  /* 0x0000001fff207819 */ /* 0x000fe40000011415 */
[----:B------:R-:W-:Y:S01]  /*0790*/  LOP3.LUT P3, RZ, R31, 0x800000, RZ, 0xc0, !PT ;  /* 0x008000001fff7812 */ /* 0x000fe2000786c0ff */
[----:B------:R-:W-:Y:S01]  /*07a0*/  @!P4 IMAD R2, R15, R18, RZ ;  /* 0x000000120f02c224 */ /* 0x000fe200078e02ff */
[----:B------:R-:W-:Y:S02]  /*07b0*/  ISETP.GE.AND.EX P5, PT, R32, UR17, PT, P1 ;  /* 0x0000001120007c0c */ /* 0x000fe4000bfa6310 */
[----:B------:R-:W-:-:S02]  /*07c0*/  LOP3.LUT R31, R31, 0xffbfffff, RZ, 0xc0, !PT ;  /* 0xffbfffff1f1f7812 */ /* 0x000fc400078ec0ff */
[----:B------:R-:W-:Y:S02]  /*07d0*/  @!P4 MOV R14, R6 ;  /* 0x00000006000ec202 */ /* 0x000fe40000000f00 */
[----:B------:R-:W-:Y:S01]  /*07e0*/  @!P4 MOV R15, R25 ;  /* 0x00000019000fc202 */ /* 0x000fe20000000f00 */
[----:B------:R-:W-:Y:S01]  /*07f0*/  @!P4 IMAD R33, R17, R19, R2 ;  /* 0x000000131121c224 */ /* 0x000fe200078e0202 */
[----:B------:R-:W-:Y:S01]  /*0800*/  @P6 LOP3.LUT R31, R31, 0x400000, RZ, 0xfc, !PT ;  /* 0x004000001f1f6812 */ /* 0x000fe200078efcff */
[----:B------:R-:W-:Y:S01]  /*0810*/  @!P4 IMAD.WIDE.U32 R18, R17, R18, R14 ;  /* 0x000000121112c225 */ /* 0x000fe200078e000e */
[----:B------:R-:W-:Y:S01]  /*0820*/  IADD3 R2, PT, PT, R0, 0x50, RZ ;  /* 0x0000005000027810 */ /* 0x000fe20007ffe0ff */
[----:B------:R-:W1:Y:S01]  /*0830*/  @!P3 LDC.64 R22, c[0x0][0x3a0] ;  /* 0x0000e800ff16bb82 */ /* 0x000e620000000a00 */
[----:B------:R-:W-:Y:S01]  /*0840*/  LOP3.LUT R31, R31, 0xffdfffff, RZ, 0xc0, !PT ;  /* 0xffdfffff1f1f7812 */ /* 0x000fe200078ec0ff */
[----:B--2---:R-:W-:Y:S01]  /*0850*/  @!P3 IMAD R34, R5, R12, RZ ;  /* 0x0000000c0522b224 */ /* 0x004fe200078e02ff */
[----:B------:R-:W-:-:S02]  /*0860*/  @!P0 IADD3.X R11, PT, PT, R20, R11, RZ, P2, !PT ;  /* 0x0000000b140b8210 */ /* 0x000fc400017fe4ff */
[----:B------:R-:W-:Y:S02]  /*0870*/  @!P4 IADD3 R19, PT, PT, R19, R33, RZ ;  /* 0x000000211313c210 */ /* 0x000fe40007ffe0ff */
[----:B------:R-:W-:Y:S01]  /*0880*/  @!P4 SHF.L.U32 R5, R18, 0x1, RZ ;  /* 0x000000011205c819 */ /* 0x000fe200000006ff */
[----:B------:R-:W2:Y:S01]  /*0890*/  @!P6 LDC.64 R16, c[0x0][0x3f8] ;  /* 0x0000fe00ff10eb82 */ /* 0x000ea20000000a00 */
[----:B------:R-:W-:Y:S02]  /*08a0*/  ISETP.GE.U32.AND P2, PT, R2, UR16, PT ;  /* 0x0000001002007c0c */ /* 0x000fe4000bf46070 */
[----:B------:R-:W-:Y:S02]  /*08b0*/  SHF.R.S32.HI R33, RZ, 0x1f, R2 ;  /* 0x0000001fff217819 */ /* 0x000fe40000011402 */
[----:B------:R-:W-:Y:S02]  /*08c0*/  @P5 LOP3.LUT R31, R31, 0x200000, RZ, 0xfc, !PT ;  /* 0x002000001f1f5812 */ /* 0x000fe400078efcff */
[----:B------:R-:W-:Y:S01]  /*08d0*/  @!P4 SHF.L.U64.HI R20, R18, 0x1, R19 ;  /* 0x000000011214c819 */ /* 0x000fe20000010213 */
[----:B------:R-:W3:Y:S01]  /*08e0*/  @!P3 LDC.64 R14, c[0x0][0x398] ;  /* 0x0000e600ff0ebb82 */ /* 0x000ee20000000a00 */
[----:B----4-:R-:W-:-:S02]  /*08f0*/  @!P4 IADD3 R36, P1, PT, R5, R28, RZ ;  /* 0x0000001c0524c210 */ /* 0x010fc40007f3e0ff */
[----:B------:R-:W-:Y:S02]  /*0900*/  ISETP.GE.AND.EX P4, PT, R33, UR17, PT, P2 ;  /* 0x0000001121007c0c */ /* 0x000fe4000bf86320 */
[----:B------:R-:W-:Y:S02]  /*0910*/  LOP3.LUT P2, RZ, R31, 0x1000000, RZ, 0xc0, !PT ;  /* 0x010000001fff7812 */ /* 0x000fe4000784c0ff */
[----:B------:R-:W-:Y:S02]  /*0920*/  @!P3 MOV R18, R6 ;  /* 0x000000060012b202 */ /* 0x000fe40000000f00 */
[----:B------:R-:W-:Y:S01]  /*0930*/  @!P3 MOV R19, R25 ;  /* 0x000000190013b202 */ /* 0x000fe20000000f00 */
[----:B------:R-:W-:-:S08]  /*0940*/  @!P3 IMAD R34, R35, R13, R34 ;  /* 0x0000000d2322b224 */ /* 0x000fd000078e0222 */
[----:B------:R-:W-:Y:S01]  /*0950*/  @!P2 IADD3.X R37, PT, PT, R20, R29, RZ, P1, !PT ;  /* 0x0000001d1425a210 */ /* 0x000fe20000ffe4ff */
[----:B------:R-:W-:Y:S01]  /*0960*/  @!P3 IMAD.WIDE.U32 R12, R35, R12, R18 ;  /* 0x0000000c230cb225 */ /* 0x000fe200078e0012 */
[----:B------:R-:W4:Y:S03]  /*0970*/  @!P6 LDC.64 R28, c[0x0][0x3a0] ;  /* 0x0000e800ff1ceb82 */ /* 0x000f260000000a00 */
[----:B------:R0:W-:Y:S01]  /*0980*/  STL.64 [R1+0x168], R36 ;  /* 0x0001682401007387 */ /* 0x0001e20000100a00 */
[----:B------:R-:W-:-:S04]  /*0990*/  @!P3 IADD3 R34, PT, PT, R13, R34, RZ ;  /* 0x000000220d22b210 */ /* 0x000fc80007ffe0ff */
[----:B------:R-:W4:Y:S01]  /*09a0*/  @!P5 LDC.64 R18, c[0x0][0x3f8] ;  /* 0x0000fe00ff12db82 */ /* 0x000f220000000a00 */
[----:B0-----:R-:W-:Y:S02]  /*09b0*/  @!P2 IADD3 R36, P1, PT, R5, R26, RZ ;  /* 0x0000001a0524a210 */ /* 0x001fe40007f3e0ff */
[----:B------:R-:W-:Y:S02]  /*09c0*/  @!P3 SHF.L.U32 R26, R12, 0x1, RZ ;  /* 0x000000010c1ab819 */ /* 0x000fe400000006ff */
[----:B------:R-:W-:Y:S02]  /*09d0*/  @!P2 IADD3.X R37, PT, PT, R20, R27, RZ, P1, !PT ;  /* 0x0000001b1425a210 */ /* 0x000fe40000ffe4ff */
[----:B------:R-:W-:Y:S02]  /*09e0*/  @!P3 SHF.L.U64.HI R20, R12, 0x1, R34 ;  /* 0x000000010c14b819 */ /* 0x000fe40000010222 */
[----:B------:R-:W0:Y:S01]  /*09f0*/  @!P6 LDC.64 R12, c[0x0][0x398] ;  /* 0x0000e600ff0ceb82 */ /* 0x000e220000000a00 */
[----:B------:R1:W-:Y:S02]  /*0a00*/  @!P2 STL.64 [R1+0x158], R36 ;  /* 0x000158240100a387 */ /* 0x0003e40000100a00 */
[----:B-1----:R-:W-:Y:S01]  /*0a10*/  @!P3 IADD3 R36, P1, PT, R26, R22, RZ ;  /* 0x000000161a24b210 */ /* 0x002fe20007f3e0ff */
[----:B--2---:R-:W-:-:S04]  /*0a20*/  @!P6 IMAD R22, R4, R16, RZ ;  /* 0x000000100416e224 */ /* 0x004fc800078e02ff */
[----:B------:R-:W1:Y:S01]  /*0a30*/  @!P4 LDC.64 R4, c[0x0][0x3f8] ;  /* 0x0000fe00ff04cb82 */ /* 0x000e620000000a00 */
[----:B------:R-:W-:Y:S02]  /*0a40*/  @!P3 IADD3.X R37, PT, PT, R20, R23, RZ, P1, !PT ;  /* 0x000000171425b210 */ /* 0x000fe40000ffe4ff */
[----:B---3--:R-:W-:Y:S01]  /*0a50*/  @!P3 IADD3 R34, P1, PT, R26, R14, RZ ;  /* 0x0000000e1a22b210 */ /* 0x008fe20007f3e0ff */
[C---:B------:R-:W-:Y:S01]  /*0a60*/  @!P6 IMAD R14, R3.reuse, R17, R22 ;  /* 0x00000011030ee224 */ /* 0x040fe200078e0216 */
[----:B------:R-:W-:Y:S02]  /*0a70*/  @!P6 MOV R22, R6 ;  /* 0x000000060016e202 */ /* 0x000fe40000000f00 */
[----:B------:R-:W-:Y:S01]  /*0a80*/  @!P6 MOV R23, R25 ;  /* 0x000000190017e202 */ /* 0x000fe20000000f00 */
[----:B------:R-:W2:Y:S02]  /*0a90*/  @!P5 LDC.64 R26, c[0x0][0x3a0] ;  /* 0x0000e800ff1adb82 */ /* 0x000ea40000000a00 */
[----:B------:R-:W-:Y:S01]  /*0aa0*/  @!P6 IMAD.WIDE.U32 R16, R3, R16, R22 ;  /* 0x000000100310e225 */ /* 0x000fe200078e0016 */
[----:B------:R-:W-:-:S05]  /*0ab0*/  @!P3 IADD3.X R35, PT, PT, R20, R15, RZ, P1, !PT ;  /* 0x0000000f1423b210 */ /* 0x000fca0000ffe4ff */
[----:B------:R-:W3:Y:S01]  /*0ac0*/  @!P4 LDC.64 R22, c[0x0][0x3a0] ;  /* 0x0000e800ff16cb82 */ /* 0x000ee20000000a00 */
[----:B------:R-:W-:Y:S01]  /*0ad0*/  @!P6 IADD3 R3, PT, PT, R17, R14, RZ ;  /* 0x0000000e1103e210 */ /* 0x000fe20007ffe0ff */
[----:B----4-:R-:W-:Y:S01]  /*0ae0*/  @!P5 IMAD R20, R32, R18, RZ ;  /* 0x000000122014d224 */ /* 0x010fe200078e02ff */
[C---:B------:R-:W-:Y:S02]  /*0af0*/  @!P6 SHF.L.U32 R32, R16.reuse, 0x1, RZ ;  /* 0x000000011020e819 */ /* 0x040fe400000006ff */
[----:B------:R-:W-:Y:S02]  /*0b00*/  @!P6 SHF.L.U64.HI R3, R16, 0x1, R3 ;  /* 0x000000011003e819 */ /* 0x000fe40000010203 */
[----:B------:R-:W-:Y:S01]  /*0b10*/  @!P5 MOV R16, R6 ;  /* 0x000000060010d202 */ /* 0x000fe20000000f00 */
[----:B------:R-:W4:Y:S01]  /*0b20*/  @!P5 LDC.64 R14, c[0x0][0x398] ;  /* 0x0000e600ff0edb82 */ /* 0x000f220000000a00 */
[----:B------:R-:W-:Y:S01]  /*0b30*/  @!P5 MOV R17, R25 ;  /* 0x000000190011d202 */ /* 0x000fe20000000f00 */
[C---:B------:R-:W-:Y:S01]  /*0b40*/  @!P5 IMAD R20, R21.reuse, R19, R20 ;  /* 0x000000131514d224 */ /* 0x040fe200078e0214 */
[----:B------:R-:W-:Y:S01]  /*0b50*/  @!P6 IADD3 R28, P1, PT, R32, R28, RZ ;  /* 0x0000001c201ce210 */ /* 0x000fe20007f3e0ff */
[----:B------:R-:W-:-:S03]  /*0b60*/  @!P5 IMAD.WIDE.U32 R18, R21, R18, R16 ;  /* 0x000000121512d225 */ /* 0x000fc600078e0010 */
[----:B------:R-:W-:Y:S01]  /*0b70*/  @!P6 IADD3.X R29, PT, PT, R3, R29, RZ, P1, !PT ;  /* 0x0000001d031de210 */ /* 0x000fe20000ffe4ff */
[----:B------:R-:W3:Y:S01]  /*0b80*/  @!P4 LDC.64 R16, c[0x0][0x398] ;  /* 0x0000e600ff10cb82 */ /* 0x000ee20000000a00 */
[----:B0-----:R-:W-:Y:S02]  /*0b90*/  @!P6 IADD3 R12, P1, PT, R32, R12, RZ ;  /* 0x0000000c200ce210 */ /* 0x001fe40007f3e0ff */
[----:B------:R-:W-:Y:S02]  /*0ba0*/  @!P5 IADD3 R20, PT, PT, R19, R20, RZ ;  /* 0x000000141314d210 */ /* 0x000fe40007ffe0ff */
[----:B------:R-:W-:Y:S02]  /*0bb0*/  @!P6 IADD3.X R13, PT, PT, R3, R13, RZ, P1, !PT ;  /* 0x0000000d030de210 */ /* 0x000fe40000ffe4ff */
[C---:B------:R-:W-:Y:S02]  /*0bc0*/  @!P5 SHF.L.U32 R3, R18.reuse, 0x1, RZ ;  /* 0x000000011203d819 */ /* 0x040fe400000006ff */
[----:B------:R-:W-:Y:S01]  /*0bd0*/  @!P5 SHF.L.U64.HI R20, R18, 0x1, R20 ;  /* 0x000000011214d819 */ /* 0x000fe20000010214 */
[----:B-1----:R-:W-:Y:S01]  /*0be0*/  @!P4 IMAD R33, R33, R4, RZ ;  /* 0x000000042121c224 */ /* 0x002fe200078e02ff */
[----:B------:R-:W-:-:S02]  /*0bf0*/  @!P4 MOV R18, R6 ;  /* 0x000000060012c202 */ /* 0x000fc40000000f00 */
[----:B------:R-:W-:Y:S01]  /*0c00*/  @!P4 MOV R19, R25 ;  /* 0x000000190013c202 */ /* 0x000fe20000000f00 */
[C---:B------:R-:W-:Y:S01]  /*0c10*/  @!P4 IMAD R5, R2.reuse, R5, R33 ;  /* 0x000000050205c224 */ /* 0x040fe200078e0221 */
[----:B--2---:R-:W-:Y:S01]  /*0c20*/  @!P5 IADD3 R26, P1, PT, R3, R26, RZ ;  /* 0x0000001a031ad210 */ /* 0x004fe20007f3e0ff */
[----:B------:R-:W-:-:S03]  /*0c30*/  @!P4 IMAD.WIDE.U32 R18, R2, R4, R18 ;  /* 0x000000040212c225 */ /* 0x000fc600078e0012 */
[----:B------:R-:W-:Y:S02]  /*0c40*/  @!P5 IADD3.X R27, PT, PT, R20, R27, RZ, P1, !PT ;  /* 0x0000001b141bd210 */ /* 0x000fe40000ffe4ff */
[----:B----4-:R-:W-:Y:S02]  /*0c50*/  @!P5 IADD3 R14, P1, PT, R3, R14, RZ ;  /* 0x0000000e030ed210 */ /* 0x010fe40007f3e0ff */
[----:B------:R-:W-:Y:S02]  /*0c60*/  @!P4 IADD3 R5, PT, PT, R19, R5, RZ ;  /* 0x000000051305c210 */ /* 0x000fe40007ffe0ff */
[----:B------:R-:W-:Y:S02]  /*0c70*/  @!P4 SHF.L.U32 R2, R18, 0x1, RZ ;  /* 0x000000011202c819 */ /* 0x000fe400000006ff */
[----:B------:R-:W-:Y:S02]  /*0c80*/  @!P5 IADD3.X R15, PT, PT, R20, R15, RZ, P1, !PT ;  /* 0x0000000f140fd210 */ /* 0x000fe40000ffe4ff */
[----:B------:R-:W-:-:S02]  /*0c90*/  @!P4 SHF.L.U64.HI R19, R18, 0x1, R5 ;  /* 0x000000011213c819 */ /* 0x000fc40000010205 */
[----:B---3--:R-:W-:Y:S02]  /*0ca0*/  @!P4 IADD3 R22, P1, PT, R2, R22, RZ ;  /* 0x000000160216c210 */ /* 0x008fe40007f3e0ff */
[----:B------:R-:W-:Y:S02]  /*0cb0*/  IADD3 R18, PT, PT, R0, 0x60, RZ ;  /* 0x0000006000127810 */ /* 0x000fe40007ffe0ff */
[C---:B------:R-:W-:Y:S02]  /*0cc0*/  @!P4 IADD3.X R23, PT, PT, R19.reuse, R23, RZ, P1, !PT ;  /* 0x000000171317c210 */ /* 0x040fe40000ffe4ff */
[----:B------:R-:W-:Y:S02]  /*0cd0*/  @!P4 IADD3 R16, P1, PT, R2, R16, RZ ;  /* 0x000000100210c210 */ /* 0x000fe40007f3e0ff */
[----:B------:R-:W-:Y:S02]  /*0ce0*/  SHF.R.S32.HI R4, RZ, 0x1f, R18 ;  /* 0x0000001fff047819 */ /* 0x000fe40000011412 */
[----:B------:R-:W-:-:S02]  /*0cf0*/  @!P4 IADD3.X R17, PT, PT, R19, R17, RZ, P1, !PT ;  /* 0x000000111311c210 */ /* 0x000fc40000ffe4ff */
[----:B------:R-:W-:-:S04]  /*0d00*/  ISETP.GE.U32.AND P1, PT, R18, UR16, PT ;  /* 0x0000001012007c0c */ /* 0x000fc8000bf26070 */
[----:B------:R-:W-:-:S13]  /*0d10*/  ISETP.GE.AND.EX P2, PT, R4, UR17, PT, P1 ;  /* 0x0000001104007c0c */ /* 0x000fda000bf46310 */
[----:B------:R-:W0:Y:S01]  /*0d20*/  @!P2 LDC.64 R2, c[0x0][0x3f8] ;  /* 0x0000fe00ff02ab82 */ /* 0x000e220000000a00 */
[----:B------:R-:W-:-:S07]  /*0d30*/  @!P2 MOV R5, R25 ;  /* 0x000000190005a202 */ /* 0x000fce0000000f00 */
[----:B------:R-:W1:Y:S01]  /*0d40*/  @!P2 LDC.64 R20, c[0x0][0x3a0] ;  /* 0x0000e800ff14ab82 */ /* 0x000e620000000a00 */
[----:B0-----:R-:W-:Y:S01]  /*0d50*/  @!P2 IMAD R19, R4, R2, RZ ;  /* 0x000000020413a224 */ /* 0x001fe200078e02ff */
[----:B------:R-:W-:-:S03]  /*0d60*/  @!P2 MOV R4, R6 ;  /* 0x000000060004a202 */ /* 0x000fc60000000f00 */
[C---:B------:R-:W-:Y:S02]  /*0d70*/  @!P2 IMAD R19, R18.reuse, R3, R19 ;  /* 0x000000031213a224 */ /* 0x040fe400078e0213 */
[----:B------:R-:W-:-:S05]  /*0d80*/  @!P2 IMAD.WIDE.U32 R2, R18, R2, R4 ;  /* 0x000000021202a225 */ /* 0x000fca00078e0004 */
[----:B------:R-:W-:Y:S02]  /*0d90*/  @!P2 IADD3 R19, PT, PT, R3, R19, RZ ;  /* 0x000000130313a210 */ /* 0x000fe40007ffe0ff */
[C---:B------:R-:W-:Y:S02]  /*0da0*/  @!P2 SHF.L.U32 R3, R2.reuse, 0x1, RZ ;  /* 0x000000010203a819 */ /* 0x040fe400000006ff */
[----:B------:R-:W-:Y:S02]  /*0db0*/  @!P2 SHF.L.U64.HI R2, R2, 0x1, R19 ;  /* 0x000000010202a819 */ /* 0x000fe40000010213 */
[----:B------:R-:W0:Y:S01]  /*0dc0*/  @!P2 LDC.64 R18, c[0x0][0x398] ;  /* 0x0000e600ff12ab82 */ /* 0x000e220000000a00 */
[----:B-1----:R-:W-:Y:S02]  /*0dd0*/  @!P2 IADD3 R20, P1, PT, R3, R20, RZ ;  /* 0x000000140314a210 */ /* 0x002fe40007f3e0ff */
[----:B------:R-:W-:Y:S01]  /*0de0*/  LOP3.LUT R31, R31, 0xffefffff, RZ, 0xc0, !PT ;  /* 0xffefffff1f1f7812 */ /* 0x000fe200078ec0ff */
[----:B------:R1:W-:Y:S01]  /*0df0*/  @!P3 STL.64 [R1+0x150], R34 ;  /* 0x000150220100b387 */ /* 0x0003e20000100a00 */
[----:B------:R-:W-:-:S02]  /*0e00*/  @!P2 IADD3.X R21, PT, PT, R2, R21, RZ, P1, !PT ;  /* 0x000000150215a210 */ /* 0x000fc40000ffe4ff */
[----:B------:R-:W-:-:S04]  /*0e10*/  @P4 LOP3.LUT R31, R31, 0x100000, RZ, 0xfc, !PT ;  /* 0x001000001f1f4812 */ /* 0x000fc800078efcff */
[----:B------:R-:W-:Y:S02]  /*0e20*/  LOP3.LUT R31, R31, 0xfff7ffff, RZ, 0xc0, !PT ;  /* 0xfff7ffff1f1f7812 */ /* 0x000fe400078ec0ff */
[----:B-1----:R-:W-:Y:S02]  /*0e30*/  IADD3 R35, PT, PT, R0, 0x70, RZ ;  /* 0x0000007000237810 */ /* 0x002fe40007ffe0ff */
[----:B0-----:R-:W-:Y:S02]  /*0e40*/  @!P2 IADD3 R18, P1, PT, R3, R18, RZ ;  /* 0x000000120312a210 */ /* 0x001fe40007f3e0ff */
[----:B------:R-:W-:Y:S02]  /*0e50*/  SHF.R.S32.HI R32, RZ, 0x1f, R35 ;  /* 0x0000001fff207819 */ /* 0x000fe40000011423 */
[----:B------:R-:W-:Y:S02]  /*0e60*/  @!P2 IADD3.X R19, PT, PT, R2, R19, RZ, P1, !PT ;  /* 0x000000130213a210 */ /* 0x000fe40000ffe4ff */
[----:B------:R-:W-:-:S02]  /*0e70*/  ISETP.GE.U32.AND P1, PT, R35, UR16, PT ;  /* 0x0000001023007c0c */ /* 0x000fc4000bf26070 */
[----:B------:R-:W-:Y:S02]  /*0e80*/  @P2 LOP3.LUT R31, R31, 0x80000, RZ, 0xfc, !PT ;  /* 0x000800001f1f2812 */ /* 0x000fe400078efcff */
[----:B------:R-:W-:-:S13]  /*0e90*/  ISETP.GE.AND.EX P2, PT, R32, UR17, PT, P1 ;  /* 0x0000001120007c0c */ /* 0x000fda000bf46310 */
[----:B------:R-:W0:Y:S08]  /*0ea0*/  @!P2 LDC.64 R4, c[0x0][0x3f8] ;  /* 0x0000fe00ff04ab82 */ /* 0x000e300000000a00 */
[----:B------:R-:W1:Y:S01]  /*0eb0*/  @!P2 LDC.64 R2, c[0x0][0x3a0] ;  /* 0x0000e800ff02ab82 */ /* 0x000e620000000a00 */
[----:B------:R-:W-:Y:S01]  /*0ec0*/  @!P2 MOV R33, R25 ;  /* 0x000000190021a202 */ /* 0x000fe20000000f00 */
[----:B0-----:R-:W-:Y:S01]  /*0ed0*/  @!P2 IMAD R34, R32, R4, RZ ;  /* 0x000000042022a224 */ /* 0x001fe200078e02ff */
[----:B------:R-:W-:-:S03]  /*0ee0*/  @!P2 MOV R32, R6 ;  /* 0x000000060020a202 */ /* 0x000fc60000000f00 */
[C---:B------:R-:W-:Y:S02]  /*0ef0*/  @!P2 IMAD R34, R35.reuse, R5, R34 ;  /* 0x000000052322a224 */ /* 0x040fe400078e0222 */
[----:B------:R-:W-:Y:S01]  /*0f00*/  @!P2 IMAD.WIDE.U32 R4, R35, R4, R32 ;  /* 0x000000042304a225 */ /* 0x000fe200078e0020 */
[----:B------:R1:W-:Y:S04]  /*0f10*/  @!P3 STL.64 [R1+0x160], R36 ;  /* 0x000160240100b387 */ /* 0x0003e80000100a00 */
[----:B------:R-:W-:Y:S02]  /*0f20*/  @!P2 IADD3 R34, PT, PT, R5, R34, RZ ;  /* 0x000000220522a210 */ /* 0x000fe40007ffe0ff */
[C---:B------:R-:W-:Y:S02]  /*0f30*/  @!P2 SHF.L.U32 R5, R4.reuse, 0x1, RZ ;  /* 0x000000010405a819 */ /* 0x040fe400000006ff */
[----:B------:R-:W-:-:S02]  /*0f40*/  @!P2 SHF.L.U64.HI R4, R4, 0x1, R34 ;  /* 0x000000010404a819 */ /* 0x000fc40000010222 */
[----:B-1----:R-:W-:-:S04]  /*0f50*/  @!P2 IADD3 R36, P1, PT, R5, R2, RZ ;  /* 0x000000020524a210 */ /* 0x002fc80007f3e0ff */
[----:B------:R-:W-:Y:S02]  /*0f60*/  @!P2 IADD3.X R37, PT, PT, R4, R3, RZ, P1, !PT ;  /* 0x000000030425a210 */ /* 0x000fe40000ffe4ff */
[----:B------:R-:W0:Y:S01]  /*0f70*/  @!P2 LDC.64 R2, c[0x0][0x398] ;  /* 0x0000e600ff02ab82 */ /* 0x000e220000000a00 */
[----:B------:R0:W-:Y:S01]  /*0f80*/  STL.64 [R1+0x500], R12 ;  /* 0x0005000c01007387 */ /* 0x0001e20000100a00 */
[----:B------:R-:W-:Y:S02]  /*0f90*/  IADD3 R34, PT, PT, R0, 0x80, RZ ;  /* 0x0000008000227810 */ /* 0x000fe40007ffe0ff */
[----:B------:R-:W-:Y:S02]  /*0fa0*/  LOP3.LUT R31, R31, 0xfffbffff, RZ, 0xc0, !PT ;  /* 0xfffbffff1f1f7812 */ /* 0x000fe400078ec0ff */
[----:B------:R-:W-:Y:S01]  /*0fb0*/  SHF.R.S32.HI R32, RZ, 0x1f, R34 ;  /* 0x0000001fff207819 */ /* 0x000fe20000011422 */
[----:B------:R-:W-:Y:S01]  /*0fc0*/  @!P2 STL.64 [R1+0x148], R36 ;  /* 0x000148240100a387 */ /* 0x000fe20000100a00 */
[----:B------:R-:W-:-:S02]  /*0fd0*/  @P2 LOP3.LUT R31, R31, 0x40000, RZ, 0xfc, !PT ;  /* 0x000400001f1f2812 */ /* 0x000fc400078efcff */
[----:B0-----:R-:W-:-:S04]  /*0fe0*/  @!P2 IADD3 R12, P1, PT, R5, R2, RZ ;  /* 0x00000002050ca210 */ /* 0x001fc80007f3e0ff */
[----:B------:R-:W-:Y:S02]  /*0ff0*/  @!P2 IADD3.X R13, PT, PT, R4, R3, RZ, P1, !PT ;  /* 0x00000003040da210 */ /* 0x000fe40000ffe4ff */
[----:B------:R-:W-:-:S03]  /*1000*/  ISETP.GE.U32.AND P1, PT, R34, UR16, PT ;  /* 0x0000001022007c0c */ /* 0x000fc6000bf26070 */
[----:B------:R0:W-:Y:S01]  /*1010*/  @!P2 STL.64 [R1+0x310], R12 ;  /* 0x0003100c0100a387 */ /* 0x0001e20000100a00 */
[----:B------:R-:W-:-:S13]  /*1020*/  ISETP.GE.AND.EX P2, PT, R32, UR17, PT, P1 ;  /* 0x0000001120007c0c */ /* 0x000fda000bf46310 */
[----:B------:R-:W1:Y:S01]  /*1030*/  @!P2 LDC.64 R2, c[0x0][0x3f8] ;  /* 0x0000fe00ff02ab82 */ /* 0x000e620000000a00 */
[----:B------:R-:W-:-:S07]  /*1040*/  @!P2 MOV R33, R25 ;  /* 0x000000190021a202 */ /* 0x000fce0000000f00 */
[----:B------:R-:W0:Y:S01]  /*1050*/  @!P2 LDC.64 R4, c[0x0][0x3a0] ;  /* 0x0000e800ff04ab82 */ /* 0x000e220000000a00 */
[----:B-1----:R-:W-:-:S04]  /*1060*/  @!P2 IMAD R32, R32, R2, RZ ;  /* 0x000000022020a224 */ /* 0x002fc800078e02ff */
[----:B------:R-:W-:Y:S01]  /*1070*/  @!P2 IMAD R3, R34, R3, R32 ;  /* 0x000000032203a224 */ /* 0x000fe200078e0220 */
[----:B------:R-:W-:-:S05]  /*1080*/  @!P2 MOV R32, R6 ;  /* 0x000000060020a202 */ /* 0x000fca0000000f00 */
[----:B------:R-:W-:-:S05]  /*1090*/  @!P2 IMAD.WIDE.U32 R32, R34, R2, R32 ;  /* 0x000000022220a225 */ /* 0x000fca00078e0020 */
[----:B------:R-:W-:Y:S02]  /*10a0*/  @!P2 IADD3 R3, PT, PT, R33, R3, RZ ;  /* 0x000000032103a210 */ /* 0x000fe40007ffe0ff */
[C---:B------:R-:W-:Y:S02]  /*10b0*/  @!P2 SHF.L.U32 R33, R32.reuse, 0x1, RZ ;  /* 0x000000012021a819 */ /* 0x040fe400000006ff */
[----:B------:R-:W-:Y:S02]  /*10c0*/  @!P2 SHF.L.U64.HI R32, R32, 0x1, R3 ;  /* 0x000000012020a819 */ /* 0x000fe40000010203 */
[----:B------:R-:W1:Y:S01]  /*10d0*/  @!P2 LDC.64 R2, c[0x0][0x398] ;  /* 0x0000e600ff02ab82 */ /* 0x000e620000000a00 */
[----:B0-----:R-:W-:-:S04]  /*10e0*/  @!P2 IADD3 R12, P1, PT, R33, R4, RZ ;  /* 0x00000004210ca210 */ /* 0x001fc80007f3e0ff */
[----:B------:R-:W-:Y:S02]  /*10f0*/  @!P2 IADD3.X R13, PT, PT, R32, R5, RZ, P1, !PT ;  /* 0x00000005200da210 */ /* 0x000fe40000ffe4ff */
[----:B------:R-:W-:-:S03]  /*1100*/  IADD3 R34, PT, PT, R0, 0x90, RZ ;  /* 0x0000009000227810 */ /* 0x000fc60007ffe0ff */
[----:B------:R1:W-:Y:S01]  /*1110*/  @!P2 STL.64 [R1+0x308], R12 ;  /* 0x0003080c0100a387 */ /* 0x0003e20000100a00 */
[----:B------:R-:W-:-:S04]  /*1120*/  LOP3.LUT R31, R31, 0xfffdffff, RZ, 0xc0, !PT ;  /* 0xfffdffff1f1f7812 */ /* 0x000fc800078ec0ff */
[----:B------:R-:W-:Y:S02]  /*1130*/  @P2 LOP3.LUT R31, R31, 0x20000, RZ, 0xfc, !PT ;  /* 0x000200001f1f2812 */ /* 0x000fe400078efcff */
[----:B-1----:R-:W-:-:S04]  /*1140*/  @!P2 IADD3 R12, P1, PT, R33, R2, RZ ;  /* 0x00000002210ca210 */ /* 0x002fc80007f3e0ff */
[----:B------:R-:W-:Y:S02]  /*1150*/  @!P2 IADD3.X R13, PT, PT, R32, R3, RZ, P1, !PT ;  /* 0x00000003200da210 */ /* 0x000fe40000ffe4ff */
[----:B------:R-:W-:Y:S02]  /*1160*/  SHF.R.S32.HI R32, RZ, 0x1f, R34 ;  /* 0x0000001fff207819 */ /* 0x000fe40000011422 */
[----:B------:R-:W-:Y:S01]  /*1170*/  ISETP.GE.U32.AND P1, PT, R34, UR16, PT ;  /* 0x0000001022007c0c */ /* 0x000fe2000bf26070 */
[----:B------:R0:W-:Y:S03]  /*1180*/  @!P2 STL.64 [R1+0x300], R12 ;  /* 0x0003000c0100a387 */ /* 0x0001e60000100a00 */
        /* <DEDUP_REMOVED lines=24> */
[----:B------:R-:W1:Y:S08]  /*1310*/  @!P2 LDC.64 R4, c[0x0][0x3f8] ;  /* 0x0000fe00ff04ab82 */ /* 0x000e700000000a00 */
[----:B------:R-:W0:Y:S01]  /*1320*/  @!P2 LDC.64 R2, c[0x0][0x3a0] ;  /* 0x0000e800ff02ab82 */ /* 0x000e220000000a00 */
[----:B------:R-:W-:Y:S01]  /*1330*/  @!P2 MOV R33, R25 ;  /* 0x000000190021a202 */ /* 0x000fe20000000f00 */
[----:B-1----:R-:W-:Y:S01]  /*1340*/  @!P2 IMAD R34, R32, R4, RZ ;  /* 0x000000042022a224 */ /* 0x002fe200078e02ff */
[----:B------:R-:W-:-:S03]  /*1350*/  @!P2 MOV R32, R6 ;  /* 0x000000060020a202 */ /* 0x000fc60000000f00 */
[C---:B------:R-:W-:Y:S02]  /*1360*/  @!P2 IMAD R34, R35.reuse, R5, R34 ;  /* 0x000000052322a224 */ /* 0x040fe400078e0222 */
[----:B------:R-:W-:-:S05]  /*1370*/  @!P2 IMAD.WIDE.U32 R4, R35, R4, R32 ;  /* 0x000000042304a225 */ /* 0x000fca00078e0020 */
[----:B------:R-:W-:Y:S02]  /*1380*/  @!P2 IADD3 R34, PT, PT, R5, R34, RZ ;  /* 0x000000220522a210 */ /* 0x000fe40007ffe0ff */
[C---:B------:R-:W-:Y:S02]  /*1390*/  @!P2 SHF.L.U32 R5, R4.reuse, 0x1, RZ ;  /* 0x000000010405a819 */ /* 0x040fe400000006ff */
[----:B------:R-:W-:Y:S02]  /*13a0*/  @!P2 SHF.L.U64.HI R4, R4, 0x1, R34 ;  /* 0x000000010404a819 */ /* 0x000fe40000010222 */
[----:B0-----:R-:W-:-:S04]  /*13b0*/  @!P2 IADD3 R12, P1, PT, R5, R2, RZ ;  /* 0x00000002050ca210 */ /* 0x001fc80007f3e0ff */
[----:B------:R-:W-:Y:S02]  /*13c0*/  @!P2 IADD3.X R13, PT, PT, R4, R3, RZ, P1, !PT ;  /* 0x00000003040da210 */ /* 0x000fe40000ffe4ff */
[----:B------:R-:W0:Y:S03]  /*13d0*/  @!P2 LDC.64 R2, c[0x0][0x398] ;  /* 0x0000e600ff02ab82 */ /* 0x000e260000000a00 */
[----:B------:R0:W-:Y:S01]  /*13e0*/  @!P2 STL.64 [R1+0x2d8], R12 ;  /* 0x0002d80c0100a387 */ /* 0x0001e20000100a00 */
[----:B------:R-:W-:Y:S02]  /*13f0*/  IADD3 R35, PT, PT, R0, 0xb0, RZ ;  /* 0x000000b000237810 */ /* 0x000fe40007ffe0ff */
[----:B------:R-:W-:Y:S02]  /*1400*/  LOP3.LUT R31, R31, 0xffff7fff, RZ, 0xc0, !PT ;  /* 0xffff7fff1f1f7812 */ /* 0x000fe400078ec0ff */
[----:B------:R-:W-:-:S02]  /*1410*/  SHF.R.S32.HI R32, RZ, 0x1f, R35 ;  /* 0x0000001fff207819 */ /* 0x000fc40000011423 */
[----:B------:R-:W-:Y:S02]  /*1420*/  @P2 LOP3.LUT R31, R31, 0x8000, RZ, 0xfc, !PT ;  /* 0x000080001f1f2812 */ /* 0x000fe400078efcff */
[----:B0-----:R-:W-:-:S04]  /*1430*/  @!P2 IADD3 R12, P1, PT, R5, R2, RZ ;  /* 0x00000002050ca210 */ /* 0x001fc80007f3e0ff */
[----:B------:R-:W-:Y:S02]  /*1440*/  @!P2 IADD3.X R13, PT, PT, R4, R3, RZ, P1, !PT ;  /* 0x00000003040da210 */ /* 0x000fe40000ffe4ff */
[----:B------:R-:W-:-:S03]  /*1450*/  ISETP.GE.U32.AND P1, PT, R35, UR16, PT ;  /* 0x0000001023007c0c */ /* 0x000fc6000bf26070 */
[----:B------:R0:W-:Y:S01]  /*1460*/  @!P2 STL.64 [R1+0x2e0], R12 ;  /* 0x0002e00c0100a387 */ /* 0x0001e20000100a00 */
        /* <DEDUP_REMOVED lines=62> */
[----:B------:R-:W-:-:S04]  /*1850*/  LOP3.LUT R31, R31, 0xffffefff, RZ, 0xc0, !PT ;  /* 0xffffefff1f1f7812 */ /* 0x000fc800078ec0ff */
[----:B------:R-:W-:Y:S02]  /*1860*/  @P2 LOP3.LUT R31, R31, 0x1000, RZ, 0xfc, !PT ;  /* 0x000010001f1f2812 */ /* 0x000fe400078efcff */
[----:B0-----:R-:W-:-:S04]  /*1870*/  @!P2 IADD3 R12, P1, PT, R5, R2, RZ ;  /* 0x00000002050ca210 */ /* 0x001fc80007f3e0ff */
[----:B------:R-:W-:Y:S02]  /*1880*/  @!P2 IADD3.X R13, PT, PT, R4, R3, RZ, P1, !PT ;  /* 0x00000003040da210 */ /* 0x000fe40000ffe4ff */
[----:B------:R-:W-:Y:S02]  /*1890*/  SHF.R.S32.HI R4, RZ, 0x1f, R32 ;  /* 0x0000001fff047819 */ /* 0x000fe40000011420 */
[----:B------:R-:W-:Y:S01]  /*18a0*/  ISETP.GE.U32.AND P1, PT, R32, UR16, PT ;  /* 0x0000001020007c0c */ /* 0x000fe2000bf26070 */
[----:B------:R0:W-:Y:S03]  /*18b0*/  @!P2 STL.64 [R1+0x2c0], R12 ;  /* 0x0002c00c0100a387 */ /* 0x0001e60000100a00 */
[----:B------:R-:W-:-:S13]  /*18c0*/  ISETP.GE.AND.EX P2, PT, R4, UR17, PT, P1 ;  /* 0x0000001104007c0c */ /* 0x000fda000bf46310 */
[----:B------:R-:W1:Y:S01]  /*18d0*/  @!P2 LDC.64 R2, c[0x0][0x3f8] ;  /* 0x0000fe00ff02ab82 */ /* 0x000e620000000a00 */
[----:B------:R-:W-:-:S07]  /*18e0*/  @!P2 MOV R5, R25 ;  /* 0x000000190005a202 */ /* 0x000fce0000000f00 */
[----:B------:R-:W2:Y:S01]  /*18f0*/  @!P2 LDC.64 R36, c[0x0][0x3a0] ;  /* 0x0000e800ff24ab82 */ /* 0x000ea20000000a00 */
[----:B-1----:R-:W-:-:S04]  /*1900*/  @!P2 IMAD R4, R4, R2, RZ ;  /* 0x000000020404a224 */ /* 0x002fc800078e02ff */
[----:B------:R-:W-:Y:S01]  /*1910*/  @!P2 IMAD R3, R32, R3, R4 ;  /* 0x000000032003a224 */ /* 0x000fe200078e0204 */
[----:B------:R-:W-:-:S05]  /*1920*/  @!P2 MOV R4, R6 ;  /* 0x000000060004a202 */ /* 0x000fca0000000f00 */
[----:B------:R-:W-:-:S05]  /*1930*/  @!P2 IMAD.WIDE.U32 R4, R32, R2, R4 ;  /* 0x000000022004a225 */ /* 0x000fca00078e0004 */
[----:B------:R-:W-:Y:S02]  /*1940*/  @!P2 IADD3 R3, PT, PT, R5, R3, RZ ;  /* 0x000000030503a210 */ /* 0x000fe40007ffe0ff */
[C---:B------:R-:W-:Y:S02]  /*1950*/  @!P2 SHF.L.U32 R5, R4.reuse, 0x1, RZ ;  /* 0x000000010405a819 */ /* 0x040fe400000006ff */
[----:B------:R-:W-:Y:S02]  /*1960*/  @!P2 SHF.L.U64.HI R4, R4, 0x1, R3 ;  /* 0x000000010404a819 */ /* 0x000fe40000010203 */
[----:B------:R-:W0:Y:S01]  /*1970*/  @!P2 LDC.64 R2, c[0x0][0x398] ;  /* 0x0000e600ff02ab82 */ /* 0x000e220000000a00 */
[----:B--2---:R-:W-:-:S04]  /*1980*/  @!P2 IADD3 R36, P1, PT, R5, R36, RZ ;  /* 0x000000240524a210 */ /* 0x004fc80007f3e0ff */
[----:B------:R-:W-:Y:S02]  /*1990*/  @!P2 IADD3.X R37, PT, PT, R4, R37, RZ, P1, !PT ;  /* 0x000000250425a210 */ /* 0x000fe40000ffe4ff */
[----:B------:R-:W-:Y:S02]  /*19a0*/  IADD3 R35, PT, PT, R0, 0xf0, RZ ;  /* 0x000000f000237810 */ /* 0x000fe40007ffe0ff */
[----:B------:R-:W-:Y:S02]  /*19b0*/  LOP3.LUT R31, R31, 0xfffff7ff, RZ, 0xc0, !PT ;  /* 0xfffff7ff1f1f7812 */ /* 0x000fe400078ec0ff */
[----:B------:R-:W-:Y:S02]  /*19c0*/  SHF.R.S32.HI R32, RZ, 0x1f, R35 ;  /* 0x0000001fff207819 */ /* 0x000fe40000011423 */
        /* <DEDUP_REMOVED lines=78> */
[----:B-1----:R-:W-:-:S04]  /*1eb0*/  @!P2 IMAD R32, R32, R2, RZ ;  /* 0x000000022020a224 */ /* 0x002fc800078e02ff */
[----:B------:R-:W-:Y:S01]  /*1ec0*/  @!P2 IMAD R3, R34, R3, R32 ;  /* 0x000000032203a224 */ /* 0x000fe200078e0220 */
[----:B------:R-:W-:-:S05]  /*1ed0*/  @!P2 MOV R32, R6 ;  /* 0x000000060020a202 */ /* 0x000fca0000000f00 */
[----:B------:R-:W-:-:S05]  /*1ee0*/  @!P2 IMAD.WIDE.U32 R32, R34, R2, R32 ;  /* 0x000000022220a225 */ /* 0x000fca00078e0020 */
[----:B------:R-:W-:Y:S02]  /*1ef0*/  @!P2 IADD3 R3, PT, PT, R33, R3, RZ ;  /* 0x000000032103a210 */ /* 0x000fe40007ffe0ff */
[C---:B------:R-:W-:Y:S02]  /*1f00*/  @!P2 SHF.L.U32 R2, R32.reuse, 0x1, RZ ;  /* 0x000000012002a819 */ /* 0x040fe400000006ff */
[----:B------:R-:W-:Y:S02]  /*1f10*/  @!P2 SHF.L.U64.HI R32, R32, 0x1, R3 ;  /* 0x000000012020a819 */ /* 0x000fe40000010203 */
[----:B0-----:R-:W-:-:S04]  /*1f20*/  @!P2 IADD3 R12, P1, PT, R2, R4, RZ ;  /* 0x00000004020ca210 */ /* 0x001fc80007f3e0ff */
[----:B------:R-:W-:Y:S02]  /*1f30*/  @!P2 IADD3.X R13, PT, PT, R32, R5, RZ, P1, !PT ;  /* 0x00000005200da210 */ /* 0x000fe40000ffe4ff */
[----:B------:R-:W0:Y:S01]  /*1f40*/  @!P2 LDC.64 R4, c[0x0][0x398] ;  /* 0x0000e600ff04ab82 */ /* 0x000e220000000a00 */
[----:B------:R-:W-:Y:S02]  /*1f50*/  IADD3 R34, PT, PT, R0, 0x130, RZ ;  /* 0x0000013000227810 */ /* 0x000fe40007ffe0ff */
[----:B------:R-:W-:Y:S01]  /*1f60*/  LOP3.LUT R31, R31, 0xffffff7f, RZ, 0xc0, !PT ;  /* 0xffffff7f1f1f7812 */ /* 0x000fe200078ec0ff */
[----:B------:R-:W-:Y:S03]  /*1f70*/  @!P2 STL.64 [R1+0x120], R12 ;  /* 0x0001200c0100a387 */ /* 0x000fe60000100a00 */
[----:B------:R-:W-:Y:S02]  /*1f80*/  @P2 LOP3.LUT R31, R31, 0x80, RZ, 0xfc, !PT ;  /* 0x000000801f1f2812 */ /* 0x000fe400078efcff */
[----:B0-----:R-:W-:-:S04]  /*1f90*/  @!P2 IADD3 R2, P1, PT, R2, R4, RZ ;  /* 0x000000040202a210 */ /* 0x001fc80007f3e0ff */
[----:B------:R-:W-:Y:S02]  /*1fa0*/  @!P2 IADD3.X R3, PT, PT, R32, R5, RZ, P1, !PT ;  /* 0x000000052003a210 */ /* 0x000fe40000ffe4ff */
[----:B------:R-:W-:Y:S02]  /*1fb0*/  SHF.R.S32.HI R32, RZ, 0x1f, R34 ;  /* 0x0000001fff207819 */ /* 0x000fe40000011422 */
[----:B------:R-:W-:Y:S01]  /*1fc0*/  ISETP.GE.U32.AND P1, PT, R34, UR16, PT ;  /* 0x0000001022007c0c */ /* 0x000fe2000bf26070 */
[----:B------:R0:W-:Y:S03]  /*1fd0*/  @!P2 STL.64 [R1+0x2a0], R2 ;  /* 0x0002a0020100a387 */ /* 0x0001e60000100a00 */
[----:B------:R-:W-:-:S13]  /*1fe0*/  ISETP.GE.AND.EX P2, PT, R32, UR17, PT, P1 ;  /* 0x0000001120007c0c */ /* 0x000fda000bf46310 */
[----:B0-----:R-:W0:Y:S08]  /*1ff0*/  @!P2 LDC.64 R2, c[0x0][0x3f8] ;  /* 0x0000fe00ff02ab82 */ /* 0x001e300000000a00 */
[----:B------:R-:W1:Y:S01]  /*2000*/  @!P2 LDC.64 R4, c[0x0][0x3a0] ;  /* 0x0000e800ff04ab82 */ /* 0x000e620000000a00 */
[----:B------:R-:W-:Y:S01]  /*2010*/  @!P2 MOV R33, R25 ;  /* 0x000000190021a202 */ /* 0x000fe20000000f00 */
[----:B0-----:R-:W-:-:S04]  /*2020*/  @!P2 IMAD R32, R32, R2, RZ ;  /* 0x000000022020a224 */ /* 0x001fc800078e02ff */
[----:B------:R-:W-:Y:S01]  /*2030*/  @!P2 IMAD R3, R34, R3, R32 ;  /* 0x000000032203a224 */ /* 0x000fe200078e0220 */
[----:B------:R-:W-:-:S05]  /*2040*/  @!P2 MOV R32, R6 ;  /* 0x000000060020a202 */ /* 0x000fca0000000f00 */
[----:B------:R-:W-:-:S05]  /*2050*/  @!P2 IMAD.WIDE.U32 R32, R34, R2, R32 ;  /* 0x000000022220a225 */ /* 0x000fca00078e0020 */
[----:B------:R-:W-:Y:S02]  /*2060*/  @!P2 IADD3 R3, PT, PT, R33, R3, RZ ;  /* 0x000000032103a210 */ /* 0x000fe40007ffe0ff */
[C---:B------:R-:W-:Y:S02]  /*2070*/  @!P2 SHF.L.U32 R2, R32.reuse, 0x1, RZ ;  /* 0x000000012002a819 */ /* 0x040fe400000006ff */
[----:B------:R-:W-:Y:S02]  /*2080*/  @!P2 SHF.L.U64.HI R32, R32, 0x1, R3 ;  /* 0x000000012020a819 */ /* 0x000fe40000010203 */
[----:B-1----:R-:W-:-:S04]  /*2090*/  @!P2 IADD3 R12, P1, PT, R2, R4, RZ ;  /* 0x00000004020ca210 */ /* 0x002fc80007f3e0ff */
        /* <DEDUP_REMOVED lines=58> */
[----:B0-----:R-:W0:Y:S01]  /*2440*/  @!P2 LDC.64 R2, c[0x0][0x3f8] ;  /* 0x0000fe00ff02ab82 */ /* 0x001e220000000a00 */
[----:B------:R-:W-:-:S07]  /*2450*/  @!P2 MOV R33, R25 ;  /* 0x000000190021a202 */ /* 0x000fce0000000f00 */
[----:B------:R-:W1:Y:S01]  /*2460*/  @!P2 LDC.64 R4, c[0x0][0x3a0] ;  /* 0x0000e800ff04ab82 */ /* 0x000e620000000a00 */
[----:B0-----:R-:W-:-:S04]  /*2470*/  @!P2 IMAD R32, R32, R2, RZ ;  /* 0x000000022020a224 */ /* 0x001fc800078e02ff */
[----:B------:R-:W-:Y:S01]  /*2480*/  @!P2 IMAD R3, R34, R3, R32 ;  /* 0x000000032203a224 */ /* 0x000fe200078e0220 */
[----:B------:R-:W-:-:S05]  /*2490*/  @!P2 MOV R32, R6 ;  /* 0x000000060020a202 */ /* 0x000fca0000000f00 */
[----:B------:R-:W-:-:S05]  /*24a0*/  @!P2 IMAD.WIDE.U32 R32, R34, R2, R32 ;  /* 0x000000022220a225 */ /* 0x000fca00078e0020 */
[----:B------:R-:W-:Y:S02]  /*24b0*/  @!P2 IADD3 R3, PT, PT, R33, R3, RZ ;  /* 0x000000032103a210 */ /* 0x000fe40007ffe0ff */
[C---:B------:R-:W-:Y:S02]  /*24c0*/  @!P2 SHF.L.U32 R33, R32.reuse, 0x1, RZ ;  /* 0x000000012021a819 */ /* 0x040fe400000006ff */
[----:B------:R-:W-:Y:S02]  /*24d0*/  @!P2 SHF.L.U64.HI R32, R32, 0x1, R3 ;  /* 0x000000012020a819 */ /* 0x000fe40000010203 */
[----:B------:R-:W0:Y:S01]  /*24e0*/  @!P2 LDC.64 R2, c[0x0][0x398] ;  /* 0x0000e600ff02ab82 */ /* 0x000e220000000a00 */
[----:B-1----:R-:W-:-:S04]  /*24f0*/  @!P2 IADD3 R12, P1, PT, R33, R4, RZ ;  /* 0x00000004210ca210 */ /* 0x002fc80007f3e0ff */
[----:B------:R-:W-:Y:S02]  /*2500*/  @!P2 IADD3.X R13, PT, PT, R32, R5, RZ, P1, !PT ;  /* 0x00000005200da210 */ /* 0x000fe40000ffe4ff */
[----:B------:R-:W-:-:S03]  /*2510*/  IADD3 R34, PT, PT, R0, 0x170, RZ ;  /* 0x0000017000227810 */ /* 0x000fc60007ffe0ff */
[----:B------:R0:W-:Y:S01]  /*2520*/  @!P2 STL.64 [R1+0x258], R12 ;  /* 0x0002580c0100a387 */ /* 0x0001e20000100a00 */
        /* <DEDUP_REMOVED lines=68> */
[----:B------:R0:W-:Y:S02]  /*2970*/  @!P2 STL.64 [R1+0x210], R12 ;  /* 0x0002100c0100a387 */ /* 0x0001e40000100a00 */
[----:B------:R-:W-:Y:S02]  /*2980*/  SHF.R.S32.HI R32, RZ, 0x1f, R35 ;  /* 0x0000001fff207819 */ /* 0x000fe40000011423 */
[----:B0-----:R-:W-:-:S04]  /*2990*/  @!P2 IADD3 R12, P1, PT, R5, R2, RZ ;  /* 0x00000002050ca210 */ /* 0x001fc80007f3e0ff */
[----:B------:R-:W-:Y:S02]  /*29a0*/  @!P2 IADD3.X R13, PT, PT, R4, R3, RZ, P1, !PT ;  /* 0x00000003040da210 */ /* 0x000fe40000ffe4ff */
[----:B------:R-:W-:-:S04]  /*29b0*/  ISETP.GE.U32.AND P1, PT, R35, UR16, PT ;  /* 0x0000001023007c0c */ /* 0x000fc8000bf26070 */
[----:B------:R-:W-:-:S13]  /*29c0*/  ISETP.GE.AND.EX P1, PT, R32, UR17, PT, P1 ;  /* 0x0000001120007c0c */ /* 0x000fda000bf26310 */
[----:B------:R-:W0:Y:S08]  /*29d0*/  @!P1 LDC.64 R4, c[0x0][0x3f8] ;  /* 0x0000fe00ff049b82 */ /* 0x000e300000000a00 */
[----:B------:R-:W1:Y:S01]  /*29e0*/  @!P1 LDC.64 R2, c[0x0][0x3a0] ;  /* 0x0000e800ff029b82 */ /* 0x000e620000000a00 */
[----:B------:R-:W-:Y:S02]  /*29f0*/  @!P1 MOV R33, R25 ;  /* 0x0000001900219202 */ /* 0x000fe40000000f00 */
[----:B------:R-:W-:Y:S01]  /*2a00*/  LOP3.LUT R31, R31, 0xfffffffe, RZ, 0xc0, !PT ;  /* 0xfffffffe1f1f7812 */ /* 0x000fe200078ec0ff */
[----:B0-----:R-:W-:Y:S01]  /*2a10*/  @!P1 IMAD R34, R32, R4, RZ ;  /* 0x0000000420229224 */ /* 0x001fe200078e02ff */
[----:B------:R-:W-:-:S03]  /*2a20*/  @!P1 MOV R32, R6 ;  /* 0x0000000600209202 */ /* 0x000fc60000000f00 */
[C---:B------:R-:W-:Y:S02]  /*2a30*/  @!P1 IMAD R34, R35.reuse, R5, R34 ;  /* 0x0000000523229224 */ /* 0x040fe400078e0222 */
[----:B------:R-:W-:Y:S01]  /*2a40*/  @!P1 IMAD.WIDE.U32 R4, R35, R4, R32 ;  /* 0x0000000423049225 */ /* 0x000fe200078e0020 */
[----:B------:R-:W-:-:S04]  /*2a50*/  @P2 LOP3.LUT R31, R31, 0x1, RZ, 0xfc, !PT ;  /* 0x000000011f1f2812 */ /* 0x000fc800078efcff */
[----:B------:R-:W-:Y:S02]  /*2a60*/  @!P1 IADD3 R34, PT, PT, R5, R34, RZ ;  /* 0x0000002205229210 */ /* 0x000fe40007ffe0ff */
[C---:B------:R-:W-:Y:S01]  /*2a70*/  @!P1 SHF.L.U32 R5, R4.reuse, 0x1, RZ ;  /* 0x0000000104059819 */ /* 0x040fe200000006ff */
[----:B------:R1:W-:Y:S01]  /*2a80*/  @!P2 STL.64 [R1+0x218], R12 ;  /* 0x0002180c0100a387 */ /* 0x0003e20000100a00 */
[----:B------:R-:W-:Y:S02]  /*2a90*/  @!P1 SHF.L.U64.HI R4, R4, 0x1, R34 ;  /* 0x0000000104049819 */ /* 0x000fe40000010222 */
[----:B-1----:R-:W-:-:S04]  /*2aa0*/  @!P1 IADD3 R12, P2, PT, R5, R2, RZ ;  /* 0x00000002050c9210 */ /* 0x002fc80007f5e0ff */
        /* <DEDUP_REMOVED lines=96> */
[----:B------:R-:W-:-:S04]  /*30b0*/  LOP3.LUT R31, R31, 0x7fffffff, RZ, 0xc0, !PT ;  /* 0x7fffffff1f1f7812 */ /* 0x000fc800078ec0ff */
[----:B------:R-:W-:Y:S01]  /*30c0*/  @P1 LOP3.LUT R31, R31, 0x80000000, RZ, 0xfc, !PT ;  /* 0x800000001f1f1812 */ /* 0x000fe200078efcff */
[----:B0-----:R-:W-:Y:S01]  /*30d0*/  @!P6 IMAD R34, R32, R4, RZ ;  /* 0x000000042022e224 */ /* 0x001fe200078e02ff */
[----:B------:R-:W-:-:S03]  /*30e0*/  @!P6 MOV R32, R6 ;  /* 0x000000060020e202 */ /* 0x000fc60000000f00 */
[C---:B------:R-:W-:Y:S02]  /*30f0*/  @!P6 IMAD R34, R35.reuse, R5, R34 ;  /* 0x000000052322e224 */ /* 0x040fe400078e0222 */
[----:B------:R-:W-:Y:S01]  /*3100*/  @!P6 IMAD.WIDE.U32 R4, R35, R4, R32 ;  /* 0x000000042304e225 */ /* 0x000fe200078e0020 */
[C---:B------:R-:W-:Y:S02]  /*3110*/  LOP3.LUT P1, RZ, R31.reuse, 0x1000000, RZ, 0xc0, !PT ;  /* 0x010000001fff7812 */ /* 0x040fe4000782c0ff */
[----:B------:R-:W-:Y:S02]  /*3120*/  LOP3.LUT R31, R31, 0xbfffffff, RZ, 0xc0, !PT ;  /* 0xbfffffff1f1f7812 */ /* 0x000fe400078ec0ff */
[----:B------:R-:W-:Y:S02]  /*3130*/  @!P6 IADD3 R34, PT, PT, R5, R34, RZ ;  /* 0x000000220522e210 */ /* 0x000fe40007ffe0ff */
[----:B------:R-:W-:Y:S01]  /*3140*/  @!P6 SHF.L.U32 R5, R4, 0x1, RZ ;  /* 0x000000010405e819 */ /* 0x000fe200000006ff */
[----:B------:R1:W-:Y:S01]  /*3150*/  @!P5 STL.64 [R1+0x1c0], R12 ;  /* 0x0001c00c0100d387 */ /* 0x0003e20000100a00 */
[----:B------:R-:W-:-:S02]  /*3160*/  @P2 LOP3.LUT R31, R31, 0x40000000, RZ, 0xfc, !PT ;  /* 0x400000001f1f2812 */ /* 0x000fc400078efcff */
[----:B------:R-:W-:Y:S02]  /*3170*/  @!P6 SHF.L.U64.HI R4, R4, 0x1, R34 ;  /* 0x000000010404e819 */ /* 0x000fe40000010222 */
[----:B-1----:R-:W-:-:S04]  /*3180*/  @!P6 IADD3 R12, P2, PT, R5, R2, RZ ;  /* 0x00000002050ce210 */ /* 0x002fc80007f5e0ff */
[----:B------:R-:W-:Y:S02]  /*3190*/  @!P6 IADD3.X R13, PT, PT, R4, R3, RZ, P2, !PT ;  /* 0x00000003040de210 */ /* 0x000fe400017fe4ff */
[----:B------:R-:W0:Y:S03]  /*31a0*/  @!P6 LDC.64 R2, c[0x0][0x398] ;  /* 0x0000e600ff02eb82 */ /* 0x000e260000000a00 */
[----:B------:R0:W-:Y:S02]  /*31b0*/  @!P6 STL.64 [R1+0x188], R12 ;  /* 0x0001880c0100e387 */ /* 0x0001e40000100a00 */
[----:B0-----:R-:W-:-:S04]  /*31c0*/  @!P6 IADD3 R12, P2, PT, R5, R2, RZ ;  /* 0x00000002050ce210 */ /* 0x001fc80007f5e0ff */
[----:B------:R-:W-:Y:S02]  /*31d0*/  @!P6 IADD3.X R13, PT, PT, R4, R3, RZ, P2, !PT ;  /* 0x00000003040de210 */ /* 0x000fe400017fe4ff */
[----:B------:R-:W-:-:S06]  /*31e0*/  MOV R4, RZ ;  /* 0x000000ff00047202 */ /* 0x000fcc0000000f00 */
[----:B------:R-:W2:Y:S04]  /*31f0*/  @!P0 LDG.E R4, desc[UR10][R8.64] ;  /* 0x0000000a08048981 */ /* 0x000ea8000c1e1900 */
[----:B------:R0:W-:Y:S04]  /*3200*/  STL.64 [R1+0x510], R26 ;  /* 0x0005101a01007387 */ /* 0x0001e80000100a00 */
[----:B0-----:R-:W3:Y:S01]  /*3210*/  LDL.LU.64 R26, [R1+0x158] ;  /* 0x00015800011a7983 */ /* 0x001ee20000300a00 */
[----:B------:R-:W-:-:S03]  /*3220*/  PRMT R5, RZ, 0x7610, R5 ;  /* 0x00007610ff057816 */ /* 0x000fc60000000005 */
[----:B------:R0:W-:Y:S04]  /*3230*/  STL.64 [R1+0x4f8], R28 ;  /* 0x0004f81c01007387 */ /* 0x0001e80000100a00 */
[----:B0-----:R-:W4:Y:S04]  /*3240*/  LDL.LU.64 R28, [R1+0x150] ;  /* 0x00015000011c7983 */ /* 0x001f280000300a00 */
[----:B------:R0:W-:Y:S04]  /*3250*/  @!P6 STL.64 [R1+0x1b0], R12 ;  /* 0x0001b00c0100e387 */ /* 0x0001e80000100a00 */
[----:B0-----:R-:W4:Y:S01]  /*3260*/  LDL.LU.64 R12, [R1+0x160] ;  /* 0x00016000010c7983 */ /* 0x001f220000300a00 */
[----:B--2---:R-:W-:-:S05]  /*3270*/  @!P0 PRMT R5, R4, 0x7632, R5 ;  /* 0x0000763204058816 */ /* 0x004fca0000000005 */
[----:B------:R0:W-:Y:S02]  /*3280*/  STL.S16 [R1+0x1a8], R5 ;  /* 0x0001a80501007387 */ /* 0x0001e40000100600 */
[----:B0-----:R-:W-:-:S06]  /*3290*/  MOV R5, RZ ;  /* 0x000000ff00057202 */ /* 0x001fcc0000000f00 */
[----:B---3--:R-:W2:Y:S01]  /*32a0*/  @!P1 LDG.E R5, desc[UR10][R26.64] ;  /* 0x0000000a1a059981 */ /* 0x008ea2000c1e1900 */
[----:B------:R-:W-:-:S04]  /*32b0*/  LOP3.LUT R31, R31, 0xdfffffff, RZ, 0xc0, !PT ;  /* 0xdfffffff1f1f7812 */ /* 0x000fc800078ec0ff */
[----:B------:R-:W-:-:S04]  /*32c0*/  @P3 LOP3.LUT R31, R31, 0x20000000, RZ, 0xfc, !PT ;  /* 0x200000001f1f3812 */ /* 0x000fc800078efcff */
[----:B------:R-:W-:Y:S01]  /*32d0*/  LOP3.LUT R31, R31, 0xefffffff, RZ, 0xc0, !PT ;  /* 0xefffffff1f1f7812 */ /* 0x000fe200078ec0ff */
[----:B------:R0:W-:Y:S03]  /*32e0*/  STL.64 [R1+0x518], R14 ;  /* 0x0005180e01007387 */ /* 0x0001e60000100a00 */
[----:B------:R-:W-:Y:S01]  /*32f0*/  @P4 LOP3.LUT R31, R31, 0x10000000, RZ, 0xfc, !PT ;  /* 0x100000001f1f4812 */ /* 0x000fe200078efcff */
[----:B------:R-:W-:Y:S01]  /*3300*/  HFMA2 R2, -RZ, RZ, 0, 0 ;  /* 0x00000000ff027431 */ /* 0x000fe200000001ff */
[----:B------:R-:W-:Y:S02]  /*3310*/  PRMT R9, RZ, 0x7610, R9 ;  /* 0x00007610ff097816 */ /* 0x000fe40000000009 */
[----:B------:R-:W-:Y:S01]  /*3320*/  PRMT R30, RZ, 0x7610, R30 ;  /* 0x00007610ff1e7816 */ /* 0x000fe2000000001e */
[----:B------:R-:W-:Y:S01]  /*3330*/  STL [R1+0x524], R23 ;  /* 0x0005241701007387 */ /* 0x000fe20000100800 */
[----:B------:R-:W-:-:S02]  /*3340*/  LOP3.LUT R31, R31, 0xf7ffffff, RZ, 0xc0, !PT ;  /* 0xf7ffffff1f1f7812 */ /* 0x000fc400078ec0ff */
[----:B------:R-:W-:Y:S01]  /*3350*/  PRMT R8, RZ, 0x7610, R8 ;  /* 0x00007610ff087816 */ /* 0x000fe20000000008 */
[----:B0-----:R-:W3:Y:S01]  /*3360*/  LDL.LU.64 R14, [R1+0x168] ;  /* 0x00016800010e7983 */ /* 0x001ee20000300a00 */
[----:B------:R-:W-:-:S03]  /*3370*/  @P5 LOP3.LUT R31, R31, 0x8000000, RZ, 0xfc, !PT ;  /* 0x080000001f1f5812 */ /* 0x000fc600078efcff */
[----:B------:R0:W3:Y:S01]  /*3380*/  @!P0 LDG.E R2, desc[UR10][R10.64] ;  /* 0x0000000a0a028981 */ /* 0x0000e2000c1e1900 */
[----:B------:R-:W-:Y:S02]  /*3390*/  LOP3.LUT P4, RZ, R31, 0x800000, RZ, 0xc0, !PT ;  /* 0x008000001fff7812 */ /* 0x000fe4000788c0ff */
[----:B------:R-:W-:Y:S01]  /*33a0*/  PRMT R3, RZ, 0x7610, R3 ;  /* 0x00007610ff037816 */ /* 0x000fe20000000003 */
[----:B------:R-:W3:Y:S01]  /*33b0*/  LDL.LU.64 R26, [R1+0x510] ;  /* 0x00051000011a7983 */ /* 0x000ee20000300a00 */
[C---:B--2---:R-:W-:Y:S02]  /*33c0*/  @!P1 PRMT R9, R5.reuse, 0x7610, R9 ;  /* 0x0000761005099816 */ /* 0x044fe40000000009 */
[----:B------:R-:W-:-:S03]  /*33d0*/  @!P1 PRMT R8, R5, 0x7632, R8 ;  /* 0x0000763205089816 */ /* 0x000fc60000000008 */
[----:B------:R-:W-:Y:S04]  /*33e0*/  STL.S16 [R1+0x1ac], R9 ;  /* 0x0001ac0901007387 */ /* 0x000fe80000100600 */
[----:B------:R1:W-:Y:S02]  /*33f0*/  STL.S16 [R1+0x1f8], R8 ;  /* 0x0001f80801007387 */ /* 0x0003e40000100600 */
[----:B-1----:R-:W-:-:S06]  /*3400*/  CS2R R8, SRZ ;  /* 0x0000000000087805 */ /* 0x002fcc000001ff00 */
[----:B----4-:R-:W2:Y:S04]  /*3410*/  @!P4 LDG.E R9, desc[UR10][R28.64] ;  /* 0x0000000a1c09c981 */ /* 0x010ea8000c1e1900 */
[----:B------:R-:W4:Y:S01]  /*3420*/  @!P4 LDG.E R8, desc[UR10][R12.64] ;  /* 0x0000000a0c08c981 */ /* 0x000f22000c1e1900 */
[----:B0-----:R-:W-:Y:S02]  /*3430*/  PRMT R11, RZ, 0x7610, R11 ;  /* 0x00007610ff0b7816 */ /* 0x001fe4000000000b */
[----:B------:R-:W-:Y:S02]  /*3440*/  PRMT R10, RZ, 0x7610, R10 ;  /* 0x00007610ff0a7816 */ /* 0x000fe4000000000a */
[----:B------:R-:W-:Y:S01]  /*3450*/  LOP3.LUT P3, RZ, R31, 0x400000, RZ, 0xc0, !PT ;  /* 0x004000001fff7812 */ /* 0x000fe2000786c0ff */
[----:B------:R-:W4:Y:S04]  /*3460*/  LDL.LU.64 R28, [R1+0x4f8] ;  /* 0x0004f800011c7983 */ /* 0x000f280000300a00 */
[----:B------:R-:W4:Y:S01]  /*3470*/  LDL.LU.64 R12, [R1+0x500] ;  /* 0x00050000010c7983 */ /* 0x000f220000300a00 */
[----:B------:R-:W-:-:S05]  /*3480*/  @!P0 PRMT R3, R4, 0x7610, R3 ;  /* 0x0000761004038816 */ /* 0x000fca0000000003 */
[----:B------:R0:W-:Y:S02]  /*3490*/  STL.S16 [R1+0x1a4], R3 ;  /* 0x0001a40301007387 */ /* 0x0001e40000100600 */
[----:B0-----:R-:W-:-:S06]  /*34a0*/  HFMA2 R3, -RZ, RZ, 0, 0 ;  /* 0x00000000ff037431 */ /* 0x001fcc00000001ff */
[----:B---3--:R-:W3:Y:S04]  /*34b0*/  @!P1 LDG.E R3, desc[UR10][R14.64] ;  /* 0x0000000a0e039981 */ /* 0x008ee8000c1e1900 */
[----:B------:R-:W3:Y:S01]  /*34c0*/  LDL.LU.64 R14, [R1+0x518] ;  /* 0x00051800010e7983 */ /* 0x000ee20000300a00 */
[C---:B--2---:R-:W-:Y:S02]  /*34d0*/  @!P4 PRMT R11, R9.reuse, 0x7610, R11 ;  /* 0x00007610090bc816 */ /* 0x044fe4000000000b */
[----:B------:R-:W-:-:S03]  /*34e0*/  @!P4 PRMT R10, R9, 0x7632, R10 ;  /* 0x00007632090ac816 */ /* 0x000fc6000000000a */
[----:B------:R-:W-:Y:S04]  /*34f0*/  STL.S16 [R1+0x1fc], R11 ;  /* 0x0001fc0b01007387 */ /* 0x000fe80000100600 */
[----:B------:R0:W-:Y:S02]  /*3500*/  STL.S16 [R1+0x238], R10 ;  /* 0x0002380a01007387 */ /* 0x0001e40000100600 */
[----:B0-----:R-:W-:-:S06]  /*3510*/  CS2R R10, SRZ ;  /* 0x00000000000a7805 */ /* 0x001fcc000001ff00 */
[----:B----4-:R0:W2:Y:S01]  /*3520*/  @!P3 LDG.E R11, desc[UR10][R12.64] ;  /* 0x0000000a0c0bb981 */ /* 0x0100a2000c1e1900 */
[----:B------:R-:W-:Y:S02]  /*3530*/  LOP3.LUT P2, RZ, R31, 0x200000, RZ, 0xc0, !PT ;  /* 0x002000001fff7812 */ /* 0x000fe4000784c0ff */
[----:B------:R-:W-:Y:S01]  /*3540*/  @!P0 PRMT R30, R2, 0x7632, R30 ;  /* 0x00007632021e8816 */ /* 0x000fe2000000001e */
[----:B------:R-:W4:Y:S01]  /*3550*/  @!P3 LDG.E R10, desc[UR10][R28.64] ;  /* 0x0000000a1c0ab981 */ /* 0x000f22000c1e1900 */
[----:B0-----:R-:W-:Y:S02]  /*3560*/  PRMT R13, RZ, 0x7610, R13 ;  /* 0x00007610ff0d7816 */ /* 0x001fe4000000000d */
[----:B------:R-:W-:Y:S01]  /*3570*/  PRMT R12, RZ, 0x7610, R12 ;  /* 0x00007610ff0c7816 */ /* 0x000fe2000000000c */
[----:B------:R0:W-:Y:S01]  /*3580*/  STL.S16 [R1+0x1a0], R30 ;  /* 0x0001a01e01007387 */ /* 0x0001e20000100600 */
[----:B------:R-:W-:-:S03]  /*3590*/  PRMT R23, RZ, 0x7610, R23 ;  /* 0x00007610ff177816 */ /* 0x000fc60000000017 */
[----:B0-----:R-:W4:Y:S01]  /*35a0*/  LDL.LU R30, [R1+0x520] ;  /* 0x00052000011e7983 */ /* 0x001f220000300800 */
[----:B------:R-:W-:-:S05]  /*35b0*/  @!P0 PRMT R23, R2, 0x7610, R23 ;  /* 0x0000761002178816 */ /* 0x000fca0000000017 */
[----:B------:R0:W-:Y:S04]  /*35c0*/  STL.S16 [R1+0x19c], R23 ;  /* 0x00019c1701007387 */ /* 0x0001e80000100600 */
[----:B0-----:R-:W4:Y:S01]  /*35d0*/  LDL.LU R23, [R1+0x524] ;  /* 0x0005240001177983 */ /* 0x001f220000300800 */
[C---:B--2---:R-:W-:Y:S02]  /*35e0*/  @!P3 PRMT R13, R11.reuse, 0x7610, R13 ;  /* 0x000076100b0db816 */ /* 0x044fe4000000000d */
[----:B------:R-:W-:-:S03]  /*35f0*/  @!P3 PRMT R12, R11, 0x7632, R12 ;  /* 0x000076320b0cb816 */ /* 0x000fc6000000000c */
[----:B------:R-:W-:Y:S04]  /*3600*/  STL.S16 [R1+0x184], R13 ;  /* 0x0001840d01007387 */ /* 0x000fe80000100600 */
[----:B------:R0:W-:Y:S02]  /*3610*/  STL.S16 [R1+0x230], R12 ;  /* 0x0002300c01007387 */ /* 0x0001e40000100600 */
[----:B0-----:R-:W-:-:S06]  /*3620*/  CS2R R12, SRZ ;  /* 0x00000000000c7805 */ /* 0x001fcc000001ff00 */
[----:B---3--:R0:W2:Y:S01]  /*3630*/  @!P2 LDG.E R13, desc[UR10][R14.64] ;  /* 0x0000000a0e0da981 */ /* 0x0080a2000c1e1900 */
[----:B------:R-:W-:Y:S02]  /*3640*/  LOP3.LUT R31, R31, 0xfbffffff, RZ, 0xc0, !PT ;  /* 0xfbffffff1f1f7812 */ /* 0x000fe400078ec0ff */
[----:B----4-:R-:W-:Y:S01]  /*3650*/  PRMT R30, RZ, 0x7610, R30 ;  /* 0x00007610ff1e7816 */ /* 0x010fe2000000001e */
[----:B------:R1:W-:Y:S01]  /*3660*/  STL.64 [R1+0x4e8], R36 ;  /* 0x0004e82401007387 */ /* 0x0003e20000100a00 */
[----:B------:R-:W-:Y:S02]  /*3670*/  @P6 LOP3.LUT R31, R31, 0x4000000, RZ, 0xfc, !PT ;  /* 0x040000001f1f6812 */ /* 0x000fe400078efcff */
[----:B------:R-:W-:Y:S01]  /*3680*/  @!P1 PRMT R30, R3, 0x7610, R30 ;  /* 0x00007610031e9816 */ /* 0x000fe2000000001e */
[----:B------:R-:W3:Y:S01]  /*3690*/  @!P2 LDG.E R12, desc[UR10][R26.64] ;  /* 0x0000000a1a0ca981 */ /* 0x000ee2000c1e1900 */
[----:B0-----:R-:W-:Y:S02]  /*36a0*/  PRMT R15, RZ, 0x7610, R15 ;  /* 0x00007610ff0f7816 */ /* 0x001fe4000000000f */
[----:B------:R-:W-:-:S02]  /*36b0*/  PRMT R14, RZ, 0x7610, R14 ;  /* 0x00007610ff0e7816 */ /* 0x000fc4000000000e */
[----:B-1----:R-:W-:-:S04]  /*36c0*/  PRMT R37, RZ, 0x7610, R37 ;  /* 0x00007610ff257816 */ /* 0x002fc80000000025 */
[----:B------:R-:W-:Y:S02]  /*36d0*/  @!P1 PRMT R37, R3, 0x7632, R37 ;  /* 0x0000763203259816 */ /* 0x000fe40000000025 */
[----:B------:R-:W-:Y:S02]  /*36e0*/  LOP3.LUT P1, RZ, R31, 0x100000, RZ, 0xc0, !PT ;  /* 0x001000001fff7812 */ /* 0x000fe4000782c0ff */
[C---:B--2---:R-:W-:Y:S02]  /*36f0*/  @!P2 PRMT R15, R13.reuse, 0x7610, R15 ;  /* 0x000076100d0fa816 */ /* 0x044fe4000000000f */
[----:B------:R-:W-:-:S03]  /*3700*/  @!P2 PRMT R14, R13, 0x7632, R14 ;  /* 0x000076320d0ea816 */ /* 0x000fc6000000000e */
[----:B------:R-:W-:Y:S04]  /*3710*/  STL.S16 [R1+0x174], R15 ;  /* 0x0001740f01007387 */ /* 0x000fe80000100600 */
[----:B------:R0:W-:Y:S02]  /*3720*/  STL.S16 [R1+0x178], R14 ;  /* 0x0001780e01007387 */ /* 0x0001e40000100600 */
[----:B0-----:R-:W-:-:S06]  /*3730*/  CS2R R14, SRZ ;  /* 0x00000000000e7805 */ /* 0x001fcc000001ff00 */
[----:B------:R-:W2:Y:S04]  /*3740*/  @!P1 LDG.E R14, desc[UR10][R22.64] ;  /* 0x0000000a160e9981 */ /* 0x000ea8000c1e1900 */
[----:B------:R0:W4:Y:S01]  /*3750*/  @!P1 LDG.E R15, desc[UR10][R16.64] ;  /* 0x0000000a100f9981 */ /* 0x000122000c1e1900 */
[----:B------:R-:W-:Y:S02]  /*3760*/  PRMT R34, RZ, 0x7610, R34 ;  /* 0x00007610ff227816 */ /* 0x000fe40000000022 */
[----:B------:R-:W-:Y:S02]  /*3770*/  PRMT R29, RZ, 0x7610, R29 ;  /* 0x00007610ff1d7816 */ /* 0x000fe4000000001d */
[C---:B------:R-:W-:Y:S02]  /*3780*/  @!P3 PRMT R34, R10.reuse, 0x7610, R34 ;  /* 0x000076100a22b816 */ /* 0x040fe40000000022 */
[----:B------:R-:W-:-:S02]  /*3790*/  @!P3 PRMT R29, R10, 0x7632, R29 ;  /* 0x000076320a1db816 */ /* 0x000fc4000000001d */
[----:B------:R-:W-:Y:S02]  /*37a0*/  LOP3.LUT P3, RZ, R31, 0x80000, RZ, 0xc0, !PT ;  /* 0x000800001fff7812 */ /* 0x000fe4000786c0ff */
[----:B0-----:R-:W-:Y:S01]  /*37b0*/  CS2R R16, SRZ ;  /* 0x0000000000107805 */ /* 0x001fe2000001ff00 */
[----:B------:R-:W-:Y:S01]  /*37c0*/  STL [R1+0x3cc], R6 ;  /* 0x0003cc0601007387 */ /* 0x000fe20000100800 */
[----:B------:R-:W-:-:S03]  /*37d0*/  PRMT R28, RZ, 0x7610, R28 ;  /* 0x00007610ff1c7816 */ /* 0x000fc6000000001c */
[----:B------:R-:W-:Y:S04]  /*37e0*/  STL [R1+0x3d8], R6 ;  /* 0x0003d80601007387 */ /* 0x000fe80000100800 */
[----:B------:R-:W-:Y:S04]  /*37f0*/  STL [R1+0x3c8], R7 ;  /* 0x0003c80701007387 */ /* 0x000fe80000100800 */
[----:B------:R-:W4:Y:S04]  /*3800*/  @!P3 LDG.E R17, desc[UR10][R18.64] ;  /* 0x0000000a1211b981 */ /* 0x000f28000c1e1900 */
[----:B------:R-:W-:Y:S04]  /*3810*/  STL [R1+0x3d4], R7 ;  /* 0x0003d40701007387 */ /* 0x000fe80000100800 */
[----:B------:R0:W-:Y:S01]  /*3820*/  STL.64 [R1+0x4f0], R6 ;  /* 0x0004f00601007387 */ /* 0x0001e20000100a00 */
[----:B---3--:R-:W-:-:S03]  /*3830*/  @!P2 PRMT R28, R12, 0x7610, R28 ;  /* 0x000076100c1ca816 */ /* 0x008fc6000000001c */
[----:B------:R-:W-:Y:S01]  /*3840*/  STL.S16 [R1+0x180], R29 ;  /* 0x0001801d01007387 */ /* 0x000fe20000100600 */
[----:B------:R-:W-:Y:S02]  /*3850*/  PRMT R36, RZ, 0x7610, R36 ;  /* 0x00007610ff247816 */ /* 0x000fe40000000024 */
[----:B------:R-:W-:Y:S01]  /*3860*/  PRMT R35, RZ, 0x7610, R35 ;  /* 0x00007610ff237816 */ /* 0x000fe20000000023 */
[----:B------:R-:W-:Y:S01]  /*3870*/  STL [R1+0x4a8], R9 ;  /* 0x0004a80901007387 */ /* 0x000fe20000100800 */
[----:B0-----:R-:W-:-:S03]  /*3880*/  PRMT R7, RZ, 0x7610, R7 ;  /* 0x00007610ff077816 */ /* 0x001fc60000000007 */
[----:B------:R-:W-:Y:S01]  /*3890*/  STL.64 [R1+0x4b0], R8 ;  /* 0x0004b00801007387 */ /* 0x000fe20000100a00 */
[----:B------:R-:W-:-:S03]  /*38a0*/  PRMT R6, RZ, 0x7610, R6 ;  /* 0x00007610ff067816 */ /* 0x000fc60000000006 */
[----:B------:R0:W-:Y:S04]  /*38b0*/  STL.S16 [R1+0x16c], R28 ;  /* 0x00016c1c01007387 */ /* 0x0001e80000100600 */
[----:B------:R1:W-:Y:S04]  /*38c0*/  STL.64 [R1+0x4d8], R8 ;  /* 0x0004d80801007387 */ /* 0x0003e80000100a00 */
[----:B------:R3:W3:Y:S04]  /*38d0*/  @!P3 LDG.E R16, desc[UR10][R20.64] ;  /* 0x0000000a1410b981 */ /* 0x0006e8000c1e1900 */
[----:B0-----:R-:W3:Y:S01]  /*38e0*/  LDL.LU.64 R28, [R1+0x148] ;  /* 0x00014800011c7983 */ /* 0x001ee20000300a00 */
[----:B------:R-:W-:-:S02]  /*38f0*/  @!P4 PRMT R36, R8, 0x7610, R36 ;  /* 0x000076100824c816 */ /* 0x000fc40000000024 */
[----:B------:R-:W-:Y:S02]  /*3900*/  @!P4 PRMT R35, R8, 0x7632, R35 ;  /* 0x000076320823c816 */ /* 0x000fe40000000023 */
[----:B-1----:R-:W-:Y:S02]  /*3910*/  PRMT R9, RZ, 0x7610, R9 ;  /* 0x00007610ff097816 */ /* 0x002fe40000000009 */
[----:B------:R-:W-:Y:S02]  /*3920*/  PRMT R8, RZ, 0x7610, R8 ;  /* 0x00007610ff087816 */ /* 0x000fe40000000008 */
[C---:B--2---:R-:W-:Y:S02]  /*3930*/  @!P1 PRMT R7, R14.reuse, 0x7610, R7 ;  /* 0x000076100e079816 */ /* 0x044fe40000000007 */
[----:B------:R-:W-:-:S03]  /*3940*/  @!P1 PRMT R6, R14, 0x7632, R6 ;  /* 0x000076320e069816 */ /* 0x000fc60000000006 */
[----:B------:R-:W-:Y:S04]  /*3950*/  STL.S16 [R1+0x15c], R7 ;  /* 0x00015c0701007387 */ /* 0x000fe80000100600 */
[----:B------:R0:W-:Y:S04]  /*3960*/  STL.S16 [R1+0x164], R6 ;  /* 0x0001640601007387 */ /* 0x0001e80000100600 */
[----:B0-----:R-:W2:Y:S01]  /*3970*/  LDL.LU.64 R6, [R1+0x310] ;  /* 0x0003100001067983 */ /* 0x001ea20000300a00 */
[C---:B----4-:R-:W-:Y:S02]  /*3980*/  @!P1 PRMT R9, R15.reuse, 0x7610, R9 ;  /* 0x000076100f099816 */ /* 0x050fe40000000009 */
[----:B------:R-:W-:-:S03]  /*3990*/  @!P1 PRMT R8, R15, 0x7632, R8 ;  /* 0x000076320f089816 */ /* 0x000fc60000000008 */
[----:B------:R-:W-:Y:S04]  /*39a0*/  STL.S16 [R1+0x168], R9 ;  /* 0x0001680901007387 */ /* 0x000fe80000100600 */
[----:B------:R0:W-:Y:S04]  /*39b0*/  STL.S16 [R1+0x2bc], R8 ;  /* 0x0002bc0801007387 */ /* 0x0001e80000100600 */
[----:B0-----:R-:W4:Y:S01]  /*39c0*/  LDL.LU.64 R8, [R1+0x308] ;  /* 0x0003080001087983 */ /* 0x001f220000300a00 */
[----:B---3--:R-:W-:Y:S02]  /*39d0*/  PRMT R21, RZ, 0x7610, R21 ;  /* 0x00007610ff157816 */ /* 0x008fe40000000015 */
[----:B------:R-:W-:-:S02]  /*39e0*/  PRMT R20, RZ, 0x7610, R20 ;  /* 0x00007610ff147816 */ /* 0x000fc40000000014 */
[----:B------:R-:W-:Y:S02]  /*39f0*/  LOP3.LUT P5, RZ, R31, 0x40000, RZ, 0xc0, !PT ;  /* 0x000400001fff7812 */ /* 0x000fe400078ac0ff */
[C---:B------:R-:W-:Y:S02]  /*3a00*/  @!P3 PRMT R21, R17.reuse, 0x7610, R21 ;  /* 0x000076101115b816 */ /* 0x040fe40000000015 */
[----:B------:R-:W-:Y:S01]  /*3a10*/  @!P3 PRMT R20, R17, 0x7632, R20 ;  /* 0x000076321114b816 */ /* 0x000fe20000000014 */
[----:B------:R-:W-:Y:S02]  /*3a20*/  HFMA2 R19, -RZ, RZ, 0, 0 ;  /* 0x00000000ff137431 */ /* 0x000fe400000001ff */
[----:B------:R-:W-:Y:S04]  /*3a30*/  STL.S16 [R1+0x158], R21 ;  /* 0x0001581501007387 */ /* 0x000fe80000100600 */
[----:B------:R0:W-:Y:S04]  /*3a40*/  STL.S16 [R1+0x2f8], R20 ;  /* 0x0002f81401007387 */ /* 0x0001e80000100600 */
[----:B------:R-:W3:Y:S01]  /*3a50*/  @!P5 LDG.E R19, desc[UR10][R28.64] ;  /* 0x0000000a1c13d981 */ /* 0x000ee2000c1e1900 */
[----:B0-----:R-:W-:-:S03]  /*3a60*/  CS2R R20, SRZ ;  /* 0x0000000000147805 */ /* 0x001fc6000001ff00 */
[----:B------:R0:W-:Y:S01]  /*3a70*/  STL.S16 [R1+0x194], R30 ;  /* 0x0001941e01007387 */ /* 0x0001e20000100600 */
[----:B------:R-:W-:-:S03]  /*3a80*/  LOP3.LUT P0, RZ, R31, 0x20000, RZ, 0xc0, !PT ;  /* 0x000200001fff7812 */ /* 0x000fc6000780c0ff */
[----:B------:R-:W-:Y:S04]  /*3a90*/  STL.S16 [R1+0x198], R37 ;  /* 0x0001982501007387 */ /* 0x000fe80000100600 */
[----:B------:R1:W-:Y:S04]  /*3aa0*/  STL.S16 [R1+0x190], R36 ;  /* 0x0001902401007387 */ /* 0x0003e80000100600 */
[----:B0-----:R-:W3:Y:S04]  /*3ab0*/  LDL.LU R30, [R1+0x508] ;  /* 0x00050800011e7983 */ /* 0x001ee80000300800 */
[----:B------:R-:W3:Y:S04]  /*3ac0*/  LDL.LU.64 R28, [R1+0x2d8] ;  /* 0x0002d800011c7983 */ /* 0x000ee80000300a00 */
[----:B-1----:R-:W3:Y:S04]  /*3ad0*/  LDL.LU.64 R36, [R1+0x300] ;  /* 0x0003000001247983 */ /* 0x002ee80000300a00 */
[----:B--2---:R-:W2:Y:S04]  /*3ae0*/  @!P5 LDG.E R21, desc[UR10][R6.64] ;  /* 0x0000000a0615d981 */ /* 0x004ea8000c1e1900 */
[----:B------:R-:W2:Y:S04]  /*3af0*/  LDL.LU.64 R6, [R1+0x2e8] ;  /* 0x0002e80001067983 */ /* 0x000ea80000300a00 */
[----:B----4-:R-:W4:Y:S04]  /*3b00*/  @!P0 LDG.E R20, desc[UR10][R8.64] ;  /* 0x0000000a08148981 */ /* 0x010f28000c1e1900 */
[----:B------:R-:W4:Y:S04]  /*3b10*/  LDL.LU.64 R8, [R1+0x2e0] ;  /* 0x0002e00001087983 */ /* 0x000f280000300a00 */
[----:B------:R-:W-:Y:S04]  /*3b20*/  STL [R1+0x3c0], R24 ;  /* 0x0003c01801007387 */ /* 0x000fe80000100800 */
[----:B------:R0:W-:Y:S04]  /*3b30*/  STL [R1+0x3dc], R24 ;  /* 0x0003dc1801007387 */ /* 0x0001e80000100800 */
[----:B------:R-:W-:Y:S04]  /*3b40*/  STL [R1+0x3bc], R25 ;  /* 0x0003bc1901007387 */ /* 0x000fe80000100800 */
[----:B------:R1:W-:Y:S01]  /*3b50*/  STL [R1+0x3e0], R25 ;  /* 0x0003e01901007387 */ /* 0x0003e20000100800 */
[----:B0-----:R-:W-:-:S03]  /*3b60*/  PRMT R24, RZ, 0x7610, R24 ;  /* 0x00007610ff187816 */ /* 0x001fc60000000018 */
[----:B------:R-:W-:Y:S04]  /*3b70*/  STL [R1+0x498], R11 ;  /* 0x0004980b01007387 */ /* 0x000fe80000100800 */
[----:B------:R-:W-:Y:S01]  /*3b80*/  STL.64 [R1+0x4a0], R10 ;  /* 0x0004a00a01007387 */ /* 0x000fe20000100a00 */
[----:B-1----:R-:W-:-:S03]  /*3b90*/  PRMT R25, RZ, 0x7610, R25 ;  /* 0x00007610ff197816 */ /* 0x002fc60000000019 */
[----:B------:R-:W-:Y:S04]  /*3ba0*/  STL [R1+0x4c0], R10 ;  /* 0x0004c00a01007387 */ /* 0x000fe80000100800 */
[----:B------:R0:W-:Y:S01]  /*3bb0*/  STL.64 [R1+0x4e0], R10 ;  /* 0x0004e00a01007387 */ /* 0x0001e20000100a00 */
[C---:B---3--:R-:W-:Y:S02]  /*3bc0*/  @!P5 PRMT R25, R19.reuse, 0x7610, R25 ;  /* 0x000076101319d816 */ /* 0x048fe40000000019 */
[----:B------:R-:W-:Y:S02]  /*3bd0*/  @!P5 PRMT R24, R19, 0x7632, R24 ;  /* 0x000076321318d816 */ /* 0x000fe40000000018 */
[----:B0-----:R-:W-:Y:S02]  /*3be0*/  PRMT R11, RZ, 0x7610, R11 ;  /* 0x00007610ff0b7816 */ /* 0x001fe4000000000b */
[----:B------:R-:W-:-:S02]  /*3bf0*/  PRMT R10, RZ, 0x7610, R10 ;  /* 0x00007610ff0a7816 */ /* 0x000fc4000000000a */
[----:B------:R-:W-:Y:S02]  /*3c00*/  LOP3.LUT R30, R30, 0xffffffef, RZ, 0xc0, !PT ;  /* 0xffffffef1e1e7812 */ /* 0x000fe400078ec0ff */
[----:B------:R-:W-:Y:S02]  /*3c10*/  PRMT R26, RZ, 0x7610, R26 ;  /* 0x00007610ff1a7816 */ /* 0x000fe4000000001a */
[----:B------:R-:W-:Y:S02]  /*3c20*/  PRMT R23, RZ, 0x7610, R23 ;  /* 0x00007610ff177816 */ /* 0x000fe40000000017 */
[----:B------:R-:W-:Y:S02]  /*3c30*/  @!P2 PRMT R26, R12, 0x7632, R26 ;  /* 0x000076320c1aa816 */ /* 0x000fe4000000001a */
[----:B------:R-:W-:Y:S02]  /*3c40*/  PRMT R22, RZ, 0x7610, R22 ;  /* 0x00007610ff167816 */ /* 0x000fe40000000016 */
[C---:B------:R-:W-:Y:S01]  /*3c50*/  @!P3 PRMT R23, R16.reuse, 0x7610, R23 ;  /* 0x000076101017b816 */ /* 0x040fe20000000017 */
[----:B------:R0:W-:Y:S01]  /*3c60*/  STL.S16 [R1+0x170], R26 ;  /* 0x0001701a01007387 */ /* 0x0001e20000100600 */
[----:B------:R-:W-:-:S02]  /*3c70*/  @!P3 PRMT R22, R16, 0x7632, R22 ;  /* 0x000076321016b816 */ /* 0x000fc40000000016 */
[----:B------:R-:W-:Y:S01]  /*3c80*/  LOP3.LUT P1, RZ, R31, 0x8000, RZ, 0xc0, !PT ;  /* 0x000080001fff7812 */ /* 0x000fe2000782c0ff */
[----:B------:R-:W-:Y:S01]  /*3c90*/  STL.S16 [R1+0x14c], R23 ;  /* 0x00014c1701007387 */ /* 0x000fe20000100600 */
[----:B0-----:R-:W-:-:S03]  /*3ca0*/  CS2R R26, SRZ ;  /* 0x00000000001a7805 */ /* 0x001fc6000001ff00 */
[----:B------:R0:W-:Y:S08]  /*3cb0*/  STL.S16 [R1+0x154], R22 ;  /* 0x0001541601007387 */ /* 0x0001f00000100600 */
[----:B------:R1:W3:Y:S01]  /*3cc0*/  @!P1 LDG.E R26, desc[UR10][R28.64] ;  /* 0x0000000a1c1a9981 */ /* 0x0002e2000c1e1900 */
[----:B0-----:R-:W-:-:S06]  /*3cd0*/  CS2R R22, SRZ ;  /* 0x0000000000167805 */ /* 0x001fcc000001ff00 */
[----:B------:R-:W3:Y:S01]  /*3ce0*/  @!P0 LDG.E R23, desc[UR10][R36.64] ;  /* 0x0000000a24178981 */ /* 0x000ee2000c1e1900 */
[----:B-1----:R-:W-:-:S03]  /*3cf0*/  CS2R R28, SRZ ;  /* 0x00000000001c7805 */ /* 0x002fc6000001ff00 */
[----:B------:R-:W-:Y:S04]  /*3d00*/  STL.S16 [R1+0x234], R35 ;  /* 0x0002342301007387 */ /* 0x000fe80000100600 */
[----:B------:R0:W-:Y:S04]  /*3d10*/  STL.S16 [R1+0x17c], R34 ;  /* 0x00017c2201007387 */ /* 0x0001e80000100600 */
[----:B------:R-:W3:Y:S04]  /*3d20*/  LDL.LU.64 R36, [R1+0x2c8] ;  /* 0x0002c80001247983 */ /* 0x000ee80000300a00 */
[----:B0-----:R-:W3:Y:S01]  /*3d30*/  LDL.LU.64 R34, [R1+0x2f0] ;  /* 0x0002f00001227983 */ /* 0x001ee20000300a00 */
[----:B--2---:R-:W-:-:S02]  /*3d40*/  @!P5 PRMT R11, R21, 0x7610, R11 ;  /* 0x00007610150bd816 */ /* 0x004fc4000000000b */
[----:B------:R-:W-:Y:S02]  /*3d50*/  @!P5 PRMT R10, R21, 0x7632, R10 ;  /* 0x00007632150ad816 */ /* 0x000fe4000000000a */
[----:B------:R-:W-:-:S13]  /*3d60*/  LOP3.LUT P5, RZ, R31, 0x800, RZ, 0xc0, !PT ;  /* 0x000008001fff7812 */ /* 0x000fda00078ac0ff */
[----:B------:R-:W-:Y:S02]  /*3d70*/  @P5 LOP3.LUT R30, R30, 0x10, RZ, 0xfc, !PT ;  /* 0x000000101e1e5812 */ /* 0x000fe400078efcff */
[----:B------:R-:W-:Y:S01]  /*3d80*/  LOP3.LUT P5, RZ, R31, 0x10000, RZ, 0xc0, !PT ;  /* 0x000100001fff7812 */ /* 0x000fe200078ac0ff */
[----:B----4-:R-:W2:-:S12]  /*3d90*/  @!P1 LDG.E R29, desc[UR10][R8.64] ;  /* 0x0000000a081d9981 */ /* 0x010e98000c1e1900 */
[----:B------:R0:W4:Y:S04]  /*3da0*/  @!P5 LDG.E R27, desc[UR10][R6.64] ;  /* 0x0000000a061bd981 */ /* 0x000128000c1e1900 */
[----:B------:R-:W2:Y:S04]  /*3db0*/  LDL.LU.64 R8, [R1+0x110] ;  /* 0x0001100001087983 */ /* 0x000ea80000300a00 */
[----:B------:R-:W0:Y:S01]  /*3dc0*/  LDL.LU.64 R6, [R1+0x4f0] ;  /* 0x0004f00001067983 */ /* 0x000e220000300a00 */
[C---:B------:R-:W-:Y:S02]  /*3dd0*/  LOP3.LUT P4, RZ, R31.reuse, 0x1000, RZ, 0xc0, !PT ;  /* 0x000010001fff7812 */ /* 0x040fe4000788c0ff */
[----:B------:R-:W-:-:S02]  /*3de0*/  LOP3.LUT P6, RZ, R31, 0x10000, RZ, 0xc0, !PT ;  /* 0x000100001fff7812 */ /* 0x000fc400078cc0ff */
[----:B------:R-:W-:Y:S01]  /*3df0*/  LOP3.LUT P2, RZ, R31, 0x4000, RZ, 0xc0, !PT ;  /* 0x000040001fff7812 */ /* 0x000fe2000784c0ff */
[----:B------:R-:W-:Y:S04]  /*3e00*/  STL.S16 [R1+0x2f0], R25 ;  /* 0x0002f01901007387 */ /* 0x000fe80000100600 */
[----:B------:R1:W-:Y:S04]  /*3e10*/  STL.S16 [R1+0x2f4], R24 ;  /* 0x0002f41801007387 */ /* 0x0003e80000100600 */
[----:B-1----:R-:W4:Y:S04]  /*3e20*/  LDL.LU.64 R24, [R1+0x2b0] ;  /* 0x0002b00001187983 */ /* 0x002f280000300a00 */
[----:B---3--:R-:W3:Y:S04]  /*3e30*/  @!P2 LDG.E R28, desc[UR10][R36.64] ;  /* 0x0000000a241ca981 */ /* 0x008ee8000c1e1900 */
[----:B------:R-:W3:Y:S04]  /*3e40*/  @!P6 LDG.E R22, desc[UR10][R34.64] ;  /* 0x0000000a2216e981 */ /* 0x000ee8000c1e1900 */
[----:B------:R-:W3:Y:S04]  /*3e50*/  LDL.LU.64 R36, [R1+0x2c0] ;  /* 0x0002c00001247983 */ /* 0x000ee80000300a00 */
[----:B------:R-:W4:Y:S01]  /*3e60*/  LDL.LU.64 R34, [R1+0x118] ;  /* 0x0001180001227983 */ /* 0x000f220000300a00 */
[----:B0-----:R-:W-:-:S04]  /*3e70*/  PRMT R7, RZ, 0x7610, R7 ;  /* 0x00007610ff077816 */ /* 0x001fc80000000007 */
[----:B------:R-:W-:-:S05]  /*3e80*/  @!P0 PRMT R7, R23, 0x7632, R7 ;  /* 0x0000763217078816 */ /* 0x000fca0000000007 */
[----:B------:R0:W-:Y:S02]  /*3e90*/  STL.S16 [R1+0x2d8], R7 ;  /* 0x0002d80701007387 */ /* 0x0001e40000100600 */
[----:B0-----:R-:W-:-:S06]  /*3ea0*/  MOV R7, RZ ;  /* 0x000000ff00077202 */ /* 0x001fcc0000000f00 */
[----:B--2---:R-:W2:Y:S01]  /*3eb0*/  @!P4 LDG.E R7, desc[UR10][R8.64] ;  /* 0x0000000a0807c981 */ /* 0x004ea2000c1e1900 */
[----:B------:R-:W-:Y:S02]  /*3ec0*/  PRMT R33, RZ, 0x7610, R33 ;  /* 0x00007610ff217816 */ /* 0x000fe40000000021 */
[----:B------:R-:W-:Y:S02]  /*3ed0*/  PRMT R32, RZ, 0x7610, R32 ;  /* 0x00007610ff207816 */ /* 0x000fe40000000020 */
[----:B------:R-:W-:Y:S02]  /*3ee0*/  LOP3.LUT P3, RZ, R31, 0x2000, RZ, 0xc0, !PT ;  /* 0x000020001fff7812 */ /* 0x000fe4000786c0ff */
[C---:B------:R-:W-:Y:S02]  /*3ef0*/  @!P0 PRMT R33, R20.reuse, 0x7610, R33 ;  /* 0x0000761014218816 */ /* 0x040fe40000000021 */
[----:B------:R-:W-:Y:S01]  /*3f00*/  @!P0 PRMT R32, R20, 0x7632, R32 ;  /* 0x0000763214208816 */ /* 0x000fe20000000020 */
[----:B------:R-:W-:Y:S04]  /*3f10*/  STL.S16 [R1+0x300], R10 ;  /* 0x0003000a01007387 */ /* 0x000fe80000100600 */
[----:B------:R-:W-:Y:S04]  /*3f20*/  STL.S16 [R1+0x160], R33 ;  /* 0x0001602101007387 */ /* 0x000fe80000100600 */
[----:B------:R0:W-:Y:S04]  /*3f30*/  STL.S16 [R1+0x2c8], R32 ;  /* 0x0002c82001007387 */ /* 0x0001e80000100600 */
[----:B------:R1:W-:Y:S04]  /*3f40*/  STL.S16 [R1+0x2fc], R11 ;  /* 0x0002fc0b01007387 */ /* 0x0003e80000100600 */
[----:B------:R-:W3:Y:S01]  /*3f50*/  LDL.LU.64 R8, [R1+0x290] ;  /* 0x0002900001087983 */ /* 0x000ee20000300a00 */
[----:B0-----:R-:W-:-:S03]  /*3f60*/  CS2R R32, SRZ ;  /* 0x0000000000207805 */ /* 0x001fc6000001ff00 */
[----:B-1----:R-:W3:Y:S04]  /*3f70*/  LDL.LU.64 R10, [R1+0x2d0] ;  /* 0x0002d000010a7983 */ /* 0x002ee80000300a00 */
[----:B----4-:R0:W4:Y:S02]  /*3f80*/  @!P3 LDG.E R32, desc[UR10][R34.64] ;  /* 0x0000000a2220b981 */ /* 0x010124000c1e1900 */
[----:B0-----:R-:W-:-:S06]  /*3f90*/  CS2R R34, SRZ ;  /* 0x0000000000227805 */ /* 0x001fcc000001ff00 */
[----:B------:R-:W4:Y:S04]  /*3fa0*/  @!P3 LDG.E R34, desc[UR10][R24.64] ;  /* 0x0000000a1822b981 */ /* 0x000f28000c1e1900 */
[----:B------:R-:W4:Y:S04]  /*3fb0*/  LDL.LU.64 R24, [R1+0x138] ;  /* 0x0001380001187983 */ /* 0x000f280000300a00 */
[----:B--2---:R0:W-:Y:S02]  /*3fc0*/  STL [R1+0x11c], R7 ;  /* 0x00011c0701007387 */ /* 0x0041e40000100800 */
[----:B0-----:R-:W-:-:S06]  /*3fd0*/  HFMA2 R7, -RZ, RZ, 0, 0 ;  /* 0x00000000ff077431 */ /* 0x001fcc00000001ff */
[----:B---3--:R-:W2:Y:S04]  /*3fe0*/  @!P4 LDG.E R7, desc[UR10][R36.64] ;  /* 0x0000000a2407c981 */ /* 0x008ea8000c1e1900 */
[----:B------:R-:W3:Y:S01]  /*3ff0*/  LDL.LU.64 R36, [R1+0x4e8] ;  /* 0x0004e80001247983 */ /* 0x000ee20000300a00 */
[----:B------:R-:W-:-:S03]  /*4000*/  LOP3.LUT R30, R30, 0xfffffff7, RZ, 0xc0, !PT ;  /* 0xfffffff71e1e7812 */ /* 0x000fc600078ec0ff */
[----:B------:R0:W-:Y:S01]  /*4010*/  STL.64 [R1+0x4c8], R2 ;  /* 0x0004c80201007387 */ /* 0x0001e20000100a00 */
[----:B------:R-:W-:-:S03]  /*4020*/  @P3 LOP3.LUT R30, R30, 0x8, RZ, 0xfc, !PT ;  /* 0x000000081e1e3812 */ /* 0x000fc600078efcff */
[----:B------:R-:W-:Y:S04]  /*4030*/  STL [R1+0x4bc], R5 ;  /* 0x0004bc0501007387 */ /* 0x000fe80000100800 */
[----:B------:R1:W-:Y:S01]  /*4040*/  STL.64 [R1+0x4d0], R4 ;  /* 0x0004d00401007387 */ /* 0x0003e20000100a00 */
[----:B0-----:R-:W-:-:S03]  /*4050*/  PRMT R3, RZ, 0x7610, R3 ;  /* 0x00007610ff037816 */ /* 0x001fc60000000003 */
[----:B------:R-:W-:Y:S01]  /*4060*/  STL [R1+0x470], R15 ;  /* 0x0004700f01007387 */ /* 0x000fe20000100800 */
[----:B------:R-:W-:-:S03]  /*4070*/  PRMT R2, RZ, 0x7610, R2 ;  /* 0x00007610ff027816 */ /* 0x000fc60000000002 */
[----:B------:R0:W-:Y:S01]  /*4080*/  STL.64 [R1+0x480], R14 ;  /* 0x0004800e01007387 */ /* 0x0001e20000100a00 */
[----:B-1----:R-:W-:Y:S02]  /*4090*/  PRMT R5, RZ, 0x7610, R5 ;  /* 0x00007610ff057816 */ /* 0x002fe40000000005 */
[----:B------:R-:W-:Y:S01]  /*40a0*/  LOP3.LUT P6, RZ, R31, 0x400, RZ, 0xc0, !PT ;  /* 0x000004001fff7812 */ /* 0x000fe200078cc0ff */
[----:B------:R-:W-:Y:S01]  /*40b0*/  STL [R1+0x440], R23 ;  /* 0x0004401701007387 */ /* 0x000fe20000100800 */
[----:B------:R-:W-:Y:S02]  /*40c0*/  PRMT R4, RZ, 0x7610, R4 ;  /* 0x00007610ff047816 */ /* 0x000fe40000000004 */
[C---:B------:R-:W-:Y:S01]  /*40d0*/  @!P5 PRMT R5, R22.reuse, 0x7610, R5 ;  /* 0x000076101605d816 */ /* 0x040fe20000000005 */
[----:B------:R-:W-:Y:S01]  /*40e0*/  STL [R1+0x444], R23 ;  /* 0x0004441701007387 */ /* 0x000fe20000100800 */
[----:B0-----:R-:W-:Y:S02]  /*40f0*/  PRMT R15, RZ, 0x7610, R15 ;  /* 0x00007610ff0f7816 */ /* 0x001fe4000000000f */
[----:B------:R-:W-:Y:S01]  /*4100*/  @!P5 PRMT R4, R22, 0x7632, R4 ;  /* 0x000076321604d816 */ /* 0x000fe20000000004 */
[----:B------:R-:W-:Y:S01]  /*4110*/  STL [R1+0x44c], R23 ;  /* 0x00044c1701007387 */ /* 0x000fe20000100800 */
[----:B------:R-:W-:-:S02]  /*4120*/  @!P5 PRMT R3, R27, 0x7610, R3 ;  /* 0x000076101b03d816 */ /* 0x000fc40000000003 */
[----:B------:R-:W-:Y:S01]  /*4130*/  @!P5 PRMT R2, R27, 0x7632, R2 ;  /* 0x000076321b02d816 */ /* 0x000fe20000000002 */
[----:B------:R-:W-:Y:S01]  /*4140*/  STL [R1+0x464], R23 ;  /* 0x0004641701007387 */ /* 0x000fe20000100800 */
[----:B------:R-:W-:Y:S02]  /*4150*/  LOP3.LUT P5, RZ, R30, 0x10, RZ, 0xc0, !PT ;  /* 0x000000101eff7812 */ /* 0x000fe400078ac0ff */
[----:B------:R-:W-:Y:S01]  /*4160*/  @!P0 PRMT R15, R23, 0x7610, R15 ;  /* 0x00007610170f8816 */ /* 0x000fe2000000000f */
[----:B------:R-:W-:Y:S04]  /*4170*/  STL [R1+0x478], R23 ;  /* 0x0004781701007387 */ /* 0x000fe80000100800 */
[----:B------:R0:W-:Y:S01]  /*4180*/  STL.S16 [R1+0x2cc], R15 ;  /* 0x0002cc0f01007387 */ /* 0x0001e20000100600 */
[----:B------:R-:W-:-:S03]  /*4190*/  PRMT R18, RZ, 0x7610, R18 ;  /* 0x00007610ff127816 */ /* 0x000fc60000000012 */
[----:B------:R1:W-:Y:S04]  /*41a0*/  STL [R1+0x47c], R22 ;  /* 0x00047c1601007387 */ /* 0x0003e80000100800 */
[----:B------:R-:W2:Y:S01]  /*41b0*/  @!P2 LDG.E R33, desc[UR10][R10.64] ;  /* 0x0000000a0a21a981 */ /* 0x000ea2000c1e1900 */
[----:B0-----:R-:W-:-:S03]  /*41c0*/  MOV R15, RZ ;  /* 0x000000ff000f7202 */ /* 0x001fc60000000f00 */
[----:B-1----:R-:W2:Y:S01]  /*41d0*/  LDL.LU.64 R22, [R1+0x130] ;  /* 0x0001300001167983 */ /* 0x002ea20000300a00 */
[----:B------:R-:W-:-:S03]  /*41e0*/  @!P1 PRMT R18, R29, 0x7632, R18 ;  /* 0x000076321d129816 */ /* 0x000fc60000000012 */
[----:B------:R-:W-:Y:S04]  /*41f0*/  STL.S16 [R1+0x2d0], R3 ;  /* 0x0002d00301007387 */ /* 0x000fe80000100600 */
[----:B------:R0:W-:Y:S04]  /*4200*/  STL.S16 [R1+0x2d4], R2 ;  /* 0x0002d40201007387 */ /* 0x0001e80000100600 */
[----:B------:R-:W2:Y:S04]  /*4210*/  LDL.LU.64 R10, [R1+0x2a8] ;  /* 0x0002a800010a7983 */ /* 0x000ea80000300a00 */
[----:B------:R1:W-:Y:S04]  /*4220*/  STL.S16 [R1+0x2c4], R18 ;  /* 0x0002c41201007387 */ /* 0x0003e80000100600 */
[----:B0-----:R-:W2:Y:S01]  /*4230*/  LDL.LU.64 R2, [R1+0x128] ;  /* 0x0001280001027983 */ /* 0x001ea20000300a00 */
[----:B-1----:R-:W-:-:S06]  /*4240*/  HFMA2 R18, -RZ, RZ, 0, 0 ;  /* 0x00000000ff127431 */ /* 0x002fcc00000001ff */
[----:B------:R-:W2:Y:S04]  /*4250*/  @!P6 LDG.E R18, desc[UR10][R8.64] ;  /* 0x0000000a0812e981 */ /* 0x000ea8000c1e1900 */
[----:B------:R-:W2:Y:S04]  /*4260*/  LDL.LU.64 R8, [R1+0x4d8] ;  /* 0x0004d80001087983 */ /* 0x000ea80000300a00 */
[----:B---3--:R0:W3:Y:S02]  /*4270*/  @!P5 LDG.E R15, desc[UR10][R36.64] ;  /* 0x0000000a240fd981 */ /* 0x0080e4000c1e1900 */
[----:B0-----:R-:W-:-:S06]  /*4280*/  MOV R36, RZ ;  /* 0x000000ff00247202 */ /* 0x001fcc0000000f00 */
[----:B----4-:R-:W4:Y:S04]  /*4290*/  @!P6 LDG.E R36, desc[UR10][R24.64] ;  /* 0x0000000a1824e981 */ /* 0x010f28000c1e1900 */
[----:B------:R-:W4:Y:S01]  /*42a0*/  LDL.LU.64 R24, [R1+0x260] ;  /* 0x0002600001187983 */ /* 0x000f220000300a00 */
[----:B------:R-:W-:-:S03]  /*42b0*/  LOP3.LUT P0, RZ, R31, 0x200, RZ, 0xc0, !PT ;  /* 0x000002001fff7812 */ /* 0x000fc6000780c0ff */
[----:B------:R-:W-:Y:S04]  /*42c0*/  STL [R1+0x48c], R13 ;  /* 0x00048c0d01007387 */ /* 0x000fe80000100800 */
[----:B------:R0:W-:Y:S04]  /*42d0*/  STL.64 [R1+0x490], R12 ;  /* 0x0004900c01007387 */ /* 0x0001e80000100a00 */
[----:B------:R1:W-:Y:S04]  /*42e0*/  STL [R1+0x4b8], R13 ;  /* 0x0004b80d01007387 */ /* 0x0003e80000100800 */
[----:B------:R-:W-:Y:S04]  /*42f0*/  STL [R1+0x468], R17 ;  /* 0x0004681101007387 */ /* 0x000fe80000100800 */
[----:B------:R1:W-:Y:S01]  /*4300*/  STL [R1+0x46c], R16 ;  /* 0x00046c1001007387 */ /* 0x0003e20000100800 */
[----:B0-----:R-:W-:-:S02]  /*4310*/  PRMT R12, RZ, 0x7610, R12 ;  /* 0x00007610ff0c7816 */ /* 0x001fc4000000000c */
[----:B-1----:R-:W-:Y:S01]  /*4320*/  PRMT R13, RZ, 0x7610, R13 ;  /* 0x00007610ff0d7816 */ /* 0x002fe2000000000d */
[----:B------:R0:W-:Y:S01]  /*4330*/  STL [R1+0x4c4], R17 ;  /* 0x0004c41101007387 */ /* 0x0001e20000100800 */
[----:B------:R-:W-:Y:S02]  /*4340*/  LOP3.LUT P3, RZ, R31, 0x100, RZ, 0xc0, !PT ;  /* 0x000001001fff7812 */ /* 0x000fe4000786c0ff */
[----:B------:R-:W-:Y:S02]  /*4350*/  PRMT R16, RZ, 0x7610, R16 ;  /* 0x00007610ff107816 */ /* 0x000fe40000000010 */
[----:B0-----:R-:W-:Y:S01]  /*4360*/  PRMT R17, RZ, 0x7610, R17 ;  /* 0x00007610ff117816 */ /* 0x001fe20000000011 */
[----:B------:R-:W-:Y:S01]  /*4370*/  STL [R1+0x450], R21 ;  /* 0x0004501501007387 */ /* 0x000fe20000100800 */
[C---:B------:R-:W-:Y:S02]  /*4380*/  @!P1 PRMT R13, R26.reuse, 0x7610, R13 ;  /* 0x000076101a0d9816 */ /* 0x040fe4000000000d */
[----:B------:R-:W-:Y:S01]  /*4390*/  @!P1 PRMT R12, R26, 0x7632, R12 ;  /* 0x000076321a0c9816 */ /* 0x000fe2000000000c */
[----:B------:R0:W-:Y:S01]  /*43a0*/  STL.64 [R1+0x458], R20 ;  /* 0x0004581401007387 */ /* 0x0001e20000100a00 */
[----:B------:R-:W-:-:S02]  /*43b0*/  @!P2 PRMT R17, R28, 0x7610, R17 ;  /* 0x000076101c11a816 */ /* 0x000fc40000000011 */
[----:B------:R-:W-:Y:S01]  /*43c0*/  @!P2 PRMT R16, R28, 0x7632, R16 ;  /* 0x000076321c10a816 */ /* 0x000fe20000000010 */
[----:B------:R-:W-:Y:S01]  /*43d0*/  STL.S16 [R1+0x2ac], R13 ;  /* 0x0002ac0d01007387 */ /* 0x000fe20000100600 */
[----:B------:R-:W-:-:S03]  /*43e0*/  LOP3.LUT R30, R30, 0xfffffffb, RZ, 0xc0, !PT ;  /* 0xfffffffb1e1e7812 */ /* 0x000fc600078ec0ff */
[----:B------:R1:W-:Y:S01]  /*43f0*/  STL.S16 [R1+0x2b0], R12 ;  /* 0x0002b00c01007387 */ /* 0x0003e20000100600 */
[----:B0-----:R-:W-:-:S03]  /*4400*/  PRMT R21, RZ, 0x7610, R21 ;  /* 0x00007610ff157816 */ /* 0x001fc60000000015 */
[----:B------:R-:W-:Y:S01]  /*4410*/  STL [R1+0x428], R29 ;  /* 0x0004281d01007387 */ /* 0x000fe20000100800 */
[----:B------:R-:W-:-:S03]  /*4420*/  @!P1 PRMT R21, R29, 0x7610, R21 ;  /* 0x000076101d159816 */ /* 0x000fc60000000015 */
[----:B--2---:R0:W2:Y:S04]  /*4430*/  @!P0 LDG.E R35, desc[UR10][R22.64] ;  /* 0x0000000a16238981 */ /* 0x0040a8000c1e1900 */
[----:B------:R-:W-:Y:S04]  /*4440*/  STL.S16 [R1+0x290], R17 ;  /* 0x0002901101007387 */ /* 0x000fe80000100600 */
[----:B------:R1:W-:Y:S01]  /*4450*/  STL.64 [R1+0x430], R28 ;  /* 0x0004301c01007387 */ /* 0x0003e20000100a00 */
[----:B0-----:R-:W-:-:S03]  /*4460*/  CS2R R22, SRZ ;  /* 0x0000000000167805 */ /* 0x001fc6000001ff00 */
[----:B------:R0:W-:Y:S01]  /*4470*/  STL.S16 [R1+0x294], R16 ;  /* 0x0002941001007387 */ /* 0x0001e20000100600 */
[----:B------:R-:W-:-:S03]  /*4480*/  @P4 LOP3.LUT R30, R30, 0x4, RZ, 0xfc, !PT ;  /* 0x000000041e1e4812 */ /* 0x000fc600078efcff */
[----:B-1----:R-:W2:Y:S01]  /*4490*/  LDL.LU.64 R12, [R1+0x120] ;  /* 0x00012000010c7983 */ /* 0x002ea20000300a00 */
[----:B------:R-:W-:-:S03]  /*44a0*/  MOV R29, RZ ;  /* 0x000000ff001d7202 */ /* 0x000fc60000000f00 */
[----:B------:R-:W2:Y:S04]  /*44b0*/  @!P3 LDG.E R23, desc[UR10][R2.64] ;  /* 0x0000000a0217b981 */ /* 0x000ea8000c1e1900 */
[----:B0-----:R-:W2:Y:S01]  /*44c0*/  LDL.LU.64 R16, [R1+0x2a0] ;  /* 0x0002a00001107983 */ /* 0x001ea20000300a00 */
[----:B------:R-:W-:Y:S02]  /*44d0*/  PRMT R9, RZ, 0x7610, R9 ;  /* 0x00007610ff097816 */ /* 0x000fe40000000009 */
[----:B------:R-:W-:Y:S01]  /*44e0*/  PRMT R8, RZ, 0x7610, R8 ;  /* 0x00007610ff087816 */ /* 0x000fe20000000008 */
[----:B------:R-:W-:Y:S04]  /*44f0*/  STL.S16 [R1+0x2b4], R5 ;  /* 0x0002b40501007387 */ /* 0x000fe80000100600 */
[----:B------:R0:W-:Y:S04]  /*4500*/  STL.S16 [R1+0x2b8], R4 ;  /* 0x0002b80401007387 */ /* 0x0001e80000100600 */
[----:B------:R-:W2:Y:S04]  /*4510*/  LDL.LU.64 R2, [R1+0x4c8] ;  /* 0x0004c80001027983 */ /* 0x000ea80000300a00 */
[----:B0-----:R-:W2:Y:S04]  /*4520*/  LDL.LU.64 R4, [R1+0x268] ;  /* 0x0002680001047983 */ /* 0x001ea80000300a00 */
[----:B---3--:R0:W-:Y:S02]  /*4530*/  STL [R1+0x114], R15 ;  /* 0x0001140f01007387 */ /* 0x0081e40000100800 */
[----:B0-----:R-:W-:-:S06]  /*4540*/  HFMA2 R15, -RZ, RZ, 0, 0 ;  /* 0x00000000ff0f7431 */ /* 0x001fcc00000001ff */
[----:B------:R-:W3:Y:S04]  /*4550*/  @!P5 LDG.E R15, desc[UR10][R10.64] ;  /* 0x0000000a0a0fd981 */ /* 0x000ee8000c1e1900 */
[----:B----4-:R0:W4:Y:S01]  /*4560*/  @!P3 LDG.E R29, desc[UR10][R24.64] ;  /* 0x0000000a181db981 */ /* 0x010122000c1e1900 */
[----:B------:R-:W-:-:S03]  /*4570*/  LOP3.LUT P3, RZ, R30, 0x8, RZ, 0xc0, !PT ;  /* 0x000000081eff7812 */ /* 0x000fc6000786c0ff */
[----:B------:R-:W3:Y:S10]  /*4580*/  LDL.LU.64 R10, [R1+0x4e0] ;  /* 0x0004e000010a7983 */ /* 0x000ef40000300a00 */
[----:B------:R-:W-:-:S02]  /*4590*/  @!P3 PRMT R9, R32, 0x7610, R9 ;  /* 0x000076102009b816 */ /* 0x000fc40000000009 */
[----:B------:R-:W-:-:S03]  /*45a0*/  @!P3 PRMT R8, R32, 0x7632, R8 ;  /* 0x000076322008b816 */ /* 0x000fc60000000008 */
[----:B------:R-:W-:Y:S04]  /*45b0*/  STL.S16 [R1+0x260], R9 ;  /* 0x0002600901007387 */ /* 0x000fe80000100600 */
[----:B------:R1:W-:Y:S04]  /*45c0*/  STL.S16 [R1+0x26c], R8 ;  /* 0x00026c0801007387 */ /* 0x0003e80000100600 */
[----:B-1----:R-:W4:Y:S01]  /*45d0*/  LDL.LU.64 R8, [R1+0x278] ;  /* 0x0002780001087983 */ /* 0x002f220000300a00 */
[----:B------:R-:W-:Y:S02]  /*45e0*/  LOP3.LUT P4, RZ, R31, 0x80, RZ, 0xc0, !PT ;  /* 0x000000801fff7812 */ /* 0x000fe4000788c0ff */
[----:B0-----:R-:W-:Y:S01]  /*45f0*/  CS2R R24, SRZ ;  /* 0x0000000000187805 */ /* 0x001fe2000001ff00 */
[----:B------:R-:W-:Y:S04]  /*4600*/  STL [R1+0x3c4], R0 ;  /* 0x0003c40001007387 */ /* 0x000fe80000100800 */
[----:B------:R0:W-:Y:S02]  /*4610*/  STL [R1+0x3d0], R0 ;  /* 0x0003d00001007387 */ /* 0x0001e40000100800 */
[----:B0-----:R-:W-:-:S04]  /*4620*/  PRMT R0, RZ, 0x7610, R0 ;  /* 0x00007610ff007816 */ /* 0x001fc80000000000 */
[----:B--2---:R-:W2:Y:S04]  /*4630*/  @!P4 LDG.E R25, desc[UR10][R12.64] ;  /* 0x0000000a0c19c981 */ /* 0x004ea8000c1e1900 */
[----:B------:R0:W2:Y:S01]  /*4640*/  @!P4 LDG.E R24, desc[UR10][R16.64] ;  /* 0x0000000a1018c981 */ /* 0x0000a2000c1e1900 */
[----:B------:R-:W-:-:S03]  /*4650*/  LOP3.LUT P4, RZ, R30, 0x4, RZ, 0xc0, !PT ;  /* 0x000000041eff7812 */ /* 0x000fc6000788c0ff */
[----:B------:R-:W-:Y:S01]  /*4660*/  STL [R1+0x4ac], R14 ;  /* 0x0004ac0e01007387 */ /* 0x000fe20000100800 */
[----:B------:R-:W-:Y:S02]  /*4670*/  PRMT R6, RZ, 0x7610, R6 ;  /* 0x00007610ff067816 */ /* 0x000fe40000000006 */
[----:B------:R-:W-:Y:S01]  /*4680*/  LOP3.LUT P1, RZ, R31, 0x40, RZ, 0xc0, !PT ;  /* 0x000000401fff7812 */ /* 0x000fe2000782c0ff */
[----:B------:R-:W-:Y:S04]  /*4690*/  STL [R1+0x448], R20 ;  /* 0x0004481401007387 */ /* 0x000fe80000100800 */
[----:B------:R1:W-:Y:S02]  /*46a0*/  STL [R1+0x10], R2 ;  /* 0x0000100201007387 */ /* 0x0003e40000100800 */
[----:B------:R-:W-:-:S02]  /*46b0*/  @!P4 PRMT R0, R7, 0x7632, R0 ;  /* 0x000076320700c816 */ /* 0x000fc40000000000 */
[----:B------:R-:W2:Y:S04]  /*46c0*/  LDL.LU R17, [R1+0x4c4] ;  /* 0x0004c40001117983 */ /* 0x000ea80000300800 */
[----:B------:R-:W2:Y:S04]  /*46d0*/  LDL.LU.64 R12, [R1+0x298] ;  /* 0x00029800010c7983 */ /* 0x000ea80000300a00 */
[----:B-1----:R-:W2:Y:S04]  /*46e0*/  LDL.LU R2, [R1+0x11c] ;  /* 0x00011c0001027983 */ /* 0x002ea80000300800 */
[----:B------:R-:W-:Y:S04]  /*46f0*/  STL [R1+0x118], R7 ;  /* 0x0001180701007387 */ /* 0x000fe80000100800 */
[----:B------:R-:W2:Y:S01]  /*4700*/  @!P0 LDG.E R22, desc[UR10][R4.64] ;  /* 0x0000000a04168981 */ /* 0x000ea2000c1e1900 */
[----:B---3--:R-:W-:-:S03]  /*4710*/  PRMT R11, RZ, 0x7610, R11 ;  /* 0x00007610ff0b7816 */ /* 0x008fc6000000000b */
[----:B------:R-:W3:Y:S01]  /*4720*/  LDL.LU.64 R4, [R1+0x4d0] ;  /* 0x0004d00001047983 */ /* 0x000ee20000300a00 */
[----:B------:R-:W-:Y:S02]  /*4730*/  PRMT R10, RZ, 0x7610, R10 ;  /* 0x00007610ff0a7816 */ /* 0x000fe4000000000a */
[C---:B------:R-:W-:Y:S02]  /*4740*/  @!P2 PRMT R11, R33.reuse, 0x7610, R11 ;  /* 0x00007610210ba816 */ /* 0x040fe4000000000b */
[----:B------:R-:W-:Y:S02]  /*4750*/  @!P2 PRMT R10, R33, 0x7632, R10 ;  /* 0x00007632210aa816 */ /* 0x000fe4000000000a */
[----:B------:R-:W-:Y:S01]  /*4760*/  LOP3.LUT P2, RZ, R31, 0x20, RZ, 0xc0, !PT ;  /* 0x000000201fff7812 */ /* 0x000fe2000784c0ff */
[----:B------:R-:W-:Y:S04]  /*4770*/  STL.S16 [R1+0x2a8], R11 ;  /* 0x0002a80b01007387 */ /* 0x000fe80000100600 */
[----:B------:R1:W-:Y:S04]  /*4780*/  STL.S16 [R1+0x2dc], R10 ;  /* 0x0002dc0a01007387 */ /* 0x0003e80000100600 */
[----:B-1----:R-:W3:Y:S04]  /*4790*/  LDL.LU.64 R10, [R1+0x288] ;  /* 0x00028800010a7983 */ /* 0x002ee80000300a00 */
[----:B------:R1:W-:Y:S02]  /*47a0*/  STL.S16 [R1+0x28c], R0 ;  /* 0x00028c0001007387 */ /* 0x0003e40000100600 */
[----:B-1----:R-:W-:-:S06]  /*47b0*/  MOV R0, RZ ;  /* 0x000000ff00007202 */ /* 0x002fcc0000000f00 */
[----:B----4-:R1:W4:Y:S04]  /*47c0*/  @!P2 LDG.E R0, desc[UR10][R8.64] ;  /* 0x0000000a0800a981 */ /* 0x010328000c1e1900 */
[----:B------:R-:W1:Y:S01]  /*47d0*/  LDL.LU.64 R8, [R1+0x4b0] ;  /* 0x0004b00001087983 */ /* 0x000e620000300a00 */
[----:B------:R-:W-:-:S04]  /*47e0*/  PRMT R14, RZ, 0x7610, R14 ;  /* 0x00007610ff0e7816 */ /* 0x000fc8000000000e */
[----:B0-----:R-:W-:Y:S02]  /*47f0*/  MOV R16, R14 ;  /* 0x0000000e00107202 */ /* 0x001fe40000000f00 */
[----:B------:R-:W-:Y:S01]  /*4800*/  @!P3 PRMT R6, R34, 0x7610, R6 ;  /* 0x000076102206b816 */ /* 0x000fe20000000006 */
[----:B------:R-:W-:Y:S04]  /*4810*/  STL.S16 [R1+0x268], R14 ;  /* 0x0002680e01007387 */ /* 0x000fe80000100600 */
[----:B------:R0:W-:Y:S01]  /*4820*/  STL.S16 [R1+0x2e0], R6 ;  /* 0x0002e00601007387 */ /* 0x0001e20000100600 */
[----:B------:R-:W-:Y:S01]  /*4830*/  PRMT R20, RZ, 0x7610, R20 ;  /* 0x00007610ff147816 */ /* 0x000fe20000000014 */
[----:B0-----:R-:W-:-:S04]  /*4840*/  HFMA2 R6, -RZ, RZ, 0, 0 ;  /* 0x00000000ff067431 */ /* 0x001fc800000001ff */
[----:B------:R-:W-:Y:S04]  /*4850*/  STL.S16 [R1+0x288], R20 ;  /* 0x0002881401007387 */ /* 0x000fe80000100600 */
[----:B------:R-:W4:Y:S01]  /*4860*/  LDL R14, [R1+0x288] ;  /* 0x00028800010e7983 */ /* 0x000f220000100800 */
[----:B--2---:R-:W-:Y:S02]  /*4870*/  PRMT R17, RZ, 0x7610, R17 ;  /* 0x00007610ff117816 */ /* 0x004fe40000000011 */
[----:B------:R-:W-:-:S03]  /*4880*/  @!P4 PRMT R16, R2, 0x7632, R16 ;  /* 0x000076320210c816 */ /* 0x000fc60000000010 */
[----:B------:R-:W-:Y:S04]  /*4890*/  STL.S16 [R1+0x278], R17 ;  /* 0x0002781101007387 */ /* 0x000fe80000100600 */
[----:B------:R0:W-:Y:S04]  /*48a0*/  @!P4 STL.S16 [R1+0x268], R16 ;  /* 0x000268100100c387 */ /* 0x0001e80000100600 */
[----:B---3--:R2:W3:Y:S04]  /*48b0*/  @!P1 LDG.E R6, desc[UR10][R10.64] ;  /* 0x0000000a0a069981 */ /* 0x0084e8000c1e1900 */
[----:B------:R-:W2:Y:S01]  /*48c0*/  LDL.LU R10, [R1+0x4c0] ;  /* 0x0004c000010a7983 */ /* 0x000ea20000300800 */
[----:B-1----:R-:W-:-:S04]  /*48d0*/  PRMT R9, RZ, 0x7610, R9 ;  /* 0x00007610ff097816 */ /* 0x002fc80000000009 */
[----:B0-----:R-:W-:Y:S01]  /*48e0*/  MOV R16, R9 ;  /* 0x0000000900107202 */ /* 0x001fe20000000f00 */
[----:B------:R0:W-:Y:S04]  /*48f0*/  STL.S16 [R1+0x264], R9 ;  /* 0x0002640901007387 */ /* 0x0001e80000100600 */
[----:B0-----:R-:W3:Y:S01]  /*4900*/  LDL R9, [R1+0x278] ;  /* 0x0002780001097983 */ /* 0x001ee20000100800 */
[----:B----4-:R-:W-:Y:S01]  /*4910*/  @!P4 PRMT R14, R7, 0x7610, R14 ;  /* 0x00007610070ec816 */ /* 0x010fe2000000000e */
[----:B------:R-:W-:-:S06]  /*4920*/  HFMA2 R7, -RZ, RZ, 0, 0 ;  /* 0x00000000ff077431 */ /* 0x000fcc00000001ff */
[----:B------:R0:W4:Y:S04]  /*4930*/  @!P1 LDG.E R7, desc[UR10][R12.64] ;  /* 0x0000000a0c079981 */ /* 0x000128000c1e1900 */
[----:B------:R-:W0:Y:S01]  /*4940*/  LDL.LU R13, [R1+0x4b8] ;  /* 0x0004b800010d7983 */ /* 0x000e220000300800 */
[----:B--2---:R-:W-:-:S05]  /*4950*/  PRMT R10, RZ, 0x7610, R10 ;  /* 0x00007610ff0a7816 */ /* 0x004fca000000000a */
[----:B------:R1:W-:Y:S04]  /*4960*/  STL.S16 [R1+0x23c], R10 ;  /* 0x00023c0a01007387 */ /* 0x0003e80000100600 */
[----:B-1----:R-:W2:Y:S01]  /*4970*/  LDL.LU.64 R10, [R1+0x280] ;  /* 0x00028000010a7983 */ /* 0x002ea20000300a00 */
[----:B---3--:R-:W-:-:S05]  /*4980*/  @!P5 PRMT R9, R15, 0x7610, R9 ;  /* 0x000076100f09d816 */ /* 0x008fca0000000009 */
[----:B------:R1:W-:Y:S04]  /*4990*/  @!P5 STL.S16 [R1+0x278], R9 ;  /* 0x000278090100d387 */ /* 0x0003e80000100600 */
[----:B-1----:R-:W3:Y:S04]  /*49a0*/  LDL.LU R9, [R1+0x4a8] ;  /* 0x0004a80001097983 */ /* 0x002ee80000300800 */
[----:B------:R-:W-:Y:S04]  /*49b0*/  STL [R1+0x90], R4 ;  /* 0x0000900401007387 */ /* 0x000fe80000100800 */
[----:B------:R1:W-:Y:S01]  /*49c0*/  STL [R1+0x3ec], R4 ;  /* 0x0003ec0401007387 */ /* 0x0003e20000100800 */
[----:B0-----:R-:W-:-:S03]  /*49d0*/  PRMT R13, RZ, 0x7610, R13 ;  /* 0x00007610ff0d7816 */ /* 0x001fc6000000000d */
[----:B-1----:R-:W4:Y:S04]  /*49e0*/  LDL.LU R4, [R1+0x114] ;  /* 0x0001140001047983 */ /* 0x002f280000300800 */
[----:B------:R-:W-:Y:S04]  /*49f0*/  STL.S16 [R1+0x150], R13 ;  /* 0x0001500d01007387 */ /* 0x000fe80000100600 */
[----:B------:R-:W4:Y:S04]  /*4a00*/  LDL R12, [R1+0x150] ;  /* 0x00015000010c7983 */ /* 0x000f280000100800 */
[----:B---3--:R0:W-:Y:S02]  /*4a10*/  STL [R1+0x98], R9 ;  /* 0x0000980901007387 */ /* 0x0081e40000100800 */
[----:B0-----:R-:W-:-:S06]  /*4a20*/  HFMA2 R9, -RZ, RZ, 0, 0 ;  /* 0x00000000ff097431 */ /* 0x001fcc00000001ff */
[----:B--2---:R0:W2:Y:S04]  /*4a30*/  @!P2 LDG.E R9, desc[UR10][R10.64] ;  /* 0x0000000a0a09a981 */ /* 0x0040a8000c1e1900 */
[----:B------:R-:W0:Y:S01]  /*4a40*/  LDL.LU.64 R10, [R1+0x4a0] ;  /* 0x0004a000010a7983 */ /* 0x000e220000300a00 */
[----:B----4-:R-:W-:-:S05]  /*4a50*/  @!P5 PRMT R12, R4, 0x7610, R12 ;  /* 0x00007610040cd816 */ /* 0x010fca000000000c */
[----:B------:R1:W-:Y:S04]  /*4a60*/  @!P5 STL.S16 [R1+0x150], R12 ;  /* 0x0001500c0100d387 */ /* 0x0003e80000100600 */
[----:B-1----:R-:W3:Y:S01]  /*4a70*/  LDL.LU.64 R12, [R1+0x270] ;  /* 0x00027000010c7983 */ /* 0x002ee20000300a00 */
[----:B0-----:R-:W-:-:S04]  /*4a80*/  PRMT R11, RZ, 0x7610, R11 ;  /* 0x00007610ff0b7816 */ /* 0x001fc8000000000b */
[----:B------:R-:W-:-:S05]  /*4a90*/  @!P6 PRMT R11, R18, 0x7610, R11 ;  /* 0x00007610120be816 */ /* 0x000fca000000000b */
[----:B------:R0:W-:Y:S04]  /*4aa0*/  STL.S16 [R1+0x27c], R11 ;  /* 0x00027c0b01007387 */ /* 0x0001e80000100600 */
[----:B0-----:R-:W4:Y:S01]  /*4ab0*/  LDL.LU R11, [R1+0x498] ;  /* 0x00049800010b7983 */ /* 0x001f220000300800 */
[----:B------:R-:W-:-:S03]  /*4ac0*/  PRMT R5, RZ, 0x7610, R5 ;  /* 0x00007610ff057816 */ /* 0x000fc60000000005 */
[----:B------:R0:W-:Y:S01]  /*4ad0*/  STL [R1+0x1c], R10 ;  /* 0x00001c0a01007387 */ /* 0x0001e20000100800 */
[----:B------:R-:W-:Y:S02]  /*4ae0*/  @!P3 PRMT R5, R34, 0x7632, R5 ;  /* 0x000076322205b816 */ /* 0x000fe40000000005 */
[----:B------:R-:W-:Y:S02]  /*4af0*/  LOP3.LUT P3, RZ, R31, 0x10, RZ, 0xc0, !PT ;  /* 0x000000101fff7812 */ /* 0x000fe4000786c0ff */
[----:B0-----:R-:W-:-:S04]  /*4b00*/  PRMT R10, RZ, 0x7610, R10 ;  /* 0x00007610ff0a7816 */ /* 0x001fc8000000000a */
[----:B------:R-:W-:-:S05]  /*4b10*/  @!P6 PRMT R10, R18, 0x7632, R10 ;  /* 0x00007632120ae816 */ /* 0x000fca000000000a */
[----:B------:R-:W-:Y:S04]  /*4b20*/  STL.S16 [R1+0x280], R10 ;  /* 0x0002800a01007387 */ /* 0x000fe80000100600 */
[----:B------:R0:W-:Y:S04]  /*4b30*/  @!P4 STL.S16 [R1+0x288], R14 ;  /* 0x0002880e0100c387 */ /* 0x0001e80000100600 */
[----:B0-----:R-:W2:Y:S04]  /*4b40*/  LDL.LU R14, [R1+0x4ac] ;  /* 0x0004ac00010e7983 */ /* 0x001ea80000300800 */
[----:B----4-:R0:W-:Y:S02]  /*4b50*/  STL [R1+0x9c], R11 ;  /* 0x00009c0b01007387 */ /* 0x0101e40000100800 */
[----:B0-----:R-:W-:-:S06]  /*4b60*/  CS2R R10, SRZ ;  /* 0x00000000000a7805 */ /* 0x001fcc000001ff00 */
[----:B---3--:R0:W3:Y:S04]  /*4b70*/  @!P3 LDG.E R10, desc[UR10][R12.64] ;  /* 0x0000000a0c0ab981 */ /* 0x0080e8000c1e1900 */
[----:B------:R-:W4:Y:S01]  /*4b80*/  LDL.LU.64 R12, [R1+0x490] ;  /* 0x00049000010c7983 */ /* 0x000f220000300a00 */
[----:B------:R-:W-:-:S03]  /*4b90*/  @!P5 PRMT R16, R4, 0x7632, R16 ;  /* 0x000076320410d816 */ /* 0x000fc60000000010 */
[----:B------:R1:W-:Y:S04]  /*4ba0*/  STL.S16 [R1+0x2e4], R5 ;  /* 0x0002e40501007387 */ /* 0x0003e80000100600 */
[----:B------:R0:W-:Y:S04]  /*4bb0*/  @!P5 STL.S16 [R1+0x264], R16 ;  /* 0x000264100100d387 */ /* 0x0001e80000100600 */
[----:B-1----:R-:W3:Y:S04]  /*4bc0*/  LDL R5, [R1+0x23c] ;  /* 0x00023c0001057983 */ /* 0x002ee80000100800 */
[----:B0-----:R-:W3:Y:S01]  /*4bd0*/  LDL.LU.64 R16, [R1+0x258] ;  /* 0x0002580001107983 */ /* 0x001ee20000300a00 */
[----:B--2---:R-:W-:-:S03]  /*4be0*/  PRMT R14, RZ, 0x7610, R14 ;  /* 0x00007610ff0e7816 */ /* 0x004fc6000000000e */
[----:B------:R0:W-:Y:S01]  /*4bf0*/  STL.S16 [R1+0x2c0], R21 ;  /* 0x0002c01501007387 */ /* 0x0001e20000100600 */
[----:B------:R-:W-:-:S03]  /*4c00*/  @!P6 PRMT R14, R36, 0x7610, R14 ;  /* 0x00007610240ee816 */ /* 0x000fc6000000000e */
[----:B------:R1:W-:Y:S04]  /*4c10*/  STL [R1+0x18], R8 ;  /* 0x0000180801007387 */ /* 0x0003e80000100800 */
[----:B0-----:R-:W2:Y:S01]  /*4c20*/  LDL.LU.64 R20, [R1+0x140] ;  /* 0x0001400001147983 */ /* 0x001ea20000300a00 */
[----:B-1----:R-:W-:-:S03]  /*4c30*/  PRMT R8, RZ, 0x7610, R8 ;  /* 0x00007610ff087816 */ /* 0x002fc60000000008 */
[----:B------:R-:W-:Y:S01]  /*4c40*/  STL [R1+0x110], R15 ;  /* 0x0001100f01007387 */ /* 0x000fe20000100800 */
[----:B------:R-:W-:-:S03]  /*4c50*/  @!P5 PRMT R8, R15, 0x7632, R8 ;  /* 0x000076320f08d816 */ /* 0x000fc60000000008 */
[----:B------:R0:W-:Y:S04]  /*4c60*/  STL.S16 [R1+0x144], R14 ;  /* 0x0001440e01007387 */ /* 0x0001e80000100600 */
[----:B0-----:R-:W2:Y:S04]  /*4c70*/  LDL.LU.64 R14, [R1+0x250] ;  /* 0x00025000010e7983 */ /* 0x001ea80000300a00 */
[----:B----4-:R0:W-:Y:S01]  /*4c80*/  STL [R1+0x20], R12 ;  /* 0x0000200c01007387 */ /* 0x0101e20000100800 */
[----:B------:R-:W-:-:S04]  /*4c90*/  PRMT R13, RZ, 0x7610, R13 ;  /* 0x00007610ff0d7816 */ /* 0x000fc8000000000d */
[----:B------:R-:W-:Y:S02]  /*4ca0*/  @!P0 PRMT R13, R35, 0x7610, R13 ;  /* 0x00007610230d8816 */ /* 0x000fe4000000000d */
[----:B0-----:R-:W-:-:S05]  /*4cb0*/  PRMT R12, RZ, 0x7610, R12 ;  /* 0x00007610ff0c7816 */ /* 0x001fca000000000c */
[----:B------:R0:W-:Y:S04]  /*4cc0*/  STL.S16 [R1+0x258], R12 ;  /* 0x0002580c01007387 */ /* 0x0001e80000100600 */
[----:B------:R1:W-:Y:S04]  /*4cd0*/  STL.S16 [R1+0x140], R13 ;  /* 0x0001400d01007387 */ /* 0x0003e80000100600 */
[----:B0-----:R-:W4:Y:S04]  /*4ce0*/  LDL R12, [R1+0x258] ;  /* 0x00025800010c7983 */ /* 0x001f280000100800 */
[----:B-1----:R-:W2:Y:S01]  /*4cf0*/  LDL.LU R13, [R1+0x48c] ;  /* 0x00048c00010d7983 */ /* 0x002ea20000300800 */
[----:B---3--:R-:W-:-:S05]  /*4d00*/  @!P4 PRMT R5, R2, 0x7610, R5 ;  /* 0x000076100205c816 */ /* 0x008fca0000000005 */
[----:B------:R-:W-:Y:S01]  /*4d10*/  @!P4 STL.S16 [R1+0x23c], R5 ;  /* 0x00023c050100c387 */ /* 0x000fe20000100600 */
[----:B------:R-:W-:-:S03]  /*4d20*/  LOP3.LUT P4, RZ, R31, 0x8, RZ, 0xc0, !PT ;  /* 0x000000081fff7812 */ /* 0x000fc6000788c0ff */
[----:B------:R-:W-:Y:S04]  /*4d30*/  STL [R1+0x460], R19 ;  /* 0x0004601301007387 */ /* 0x000fe80000100800 */
[----:B------:R-:W-:Y:S04]  /*4d40*/  STL [R1+0x474], R19 ;  /* 0x0004741301007387 */ /* 0x000fe80000100800 */
[----:B------:R-:W-:Y:S04]  /*4d50*/  STL [R1+0x488], R19 ;  /* 0x0004881301007387 */ /* 0x000fe80000100800 */
[----:B------:R-:W-:Y:S04]  /*4d60*/  STL [R1+0x49c], R19 ;  /* 0x00049c1301007387 */ /* 0x000fe80000100800 */
[----:B------:R-:W-:Y:S01]  /*4d70*/  STL.S16 [R1+0x298], R8 ;  /* 0x0002980801007387 */ /* 0x000fe20000100600 */
[----:B------:R-:W-:-:S03]  /*4d80*/  LOP3.LUT R30, R30, 0xfffffffe, RZ, 0xc0, !PT ;  /* 0xfffffffe1e1e7812 */ /* 0x000fc600078ec0ff */
[----:B------:R-:W-:Y:S01]  /*4d90*/  STL [R1+0x3f8], R2 ;  /* 0x0003f80201007387 */ /* 0x000fe20000100800 */
[----:B----4-:R-:W-:-:S03]  /*4da0*/  @!P0 PRMT R12, R22, 0x7610, R12 ;  /* 0x00007610160c8816 */ /* 0x010fc6000000000c */
[----:B------:R-:W-:Y:S04]  /*4db0*/  STL [R1+0x14], R3 ;  /* 0x0000140301007387 */ /* 0x000fe80000100800 */
[----:B------:R-:W-:Y:S04]  /*4dc0*/  @!P0 STL.S16 [R1+0x258], R12 ;  /* 0x0002580c01008387 */ /* 0x000fe80000100600 */
[----:B--2---:R0:W-:Y:S04]  /*4dd0*/  STL [R1+0xa0], R13 ;  /* 0x0000a00d01007387 */ /* 0x0041e80000100800 */
[----:B------:R-:W2:Y:S01]  /*4de0*/  @!P4 LDG.E R11, desc[UR10][R16.64] ;  /* 0x0000000a100bc981 */ /* 0x000ea2000c1e1900 */
[----:B------:R-:W-:-:S02]  /*4df0*/  LOP3.LUT P5, RZ, R31, 0x4, RZ, 0xc0, !PT ;  /* 0x000000041fff7812 */ /* 0x000fc400078ac0ff */
[----:B------:R-:W-:Y:S01]  /*4e00*/  PRMT R28, RZ, 0x7610, R28 ;  /* 0x00007610ff1c7816 */ /* 0x000fe2000000001c */
[----:B------:R-:W-:Y:S01]  /*4e10*/  STL [R1+0x138], R23 ;  /* 0x0001381701007387 */ /* 0x000fe20000100800 */
[----:B0-----:R-:W-:Y:S02]  /*4e20*/  CS2R R12, SRZ ;  /* 0x00000000000c7805 */ /* 0x001fe4000001ff00 */
[----:B------:R-:W-:Y:S01]  /*4e30*/  PRMT R19, RZ, 0x7610, R19 ;  /* 0x00007610ff137816 */ /* 0x000fe20000000013 */
[----:B------:R-:W-:Y:S04]  /*4e40*/  STL [R1+0x408], R34 ;  /* 0x0004082201007387 */ /* 0x000fe80000100800 */
[----:B------:R0:W3:Y:S01]  /*4e50*/  @!P4 LDG.E R13, desc[UR10][R14.64] ;  /* 0x0000000a0e0dc981 */ /* 0x0000e2000c1e1900 */
[----:B------:R-:W-:-:S02]  /*4e60*/  MOV R8, RZ ;  /* 0x000000ff00087202 */ /* 0x000fc40000000f00 */
[----:B------:R-:W-:Y:S01]  /*4e70*/  @!P6 PRMT R19, R36, 0x7632, R19 ;  /* 0x000076322413e816 */ /* 0x000fe20000000013 */
[----:B------:R-:W4:Y:S04]  /*4e80*/  LDL.LU.64 R16, [R1+0x240] ;  /* 0x0002400001107983 */ /* 0x000f280000300a00 */
[----:B------:R-:W-:Y:S04]  /*4e90*/  STL [R1+0x410], R34 ;  /* 0x0004102201007387 */ /* 0x000fe80000100800 */
[----:B------:R-:W0:Y:S04]  /*4ea0*/  LDL.LU.64 R14, [R1+0x480] ;  /* 0x00048000010e7983 */ /* 0x000e280000300a00 */
[----:B------:R1:W-:Y:S04]  /*4eb0*/  STL.S16 [R1+0x148], R19 ;  /* 0x0001481301007387 */ /* 0x0003e80000100600 */
[----:B------:R-:W2:Y:S04]  /*4ec0*/  @!P3 LDG.E R8, desc[UR10][R20.64] ;  /* 0x0000000a1408b981 */ /* 0x000ea8000c1e1900 */
[----:B------:R-:W-:Y:S04]  /*4ed0*/  STL.64 [R1+0x418], R34 ;  /* 0x0004182201007387 */ /* 0x000fe80000100a00 */
[----:B-1----:R-:W3:Y:S04]  /*4ee0*/  LDL.LU R19, [R1+0x49c] ;  /* 0x00049c0001137983 */ /* 0x002ee80000300800 */
[----:B------:R-:W4:Y:S04]  /*4ef0*/  LDL.LU.64 R20, [R1+0x248] ;  /* 0x0002480001147983 */ /* 0x000f280000300a00 */
[----:B------:R-:W2:Y:S01]  /*4f00*/  LDL.LU R5, [R1+0x4bc] ;  /* 0x0004bc0001057983 */ /* 0x000ea20000300800 */
[----:B0-----:R-:W-:-:S05]  /*4f10*/  PRMT R15, RZ, 0x7610, R15 ;  /* 0x00007610ff0f7816 */ /* 0x001fca000000000f */
[----:B------:R0:W-:Y:S04]  /*4f20*/  STL.S16 [R1+0x24c], R15 ;  /* 0x00024c0f01007387 */ /* 0x0001e80000100600 */
[----:B0-----:R-:W2:Y:S01]  /*4f30*/  LDL R15, [R1+0x24c] ;  /* 0x00024c00010f7983 */ /* 0x001ea20000100800 */
[----:B------:R-:W-:-:S04]  /*4f40*/  @P1 LOP3.LUT R30, R30, 0x1, RZ, 0xfc, !PT ;  /* 0x000000011e1e1812 */ /* 0x000fc800078efcff */
[----:B------:R-:W-:Y:S02]  /*4f50*/  LOP3.LUT R30, R30, 0xfffffffd, RZ, 0xc0, !PT ;  /* 0xfffffffd1e1e7812 */ /* 0x000fe400078ec0ff */
[----:B------:R-:W-:Y:S02]  /*4f60*/  PRMT R2, RZ, 0x7610, R2 ;  /* 0x00007610ff027816 */ /* 0x000fe40000000002 */
[----:B------:R-:W-:Y:S01]  /*4f70*/  PRMT R3, RZ, 0x7610, R3 ;  /* 0x00007610ff037816 */ /* 0x000fe20000000003 */
[----:B------:R-:W-:Y:S01]  /*4f80*/  STL.S16 [R1+0x244], R28 ;  /* 0x0002441c01007387 */ /* 0x000fe20000100600 */
[----:B------:R-:W-:Y:S02]  /*4f90*/  @P2 LOP3.LUT R30, R30, 0x2, RZ, 0xfc, !PT ;  /* 0x000000021e1e2812 */ /* 0x000fe400078efcff */
[----:B------:R-:W-:Y:S01]  /*4fa0*/  LOP3.LUT P2, RZ, R31, 0x100, RZ, 0xc0, !PT ;  /* 0x000001001fff7812 */ /* 0x000fe2000784c0ff */
[----:B------:R-:W-:Y:S01]  /*4fb0*/  STL [R1+0x24], R14 ;  /* 0x0000240e01007387 */ /* 0x000fe20000100800 */
[----:B---3--:R-:W-:-:S02]  /*4fc0*/  PRMT R19, RZ, 0x7610, R19 ;  /* 0x00007610ff137816 */ /* 0x008fc40000000013 */
[----:B------:R-:W-:Y:S01]  /*4fd0*/  LOP3.LUT P6, RZ, R31, 0x2, RZ, 0xc0, !PT ;  /* 0x000000021fff7812 */ /* 0x000fe200078cc0ff */
[----:B------:R-:W-:Y:S01]  /*4fe0*/  STL [R1+0x13c], R22 ;  /* 0x00013c1601007387 */ /* 0x000fe20000100800 */
[----:B------:R-:W-:Y:S02]  /*4ff0*/  @!P0 PRMT R19, R35, 0x7632, R19 ;  /* 0x0000763223138816 */ /* 0x000fe40000000013 */
[----:B------:R-:W-:Y:S01]  /*5000*/  @!P0 PRMT R2, R22, 0x7632, R2 ;  /* 0x0000763216028816 */ /* 0x000fe20000000002 */
[----:B------:R-:W-:Y:S04]  /*5010*/  STL.S16 [R1+0x248], R3 ;  /* 0x0002480301007387 */ /* 0x000fe80000100600 */
[----:B------:R0:W-:Y:S04]  /*5020*/  STL.S16 [R1+0x25c], R19 ;  /* 0x00025c1301007387 */ /* 0x0001e80000100600 */
[----:B------:R-:W3:Y:S04]  /*5030*/  LDL.LU.64 R34, [R1+0x220] ;  /* 0x0002200001227983 */ /* 0x000ee80000300a00 */
[----:B------:R-:W-:Y:S04]  /*5040*/  STL [R1+0x134], R29 ;  /* 0x0001341d01007387 */ /* 0x000fe80000100800 */
[----:B0-----:R-:W3:Y:S04]  /*5050*/  LDL.LU R19, [R1+0x488] ;  /* 0x0004880001137983 */ /* 0x001ee80000300800 */
[----:B------:R0:W-:Y:S04]  /*5060*/  STL.S16 [R1+0x270], R2 ;  /* 0x0002700201007387 */ /* 0x0001e80000100600 */
[----:B----4-:R-:W4:Y:S01]  /*5070*/  @!P5 LDG.E R12, desc[UR10][R20.64] ;  /* 0x0000000a140cd981 */ /* 0x010f22000c1e1900 */
[----:B--2---:R-:W-:-:S03]  /*5080*/  @!P2 PRMT R15, R29, 0x7610, R15 ;  /* 0x000076101d0fa816 */ /* 0x004fc6000000000f */
[----:B0-----:R-:W2:Y:S04]  /*5090*/  LDL R2, [R1+0x248] ;  /* 0x0002480001027983 */ /* 0x001ea80000100800 */
[----:B------:R0:W-:Y:S01]  /*50a0*/  @!P2 STL.S16 [R1+0x24c], R15 ;  /* 0x00024c0f0100a387 */ /* 0x0001e20000100600 */
[----:B------:R-:W-:Y:S02]  /*50b0*/  LOP3.LUT P1, RZ, R31, 0x80, RZ, 0xc0, !PT ;  /* 0x000000801fff7812 */ /* 0x000fe4000782c0ff */
[----:B------:R-:W-:Y:S01]  /*50c0*/  PRMT R14, RZ, 0x7610, R14 ;  /* 0x00007610ff0e7816 */ /* 0x000fe2000000000e */
[----:B------:R-:W-:Y:S04]  /*50d0*/  STL [R1+0x438], R27 ;  /* 0x0004381b01007387 */ /* 0x000fe80000100800 */
[----:B------:R-:W-:Y:S04]  /*50e0*/  STL [R1+0x43c], R27 ;  /* 0x00043c1b01007387 */ /* 0x000fe80000100800 */
[----:B0-----:R-:W4:Y:S04]  /*50f0*/  LDL.LU R15, [R1+0x470] ;  /* 0x00047000010f7983 */ /* 0x001f280000300800 */
[----:B------:R-:W-:Y:S04]  /*5100*/  STL.64 [R1+0x3f0], R4 ;  /* 0x0003f00401007387 */ /* 0x000fe80000100a00 */
[----:B------:R-:W-:Y:S04]  /*5110*/  STL [R1+0x40c], R36 ;  /* 0x00040c2401007387 */ /* 0x000fe80000100800 */
[----:B------:R-:W4:Y:S04]  /*5120*/  LDL.LU.64 R20, [R1+0x228] ;  /* 0x0002280001147983 */ /* 0x000f280000300a00 */
[----:B------:R-:W4:Y:S01]  /*5130*/  LDL.LU R22, [R1+0x47c] ;  /* 0x00047c0001167983 */ /* 0x000f220000300800 */
[----:B---3--:R-:W-:-:S04]  /*5140*/  PRMT R19, RZ, 0x7610, R19 ;  /* 0x00007610ff137816 */ /* 0x008fc80000000013 */
[----:B------:R-:W-:-:S05]  /*5150*/  @!P2 PRMT R19, R23, 0x7632, R19 ;  /* 0x000076321713a816 */ /* 0x000fca0000000013 */
[----:B------:R0:W-:Y:S04]  /*5160*/  STL.S16 [R1+0x250], R19 ;  /* 0x0002501301007387 */ /* 0x0001e80000100600 */
[----:B0-----:R-:W3:Y:S01]  /*5170*/  LDL.LU R19, [R1+0x474] ;  /* 0x0004740001137983 */ /* 0x001ee20000300800 */
[----:B--2---:R-:W-:-:S03]  /*5180*/  @!P2 PRMT R2, R23, 0x7610, R2 ;  /* 0x000076101702a816 */ /* 0x004fc60000000002 */
[----:B------:R-:W2:Y:S04]  /*5190*/  LDL.LU R23, [R1+0x478] ;  /* 0x0004780001177983 */ /* 0x000ea80000300800 */
[----:B----4-:R0:W-:Y:S02]  /*51a0*/  STL [R1+0xa4], R15 ;  /* 0x0000a40f01007387 */ /* 0x0101e40000100800 */
[----:B0-----:R-:W-:-:S06]  /*51b0*/  HFMA2 R15, -RZ, RZ, 0, 0 ;  /* 0x00000000ff0f7431 */ /* 0x001fcc00000001ff */
[----:B------:R0:W4:Y:S04]  /*51c0*/  @!P5 LDG.E R15, desc[UR10][R16.64] ;  /* 0x0000000a100fd981 */ /* 0x000128000c1e1900 */
[----:B------:R-:W0:Y:S04]  /*51d0*/  LDL R17, [R1+0x244] ;  /* 0x0002440001117983 */ /* 0x000e280000100800 */
[----:B------:R-:W4:Y:S01]  /*51e0*/  LDL.LU R16, [R1+0x46c] ;  /* 0x00046c0001107983 */ /* 0x000f220000300800 */
[----:B------:R-:W-:-:S03]  /*51f0*/  @!P2 PRMT R14, R29, 0x7632, R14 ;  /* 0x000076321d0ea816 */ /* 0x000fc6000000000e */
[----:B------:R1:W-:Y:S04]  /*5200*/  @!P2 STL.S16 [R1+0x248], R2 ;  /* 0x000248020100a387 */ /* 0x0003e80000100600 */
[----:B------:R1:W-:Y:S01]  /*5210*/  STL.S16 [R1+0x274], R14 ;  /* 0x0002740e01007387 */ /* 0x0003e20000100600 */
[----:B---3--:R-:W-:-:S03]  /*5220*/  PRMT R19, RZ, 0x7610, R19 ;  /* 0x00007610ff137816 */ /* 0x008fc60000000013 */
[----:B------:R-:W3:Y:S04]  /*5230*/  LDL.LU.64 R28, [R1+0x200] ;  /* 0x00020000011c7983 */ /* 0x000ee80000300a00 */
[----:B-1----:R-:W3:Y:S01]  /*5240*/  LDL.LU.64 R2, [R1+0x210] ;  /* 0x0002100001027983 */ /* 0x002ee20000300a00 */
[----:B------:R-:W-:-:S03]  /*5250*/  MOV R14, RZ ;  /* 0x000000ff000e7202 */ /* 0x000fc60000000f00 */
[----:B------:R-:W-:Y:S04]  /*5260*/  STL.S16 [R1+0x284], R19 ;  /* 0x0002841301007387 */ /* 0x000fe80000100600 */
[----:B------:R-:W3:Y:S04]  /*5270*/  @!P6 LDG.E R14, desc[UR10][R34.64] ;  /* 0x0000000a220ee981 */ /* 0x000ee8000c1e1900 */
[----:B------:R-:W3:Y:S01]  /*5280*/  LDL.LU.64 R34, [R1+0x218] ;  /* 0x0002180001227983 */ /* 0x000ee20000300a00 */
[----:B--2---:R-:W-:-:S05]  /*5290*/  PRMT R23, RZ, 0x7610, R23 ;  /* 0x00007610ff177816 */ /* 0x004fca0000000017 */
[----:B------:R-:W-:Y:S01]  /*52a0*/  STL.S16 [R1+0x29c], R23 ;  /* 0x00029c1701007387 */ /* 0x000fe20000100600 */
[----:B0-----:R-:W-:-:S03]  /*52b0*/  @!P1 PRMT R17, R25, 0x7610, R17 ;  /* 0x0000761019119816 */ /* 0x001fc60000000011 */
[----:B----4-:R0:W-:Y:S04]  /*52c0*/  STL [R1+0x28], R16 ;  /* 0x0000281001007387 */ /* 0x0101e80000100800 */
[----:B------:R1:W-:Y:S01]  /*52d0*/  @!P1 STL.S16 [R1+0x244], R17 ;  /* 0x0002441101009387 */ /* 0x0003e20000100600 */
[----:B0-----:R-:W-:-:S03]  /*52e0*/  PRMT R16, RZ, 0x7610, R16 ;  /* 0x00007610ff107816 */ /* 0x001fc60000000010 */
[----:B-1----:R-:W2:Y:S04]  /*52f0*/  LDL.LU R17, [R1+0x468] ;  /* 0x0004680001117983 */ /* 0x002ea80000300800 */
[----:B------:R-:W4:Y:S04]  /*5300*/  LDL R19, [R1+0x284] ;  /* 0x0002840001137983 */ /* 0x000f280000100800 */
[----:B------:R0:W-:Y:S04]  /*5310*/  STL.S16 [R1+0x2a0], R16 ;  /* 0x0002a01001007387 */ /* 0x0001e80000100600 */
[----:B0-----:R-:W3:Y:S01]  /*5320*/  LDL R16, [R1+0x2a0] ;  /* 0x0002a00001107983 */ /* 0x001ee20000100800 */
[----:B------:R-:W-:-:S05]  /*5330*/  @!P1 PRMT R23, R25, 0x7632, R23 ;  /* 0x0000763219179816 */ /* 0x000fca0000000017 */
[----:B------:R0:W-:Y:S04]  /*5340*/  @!P1 STL.S16 [R1+0x29c], R23 ;  /* 0x00029c1701009387 */ /* 0x0001e80000100600 */
[----:B0-----:R-:W4:Y:S04]  /*5350*/  LDL.LU R23, [R1+0x464] ;  /* 0x0004640001177983 */ /* 0x001f280000300800 */
[----:B--2---:R-:W-:Y:S01]  /*5360*/  STL [R1+0xa8], R17 ;  /* 0x0000a81101007387 */ /* 0x004fe20000100800 */
[----:B---3--:R-:W-:-:S05]  /*5370*/  @!P1 PRMT R16, R24, 0x7632, R16 ;  /* 0x0000763218109816 */ /* 0x008fca0000000010 */
[----:B------:R0:W-:Y:S02]  /*5380*/  @!P1 STL.S16 [R1+0x2a0], R16 ;  /* 0x0002a01001009387 */ /* 0x0001e40000100600 */
[----:B0-----:R-:W-:-:S06]  /*5390*/  CS2R R16, SRZ ;  /* 0x0000000000107805 */ /* 0x001fcc000001ff00 */
[----:B------:R0:W2:Y:S04]  /*53a0*/  @!P6 LDG.E R17, desc[UR10][R20.64] ;  /* 0x0000000a1411e981 */ /* 0x0000a8000c1e1900 */
[----:B------:R-:W0:Y:S01]  /*53b0*/  LDL.LU.64 R20, [R1+0x458] ;  /* 0x0004580001147983 */ /* 0x000e220000300a00 */
[----:B----4-:R-:W-:-:S05]  /*53c0*/  @!P1 PRMT R19, R24, 0x7610, R19 ;  /* 0x0000761018139816 */ /* 0x010fca0000000013 */
[----:B------:R1:W-:Y:S01]  /*53d0*/  @!P1 STL.S16 [R1+0x284], R19 ;  /* 0x0002841301009387 */ /* 0x0003e20000100600 */
[----:B------:R-:W-:Y:S02]  /*53e0*/  LOP3.LUT P1, RZ, R30, 0x1, RZ, 0xc0, !PT ;  /* 0x000000011eff7812 */ /* 0x000fe4000782c0ff */
[----:B------:R-:W-:-:S05]  /*53f0*/  PRMT R23, RZ, 0x7610, R23 ;  /* 0x00007610ff177816 */ /* 0x000fca0000000017 */
[----:B------:R3:W-:Y:S04]  /*5400*/  STL.S16 [R1+0x2e8], R23 ;  /* 0x0002e81701007387 */ /* 0x0007e80000100600 */
[----:B-1----:R-:W4:Y:S02]  /*5410*/  LDL.LU R19, [R1+0x460] ;  /* 0x0004600001137983 */ /* 0x002f240000300800 */
[----:B---3--:R-:W-:-:S05]  /*5420*/  @!P1 PRMT R23, R6, 0x7632, R23 ;  /* 0x0000763206179816 */ /* 0x008fca0000000017 */
[----:B------:R1:W-:Y:S04]  /*5430*/  @!P1 STL.S16 [R1+0x2e8], R23 ;  /* 0x0002e81701009387 */ /* 0x0003e80000100600 */
[----:B-1----:R-:W3:Y:S01]  /*5440*/  LDL.LU R23, [R1+0x44c] ;  /* 0x00044c0001177983 */ /* 0x002ee20000300800 */
[----:B0-----:R-:W-:-:S05]  /*5450*/  PRMT R21, RZ, 0x7610, R21 ;  /* 0x00007610ff157816 */ /* 0x001fca0000000015 */
[----:B------:R0:W-:Y:S04]  /*5460*/  STL.S16 [R1+0x210], R21 ;  /* 0x0002101501007387 */ /* 0x0001e80000100600 */
[----:B0-----:R-:W2:Y:S01]  /*5470*/  LDL R21, [R1+0x210] ;  /* 0x0002100001157983 */ /* 0x001ea20000100800 */
[----:B------:R-:W-:Y:S02]  /*5480*/  LOP3.LUT P0, RZ, R31, 0x1, RZ, 0xc0, !PT ;  /* 0x000000011fff7812 */ /* 0x000fe4000780c0ff */
[----:B------:R-:W-:Y:S01]  /*5490*/  PRMT R20, RZ, 0x7610, R20 ;  /* 0x00007610ff147816 */ /* 0x000fe20000000014 */
[----:B----4-:R-:W-:Y:S01]  /*54a0*/  STL [R1+0x2c], R19 ;  /* 0x00002c1301007387 */ /* 0x010fe20000100800 */
[----:B------:R-:W-:-:S03]  /*54b0*/  PRMT R27, RZ, 0x7610, R27 ;  /* 0x00007610ff1b7816 */ /* 0x000fc6000000001b */
[----:B------:R0:W-:Y:S01]  /*54c0*/  STL.S16 [R1+0x2a4], R20 ;  /* 0x0002a41401007387 */ /* 0x0001e20000100600 */
[----:B------:R-:W-:Y:S02]  /*54d0*/  @!P3 PRMT R27, R8, 0x7610, R27 ;  /* 0x00007610081bb816 */ /* 0x000fe4000000001b */
[----:B---3--:R-:W-:Y:S01]  /*54e0*/  PRMT R23, RZ, 0x7610, R23 ;  /* 0x00007610ff177816 */ /* 0x008fe20000000017 */
[----:B0-----:R-:W3:Y:S04]  /*54f0*/  LDL R20, [R1+0x2a4] ;  /* 0x0002a40001147983 */ /* 0x001ee80000100800 */
[----:B------:R0:W-:Y:S01]  /*5500*/  STL.S16 [R1+0x200], R23 ;  /* 0x0002001701007387 */ /* 0x0001e20000100600 */
[----:B------:R-:W-:-:S03]  /*5510*/  PRMT R19, RZ, 0x7610, R19 ;  /* 0x00007610ff137816 */ /* 0x000fc60000000013 */
[----:B------:R-:W4:Y:S04]  /*5520*/  @!P0 LDG.E R16, desc[UR10][R2.64] ;  /* 0x0000000a02108981 */ /* 0x000f28000c1e1900 */
[----:B0-----:R-:W4:Y:S04]  /*5530*/  LDL R23, [R1+0x200] ;  /* 0x0002000001177983 */ /* 0x001f280000100800 */
[----:B------:R0:W-:Y:S04]  /*5540*/  STL.S16 [R1+0x2ec], R19 ;  /* 0x0002ec1301007387 */ /* 0x0001e80000100600 */
[----:B------:R-:W4:Y:S04]  /*5550*/  LDL.LU.64 R2, [R1+0x1e8] ;  /* 0x0001e80001027983 */ /* 0x000f280000300a00 */
[----:B------:R1:W-:Y:S04]  /*5560*/  STL.S16 [R1+0x1e8], R27 ;  /* 0x0001e81b01007387 */ /* 0x0003e80000100600 */
[----:B0-----:R-:W4:Y:S04]  /*5570*/  LDL R19, [R1+0x2ec] ;  /* 0x0002ec0001137983 */ /* 0x001f280000100800 */
[----:B-1----:R-:W4:Y:S01]  /*5580*/  LDL.LU R27, [R1+0x43c] ;  /* 0x00043c00011b7983 */ /* 0x002f220000300800 */
[----:B--2---:R-:W-:-:S05]  /*5590*/  @!P1 PRMT R21, R6, 0x7610, R21 ;  /* 0x0000761006159816 */ /* 0x004fca0000000015 */
[----:B------:R0:W-:Y:S04]  /*55a0*/  @!P1 STL.S16 [R1+0x210], R21 ;  /* 0x0002101501009387 */ /* 0x0001e80000100600 */
[----:B0-----:R-:W2:Y:S01]  /*55b0*/  LDL.LU R21, [R1+0x450] ;  /* 0x0004500001157983 */ /* 0x001ea20000300800 */
[----:B------:R-:W-:Y:S02]  /*55c0*/  LOP3.LUT P2, RZ, R30, 0x2, RZ, 0xc0, !PT ;  /* 0x000000021eff7812 */ /* 0x000fe4000784c0ff */
[----:B---3--:R-:W-:-:S11]  /*55d0*/  @!P1 PRMT R20, R7, 0x7610, R20 ;  /* 0x0000761007149816 */ /* 0x008fd60000000014 */
[----:B----4-:R-:W-:-:S05]  /*55e0*/  @!P2 PRMT R23, R0, 0x7610, R23 ;  /* 0x000076100017a816 */ /* 0x010fca0000000017 */
[----:B------:R0:W-:Y:S04]  /*55f0*/  @!P2 STL.S16 [R1+0x200], R23 ;  /* 0x000200170100a387 */ /* 0x0001e80000100600 */
[----:B------:R1:W-:Y:S04]  /*5600*/  @!P1 STL.S16 [R1+0x2a4], R20 ;  /* 0x0002a41401009387 */ /* 0x0003e80000100600 */
[----:B0-----:R-:W3:Y:S01]  /*5610*/  LDL.LU R23, [R1+0x444] ;  /* 0x0004440001177983 */ /* 0x001ee20000300800 */
[----:B------:R-:W-:-:S03]  /*5620*/  @!P1 PRMT R19, R7, 0x7632, R19 ;  /* 0x0000763207139816 */ /* 0x000fc60000000013 */
[----:B-1----:R-:W4:Y:S01]  /*5630*/  LDL.LU R20, [R1+0x448] ;  /* 0x0004480001147983 */ /* 0x002f220000300800 */
[----:B------:R-:W-:-:S03]  /*5640*/  PRMT R27, RZ, 0x7610, R27 ;  /* 0x00007610ff1b7816 */ /* 0x000fc6000000001b */
[----:B------:R0:W-:Y:S01]  /*5650*/  @!P1 STL.S16 [R1+0x2ec], R19 ;  /* 0x0002ec1301009387 */ /* 0x0001e20000100600 */
[----:B------:R-:W-:Y:S02]  /*5660*/  LOP3.LUT P1, RZ, R31, 0x80000000, RZ, 0xc0, !PT ;  /* 0x800000001fff7812 */ /* 0x000fe4000782c0ff */
[----:B------:R-:W-:-:S05]  /*5670*/  @!P3 PRMT R27, R8, 0x7632, R27 ;  /* 0x00007632081bb816 */ /* 0x000fca000000001b */
[----:B------:R1:W-:Y:S01]  /*5680*/  STL.S16 [R1+0x30c], R27 ;  /* 0x00030c1b01007387 */ /* 0x0003e20000100600 */
[----:B0-----:R-:W-:-:S06]  /*5690*/  MOV R19, RZ ;  /* 0x000000ff00137202 */ /* 0x001fcc0000000f00 */
[----:B------:R-:W4:Y:S04]  /*56a0*/  @!P1 LDG.E R19, desc[UR10][R28.64] ;  /* 0x0000000a1c139981 */ /* 0x000f28000c1e1900 */
[----:B-1----:R-:W4:Y:S04]  /*56b0*/  LDL.LU R27, [R1+0x438] ;  /* 0x00043800011b7983 */ /* 0x002f280000300800 */
[----:B------:R-:W4:Y:S04]  /*56c0*/  LDL.LU.64 R28, [R1+0x1f0] ;  /* 0x0001f000011c7983 */ /* 0x000f280000300a00 */
[----:B--2---:R0:W-:Y:S02]  /*56d0*/  STL [R1+0xac], R21 ;  /* 0x0000ac1501007387 */ /* 0x0041e40000100800 */
[----:B0-----:R-:W-:-:S06]  /*56e0*/  HFMA2 R21, -RZ, RZ, 0, 0 ;  /* 0x00000000ff157431 */ /* 0x001fcc00000001ff */
[----:B------:R-:W2:Y:S04]  /*56f0*/  @!P0 LDG.E R21, desc[UR10][R34.64] ;  /* 0x0000000a22158981 */ /* 0x000ea8000c1e1900 */
[----:B------:R-:W2:Y:S01]  /*5700*/  LDL.LU.64 R34, [R1+0x1d8] ;  /* 0x0001d80001227983 */ /* 0x000ea20000300a00 */
[----:B------:R-:W-:Y:S02]  /*5710*/  PRMT R30, RZ, 0x7610, R30 ;  /* 0x00007610ff1e7816 */ /* 0x000fe4000000001e */
[----:B---3--:R-:W-:Y:S01]  /*5720*/  PRMT R23, RZ, 0x7610, R23 ;  /* 0x00007610ff177816 */ /* 0x008fe20000000017 */
[----:B----4-:R0:W-:Y:S04]  /*5730*/  STL [R1+0x30], R20 ;  /* 0x0000301401007387 */ /* 0x0101e80000100800 */
[----:B------:R1:W-:Y:S01]  /*5740*/  STL.S16 [R1+0x304], R23 ;  /* 0x0003041701007387 */ /* 0x0003e20000100600 */
[----:B------:R-:W-:-:S02]  /*5750*/  @!P2 PRMT R30, R9, 0x7610, R30 ;  /* 0x00007610091ea816 */ /* 0x000fc4000000001e */
[----:B0-----:R-:W-:Y:S02]  /*5760*/  PRMT R20, RZ, 0x7610, R20 ;  /* 0x00007610ff147816 */ /* 0x001fe40000000014 */
[----:B-1----:R-:W-:Y:S02]  /*5770*/  @!P2 PRMT R23, R0, 0x7632, R23 ;  /* 0x000076320017a816 */ /* 0x002fe40000000017 */
[----:B------:R-:W-:-:S03]  /*5780*/  @!P2 PRMT R20, R9, 0x7632, R20 ;  /* 0x000076320914a816 */ /* 0x000fc60000000014 */
[----:B------:R-:W-:Y:S01]  /*5790*/  @!P2 STL.S16 [R1+0x304], R23 ;  /* 0x000304170100a387 */ /* 0x000fe20000100600 */
[----:B------:R-:W-:-:S03]  /*57a0*/  LOP3.LUT P2, RZ, R31, 0x40000000, RZ, 0xc0, !PT ;  /* 0x400000001fff7812 */ /* 0x000fc6000784c0ff */
[----:B------:R0:W-:Y:S01]  /*57b0*/  STL [R1+0xb4], R27 ;  /* 0x0000b41b01007387 */ /* 0x0001e20000100800 */
[----:B------:R-:W-:-:S03]  /*57c0*/  PRMT R37, RZ, 0x7610, R37 ;  /* 0x00007610ff257816 */ /* 0x000fc60000000025 */
[----:B------:R1:W-:Y:S01]  /*57d0*/  STL.64 [R1+0x420], R16 ;  /* 0x0004201001007387 */ /* 0x0003e20000100a00 */
[----:B------:R-:W-:-:S03]  /*57e0*/  PRMT R4, RZ, 0x7610, R4 ;  /* 0x00007610ff047816 */ /* 0x000fc60000000004 */
[----:B------:R-:W-:Y:S01]  /*57f0*/  STL [R1+0x3e4], R25 ;  /* 0x0003e41901007387 */ /* 0x000fe20000100800 */
[----:B0-----:R-:W-:Y:S01]  /*5800*/  HFMA2 R27, -RZ, RZ, 0, 0 ;  /* 0x00000000ff1b7431 */ /* 0x001fe200000001ff */
[----:B------:R-:W-:Y:S02]  /*5810*/  @!P3 PRMT R37, R10, 0x7610, R37 ;  /* 0x000076100a25b816 */ /* 0x000fe40000000025 */
[----:B------:R-:W-:Y:S04]  /*5820*/  STL [R1+0x3e8], R24 ;  /* 0x0003e81801007387 */ /* 0x000fe80000100800 */
[----:B------:R0:W3:Y:S01]  /*5830*/  @!P2 LDG.E R27, desc[UR10][R28.64] ;  /* 0x0000000a1c1ba981 */ /* 0x0000e2000c1e1900 */
[----:B-1----:R-:W-:-:S03]  /*5840*/  PRMT R17, RZ, 0x7610, R17 ;  /* 0x00007610ff117816 */ /* 0x002fc60000000011 */
[----:B------:R-:W-:Y:S01]  /*5850*/  STL.S16 [R1+0x308], R20 ;  /* 0x0003081401007387 */ /* 0x000fe20000100600 */
[----:B------:R-:W-:-:S03]  /*5860*/  @!P3 PRMT R17, R10, 0x7632, R17 ;  /* 0x000076320a11b816 */ /* 0x000fc60000000011 */
[----:B------:R-:W-:Y:S04]  /*5870*/  STL [R1+0x94], R5 ;  /* 0x0000940501007387 */ /* 0x000fe80000100800 */
[----:B------:R-:W4:Y:S01]  /*5880*/  LDL.LU.64 R28, [R1+0x430] ;  /* 0x00043000011c7983 */ /* 0x000f220000300a00 */
[----:B------:R-:W-:-:S03]  /*5890*/  LOP3.LUT P3, RZ, R31, 0x20000000, RZ, 0xc0, !PT ;  /* 0x200000001fff7812 */ /* 0x000fc6000786c0ff */
[----:B------:R1:W-:Y:S04]  /*58a0*/  STL.S16 [R1+0x1ec], R37 ;  /* 0x0001ec2501007387 */ /* 0x0003e80000100600 */
[----:B------:R0:W-:Y:S04]  /*58b0*/  STL [R1+0x38], R26 ;  /* 0x0000381a01007387 */ /* 0x0001e80000100800 */
[----:B------:R0:W-:Y:S01]  /*58c0*/  STL [R1+0xbc], R33 ;  /* 0x0000bc2101007387 */ /* 0x0001e20000100800 */
[----:B-1----:R-:W-:-:S03]  /*58d0*/  MOV R37, RZ ;  /* 0x000000ff00257202 */ /* 0x002fc60000000f00 */
[----:B------:R-:W-:Y:S01]  /*58e0*/  STL.64 [R1+0x400], R6 ;  /* 0x0004000601007387 */ /* 0x000fe20000100a00 */
[----:B------:R-:W-:-:S03]  /*58f0*/  PRMT R24, RZ, 0x7610, R24 ;  /* 0x00007610ff187816 */ /* 0x000fc60000000018 */
[----:B------:R-:W-:Y:S01]  /*5900*/  STL.S16 [R1+0x204], R30 ;  /* 0x0002041e01007387 */ /* 0x000fe20000100600 */
[----:B------:R-:W-:-:S03]  /*5910*/  PRMT R36, RZ, 0x7610, R36 ;  /* 0x00007610ff247816 */ /* 0x000fc60000000024 */
[----:B------:R-:W-:Y:S04]  /*5920*/  STL [R1+0x40], R32 ;  /* 0x0000402001007387 */ /* 0x000fe80000100800 */
[----:B------:R-:W3:Y:S04]  /*5930*/  LDL.LU R23, [R1+0x440] ;  /* 0x0004400001177983 */ /* 0x000ee80000300800 */
[----:B--2---:R-:W2:Y:S01]  /*5940*/  @!P3 LDG.E R37, desc[UR10][R34.64] ;  /* 0x0000000a2225b981 */ /* 0x004ea2000c1e1900 */
[----:B------:R-:W-:Y:S02]  /*5950*/  PRMT R25, RZ, 0x7610, R25 ;  /* 0x00007610ff197816 */ /* 0x000fe40000000019 */
[----:B------:R-:W-:-:S02]  /*5960*/  MOV R20, RZ ;  /* 0x000000ff00147202 */ /* 0x000fc40000000f00 */
[C---:B------:R-:W-:Y:S02]  /*5970*/  @!P5 PRMT R4, R12.reuse, 0x7610, R4 ;  /* 0x000076100c04d816 */ /* 0x040fe40000000004 */
[----:B------:R-:W-:Y:S01]  /*5980*/  PRMT R16, RZ, 0x7610, R16 ;  /* 0x00007610ff107816 */ /* 0x000fe20000000010 */
[----:B------:R-:W-:Y:S04]  /*5990*/  STL.S16 [R1+0x310], R17 ;  /* 0x0003101101007387 */ /* 0x000fe80000100600 */
[----:B------:R-:W3:Y:S01]  /*59a0*/  LDL.LU.64 R34, [R1+0x1b8] ;  /* 0x0001b80001227983 */ /* 0x000ee20000300a00 */
[----:B------:R-:W-:Y:S02]  /*59b0*/  @!P5 PRMT R24, R12, 0x7632, R24 ;  /* 0x000076320c18d816 */ /* 0x000fe40000000018 */
[----:B------:R-:W-:Y:S01]  /*59c0*/  @!P5 PRMT R25, R15, 0x7632, R25 ;  /* 0x000076320f19d816 */ /* 0x000fe20000000019 */
[----:B------:R-:W2:Y:S04]  /*59d0*/  @!P2 LDG.E R20, desc[UR10][R2.64] ;  /* 0x0000000a0214a981 */ /* 0x000ea8000c1e1900 */
[----:B----4-:R1:W-:Y:S04]  /*59e0*/  STL [R1+0x3c], R28 ;  /* 0x00003c1c01007387 */ /* 0x0103e80000100800 */
[----:B------:R-:W4:Y:S01]  /*59f0*/  LDL.LU.64 R2, [R1+0x1c8] ;  /* 0x0001c80001027983 */ /* 0x000f220000300a00 */
[----:B0-----:R-:W-:-:S02]  /*5a00*/  PRMT R29, RZ, 0x7610, R29 ;  /* 0x00007610ff1d7816 */ /* 0x001fc4000000001d */
[----:B------:R-:W-:Y:S02]  /*5a10*/  PRMT R26, RZ, 0x7610, R26 ;  /* 0x00007610ff1a7816 */ /* 0x000fe4000000001a */
[----:B------:R-:W-:Y:S01]  /*5a20*/  PRMT R5, RZ, 0x7610, R5 ;  /* 0x00007610ff057816 */ /* 0x000fe20000000005 */
[----:B------:R-:W-:Y:S01]  /*5a30*/  HFMA2 R33, -RZ, RZ, 0, 0 ;  /* 0x00000000ff217431 */ /* 0x000fe200000001ff */
[----:B-1----:R-:W-:Y:S01]  /*5a40*/  PRMT R28, RZ, 0x7610, R28 ;  /* 0x00007610ff1c7816 */ /* 0x002fe2000000001c */
[----:B------:R-:W2:Y:S03]  /*5a50*/  LDL.LU.64 R6, [R1+0x208] ;  /* 0x0002080001067983 */ /* 0x000ea60000300a00 */
[----:B------:R-:W-:Y:S02]  /*5a60*/  @!P5 PRMT R28, R15, 0x7610, R28 ;  /* 0x000076100f1cd816 */ /* 0x000fe4000000001c */
[----:B------:R-:W-:-:S03]  /*5a70*/  LOP3.LUT P5, RZ, R31, 0x8000000, RZ, 0xc0, !PT ;  /* 0x080000001fff7812 */ /* 0x000fc600078ac0ff */
[----:B------:R0:W-:Y:S02]  /*5a80*/  STL.S16 [R1+0x1cc], R28 ;  /* 0x0001cc1c01007387 */ /* 0x0001e40000100600 */
[----:B0-----:R-:W-:Y:S02]  /*5a90*/  MOV R28, RZ ;  /* 0x000000ff001c7202 */ /* 0x001fe40000000f00 */
[----:B------:R-:W-:-:S05]  /*5aa0*/  @!P4 PRMT R16, R11, 0x7610, R16 ;  /* 0x000076100b10c816 */ /* 0x000fca0000000010 */
[----:B------:R0:W-:Y:S04]  /*5ab0*/  STL.S16 [R1+0x1d8], R16 ;  /* 0x0001d81001007387 */ /* 0x0001e80000100600 */
[----:B0-----:R-:W4:Y:S04]  /*5ac0*/  LDL.LU.64 R16, [R1+0x1d0] ;  /* 0x0001d00001107983 */ /* 0x001f280000300a00 */
[----:B---3--:R0:W3:Y:S04]  /*5ad0*/  @!P5 LDG.E R28, desc[UR10][R34.64] ;  /* 0x0000000a221cd981 */ /* 0x0080e8000c1e1900 */
[----:B------:R-:W0:Y:S01]  /*5ae0*/  LDL.LU.64 R34, [R1+0x418] ;  /* 0x0004180001227983 */ /* 0x000e220000300a00 */
[----:B------:R-:W-:-:S02]  /*5af0*/  @!P4 PRMT R29, R11, 0x7632, R29 ;  /* 0x000076320b1dc816 */ /* 0x000fc4000000001d */
[C---:B------:R-:W-:Y:S02]  /*5b00*/  @!P4 PRMT R26, R13.reuse, 0x7610, R26 ;  /* 0x000076100d1ac816 */ /* 0x040fe4000000001a */
[----:B------:R-:W-:Y:S02]  /*5b10*/  @!P4 PRMT R5, R13, 0x7632, R5 ;  /* 0x000076320d05c816 */ /* 0x000fe40000000005 */
[----:B------:R-:W-:-:S13]  /*5b20*/  LOP3.LUT P4, RZ, R31, 0x10000000, RZ, 0xc0, !PT ;  /* 0x100000001fff7812 */ /* 0x000fda000788c0ff */
[----:B----4-:R-:W4:Y:S04]  /*5b30*/  @!P4 LDG.E R33, desc[UR10][R16.64] ;  /* 0x0000000a1021c981 */ /* 0x010f28000c1e1900 */
[----:B------:R-:W3:Y:S01]  /*5b40*/  LDL.LU.64 R16, [R1+0x420] ;  /* 0x0004200001107983 */ /* 0x000ee20000300a00 */
[----:B0-----:R-:W-:-:S04]  /*5b50*/  PRMT R34, RZ, 0x7610, R34 ;  /* 0x00007610ff227816 */ /* 0x001fc80000000022 */
[----:B------:R-:W-:-:S05]  /*5b60*/  @!P6 PRMT R34, R14, 0x7610, R34 ;  /* 0x000076100e22e816 */ /* 0x000fca0000000022 */
[----:B------:R0:W-:Y:S04]  /*5b70*/  STL.S16 [R1+0x1b8], R34 ;  /* 0x0001b82201007387 */ /* 0x0001e80000100600 */
[----:B0-----:R-:W4:Y:S04]  /*5b80*/  LDL.LU R34, [R1+0x410] ;  /* 0x0004100001227983 */ /* 0x001f280000300800 */
[----:B------:R0:W-:Y:S04]  /*5b90*/  STL.S16 [R1+0x1f0], R29 ;  /* 0x0001f01d01007387 */ /* 0x0001e80000100600 */
[----:B0-----:R-:W3:Y:S04]  /*5ba0*/  LDL.LU R29, [R1+0x428] ;  /* 0x00042800011d7983 */ /* 0x001ee80000300800 */
[----:B------:R-:W-:Y:S04]  /*5bb0*/  STL.S16 [R1+0x324], R5 ;  /* 0x0003240501007387 */ /* 0x000fe80000100600 */
[----:B------:R0:W-:Y:S04]  /*5bc0*/  STL.S16 [R1+0x1c8], R4 ;  /* 0x0001c80401007387 */ /* 0x0001e80000100600 */
[----:B0-----:R-:W3:Y:S01]  /*5bd0*/  LDL.LU.64 R4, [R1+0x1b0] ;  /* 0x0001b00001047983 */ /* 0x001ee20000300a00 */
[----:B------:R-:W-:-:S06]  /*5be0*/  HFMA2 R30, -RZ, RZ, 0, 0 ;  /* 0x00000000ff1e7431 */ /* 0x000fcc00000001ff */
[----:B--2---:R-:W2:Y:S04]  /*5bf0*/  @!P1 LDG.E R30, desc[UR10][R6.64] ;  /* 0x0000000a061e9981 */ /* 0x004ea8000c1e1900 */
[----:B------:R0:W-:Y:S04]  /*5c00*/  STL.S16 [R1+0x334], R25 ;  /* 0x0003341901007387 */ /* 0x0001e80000100600 */
[----:B------:R-:W2:Y:S04]  /*5c10*/  LDL.LU.64 R6, [R1+0x1e0] ;  /* 0x0001e00001067983 */ /* 0x000ea80000300a00 */
[----:B------:R1:W-:Y:S04]  /*5c20*/  STL.S16 [R1+0x1e0], R24 ;  /* 0x0001e01801007387 */ /* 0x0003e80000100600 */
[----:B0-----:R-:W2:Y:S04]  /*5c30*/  LDL.LU R25, [R1+0x110] ;  /* 0x0001100001197983 */ /* 0x001ea80000300800 */
[----:B-1----:R-:W2:Y:S01]  /*5c40*/  LDL.LU R24, [R1+0x118] ;  /* 0x0001180001187983 */ /* 0x002ea20000300800 */
[----:B----4-:R-:W-:-:S04]  /*5c50*/  PRMT R34, RZ, 0x7610, R34 ;  /* 0x00007610ff227816 */ /* 0x010fc80000000022 */
[----:B---3--:R-:W-:-:S05]  /*5c60*/  @!P6 PRMT R34, R17, 0x7610, R34 ;  /* 0x000076101122e816 */ /* 0x008fca0000000022 */
[----:B------:R0:W-:Y:S04]  /*5c70*/  STL.S16 [R1+0x1d0], R34 ;  /* 0x0001d02201007387 */ /* 0x0001e80000100600 */
[----:B0-----:R-:W3:Y:S01]  /*5c80*/  LDL.LU R34, [R1+0x408] ;  /* 0x0004080001227983 */ /* 0x001ee20000300800 */
[----:B------:R-:W-:-:S03]  /*5c90*/  PRMT R32, RZ, 0x7610, R32 ;  /* 0x00007610ff207816 */ /* 0x000fc60000000020 */
[----:B------:R0:W-:Y:S01]  /*5ca0*/  STL [R1+0xb8], R29 ;  /* 0x0000b81d01007387 */ /* 0x0001e20000100800 */
[----:B------:R-:W-:Y:S02]  /*5cb0*/  @!P6 PRMT R36, R14, 0x7632, R36 ;  /* 0x000076320e24e816 */ /* 0x000fe40000000024 */
[----:B------:R-:W-:Y:S02]  /*5cc0*/  @!P6 PRMT R32, R17, 0x7632, R32 ;  /* 0x000076321120e816 */ /* 0x000fe40000000020 */
[----:B------:R-:W-:Y:S02]  /*5cd0*/  LOP3.LUT P6, RZ, R31, 0x4000000, RZ, 0xc0, !PT ;  /* 0x040000001fff7812 */ /* 0x000fe400078cc0ff */
[----:B0-----:R-:W-:-:S06]  /*5ce0*/  MOV R29, RZ ;  /* 0x000000ff001d7202 */ /* 0x001fcc0000000f00 */
[----:B------:R-:W4:Y:S04]  /*5cf0*/  @!P4 LDG.E R29, desc[UR10][R2.64] ;  /* 0x0000000a021dc981 */ /* 0x000f28000c1e1900 */
[----:B------:R-:W4:Y:S04]  /*5d00*/  LDL.LU.64 R2, [R1+0x188] ;  /* 0x0001880001027983 */ /* 0x000f280000300a00 */
[----:B------:R0:W-:Y:S02]  /*5d10*/  STL.S16 [R1+0x1dc], R26 ;  /* 0x0001dc1a01007387 */ /* 0x0001e40000100600 */
[----:B0-----:R-:W-:-:S02]  /*5d20*/  HFMA2 R26, -RZ, RZ, 0, 0 ;  /* 0x00000000ff1a7431 */ /* 0x001fc400000001ff */
[----:B--2---:R0:W-:Y:S04]  /*5d30*/  STL [R1+0xc4], R24 ;  /* 0x0000c41801007387 */ /* 0x0041e80000100800 */
[----:B------:R-:W2:Y:S04]  /*5d40*/  @!P3 LDG.E R26, desc[UR10][R6.64] ;  /* 0x0000000a061ab981 */ /* 0x000ea8000c1e1900 */
[----:B------:R1:W-:Y:S04]  /*5d50*/  STL [R1+0xc8], R25 ;  /* 0x0000c81901007387 */ /* 0x0003e80000100800 */
[----:B0-----:R-:W2:Y:S04]  /*5d60*/  LDL.LU R24, [R1+0x13c] ;  /* 0x00013c0001187983 */ /* 0x001ea80000300800 */
[----:B------:R-:W2:Y:S04]  /*5d70*/  LDL.LU.64 R6, [R1+0x1c0] ;  /* 0x0001c00001067983 */ /* 0x000ea80000300a00 */
[----:B-1----:R-:W2:Y:S04]  /*5d80*/  LDL.LU R25, [R1+0x138] ;  /* 0x0001380001197983 */ /* 0x002ea80000300800 */
[----:B---3--:R0:W-:Y:S02]  /*5d90*/  STL [R1+0xc0], R34 ;  /* 0x0000c02201007387 */ /* 0x0081e40000100800 */
[----:B0-----:R-:W-:-:S06]  /*5da0*/  HFMA2 R34, -RZ, RZ, 0, 0 ;  /* 0x00000000ff227431 */ /* 0x001fcc00000001ff */
[----:B------:R-:W3:Y:S04]  /*5db0*/  @!P6 LDG.E R34, desc[UR10][R4.64] ;  /* 0x0000000a0422e981 */ /* 0x000ee8000c1e1900 */
[----:B------:R-:W3:Y:S04]  /*5dc0*/  LDL.LU.64 R4, [R1+0x3f0] ;  /* 0x0003f00001047983 */ /* 0x000ee80000300a00 */
[----:B------:R0:W-:Y:S02]  /*5dd0*/  STL.S16 [R1+0x34c], R32 ;  /* 0x00034c2001007387 */ /* 0x0001e40000100600 */
[----:B0-----:R-:W-:-:S06]  /*5de0*/  MOV R32, RZ ;  /* 0x000000ff00207202 */ /* 0x001fcc0000000f00 */
[----:B----4-:R0:W4:Y:S04]  /*5df0*/  @!P6 LDG.E R32, desc[UR10][R2.64] ;  /* 0x0000000a0220e981 */ /* 0x010128000c1e1900 */
[----:B------:R-:W4:Y:S01]  /*5e00*/  LDL.LU R2, [R1+0x3f8] ;  /* 0x0003f80001027983 */ /* 0x000f220000300800 */
[----:B------:R-:W-:-:S03]  /*5e10*/  HFMA2 R31, -RZ, RZ, 0, 0 ;  /* 0x00000000ff1f7431 */ /* 0x000fc600000001ff */
[----:B------:R1:W-:Y:S04]  /*5e20*/  STL [R1+0x60], R0 ;  /* 0x0000600001007387 */ /* 0x0003e80000100800 */
[----:B--2---:R-:W2:Y:S04]  /*5e30*/  @!P5 LDG.E R31, desc[UR10][R6.64] ;  /* 0x0000000a061fd981 */ /* 0x004ea8000c1e1900 */
[----:B-1----:R-:W2:Y:S04]  /*5e40*/  LDL.LU R0, [R1+0x3d0] ;  /* 0x0003d00001007983 */ /* 0x002ea80000300800 */
[----:B------:R-:W2:Y:S04]  /*5e50*/  LDL.LU.64 R6, [R1+0x400] ;  /* 0x0004000001067983 */ /* 0x000ea80000300a00 */
[----:B------:R1:W-:Y:S04]  /*5e60*/  STL [R1+0xd0], R24 ;  /* 0x0000d01801007387 */ /* 0x0003e80000100800 */
[----:B------:R0:W-:Y:S04]  /*5e70*/  STL [R1+0x54], R25 ;  /* 0x0000541901007387 */ /* 0x0001e80000100800 */
[----:B-1----:R-:W2:Y:S04]  /*5e80*/  LDL.LU R24, [R1+0x3e8] ;  /* 0x0003e80001187983 */ /* 0x002ea80000300800 */
[----:B0-----:R-:W2:Y:S04]  /*5e90*/  LDL.LU R25, [R1+0x3e4] ;  /* 0x0003e40001197983 */ /* 0x001ea80000300800 */
[----:B---3--:R0:W-:Y:S04]  /*5ea0*/  STL [R1+0x48], R4 ;  /* 0x0000480401007387 */ /* 0x0081e80000100800 */
[----:B0-----:R-:W3:Y:S01]  /*5eb0*/  LDL.LU R4, [R1+0x3ec] ;  /* 0x0003ec0001047983 */ /* 0x001ee20000300800 */
[----:B------:R-:W0:Y:S01]  /*5ec0*/  S2R R3, SR_TID.X ;  /* 0x0000000000037919 */ /* 0x000e220000002100 */
[----:B------:R-:W-:-:S02]  /*5ed0*/  PRMT R5, RZ, 0x7610, R5 ;  /* 0x00007610ff057816 */ /* 0x000fc40000000005 */
[----:B------:R1:W-:Y:S04]  /*5ee0*/  STL [R1+0xb0], R23 ;  /* 0x0000b01701007387 */ /* 0x0003e80000100800 */
[----:B------:R1:W-:Y:S04]  /*5ef0*/  STL [R1+0x34], R22 ;  /* 0x0000341601007387 */ /* 0x0003e80000100800 */
[----:B----4-:R0:W-:Y:S01]  /*5f00*/  STL [R1+0x44], R2 ;  /* 0x0000440201007387 */ /* 0x0101e20000100800 */
[----:B-1----:R-:W-:Y:S02]  /*5f10*/  PRMT R23, RZ, 0x7610, R23 ;  /* 0x00007610ff177816 */ /* 0x002fe40000000017 */
[----:B------:R-:W-:-:S02]  /*5f20*/  PRMT R22, RZ, 0x7610, R22 ;  /* 0x00007610ff167816 */ /* 0x000fc40000000016 */
[----:B0-----:R-:W-:-:S05]  /*5f30*/  LOP3.LUT R2, R3, 0xffff, RZ, 0xc0, !PT ;  /* 0x0000ffff03027812 */ /* 0x001fca00078ec0ff */
[----:B------:R-:W-:Y:S01]  /*5f40*/  IMAD R2, R2, 0x556, RZ ;  /* 0x0000055602027824 */ /* 0x000fe200078e02ff */
[C---:B------:R-:W-:Y:S02]  /*5f50*/  @!P0 PRMT R23, R16.reuse, 0x7610, R23 ;  /* 0x0000761010178816 */ /* 0x040fe40000000017 */
[----:B------:R-:W-:Y:S02]  /*5f60*/  @!P0 PRMT R22, R16, 0x7632, R22 ;  /* 0x0000763210168816 */ /* 0x000fe40000000016 */
[----:B------:R-:W-:Y:S02]  /*5f70*/  SHF.R.U32.HI R2, RZ, 0x10, R2 ;  /* 0x00000010ff027819 */ /* 0x000fe40000011602 */
[----:B------:R-:W-:Y:S02]  /*5f80*/  @!P0 PRMT R5, R21, 0x7610, R5 ;  /* 0x0000761015058816 */ /* 0x000fe40000000005 */
[----:B------:R-:W-:-:S05]  /*5f90*/  PRMT R2, R2, 0x9910, RZ ;  /* 0x0000991002027816 */ /* 0x000fca00000000ff */
[----:B------:R-:W-:Y:S01]  /*5fa0*/  IMAD R2, R2, 0x30, RZ ;  /* 0x0000003002027824 */ /* 0x000fe200078e02ff */
[----:B------:R-:W-:Y:S04]  /*5fb0*/  STL.S16 [R1+0x11c], R23 ;  /* 0x00011c1701007387 */ /* 0x000fe80000100600 */
[----:B------:R-:W-:Y:S01]  /*5fc0*/  IADD3 R2, PT, PT, RZ, -R2, RZ ;  /* 0x80000002ff027210 */ /* 0x000fe20007ffe0ff */
[----:B------:R0:W-:Y:S04]  /*5fd0*/  STL.S16 [R1+0x348], R22 ;  /* 0x0003481601007387 */ /* 0x0001e80000100600 */
[----:B------:R-:W-:Y:S01]  /*5fe0*/  STL.S16 [R1+0x344], R5 ;  /* 0x0003440501007387 */ /* 0x000fe20000100600 */
[----:B------:R-:W-:Y:S01]  /*5ff0*/  PRMT R2, R2, 0x7710, RZ ;  /* 0x0000771002027816 */ /* 0x000fe200000000ff */
[----:B0-----:R-:W0:Y:S03]  /*6000*/  LDC.64 R22, c[0x0][0x3a8] ;  /* 0x0000ea00ff167b82 */ /* 0x001e260000000a00 */
[----:B------:R-:W-:-:S04]  /*6010*/  IADD3 R2, PT, PT, R2, R3, RZ ;  /* 0x0000000302027210 */ /* 0x000fc80007ffe0ff */
[----:B------:R-:W-:-:S04]  /*6020*/  SHF.L.U32 R2, R2, 0x1, RZ ;  /* 0x0000000102027819 */ /* 0x000fc800000006ff */
[----:B------:R-:W-:Y:S02]  /*6030*/  LOP3.LUT R3, R2, 0xffff, RZ, 0xc0, !PT ;  /* 0x0000ffff02037812 */ /* 0x000fe400078ec0ff */
[----:B------:R-:W-:-:S05]  /*6040*/  MOV R2, UR13 ;  /* 0x0000000d00027c02 */ /* 0x000fca0008000f00 */
[----:B------:R-:W-:Y:S01]  /*6050*/  IMAD R2, R2, 0x60, R3 ;  /* 0x0000006002027824 */ /* 0x000fe200078e0203 */
[----:B------:R-:W-:Y:S01]  /*6060*/  STL [R1+0x3b0], R3 ;  /* 0x0003b00301007387 */ /* 0x000fe20000100800 */
[----:B------:R-:W-:Y:S02]  /*6070*/  UIMAD.WIDE UR6, UR8, 0x8, UR6 ;  /* 0x00000008080678a5 */ /* 0x000fe4000f8e0206 */
[----:B0-----:R-:W-:Y:S01]  /*6080*/  IMAD.WIDE R22, R2, 0x4, R22 ;  /* 0x0000000402167825 */ /* 0x001fe200078e0216 */
[----:B--2---:R-:W-:Y:S01]  /*6090*/  PRMT R0, RZ, 0x7610, R0 ;  /* 0x00007610ff007816 */ /* 0x004fe20000000000 */
[----:B------:R0:W-:Y:S03]  /*60a0*/  STL.S16 [R1+0x1d4], R36 ;  /* 0x0001d42401007387 */ /* 0x0001e60000100600 */
[----:B------:R-:W-:Y:S01]  /*60b0*/  @!P1 PRMT R0, R30, 0x7632, R0 ;  /* 0x000076321e009816 */ /* 0x000fe20000000000 */
[----:B------:R1:W-:Y:S04]  /*60c0*/  STL [R1+0x5c], R6 ;  /* 0x00005c0601007387 */ /* 0x0003e80000100800 */
[----:B0-----:R-:W2:Y:S04]  /*60d0*/  LDL.LU R36, [R1+0x40c] ;  /* 0x00040c0001247983 */ /* 0x001ea80000300800 */
[----:B-1----:R-:W4:Y:S04]  /*60e0*/  LDL.LU R6, [R1+0x3d8] ;  /* 0x0003d80001067983 */ /* 0x002f280000300800 */
[----:B------:R0:W-:Y:S04]  /*60f0*/  STL [R1+0x58], R25 ;  /* 0x0000581901007387 */ /* 0x0001e80000100800 */
[----:B------:R1:W-:Y:S04]  /*6100*/  STL [R1+0xd8], R24 ;  /* 0x0000d81801007387 */ /* 0x0003e80000100800 */
[----:B------:R1:W-:Y:S04]  /*6110*/  STL [R1+0xdc], R7 ;  /* 0x0000dc0701007387 */ /* 0x0003e80000100800 */
[----:B------:R1:W-:Y:S04]  /*6120*/  STL.S16 [R1+0x128], R0 ;  /* 0x0001280001007387 */ /* 0x0003e80000100600 */
[----:B0-----:R-:W4:Y:S04]  /*6130*/  LDL.LU R25, [R1+0x3e0] ;  /* 0x0003e00001197983 */ /* 0x001f280000300800 */
[----:B-1----:R-:W4:Y:S04]  /*6140*/  LDL.LU R24, [R1+0x3dc] ;  /* 0x0003dc0001187983 */ /* 0x002f280000300800 */
[----:B------:R-:W4:Y:S04]  /*6150*/  LDL.LU R7, [R1+0x3d4] ;  /* 0x0003d40001077983 */ /* 0x000f280000300800 */
[----:B------:R-:W4:Y:S04]  /*6160*/  LDL.LU R0, [R1+0x3c4] ;  /* 0x0003c40001007983 */ /* 0x000f280000300800 */
[----:B------:R0:W-:Y:S04]  /*6170*/  STL [R1+0x50], R35 ;  /* 0x0000502301007387 */ /* 0x0001e80000100800 */
[----:B0-----:R-:W4:Y:S01]  /*6180*/  LDL.LU R35, [R1+0x134] ;  /* 0x0001340001237983 */ /* 0x001f220000300800 */
[----:B---3--:R-:W-:-:S04]  /*6190*/  PRMT R4, RZ, 0x7610, R4 ;  /* 0x00007610ff047816 */ /* 0x008fc80000000004 */
[----:B------:R-:W-:Y:S02]  /*61a0*/  @!P0 PRMT R4, R21, 0x7632, R4 ;  /* 0x0000763215048816 */ /* 0x000fe40000000004 */
[----:B------:R-:W-:-:S03]  /*61b0*/  ISETP.NE.AND P0, PT, RZ, UR9, PT ;  /* 0x00000009ff007c0c */ /* 0x000fc6000bf05270 */
[----:B------:R0:W-:Y:S10]  /*61c0*/  STL.S16 [R1+0x35c], R4 ;  /* 0x00035c0401007387 */ /* 0x0001f40000100600 */
[----:B0-----:R-:W0:Y:S02]  /*61d0*/  @P0 LDC.64 R4, c[0x0][0x3b0] ;  /* 0x0000ec00ff040b82 */ /* 0x001e240000000a00 */
[----:B0-----:R-:W-:Y:S01]  /*61e0*/  @P0 IMAD.WIDE R4, R2, 0x4, R4 ;  /* 0x0000000402040825 */ /* 0x001fe200078e0204 */
[----:B------:R-:W-:-:S06]  /*61f0*/  CS2R R2, SRZ ;  /* 0x0000000000027805 */ /* 0x000fcc000001ff00 */
[----:B------:R0:W5:Y:S02]  /*6200*/  @P0 LDG.E.64 R2, desc[UR10][R4.64] ;  /* 0x0000000a04020981 */ /* 0x000164000c1e1b00 */
[----:B0-----:R-:W-:Y:S02]  /*6210*/  MOV R4, R22 ;  /* 0x0000001600047202 */ /* 0x001fe40000000f00 */
[----:B------:R-:W-:Y:S02]  /*6220*/  MOV R5, R23 ;  /* 0x0000001700057202 */ /* 0x000fe40000000f00 */
[----:B------:R-:W-:Y:S02]  /*6230*/  MOV R22, UR6 ;  /* 0x0000000600167c02 */ /* 0x000fe40008000f00 */
[----:B------:R-:W-:Y:S01]  /*6240*/  MOV R23, UR7 ;  /* 0x0000000700177c02 */ /* 0x000fe20008000f00 */
[----:B------:R-:W-:Y:S04]  /*6250*/  STL [R1+0x64], R8 ;  /* 0x0000640801007387 */ /* 0x000fe80000100800 */
[----:B------:R0:W-:Y:S04]  /*6260*/  STL [R1+0xe8], R13 ;  /* 0x0000e80d01007387 */ /* 0x0001e80000100800 */
[----:B------:R-:W3:Y:S04]  /*6270*/  LDG.E.64 R22, desc[UR10][R22.64] ;  /* 0x0000000a16167981 */ /* 0x000ee8000c1e1b00 */
[----:B------:R1:W-:Y:S01]  /*6280*/  STL [R1+0x6c], R12 ;  /* 0x00006c0c01007387 */ /* 0x0003e20000100800 */
[----:B0-----:R-:W-:-:S03]  /*6290*/  PRMT R13, RZ, 0x7610, R13 ;  /* 0x00007610ff0d7816 */ /* 0x001fc6000000000d */
[----:B------:R-:W-:Y:S01]  /*62a0*/  STL [R1+0x78], R19 ;  /* 0x0000781301007387 */ /* 0x000fe20000100800 */
[----:B------:R-:W-:-:S03]  /*62b0*/  @!P4 PRMT R13, R33, 0x7610, R13 ;  /* 0x00007610210dc816 */ /* 0x000fc6000000000d */
[----:B------:R-:W-:Y:S01]  /*62c0*/  STL [R1+0xcc], R18 ;  /* 0x0000cc1201007387 */ /* 0x000fe20000100800 */
[----:B-1----:R-:W-:-:S03]  /*62d0*/  PRMT R12, RZ, 0x7610, R12 ;  /* 0x00007610ff0c7816 */ /* 0x002fc6000000000c */
[----:B------:R-:W-:Y:S01]  /*62e0*/  STL [R1+0xe0], R9 ;  /* 0x0000e00901007387 */ /* 0x000fe20000100800 */
[----:B------:R-:W-:-:S03]  /*62f0*/  @!P4 PRMT R12, R33, 0x7632, R12 ;  /* 0x00007632210cc816 */ /* 0x000fc6000000000c */
[----:B------:R-:W-:Y:S04]  /*6300*/  STL [R1+0xe4], R10 ;  /* 0x0000e40a01007387 */ /* 0x000fe80000100800 */
[----:B--2---:R0:W-:Y:S01]  /*6310*/  STL [R1+0x4c], R36 ;  /* 0x00004c2401007387 */ /* 0x0041e20000100800 */
[----:B----4-:R-:W-:-:S03]  /*6320*/  PRMT R6, RZ, 0x7610, R6 ;  /* 0x00007610ff067816 */ /* 0x010fc60000000006 */
[----:B------:R-:W-:Y:S04]  /*6330*/  STL [R1+0x68], R11 ;  /* 0x0000680b01007387 */ /* 0x000fe80000100800 */
[----:B------:R-:W-:Y:S01]  /*6340*/  STL [R1+0xec], R15 ;  /* 0x0000ec0f01007387 */ /* 0x000fe20000100800 */
[----:B0-----:R-:W-:Y:S02]  /*6350*/  PRMT R36, RZ, 0x7610, R36 ;  /* 0x00007610ff247816 */ /* 0x001fe40000000024 */
[C---:B------:R-:W-:Y:S01]  /*6360*/  @!P1 PRMT R6, R19.reuse, 0x7632, R6 ;  /* 0x0000763213069816 */ /* 0x040fe20000000006 */
[----:B------:R-:W-:Y:S01]  /*6370*/  STL [R1+0x70], R14 ;  /* 0x0000700e01007387 */ /* 0x000fe20000100800 */
[----:B------:R-:W-:Y:S02]  /*6380*/  @!P1 PRMT R36, R19, 0x7610, R36 ;  /* 0x0000761013249816 */ /* 0x000fe40000000024 */
[----:B------:R-:W-:Y:S01]  /*6390*/  PRMT R19, RZ, 0x7610, R19 ;  /* 0x00007610ff137816 */ /* 0x000fe20000000013 */
[----:B------:R0:W-:Y:S01]  /*63a0*/  STL [R1+0xf0], R17 ;  /* 0x0000f01101007387 */ /* 0x0001e20000100800 */
[----:B------:R-:W-:-:S02]  /*63b0*/  PRMT R18, RZ, 0x7610, R18 ;  /* 0x00007610ff127816 */ /* 0x000fc40000000012 */
[----:B------:R-:W-:Y:S01]  /*63c0*/  @!P2 PRMT R19, R20, 0x7610, R19 ;  /* 0x000076101413a816 */ /* 0x000fe20000000013 */
[----:B------:R1:W-:Y:S01]  /*63d0*/  STL [R1+0x74], R16 ;  /* 0x0000741001007387 */ /* 0x0003e20000100800 */
[----:B------:R-:W-:-:S03]  /*63e0*/  PRMT R25, RZ, 0x7610, R25 ;  /* 0x00007610ff197816 */ /* 0x000fc60000000019 */
[----:B------:R-:W-:Y:S01]  /*63f0*/  STL [R1+0xf4], R21 ;  /* 0x0000f41501007387 */ /* 0x000fe20000100800 */
[----:B------:R-:W-:-:S03]  /*6400*/  PRMT R24, RZ, 0x7610, R24 ;  /* 0x00007610ff187816 */ /* 0x000fc60000000018 */
[----:B------:R2:W-:Y:S01]  /*6410*/  STL [R1+0x7c], R20 ;  /* 0x00007c1401007387 */ /* 0x0005e20000100800 */
[----:B------:R-:W-:-:S03]  /*6420*/  PRMT R7, RZ, 0x7610, R7 ;  /* 0x00007610ff077816 */ /* 0x000fc60000000007 */
[----:B------:R4:W-:Y:S01]  /*6430*/  STL [R1+0x104], R33 ;  /* 0x0001042101007387 */ /* 0x0009e20000100800 */
[----:B------:R-:W-:-:S03]  /*6440*/  PRMT R0, RZ, 0x7610, R0 ;  /* 0x00007610ff007816 */ /* 0x000fc60000000000 */
[----:B------:R-:W-:Y:S01]  /*6450*/  STL [R1+0xf8], R30 ;  /* 0x0000f81e01007387 */ /* 0x000fe20000100800 */
[----:B------:R-:W-:Y:S02]  /*6460*/  @!P1 PRMT R7, R30, 0x7610, R7 ;  /* 0x000076101e079816 */ /* 0x000fe40000000007 */
[----:B------:R-:W-:Y:S01]  /*6470*/  @!P2 PRMT R24, R20, 0x7632, R24 ;  /* 0x000076321418a816 */ /* 0x000fe20000000018 */
[----:B------:R-:W-:Y:S01]  /*6480*/  STL [R1+0xfc], R27 ;  /* 0x0000fc1b01007387 */ /* 0x000fe20000100800 */
[C---:B------:R-:W-:Y:S02]  /*6490*/  @!P2 PRMT R25, R27.reuse, 0x7610, R25 ;  /* 0x000076101b19a816 */ /* 0x040fe40000000019 */
[----:B------:R-:W-:Y:S01]  /*64a0*/  @!P2 PRMT R0, R27, 0x7632, R0 ;  /* 0x000076321b00a816 */ /* 0x000fe20000000000 */
[----:B------:R-:W-:Y:S01]  /*64b0*/  STL [R1+0x80], R37 ;  /* 0x0000802501007387 */ /* 0x000fe20000100800 */
[----:B0-----:R-:W-:Y:S02]  /*64c0*/  PRMT R17, RZ, 0x7610, R17 ;  /* 0x00007610ff117816 */ /* 0x001fe40000000011 */
[----:B-1----:R-:W-:Y:S01]  /*64d0*/  PRMT R16, RZ, 0x7610, R16 ;  /* 0x00007610ff107816 */ /* 0x002fe20000000010 */
[----:B------:R-:W-:Y:S01]  /*64e0*/  STL [R1+0x100], R26 ;  /* 0x0001001a01007387 */ /* 0x000fe20000100800 */
[----:B------:R-:W-:-:S02]  /*64f0*/  PRMT R15, RZ, 0x7610, R15 ;  /* 0x00007610ff0f7816 */ /* 0x000fc4000000000f */
[----:B--2---:R-:W-:Y:S01]  /*6500*/  PRMT R20, RZ, 0x7610, R20 ;  /* 0x00007610ff147816 */ /* 0x004fe20000000014 */
[----:B------:R0:W-:Y:S01]  /*6510*/  STL [R1+0xd4], R35 ;  /* 0x0000d42301007387 */ /* 0x0001e20000100800 */
[----:B------:R-:W-:Y:S02]  /*6520*/  PRMT R14, RZ, 0x7610, R14 ;  /* 0x00007610ff0e7816 */ /* 0x000fe4000000000e */
[----:B------:R-:W-:Y:S01]  /*6530*/  PRMT R11, RZ, 0x7610, R11 ;  /* 0x00007610ff0b7816 */ /* 0x000fe2000000000b */
[----:B------:R-:W-:Y:S01]  /*6540*/  STL [R1+0x84], R29 ;  /* 0x0000841d01007387 */ /* 0x000fe20000100800 */
[----:B------:R-:W-:Y:S02]  /*6550*/  PRMT R10, RZ, 0x7610, R10 ;  /* 0x00007610ff0a7816 */ /* 0x000fe4000000000a */
[----:B----4-:R-:W-:Y:S01]  /*6560*/  PRMT R33, RZ, 0x7610, R33 ;  /* 0x00007610ff217816 */ /* 0x010fe20000000021 */
[----:B------:R-:W-:Y:S01]  /*6570*/  STL [R1+0x88], R28 ;  /* 0x0000881c01007387 */ /* 0x000fe20000100800 */
[----:B------:R-:W-:-:S02]  /*6580*/  PRMT R21, RZ, 0x7610, R21 ;  /* 0x00007610ff157816 */ /* 0x000fc40000000015 */
[----:B------:R-:W-:Y:S01]  /*6590*/  PRMT R9, RZ, 0x7610, R9 ;  /* 0x00007610ff097816 */ /* 0x000fe20000000009 */
[----:B------:R1:W-:Y:S01]  /*65a0*/  STL.S16 [R1+0x124], R6 ;  /* 0x0001240601007387 */ /* 0x0003e20000100600 */
[C---:B------:R-:W-:Y:S02]  /*65b0*/  @!P3 PRMT R18, R37.reuse, 0x7610, R18 ;  /* 0x000076102512b816 */ /* 0x040fe40000000012 */
[----:B------:R-:W-:Y:S01]  /*65c0*/  @!P3 PRMT R17, R37, 0x7632, R17 ;  /* 0x000076322511b816 */ /* 0x000fe20000000011 */
[----:B------:R2:W-:Y:S01]  /*65d0*/  STL.S16 [R1+0x114], R7 ;  /* 0x0001140701007387 */ /* 0x0005e20000100600 */
[C---:B------:R-:W-:Y:S02]  /*65e0*/  @!P3 PRMT R16, R26.reuse, 0x7610, R16 ;  /* 0x000076101a10b816 */ /* 0x040fe40000000010 */
[----:B------:R-:W-:Y:S01]  /*65f0*/  @!P3 PRMT R15, R26, 0x7632, R15 ;  /* 0x000076321a0fb816 */ /* 0x000fe2000000000f */
[----:B------:R4:W-:Y:S01]  /*6600*/  STL.S16 [R1+0x354], R24 ;  /* 0x0003541801007387 */ /* 0x0009e20000100600 */
[----:B------:R-:W-:-:S02]  /*6610*/  @!P4 PRMT R20, R29, 0x7610, R20 ;  /* 0x000076101d14c816 */ /* 0x000fc40000000014 */
[----:B------:R-:W-:Y:S01]  /*6620*/  @!P4 PRMT R14, R29, 0x7632, R14 ;  /* 0x000076321d0ec816 */ /* 0x000fe2000000000e */
[----:B------:R4:W-:Y:S01]  /*6630*/  STL.S16 [R1+0x350], R25 ;  /* 0x0003501901007387 */ /* 0x0009e20000100600 */
[C---:B------:R-:W-:Y:S02]  /*6640*/  @!P5 PRMT R11, R28.reuse, 0x7610, R11 ;  /* 0x000076101c0bd816 */ /* 0x040fe4000000000b */
[----:B------:R-:W-:Y:S01]  /*6650*/  @!P5 PRMT R10, R28, 0x7632, R10 ;  /* 0x000076321c0ad816 */ /* 0x000fe2000000000a */
[----:B------:R4:W-:Y:S01]  /*6660*/  STL.S16 [R1+0x364], R0 ;  /* 0x0003640001007387 */ /* 0x0009e20000100600 */
[C---:B------:R-:W-:Y:S02]  /*6670*/  @!P5 PRMT R33, R31.reuse, 0x7610, R33 ;  /* 0x000076101f21d816 */ /* 0x040fe40000000021 */
[----:B------:R-:W-:Y:S01]  /*6680*/  @!P5 PRMT R21, R31, 0x7632, R21 ;  /* 0x000076321f15d816 */ /* 0x000fe20000000015 */
[----:B------:R4:W-:Y:S01]  /*6690*/  STL [R1+0x108], R31 ;  /* 0x0001081f01007387 */ /* 0x0009e20000100800 */
[----:B------:R-:W-:-:S03]  /*66a0*/  @!P6 PRMT R9, R32, 0x7632, R9 ;  /* 0x000076322009e816 */ /* 0x000fc60000000009 */
[----:B------:R3:W-:Y:S04]  /*66b0*/  STL [R1+0x8c], R32 ;  /* 0x00008c2001007387 */ /* 0x0007e80000100800 */
[----:B------:R3:W-:Y:S04]  /*66c0*/  STL [R1+0x10c], R34 ;  /* 0x00010c2201007387 */ /* 0x0007e80000100800 */
[----:B------:R-:W5:Y:S04]  /*66d0*/  LDG.E.64 R4, desc[UR10][R4.64] ;  /* 0x0000000a04047981 */ /* 0x000f68000c1e1b00 */
[----:B0-----:R0:W5:Y:S04]  /*66e0*/  LDL R35, [R1+0x164] ;  /* 0x0001640001237983 */ /* 0x0011680000100800 */
[----:B-1----:R0:W5:Y:S04]  /*66f0*/  LDL.LU R6, [R1+0x3cc] ;  /* 0x0003cc0001067983 */ /* 0x0021680000300800 */
[----:B--2---:R0:W5:Y:S04]  /*6700*/  LDL.LU R7, [R1+0x3c8] ;  /* 0x0003c80001077983 */ /* 0x0041680000300800 */
[----:B------:R0:W5:Y:S04]  /*6710*/  LDL R30, [R1+0x14c] ;  /* 0x00014c00011e7983 */ /* 0x0001680000100800 */
[----:B----4-:R0:W5:Y:S04]  /*6720*/  LDL.LU R24, [R1+0x3c0] ;  /* 0x0003c00001187983 */ /* 0x0101680000300800 */
[----:B------:R0:W5:Y:S04]  /*6730*/  LDL.LU R25, [R1+0x3bc] ;  /* 0x0003bc0001197983 */ /* 0x0001680000300800 */
[----:B------:R0:W5:Y:S04]  /*6740*/  LDL.LU R0, [R1+0x3b8] ;  /* 0x0003b80001007983 */ /* 0x0001680000300800 */
[----:B------:R0:W5:Y:S04]  /*6750*/  LDL R27, [R1+0x290] ;  /* 0x00029000011b7983 */ /* 0x0001680000100800 */
[----:B------:R0:W5:Y:S04]  /*6760*/  LDL R37, [R1+0x170] ;  /* 0x0001700001257983 */ /* 0x0001680000100800 */
[----:B------:R0:W5:Y:S04]  /*6770*/  LDL R26, [R1+0x150] ;  /* 0x00015000011a7983 */ /* 0x0001680000100800 */
[----:B------:R0:W5:Y:S04]  /*6780*/  LDL R29, [R1+0x2f0] ;  /* 0x0002f000011d7983 */ /* 0x0001680000100800 */
[----:B------:R0:W5:Y:S04]  /*6790*/  LDL R28, [R1+0x26c] ;  /* 0x00026c00011c7983 */ /* 0x0001680000100800 */
[----:B------:R0:W5:Y:S01]  /*67a0*/  LDL R31, [R1+0x15c] ;  /* 0x00015c00011f7983 */ /* 0x0001620000100800 */
[----:B---3--:R-:W-:-:S13]  /*67b0*/  R2UR UR28, R22 ;  /* 0x00000000161c72ca */ /* 0x008fda00000e0000 */
        /* <DEDUP_REMOVED lines=8> */
[----:B------:R-:W-:Y:S02]  /*6840*/  PRMT R22, RZ, 0x7610, R22 ;  /* 0x00007610ff167816 */ /* 0x000fe40000000016 */
[----:B------:R-:W-:Y:S02]  /*6850*/  PRMT R23, RZ, 0x7610, R23 ;  /* 0x00007610ff177816 */ /* 0x000fe40000000017 */
[----:B------:R-:W-:Y:S02]  /*6860*/  @!P6 PRMT R22, R32, 0x7610, R22 ;  /* 0x000076102016e816 */ /* 0x000fe40000000016 */
[----:B------:R-:W-:Y:S01]  /*6870*/  @!P6 PRMT R23, R34, 0x7632, R23 ;  /* 0x000076322217e816 */ /* 0x000fe20000000017 */
[----:B------:R0:W5:Y:S01]  /*6880*/  LDL R32, [R1+0x2b8] ;  /* 0x0002b80001207983 */ /* 0x0001620000100800 */
[----:B-1----:R-:W-:Y:S02]  /*6890*/  @P0 R2UR UR5, R8 ;  /* 0x00000000080502ca */ /* 0x002fe400000e0000 */
[----:B------:R-:W-:-:S04]  /*68a0*/  PRMT R8, RZ, 0x7610, R8 ;  /* 0x00007610ff087816 */ /* 0x000fc80000000008 */
[----:B------:R-:W-:Y:S02]  /*68b0*/  @!P6 PRMT R8, R34, 0x7610, R8 ;  /* 0x000076102208e816 */ /* 0x000fe40000000008 */
[----:B------:R0:W5:Y:S04]  /*68c0*/  LDL R34, [R1+0x154] ;  /* 0x0001540001227983 */ /* 0x0001680000100800 */
[----:B------:R0:W-:Y:S04]  /*68d0*/  STL.S16 [R1+0x360], R18 ;  /* 0x0003601201007387 */ /* 0x0001e80000100600 */
        /* <DEDUP_REMOVED lines=13> */
[----:B------:R0:W-:Y:S01]  /*69b0*/  STL.S16 [R1+0x39c], R23 ;  /* 0x00039c1701007387 */ /* 0x0001e20000100600 */
[----:B------:R-:W-:Y:S01]  /*69c0*/  UISETP.NE.AND UP1, UPT, UR9, URZ, UPT ;  /* 0x000000ff0900728c */ /* 0x000fe2000bf25270 */
[----:B------:R-:W-:Y:S01]  /*69d0*/  UMOV UR16, 0x3f800000 ;  /* 0x3f80000000107882 */ /* 0x000fe20000000000 */
[----:B------:R-:W-:-:S07]  /*69e0*/  @UP0 UMOV UR16, UR5 ;  /* 0x0000000500100c82 */ /* 0x000fce0008000000 */
[----:B0-----:R-:W-:Y:S05]  /*69f0*/  BRA.U UP1, `(.L_x_173) ;  /* 0x0000002901c07547 */ /* 0x001fea000b800000 */
[----:B------:R-:W2:Y:S04]  /*6a00*/  LDL.LU R9, [R1+0x19c] ;  /* 0x00019c0001097983 */ /* 0x000ea80000300800 */
[----:B------:R-:W3:Y:S04]  /*6a10*/  LDL.LU R11, [R1+0x1a4] ;  /* 0x0001a400010b7983 */ /* 0x000ee80000300800 */
[----:B------:R-:W4:Y:S04]  /*6a20*/  LDL.LU R12, [R1+0x1a0] ;  /* 0x0001a000010c7983 */ /* 0x000f280000300800 */
[----:B------:R-:W4:Y:S04]  /*6a30*/  LDL.LU R10, [R1+0x1a8] ;  /* 0x0001a800010a7983 */ /* 0x000f280000300800 */
[----:B------:R-:W4:Y:S04]  /*6a40*/  LDL.LU R13, [R1+0x194] ;  /* 0x00019400010d7983 */ /* 0x000f280000300800 */
[----:B------:R-:W4:Y:S04]  /*6a50*/  LDL.LU R18, [R1+0x1ac] ;  /* 0x0001ac0001127983 */ /* 0x000f280000300800 */
[----:B------:R-:W4:Y:S04]  /*6a60*/  LDL.LU R16, [R1+0x198] ;  /* 0x0001980001107983 */ /* 0x000f280000300800 */
[----:B------:R-:W4:Y:S01]  /*6a70*/  LDL.LU R17, [R1+0x1fc] ;  /* 0x0001fc0001117983 */ /* 0x000f220000300800 */
[----:B--2---:R-:W-:-:S02]  /*6a80*/  SHF.L.U32 R9, R9, 0x10, RZ ;  /* 0x0000001009097819 */ /* 0x004fc400000006ff */
[----:B---3--:R-:W-:-:S03]  /*6a90*/  SHF.L.U32 R8, R11, 0x10, RZ ;  /* 0x000000100b087819 */ /* 0x008fc600000006ff */
[----:B------:R-:W-:Y:S01]  /*6aa0*/  FADD.FTZ R9, R9, -UR28 ;  /* 0x8000001c09097e21 */ /* 0x000fe20008010000 */
[----:B----4-:R-:W-:-:S03]  /*6ab0*/  SHF.L.U32 R12, R12, 0x10, RZ ;  /* 0x000000100c0c7819 */ /* 0x010fc600000006ff */
[----:B------:R-:W-:Y:S01]  /*6ac0*/  FMUL.FTZ R9, R9, UR16 ;  /* 0x0000001009097c20 */ /* 0x000fe20008410000 */
[----:B-----5:R-:W-:Y:S01]  /*6ad0*/  FMUL.FTZ R11, R4, R8 ;  /* 0x00000008040b7220 */ /* 0x020fe20000410000 */
[----:B------:R-:W-:Y:S01]  /*6ae0*/  SHF.L.U32 R10, R10, 0x10, RZ ;  /* 0x000000100a0a7819 */ /* 0x000fe200000006ff */
[----:B------:R-:W-:Y:S02]  /*6af0*/  FADD.FTZ R12, R12, -UR28 ;  /* 0x8000001c0c0c7e21 */ /* 0x000fe40008010000 */
[----:B------:R-:W-:Y:S01]  /*6b00*/  FFMA.FTZ R15, R9, R11, RZ ;  /* 0x0000000b090f7223 */ /* 0x000fe200000100ff */
[----:B------:R-:W-:Y:S01]  /*6b10*/  SHF.L.U32 R14, R13, 0x10, RZ ;  /* 0x000000100d0e7819 */ /* 0x000fe200000006ff */
[----:B------:R-:W-:Y:S01]  /*6b20*/  FADD.FTZ R13, RZ, R11 ;  /* 0x0000000bff0d7221 */ /* 0x000fe20000010000 */
[----:B------:R-:W-:Y:S01]  /*6b30*/  FMUL.FTZ R12, R12, UR16 ;  /* 0x000000100c0c7c20 */ /* 0x000fe20008410000 */
[----:B------:R-:W-:Y:S02]  /*6b40*/  FMUL.FTZ R11, R5, R10 ;  /* 0x0000000a050b7220 */ /* 0x000fe40000410000 */
[----:B------:R-:W-:Y:S01]  /*6b50*/  FADD.FTZ R14, R14, -UR28 ;  /* 0x8000001c0e0e7e21 */ /* 0x000fe20008010000 */
[----:B------:R-:W-:Y:S01]  /*6b60*/  FFMA.FTZ R9, R8, R9, RZ ;  /* 0x0000000908097223 */ /* 0x000fe200000100ff */
[----:B------:R-:W-:Y:S01]  /*6b70*/  FFMA.FTZ R15, R12, R11, R15 ;  /* 0x0000000b0c0f7223 */ /* 0x000fe2000001000f */
[----:B------:R-:W-:Y:S01]  /*6b80*/  FADD.FTZ R13, R11, R13 ;  /* 0x0000000d0b0d7221 */ /* 0x000fe20000010000 */
[----:B------:R-:W-:Y:S01]  /*6b90*/  SHF.L.U32 R11, R18, 0x10, RZ ;  /* 0x00000010120b7819 */ /* 0x000fe200000006ff */
[----:B------:R-:W-:Y:S01]  /*6ba0*/  FADD.FTZ R8, RZ, R8 ;  /* 0x00000008ff087221 */ /* 0x000fe20000010000 */
[----:B------:R-:W-:Y:S01]  /*6bb0*/  FMUL.FTZ R14, R14, UR16 ;  /* 0x000000100e0e7c20 */ /* 0x000fe20008410000 */
[----:B------:R-:W-:Y:S01]  /*6bc0*/  SHF.L.U32 R16, R16, 0x10, RZ ;  /* 0x0000001010107819 */ /* 0x000fe200000006ff */
[----:B------:R-:W-:Y:S01]  /*6bd0*/  FFMA.FTZ R12, R10, R12, RZ ;  /* 0x0000000c0a0c7223 */ /* 0x000fe200000100ff */
[C---:B------:R-:W-:Y:S01]  /*6be0*/  FADD.FTZ R8, R11.reuse, R8 ;  /* 0x000000080b087221 */ /* 0x040fe20000010000 */
[----:B------:R-:W-:Y:S01]  /*6bf0*/  FFMA.FTZ R9, R11, R14, R9 ;  /* 0x0000000e0b097223 */ /* 0x000fe20000010009 */
[----:B------:R-:W-:Y:S01]  /*6c00*/  FMUL.FTZ R11, R4, R11 ;  /* 0x0000000b040b7220 */ /* 0x000fe20000410000 */
[----:B------:R-:W2:Y:S03]  /*6c10*/  LDL.LU R18, [R1+0x238] ;  /* 0x0002380001127983 */ /* 0x000ea60000300800 */
[----:B------:R-:W-:-:S02]  /*6c20*/  FFMA.FTZ R15, R14, R11, R15 ;  /* 0x0000000b0e0f7223 */ /* 0x000fc4000001000f */
[----:B------:R-:W3:Y:S01]  /*6c30*/  LDL.LU R14, [R1+0x1f8] ;  /* 0x0001f800010e7983 */ /* 0x000ee20000300800 */
[----:B------:R-:W-:Y:S01]  /*6c40*/  FADD.FTZ R16, R16, -UR28 ;  /* 0x8000001c10107e21 */ /* 0x000fe20008010000 */
[----:B------:R-:W-:-:S03]  /*6c50*/  FADD.FTZ R10, RZ, R10 ;  /* 0x0000000aff0a7221 */ /* 0x000fc60000010000 */
[----:B------:R-:W-:Y:S01]  /*6c60*/  FMUL.FTZ R16, R16, UR16 ;  /* 0x0000001010107c20 */ /* 0x000fe20008410000 */
[----:B------:R-:W-:Y:S02]  /*6c70*/  FADD.FTZ R13, R13, R11 ;  /* 0x0000000b0d0d7221 */ /* 0x000fe40000010000 */
[----:B------:R-:W4:Y:S01]  /*6c80*/  LDL.LU R11, [R1+0x190] ;  /* 0x00019000010b7983 */ /* 0x000f220000300800 */
[----:B---3--:R-:W-:-:S05]  /*6c90*/  SHF.L.U32 R14, R14, 0x10, RZ ;  /* 0x000000100e0e7819 */ /* 0x008fca00000006ff */
[C---:B------:R-:W-:Y:S01]  /*6ca0*/  FADD.FTZ R10, R14.reuse, R10 ;  /* 0x0000000a0e0a7221 */ /* 0x040fe20000010000 */
[----:B------:R-:W-:Y:S01]  /*6cb0*/  FFMA.FTZ R12, R14, R16, R12 ;  /* 0x000000100e0c7223 */ /* 0x000fe2000001000c */
[----:B------:R-:W-:-:S04]  /*6cc0*/  FMUL.FTZ R14, R5, R14 ;  /* 0x0000000e050e7220 */ /* 0x000fc80000410000 */
[----:B------:R-:W-:Y:S02]  /*6cd0*/  FFMA.FTZ R15, R16, R14, R15 ;  /* 0x0000000e100f7223 */ /* 0x000fe4000001000f */
[----:B------:R-:W3:Y:S01]  /*6ce0*/  LDL.LU R16, [R1+0x234] ;  /* 0x0002340001107983 */ /* 0x000ee20000300800 */
[----:B----4-:R-:W-:Y:S01]  /*6cf0*/  SHF.L.U32 R11, R11, 0x10, RZ ;  /* 0x000000100b0b7819 */ /* 0x010fe200000006ff */
[----:B------:R-:W-:Y:S01]  /*6d00*/  FADD.FTZ R13, R14, R13 ;  /* 0x0000000d0e0d7221 */ /* 0x000fe20000010000 */
[----:B------:R-:W-:-:S03]  /*6d10*/  SHF.L.U32 R14, R17, 0x10, RZ ;  /* 0x00000010110e7819 */ /* 0x000fc600000006ff */
[----:B------:R-:W-:-:S04]  /*6d20*/  FADD.FTZ R17, R11, -UR28 ;  /* 0x8000001c0b117e21 */ /* 0x000fc80008010000 */
[----:B------:R-:W-:Y:S01]  /*6d30*/  FMUL.FTZ R17, R17, UR16 ;  /* 0x0000001011117c20 */ /* 0x000fe20008410000 */
[----:B------:R-:W-:-:S03]  /*6d40*/  FADD.FTZ R8, R8, R14 ;  /* 0x0000000e08087221 */ /* 0x000fc60000010000 */
[----:B------:R-:W-:Y:S01]  /*6d50*/  FFMA.FTZ R9, R14, R17, R9 ;  /* 0x000000110e097223 */ /* 0x000fe20000010009 */
[----:B---3--:R-:W-:Y:S01]  /*6d60*/  SHF.L.U32 R11, R16, 0x10, RZ ;  /* 0x00000010100b7819 */ /* 0x008fe200000006ff */
[----:B------:R-:W-:Y:S01]  /*6d70*/  FMUL.FTZ R16, R4, R14 ;  /* 0x0000000e04107220 */ /* 0x000fe20000410000 */
[----:B--2---:R-:W-:Y:S02]  /*6d80*/  SHF.L.U32 R14, R18, 0x10, RZ ;  /* 0x00000010120e7819 */ /* 0x004fe400000006ff */
[----:B------:R-:W2:Y:S01]  /*6d90*/  LDL.LU R18, [R1+0x178] ;  /* 0x0001780001127983 */ /* 0x000ea20000300800 */
[----:B------:R-:W-:Y:S01]  /*6da0*/  FADD.FTZ R11, R11, -UR28 ;  /* 0x8000001c0b0b7e21 */ /* 0x000fe20008010000 */
[----:B------:R-:W-:Y:S02]  /*6db0*/  FFMA.FTZ R15, R17, R16, R15 ;  /* 0x00000010110f7223 */ /* 0x000fe4000001000f */
[----:B------:R-:W3:Y:S01]  /*6dc0*/  LDL.LU R17, [R1+0x17c] ;  /* 0x00017c0001117983 */ /* 0x000ee20000300800 */
[----:B------:R-:W-:Y:S01]  /*6dd0*/  FMUL.FTZ R11, R11, UR16 ;  /* 0x000000100b0b7c20 */ /* 0x000fe20008410000 */
[----:B------:R-:W-:-:S03]  /*6de0*/  FADD.FTZ R10, R10, R14 ;  /* 0x0000000e0a0a7221 */ /* 0x000fc60000010000 */
[----:B------:R-:W-:Y:S01]  /*6df0*/  FFMA.FTZ R12, R14, R11, R12 ;  /* 0x0000000b0e0c7223 */ /* 0x000fe2000001000c */
[----:B------:R-:W-:-:S04]  /*6e00*/  FMUL.FTZ R14, R5, R14 ;  /* 0x0000000e050e7220 */ /* 0x000fc80000410000 */
[----:B------:R-:W-:Y:S02]  /*6e10*/  FFMA.FTZ R15, R11, R14, R15 ;  /* 0x0000000e0b0f7223 */ /* 0x000fe4000001000f */
[----:B------:R-:W4:Y:S01]  /*6e20*/  LDL.LU R11, [R1+0x184] ;  /* 0x00018400010b7983 */ /* 0x000f220000300800 */
[----:B---3--:R-:W-:-:S05]  /*6e30*/  SHF.L.U32 R17, R17, 0x10, RZ ;  /* 0x0000001011117819 */ /* 0x008fca00000006ff */
[----:B------:R-:W-:-:S04]  /*6e40*/  FADD.FTZ R17, R17, -UR28 ;  /* 0x8000001c11117e21 */ /* 0x000fc80008010000 */
[----:B------:R-:W-:Y:S01]  /*6e50*/  FMUL.FTZ R17, R17, UR16 ;  /* 0x0000001011117c20 */ /* 0x000fe20008410000 */
[----:B----4-:R-:W-:-:S05]  /*6e60*/  SHF.L.U32 R11, R11, 0x10, RZ ;  /* 0x000000100b0b7819 */ /* 0x010fca00000006ff */
[----:B------:R-:W-:Y:S01]  /*6e70*/  FADD.FTZ R8, R8, R11 ;  /* 0x0000000b08087221 */ /* 0x000fe20000010000 */
[----:B------:R-:W-:Y:S01]  /*6e80*/  FFMA.FTZ R9, R11, R17, R9 ;  /* 0x000000110b097223 */ /* 0x000fe20000010009 */
[----:B------:R-:W-:-:S04]  /*6e90*/  FMUL.FTZ R11, R4, R11 ;  /* 0x0000000b040b7220 */ /* 0x000fc80000410000 */
[----:B------:R-:W-:Y:S02]  /*6ea0*/  FFMA.FTZ R15, R17, R11, R15 ;  /* 0x0000000b110f7223 */ /* 0x000fe4000001000f */
[----:B------:R-:W3:Y:S01]  /*6eb0*/  LDL.LU R17, [R1+0x16c] ;  /* 0x00016c0001117983 */ /* 0x000ee20000300800 */
[----:B------:R-:W-:-:S03]  /*6ec0*/  FADD.FTZ R13, R13, R16 ;  /* 0x000000100d0d7221 */ /* 0x000fc60000010000 */
[----:B------:R-:W4:Y:S01]  /*6ed0*/  LDL.LU R16, [R1+0x180] ;  /* 0x0001800001107983 */ /* 0x000f220000300800 */
[----:B------:R-:W-:-:S03]  /*6ee0*/  FADD.FTZ R13, R14, R13 ;  /* 0x0000000d0e0d7221 */ /* 0x000fc60000010000 */
[----:B------:R-:W2:Y:S01]  /*6ef0*/  LDL.LU R14, [R1+0x230] ;  /* 0x00023000010e7983 */ /* 0x000ea20000300800 */
[----:B------:R-:W-:Y:S01]  /*6f00*/  FADD.FTZ R13, R13, R11 ;  /* 0x0000000b0d0d7221 */ /* 0x000fe20000010000 */
[----:B---3--:R-:W-:Y:S02]  /*6f10*/  SHF.L.U32 R11, R17, 0x10, RZ ;  /* 0x00000010110b7819 */ /* 0x008fe400000006ff */
[----:B------:R-:W-:Y:S02]  /*6f20*/  SHF.L.U32 R17, R37, 0x10, RZ ;  /* 0x0000001025117819 */ /* 0x000fe400000006ff */
[----:B------:R-:W3:Y:S01]  /*6f30*/  LDL.LU R37, [R1+0x174] ;  /* 0x0001740001257983 */ /* 0x000ee20000300800 */
[----:B----4-:R-:W-:-:S05]  /*6f40*/  SHF.L.U32 R16, R16, 0x10, RZ ;  /* 0x0000001010107819 */ /* 0x010fca00000006ff */
[----:B------:R-:W-:Y:S01]  /*6f50*/  FADD.FTZ R16, R16, -UR28 ;  /* 0x8000001c10107e21 */ /* 0x000fe20008010000 */
[----:B--2---:R-:W-:-:S03]  /*6f60*/  SHF.L.U32 R14, R14, 0x10, RZ ;  /* 0x000000100e0e7819 */ /* 0x004fc600000006ff */
[----:B------:R-:W-:Y:S02]  /*6f70*/  FMUL.FTZ R16, R16, UR16 ;  /* 0x0000001010107c20 */ /* 0x000fe40008410000 */
[----:B------:R-:W-:Y:S02]  /*6f80*/  FADD.FTZ R10, R10, R14 ;  /* 0x0000000e0a0a7221 */ /* 0x000fe40000010000 */
[----:B------:R-:W-:Y:S01]  /*6f90*/  FFMA.FTZ R12, R14, R16, R12 ;  /* 0x000000100e0c7223 */ /* 0x000fe2000001000c */
[----:B------:R-:W-:Y:S01]  /*6fa0*/  FMUL.FTZ R14, R5, R14 ;  /* 0x0000000e050e7220 */ /* 0x000fe20000410000 */
[----:B------:R-:W-:-:S03]  /*6fb0*/  FADD.FTZ R11, R11, -UR28 ;  /* 0x8000001c0b0b7e21 */ /* 0x000fc60008010000 */
[----:B------:R-:W-:Y:S01]  /*6fc0*/  FADD.FTZ R13, R14, R13 ;  /* 0x0000000d0e0d7221 */ /* 0x000fe20000010000 */
[----:B------:R-:W-:Y:S01]  /*6fd0*/  FFMA.FTZ R15, R16, R14, R15 ;  /* 0x0000000e100f7223 */ /* 0x000fe2000001000f */
[----:B------:R-:W-:Y:S01]  /*6fe0*/  FMUL.FTZ R11, R11, UR16 ;  /* 0x000000100b0b7c20 */ /* 0x000fe20008410000 */
[----:B------:R-:W-:Y:S01]  /*6ff0*/  FADD.FTZ R17, R17, -UR28 ;  /* 0x8000001c11117e21 */ /* 0x000fe20008010000 */
[----:B------:R-:W-:-:S03]  /*7000*/  SHF.L.U32 R16, R18, 0x10, RZ ;  /* 0x0000001012107819 */ /* 0x000fc600000006ff */
[----:B------:R-:W-:Y:S02]  /*7010*/  FMUL.FTZ R17, R17, UR16 ;  /* 0x0000001011117c20 */ /* 0x000fe40008410000 */
[----:B------:R-:W-:Y:S02]  /*7020*/  FADD.FTZ R10, R10, R16 ;  /* 0x000000100a0a7221 */ /* 0x000fe40000010000 */
[----:B------:R-:W-:Y:S01]  /*7030*/  FFMA.FTZ R12, R16, R17, R12 ;  /* 0x00000011100c7223 */ /* 0x000fe2000001000c */
[----:B------:R-:W-:Y:S01]  /*7040*/  FMUL.FTZ R16, R5, R16 ;  /* 0x0000001005107220 */ /* 0x000fe20000410000 */
[----:B------:R-:W-:Y:S02]  /*7050*/  SHF.L.U32 R18, R31, 0x10, RZ ;  /* 0x000000101f127819 */ /* 0x000fe400000006ff */
[----:B------:R-:W2:Y:S01]  /*7060*/  LDL.LU R31, [R1+0x158] ;  /* 0x00015800011f7983 */ /* 0x000ea20000300800 */
[----:B---3--:R-:W-:-:S03]  /*7070*/  SHF.L.U32 R14, R37, 0x10, RZ ;  /* 0x00000010250e7819 */ /* 0x008fc600000006ff */
[----:B------:R-:W3:Y:S02]  /*7080*/  LDL.LU R37, [R1+0x2f8] ;  /* 0x0002f80001257983 */ /* 0x000ee40000300800 */
[----:B------:R-:W-:Y:S01]  /*7090*/  FADD.FTZ R8, R8, R14 ;  /* 0x0000000e08087221 */ /* 0x000fe20000010000 */
[----:B------:R-:W-:Y:S01]  /*70a0*/  FFMA.FTZ R9, R14, R11, R9 ;  /* 0x0000000b0e097223 */ /* 0x000fe20000010009 */
[----:B------:R-:W-:-:S04]  /*70b0*/  FMUL.FTZ R14, R4, R14 ;  /* 0x0000000e040e7220 */ /* 0x000fc80000410000 */
[----:B------:R-:W-:Y:S01]  /*70c0*/  FADD.FTZ R13, R13, R14 ;  /* 0x0000000e0d0d7221 */ /* 0x000fe20000010000 */
[----:B------:R-:W-:Y:S02]  /*70d0*/  FFMA.FTZ R15, R11, R14, R15 ;  /* 0x0000000e0b0f7223 */ /* 0x000fe4000001000f */
[----:B------:R-:W4:Y:S02]  /*70e0*/  LDL.LU R14, [R1+0x168] ;  /* 0x00016800010e7983 */ /* 0x000f240000300800 */
[----:B------:R-:W-:Y:S02]  /*70f0*/  FFMA.FTZ R15, R17, R16, R15 ;  /* 0x00000010110f7223 */ /* 0x000fe4000001000f */
[----:B------:R-:W2:Y:S01]  /*7100*/  LDL.LU R17, [R1+0x2bc] ;  /* 0x0002bc0001117983 */ /* 0x000ea20000300800 */
[----:B------:R-:W-:Y:S01]  /*7110*/  FADD.FTZ R18, R18, -UR28 ;  /* 0x8000001c12127e21 */ /* 0x000fe20008010000 */
[----:B------:R-:W-:-:S03]  /*7120*/  FADD.FTZ R13, R16, R13 ;  /* 0x0000000d100d7221 */ /* 0x000fc60000010000 */
[----:B------:R-:W-:Y:S01]  /*7130*/  FMUL.FTZ R18, R18, UR16 ;  /* 0x0000001012127c20 */ /* 0x000fe20008410000 */
[----:B----4-:R-:W-:Y:S02]  /*7140*/  SHF.L.U32 R11, R14, 0x10, RZ ;  /* 0x000000100e0b7819 */ /* 0x010fe400000006ff */
[----:B------:R-:W-:Y:S02]  /*7150*/  SHF.L.U32 R14, R35, 0x10, RZ ;  /* 0x00000010230e7819 */ /* 0x000fe400000006ff */
[----:B------:R-:W4:Y:S01]  /*7160*/  LDL.LU R35, [R1+0x2fc] ;  /* 0x0002fc0001237983 */ /* 0x000f220000300800 */
[----:B------:R-:W-:Y:S01]  /*7170*/  FMUL.FTZ R16, R4, R11 ;  /* 0x0000000b04107220 */ /* 0x000fe20000410000 */
[----:B------:R-:W-:Y:S01]  /*7180*/  FADD.FTZ R8, R8, R11 ;  /* 0x0000000b08087221 */ /* 0x000fe20000010000 */
[----:B------:R-:W-:Y:S01]  /*7190*/  FFMA.FTZ R9, R11, R18, R9 ;  /* 0x000000120b097223 */ /* 0x000fe20000010009 */
[----:B------:R-:W-:Y:S01]  /*71a0*/  SHF.L.U32 R11, R30, 0x10, RZ ;  /* 0x000000101e0b7819 */ /* 0x000fe200000006ff */
[----:B------:R-:W-:Y:S01]  /*71b0*/  FADD.FTZ R14, R14, -UR28 ;  /* 0x8000001c0e0e7e21 */ /* 0x000fe20008010000 */
[----:B------:R-:W-:Y:S01]  /*71c0*/  FADD.FTZ R13, R13, R16 ;  /* 0x000000100d0d7221 */ /* 0x000fe20000010000 */
[----:B------:R-:W-:Y:S01]  /*71d0*/  FFMA.FTZ R15, R18, R16, R15 ;  /* 0x00000010120f7223 */ /* 0x000fe2000001000f */
[----:B--2---:R-:W-:Y:S01]  /*71e0*/  SHF.L.U32 R16, R17, 0x10, RZ ;  /* 0x0000001011107819 */ /* 0x004fe200000006ff */
[----:B------:R-:W-:Y:S01]  /*71f0*/  FADD.FTZ R11, R11, -UR28 ;  /* 0x8000001c0b0b7e21 */ /* 0x000fe20008010000 */
[----:B------:R-:W-:Y:S01]  /*7200*/  FMUL.FTZ R14, R14, UR16 ;  /* 0x000000100e0e7c20 */ /* 0x000fe20008410000 */
[----:B------:R-:W-:Y:S01]  /*7210*/  SHF.L.U32 R18, R31, 0x10, RZ ;  /* 0x000000101f127819 */ /* 0x000fe200000006ff */
[----:B------:R-:W2:Y:S01]  /*7220*/  LDL.LU R30, [R1+0x2f4] ;  /* 0x0002f400011e7983 */ /* 0x000ea20000300800 */
[----:B------:R-:W-:Y:S01]  /*7230*/  FMUL.FTZ R11, R11, UR16 ;  /* 0x000000100b0b7c20 */ /* 0x000fe20008410000 */
[----:B------:R-:W-:Y:S01]  /*7240*/  FADD.FTZ R10, R10, R16 ;  /* 0x000000100a0a7221 */ /* 0x000fe20000010000 */
[----:B------:R-:W-:Y:S01]  /*7250*/  FFMA.FTZ R12, R16, R14, R12 ;  /* 0x0000000e100c7223 */ /* 0x000fe2000001000c */
[----:B------:R-:W-:Y:S01]  /*7260*/  FMUL.FTZ R16, R5, R16 ;  /* 0x0000001005107220 */ /* 0x000fe20000410000 */
[----:B------:R-:W-:Y:S01]  /*7270*/  FADD.FTZ R8, R8, R18 ;  /* 0x0000001208087221 */ /* 0x000fe20000010000 */
[----:B------:R-:W-:Y:S01]  /*7280*/  FFMA.FTZ R9, R18, R11, R9 ;  /* 0x0000000b12097223 */ /* 0x000fe20000010009 */
[----:B------:R-:W-:Y:S01]  /*7290*/  FMUL.FTZ R18, R4, R18 ;  /* 0x0000001204127220 */ /* 0x000fe20000410000 */
[----:B------:R-:W-:Y:S01]  /*72a0*/  FADD.FTZ R13, R16, R13 ;  /* 0x0000000d100d7221 */ /* 0x000fe20000010000 */
[----:B------:R-:W-:Y:S01]  /*72b0*/  FFMA.FTZ R15, R14, R16, R15 ;  /* 0x000000100e0f7223 */ /* 0x000fe2000001000f */
[----:B------:R-:W2:Y:S02]  /*72c0*/  LDL.LU R31, [R1+0x2cc] ;  /* 0x0002cc00011f7983 */ /* 0x000ea40000300800 */
[----:B------:R-:W-:Y:S01]  /*72d0*/  FADD.FTZ R13, R13, R18 ;  /* 0x000000120d0d7221 */ /* 0x000fe20000010000 */
[----:B------:R-:W-:-:S02]  /*72e0*/  FFMA.FTZ R15, R11, R18, R15 ;  /* 0x000000120b0f7223 */ /* 0x000fc4000001000f */
[----:B------:R-:W2:Y:S01]  /*72f0*/  LDL.LU R18, [R1+0x300] ;  /* 0x0003000001127983 */ /* 0x000ea20000300800 */
[----:B---3--:R-:W-:-:S03]  /*7300*/  SHF.L.U32 R14, R37, 0x10, RZ ;  /* 0x00000010250e7819 */ /* 0x008fc600000006ff */
[----:B------:R-:W3:Y:S01]  /*7310*/  LDL.LU R37, [R1+0x2c8] ;  /* 0x0002c80001257983 */ /* 0x000ee20000300800 */
[----:B------:R-:W-:-:S03]  /*7320*/  SHF.L.U32 R17, R34, 0x10, RZ ;  /* 0x0000001022117819 */ /* 0x000fc600000006ff */
[----:B------:R-:W3:Y:S02]  /*7330*/  LDL.LU R34, [R1+0x160] ;  /* 0x0001600001227983 */ /* 0x000ee40000300800 */
[----:B------:R-:W-:Y:S01]  /*7340*/  FADD.FTZ R17, R17, -UR28 ;  /* 0x8000001c11117e21 */ /* 0x000fe20008010000 */
[----:B------:R-:W-:Y:S01]  /*7350*/  SHF.L.U32 R11, R29, 0x10, RZ ;  /* 0x000000101d0b7819 */ /* 0x000fe200000006ff */
[----:B------:R-:W-:Y:S01]  /*7360*/  FMUL.FTZ R16, R5, R14 ;  /* 0x0000000e05107220 */ /* 0x000fe20000410000 */
[----:B------:R-:W-:Y:S01]  /*7370*/  FADD.FTZ R10, R10, R14 ;  /* 0x0000000e0a0a7221 */ /* 0x000fe20000010000 */
[----:B------:R-:W-:Y:S01]  /*7380*/  FMUL.FTZ R17, R17, UR16 ;  /* 0x0000001011117c20 */ /* 0x000fe20008410000 */
[----:B------:R-:W3:Y:S01]  /*7390*/  LDL.LU R29, [R1+0x2d0] ;  /* 0x0002d000011d7983 */ /* 0x000ee20000300800 */
[----:B------:R-:W-:Y:S02]  /*73a0*/  FADD.FTZ R11, R11, -UR28 ;  /* 0x8000001c0b0b7e21 */ /* 0x000fe40008010000 */
[----:B------:R-:W-:Y:S01]  /*73b0*/  FFMA.FTZ R12, R14, R17, R12 ;  /* 0x000000110e0c7223 */ /* 0x000fe2000001000c */
[----:B------:R-:W-:Y:S01]  /*73c0*/  FADD.FTZ R13, R16, R13 ;  /* 0x0000000d100d7221 */ /* 0x000fe20000010000 */
[----:B------:R-:W-:Y:S01]  /*73d0*/  FFMA.FTZ R15, R17, R16, R15 ;  /* 0x00000010110f7223 */ /* 0x000fe2000001000f */
[----:B------:R-:W-:Y:S01]  /*73e0*/  FMUL.FTZ R11, R11, UR16 ;  /* 0x000000100b0b7c20 */ /* 0x000fe20008410000 */
[----:B----4-:R-:W-:-:S02]  /*73f0*/  SHF.L.U32 R16, R35, 0x10, RZ ;  /* 0x0000001023107819 */ /* 0x010fc400000006ff */
[----:B------:R-:W4:Y:S01]  /*7400*/  LDL.LU R35, [R1+0x2d8] ;  /* 0x0002d80001237983 */ /* 0x000f220000300800 */
[----:B--2---:R-:W-:-:S03]  /*7410*/  SHF.L.U32 R14, R30, 0x10, RZ ;  /* 0x000000101e0e7819 */ /* 0x004fc600000006ff */
[----:B------:R-:W2:Y:S02]  /*7420*/  LDL.LU R30, [R1+0x2b4] ;  /* 0x0002b400011e7983 */ /* 0x000ea40000300800 */
[----:B------:R-:W-:Y:S01]  /*7430*/  FADD.FTZ R14, R14, -UR28 ;  /* 0x8000001c0e0e7e21 */ /* 0x000fe20008010000 */
[----:B------:R-:W-:Y:S01]  /*7440*/  FADD.FTZ R8, R8, R16 ;  /* 0x0000001008087221 */ /* 0x000fe20000010000 */
[----:B------:R-:W-:Y:S01]  /*7450*/  FFMA.FTZ R9, R16, R11, R9 ;  /* 0x0000000b10097223 */ /* 0x000fe20000010009 */
[----:B------:R-:W-:Y:S01]  /*7460*/  FMUL.FTZ R16, R4, R16 ;  /* 0x0000001004107220 */ /* 0x000fe20000410000 */
[----:B------:R-:W-:Y:S01]  /*7470*/  FMUL.FTZ R14, R14, UR16 ;  /* 0x000000100e0e7c20 */ /* 0x000fe20008410000 */
[----:B------:R-:W-:Y:S02]  /*7480*/  SHF.L.U32 R17, R18, 0x10, RZ ;  /* 0x0000001012117819 */ /* 0x000fe400000006ff */
[----:B------:R-:W-:-:S03]  /*7490*/  FFMA.FTZ R15, R11, R16, R15 ;  /* 0x000000100b0f7223 */ /* 0x000fc6000001000f */
[----:B------:R-:W-:Y:S01]  /*74a0*/  FADD.FTZ R10, R10, R17 ;  /* 0x000000110a0a7221 */ /* 0x000fe20000010000 */
[----:B------:R-:W-:Y:S01]  /*74b0*/  FFMA.FTZ R12, R17, R14, R12 ;  /* 0x0000000e110c7223 */ /* 0x000fe2000001000c */
[----:B------:R-:W-:Y:S01]  /*74c0*/  FMUL.FTZ R17, R5, R17 ;  /* 0x0000001105117220 */ /* 0x000fe20000410000 */
[----:B------:R-:W-:Y:S02]  /*74d0*/  SHF.L.U32 R11, R31, 0x10, RZ ;  /* 0x000000101f0b7819 */ /* 0x000fe400000006ff */
[----:B------:R-:W2:Y:S01]  /*74e0*/  LDL.LU R31, [R1+0x2d4] ;  /* 0x0002d400011f7983 */ /* 0x000ea20000300800 */
[----:B------:R-:W-:Y:S01]  /*74f0*/  FFMA.FTZ R15, R14, R17, R15 ;  /* 0x000000110e0f7223 */ /* 0x000fe2000001000f */
[----:B---3--:R-:W-:Y:S02]  /*7500*/  SHF.L.U32 R14, R37, 0x10, RZ ;  /* 0x00000010250e7819 */ /* 0x008fe400000006ff */
[----:B------:R-:W3:Y:S01]  /*7510*/  LDL.LU R37, [R1+0x2ac] ;  /* 0x0002ac0001257983 */ /* 0x000ee20000300800 */
[----:B------:R-:W-:Y:S01]  /*7520*/  SHF.L.U32 R18, R34, 0x10, RZ ;  /* 0x0000001022127819 */ /* 0x000fe200000006ff */
[----:B------:R-:W-:Y:S01]  /*7530*/  FADD.FTZ R13, R13, R16 ;  /* 0x000000100d0d7221 */ /* 0x000fe20000010000 */
[----:B------:R-:W-:Y:S01]  /*7540*/  FADD.FTZ R8, R8, R11 ;  /* 0x0000000b08087221 */ /* 0x000fe20000010000 */
[----:B------:R-:W-:Y:S01]  /*7550*/  FADD.FTZ R14, R14, -UR28 ;  /* 0x8000001c0e0e7e21 */ /* 0x000fe20008010000 */
[----:B------:R-:W3:Y:S01]  /*7560*/  LDL.LU R34, [R1+0x2c4] ;  /* 0x0002c40001227983 */ /* 0x000ee20000300800 */
[----:B------:R-:W-:-:S04]  /*7570*/  FADD.FTZ R18, R18, -UR28 ;  /* 0x8000001c12127e21 */ /* 0x000fc80008010000 */
[----:B------:R-:W-:Y:S01]  /*7580*/  FMUL.FTZ R18, R18, UR16 ;  /* 0x0000001012127c20 */ /* 0x000fe20008410000 */
[----:B------:R-:W-:Y:S01]  /*7590*/  FADD.FTZ R13, R17, R13 ;  /* 0x0000000d110d7221 */ /* 0x000fe20000010000 */
[----:B------:R-:W-:Y:S02]  /*75a0*/  FMUL.FTZ R16, R4, R11 ;  /* 0x0000000b04107220 */ /* 0x000fe40000410000 */
[----:B------:R-:W-:Y:S02]  /*75b0*/  FFMA.FTZ R9, R11, R18, R9 ;  /* 0x000000120b097223 */ /* 0x000fe40000010009 */
[----:B------:R-:W-:Y:S01]  /*75c0*/  FADD.FTZ R13, R13, R16 ;  /* 0x000000100d0d7221 */ /* 0x000fe20000010000 */
[----:B------:R-:W-:Y:S01]  /*75d0*/  FFMA.FTZ R15, R18, R16, R15 ;  /* 0x00000010120f7223 */ /* 0x000fe2000001000f */
[----:B------:R-:W-:Y:S01]  /*75e0*/  FMUL.FTZ R14, R14, UR16 ;  /* 0x000000100e0e7c20 */ /* 0x000fe20008410000 */
[----:B------:R-:W-:Y:S02]  /*75f0*/  SHF.L.U32 R18, R29, 0x10, RZ ;  /* 0x000000101d127819 */ /* 0x000fe400000006ff */
[----:B------:R-:W-:Y:S01]  /*7600*/  SHF.L.U32 R17, R32, 0x10, RZ ;  /* 0x0000001020117819 */ /* 0x000fe200000006ff */
[----:B------:R-:W3:Y:S02]  /*7610*/  LDL.LU R29, [R1+0x2e0] ;  /* 0x0002e000011d7983 */ /* 0x000ee40000300800 */
[----:B------:R-:W-:Y:S01]  /*7620*/  FADD.FTZ R8, R8, R18 ;  /* 0x0000001208087221 */ /* 0x000fe20000010000 */
[----:B----4-:R-:W-:Y:S01]  /*7630*/  SHF.L.U32 R16, R35, 0x10, RZ ;  /* 0x0000001023107819 */ /* 0x010fe200000006ff */
[----:B------:R-:W4:Y:S04]  /*7640*/  LDL.LU R32, [R1+0x1d4] ;  /* 0x0001d40001207983 */ /* 0x000f280000300800 */
[----:B------:R-:W4:Y:S01]  /*7650*/  LDL.LU R35, [R1+0x2c0] ;  /* 0x0002c00001237983 */ /* 0x000f220000300800 */
[----:B--2---:R-:W-:-:S03]  /*7660*/  SHF.L.U32 R11, R30, 0x10, RZ ;  /* 0x000000101e0b7819 */ /* 0x004fc600000006ff */
[----:B------:R-:W2:Y:S02]  /*7670*/  LDL.LU R30, [R1+0x2b0] ;  /* 0x0002b000011e7983 */ /* 0x000ea40000300800 */
[----:B------:R-:W-:Y:S01]  /*7680*/  FADD.FTZ R11, R11, -UR28 ;  /* 0x8000001c0b0b7e21 */ /* 0x000fe20008010000 */
[----:B------:R-:W-:Y:S01]  /*7690*/  FADD.FTZ R10, R10, R16 ;  /* 0x000000100a0a7221 */ /* 0x000fe20000010000 */
[----:B------:R-:W-:Y:S01]  /*76a0*/  FFMA.FTZ R12, R16, R14, R12 ;  /* 0x0000000e100c7223 */ /* 0x000fe2000001000c */
[----:B------:R-:W-:Y:S01]  /*76b0*/  FMUL.FTZ R16, R5, R16 ;  /* 0x0000001005107220 */ /* 0x000fe20000410000 */
[----:B------:R-:W-:-:S03]  /*76c0*/  FMUL.FTZ R11, R11, UR16 ;  /* 0x000000100b0b7c20 */ /* 0x000fc60008410000 */
[----:B------:R-:W-:Y:S01]  /*76d0*/  FFMA.FTZ R15, R14, R16, R15 ;  /* 0x000000100e0f7223 */ /* 0x000fe2000001000f */
[----:B------:R-:W-:Y:S01]  /*76e0*/  FFMA.FTZ R9, R18, R11, R9 ;  /* 0x0000000b12097223 */ /* 0x000fe20000010009 */
[----:B------:R-:W-:-:S04]  /*76f0*/  FMUL.FTZ R18, R4, R18 ;  /* 0x0000001204127220 */ /* 0x000fc80000410000 */
[----:B------:R-:W-:Y:S01]  /*7700*/  FFMA.FTZ R15, R11, R18, R15 ;  /* 0x000000120b0f7223 */ /* 0x000fe2000001000f */
[----:B------:R-:W-:Y:S02]  /*7710*/  SHF.L.U32 R14, R31, 0x10, RZ ;  /* 0x000000101f0e7819 */ /* 0x000fe400000006ff */
[----:B------:R-:W2:Y:S01]  /*7720*/  LDL.LU R31, [R1+0x2a8] ;  /* 0x0002a800011f7983 */ /* 0x000ea20000300800 */
[----:B---3--:R-:W-:-:S03]  /*7730*/  SHF.L.U32 R11, R37, 0x10, RZ ;  /* 0x00000010250b7819 */ /* 0x008fc600000006ff */
[----:B------:R-:W3:Y:S01]  /*7740*/  LDL.LU R37, [R1+0x294] ;  /* 0x0002940001257983 */ /* 0x000ee20000300800 */
[----:B------:R-:W-:Y:S01]  /*7750*/  FADD.FTZ R17, R17, -UR28 ;  /* 0x8000001c11117e21 */ /* 0x000fe20008010000 */
[----:B------:R-:W-:-:S03]  /*7760*/  FADD.FTZ R13, R16, R13 ;  /* 0x0000000d100d7221 */ /* 0x000fc60000010000 */
[----:B------:R-:W-:Y:S01]  /*7770*/  FMUL.FTZ R17, R17, UR16 ;  /* 0x0000001011117c20 */ /* 0x000fe20008410000 */
[----:B------:R-:W-:Y:S01]  /*7780*/  FADD.FTZ R13, R13, R18 ;  /* 0x000000120d0d7221 */ /* 0x000fe20000010000 */
[----:B------:R-:W-:Y:S01]  /*7790*/  FMUL.FTZ R16, R5, R14 ;  /* 0x0000000e05107220 */ /* 0x000fe20000410000 */
[----:B------:R-:W-:Y:S01]  /*77a0*/  FADD.FTZ R10, R10, R14 ;  /* 0x0000000e0a0a7221 */ /* 0x000fe20000010000 */
[----:B------:R-:W-:Y:S01]  /*77b0*/  FFMA.FTZ R12, R14, R17, R12 ;  /* 0x000000110e0c7223 */ /* 0x000fe2000001000c */
[----:B------:R-:W-:Y:S01]  /*77c0*/  FADD.FTZ R11, R11, -UR28 ;  /* 0x8000001c0b0b7e21 */ /* 0x000fe20008010000 */
[----:B------:R-:W-:Y:S01]  /*77d0*/  FADD.FTZ R13, R16, R13 ;  /* 0x0000000d100d7221 */ /* 0x000fe20000010000 */
[----:B------:R-:W-:Y:S02]  /*77e0*/  FFMA.FTZ R15, R17, R16, R15 ;  /* 0x00000010110f7223 */ /* 0x000fe4000001000f */
[----:B------:R-:W-:Y:S01]  /*77f0*/  FMUL.FTZ R11, R11, UR16 ;  /* 0x000000100b0b7c20 */ /* 0x000fe20008410000 */
[----:B------:R-:W-:-:S02]  /*7800*/  SHF.L.U32 R17, R34, 0x10, RZ ;  /* 0x0000001022117819 */ /* 0x000fc400000006ff */
[----:B------:R-:W-:Y:S01]  /*7810*/  SHF.L.U32 R18, R27, 0x10, RZ ;  /* 0x000000101b127819 */ /* 0x000fe200000006ff */
[----:B------:R-:W3:Y:S02]  /*7820*/  LDL.LU R34, [R1+0x288] ;  /* 0x0002880001227983 */ /* 0x000ee40000300800 */
[----:B------:R-:W-:Y:S01]  /*7830*/  FADD.FTZ R10, R10, R17 ;  /* 0x000000110a0a7221 */ /* 0x000fe20000010000 */
[----:B----4-:R-:W-:Y:S02]  /*7840*/  SHF.L.U32 R16, R35, 0x10, RZ ;  /* 0x0000001023107819 */ /* 0x010fe400000006ff */
        /* <DEDUP_REMOVED lines=57> */
[----:B------:R-:W-:Y:S01]  /*7be0*/  FFMA.FTZ R15, R17, R16, R15 ;  /* 0x00000010110f7223 */ /* 0x000fe2000001000f */
[----:B------:R-:W-:Y:S01]  /*7bf0*/  SHF.L.U32 R16, R34, 0x10, RZ ;  /* 0x0000001022107819 */ /* 0x000fe200000006ff */
[----:B------:R-:W-:Y:S01]  /*7c00*/  FMUL.FTZ R11, R11, UR16 ;  /* 0x000000100b0b7c20 */ /* 0x000fe20008410000 */
[----:B------:R-:W3:Y:S03]  /*7c10*/  LDL.LU R34, [R1+0x27c] ;  /* 0x00027c0001227983 */ /* 0x000ee60000300800 */
[----:B------:R-:W-:Y:S01]  /*7c20*/  FADD.FTZ R8, R8, R16 ;  /* 0x0000001008087221 */ /* 0x000fe20000010000 */
[----:B------:R-:W-:Y:S01]  /*7c30*/  FFMA.FTZ R9, R16, R11, R9 ;  /* 0x0000000b10097223 */ /* 0x000fe20000010009 */
[----:B------:R-:W-:-:S04]  /*7c40*/  FMUL.FTZ R16, R4, R16 ;  /* 0x0000001004107220 */ /* 0x000fc80000410000 */
[----:B------:R-:W-:Y:S01]  /*7c50*/  FFMA.FTZ R15, R11, R16, R15 ;  /* 0x000000100b0f7223 */ /* 0x000fe2000001000f */
[----:B----4-:R-:W-:Y:S02]  /*7c60*/  SHF.L.U32 R17, R35, 0x10, RZ ;  /* 0x0000001023117819 */ /* 0x010fe400000006ff */
[----:B------:R-:W4:Y:S01]  /*7c70*/  LDL.LU R35, [R1+0x148] ;  /* 0x0001480001237983 */ /* 0x000f220000300800 */
[----:B--2---:R-:W-:-:S03]  /*7c80*/  SHF.L.U32 R14, R30, 0x10, RZ ;  /* 0x000000101e0e7819 */ /* 0x004fc600000006ff */
[----:B------:R-:W2:Y:S02]  /*7c90*/  LDL.LU R30, [R1+0x144] ;  /* 0x00014400011e7983 */ /* 0x000ea40000300800 */
[----:B------:R-:W-:-:S04]  /*7ca0*/  FADD.FTZ R14, R14, -UR28 ;  /* 0x8000001c0e0e7e21 */ /* 0x000fc80008010000 */
[----:B------:R-:W-:Y:S01]  /*7cb0*/  FMUL.FTZ R14, R14, UR16 ;  /* 0x000000100e0e7c20 */ /* 0x000fe20008410000 */
[----:B------:R-:W-:-:S03]  /*7cc0*/  FADD.FTZ R10, R10, R17 ;  /* 0x000000110a0a7221 */ /* 0x000fc60000010000 */
[----:B------:R-:W-:Y:S01]  /*7cd0*/  FFMA.FTZ R12, R17, R14, R12 ;  /* 0x0000000e110c7223 */ /* 0x000fe2000001000c */
[----:B------:R-:W-:-:S04]  /*7ce0*/  FMUL.FTZ R17, R5, R17 ;  /* 0x0000001105117220 */ /* 0x000fc80000410000 */
[----:B------:R-:W-:Y:S01]  /*7cf0*/  FFMA.FTZ R15, R14, R17, R15 ;  /* 0x000000110e0f7223 */ /* 0x000fe2000001000f */
[----:B------:R-:W-:Y:S02]  /*7d00*/  SHF.L.U32 R11, R31, 0x10, RZ ;  /* 0x000000101f0b7819 */ /* 0x000fe400000006ff */
[----:B------:R-:W2:Y:S01]  /*7d10*/  LDL.LU R31, [R1+0x280] ;  /* 0x00028000011f7983 */ /* 0x000ea20000300800 */
[----:B---3--:R-:W-:-:S03]  /*7d20*/  SHF.L.U32 R14, R37, 0x10, RZ ;  /* 0x00000010250e7819 */ /* 0x008fc600000006ff */
[----:B------:R-:W3:Y:S01]  /*7d30*/  LDL.LU R37, [R1+0x140] ;  /* 0x0001400001257983 */ /* 0x000ee20000300800 */
[----:B------:R-:W-:Y:S01]  /*7d40*/  SHF.L.U32 R18, R26, 0x10, RZ ;  /* 0x000000101a127819 */ /* 0x000fe200000006ff */
[----:B------:R-:W-:-:S04]  /*7d50*/  FADD.FTZ R13, R13, R16 ;  /* 0x000000100d0d7221 */ /* 0x000fc80000010000 */
[----:B------:R-:W-:-:S04]  /*7d60*/  FADD.FTZ R18, R18, -UR28 ;  /* 0x8000001c12127e21 */ /* 0x000fc80008010000 */
        /* <DEDUP_REMOVED lines=10> */
[----:B------:R-:W3:Y:S01]  /*7e10*/  LDL.LU R29, [R1+0x258] ;  /* 0x00025800011d7983 */ /* 0x000ee20000300800 */
[----:B------:R-:W-:-:S02]  /*7e20*/  SHF.L.U32 R18, R34, 0x10, RZ ;  /* 0x0000001022127819 */ /* 0x000fc400000006ff */
[----:B------:R-:W-:Y:S01]  /*7e30*/  FADD.FTZ R10, R10, R16 ;  /* 0x000000100a0a7221 */ /* 0x000fe20000010000 */
[----:B------:R-:W3:Y:S01]  /*7e40*/  LDL.LU R34, [R1+0x248] ;  /* 0x0002480001227983 */ /* 0x000ee20000300800 */
[----:B------:R-:W-:Y:S01]  /*7e50*/  FFMA.FTZ R12, R16, R14, R12 ;  /* 0x0000000e100c7223 */ /* 0x000fe2000001000c */
[----:B------:R-:W-:Y:S01]  /*7e60*/  FMUL.FTZ R16, R5, R16 ;  /* 0x0000001005107220 */ /* 0x000fe20000410000 */
[----:B------:R-:W-:-:S03]  /*7e70*/  FADD.FTZ R8, R8, R18 ;  /* 0x0000001208087221 */ /* 0x000fc60000010000 */
[----:B------:R-:W-:Y:S01]  /*7e80*/  FFMA.FTZ R15, R14, R16, R15 ;  /* 0x000000100e0f7223 */ /* 0x000fe2000001000f */
[----:B----4-:R-:W-:Y:S02]  /*7e90*/  SHF.L.U32 R17, R35, 0x10, RZ ;  /* 0x0000001023117819 */ /* 0x010fe400000006ff */
[----:B------:R-:W4:Y:S01]  /*7ea0*/  LDL.LU R35, [R1+0x270] ;  /* 0x0002700001237983 */ /* 0x000f220000300800 */
[----:B--2---:R-:W-:-:S03]  /*7eb0*/  SHF.L.U32 R11, R30, 0x10, RZ ;  /* 0x000000101e0b7819 */ /* 0x004fc600000006ff */
[----:B------:R-:W2:Y:S02]  /*7ec0*/  LDL.LU R30, [R1+0x25c] ;  /* 0x00025c00011e7983 */ /* 0x000ea40000300800 */
[----:B------:R-:W-:-:S04]  /*7ed0*/  FADD.FTZ R11, R11, -UR28 ;  /* 0x8000001c0b0b7e21 */ /* 0x000fc80008010000 */
[----:B------:R-:W-:-:S04]  /*7ee0*/  FMUL.FTZ R11, R11, UR16 ;  /* 0x000000100b0b7c20 */ /* 0x000fc80008410000 */
        /* <DEDUP_REMOVED lines=19> */
[----:B------:R-:W3:Y:S01]  /*8020*/  LDL.LU R29, [R1+0x274] ;  /* 0x00027400011d7983 */ /* 0x000ee20000300800 */
[----:B------:R-:W-:Y:S02]  /*8030*/  SHF.L.U32 R18, R34, 0x10, RZ ;  /* 0x0000001022127819 */ /* 0x000fe400000006ff */
[----:B------:R-:W-:Y:S01]  /*8040*/  FADD.FTZ R8, R8, R16 ;  /* 0x0000001008087221 */ /* 0x000fe20000010000 */
[----:B------:R-:W3:Y:S01]  /*8050*/  LDL.LU R34, [R1+0x284] ;  /* 0x0002840001227983 */ /* 0x000ee20000300800 */
        /* <DEDUP_REMOVED lines=98> */
[----:B------:R-:W-:Y:S01]  /*8680*/  FFMA.FTZ R12, R16, R14, R12 ;  /* 0x0000000e100c7223 */ /* 0x000fe2000001000c */
[----:B------:R-:W-:Y:S01]  /*8690*/  FMUL.FTZ R16, R5, R16 ;  /* 0x0000001005107220 */ /* 0x000fe20000410000 */
[----:B------:R-:W3:Y:S01]  /*86a0*/  LDL.LU R34, [R1+0x1c8] ;  /* 0x0001c80001227983 */ /* 0x000ee20000300800 */
[----:B------:R-:W-:Y:S02]  /*86b0*/  FADD.FTZ R8, R8, R18 ;  /* 0x0000001208087221 */ /* 0x000fe40000010000 */
[----:B------:R-:W-:Y:S01]  /*86c0*/  FFMA.FTZ R15, R14, R16, R15 ;  /* 0x000000100e0f7223 */ /* 0x000fe2000001000f */
[----:B----4-:R-:W-:-:S02]  /*86d0*/  SHF.L.U32 R17, R35, 0x10, RZ ;  /* 0x0000001023117819 */ /* 0x010fc400000006ff */
        /* <DEDUP_REMOVED lines=44> */
[----:B------:R-:W-:Y:S01]  /*89a0*/  FADD.FTZ R13, R13, R16 ;  /* 0x000000100d0d7221 */ /* 0x000fe20000010000 */
[----:B------:R-:W-:Y:S01]  /*89b0*/  FADD.FTZ R8, R8, R11 ;  /* 0x0000000b08087221 */ /* 0x000fe20000010000 */
[----:B------:R-:W3:Y:S02]  /*89c0*/  LDL.LU R34, [R1+0x348] ;  /* 0x0003480001227983 */ /* 0x000ee40000300800 */
[----:B------:R-:W-:-:S04]  /*89d0*/  FADD.FTZ R18, R18, -UR28 ;  /* 0x8000001c12127e21 */ /* 0x000fc80008010000 */
[----:B------:R-:W-:Y:S01]  /*89e0*/  FMUL.FTZ R18, R18, UR16 ;  /* 0x0000001012127c20 */ /* 0x000fe20008410000 */
[----:B------:R-:W-:Y:S01]  /*89f0*/  FADD.FTZ R13, R17, R13 ;  /* 0x0000000d110d7221 */ /* 0x000fe20000010000 */
[----:B------:R-:W-:Y:S02]  /*8a00*/  FMUL.FTZ R16, R4, R11 ;  /* 0x0000000b04107220 */ /* 0x000fe40000410000 */
        /* <DEDUP_REMOVED lines=33> */
[----:B------:R-:W-:Y:S01]  /*8c20*/  SHF.L.U32 R14, R34, 0x10, RZ ;  /* 0x00000010220e7819 */ /* 0x000fe200000006ff */
[----:B------:R-:W-:Y:S01]  /*8c30*/  FADD.FTZ R11, R11, -UR28 ;  /* 0x8000001c0b0b7e21 */ /* 0x000fe20008010000 */
[----:B------:R-:W-:Y:S01]  /*8c40*/  FADD.FTZ R13, R16, R13 ;  /* 0x0000000d100d7221 */ /* 0x000fe20000010000 */
[----:B------:R-:W-:Y:S01]  /*8c50*/  FFMA.FTZ R15, R17, R16, R15 ;  /* 0x00000010110f7223 */ /* 0x000fe2000001000f */
[----:B------:R-:W3:Y:S01]  /*8c60*/  LDL.LU R34, [R1+0x350] ;  /* 0x0003500001227983 */ /* 0x000ee20000300800 */
[----:B------:R-:W-:Y:S01]  /*8c70*/  FADD.FTZ R14, R14, -UR28 ;  /* 0x8000001c0e0e7e21 */ /* 0x000fe20008010000 */
[----:B------:R-:W-:-:S03]  /*8c80*/  FMUL.FTZ R11, R11, UR16 ;  /* 0x000000100b0b7c20 */ /* 0x000fc60008410000 */
[----:B------:R-:W-:Y:S01]  /*8c90*/  FMUL.FTZ R14, R14, UR16 ;  /* 0x000000100e0e7c20 */ /* 0x000fe20008410000 */
[----:B----4-:R-:W-:Y:S02]  /*8ca0*/  SHF.L.U32 R17, R35, 0x10, RZ ;  /* 0x0000001023117819 */ /* 0x010fe400000006ff */
[----:B------:R-:W4:Y:S01]  /*8cb0*/  LDL.LU R35, [R1+0x354] ;  /* 0x0003540001237983 */ /* 0x000f220000300800 */
[----:B--2---:R-:W-:Y:S02]  /*8cc0*/  SHF.L.U32 R16, R30, 0x10, RZ ;  /* 0x000000101e107819 */ /* 0x004fe400000006ff */
[----:B------:R-:W-:Y:S01]  /*8cd0*/  FADD.FTZ R10, R10, R17 ;  /* 0x000000110a0a7221 */ /* 0x000fe20000010000 */
[----:B------:R-:W-:Y:S01]  /*8ce0*/  FFMA.FTZ R12, R17, R14, R12 ;  /* 0x0000000e110c7223 */ /* 0x000fe2000001000c */
[----:B------:R-:W-:Y:S01]  /*8cf0*/  SHF.L.U32 R36, R36, 0x10, RZ ;  /* 0x0000001024247819 */ /* 0x000fe200000006ff */
[----:B------:R-:W2:Y:S01]  /*8d00*/  LDL.LU R30, [R1+0x36c] ;  /* 0x00036c00011e7983 */ /* 0x000ea20000300800 */
[----:B------:R-:W-:Y:S01]  /*8d10*/  FADD.FTZ R8, R8, R16 ;  /* 0x0000001008087221 */ /* 0x000fe20000010000 */
[----:B------:R-:W-:Y:S01]  /*8d20*/  FFMA.FTZ R9, R16, R11, R9 ;  /* 0x0000000b10097223 */ /* 0x000fe20000010009 */
[----:B------:R-:W-:Y:S01]  /*8d30*/  FMUL.FTZ R16, R4, R16 ;  /* 0x0000001004107220 */ /* 0x000fe20000410000 */
[----:B------:R-:W-:-:S03]  /*8d40*/  FMUL.FTZ R17, R5, R17 ;  /* 0x0000001105117220 */ /* 0x000fc60000410000 */
[----:B------:R-:W-:-:S04]  /*8d50*/  FFMA.FTZ R15, R11, R16, R15 ;  /* 0x000000100b0f7223 */ /* 0x000fc8000001000f */
[----:B------:R-:W-:Y:S01]  /*8d60*/  FFMA.FTZ R15, R14, R17, R15 ;  /* 0x000000110e0f7223 */ /* 0x000fe2000001000f */
[----:B------:R-:W-:Y:S02]  /*8d70*/  SHF.L.U32 R11, R31, 0x10, RZ ;  /* 0x000000101f0b7819 */ /* 0x000fe400000006ff */
[----:B------:R-:W2:Y:S01]  /*8d80*/  LDL.LU R31, [R1+0x364] ;  /* 0x00036400011f7983 */ /* 0x000ea20000300800 */
[----:B---3--:R-:W-:-:S03]  /*8d90*/  SHF.L.U32 R14, R37, 0x10, RZ ;  /* 0x00000010250e7819 */ /* 0x008fc600000006ff */
[----:B------:R-:W3:Y:S01]  /*8da0*/  LDL.LU R37, [R1+0x360] ;  /* 0x0003600001257983 */ /* 0x000ee20000300800 */
[----:B------:R-:W-:Y:S01]  /*8db0*/  FADD.FTZ R13, R13, R16 ;  /* 0x000000100d0d7221 */ /* 0x000fe20000010000 */
[----:B------:R-:W-:Y:S01]  /*8dc0*/  FADD.FTZ R36, R36, -UR28 ;  /* 0x8000001c24247e21 */ /* 0x000fe20008010000 */
[----:B------:R-:W-:Y:S02]  /*8dd0*/  FMUL.FTZ R16, R4, R11 ;  /* 0x0000000b04107220 */ /* 0x000fe40000410000 */
[----:B------:R-:W-:Y:S01]  /*8de0*/  FADD.FTZ R13, R17, R13 ;  /* 0x0000000d110d7221 */ /* 0x000fe20000010000 */
[----:B------:R-:W-:Y:S01]  /*8df0*/  FMUL.FTZ R36, R36, UR16 ;  /* 0x0000001024247c20 */ /* 0x000fe20008410000 */
[----:B------:R-:W-:Y:S01]  /*8e00*/  FADD.FTZ R14, R14, -UR28 ;  /* 0x8000001c0e0e7e21 */ /* 0x000fe20008010000 */
[----:B------:R-:W-:Y:S01]  /*8e10*/  FADD.FTZ R8, R8, R11 ;  /* 0x0000000b08087221 */ /* 0x000fe20000010000 */
[----:B------:R-:W-:Y:S01]  /*8e20*/  FADD.FTZ R13, R13, R16 ;  /* 0x000000100d0d7221 */ /* 0x000fe20000010000 */
[----:B------:R-:W-:Y:S01]  /*8e30*/  FFMA.FTZ R9, R11, R36, R9 ;  /* 0x000000240b097223 */ /* 0x000fe20000010009 */
[----:B------:R-:W-:Y:S01]  /*8e40*/  FFMA.FTZ R15, R36, R16, R15 ;  /* 0x00000010240f7223 */ /* 0x000fe2000001000f */
[----:B------:R-:W-:Y:S01]  /*8e50*/  SHF.L.U32 R11, R29, 0x10, RZ ;  /* 0x000000101d0b7819 */ /* 0x000fe200000006ff */
[----:B------:R-:W-:Y:S01]  /*8e60*/  FMUL.FTZ R14, R14, UR16 ;  /* 0x000000100e0e7c20 */ /* 0x000fe20008410000 */
[----:B------:R-:W3:Y:S03]  /*8e70*/  LDL.LU R29, [R1+0x368] ;  /* 0x00036800011d7983 */ /* 0x000ee60000300800 */
[----:B------:R-:W-:Y:S01]  /*8e80*/  FADD.FTZ R10, R10, R11 ;  /* 0x0000000b0a0a7221 */ /* 0x000fe20000010000 */
[----:B------:R-:W-:Y:S01]  /*8e90*/  FFMA.FTZ R12, R11, R14, R12 ;  /* 0x0000000e0b0c7223 */ /* 0x000fe2000001000c */
[----:B------:R-:W-:-:S04]  /*8ea0*/  FMUL.FTZ R11, R5, R11 ;  /* 0x0000000b050b7220 */ /* 0x000fc80000410000 */
[----:B------:R-:W-:Y:S01]  /*8eb0*/  FADD.FTZ R13, R11, R13 ;  /* 0x0000000d0b0d7221 */ /* 0x000fe20000010000 */
[----:B------:R-:W-:Y:S01]  /*8ec0*/  FFMA.FTZ R14, R14, R11, R15 ;  /* 0x0000000b0e0e7223 */ /* 0x000fe2000001000f */
[----:B----4-:R-:W-:Y:S02]  /*8ed0*/  SHF.L.U32 R16, R35, 0x10, RZ ;  /* 0x0000001023107819 */ /* 0x010fe400000006ff */
[----:B------:R-:W4:Y:S03]  /*8ee0*/  LDL.LU R35, [R1+0x374] ;  /* 0x0003740001237983 */ /* 0x000f260000300800 */
[----:B------:R-:W-:-:S04]  /*8ef0*/  FADD.FTZ R16, R16, -UR28 ;  /* 0x8000001c10107e21 */ /* 0x000fc80008010000 */
[----:B------:R-:W-:Y:S01]  /*8f00*/  FMUL.FTZ R15, R16, UR16 ;  /* 0x00000010100f7c20 */ /* 0x000fe20008410000 */
[----:B--2---:R-:W-:Y:S02]  /*8f10*/  SHF.L.U32 R11, R31, 0x10, RZ ;  /* 0x000000101f0b7819 */ /* 0x004fe400000006ff */
[----:B------:R-:W2:Y:S01]  /*8f20*/  LDL.LU R31, [R1+0x378] ;  /* 0x00037800011f7983 */ /* 0x000ea20000300800 */
[----:B---3--:R-:W-:-:S03]  /*8f30*/  SHF.L.U32 R16, R37, 0x10, RZ ;  /* 0x0000001025107819 */ /* 0x008fc600000006ff */
[----:B------:R-:W3:Y:S01]  /*8f40*/  LDL.LU R37, [R1+0x37c] ;  /* 0x00037c0001257983 */ /* 0x000ee20000300800 */
[----:B------:R-:W-:Y:S02]  /*8f50*/  SHF.L.U32 R19, R19, 0x10, RZ ;  /* 0x0000001013137819 */ /* 0x000fe400000006ff */
[----:B------:R-:W-:Y:S01]  /*8f60*/  SHF.L.U32 R17, R34, 0x10, RZ ;  /* 0x0000001022117819 */ /* 0x000fe200000006ff */
[----:B------:R-:W-:Y:S01]  /*8f70*/  FMUL.FTZ R18, R5, R11 ;  /* 0x0000000b05127220 */ /* 0x000fe20000410000 */
[----:B------:R-:W-:Y:S01]  /*8f80*/  FADD.FTZ R10, R10, R11 ;  /* 0x0000000b0a0a7221 */ /* 0x000fe20000010000 */
[----:B------:R-:W-:Y:S01]  /*8f90*/  FADD.FTZ R19, R19, -UR28 ;  /* 0x8000001c13137e21 */ /* 0x000fe20008010000 */
[----:B------:R-:W-:Y:S01]  /*8fa0*/  FFMA.FTZ R12, R11, R15, R12 ;  /* 0x0000000f0b0c7223 */ /* 0x000fe2000001000c */
[----:B------:R-:W3:Y:S02]  /*8fb0*/  LDL.LU R34, [R1+0x380] ;  /* 0x0003800001227983 */ /* 0x000ee40000300800 */
[----:B------:R-:W-:Y:S01]  /*8fc0*/  FMUL.FTZ R19, R19, UR16 ;  /* 0x0000001013137c20 */ /* 0x000fe20008410000 */
[----:B------:R-:W-:-:S03]  /*8fd0*/  FADD.FTZ R8, R8, R17 ;  /* 0x0000001108087221 */ /* 0x000fc60000010000 */
[----:B------:R-:W-:Y:S01]  /*8fe0*/  FFMA.FTZ R9, R17, R19, R9 ;  /* 0x0000001311097223 */ /* 0x000fe20000010009 */
[----:B------:R-:W-:Y:S01]  /*8ff0*/  FMUL.FTZ R17, R4, R17 ;  /* 0x0000001104117220 */ /* 0x000fe20000410000 */
[----:B------:R-:W-:Y:S02]  /*9000*/  SHF.L.U32 R11, R30, 0x10, RZ ;  /* 0x000000101e0b7819 */ /* 0x000fe400000006ff */
[----:B------:R-:W3:Y:S01]  /*9010*/  LDL.LU R30, [R1+0x384] ;  /* 0x00038400011e7983 */ /* 0x000ee20000300800 */
[----:B------:R-:W-:Y:S01]  /*9020*/  FADD.FTZ R13, R13, R17 ;  /* 0x000000110d0d7221 */ /* 0x000fe20000010000 */
[----:B------:R-:W-:Y:S01]  /*9030*/  FFMA.FTZ R14, R19, R17, R14 ;  /* 0x00000011130e7223 */ /* 0x000fe2000001000e */
[----:B------:R-:W-:Y:S01]  /*9040*/  FADD.FTZ R17, R16, -UR28 ;  /* 0x8000001c10117e21 */ /* 0x000fe20008010000 */
[----:B------:R-:W-:Y:S01]  /*9050*/  SHF.L.U32 R16, R29, 0x10, RZ ;  /* 0x000000101d107819 */ /* 0x000fe200000006ff */
[----:B------:R-:W-:Y:S01]  /*9060*/  FADD.FTZ R13, R18, R13 ;  /* 0x0000000d120d7221 */ /* 0x000fe20000010000 */
[----:B------:R-:W-:Y:S01]  /*9070*/  FFMA.FTZ R14, R15, R18, R14 ;  /* 0x000000120f0e7223 */ /* 0x000fe2000001000e */
[----:B------:R-:W-:Y:S01]  /*9080*/  FADD.FTZ R18, R11, -UR28 ;  /* 0x8000001c0b127e21 */ /* 0x000fe20008010000 */
[----:B------:R-:W-:Y:S01]  /*9090*/  FMUL.FTZ R11, R17, UR16 ;  /* 0x00000010110b7c20 */ /* 0x000fe20008410000 */
[----:B------:R-:W-:-:S03]  /*90a0*/  FADD.FTZ R8, R8, R16 ;  /* 0x0000001008087221 */ /* 0x000fc60000010000 */
[----:B------:R-:W-:Y:S01]  /*90b0*/  FFMA.FTZ R9, R16, R11, R9 ;  /* 0x0000000b10097223 */ /* 0x000fe20000010009 */
[----:B------:R-:W-:Y:S01]  /*90c0*/  FMUL.FTZ R16, R4, R16 ;  /* 0x0000001004107220 */ /* 0x000fe20000410000 */
[----:B------:R-:W-:-:S03]  /*90d0*/  SHF.L.U32 R17, R20, 0x10, RZ ;  /* 0x0000001014117819 */ /* 0x000fc600000006ff */
[----:B------:R-:W-:Y:S01]  /*90e0*/  FADD.FTZ R20, R13, R16 ;  /* 0x000000100d147221 */ /* 0x000fe20000010000 */
[----:B------:R-:W-:Y:S01]  /*90f0*/  FFMA.FTZ R13, R11, R16, R14 ;  /* 0x000000100b0d7223 */ /* 0x000fe2000001000e */
[----:B----4-:R-:W-:Y:S02]  /*9100*/  SHF.L.U32 R15, R35, 0x10, RZ ;  /* 0x00000010230f7819 */ /* 0x010fe400000006ff */
[----:B------:R-:W4:Y:S01]  /*9110*/  LDL.LU R35, [R1+0x388] ;  /* 0x0003880001237983 */ /* 0x000f220000300800 */
[----:B--2---:R-:W-:-:S03]  /*9120*/  SHF.L.U32 R16, R31, 0x10, RZ ;  /* 0x000000101f107819 */ /* 0x004fc600000006ff */
[----:B------:R-:W2:Y:S01]  /*9130*/  LDL.LU R31, [R1+0x394] ;  /* 0x00039400011f7983 */ /* 0x000ea20000300800 */
[----:B---3--:R-:W-:-:S03]  /*9140*/  SHF.L.U32 R14, R37, 0x10, RZ ;  /* 0x00000010250e7819 */ /* 0x008fc600000006ff */
[----:B------:R-:W3:Y:S01]  /*9150*/  LDL.LU R37, [R1+0x398] ;  /* 0x0003980001257983 */ /* 0x000ee20000300800 */
[----:B------:R-:W-:Y:S01]  /*9160*/  FMUL.FTZ R18, R18, UR16 ;  /* 0x0000001012127c20 */ /* 0x000fe20008410000 */
[----:B------:R-:W-:-:S03]  /*9170*/  FADD.FTZ R10, R10, R15 ;  /* 0x0000000f0a0a7221 */ /* 0x000fc60000010000 */
[----:B------:R-:W-:Y:S01]  /*9180*/  FFMA.FTZ R12, R15, R18, R12 ;  /* 0x000000120f0c7223 */ /* 0x000fe2000001000c */
[----:B------:R-:W-:Y:S01]  /*9190*/  FMUL.FTZ R15, R5, R15 ;  /* 0x0000000f050f7220 */ /* 0x000fe20000410000 */
[----:B------:R-:W-:-:S03]  /*91a0*/  FADD.FTZ R17, R17, -UR28 ;  /* 0x8000001c11117e21 */ /* 0x000fc60008010000 */
[----:B------:R-:W-:Y:S01]  /*91b0*/  FADD.FTZ R11, R15, R20 ;  /* 0x000000140f0b7221 */ /* 0x000fe20000010000 */
[----:B------:R-:W-:Y:S01]  /*91c0*/  FFMA.FTZ R15, R18, R15, R13 ;  /* 0x0000000f120f7223 */ /* 0x000fe2000001000d */
[----:B------:R-:W-:Y:S01]  /*91d0*/  FMUL.FTZ R18, R17, UR16 ;  /* 0x0000001011127c20 */ /* 0x000fe20008410000 */
[----:B------:R-:W-:Y:S01]  /*91e0*/  FMUL.FTZ R20, R4, R16 ;  /* 0x0000001004147220 */ /* 0x000fe20000410000 */
[----:B------:R-:W-:Y:S02]  /*91f0*/  SHF.L.U32 R13, R34, 0x10, RZ ;  /* 0x00000010220d7819 */ /* 0x000fe400000006ff */
[----:B------:R-:W-:Y:S01]  /*9200*/  FFMA.FTZ R9, R16, R18, R9 ;  /* 0x0000001210097223 */ /* 0x000fe20000010009 */
[----:B------:R-:W-:Y:S01]  /*9210*/  FADD.FTZ R17, R11, R20 ;  /* 0x000000140b117221 */ /* 0x000fe20000010000 */
[----:B------:R-:W-:Y:S01]  /*9220*/  FFMA.FTZ R18, R18, R20, R15 ;  /* 0x0000001412127223 */ /* 0x000fe2000001000f */
[----:B------:R-:W-:Y:S01]  /*9230*/  FADD.FTZ R11, R14, -UR28 ;  /* 0x8000001c0e0b7e21 */ /* 0x000fe20008010000 */
[----:B------:R-:W-:Y:S01]  /*9240*/  SHF.L.U32 R15, R30, 0x10, RZ ;  /* 0x000000101e0f7819 */ /* 0x000fe200000006ff */
[----:B------:R-:W-:Y:S01]  /*9250*/  FADD.FTZ R8, R8, R16 ;  /* 0x0000001008087221 */ /* 0x000fe20000010000 */
[----:B------:R-:W-:Y:S01]  /*9260*/  SHF.L.U32 R14, R33, 0x10, RZ ;  /* 0x00000010210e7819 */ /* 0x000fe200000006ff */
[----:B------:R-:W-:Y:S01]  /*9270*/  FMUL.FTZ R16, R5, R13 ;  /* 0x0000000d05107220 */ /* 0x000fe20000410000 */
[----:B------:R-:W-:Y:S01]  /*9280*/  FMUL.FTZ R11, R11, UR16 ;  /* 0x000000100b0b7c20 */ /* 0x000fe20008410000 */
[----:B------:R-:W-:-:S02]  /*9290*/  FADD.FTZ R15, R15, -UR28 ;  /* 0x8000001c0f0f7e21 */ /* 0x000fc40008010000 */
[----:B------:R-:W-:Y:S01]  /*92a0*/  FADD.FTZ R17, R16, R17 ;  /* 0x0000001110117221 */ /* 0x000fe20000010000 */
[----:B------:R-:W-:Y:S01]  /*92b0*/  FFMA.FTZ R18, R11, R16, R18 ;  /* 0x000000100b127223 */ /* 0x000fe20000010012 */
[----:B------:R-:W-:Y:S01]  /*92c0*/  FMUL.FTZ R20, R4, R14 ;  /* 0x0000000e04147220 */ /* 0x000fe20000410000 */
[----:B------:R-:W-:Y:S01]  /*92d0*/  FMUL.FTZ R15, R15, UR16 ;  /* 0x000000100f0f7c20 */ /* 0x000fe20008410000 */
[----:B------:R-:W-:Y:S02]  /*92e0*/  SHF.L.U32 R16, R21, 0x10, RZ ;  /* 0x0000001015107819 */ /* 0x000fe400000006ff */
[----:B------:R-:W-:Y:S01]  /*92f0*/  FADD.FTZ R21, R17, R20 ;  /* 0x0000001411157221 */ /* 0x000fe20000010000 */
[----:B------:R-:W-:Y:S02]  /*9300*/  FFMA.FTZ R20, R15, R20, R18 ;  /* 0x000000140f147223 */ /* 0x000fe40000010012 */
[----:B------:R-:W-:Y:S01]  /*9310*/  FMUL.FTZ R18, R5, R16 ;  /* 0x0000001005127220 */ /* 0x000fe20000410000 */
[----:B------:R-:W-:Y:S01]  /*9320*/  SHF.L.U32 R22, R22, 0x10, RZ ;  /* 0x0000001016167819 */ /* 0x000fe200000006ff */
[----:B------:R-:W-:Y:S01]  /*9330*/  FADD.FTZ R8, R8, R14 ;  /* 0x0000000e08087221 */ /* 0x000fe20000010000 */
[----:B------:R-:W-:Y:S01]  /*9340*/  FFMA.FTZ R14, R14, R15, R9 ;  /* 0x0000000f0e0e7223 */ /* 0x000fe20000010009 */
[----:B----4-:R-:W-:-:S05]  /*9350*/  SHF.L.U32 R19, R35, 0x10, RZ ;  /* 0x0000001023137819 */ /* 0x010fca00000006ff */
[----:B------:R-:W-:-:S04]  /*9360*/  FADD.FTZ R19, R19, -UR28 ;  /* 0x8000001c13137e21 */ /* 0x000fc80008010000 */
[----:B------:R-:W-:Y:S01]  /*9370*/  FMUL.FTZ R17, R19, UR16 ;  /* 0x0000001013117c20 */ /* 0x000fe20008410000 */
[----:B------:R-:W-:Y:S01]  /*9380*/  FADD.FTZ R19, R10, R13 ;  /* 0x0000000d0a137221 */ /* 0x000fe20000010000 */
[----:B------:R-:W-:Y:S01]  /*9390*/  FFMA.FTZ R13, R13, R11, R12 ;  /* 0x0000000b0d0d7223 */ /* 0x000fe2000001000c */
[----:B------:R-:W-:Y:S01]  /*93a0*/  FADD.FTZ R10, R18, R21 ;  /* 0x00000015120a7221 */ /* 0x000fe20000010000 */
[----:B------:R-:W-:Y:S01]  /*93b0*/  FFMA.FTZ R21, R17, R18, R20 ;  /* 0x0000001211157223 */ /* 0x000fe20000010014 */
[----:B------:R-:W-:Y:S01]  /*93c0*/  FADD.FTZ R18, R22, -UR28 ;  /* 0x8000001c16127e21 */ /* 0x000fe20008010000 */
[----:B------:R-:W-:-:S03]  /*93d0*/  SHF.L.U32 R12, R23, 0x10, RZ ;  /* 0x00000010170c7819 */ /* 0x000fc600000006ff */
[----:B------:R-:W-:Y:S02]  /*93e0*/  FMUL.FTZ R18, R18, UR16 ;  /* 0x0000001012127c20 */ /* 0x000fe40008410000 */
[----:B------:R-:W-:Y:S01]  /*93f0*/  FMUL.FTZ R9, R5, R12 ;  /* 0x0000000c05097220 */ /* 0x000fe20000410000 */
[----:B--2---:R-:W-:Y:S02]  /*9400*/  SHF.L.U32 R11, R31, 0x10, RZ ;  /* 0x000000101f0b7819 */ /* 0x004fe400000006ff */
[----:B---3--:R-:W-:-:S03]  /*9410*/  SHF.L.U32 R20, R37, 0x10, RZ ;  /* 0x0000001025147819 */ /* 0x008fc600000006ff */
[----:B------:R-:W-:Y:S02]  /*9420*/  FMUL.FTZ R23, R4, R11 ;  /* 0x0000000b04177220 */ /* 0x000fe40000410000 */
[----:B------:R-:W-:Y:S02]  /*9430*/  FADD.FTZ R20, R20, -UR28 ;  /* 0x8000001c14147e21 */ /* 0x000fe40008010000 */
[----:B------:R-:W-:Y:S01]  /*9440*/  FADD.FTZ R10, R10, R23 ;  /* 0x000000170a0a7221 */ /* 0x000fe20000010000 */
[----:B------:R-:W-:Y:S01]  /*9450*/  FFMA.FTZ R21, R18, R23, R21 ;  /* 0x0000001712157223 */ /* 0x000fe20000010015 */
[----:B------:R-:W-:Y:S01]  /*9460*/  FADD.FTZ R19, R19, R16 ;  /* 0x0000001013137221 */ /* 0x000fe20000010000 */
[----:B------:R-:W-:Y:S01]  /*9470*/  FMUL.FTZ R20, R20, UR16 ;  /* 0x0000001014147c20 */ /* 0x000fe20008410000 */
[----:B------:R-:W-:Y:S01]  /*9480*/  FFMA.FTZ R13, R16, R17, R13 ;  /* 0x00000011100d7223 */ /* 0x000fe2000001000d */
[----:B------:R-:W-:Y:S01]  /*9490*/  FADD.FTZ R15, R9, R10 ;  /* 0x0000000a090f7221 */ /* 0x000fe20000010000 */
[----:B------:R-:W-:Y:S01]  /*94a0*/  FADD.FTZ R10, R8, R11 ;  /* 0x0000000b080a7221 */ /* 0x000fe20000010000 */
[----:B------:R-:W-:Y:S01]  /*94b0*/  FFMA.FTZ R21, R20, R9, R21 ;  /* 0x0000000914157223 */ /* 0x000fe20000010015 */
[----:B------:R-:W-:Y:S01]  /*94c0*/  FFMA.FTZ R8, R11, R18, R14 ;  /* 0x000000120b087223 */ /* 0x000fe2000001000e */
[----:B------:R-:W-:Y:S01]  /*94d0*/  FADD.FTZ R11, R19, R12 ;  /* 0x0000000c130b7221 */ /* 0x000fe20000010000 */
[----:B------:R-:W-:Y:S01]  /*94e0*/  FFMA.FTZ R9, R12, R20, R13 ;  /* 0x000000140c097223 */ /* 0x000fe2000001000d */
[----:B------:R-:W-:Y:S06]  /*94f0*/  BRA `(.L_x_174) ;  /* 0x0000005c006c7947 */ /* 0x000fec0003800000 */
.L_x_173:
[----:B------:R-:W2:Y:S04]  /*9500*/  LDL.LU R16, [R1+0x1a4] ;  /* 0x0001a40001107983 */ /* 0x000ea80000300800 */
[----:B------:R-:W3:Y:S04]  /*9510*/  LDL.LU R17, [R1+0x19c] ;  /* 0x00019c0001117983 */ /* 0x000ee80000300800 */
[----:B------:R-:W4:Y:S04]  /*9520*/  LDL.LU R12, [R1+0x1a0] ;  /* 0x0001a000010c7983 */ /* 0x000f280000300800 */
[----:B------:R-:W4:Y:S04]  /*9530*/  LDL.LU R14, [R1+0x1a8] ;  /* 0x0001a800010e7983 */ /* 0x000f280000300800 */
[----:B------:R-:W4:Y:S04]  /*9540*/  LDL.LU R13, [R1+0x194] ;  /* 0x00019400010d7983 */ /* 0x000f280000300800 */
[----:B------:R-:W4:Y:S04]  /*9550*/  LDL.LU R20, [R1+0x1ac] ;  /* 0x0001ac0001147983 */ /* 0x000f280000300800 */
[----:B------:R-:W4:Y:S04]  /*9560*/  LDL.LU R18, [R1+0x1f8] ;  /* 0x0001f80001127983 */ /* 0x000f280000300800 */
[----:B-----5:R0:W-:Y:S04]  /*9570*/  STL [R1+0x3b8], R0 ;  /* 0x0003b80001007387 */ /* 0x0201e80000100800 */
[----:B------:R1:W-:Y:S04]  /*9580*/  STL [R1+0x3bc], R6 ;  /* 0x0003bc0601007387 */ /* 0x0003e80000100800 */
[----:B------:R-:W4:Y:S04]  /*9590*/  LDL.LU R23, [R1+0x238] ;  /* 0x0002380001177983 */ /* 0x000f280000300800 */
[----:B------:R-:W-:Y:S04]  /*95a0*/  STL [R1+0x3c0], R7 ;  /* 0x0003c00701007387 */ /* 0x000fe80000100800 */
[----:B------:R-:W4:Y:S01]  /*95b0*/  LDL.LU R22, [R1+0x184] ;  /* 0x0001840001167983 */ /* 0x000f220000300800 */
[----:B--2---:R-:W-:-:S03]  /*95c0*/  SHF.L.U32 R11, R16, 0x10, RZ ;  /* 0x00000010100b7819 */ /* 0x004fc600000006ff */
[----:B------:R-:W2:Y:S01]  /*95d0*/  LDL.LU R16, [R1+0x198] ;  /* 0x0001980001107983 */ /* 0x000ea20000300800 */
[----:B---3--:R-:W-:-:S03]  /*95e0*/  SHF.L.U32 R8, R17, 0x10, RZ ;  /* 0x0000001011087819 */ /* 0x008fc600000006ff */
[----:B------:R-:W3:Y:S02]  /*95f0*/  LDL.LU R17, [R1+0x190] ;  /* 0x0001900001117983 */ /* 0x000ee40000300800 */
[----:B------:R-:W-:-:S04]  /*9600*/  FADD.FTZ R8, R8, -UR28 ;  /* 0x8000001c08087e21 */ /* 0x000fc80008010000 */
[----:B------:R-:W-:-:S04]  /*9610*/  FMUL.FTZ R8, R8, UR16 ;  /* 0x0000001008087c20 */ /* 0x000fc80008410000 */
[----:B------:R-:W-:-:S04]  /*9620*/  FFMA.FTZ R10, R4, R8, R2 ;  /* 0x00000008040a7223 */ /* 0x000fc80000010002 */
[----:B------:R-:W-:-:S06]  /*9630*/  FMUL.FTZ R9, R10, -1.4426950216293334961 ;  /* 0xbfb8aa3b0a097820 */ /* 0x000fcc0000410000 */
[----:B------:R-:W0:Y:S02]  /*9640*/  MUFU.EX2 R9, R9 ;  /* 0x0000000900097308 */ /* 0x000e240000000800 */
[----:B0-----:R-:W-:-:S06]  /*9650*/  FADD.FTZ R9, R9, 1 ;  /* 0x3f80000009097421 */ /* 0x001fcc0000010000 */
[----:B------:R-:W0:Y:S01]  /*9660*/  MUFU.RCP R9, R9 ;  /* 0x0000000900097308 */ /* 0x000e220000001000 */
[----:B----4-:R-:W-:-:S05]  /*9670*/  SHF.L.U32 R12, R12, 0x10, RZ ;  /* 0x000000100c0c7819 */ /* 0x010fca00000006ff */
[----:B------:R-:W-:-:S04]  /*9680*/  FADD.FTZ R12, R12, -UR28 ;  /* 0x8000001c0c0c7e21 */ /* 0x000fc80008010000 */
[----:B------:R-:W-:Y:S01]  /*9690*/  FMUL.FTZ R0, R12, UR16 ;  /* 0x000000100c007c20 */ /* 0x000fe20008410000 */
[----:B0-----:R-:W-:Y:S01]  /*96a0*/  FMUL.FTZ R11, R11, R9 ;  /* 0x000000090b0b7220 */ /* 0x001fe20000410000 */
[----:B------:R-:W-:-:S04]  /*96b0*/  FADD.FTZ R9, -R9, 1 ;  /* 0x3f80000009097421 */ /* 0x000fc80000010100 */
[----:B------:R-:W-:-:S04]  /*96c0*/  FFMA.FTZ R9, R10, R9, 1 ;  /* 0x3f8000000a097423 */ /* 0x000fc80000010009 */
[----:B------:R-:W-:Y:S01]  /*96d0*/  FMUL.FTZ R11, R11, R9 ;  /* 0x000000090b0b7220 */ /* 0x000fe20000410000 */
[----:B------:R-:W-:-:S04]  /*96e0*/  FFMA.FTZ R9, R5, R0, R3 ;  /* 0x0000000005097223 */ /* 0x000fc80000010003 */
[----:B------:R-:W-:-:S06]  /*96f0*/  FMUL.FTZ R10, R9, -1.4426950216293334961 ;  /* 0xbfb8aa3b090a7820 */ /* 0x000fcc0000410000 */
[----:B------:R-:W0:Y:S02]  /*9700*/  MUFU.EX2 R10, R10 ;  /* 0x0000000a000a7308 */ /* 0x000e240000000800 */
[----:B0-----:R-:W-:-:S06]  /*9710*/  FADD.FTZ R10, R10, 1 ;  /* 0x3f8000000a0a7421 */ /* 0x001fcc0000010000 */
[----:B------:R-:W0:Y:S01]  /*9720*/  MUFU.RCP R10, R10 ;  /* 0x0000000a000a7308 */ /* 0x000e220000001000 */
[----:B------:R-:W-:-:S05]  /*9730*/  SHF.L.U32 R12, R14, 0x10, RZ ;  /* 0x000000100e0c7819 */ /* 0x000fca00000006ff */
[----:B0-----:R-:W-:Y:S01]  /*9740*/  FMUL.FTZ R12, R12, R10 ;  /* 0x0000000a0c0c7220 */ /* 0x001fe20000410000 */
[----:B------:R-:W-:-:S04]  /*9750*/  FADD.FTZ R10, -R10, 1 ;  /* 0x3f8000000a0a7421 */ /* 0x000fc80000010100 */
[----:B------:R-:W-:-:S04]  /*9760*/  FFMA.FTZ R10, R9, R10, 1 ;  /* 0x3f800000090a7423 */ /* 0x000fc8000001000a */
[----:B-1----:R-:W-:Y:S01]  /*9770*/  FMUL.FTZ R6, R12, R10 ;  /* 0x0000000a0c067220 */ /* 0x002fe20000410000 */
[----:B------:R-:W-:Y:S01]  /*9780*/  SHF.L.U32 R12, R13, 0x10, RZ ;  /* 0x000000100d0c7819 */ /* 0x000fe200000006ff */
[----:B------:R-:W-:-:S04]  /*9790*/  FMUL.FTZ R10, R4, R11 ;  /* 0x0000000b040a7220 */ /* 0x000fc80000410000 */
[----:B------:R-:W-:Y:S01]  /*97a0*/  FADD.FTZ R12, R12, -UR28 ;  /* 0x8000001c0c0c7e21 */ /* 0x000fe20008010000 */
[----:B------:R-:W-:Y:S01]  /*97b0*/  FFMA.FTZ R9, R8, R10, RZ ;  /* 0x0000000a08097223 */ /* 0x000fe200000100ff */
[----:B------:R-:W-:Y:S01]  /*97c0*/  FADD.FTZ R10, RZ, R10 ;  /* 0x0000000aff0a7221 */ /* 0x000fe20000010000 */
[----:B------:R-:W-:Y:S01]  /*97d0*/  FMUL.FTZ R13, R5, R6 ;  /* 0x00000006050d7220 */ /* 0x000fe20000410000 */
[----:B------:R-:W-:-:S03]  /*97e0*/  FMUL.FTZ R12, R12, UR16 ;  /* 0x000000100c0c7c20 */ /* 0x000fc60008410000 */
[----:B------:R-:W-:Y:S01]  /*97f0*/  FFMA.FTZ R9, R0, R13, R9 ;  /* 0x0000000d00097223 */ /* 0x000fe20000010009 */
[----:B------:R-:W-:Y:S01]  /*9800*/  FADD.FTZ R10, R13, R10 ;  /* 0x0000000a0d0a7221 */ /* 0x000fe20000010000 */
[----:B------:R-:W-:-:S04]  /*9810*/  FFMA.FTZ R13, R4, R12, R2 ;  /* 0x0000000c040d7223 */ /* 0x000fc80000010002 */
[----:B------:R-:W-:-:S06]  /*9820*/  FMUL.FTZ R14, R13, -1.4426950216293334961 ;  /* 0xbfb8aa3b0d0e7820 */ /* 0x000fcc0000410000 */
[----:B------:R-:W0:Y:S02]  /*9830*/  MUFU.EX2 R14, R14 ;  /* 0x0000000e000e7308 */ /* 0x000e240000000800 */
[----:B0-----:R-:W-:-:S06]  /*9840*/  FADD.FTZ R14, R14, 1 ;  /* 0x3f8000000e0e7421 */ /* 0x001fcc0000010000 */
[----:B------:R-:W0:Y:S01]  /*9850*/  MUFU.RCP R14, R14 ;  /* 0x0000000e000e7308 */ /* 0x000e220000001000 */
[----:B------:R-:W-:Y:S01]  /*9860*/  SHF.L.U32 R15, R20, 0x10, RZ ;  /* 0x00000010140f7819 */ /* 0x000fe200000006ff */
[----:B------:R-:W-:Y:S01]  /*9870*/  FFMA.FTZ R8, R8, R11, RZ ;  /* 0x0000000b08087223 */ /* 0x000fe200000100ff */
[----:B------:R-:W4:Y:S03]  /*9880*/  LDL.LU R20, [R1+0x1fc] ;  /* 0x0001fc0001147983 */ /* 0x000f260000300800 */
[----:B0-----:R-:W-:Y:S01]  /*9890*/  FMUL.FTZ R15, R15, R14 ;  /* 0x0000000e0f0f7220 */ /* 0x001fe20000410000 */
[----:B------:R-:W-:-:S04]  /*98a0*/  FADD.FTZ R14, -R14, 1 ;  /* 0x3f8000000e0e7421 */ /* 0x000fc80000010100 */
[----:B------:R-:W-:Y:S01]  /*98b0*/  FFMA.FTZ R14, R13, R14, 1 ;  /* 0x3f8000000d0e7423 */ /* 0x000fe2000001000e */
[----:B--2---:R-:W-:Y:S02]  /*98c0*/  SHF.L.U32 R13, R16, 0x10, RZ ;  /* 0x00000010100d7819 */ /* 0x004fe400000006ff */
[----:B------:R-:W2:Y:S01]  /*98d0*/  LDL.LU R16, [R1+0x234] ;  /* 0x0002340001107983 */ /* 0x000ea20000300800 */
[----:B------:R-:W-:Y:S01]  /*98e0*/  FMUL.FTZ R14, R15, R14 ;  /* 0x0000000e0f0e7220 */ /* 0x000fe20000410000 */
[----:B------:R-:W-:Y:S02]  /*98f0*/  FADD.FTZ R11, RZ, R11 ;  /* 0x0000000bff0b7221 */ /* 0x000fe40000010000 */
[----:B------:R0:W-:Y:S01]  /*9900*/  STL [R1+0x358], R0 ;  /* 0x0003580001007387 */ /* 0x0001e20000100800 */
[----:B------:R-:W-:-:S03]  /*9910*/  FADD.FTZ R13, R13, -UR28 ;  /* 0x8000001c0d0d7e21 */ /* 0x000fc60008010000 */
[----:B------:R1:W-:Y:S01]  /*9920*/  STL [R1+0x110], R6 ;  /* 0x0001100601007387 */ /* 0x0003e20000100800 */
[----:B0-----:R-:W-:-:S05]  /*9930*/  FADD.FTZ R0, R11, R14 ;  /* 0x0000000e0b007221 */ /* 0x001fca0000010000 */
[----:B------:R0:W-:Y:S01]  /*9940*/  STL [R1+0x3ac], R0 ;  /* 0x0003ac0001007387 */ /* 0x0001e20000100800 */
[-C--:B-1----:R-:W-:Y:S01]  /*9950*/  FFMA.FTZ R6, R12, R14.reuse, R8 ;  /* 0x0000000e0c067223 */ /* 0x082fe20000010008 */
[----:B------:R-:W-:Y:S01]  /*9960*/  FMUL.FTZ R14, R4, R14 ;  /* 0x0000000e040e7220 */ /* 0x000fe20000410000 */
[----:B0-----:R-:W-:-:S03]  /*9970*/  FMUL.FTZ R0, R13, UR16 ;  /* 0x000000100d007c20 */ /* 0x001fc60008410000 */
[----:B------:R0:W-:Y:S01]  /*9980*/  STL [R1+0x3a8], R6 ;  /* 0x0003a80601007387 */ /* 0x0001e20000100800 */
[----:B------:R-:W-:Y:S01]  /*9990*/  FFMA.FTZ R8, R5, R0, R3 ;  /* 0x0000000005087223 */ /* 0x000fe20000010003 */
[----:B0-----:R-:W-:-:S03]  /*99a0*/  FFMA.FTZ R6, R12, R14, R9 ;  /* 0x0000000e0c067223 */ /* 0x001fc60000010009 */
[----:B------:R-:W-:-:S06]  /*99b0*/  FMUL.FTZ R9, R8, -1.4426950216293334961 ;  /* 0xbfb8aa3b08097820 */ /* 0x000fcc0000410000 */
[----:B------:R-:W0:Y:S02]  /*99c0*/  MUFU.EX2 R9, R9 ;  /* 0x0000000900097308 */ /* 0x000e240000000800 */
[----:B0-----:R-:W-:-:S06]  /*99d0*/  FADD.FTZ R9, R9, 1 ;  /* 0x3f80000009097421 */ /* 0x001fcc0000010000 */
[----:B------:R-:W0:Y:S01]  /*99e0*/  MUFU.RCP R9, R9 ;  /* 0x0000000900097308 */ /* 0x000e220000001000 */
[----:B------:R-:W-:Y:S02]  /*99f0*/  SHF.L.U32 R11, R18, 0x10, RZ ;  /* 0x00000010120b7819 */ /* 0x000fe400000006ff */
[----:B------:R-:W2:Y:S03]  /*9a00*/  LDL.LU R18, [R1+0x17c] ;  /* 0x00017c0001127983 */ /* 0x000ea60000300800 */
[----:B0-----:R-:W-:Y:S01]  /*9a10*/  FMUL.FTZ R11, R11, R9 ;  /* 0x000000090b0b7220 */ /* 0x001fe20000410000 */
[----:B------:R-:W-:-:S04]  /*9a20*/  FADD.FTZ R9, -R9, 1 ;  /* 0x3f80000009097421 */ /* 0x000fc80000010100 */
[----:B------:R-:W-:Y:S01]  /*9a30*/  FFMA.FTZ R9, R8, R9, 1 ;  /* 0x3f80000008097423 */ /* 0x000fe20000010009 */
[----:B---3--:R-:W-:Y:S02]  /*9a40*/  SHF.L.U32 R8, R17, 0x10, RZ ;  /* 0x0000001011087819 */ /* 0x008fe400000006ff */
[----:B------:R-:W3:Y:S01]  /*9a50*/  LDL.LU R17, [R1+0x180] ;  /* 0x0001800001117983 */ /* 0x000ee20000300800 */
[----:B------:R-:W-:-:S03]  /*9a60*/  FMUL.FTZ R7, R11, R9 ;  /* 0x000000090b077220 */ /* 0x000fc60000410000 */
[----:B------:R0:W-:Y:S01]  /*9a70*/  STL [R1+0x3a4], R6 ;  /* 0x0003a40601007387 */ /* 0x0001e20000100800 */
[----:B------:R-:W-:Y:S01]  /*9a80*/  FADD.FTZ R8, R8, -UR28 ;  /* 0x8000001c08087e21 */ /* 0x000fe20008010000 */
[----:B0-----:R-:W-:Y:S02]  /*9a90*/  FADD.FTZ R6, R10, R14 ;  /* 0x0000000e0a067221 */ /* 0x001fe40000010000 */
[----:B------:R0:W-:Y:S02]  /*9aa0*/  STL [R1+0x340], R0 ;  /* 0x0003400001007387 */ /* 0x0001e40000100800 */
[----:B0-----:R-:W-:-:S04]  /*9ab0*/  FMUL.FTZ R0, R8, UR16 ;  /* 0x0000001008007c20 */ /* 0x001fc80008410000 */
[----:B------:R-:W-:-:S04]  /*9ac0*/  FFMA.FTZ R9, R4, R0, R2 ;  /* 0x0000000004097223 */ /* 0x000fc80000010002 */
[----:B------:R-:W-:-:S06]  /*9ad0*/  FMUL.FTZ R8, R9, -1.4426950216293334961 ;  /* 0xbfb8aa3b09087820 */ /* 0x000fcc0000410000 */
[----:B------:R-:W0:Y:S01]  /*9ae0*/  MUFU.EX2 R8, R8 ;  /* 0x0000000800087308 */ /* 0x000e220000000800 */
[----:B----4-:R-:W-:Y:S02]  /*9af0*/  SHF.L.U32 R10, R20, 0x10, RZ ;  /* 0x00000010140a7819 */ /* 0x010fe400000006ff */
[----:B------:R-:W4:Y:S01]  /*9b00*/  LDL.LU R20, [R1+0x230] ;  /* 0x0002300001147983 */ /* 0x000f220000300800 */
[----:B--2---:R-:W-:-:S03]  /*9b10*/  SHF.L.U32 R11, R16, 0x10, RZ ;  /* 0x00000010100b7819 */ /* 0x004fc600000006ff */
[----:B------:R-:W2:Y:S01]  /*9b20*/  LDL.LU R16, [R1+0x16c] ;  /* 0x00016c0001107983 */ /* 0x000ea20000300800 */
[----:B0-----:R-:W-:-:S06]  /*9b30*/  FADD.FTZ R8, R8, 1 ;  /* 0x3f80000008087421 */ /* 0x001fcc0000010000 */
[----:B------:R-:W0:Y:S01]  /*9b40*/  MUFU.RCP R8, R8 ;  /* 0x0000000800087308 */ /* 0x000e220000001000 */
[----:B------:R-:W-:Y:S01]  /*9b50*/  FADD.FTZ R11, R11, -UR28 ;  /* 0x8000001c0b0b7e21 */ /* 0x000fe20008010000 */
[----:B------:R1:W-:Y:S03]  /*9b60*/  STL [R1+0x12c], R0 ;  /* 0x00012c0001007387 */ /* 0x0003e60000100800 */
[----:B-1----:R-:W-:Y:S01]  /*9b70*/  FMUL.FTZ R0, R11, UR16 ;  /* 0x000000100b007c20 */ /* 0x002fe20008410000 */
[----:B0-----:R-:W-:Y:S01]  /*9b80*/  FMUL.FTZ R10, R10, R8 ;  /* 0x000000080a0a7220 */ /* 0x001fe20000410000 */
[----:B------:R-:W-:-:S03]  /*9b90*/  FADD.FTZ R8, -R8, 1 ;  /* 0x3f80000008087421 */ /* 0x000fc60000010100 */
[----:B------:R0:W-:Y:S01]  /*9ba0*/  STL [R1+0x33c], R0 ;  /* 0x00033c0001007387 */ /* 0x0001e20000100800 */
[----:B------:R-:W-:Y:S01]  /*9bb0*/  FFMA.FTZ R8, R9, R8, 1 ;  /* 0x3f80000009087423 */ /* 0x000fe20000010008 */
[----:B------:R-:W-:Y:S01]  /*9bc0*/  FFMA.FTZ R9, R5, R0, R3 ;  /* 0x0000000005097223 */ /* 0x000fe20000010003 */
[----:B------:R-:W-:Y:S02]  /*9bd0*/  SHF.L.U32 R11, R18, 0x10, RZ ;  /* 0x00000010120b7819 */ /* 0x000fe400000006ff */
[----:B------:R-:W4:Y:S03]  /*9be0*/  LDL.LU R18, [R1+0x174] ;  /* 0x0001740001127983 */ /* 0x000f260000300800 */
[----:B------:R-:W-:-:S04]  /*9bf0*/  FADD.FTZ R11, R11, -UR28 ;  /* 0x8000001c0b0b7e21 */ /* 0x000fc80008010000 */
[----:B0-----:R-:W-:Y:S01]  /*9c00*/  FMUL.FTZ R0, R11, UR16 ;  /* 0x000000100b007c20 */ /* 0x001fe20008410000 */
[----:B---3--:R-:W-:Y:S02]  /*9c10*/  SHF.L.U32 R11, R17, 0x10, RZ ;  /* 0x00000010110b7819 */ /* 0x008fe400000006ff */
[----:B------:R-:W3:Y:S04]  /*9c20*/  LDL.LU R17, [R1+0x178] ;  /* 0x0001780001117983 */ /* 0x000ee80000300800 */
[----:B------:R0:W-:Y:S02]  /*9c30*/  STL [R1+0x3a0], R6 ;  /* 0x0003a00601007387 */ /* 0x0001e40000100800 */
[----:B0-----:R-:W-:Y:S01]  /*9c40*/  FMUL.FTZ R6, R10, R8 ;  /* 0x000000080a067220 */ /* 0x001fe20000410000 */
[----:B------:R-:W-:-:S06]  /*9c50*/  FMUL.FTZ R8, R9, -1.4426950216293334961 ;  /* 0xbfb8aa3b09087820 */ /* 0x000fcc0000410000 */
[----:B------:R-:W0:Y:S02]  /*9c60*/  MUFU.EX2 R8, R8 ;  /* 0x0000000800087308 */ /* 0x000e240000000800 */
[----:B0-----:R-:W-:-:S06]  /*9c70*/  FADD.FTZ R8, R8, 1 ;  /* 0x3f80000008087421 */ /* 0x001fcc0000010000 */
[----:B------:R-:W0:Y:S01]  /*9c80*/  MUFU.RCP R8, R8 ;  /* 0x0000000800087308 */ /* 0x000e220000001000 */
[----:B------:R-:W-:Y:S01]  /*9c90*/  SHF.L.U32 R10, R23, 0x10, RZ ;  /* 0x00000010170a7819 */ /* 0x000fe200000006ff */
[----:B------:R-:W-:Y:S01]  /*9ca0*/  FADD.FTZ R11, R11, -UR28 ;  /* 0x8000001c0b0b7e21 */ /* 0x000fe20008010000 */
[----:B------:R1:W-:Y:S04]  /*9cb0*/  STL [R1+0x338], R0 ;  /* 0x0003380001007387 */ /* 0x0003e80000100800 */
[----:B------:R1:W-:Y:S04]  /*9cc0*/  STL [R1+0x118], R6 ;  /* 0x0001180601007387 */ /* 0x0003e80000100800 */
[----:B------:R-:W3:Y:S01]  /*9cd0*/  LDL.LU R23, [R1+0x300] ;  /* 0x0003000001177983 */ /* 0x000ee20000300800 */
[----:B0-----:R-:W-:Y:S01]  /*9ce0*/  FMUL.FTZ R10, R10, R8 ;  /* 0x000000080a0a7220 */ /* 0x001fe20000410000 */
[----:B------:R-:W-:-:S04]  /*9cf0*/  FADD.FTZ R8, -R8, 1 ;  /* 0x3f80000008087421 */ /* 0x000fc80000010100 */
[----:B------:R-:W-:Y:S01]  /*9d00*/  FFMA.FTZ R8, R9, R8, 1 ;  /* 0x3f80000009087423 */ /* 0x000fe20000010008 */
[----:B------:R-:W-:Y:S01]  /*9d10*/  FFMA.FTZ R9, R4, R0, R2 ;  /* 0x0000000004097223 */ /* 0x000fe20000010002 */
[----:B-1----:R-:W-:Y:S02]  /*9d20*/  FMUL.FTZ R0, R11, UR16 ;  /* 0x000000100b007c20 */ /* 0x002fe40008410000 */
[----:B------:R-:W-:Y:S01]  /*9d30*/  FMUL.FTZ R6, R10, R8 ;  /* 0x000000080a067220 */ /* 0x000fe20000410000 */
[----:B------:R-:W-:-:S06]  /*9d40*/  FMUL.FTZ R8, R9, -1.4426950216293334961 ;  /* 0xbfb8aa3b09087820 */ /* 0x000fcc0000410000 */
[----:B------:R-:W0:Y:S02]  /*9d50*/  MUFU.EX2 R8, R8 ;  /* 0x0000000800087308 */ /* 0x000e240000000800 */
[----:B0-----:R-:W-:-:S06]  /*9d60*/  FADD.FTZ R8, R8, 1 ;  /* 0x3f80000008087421 */ /* 0x001fcc0000010000 */
[----:B------:R-:W0:Y:S01]  /*9d70*/  MUFU.RCP R8, R8 ;  /* 0x0000000800087308 */ /* 0x000e220000001000 */
[----:B------:R-:W-:Y:S01]  /*9d80*/  SHF.L.U32 R10, R22, 0x10, RZ ;  /* 0x00000010160a7819 */ /* 0x000fe200000006ff */
[----:B------:R1:W-:Y:S01]  /*9d90*/  STL [R1+0x22c], R6 ;  /* 0x00022c0601007387 */ /* 0x0003e20000100800 */
[----:B--2---:R-:W-:-:S03]  /*9da0*/  SHF.L.U32 R11, R16, 0x10, RZ ;  /* 0x00000010100b7819 */ /* 0x004fc600000006ff */
[----:B------:R2:W-:Y:S04]  /*9db0*/  STL [R1+0x330], R0 ;  /* 0x0003300001007387 */ /* 0x0005e80000100800 */
[----:B------:R-:W3:Y:S01]  /*9dc0*/  LDL.LU R16, [R1+0x168] ;  /* 0x0001680001107983 */ /* 0x000ee20000300800 */
[----:B0-----:R-:W-:Y:S01]  /*9dd0*/  FMUL.FTZ R10, R10, R8 ;  /* 0x000000080a0a7220 */ /* 0x001fe20000410000 */
[----:B------:R-:W-:Y:S02]  /*9de0*/  FADD.FTZ R8, -R8, 1 ;  /* 0x3f80000008087421 */ /* 0x000fe40000010100 */
[----:B------:R-:W3:Y:S02]  /*9df0*/  LDL.LU R22, [R1+0x2cc] ;  /* 0x0002cc0001167983 */ /* 0x000ee40000300800 */
[----:B------:R-:W-:Y:S01]  /*9e00*/  FFMA.FTZ R8, R9, R8, 1 ;  /* 0x3f80000009087423 */ /* 0x000fe20000010008 */
[----:B------:R-:W-:-:S03]  /*9e10*/  FFMA.FTZ R9, R5, R0, R3 ;  /* 0x0000000005097223 */ /* 0x000fc60000010003 */
[----:B-1----:R-:W-:Y:S01]  /*9e20*/  FMUL.FTZ R6, R10, R8 ;  /* 0x000000080a067220 */ /* 0x002fe20000410000 */
[----:B------:R-:W-:-:S06]  /*9e30*/  FMUL.FTZ R8, R9, -1.4426950216293334961 ;  /* 0xbfb8aa3b09087820 */ /* 0x000fcc0000410000 */
[----:B------:R-:W0:Y:S02]  /*9e40*/  MUFU.EX2 R8, R8 ;  /* 0x0000000800087308 */ /* 0x000e240000000800 */
[----:B0-----:R-:W-:-:S06]  /*9e50*/  FADD.FTZ R8, R8, 1 ;  /* 0x3f80000008087421 */ /* 0x001fcc0000010000 */
[----:B------:R-:W0:Y:S01]  /*9e60*/  MUFU.RCP R8, R8 ;  /* 0x0000000800087308 */ /* 0x000e220000001000 */
[----:B----4-:R-:W-:Y:S01]  /*9e70*/  SHF.L.U32 R10, R20, 0x10, RZ ;  /* 0x00000010140a7819 */ /* 0x010fe200000006ff */
[----:B------:R-:W-:Y:S01]  /*9e80*/  FADD.FTZ R11, R11, -UR28 ;  /* 0x8000001c0b0b7e21 */ /* 0x000fe20008010000 */
[----:B------:R1:W-:Y:S03]  /*9e90*/  STL [R1+0x224], R6 ;  /* 0x0002240601007387 */ /* 0x0003e60000100800 */
[----:B--2---:R-:W-:Y:S01]  /*9ea0*/  FMUL.FTZ R0, R11, UR16 ;  /* 0x000000100b007c20 */ /* 0x004fe20008410000 */
[----:B------:R-:W2:Y:S01]  /*9eb0*/  LDL.LU R20, [R1+0x2c8] ;  /* 0x0002c80001147983 */ /* 0x000ea20000300800 */
[----:B0-----:R-:W-:Y:S01]  /*9ec0*/  FMUL.FTZ R10, R10, R8 ;  /* 0x000000080a0a7220 */ /* 0x001fe20000410000 */
[----:B------:R-:W-:-:S04]  /*9ed0*/  FADD.FTZ R8, -R8, 1 ;  /* 0x3f80000008087421 */ /* 0x000fc80000010100 */
[----:B------:R-:W-:Y:S01]  /*9ee0*/  FFMA.FTZ R8, R9, R8, 1 ;  /* 0x3f80000009087423 */ /* 0x000fe20000010008 */
[----:B------:R-:W-:-:S03]  /*9ef0*/  FFMA.FTZ R9, R4, R0, R2 ;  /* 0x0000000004097223 */ /* 0x000fc60000010002 */
[----:B-1----:R-:W-:Y:S01]  /*9f00*/  FMUL.FTZ R6, R10, R8 ;  /* 0x000000080a067220 */ /* 0x002fe20000410000 */
[----:B------:R-:W-:-:S06]  /*9f10*/  FMUL.FTZ R8, R9, -1.4426950216293334961 ;  /* 0xbfb8aa3b09087820 */ /* 0x000fcc0000410000 */
[----:B------:R-:W0:Y:S02]  /*9f20*/  MUFU.EX2 R8, R8 ;  /* 0x0000000800087308 */ /* 0x000e240000000800 */
[----:B0-----:R-:W-:-:S06]  /*9f30*/  FADD.FTZ R8, R8, 1 ;  /* 0x3f80000008087421 */ /* 0x001fcc0000010000 */
[----:B------:R-:W0:Y:S01]  /*9f40*/  MUFU.RCP R8, R8 ;  /* 0x0000000800087308 */ /* 0x000e220000001000 */
[----:B------:R-:W-:Y:S02]  /*9f50*/  SHF.L.U32 R10, R18, 0x10, RZ ;  /* 0x00000010120a7819 */ /* 0x000fe400000006ff */
[----:B------:R-:W4:Y:S01]  /*9f60*/  LDL.LU R18, [R1+0x2bc] ;  /* 0x0002bc0001127983 */ /* 0x000f220000300800 */
[----:B------:R-:W-:Y:S02]  /*9f70*/  SHF.L.U32 R11, R37, 0x10, RZ ;  /* 0x00000010250b7819 */ /* 0x000fe400000006ff */
[----:B0-----:R-:W-:Y:S01]  /*9f80*/  FMUL.FTZ R10, R10, R8 ;  /* 0x000000080a0a7220 */ /* 0x001fe20000410000 */
[----:B------:R-:W-:-:S04]  /*9f90*/  FADD.FTZ R8, -R8, 1 ;  /* 0x3f80000008087421 */ /* 0x000fc80000010100 */
[----:B------:R-:W-:-:S04]  /*9fa0*/  FFMA.FTZ R8, R9, R8, 1 ;  /* 0x3f80000009087423 */ /* 0x000fc80000010008 */
[----:B------:R-:W-:Y:S01]  /*9fb0*/  FMUL.FTZ R37, R10, R8 ;  /* 0x000000080a257220 */ /* 0x000fe20000410000 */
[----:B---3--:R-:W-:Y:S02]  /*9fc0*/  SHF.L.U32 R10, R17, 0x10, RZ ;  /* 0x00000010110a7819 */ /* 0x008fe400000006ff */
[----:B------:R-:W3:Y:S01]  /*9fd0*/  LDL.LU R17, [R1+0x158] ;  /* 0x0001580001117983 */ /* 0x000ee20000300800 */
[----:B------:R-:W-:-:S03]  /*9fe0*/  FADD.FTZ R11, R11, -UR28 ;  /* 0x8000001c0b0b7e21 */ /* 0x000fc60008010000 */
[----:B------:R0:W-:Y:S02]  /*9ff0*/  STL [R1+0x32c], R0 ;  /* 0x00032c0001007387 */ /* 0x0001e40000100800 */
[----:B0-----:R-:W-:-:S04]  /*a000*/  FMUL.FTZ R0, R11, UR16 ;  /* 0x000000100b007c20 */ /* 0x001fc80008410000 */
[----:B------:R-:W-:-:S04]  /*a010*/  FFMA.FTZ R9, R5, R0, R3 ;  /* 0x0000000005097223 */ /* 0x000fc80000010003 */
[----:B------:R-:W-:-:S06]  /*a020*/  FMUL.FTZ R8, R9, -1.4426950216293334961 ;  /* 0xbfb8aa3b09087820 */ /* 0x000fcc0000410000 */
[----:B------:R-:W0:Y:S02]  /*a030*/  MUFU.EX2 R8, R8 ;  /* 0x0000000800087308 */ /* 0x000e240000000800 */
[----:B0-----:R-:W-:-:S06]  /*a040*/  FADD.FTZ R8, R8, 1 ;  /* 0x3f80000008087421 */ /* 0x001fcc0000010000 */
[----:B------:R-:W0:Y:S01]  /*a050*/  MUFU.RCP R8, R8 ;  /* 0x0000000800087308 */ /* 0x000e220000001000 */
[----:B------:R-:W-:Y:S01]  /*a060*/  SHF.L.U32 R11, R31, 0x10, RZ ;  /* 0x000000101f0b7819 */ /* 0x000fe200000006ff */
[----:B0-----:R-:W-:Y:S01]  /*a070*/  FMUL.FTZ R10, R10, R8 ;  /* 0x000000080a0a7220 */ /* 0x001fe20000410000 */
[----:B------:R-:W-:-:S04]  /*a080*/  FADD.FTZ R8, -R8, 1 ;  /* 0x3f80000008087421 */ /* 0x000fc80000010100 */
[----:B------:R-:W-:-:S04]  /*a090*/  FFMA.FTZ R8, R9, R8, 1 ;  /* 0x3f80000009087423 */ /* 0x000fc80000010008 */
[----:B------:R-:W-:Y:S01]  /*a0a0*/  FMUL.FTZ R31, R10, R8 ;  /* 0x000000080a1f7220 */ /* 0x000fe20000410000 */
[----:B------:R-:W-:Y:S01]  /*a0b0*/  FADD.FTZ R11, R11, -UR28 ;  /* 0x8000001c0b0b7e21 */ /* 0x000fe20008010000 */
[----:B------:R0:W-:Y:S03]  /*a0c0*/  STL [R1+0x328], R0 ;  /* 0x0003280001007387 */ /* 0x0001e60000100800 */
[----:B0-----:R-:W-:-:S04]  /*a0d0*/  FMUL.FTZ R0, R11, UR16 ;  /* 0x000000100b007c20 */ /* 0x001fc80008410000 */
[----:B------:R-:W-:-:S04]  /*a0e0*/  FFMA.FTZ R9, R4, R0, R2 ;  /* 0x0000000004097223 */ /* 0x000fc80000010002 */
[----:B------:R-:W-:-:S06]  /*a0f0*/  FMUL.FTZ R8, R9, -1.4426950216293334961 ;  /* 0xbfb8aa3b09087820 */ /* 0x000fcc0000410000 */
[----:B------:R-:W0:Y:S01]  /*a100*/  MUFU.EX2 R8, R8 ;  /* 0x0000000800087308 */ /* 0x000e220000000800 */
[----:B------:R-:W-:Y:S02]  /*a110*/  SHF.L.U32 R10, R16, 0x10, RZ ;  /* 0x00000010100a7819 */ /* 0x000fe400000006ff */
[----:B------:R-:W2:Y:S01]  /*a120*/  LDL.LU R16, [R1+0x2f8] ;  /* 0x0002f80001107983 */ /* 0x000ea20000300800 */
[----:B0-----:R-:W-:-:S06]  /*a130*/  FADD.FTZ R8, R8, 1 ;  /* 0x3f80000008087421 */ /* 0x001fcc0000010000 */
[----:B------:R-:W0:Y:S01]  /*a140*/  MUFU.RCP R8, R8 ;  /* 0x0000000800087308 */ /* 0x000e220000001000 */
[----:B------:R-:W-:Y:S01]  /*a150*/  SHF.L.U32 R11, R35, 0x10, RZ ;  /* 0x00000010230b7819 */ /* 0x000fe200000006ff */
[----:B------:R1:W-:Y:S04]  /*a160*/  STL [R1+0x320], R0 ;  /* 0x0003200001007387 */ /* 0x0003e80000100800 */
[----:B------:R-:W-:-:S04]  /*a170*/  FADD.FTZ R11, R11, -UR28 ;  /* 0x8000001c0b0b7e21 */ /* 0x000fc80008010000 */
[----:B-1----:R-:W-:Y:S01]  /*a180*/  FMUL.FTZ R0, R11, UR16 ;  /* 0x000000100b007c20 */ /* 0x002fe20008410000 */
[----:B0-----:R-:W-:Y:S01]  /*a190*/  FMUL.FTZ R10, R10, R8 ;  /* 0x000000080a0a7220 */ /* 0x001fe20000410000 */
[----:B------:R-:W-:-:S04]  /*a1a0*/  FADD.FTZ R8, -R8, 1 ;  /* 0x3f80000008087421 */ /* 0x000fc80000010100 */
[----:B------:R-:W-:Y:S01]  /*a1b0*/  FFMA.FTZ R8, R9, R8, 1 ;  /* 0x3f80000009087423 */ /* 0x000fe20000010008 */
[----:B------:R-:W-:-:S03]  /*a1c0*/  FFMA.FTZ R9, R5, R0, R3 ;  /* 0x0000000005097223 */ /* 0x000fc60000010003 */
[----:B------:R-:W-:Y:S01]  /*a1d0*/  FMUL.FTZ R35, R10, R8 ;  /* 0x000000080a237220 */ /* 0x000fe20000410000 */
[----:B------:R-:W-:-:S06]  /*a1e0*/  FMUL.FTZ R8, R9, -1.4426950216293334961 ;  /* 0xbfb8aa3b09087820 */ /* 0x000fcc0000410000 */
[----:B------:R-:W0:Y:S02]  /*a1f0*/  MUFU.EX2 R8, R8 ;  /* 0x0000000800087308 */ /* 0x000e240000000800 */
[----:B0-----:R-:W-:-:S06]  /*a200*/  FADD.FTZ R8, R8, 1 ;  /* 0x3f80000008087421 */ /* 0x001fcc0000010000 */
[----:B------:R-:W0:Y:S01]  /*a210*/  MUFU.RCP R8, R8 ;  /* 0x0000000800087308 */ /* 0x000e220000001000 */
[----:B------:R-:W-:Y:S02]  /*a220*/  SHF.L.U32 R11, R30, 0x10, RZ ;  /* 0x000000101e0b7819 */ /* 0x000fe400000006ff */
[----:B----4-:R-:W-:-:S03]  /*a230*/  SHF.L.U32 R10, R18, 0x10, RZ ;  /* 0x00000010120a7819 */ /* 0x010fc600000006ff */
[----:B------:R-:W-:Y:S01]  /*a240*/  FADD.FTZ R11, R11, -UR28 ;  /* 0x8000001c0b0b7e21 */ /* 0x000fe20008010000 */
[----:B------:R1:W-:Y:S01]  /*a250*/  STL [R1+0x31c], R0 ;  /* 0x00031c0001007387 */ /* 0x0003e20000100800 */
[----:B0-----:R-:W-:Y:S01]  /*a260*/  FMUL.FTZ R10, R10, R8 ;  /* 0x000000080a0a7220 */ /* 0x001fe20000410000 */
[----:B------:R-:W-:Y:S02]  /*a270*/  FADD.FTZ R8, -R8, 1 ;  /* 0x3f80000008087421 */ /* 0x000fe40000010100 */
[----:B------:R-:W4:Y:S02]  /*a280*/  LDL.LU R18, [R1+0x2fc] ;  /* 0x0002fc0001127983 */ /* 0x000f240000300800 */
[----:B------:R-:W-:-:S04]  /*a290*/  FFMA.FTZ R8, R9, R8, 1 ;  /* 0x3f80000009087423 */ /* 0x000fc80000010008 */
[----:B------:R-:W-:Y:S01]  /*a2a0*/  FMUL.FTZ R30, R10, R8 ;  /* 0x000000080a1e7220 */ /* 0x000fe20000410000 */
[----:B---3--:R-:W-:Y:S02]  /*a2b0*/  SHF.L.U32 R10, R17, 0x10, RZ ;  /* 0x00000010110a7819 */ /* 0x008fe400000006ff */
[----:B------:R-:W3:Y:S01]  /*a2c0*/  LDL.LU R17, [R1+0x2f4] ;  /* 0x0002f40001117983 */ /* 0x000ee20000300800 */
[----:B-1----:R-:W-:-:S04]  /*a2d0*/  FMUL.FTZ R0, R11, UR16 ;  /* 0x000000100b007c20 */ /* 0x002fc80008410000 */
        /* <DEDUP_REMOVED lines=10> */
[----:B--2---:R-:W-:Y:S02]  /*a380*/  SHF.L.U32 R10, R16, 0x10, RZ ;  /* 0x00000010100a7819 */ /* 0x004fe400000006ff */
[----:B------:R-:W2:Y:S01]  /*a390*/  LDL.LU R16, [R1+0x160] ;  /* 0x0001600001107983 */ /* 0x000ea20000300800 */
[----:B------:R-:W-:-:S03]  /*a3a0*/  FADD.FTZ R11, R11, -UR28 ;  /* 0x8000001c0b0b7e21 */ /* 0x000fc60008010000 */
[----:B------:R0:W-:Y:S02]  /*a3b0*/  STL [R1+0x318], R0 ;  /* 0x0003180001007387 */ /* 0x0001e40000100800 */
[----:B0-----:R-:W-:Y:S01]  /*a3c0*/  FMUL.FTZ R0, R11, UR16 ;  /* 0x000000100b007c20 */ /* 0x001fe20008410000 */
[----:B------:R-:W-:-:S05]  /*a3d0*/  SHF.L.U32 R11, R29, 0x10, RZ ;  /* 0x000000101d0b7819 */ /* 0x000fca00000006ff */
[----:B------:R-:W-:Y:S01]  /*a3e0*/  FADD.FTZ R11, R11, -UR28 ;  /* 0x8000001c0b0b7e21 */ /* 0x000fe20008010000 */
[----:B------:R0:W-:Y:S01]  /*a3f0*/  STL [R1+0x314], R0 ;  /* 0x0003140001007387 */ /* 0x0001e20000100800 */
[----:B------:R-:W-:Y:S02]  /*a400*/  FFMA.FTZ R9, R5, R0, R3 ;  /* 0x0000000005097223 */ /* 0x000fe40000010003 */
[----:B0-----:R-:W-:Y:S02]  /*a410*/  FMUL.FTZ R0, R11, UR16 ;  /* 0x000000100b007c20 */ /* 0x001fe40008410000 */
[----:B------:R-:W-:-:S06]  /*a420*/  FMUL.FTZ R8, R9, -1.4426950216293334961 ;  /* 0xbfb8aa3b09087820 */ /* 0x000fcc0000410000 */
[----:B------:R-:W0:Y:S01]  /*a430*/  MUFU.EX2 R8, R8 ;  /* 0x0000000800087308 */ /* 0x000e220000000800 */
[----:B---3--:R-:W-:Y:S02]  /*a440*/  SHF.L.U32 R11, R17, 0x10, RZ ;  /* 0x00000010110b7819 */ /* 0x008fe400000006ff */
[----:B------:R-:W3:Y:S01]  /*a450*/  LDL.LU R17, [R1+0x2b4] ;  /* 0x0002b40001117983 */ /* 0x000ee20000300800 */
[----:B0-----:R-:W-:-:S06]  /*a460*/  FADD.FTZ R8, R8, 1 ;  /* 0x3f80000008087421 */ /* 0x001fcc0000010000 */
[----:B------:R-:W0:Y:S02]  /*a470*/  MUFU.RCP R8, R8 ;  /* 0x0000000800087308 */ /* 0x000e240000001000 */
[----:B0-----:R-:W-:Y:S01]  /*a480*/  FMUL.FTZ R10, R10, R8 ;  /* 0x000000080a0a7220 */ /* 0x001fe20000410000 */
[----:B------:R-:W-:-:S04]  /*a490*/  FADD.FTZ R8, -R8, 1 ;  /* 0x3f80000008087421 */ /* 0x000fc80000010100 */
[----:B------:R-:W-:-:S04]  /*a4a0*/  FFMA.FTZ R8, R9, R8, 1 ;  /* 0x3f80000009087423 */ /* 0x000fc80000010008 */
[----:B------:R-:W-:Y:S01]  /*a4b0*/  FMUL.FTZ R29, R10, R8 ;  /* 0x000000080a1d7220 */ /* 0x000fe20000410000 */
[----:B----4-:R-:W-:Y:S02]  /*a4c0*/  SHF.L.U32 R10, R18, 0x10, RZ ;  /* 0x00000010120a7819 */ /* 0x010fe400000006ff */
[----:B------:R-:W4:Y:S01]  /*a4d0*/  LDL.LU R18, [R1+0x2d8] ;  /* 0x0002d80001127983 */ /* 0x000f220000300800 */
[----:B------:R-:W-:Y:S01]  /*a4e0*/  FADD.FTZ R11, R11, -UR28 ;  /* 0x8000001c0b0b7e21 */ /* 0x000fe20008010000 */
[----:B------:R-:W-:Y:S02]  /*a4f0*/  FFMA.FTZ R9, R4, R0, R2 ;  /* 0x0000000004097223 */ /* 0x000fe40000010002 */
[----:B------:R0:W-:Y:S02]  /*a500*/  STL [R1+0x2f8], R0 ;  /* 0x0002f80001007387 */ /* 0x0001e40000100800 */
[----:B0-----:R-:W-:Y:S01]  /*a510*/  FMUL.FTZ R0, R11, UR16 ;  /* 0x000000100b007c20 */ /* 0x001fe20008410000 */
[----:B------:R-:W-:-:S06]  /*a520*/  FMUL.FTZ R8, R9, -1.4426950216293334961 ;  /* 0xbfb8aa3b09087820 */ /* 0x000fcc0000410000 */
[----:B------:R-:W0:Y:S02]  /*a530*/  MUFU.EX2 R8, R8 ;  /* 0x0000000800087308 */ /* 0x000e240000000800 */
[----:B0-----:R-:W-:-:S06]  /*a540*/  FADD.FTZ R8, R8, 1 ;  /* 0x3f80000008087421 */ /* 0x001fcc0000010000 */
[----:B------:R-:W0:Y:S01]  /*a550*/  MUFU.RCP R8, R8 ;  /* 0x0000000800087308 */ /* 0x000e220000001000 */
[----:B--2---:R-:W-:Y:S02]  /*a560*/  SHF.L.U32 R11, R16, 0x10, RZ ;  /* 0x00000010100b7819 */ /* 0x004fe400000006ff */
[----:B------:R-:W2:Y:S01]  /*a570*/  LDL.LU R16, [R1+0x2d0] ;  /* 0x0002d00001107983 */ /* 0x000ea20000300800 */
[----:B0-----:R-:W-:Y:S01]  /*a580*/  FMUL.FTZ R10, R10, R8 ;  /* 0x000000080a0a7220 */ /* 0x001fe20000410000 */
[----:B------:R-:W-:-:S04]  /*a590*/  FADD.FTZ R8, -R8, 1 ;  /* 0x3f80000008087421 */ /* 0x000fc80000010100 */
[----:B------:R-:W-:Y:S01]  /*a5a0*/  FFMA.FTZ R8, R9, R8, 1 ;  /* 0x3f80000009087423 */ /* 0x000fe20000010008 */
[----:B------:R-:W-:Y:S01]  /*a5b0*/  FFMA.FTZ R9, R5, R0, R3 ;  /* 0x0000000005097223 */ /* 0x000fe20000010003 */
[----:B------:R0:W-:Y:S02]  /*a5c0*/  STL [R1+0x1e4], R6 ;  /* 0x0001e40601007387 */ /* 0x0001e40000100800 */
[----:B0-----:R-:W-:Y:S01]  /*a5d0*/  FMUL.FTZ R6, R10, R8 ;  /* 0x000000080a067220 */ /* 0x001fe20000410000 */
[----:B------:R-:W-:-:S06]  /*a5e0*/  FMUL.FTZ R8, R9, -1.4426950216293334961 ;  /* 0xbfb8aa3b09087820 */ /* 0x000fcc0000410000 */
[----:B------:R-:W0:Y:S02]  /*a5f0*/  MUFU.EX2 R8, R8 ;  /* 0x0000000800087308 */ /* 0x000e240000000800 */
[----:B0-----:R-:W-:-:S06]  /*a600*/  FADD.FTZ R8, R8, 1 ;  /* 0x3f80000008087421 */ /* 0x001fcc0000010000 */
[----:B------:R-:W0:Y:S01]  /*a610*/  MUFU.RCP R8, R8 ;  /* 0x0000000800087308 */ /* 0x000e220000001000 */
[----:B------:R-:W-:Y:S01]  /*a620*/  SHF.L.U32 R10, R23, 0x10, RZ ;  /* 0x00000010170a7819 */ /* 0x000fe200000006ff */
[----:B------:R1:W-:Y:S01]  /*a630*/  STL [R1+0x130], R6 ;  /* 0x0001300601007387 */ /* 0x0003e20000100800 */
[----:B------:R-:W-:-:S03]  /*a640*/  FADD.FTZ R11, R11, -UR28 ;  /* 0x8000001c0b0b7e21 */ /* 0x000fc60008010000 */
[----:B------:R1:W-:Y:S04]  /*a650*/  STL [R1+0x2f4], R0 ;  /* 0x0002f40001007387 */ /* 0x0003e80000100800 */
[----:B------:R-:W2:Y:S01]  /*a660*/  LDL.LU R23, [R1+0x1cc] ;  /* 0x0001cc0001177983 */ /* 0x000ea20000300800 */
[----:B0-----:R-:W-:Y:S01]  /*a670*/  FMUL.FTZ R10, R10, R8 ;  /* 0x000000080a0a7220 */ /* 0x001fe20000410000 */
[----:B------:R-:W-:-:S04]  /*a680*/  FADD.FTZ R8, -R8, 1 ;  /* 0x3f80000008087421 */ /* 0x000fc80000010100 */
[----:B------:R-:W-:-:S04]  /*a690*/  FFMA.FTZ R8, R9, R8, 1 ;  /* 0x3f80000009087423 */ /* 0x000fc80000010008 */
[----:B-1----:R-:W-:Y:S01]  /*a6a0*/  FMUL.FTZ R6, R10, R8 ;  /* 0x000000080a067220 */ /* 0x002fe20000410000 */
[----:B------:R-:W-:Y:S02]  /*a6b0*/  SHF.L.U32 R10, R22, 0x10, RZ ;  /* 0x00000010160a7819 */ /* 0x000fe400000006ff */
[----:B------:R-:W2:Y:S01]  /*a6c0*/  LDL.LU R22, [R1+0x2d4] ;  /* 0x0002d40001167983 */ /* 0x000ea20000300800 */
[----:B------:R-:W-:Y:S01]  /*a6d0*/  FMUL.FTZ R0, R11, UR16 ;  /* 0x000000100b007c20 */ /* 0x000fe20008410000 */
[----:B------:R-:W-:Y:S02]  /*a6e0*/  SHF.L.U32 R11, R20, 0x10, RZ ;  /* 0x00000010140b7819 */ /* 0x000fe400000006ff */
[----:B------:R-:W2:Y:S03]  /*a6f0*/  LDL.LU R20, [R1+0x2ac] ;  /* 0x0002ac0001147983 */ /* 0x000ea60000300800 */
[----:B------:R-:W-:Y:S01]  /*a700*/  FADD.FTZ R11, R11, -UR28 ;  /* 0x8000001c0b0b7e21 */ /* 0x000fe20008010000 */
[----:B------:R0:W-:Y:S01]  /*a710*/  STL [R1+0x2f0], R0 ;  /* 0x0002f00001007387 */ /* 0x0001e20000100800 */
[----:B------:R-:W-:-:S02]  /*a720*/  FFMA.FTZ R9, R4, R0, R2 ;  /* 0x0000000004097223 */ /* 0x000fc40000010002 */
[----:B0-----:R-:W-:Y:S02]  /*a730*/  FMUL.FTZ R0, R11, UR16 ;  /* 0x000000100b007c20 */ /* 0x001fe40008410000 */
[----:B------:R-:W-:Y:S01]  /*a740*/  FMUL.FTZ R8, R9, -1.4426950216293334961 ;  /* 0xbfb8aa3b09087820 */ /* 0x000fe20000410000 */
[----:B---3--:R-:W-:Y:S02]  /*a750*/  SHF.L.U32 R11, R17, 0x10, RZ ;  /* 0x00000010110b7819 */ /* 0x008fe400000006ff */
[----:B------:R-:W3:Y:S03]  /*a760*/  LDL.LU R17, [R1+0x2b0] ;  /* 0x0002b00001117983 */ /* 0x000ee60000300800 */
[----:B------:R-:W0:Y:S02]  /*a770*/  MUFU.EX2 R8, R8 ;  /* 0x0000000800087308 */ /* 0x000e240000000800 */
[----:B0-----:R-:W-:-:S06]  /*a780*/  FADD.FTZ R8, R8, 1 ;  /* 0x3f80000008087421 */ /* 0x001fcc0000010000 */
[----:B------:R-:W0:Y:S01]  /*a790*/  MUFU.RCP R8, R8 ;  /* 0x0000000800087308 */ /* 0x000e220000001000 */
[----:B------:R1:W-:Y:S01]  /*a7a0*/  STL [R1+0x134], R6 ;  /* 0x0001340601007387 */ /* 0x0003e20000100800 */
        /* <DEDUP_REMOVED lines=9> */
[----:B----4-:R-:W-:Y:S02]  /*a840*/  SHF.L.U32 R10, R18, 0x10, RZ ;  /* 0x00000010120a7819 */ /* 0x010fe400000006ff */
[----:B------:R-:W4:Y:S04]  /*a850*/  LDL.LU R18, [R1+0x2c0] ;  /* 0x0002c00001127983 */ /* 0x000f280000300800 */
[----:B------:R1:W-:Y:S01]  /*a860*/  STL [R1+0x138], R6 ;  /* 0x0001380601007387 */ /* 0x0003e20000100800 */
[----:B0-----:R-:W-:Y:S01]  /*a870*/  FMUL.FTZ R10, R10, R8 ;  /* 0x000000080a0a7220 */ /* 0x001fe20000410000 */
[----:B------:R-:W-:-:S04]  /*a880*/  FADD.FTZ R8, -R8, 1 ;  /* 0x3f80000008087421 */ /* 0x000fc80000010100 */
[----:B------:R-:W-:-:S04]  /*a890*/  FFMA.FTZ R8, R9, R8, 1 ;  /* 0x3f80000009087423 */ /* 0x000fc80000010008 */
[----:B-1----:R-:W-:Y:S01]  /*a8a0*/  FMUL.FTZ R6, R10, R8 ;  /* 0x000000080a067220 */ /* 0x002fe20000410000 */
[----:B--2---:R-:W-:Y:S02]  /*a8b0*/  SHF.L.U32 R10, R16, 0x10, RZ ;  /* 0x00000010100a7819 */ /* 0x004fe400000006ff */
[----:B------:R-:W2:Y:S01]  /*a8c0*/  LDL.LU R16, [R1+0x2c4] ;  /* 0x0002c40001107983 */ /* 0x000ea20000300800 */
        /* <DEDUP_REMOVED lines=9> */
[----:B------:R1:W-:Y:S04]  /*a960*/  STL [R1+0x2bc], R0 ;  /* 0x0002bc0001007387 */ /* 0x0003e80000100800 */
[----:B------:R-:W-:Y:S01]  /*a970*/  FADD.FTZ R11, R11, -UR28 ;  /* 0x8000001c0b0b7e21 */ /* 0x000fe20008010000 */
[----:B0-----:R-:W-:Y:S01]  /*a980*/  FMUL.FTZ R10, R10, R8 ;  /* 0x000000080a0a7220 */ /* 0x001fe20000410000 */
[----:B------:R-:W-:-:S04]  /*a990*/  FADD.FTZ R8, -R8, 1 ;  /* 0x3f80000008087421 */ /* 0x000fc80000010100 */
[----:B------:R-:W-:-:S04]  /*a9a0*/  FFMA.FTZ R8, R9, R8, 1 ;  /* 0x3f80000009087423 */ /* 0x000fc80000010008 */
[----:B------:R-:W-:Y:S01]  /*a9b0*/  FMUL.FTZ R32, R10, R8 ;  /* 0x000000080a207220 */ /* 0x000fe20000410000 */
[----:B------:R-:W-:Y:S02]  /*a9c0*/  SHF.L.U32 R10, R22, 0x10, RZ ;  /* 0x00000010160a7819 */ /* 0x000fe400000006ff */
[----:B------:R-:W2:Y:S01]  /*a9d0*/  LDL.LU R22, [R1+0x2a8] ;  /* 0x0002a80001167983 */ /* 0x000ea20000300800 */
[----:B-1----:R-:W-:Y:S01]  /*a9e0*/  FMUL.FTZ R0, R11, UR16 ;  /* 0x000000100b007c20 */ /* 0x002fe20008410000 */
        /* <DEDUP_REMOVED lines=23> */
[----:B------:R1:W-:Y:S01]  /*ab60*/  STL [R1+0x14c], R6 ;  /* 0x00014c0601007387 */ /* 0x0003e20000100800 */
[----:B------:R-:W-:-:S03]  /*ab70*/  FADD.FTZ R11, R11, -UR28 ;  /* 0x8000001c0b0b7e21 */ /* 0x000fc60008010000 */
[----:B------:R4:W-:Y:S04]  /*ab80*/  STL [R1+0x2b4], R0 ;  /* 0x0002b40001007387 */ /* 0x0009e80000100800 */
[----:B------:R-:W3:Y:S01]  /*ab90*/  LDL.LU R18, [R1+0x260] ;  /* 0x0002600001127983 */ /* 0x000ee20000300800 */
[----:B0-----:R-:W-:Y:S01]  /*aba0*/  FMUL.FTZ R10, R10, R8 ;  /* 0x000000080a0a7220 */ /* 0x001fe20000410000 */
[----:B------:R-:W-:-:S04]  /*abb0*/  FADD.FTZ R8, -R8, 1 ;  /* 0x3f80000008087421 */ /* 0x000fc80000010100 */
[----:B------:R-:W-:-:S04]  /*abc0*/  FFMA.FTZ R8, R9, R8, 1 ;  /* 0x3f80000009087423 */ /* 0x000fc80000010008 */
[----:B-1----:R-:W-:Y:S01]  /*abd0*/  FMUL.FTZ R6, R10, R8 ;  /* 0x000000080a067220 */ /* 0x002fe20000410000 */
[----:B----4-:R-:W-:-:S04]  /*abe0*/  FMUL.FTZ R0, R11, UR16 ;  /* 0x000000100b007c20 */ /* 0x010fc80008410000 */
[----:B------:R-:W-:-:S04]  /*abf0*/  FFMA.FTZ R9, R5, R0, R3 ;  /* 0x0000000005097223 */ /* 0x000fc80000010003 */
[----:B------:R-:W-:Y:S01]  /*ac00*/  FMUL.FTZ R8, R9, -1.4426950216293334961 ;  /* 0xbfb8aa3b09087820 */ /* 0x000fe20000410000 */
[----:B--2---:R-:W-:Y:S02]  /*ac10*/  SHF.L.U32 R10, R16, 0x10, RZ ;  /* 0x00000010100a7819 */ /* 0x004fe400000006ff */
[----:B------:R-:W2:Y:S03]  /*ac20*/  LDL.LU R16, [R1+0x2e0] ;  /* 0x0002e00001107983 */ /* 0x000ea60000300800 */
[----:B------:R-:W0:Y:S02]  /*ac30*/  MUFU.EX2 R8, R8 ;  /* 0x0000000800087308 */ /* 0x000e240000000800 */
        /* <DEDUP_REMOVED lines=15> */
[----:B------:R-:W-:Y:S01]  /*ad30*/  SHF.L.U32 R10, R22, 0x10, RZ ;  /* 0x00000010160a7819 */ /* 0x000fe200000006ff */
[----:B------:R1:W-:Y:S04]  /*ad40*/  STL [R1+0x154], R6 ;  /* 0x0001540601007387 */ /* 0x0003e80000100800 */
[----:B------:R-:W4:Y:S01]  /*ad50*/  LDL.LU R22, [R1+0x2e4] ;  /* 0x0002e40001167983 */ /* 0x000f220000300800 */
[----:B0-----:R-:W-:Y:S01]  /*ad60*/  FMUL.FTZ R10, R10, R8 ;  /* 0x000000080a0a7220 */ /* 0x001fe20000410000 */
[----:B------:R-:W-:-:S04]  /*ad70*/  FADD.FTZ R8, -R8, 1 ;  /* 0x3f80000008087421 */ /* 0x000fc80000010100 */
[----:B------:R-:W-:-:S04]  /*ad80*/  FFMA.FTZ R8, R9, R8, 1 ;  /* 0x3f80000009087423 */ /* 0x000fc80000010008 */
[----:B-1----:R-:W-:Y:S01]  /*ad90*/  FMUL.FTZ R6, R10, R8 ;  /* 0x000000080a067220 */ /* 0x002fe20000410000 */
[----:B---3--:R-:W-:Y:S02]  /*ada0*/  SHF.L.U32 R10, R17, 0x10, RZ ;  /* 0x00000010110a7819 */ /* 0x008fe400000006ff */
[----:B------:R-:W3:Y:S01]  /*adb0*/  LDL.LU R17, [R1+0x23c] ;  /* 0x00023c0001117983 */ /* 0x000ee20000300800 */
[----:B------:R-:W-:-:S03]  /*adc0*/  SHF.L.U32 R11, R20, 0x10, RZ ;  /* 0x00000010140b7819 */ /* 0x000fc600000006ff */
[----:B------:R0:W-:Y:S02]  /*add0*/  STL [R1+0x2ac], R0 ;  /* 0x0002ac0001007387 */ /* 0x0001e40000100800 */
[----:B------:R-:W-:Y:S02]  /*ade0*/  FADD.FTZ R11, R11, -UR28 ;  /* 0x8000001c0b0b7e21 */ /* 0x000fe40008010000 */
[----:B------:R-:W4:Y:S02]  /*adf0*/  LDL.LU R20, [R1+0x288] ;  /* 0x0002880001147983 */ /* 0x000f240000300800 */
[----:B0-----:R-:W-:-:S04]  /*ae00*/  FMUL.FTZ R0, R11, UR16 ;  /* 0x000000100b007c20 */ /* 0x001fc80008410000 */
[----:B------:R-:W-:-:S04]  /*ae10*/  FFMA.FTZ R9, R5, R0, R3 ;  /* 0x0000000005097223 */ /* 0x000fc80000010003 */
[----:B------:R-:W-:-:S06]  /*ae20*/  FMUL.FTZ R8, R9, -1.4426950216293334961 ;  /* 0xbfb8aa3b09087820 */ /* 0x000fcc0000410000 */
[----:B------:R-:W0:Y:S02]  /*ae30*/  MUFU.EX2 R8, R8 ;  /* 0x0000000800087308 */ /* 0x000e240000000800 */
[----:B0-----:R-:W-:-:S06]  /*ae40*/  FADD.FTZ R8, R8, 1 ;  /* 0x3f80000008087421 */ /* 0x001fcc0000010000 */
[----:B------:R-:W0:Y:S01]  /*ae50*/  MUFU.RCP R8, R8 ;  /* 0x0000000800087308 */ /* 0x000e220000001000 */
[----:B------:R1:W-:Y:S01]  /*ae60*/  STL [R1+0x158], R6 ;  /* 0x0001580601007387 */ /* 0x0003e20000100800 */
[----:B0-----:R-:W-:Y:S01]  /*ae70*/  FMUL.FTZ R10, R10, R8 ;  /* 0x000000080a0a7220 */ /* 0x001fe20000410000 */
[----:B------:R-:W-:-:S04]  /*ae80*/  FADD.FTZ R8, -R8, 1 ;  /* 0x3f80000008087421 */ /* 0x000fc80000010100 */
[----:B------:R-:W-:-:S04]  /*ae90*/  FFMA.FTZ R8, R9, R8, 1 ;  /* 0x3f80000009087423 */ /* 0x000fc80000010008 */
[----:B-1----:R-:W-:Y:S01]  /*aea0*/  FMUL.FTZ R6, R10, R8 ;  /* 0x000000080a067220 */ /* 0x002fe20000410000 */
[----:B--2---:R-:W-:Y:S02]  /*aeb0*/  SHF.L.U32 R10, R16, 0x10, RZ ;  /* 0x00000010100a7819 */ /* 0x004fe400000006ff */
[----:B------:R-:W2:Y:S01]  /*aec0*/  LDL.LU R16, [R1+0x28c] ;  /* 0x00028c0001107983 */ /* 0x000ea20000300800 */
[----:B------:R-:W-:-:S03]  /*aed0*/  SHF.L.U32 R11, R18, 0x10, RZ ;  /* 0x00000010120b7819 */ /* 0x000fc600000006ff */
[----:B------:R-:W2:Y:S02]  /*aee0*/  LDL.LU R18, [R1+0x268] ;  /* 0x0002680001127983 */ /* 0x000ea40000300800 */
[----:B------:R-:W-:Y:S02]  /*aef0*/  FADD.FTZ R11, R11, -UR28 ;  /* 0x8000001c0b0b7e21 */ /* 0x000fe40008010000 */
[----:B------:R0:W-:Y:S02]  /*af00*/  STL [R1+0x294], R0 ;  /* 0x0002940001007387 */ /* 0x0001e40000100800 */
[----:B0-----:R-:W-:-:S04]  /*af10*/  FMUL.FTZ R0, R11, UR16 ;  /* 0x000000100b007c20 */ /* 0x001fc80008410000 */
[----:B------:R-:W-:-:S04]  /*af20*/  FFMA.FTZ R9, R4, R0, R2 ;  /* 0x0000000004097223 */ /* 0x000fc80000010002 */
[----:B------:R-:W-:-:S06]  /*af30*/  FMUL.FTZ R8, R9, -1.4426950216293334961 ;  /* 0xbfb8aa3b09087820 */ /* 0x000fcc0000410000 */
[----:B------:R-:W0:Y:S01]  /*af40*/  MUFU.EX2 R8, R8 ;  /* 0x0000000800087308 */ /* 0x000e220000000800 */
[----:B------:R-:W-:Y:S01]  /*af50*/  SHF.L.U32 R11, R28, 0x10, RZ ;  /* 0x000000101c0b7819 */ /* 0x000fe200000006ff */
[----:B0-----:R-:W-:-:S04]  /*af60*/  FADD.FTZ R8, R8, 1 ;  /* 0x3f80000008087421 */ /* 0x001fc80000010000 */
[----:B------:R-:W-:Y:S02]  /*af70*/  FADD.FTZ R11, R11, -UR28 ;  /* 0x8000001c0b0b7e21 */ /* 0x000fe40008010000 */
[----:B------:R-:W0:Y:S01]  /*af80*/  MUFU.RCP R8, R8 ;  /* 0x0000000800087308 */ /* 0x000e220000001000 */
[----:B------:R1:W-:Y:S02]  /*af90*/  STL [R1+0x290], R0 ;  /* 0x0002900001007387 */ /* 0x0003e40000100800 */
[----:B-1----:R-:W-:Y:S01]  /*afa0*/  FMUL.FTZ R0, R11, UR16 ;  /* 0x000000100b007c20 */ /* 0x002fe20008410000 */
[----:B0-----:R-:W-:Y:S01]  /*afb0*/  FMUL.FTZ R10, R10, R8 ;  /* 0x000000080a0a7220 */ /* 0x001fe20000410000 */
[----:B------:R-:W-:-:S04]  /*afc0*/  FADD.FTZ R8, -R8, 1 ;  /* 0x3f80000008087421 */ /* 0x000fc80000010100 */
[----:B------:R-:W-:Y:S01]  /*afd0*/  FFMA.FTZ R8, R9, R8, 1 ;  /* 0x3f80000009087423 */ /* 0x000fe20000010008 */
[----:B------:R-:W-:-:S03]  /*afe0*/  FFMA.FTZ R9, R5, R0, R3 ;  /* 0x0000000005097223 */ /* 0x000fc60000010003 */
[----:B------:R-:W-:Y:S01]  /*aff0*/  FMUL.FTZ R28, R10, R8 ;  /* 0x000000080a1c7220 */ /* 0x000fe20000410000 */
[----:B------:R-:W-:-:S06]  /*b000*/  FMUL.FTZ R8, R9, -1.4426950216293334961 ;  /* 0xbfb8aa3b09087820 */ /* 0x000fcc0000410000 */
[----:B------:R-:W0:Y:S01]  /*b010*/  MUFU.EX2 R8, R8 ;  /* 0x0000000800087308 */ /* 0x000e220000000800 */
[----:B---3--:R-:W-:Y:S02]  /*b020*/  SHF.L.U32 R11, R17, 0x10, RZ ;  /* 0x00000010110b7819 */ /* 0x008fe400000006ff */
[----:B------:R-:W3:Y:S01]  /*b030*/  LDL.LU R17, [R1+0x278] ;  /* 0x0002780001117983 */ /* 0x000ee20000300800 */
[----:B0-----:R-:W-:Y:S01]  /*b040*/  FADD.FTZ R8, R8, 1 ;  /* 0x3f80000008087421 */ /* 0x001fe20000010000 */
[----:B----4-:R-:W-:Y:S02]  /*b050*/  SHF.L.U32 R10, R22, 0x10, RZ ;  /* 0x00000010160a7819 */ /* 0x010fe400000006ff */
[----:B------:R-:W4:Y:S03]  /*b060*/  LDL.LU R22, [R1+0x264] ;  /* 0x0002640001167983 */ /* 0x000f260000300800 */
[----:B------:R-:W0:Y:S01]  /*b070*/  MUFU.RCP R8, R8 ;  /* 0x0000000800087308 */ /* 0x000e220000001000 */
[----:B------:R-:W-:Y:S01]  /*b080*/  FADD.FTZ R11, R11, -UR28 ;  /* 0x8000001c0b0b7e21 */ /* 0x000fe20008010000 */
[----:B------:R1:W-:Y:S04]  /*b090*/  STL [R1+0x26c], R0 ;  /* 0x00026c0001007387 */ /* 0x0003e80000100800 */
[----:B------:R0:W-:Y:S01]  /*b0a0*/  STL [R1+0x15c], R6 ;  /* 0x00015c0601007387 */ /* 0x0001e20000100800 */
        /* <DEDUP_REMOVED lines=8> */
[----:B------:R-:W-:Y:S02]  /*b130*/  SHF.L.U32 R10, R20, 0x10, RZ ;  /* 0x00000010140a7819 */ /* 0x000fe400000006ff */
[----:B------:R-:W4:Y:S01]  /*b140*/  LDL.LU R20, [R1+0x298] ;  /* 0x0002980001147983 */ /* 0x000f220000300800 */
        /* <DEDUP_REMOVED lines=10> */
[----:B------:R0:W-:Y:S02]  /*b1f0*/  STL [R1+0x260], R0 ;  /* 0x0002600001007387 */ /* 0x0001e40000100800 */
[----:B------:R-:W-:Y:S02]  /*b200*/  FADD.FTZ R11, R11, -UR28 ;  /* 0x8000001c0b0b7e21 */ /* 0x000fe40008010000 */
[----:B------:R-:W2:Y:S02]  /*b210*/  LDL.LU R18, [R1+0x27c] ;  /* 0x00027c0001127983 */ /* 0x000ea40000300800 */
        /* <DEDUP_REMOVED lines=14> */
[----:B------:R-:W-:Y:S01]  /*b300*/  FFMA.FTZ R9, R4, R0, R2 ;  /* 0x0000000004097223 */ /* 0x000fe20000010002 */
[----:B---3--:R-:W-:Y:S02]  /*b310*/  SHF.L.U32 R10, R17, 0x10, RZ ;  /* 0x00000010110a7819 */ /* 0x008fe400000006ff */
[----:B------:R-:W3:Y:S01]  /*b320*/  LDL.LU R17, [R1+0x148] ;  /* 0x0001480001117983 */ /* 0x000ee20000300800 */
[----:B------:R-:W-:-:S06]  /*b330*/  FMUL.FTZ R8, R9, -1.4426950216293334961 ;  /* 0xbfb8aa3b09087820 */ /* 0x000fcc0000410000 */
[----:B------:R-:W0:Y:S01]  /*b340*/  MUFU.EX2 R8, R8 ;  /* 0x0000000800087308 */ /* 0x000e220000000800 */
[----:B----4-:R-:W-:Y:S02]  /*b350*/  SHF.L.U32 R11, R22, 0x10, RZ ;  /* 0x00000010160b7819 */ /* 0x010fe400000006ff */
        /* <DEDUP_REMOVED lines=8> */
[----:B------:R-:W-:Y:S02]  /*b3e0*/  SHF.L.U32 R10, R20, 0x10, RZ ;  /* 0x00000010140a7819 */ /* 0x000fe400000006ff */
[----:B------:R-:W4:Y:S01]  /*b3f0*/  LDL.LU R20, [R1+0x140] ;  /* 0x0001400001147983 */ /* 0x000f220000300800 */
[----:B------:R-:W-:-:S03]  /*b400*/  FADD.FTZ R11, R11, -UR28 ;  /* 0x8000001c0b0b7e21 */ /* 0x000fc60008010000 */
[----:B------:R0:W-:Y:S02]  /*b410*/  STL [R1+0x240], R0 ;  /* 0x0002400001007387 */ /* 0x0001e40000100800 */
[----:B0-----:R-:W-:-:S04]  /*b420*/  FMUL.FTZ R0, R11, UR16 ;  /* 0x000000100b007c20 */ /* 0x001fc80008410000 */
[----:B------:R-:W-:-:S04]  /*b430*/  FFMA.FTZ R9, R5, R0, R3 ;  /* 0x0000000005097223 */ /* 0x000fc80000010003 */
[----:B------:R-:W-:-:S06]  /*b440*/  FMUL.FTZ R8, R9, -1.4426950216293334961 ;  /* 0xbfb8aa3b09087820 */ /* 0x000fcc0000410000 */
[----:B------:R-:W0:Y:S01]  /*b450*/  MUFU.EX2 R8, R8 ;  /* 0x0000000800087308 */ /* 0x000e220000000800 */
[----:B--2---:R-:W-:Y:S02]  /*b460*/  SHF.L.U32 R11, R16, 0x10, RZ ;  /* 0x00000010100b7819 */ /* 0x004fe400000006ff */
[----:B------:R-:W2:Y:S01]  /*b470*/  LDL.LU R16, [R1+0x258] ;  /* 0x0002580001107983 */ /* 0x000ea20000300800 */
        /* <DEDUP_REMOVED lines=17> */
[----:B---3--:R-:W-:Y:S02]  /*b590*/  SHF.L.U32 R11, R17, 0x10, RZ ;  /* 0x00000010110b7819 */ /* 0x008fe400000006ff */
[----:B------:R-:W3:Y:S01]  /*b5a0*/  LDL.LU R17, [R1+0x270] ;  /* 0x0002700001117983 */ /* 0x000ee20000300800 */
[----:B0-----:R-:W-:Y:S01]  /*b5b0*/  FMUL.FTZ R10, R10, R8 ;  /* 0x000000080a0a7220 */ /* 0x001fe20000410000 */
[----:B------:R-:W-:Y:S01]  /*b5c0*/  FADD.FTZ R8, -R8, 1 ;  /* 0x3f80000008087421 */ /* 0x000fe20000010100 */
[----:B------:R-:W-:Y:S01]  /*b5d0*/  FADD.FTZ R11, R11, -UR28 ;  /* 0x8000001c0b0b7e21 */ /* 0x000fe20008010000 */
[----:B------:R0:W-:Y:S02]  /*b5e0*/  STL [R1+0x238], R0 ;  /* 0x0002380001007387 */ /* 0x0001e40000100800 */
[----:B------:R-:W-:Y:S02]  /*b5f0*/  FFMA.FTZ R8, R9, R8, 1 ;  /* 0x3f80000009087423 */ /* 0x000fe40000010008 */
[----:B------:R1:W-:Y:S01]  /*b600*/  STL [R1+0x16c], R6 ;  /* 0x00016c0601007387 */ /* 0x0003e20000100800 */
[----:B0-----:R-:W-:Y:S01]  /*b610*/  FMUL.FTZ R0, R11, UR16 ;  /* 0x000000100b007c20 */ /* 0x001fe20008410000 */
[----:B-1----:R-:W-:Y:S01]  /*b620*/  FMUL.FTZ R6, R10, R8 ;  /* 0x000000080a067220 */ /* 0x002fe20000410000 */
[----:B----4-:R-:W-:-:S02]  /*b630*/  SHF.L.U32 R10, R22, 0x10, RZ ;  /* 0x00000010160a7819 */ /* 0x010fc400000006ff */
[----:B------:R-:W-:Y:S01]  /*b640*/  FFMA.FTZ R9, R5, R0, R3 ;  /* 0x0000000005097223 */ /* 0x000fe20000010003 */
[----:B------:R-:W4:Y:S03]  /*b650*/  LDL.LU R22, [R1+0x248] ;  /* 0x0002480001167983 */ /* 0x000f260000300800 */
[----:B------:R-:W-:-:S06]  /*b660*/  FMUL.FTZ R8, R9, -1.4426950216293334961 ;  /* 0xbfb8aa3b09087820 */ /* 0x000fcc0000410000 */
[----:B------:R-:W0:Y:S02]  /*b670*/  MUFU.EX2 R8, R8 ;  /* 0x0000000800087308 */ /* 0x000e240000000800 */
[----:B0-----:R-:W-:-:S06]  /*b680*/  FADD.FTZ R8, R8, 1 ;  /* 0x3f80000008087421 */ /* 0x001fcc0000010000 */
[----:B------:R-:W0:Y:S01]  /*b690*/  MUFU.RCP R8, R8 ;  /* 0x0000000800087308 */ /* 0x000e220000001000 */
[----:B------:R-:W-:Y:S02]  /*b6a0*/  SHF.L.U32 R11, R20, 0x10, RZ ;  /* 0x00000010140b7819 */ /* 0x000fe400000006ff */
[----:B------:R-:W4:Y:S03]  /*b6b0*/  LDL.LU R20, [R1+0x24c] ;  /* 0x00024c0001147983 */ /* 0x000f260000300800 */
[----:B------:R-:W-:Y:S01]  /*b6c0*/  FADD.FTZ R11, R11, -UR28 ;  /* 0x8000001c0b0b7e21 */ /* 0x000fe20008010000 */
[----:B------:R1:W-:Y:S01]  /*b6d0*/  STL [R1+0x234], R0 ;  /* 0x0002340001007387 */ /* 0x0003e20000100800 */
[----:B0-----:R-:W-:Y:S01]  /*b6e0*/  FMUL.FTZ R10, R10, R8 ;  /* 0x000000080a0a7220 */ /* 0x001fe20000410000 */
[----:B------:R-:W-:Y:S01]  /*b6f0*/  FADD.FTZ R8, -R8, 1 ;  /* 0x3f80000008087421 */ /* 0x000fe20000010100 */
[----:B-1----:R-:W-:-:S03]  /*b700*/  FMUL.FTZ R0, R11, UR16 ;  /* 0x000000100b007c20 */ /* 0x002fc60008410000 */
[----:B------:R-:W-:Y:S01]  /*b710*/  FFMA.FTZ R8, R9, R8, 1 ;  /* 0x3f80000009087423 */ /* 0x000fe20000010008 */
[----:B------:R-:W-:Y:S01]  /*b720*/  FFMA.FTZ R9, R4, R0, R2 ;  /* 0x0000000004097223 */ /* 0x000fe20000010002 */
[----:B------:R0:W-:Y:S02]  /*b730*/  STL [R1+0x170], R6 ;  /* 0x0001700601007387 */ /* 0x0001e40000100800 */
[----:B0-----:R-:W-:Y:S01]  /*b740*/  FMUL.FTZ R6, R10, R8 ;  /* 0x000000080a067220 */ /* 0x001fe20000410000 */
[----:B------:R-:W-:-:S06]  /*b750*/  FMUL.FTZ R8, R9, -1.4426950216293334961 ;  /* 0xbfb8aa3b09087820 */ /* 0x000fcc0000410000 */
[----:B------:R-:W0:Y:S02]  /*b760*/  MUFU.EX2 R8, R8 ;  /* 0x0000000800087308 */ /* 0x000e240000000800 */
[----:B0-----:R-:W-:-:S04]  /*b770*/  FADD.FTZ R8, R8, 1 ;  /* 0x3f80000008087421 */ /* 0x001fc80000010000 */
[----:B------:R2:W0:Y:S02]  /*b780*/  MUFU.RCP R11, R8 ;  /* 0x00000008000b7308 */ /* 0x0004240000001000 */
[----:B--2---:R-:W-:Y:S02]  /*b790*/  SHF.L.U32 R8, R16, 0x10, RZ ;  /* 0x0000001010087819 */ /* 0x004fe400000006ff */
[----:B------:R-:W2:Y:S03]  /*b7a0*/  LDL.LU R16, [R1+0x250] ;  /* 0x0002500001107983 */ /* 0x000ea60000300800 */
[----:B0-----:R-:W-:Y:S01]  /*b7b0*/  FMUL.FTZ R8, R8, R11 ;  /* 0x0000000b08087220 */ /* 0x001fe20000410000 */
[----:B------:R-:W-:Y:S01]  /*b7c0*/  STL [R1+0x230], R0 ;  /* 0x0002300001007387 */ /* 0x000fe20000100800 */
[----:B------:R-:W-:-:S04]  /*b7d0*/  FADD.FTZ R11, -R11, 1 ;  /* 0x3f8000000b0b7421 */ /* 0x000fc80000010100 */
[----:B------:R-:W-:Y:S01]  /*b7e0*/  FFMA.FTZ R11, R9, R11, 1 ;  /* 0x3f800000090b7423 */ /* 0x000fe2000001000b */
[----:B------:R0:W-:Y:S01]  /*b7f0*/  STL [R1+0x174], R6 ;  /* 0x0001740601007387 */ /* 0x0001e20000100800 */
[----:B------:R-:W-:Y:S02]  /*b800*/  SHF.L.U32 R10, R18, 0x10, RZ ;  /* 0x00000010120a7819 */ /* 0x000fe400000006ff */
[----:B0-----:R-:W-:Y:S01]  /*b810*/  FMUL.FTZ R6, R8, R11 ;  /* 0x0000000b08067220 */ /* 0x001fe20000410000 */
[----:B------:R-:W2:Y:S02]  /*b820*/  LDL.LU R18, [R1+0x274] ;  /* 0x0002740001127983 */ /* 0x000ea40000300800 */
[----:B------:R-:W-:-:S04]  /*b830*/  FADD.FTZ R10, R10, -UR28 ;  /* 0x8000001c0a0a7e21 */ /* 0x000fc80008010000 */
[----:B------:R-:W-:-:S04]  /*b840*/  FMUL.FTZ R0, R10, UR16 ;  /* 0x000000100a007c20 */ /* 0x000fc80008410000 */
[----:B------:R-:W-:-:S04]  /*b850*/  FFMA.FTZ R9, R5, R0, R3 ;  /* 0x0000000005097223 */ /* 0x000fc80000010003 */
[----:B------:R-:W-:-:S06]  /*b860*/  FMUL.FTZ R8, R9, -1.4426950216293334961 ;  /* 0xbfb8aa3b09087820 */ /* 0x000fcc0000410000 */
[----:B------:R-:W0:Y:S02]  /*b870*/  MUFU.EX2 R8, R8 ;  /* 0x0000000800087308 */ /* 0x000e240000000800 */
[----:B0-----:R-:W-:-:S04]  /*b880*/  FADD.FTZ R8, R8, 1 ;  /* 0x3f80000008087421 */ /* 0x001fc80000010000 */
[----:B------:R3:W0:Y:S02]  /*b890*/  MUFU.RCP R11, R8 ;  /* 0x00000008000b7308 */ /* 0x0006240000001000 */
[----:B---3--:R-:W-:Y:S02]  /*b8a0*/  SHF.L.U32 R8, R17, 0x10, RZ ;  /* 0x0000001011087819 */ /* 0x008fe400000006ff */
[----:B------:R-:W3:Y:S03]  /*b8b0*/  LDL.LU R17, [R1+0x244] ;  /* 0x0002440001117983 */ /* 0x000ee60000300800 */
[----:B0-----:R-:W-:Y:S01]  /*b8c0*/  FMUL.FTZ R8, R8, R11 ;  /* 0x0000000b08087220 */ /* 0x001fe20000410000 */
[----:B------:R0:W-:Y:S01]  /*b8d0*/  STL [R1+0x228], R0 ;  /* 0x0002280001007387 */ /* 0x0001e20000100800 */
[----:B------:R-:W-:Y:S01]  /*b8e0*/  FADD.FTZ R11, -R11, 1 ;  /* 0x3f8000000b0b7421 */ /* 0x000fe20000010100 */
[----:B----4-:R-:W-:-:S02]  /*b8f0*/  SHF.L.U32 R10, R22, 0x10, RZ ;  /* 0x00000010160a7819 */ /* 0x010fc400000006ff */
[----:B------:R-:W4:Y:S03]  /*b900*/  LDL.LU R22, [R1+0x284] ;  /* 0x0002840001167983 */ /* 0x000f260000300800 */
[----:B------:R-:W-:Y:S01]  /*b910*/  FADD.FTZ R10, R10, -UR28 ;  /* 0x8000001c0a0a7e21 */ /* 0x000fe20008010000 */
[----:B------:R-:W-:-:S03]  /*b920*/  FFMA.FTZ R11, R9, R11, 1 ;  /* 0x3f800000090b7423 */ /* 0x000fc6000001000b */
[----:B0-----:R-:W-:Y:S01]  /*b930*/  FMUL.FTZ R0, R10, UR16 ;  /* 0x000000100a007c20 */ /* 0x001fe20008410000 */
[----:B------:R0:W-:Y:S03]  /*b940*/  STL [R1+0x1c4], R6 ;  /* 0x0001c40601007387 */ /* 0x0001e60000100800 */
[----:B------:R-:W-:Y:S01]  /*b950*/  FFMA.FTZ R9, R4, R0, R2 ;  /* 0x0000000004097223 */ /* 0x000fe20000010002 */
[----:B0-----:R-:W-:-:S03]  /*b960*/  FMUL.FTZ R6, R8, R11 ;  /* 0x0000000b08067220 */ /* 0x001fc60000410000 */
[----:B------:R-:W-:-:S06]  /*b970*/  FMUL.FTZ R8, R9, -1.4426950216293334961 ;  /* 0xbfb8aa3b09087820 */ /* 0x000fcc0000410000 */
[----:B------:R-:W0:Y:S02]  /*b980*/  MUFU.EX2 R8, R8 ;  /* 0x0000000800087308 */ /* 0x000e240000000800 */
[----:B0-----:R-:W-:-:S04]  /*b990*/  FADD.FTZ R8, R8, 1 ;  /* 0x3f80000008087421 */ /* 0x001fc80000010000 */
[----:B------:R0:W1:Y:S02]  /*b9a0*/  MUFU.RCP R11, R8 ;  /* 0x00000008000b7308 */ /* 0x0000640000001000 */
[----:B0-----:R-:W-:Y:S02]  /*b9b0*/  SHF.L.U32 R8, R20, 0x10, RZ ;  /* 0x0000001014087819 */ /* 0x001fe400000006ff */
[----:B------:R-:W4:Y:S01]  /*b9c0*/  LDL.LU R20, [R1+0x29c] ;  /* 0x00029c0001147983 */ /* 0x000f220000300800 */
[----:B--2---:R-:W-:-:S03]  /*b9d0*/  SHF.L.U32 R10, R16, 0x10, RZ ;  /* 0x00000010100a7819 */ /* 0x004fc600000006ff */
[----:B------:R-:W2:Y:S01]  /*b9e0*/  LDL.LU R16, [R1+0x2a0] ;  /* 0x0002a00001107983 */ /* 0x000ea20000300800 */
[----:B-1----:R-:W-:Y:S01]  /*b9f0*/  FMUL.FTZ R8, R8, R11 ;  /* 0x0000000b08087220 */ /* 0x002fe20000410000 */
[----:B------:R-:W-:Y:S02]  /*ba00*/  FADD.FTZ R10, R10, -UR28 ;  /* 0x8000001c0a0a7e21 */ /* 0x000fe40008010000 */
[----:B------:R0:W-:Y:S01]  /*ba10*/  STL [R1+0x220], R0 ;  /* 0x0002200001007387 */ /* 0x0001e20000100800 */
[----:B------:R-:W-:-:S04]  /*ba20*/  FADD.FTZ R11, -R11, 1 ;  /* 0x3f8000000b0b7421 */ /* 0x000fc80000010100 */
[----:B------:R-:W-:Y:S01]  /*ba30*/  FFMA.FTZ R11, R9, R11, 1 ;  /* 0x3f800000090b7423 */ /* 0x000fe2000001000b */
        /* <DEDUP_REMOVED lines=9> */
[----:B------:R-:W2:Y:S04]  /*bad0*/  LDL.LU R18, [R1+0x210] ;  /* 0x0002100001127983 */ /* 0x000ea80000300800 */
[----:B------:R-:W-:Y:S01]  /*bae0*/  STL [R1+0x21c], R0 ;  /* 0x00021c0001007387 */ /* 0x000fe20000100800 */
[----:B-1----:R-:W-:Y:S01]  /*baf0*/  FMUL.FTZ R8, R8, R11 ;  /* 0x0000000b08087220 */ /* 0x002fe20000410000 */
[----:B------:R-:W-:-:S02]  /*bb00*/  FADD.FTZ R11, -R11, 1 ;  /* 0x3f8000000b0b7421 */ /* 0x000fc40000010100 */
[----:B------:R0:W-:Y:S02]  /*bb10*/  STL [R1+0x1bc], R6 ;  /* 0x0001bc0601007387 */ /* 0x0001e40000100800 */
[----:B------:R-:W-:-:S04]  /*bb20*/  FFMA.FTZ R11, R9, R11, 1 ;  /* 0x3f800000090b7423 */ /* 0x000fc8000001000b */
[----:B0-----:R-:W-:Y:S01]  /*bb30*/  FMUL.FTZ R6, R8, R11 ;  /* 0x0000000b08067220 */ /* 0x001fe20000410000 */
[----:B---3--:R-:W-:Y:S02]  /*bb40*/  SHF.L.U32 R10, R17, 0x10, RZ ;  /* 0x00000010110a7819 */ /* 0x008fe400000006ff */
[----:B------:R-:W3:Y:S03]  /*bb50*/  LDL.LU R17, [R1+0x2a4] ;  /* 0x0002a40001117983 */ /* 0x000ee60000300800 */
[----:B------:R-:W-:-:S04]  /*bb60*/  FADD.FTZ R10, R10, -UR28 ;  /* 0x8000001c0a0a7e21 */ /* 0x000fc80008010000 */
[----:B------:R-:W-:-:S04]  /*bb70*/  FMUL.FTZ R0, R10, UR16 ;  /* 0x000000100a007c20 */ /* 0x000fc80008410000 */
[----:B------:R-:W-:-:S04]  /*bb80*/  FFMA.FTZ R9, R4, R0, R2 ;  /* 0x0000000004097223 */ /* 0x000fc80000010002 */
[----:B------:R-:W-:-:S06]  /*bb90*/  FMUL.FTZ R8, R9, -1.4426950216293334961 ;  /* 0xbfb8aa3b09087820 */ /* 0x000fcc0000410000 */
[----:B------:R-:W0:Y:S02]  /*bba0*/  MUFU.EX2 R8, R8 ;  /* 0x0000000800087308 */ /* 0x000e240000000800 */
[----:B0-----:R-:W-:-:S04]  /*bbb0*/  FADD.FTZ R8, R8, 1 ;  /* 0x3f80000008087421 */ /* 0x001fc80000010000 */
[----:B------:R4:W0:Y:S02]  /*bbc0*/  MUFU.RCP R11, R8 ;  /* 0x00000008000b7308 */ /* 0x0008240000001000 */
[----:B----4-:R-:W-:Y:S02]  /*bbd0*/  SHF.L.U32 R8, R22, 0x10, RZ ;  /* 0x0000001016087819 */ /* 0x010fe400000006ff */
[----:B------:R-:W4:Y:S04]  /*bbe0*/  LDL.LU R22, [R1+0x2e8] ;  /* 0x0002e80001167983 */ /* 0x000f280000300800 */
[----:B------:R1:W-:Y:S01]  /*bbf0*/  STL [R1+0x218], R0 ;  /* 0x0002180001007387 */ /* 0x0003e20000100800 */
[----:B0-----:R-:W-:Y:S01]  /*bc00*/  FMUL.FTZ R8, R8, R11 ;  /* 0x0000000b08087220 */ /* 0x001fe20000410000 */
[----:B------:R-:W-:Y:S01]  /*bc10*/  FADD.FTZ R11, -R11, 1 ;  /* 0x3f8000000b0b7421 */ /* 0x000fe20000010100 */
[----:B------:R-:W-:-:S02]  /*bc20*/  SHF.L.U32 R10, R20, 0x10, RZ ;  /* 0x00000010140a7819 */ /* 0x000fc400000006ff */
[----:B------:R-:W4:Y:S03]  /*bc30*/  LDL.LU R20, [R1+0x2ec] ;  /* 0x0002ec0001147983 */ /* 0x000f260000300800 */
[----:B------:R-:W-:Y:S01]  /*bc40*/  FADD.FTZ R10, R10, -UR28 ;  /* 0x8000001c0a0a7e21 */ /* 0x000fe20008010000 */
[----:B------:R-:W-:-:S03]  /*bc50*/  FFMA.FTZ R11, R9, R11, 1 ;  /* 0x3f800000090b7423 */ /* 0x000fc6000001000b */
[----:B-1----:R-:W-:Y:S01]  /*bc60*/  FMUL.FTZ R0, R10, UR16 ;  /* 0x000000100a007c20 */ /* 0x002fe20008410000 */
[----:B------:R0:W-:Y:S03]  /*bc70*/  STL [R1+0x1b4], R6 ;  /* 0x0001b40601007387 */ /* 0x0001e60000100800 */
[----:B------:R-:W-:Y:S01]  /*bc80*/  FFMA.FTZ R9, R5, R0, R3 ;  /* 0x0000000005097223 */ /* 0x000fe20000010003 */
[----:B0-----:R-:W-:-:S03]  /*bc90*/  FMUL.FTZ R6, R8, R11 ;  /* 0x0000000b08067220 */ /* 0x001fc60000410000 */
        /* <DEDUP_REMOVED lines=10> */
[----:B------:R0:W-:Y:S03]  /*bd40*/  STL [R1+0x1b0], R6 ;  /* 0x0001b00601007387 */ /* 0x0001e60000100800 */
[----:B0-----:R-:W-:Y:S01]  /*bd50*/  FMUL.FTZ R6, R8, R11 ;  /* 0x0000000b08067220 */ /* 0x001fe20000410000 */
[----:B------:R-:W-:Y:S02]  /*bd60*/  SHF.L.U32 R10, R18, 0x10, RZ ;  /* 0x00000010120a7819 */ /* 0x000fe400000006ff */
[----:B------:R-:W2:Y:S03]  /*bd70*/  LDL.LU R18, [R1+0x204] ;  /* 0x0002040001127983 */ /* 0x000ea60000300800 */
        /* <DEDUP_REMOVED lines=10> */
[----:B------:R-:W-:Y:S01]  /*be20*/  STL [R1+0x210], R0 ;  /* 0x0002100001007387 */ /* 0x000fe20000100800 */
[----:B------:R-:W-:-:S04]  /*be30*/  FADD.FTZ R11, -R11, 1 ;  /* 0x3f8000000b0b7421 */ /* 0x000fc80000010100 */
[----:B------:R-:W-:Y:S01]  /*be40*/  FFMA.FTZ R11, R9, R11, 1 ;  /* 0x3f800000090b7423 */ /* 0x000fe2000001000b */
[----:B------:R0:W-:Y:S03]  /*be50*/  STL [R1+0x1ac], R6 ;  /* 0x0001ac0601007387 */ /* 0x0001e60000100800 */
[----:B0-----:R-:W-:Y:S01]  /*be60*/  FMUL.FTZ R6, R8, R11 ;  /* 0x0000000b08067220 */ /* 0x001fe20000410000 */
[----:B----4-:R-:W-:Y:S02]  /*be70*/  SHF.L.U32 R10, R22, 0x10, RZ ;  /* 0x00000010160a7819 */ /* 0x010fe400000006ff */
[----:B------:R-:W4:Y:S03]  /*be80*/  LDL.LU R22, [R1+0x308] ;  /* 0x0003080001167983 */ /* 0x000f260000300800 */
[----:B------:R-:W-:-:S04]  /*be90*/  FADD.FTZ R10, R10, -UR28 ;  /* 0x8000001c0a0a7e21 */ /* 0x000fc80008010000 */
[----:B------:R-:W-:-:S04]  /*bea0*/  FMUL.FTZ R0, R10, UR16 ;  /* 0x000000100a007c20 */ /* 0x000fc80008410000 */
[----:B------:R-:W-:-:S04]  /*beb0*/  FFMA.FTZ R9, R5, R0, R3 ;  /* 0x0000000005097223 */ /* 0x000fc80000010003 */
        /* <DEDUP_REMOVED lines=37> */
[----:B------:R4:W0:Y:S01]  /*c110*/  MUFU.RCP R11, R8 ;  /* 0x00000008000b7308 */ /* 0x0008220000001000 */
[----:B------:R-:W-:Y:S01]  /*c120*/  STL [R1+0x204], R0 ;  /* 0x0002040001007387 */ /* 0x000fe20000100800 */
[----:B----4-:R-:W-:-:S03]  /*c130*/  SHF.L.U32 R8, R22, 0x10, RZ ;  /* 0x0000001016087819 */ /* 0x010fc600000006ff */
[----:B------:R-:W4:Y:S02]  /*c140*/  LDL.LU R22, [R1+0x1d8] ;  /* 0x0001d80001167983 */ /* 0x000f240000300800 */
[----:B0-----:R-:W-:Y:S01]  /*c150*/  FMUL.FTZ R8, R8, R11 ;  /* 0x0000000b08087220 */ /* 0x001fe20000410000 */
[----:B------:R-:W-:Y:S01]  /*c160*/  FADD.FTZ R11, -R11, 1 ;  /* 0x3f8000000b0b7421 */ /* 0x000fe20000010100 */
[----:B------:R0:W-:Y:S03]  /*c170*/  STL [R1+0x19c], R6 ;  /* 0x00019c0601007387 */ /* 0x0001e60000100800 */
[----:B------:R-:W-:-:S04]  /*c180*/  FFMA.FTZ R11, R9, R11, 1 ;  /* 0x3f800000090b7423 */ /* 0x000fc8000001000b */
[----:B0-----:R-:W-:Y:S01]  /*c190*/  FMUL.FTZ R6, R8, R11 ;  /* 0x0000000b08067220 */ /* 0x001fe20000410000 */
[----:B------:R-:W-:Y:S02]  /*c1a0*/  SHF.L.U32 R10, R20, 0x10, RZ ;  /* 0x00000010140a7819 */ /* 0x000fe400000006ff */
[----:B------:R-:W4:Y:S03]  /*c1b0*/  LDL.LU R20, [R1+0x1dc] ;  /* 0x0001dc0001147983 */ /* 0x000f260000300800 */
[----:B------:R-:W-:-:S04]  /*c1c0*/  FADD.FTZ R10, R10, -UR28 ;  /* 0x8000001c0a0a7e21 */ /* 0x000fc80008010000 */
[----:B------:R-:W-:-:S04]  /*c1d0*/  FMUL.FTZ R0, R10, UR16 ;  /* 0x000000100a007c20 */ /* 0x000fc80008410000 */
[----:B------:R-:W-:-:S04]  /*c1e0*/  FFMA.FTZ R9, R4, R0, R2 ;  /* 0x0000000004097223 */ /* 0x000fc80000010002 */
        /* <DEDUP_REMOVED lines=22> */
[----:B------:R-:W3:Y:S04]  /*c350*/  LDL.LU R17, [R1+0x1c8] ;  /* 0x0001c80001117983 */ /* 0x000ee80000300800 */
[----:B------:R1:W-:Y:S01]  /*c360*/  STL [R1+0x1fc], R0 ;  /* 0x0001fc0001007387 */ /* 0x0003e20000100800 */
[----:B----4-:R-:W-:-:S03]  /*c370*/  SHF.L.U32 R10, R22, 0x10, RZ ;  /* 0x00000010160a7819 */ /* 0x010fc600000006ff */
[----:B------:R-:W4:Y:S02]  /*c380*/  LDL.LU R22, [R1+0x1e0] ;  /* 0x0001e00001167983 */ /* 0x000f240000300800 */
[----:B------:R-:W-:-:S04]  /*c390*/  FADD.FTZ R10, R10, -UR28 ;  /* 0x8000001c0a0a7e21 */ /* 0x000fc80008010000 */
[----:B-1----:R-:W-:Y:S01]  /*c3a0*/  FMUL.FTZ R0, R10, UR16 ;  /* 0x000000100a007c20 */ /* 0x002fe20008410000 */
[----:B0-----:R-:W-:Y:S01]  /*c3b0*/  FMUL.FTZ R8, R8, R11 ;  /* 0x0000000b08087220 */ /* 0x001fe20000410000 */
[----:B------:R-:W-:Y:S01]  /*c3c0*/  FADD.FTZ R11, -R11, 1 ;  /* 0x3f8000000b0b7421 */ /* 0x000fe20000010100 */
[----:B------:R0:W-:Y:S03]  /*c3d0*/  STL [R1+0x194], R6 ;  /* 0x0001940601007387 */ /* 0x0001e60000100800 */
[----:B------:R-:W-:Y:S01]  /*c3e0*/  FFMA.FTZ R11, R9, R11, 1 ;  /* 0x3f800000090b7423 */ /* 0x000fe2000001000b */
[----:B--2---:R-:W-:Y:S02]  /*c3f0*/  SHF.L.U32 R10, R16, 0x10, RZ ;  /* 0x00000010100a7819 */ /* 0x004fe400000006ff */
[----:B------:R-:W2:Y:S01]  /*c400*/  LDL.LU R16, [R1+0x334] ;  /* 0x0003340001107983 */ /* 0x000ea20000300800 */
[----:B------:R-:W-:Y:S01]  /*c410*/  FFMA.FTZ R9, R4, R0, R2 ;  /* 0x0000000004097223 */ /* 0x000fe20000010002 */
[----:B0-----:R-:W-:-:S03]  /*c420*/  FMUL.FTZ R6, R8, R11 ;  /* 0x0000000b08067220 */ /* 0x001fc60000410000 */
[----:B------:R-:W-:-:S06]  /*c430*/  FMUL.FTZ R8, R9, -1.4426950216293334961 ;  /* 0xbfb8aa3b09087820 */ /* 0x000fcc0000410000 */
[----:B------:R-:W0:Y:S02]  /*c440*/  MUFU.EX2 R8, R8 ;  /* 0x0000000800087308 */ /* 0x000e240000000800 */
[----:B0-----:R-:W-:-:S04]  /*c450*/  FADD.FTZ R8, R8, 1 ;  /* 0x3f80000008087421 */ /* 0x001fc80000010000 */
[----:B------:R0:W1:Y:S01]  /*c460*/  MUFU.RCP R11, R8 ;  /* 0x00000008000b7308 */ /* 0x0000620000001000 */
[----:B------:R-:W-:Y:S01]  /*c470*/  FADD.FTZ R10, R10, -UR28 ;  /* 0x8000001c0a0a7e21 */ /* 0x000fe20008010000 */
[----:B------:R0:W-:Y:S02]  /*c480*/  STL [R1+0x1f8], R0 ;  /* 0x0001f80001007387 */ /* 0x0001e40000100800 */
[----:B0-----:R-:W-:Y:S02]  /*c490*/  SHF.L.U32 R8, R20, 0x10, RZ ;  /* 0x0000001014087819 */ /* 0x001fe400000006ff */
[----:B------:R0:W-:Y:S01]  /*c4a0*/  STL [R1+0x18c], R6 ;  /* 0x00018c0601007387 */ /* 0x0001e20000100800 */
[----:B------:R-:W-:-:S03]  /*c4b0*/  FMUL.FTZ R0, R10, UR16 ;  /* 0x000000100a007c20 */ /* 0x000fc60008410000 */
[----:B------:R-:W2:Y:S01]  /*c4c0*/  LDL.LU R20, [R1+0x1b8] ;  /* 0x0001b80001147983 */ /* 0x000ea20000300800 */
[----:B-1----:R-:W-:Y:S01]  /*c4d0*/  FMUL.FTZ R8, R8, R11 ;  /* 0x0000000b08087220 */ /* 0x002fe20000410000 */
[----:B------:R-:W-:-:S04]  /*c4e0*/  FADD.FTZ R11, -R11, 1 ;  /* 0x3f8000000b0b7421 */ /* 0x000fc80000010100 */
[----:B------:R-:W-:Y:S01]  /*c4f0*/  FFMA.FTZ R11, R9, R11, 1 ;  /* 0x3f800000090b7423 */ /* 0x000fe2000001000b */
[----:B------:R-:W-:-:S03]  /*c500*/  FFMA.FTZ R9, R5, R0, R3 ;  /* 0x0000000005097223 */ /* 0x000fc60000010003 */
[----:B0-----:R-:W-:Y:S01]  /*c510*/  FMUL.FTZ R6, R8, R11 ;  /* 0x0000000b08067220 */ /* 0x001fe20000410000 */
[----:B------:R-:W-:-:S06]  /*c520*/  FMUL.FTZ R8, R9, -1.4426950216293334961 ;  /* 0xbfb8aa3b09087820 */ /* 0x000fcc0000410000 */
[----:B------:R-:W0:Y:S02]  /*c530*/  MUFU.EX2 R8, R8 ;  /* 0x0000000800087308 */ /* 0x000e240000000800 */
[----:B0-----:R-:W-:-:S04]  /*c540*/  FADD.FTZ R8, R8, 1 ;  /* 0x3f80000008087421 */ /* 0x001fc80000010000 */
[----:B------:R0:W1:Y:S01]  /*c550*/  MUFU.RCP R11, R8 ;  /* 0x00000008000b7308 */ /* 0x0000620000001000 */
[----:B------:R3:W-:Y:S01]  /*c560*/  STL [R1+0x1f4], R0 ;  /* 0x0001f40001007387 */ /* 0x0007e20000100800 */
[----:B0-----:R-:W-:-:S03]  /*c570*/  SHF.L.U32 R8, R18, 0x10, RZ ;  /* 0x0000001012087819 */ /* 0x001fc600000006ff */
[----:B------:R0:W-:Y:S04]  /*c580*/  STL [R1+0x188], R6 ;  /* 0x0001880601007387 */ /* 0x0001e80000100800 */
[----:B------:R-:W2:Y:S01]  /*c590*/  LDL.LU R18, [R1+0x1d4] ;  /* 0x0001d40001127983 */ /* 0x000ea20000300800 */
[----:B-1----:R-:W-:Y:S01]  /*c5a0*/  FMUL.FTZ R8, R8, R11 ;  /* 0x0000000b08087220 */ /* 0x002fe20000410000 */
[----:B------:R-:W-:Y:S01]  /*c5b0*/  FADD.FTZ R11, -R11, 1 ;  /* 0x3f8000000b0b7421 */ /* 0x000fe20000010100 */
[----:B---3--:R-:W-:Y:S02]  /*c5c0*/  SHF.L.U32 R10, R17, 0x10, RZ ;  /* 0x00000010110a7819 */ /* 0x008fe400000006ff */
[----:B------:R-:W3:Y:S03]  /*c5d0*/  LDL.LU R17, [R1+0x1d0] ;  /* 0x0001d00001117983 */ /* 0x000ee60000300800 */
[----:B------:R-:W-:Y:S01]  /*c5e0*/  FADD.FTZ R10, R10, -UR28 ;  /* 0x8000001c0a0a7e21 */ /* 0x000fe20008010000 */
[----:B------:R-:W-:-:S03]  /*c5f0*/  FFMA.FTZ R11, R9, R11, 1 ;  /* 0x3f800000090b7423 */ /* 0x000fc6000001000b */
[----:B------:R-:W-:Y:S01]  /*c600*/  FMUL.FTZ R0, R10, UR16 ;  /* 0x000000100a007c20 */ /* 0x000fe20008410000 */
[----:B0-----:R-:W-:-:S03]  /*c610*/  FMUL.FTZ R6, R8, R11 ;  /* 0x0000000b08067220 */ /* 0x001fc60000410000 */
[----:B------:R-:W-:-:S04]  /*c620*/  FFMA.FTZ R9, R4, R0, R2 ;  /* 0x0000000004097223 */ /* 0x000fc80000010002 */
[----:B------:R-:W-:-:S06]  /*c630*/  FMUL.FTZ R8, R9, -1.4426950216293334961 ;  /* 0xbfb8aa3b09087820 */ /* 0x000fcc0000410000 */
[----:B------:R-:W0:Y:S02]  /*c640*/  MUFU.EX2 R8, R8 ;  /* 0x0000000800087308 */ /* 0x000e240000000800 */
[----:B0-----:R-:W-:-:S04]  /*c650*/  FADD.FTZ R8, R8, 1 ;  /* 0x3f80000008087421 */ /* 0x001fc80000010000 */
[----:B------:R0:W1:Y:S01]  /*c660*/  MUFU.RCP R11, R8 ;  /* 0x00000008000b7308 */ /* 0x0000620000001000 */
[----:B------:R1:W-:Y:S01]  /*c670*/  STL [R1+0x1f0], R0 ;  /* 0x0001f00001007387 */ /* 0x0003e20000100800 */
[----:B----4-:R-:W-:Y:S02]  /*c680*/  SHF.L.U32 R10, R22, 0x10, RZ ;  /* 0x00000010160a7819 */ /* 0x010fe400000006ff */
[----:B0-----:R-:W-:Y:S01]  /*c690*/  SHF.L.U32 R8, R23, 0x10, RZ ;  /* 0x0000001017087819 */ /* 0x001fe200000006ff */
[----:B------:R0:W-:Y:S02]  /*c6a0*/  STL [R1+0x184], R6 ;  /* 0x0001840601007387 */ /* 0x0001e40000100800 */
[----:B------:R-:W-:Y:S02]  /*c6b0*/  FADD.FTZ R10, R10, -UR28 ;  /* 0x8000001c0a0a7e21 */ /* 0x000fe40008010000 */
[----:B------:R-:W4:Y:S01]  /*c6c0*/  LDL.LU R22, [R1+0x34c] ;  /* 0x00034c0001167983 */ /* 0x000f220000300800 */
[----:B-1----:R-:W-:Y:S01]  /*c6d0*/  FMUL.FTZ R8, R8, R11 ;  /* 0x0000000b08087220 */ /* 0x002fe20000410000 */
[----:B------:R-:W-:Y:S01]  /*c6e0*/  FADD.FTZ R11, -R11, 1 ;  /* 0x3f8000000b0b7421 */ /* 0x000fe20000010100 */
[----:B------:R-:W-:-:S03]  /*c6f0*/  FMUL.FTZ R0, R10, UR16 ;  /* 0x000000100a007c20 */ /* 0x000fc60008410000 */
[----:B------:R-:W-:Y:S01]  /*c700*/  FFMA.FTZ R11, R9, R11, 1 ;  /* 0x3f800000090b7423 */ /* 0x000fe2000001000b */
[----:B------:R-:W-:-:S03]  /*c710*/  FFMA.FTZ R9, R5, R0, R3 ;  /* 0x0000000005097223 */ /* 0x000fc60000010003 */
        /* <DEDUP_REMOVED lines=8> */
[----:B------:R-:W-:Y:S01]  /*c7a0*/  FADD.FTZ R11, -R11, 1 ;  /* 0x3f8000000b0b7421 */ /* 0x000fe20000010100 */
[----:B------:R-:W-:Y:S03]  /*c7b0*/  STL [R1+0x1ec], R0 ;  /* 0x0001ec0001007387 */ /* 0x000fe60000100800 */
[----:B------:R-:W-:Y:S01]  /*c7c0*/  FFMA.FTZ R11, R9, R11, 1 ;  /* 0x3f800000090b7423 */ /* 0x000fe2000001000b */
[----:B------:R0:W-:Y:S03]  /*c7d0*/  STL [R1+0x17c], R6 ;  /* 0x00017c0601007387 */ /* 0x0001e60000100800 */
[----:B0-----:R-:W-:Y:S01]  /*c7e0*/  FMUL.FTZ R6, R8, R11 ;  /* 0x0000000b08067220 */ /* 0x001fe20000410000 */
[----:B------:R-:W-:-:S02]  /*c7f0*/  SHF.L.U32 R10, R20, 0x10, RZ ;  /* 0x00000010140a7819 */ /* 0x000fc400000006ff */
[----:B------:R-:W4:Y:S03]  /*c800*/  LDL.LU R20, [R1+0x348] ;  /* 0x0003480001147983 */ /* 0x000f260000300800 */
[----:B------:R-:W-:-:S04]  /*c810*/  FADD.FTZ R10, R10, -UR28 ;  /* 0x8000001c0a0a7e21 */ /* 0x000fc80008010000 */
[----:B------:R-:W-:-:S04]  /*c820*/  FMUL.FTZ R0, R10, UR16 ;  /* 0x000000100a007c20 */ /* 0x000fc80008410000 */
[----:B------:R-:W-:-:S04]  /*c830*/  FFMA.FTZ R8, R4, R0, R2 ;  /* 0x0000000004087223 */ /* 0x000fc80000010002 */
[----:B------:R-:W-:-:S06]  /*c840*/  FMUL.FTZ R9, R8, -1.4426950216293334961 ;  /* 0xbfb8aa3b08097820 */ /* 0x000fcc0000410000 */
[----:B------:R-:W0:Y:S01]  /*c850*/  MUFU.EX2 R9, R9 ;  /* 0x0000000900097308 */ /* 0x000e220000000800 */
[----:B---3--:R-:W-:Y:S02]  /*c860*/  SHF.L.U32 R23, R17, 0x10, RZ ;  /* 0x0000001011177819 */ /* 0x008fe400000006ff */
[----:B------:R-:W3:Y:S01]  /*c870*/  LDL.LU R17, [R1+0x344] ;  /* 0x0003440001117983 */ /* 0x000ee20000300800 */
[----:B0-----:R-:W-:-:S04]  /*c880*/  FADD.FTZ R9, R9, 1 ;  /* 0x3f80000009097421 */ /* 0x001fc80000010000 */
[----:B------:R0:W1:Y:S01]  /*c890*/  MUFU.RCP R10, R9 ;  /* 0x00000009000a7308 */ /* 0x0000620000001000 */
[----:B------:R1:W-:Y:S01]  /*c8a0*/  STL [R1+0x1e8], R0 ;  /* 0x0001e80001007387 */ /* 0x0003e20000100800 */
[----:B0-----:R-:W-:-:S03]  /*c8b0*/  SHF.L.U32 R9, R18, 0x10, RZ ;  /* 0x0000001012097819 */ /* 0x001fc600000006ff */
[----:B------:R-:W3:Y:S02]  /*c8c0*/  LDL.LU R18, [R1+0x35c] ;  /* 0x00035c0001127983 */ /* 0x000ee40000300800 */
[----:B------:R-:W-:Y:S01]  /*c8d0*/  FADD.FTZ R9, R9, -UR28 ;  /* 0x8000001c09097e21 */ /* 0x000fe20008010000 */
[----:B-1----:R-:W-:Y:S01]  /*c8e0*/  FMUL.FTZ R23, R23, R10 ;  /* 0x0000000a17177220 */ /* 0x002fe20000410000 */
[----:B------:R-:W-:Y:S02]  /*c8f0*/  FADD.FTZ R10, -R10, 1 ;  /* 0x3f8000000a0a7421 */ /* 0x000fe40000010100 */
[----:B------:R-:W-:Y:S02]  /*c900*/  FMUL.FTZ R0, R9, UR16 ;  /* 0x0000001009007c20 */ /* 0x000fe40008410000 */
[----:B------:R-:W-:Y:S02]  /*c910*/  FFMA.FTZ R10, R8, R10, 1 ;  /* 0x3f800000080a7423 */ /* 0x000fe4000001000a */
[----:B------:R-:W-:-:S04]  /*c920*/  FFMA.FTZ R8, R5, R0, R3 ;  /* 0x0000000005087223 */ /* 0x000fc80000010003 */
[----:B------:R-:W-:-:S06]  /*c930*/  FMUL.FTZ R9, R8, -1.4426950216293334961 ;  /* 0xbfb8aa3b08097820 */ /* 0x000fcc0000410000 */
[----:B------:R-:W0:Y:S01]  /*c940*/  MUFU.EX2 R9, R9 ;  /* 0x0000000900097308 */ /* 0x000e220000000800 */
[----:B------:R-:W-:Y:S01]  /*c950*/  FMUL.FTZ R23, R23, R10 ;  /* 0x0000000a17177220 */ /* 0x000fe20000410000 */
[----:B0-----:R-:W-:-:S04]  /*c960*/  FADD.FTZ R9, R9, 1 ;  /* 0x3f80000009097421 */ /* 0x001fc80000010000 */
[----:B------:R2:W0:Y:S02]  /*c970*/  MUFU.RCP R10, R9 ;  /* 0x00000009000a7308 */ /* 0x0004240000001000 */
[----:B--2---:R-:W-:Y:S02]  /*c980*/  SHF.L.U32 R9, R16, 0x10, RZ ;  /* 0x0000001010097819 */ /* 0x004fe400000006ff */
[----:B------:R-:W2:Y:S01]  /*c990*/  LDL.LU R16, [R1+0x114] ;  /* 0x0001140001107983 */ /* 0x000ea20000300800 */
[----:B----4-:R-:W-:Y:S02]  /*c9a0*/  SHF.L.U32 R15, R22, 0x10, RZ ;  /* 0x00000010160f7819 */ /* 0x010fe400000006ff */
[----:B------:R-:W-:Y:S01]  /*c9b0*/  FADD.FTZ R9, R9, -UR28 ;  /* 0x8000001c09097e21 */ /* 0x000fe20008010000 */
[----:B------:R1:W-:Y:S02]  /*c9c0*/  STL [R1+0x1e0], R0 ;  /* 0x0001e00001007387 */ /* 0x0003e40000100800 */
[----:B0-----:R-:W-:Y:S01]  /*c9d0*/  FMUL.FTZ R15, R15, R10 ;  /* 0x0000000a0f0f7220 */ /* 0x001fe20000410000 */
[----:B------:R-:W-:-:S04]  /*c9e0*/  FADD.FTZ R10, -R10, 1 ;  /* 0x3f8000000a0a7421 */ /* 0x000fc80000010100 */
[----:B------:R-:W-:Y:S01]  /*c9f0*/  FFMA.FTZ R10, R8, R10, 1 ;  /* 0x3f800000080a7423 */ /* 0x000fe2000001000a */
[----:B-1----:R-:W-:-:S04]  /*ca00*/  FMUL.FTZ R0, R9, UR16 ;  /* 0x0000001009007c20 */ /* 0x002fc80008410000 */
[----:B------:R-:W-:-:S04]  /*ca10*/  FFMA.FTZ R8, R4, R0, R2 ;  /* 0x0000000004087223 */ /* 0x000fc80000010002 */
[----:B------:R-:W-:-:S06]  /*ca20*/  FMUL.FTZ R9, R8, -1.4426950216293334961 ;  /* 0xbfb8aa3b08097820 */ /* 0x000fcc0000410000 */
[----:B------:R-:W0:Y:S01]  /*ca30*/  MUFU.EX2 R9, R9 ;  /* 0x0000000900097308 */ /* 0x000e220000000800 */
[----:B---3--:R-:W-:Y:S02]  /*ca40*/  SHF.L.U32 R22, R17, 0x10, RZ ;  /* 0x0000001011167819 */ /* 0x008fe400000006ff */
[----:B------:R-:W3:Y:S01]  /*ca50*/  LDL.LU R17, [R1+0x124] ;  /* 0x0001240001117983 */ /* 0x000ee20000300800 */
[----:B0-----:R-:W-:Y:S01]  /*ca60*/  FADD.FTZ R9, R9, 1 ;  /* 0x3f80000009097421 */ /* 0x001fe20000010000 */
[----:B------:R-:W-:-:S03]  /*ca70*/  FMUL.FTZ R15, R15, R10 ;  /* 0x0000000a0f0f7220 */ /* 0x000fc60000410000 */
[----:B------:R0:W1:Y:S02]  /*ca80*/  MUFU.RCP R10, R9 ;  /* 0x00000009000a7308 */ /* 0x0000640000001000 */
[----:B0-----:R-:W-:Y:S02]  /*ca90*/  SHF.L.U32 R9, R20, 0x10, RZ ;  /* 0x0000001014097819 */ /* 0x001fe400000006ff */
[----:B------:R-:W4:Y:S03]  /*caa0*/  LDL.LU R20, [R1+0x128] ;  /* 0x0001280001147983 */ /* 0x000f260000300800 */
[----:B------:R-:W-:Y:S01]  /*cab0*/  FADD.FTZ R9, R9, -UR28 ;  /* 0x8000001c09097e21 */ /* 0x000fe20008010000 */
[----:B------:R0:W-:Y:S01]  /*cac0*/  STL [R1+0x1dc], R0 ;  /* 0x0001dc0001007387 */ /* 0x0001e20000100800 */
[----:B-1----:R-:W-:Y:S01]  /*cad0*/  FMUL.FTZ R22, R22, R10 ;  /* 0x0000000a16167220 */ /* 0x002fe20000410000 */
[----:B------:R-:W-:Y:S01]  /*cae0*/  FADD.FTZ R10, -R10, 1 ;  /* 0x3f8000000a0a7421 */ /* 0x000fe20000010100 */
[----:B0-----:R-:W-:-:S03]  /*caf0*/  FMUL.FTZ R0, R9, UR16 ;  /* 0x0000001009007c20 */ /* 0x001fc60008410000 */
[----:B------:R-:W-:Y:S01]  /*cb00*/  FFMA.FTZ R10, R8, R10, 1 ;  /* 0x3f800000080a7423 */ /* 0x000fe2000001000a */
[----:B------:R-:W-:-:S04]  /*cb10*/  FFMA.FTZ R8, R5, R0, R3 ;  /* 0x0000000005087223 */ /* 0x000fc80000010003 */
[----:B------:R-:W-:-:S06]  /*cb20*/  FMUL.FTZ R9, R8, -1.4426950216293334961 ;  /* 0xbfb8aa3b08097820 */ /* 0x000fcc0000410000 */
[----:B------:R-:W0:Y:S01]  /*cb30*/  MUFU.EX2 R9, R9 ;  /* 0x0000000900097308 */ /* 0x000e220000000800 */
[----:B--2---:R-:W-:Y:S02]  /*cb40*/  SHF.L.U32 R21, R16, 0x10, RZ ;  /* 0x0000001010157819 */ /* 0x004fe400000006ff */
[----:B------:R-:W2:Y:S01]  /*cb50*/  LDL.LU R16, [R1+0x350] ;  /* 0x0003500001107983 */ /* 0x000ea20000300800 */
[----:B0-----:R-:W-:Y:S01]  /*cb60*/  FADD.FTZ R9, R9, 1 ;  /* 0x3f80000009097421 */ /* 0x001fe20000010000 */
[----:B------:R-:W-:-:S03]  /*cb70*/  FMUL.FTZ R22, R22, R10 ;  /* 0x0000000a16167220 */ /* 0x000fc60000410000 */
[----:B------:R0:W1:Y:S01]  /*cb80*/  MUFU.RCP R10, R9 ;  /* 0x00000009000a7308 */ /* 0x0000620000001000 */
[----:B------:R0:W-:Y:S01]  /*cb90*/  STL [R1+0x120], R7 ;  /* 0x0001200701007387 */ /* 0x0001e20000100800 */
[----:B------:R-:W-:Y:S02]  /*cba0*/  SHF.L.U32 R18, R18, 0x10, RZ ;  /* 0x0000001012127819 */ /* 0x000fe400000006ff */
[----:B0-----:R-:W-:Y:S01]  /*cbb0*/  SHF.L.U32 R9, R36, 0x10, RZ ;  /* 0x0000001024097819 */ /* 0x001fe200000006ff */
[----:B------:R-:W2:Y:S04]  /*cbc0*/  LDL.LU R7, [R1+0x354] ;  /* 0x0003540001077983 */ /* 0x000ea80000300800 */
        /* <DEDUP_REMOVED lines=9> */
[----:B------:R-:W-:Y:S01]  /*cc60*/  FMUL.FTZ R18, R18, R10 ;  /* 0x0000000a12127220 */ /* 0x000fe20000410000 */
[----:B0-----:R-:W-:-:S04]  /*cc70*/  FADD.FTZ R9, R9, 1 ;  /* 0x3f80000009097421 */ /* 0x001fc80000010000 */
[----:B------:R3:W0:Y:S01]  /*cc80*/  MUFU.RCP R10, R9 ;  /* 0x00000009000a7308 */ /* 0x0006220000001000 */
[----:B------:R1:W-:Y:S04]  /*cc90*/  STL [R1+0x3c8], R25 ;  /* 0x0003c81901007387 */ /* 0x0003e80000100800 */
[----:B-1----:R-:W2:Y:S01]  /*cca0*/  LDL.LU R25, [R1+0x360] ;  /* 0x0003600001197983 */ /* 0x002ea20000300800 */
[----:B---3--:R-:W-:-:S03]  /*ccb0*/  SHF.L.U32 R9, R17, 0x10, RZ ;  /* 0x0000001011097819 */ /* 0x008fc600000006ff */
[----:B------:R-:W3:Y:S04]  /*ccc0*/  LDL.LU R17, [R1+0x364] ;  /* 0x0003640001117983 */ /* 0x000ee80000300800 */
[----:B------:R1:W-:Y:S01]  /*ccd0*/  STL [R1+0x3c4], R24 ;  /* 0x0003c41801007387 */ /* 0x0003e20000100800 */
[----:B----4-:R-:W-:-:S03]  /*cce0*/  SHF.L.U32 R13, R20, 0x10, RZ ;  /* 0x00000010140d7819 */ /* 0x010fc600000006ff */
[----:B-1----:R-:W4:Y:S01]  /*ccf0*/  LDL.LU R24, [R1+0x368] ;  /* 0x0003680001187983 */ /* 0x002f220000300800 */
[----:B------:R-:W-:Y:S01]  /*cd00*/  FADD.FTZ R9, R9, -UR28 ;  /* 0x8000001c09097e21 */ /* 0x000fe20008010000 */
[----:B0-----:R-:W-:Y:S01]  /*cd10*/  FMUL.FTZ R21, R21, R10 ;  /* 0x0000000a15157220 */ /* 0x001fe20000410000 */
[----:B------:R-:W-:Y:S01]  /*cd20*/  FADD.FTZ R10, -R10, 1 ;  /* 0x3f8000000a0a7421 */ /* 0x000fe20000010100 */
[----:B------:R0:W-:Y:S03]  /*cd30*/  STL [R1+0x1d4], R0 ;  /* 0x0001d40001007387 */ /* 0x0001e60000100800 */
[----:B------:R-:W-:Y:S01]  /*cd40*/  FFMA.FTZ R10, R8, R10, 1 ;  /* 0x3f800000080a7423 */ /* 0x000fe2000001000a */
[----:B0-----:R-:W-:-:S04]  /*cd50*/  FMUL.FTZ R0, R9, UR16 ;  /* 0x0000001009007c20 */ /* 0x001fc80008410000 */
[----:B------:R-:W-:-:S04]  /*cd60*/  FFMA.FTZ R8, R5, R0, R3 ;  /* 0x0000000005087223 */ /* 0x000fc80000010003 */
[----:B------:R-:W-:-:S06]  /*cd70*/  FMUL.FTZ R9, R8, -1.4426950216293334961 ;  /* 0xbfb8aa3b08097820 */ /* 0x000fcc0000410000 */
[----:B------:R-:W0:Y:S01]  /*cd80*/  MUFU.EX2 R9, R9 ;  /* 0x0000000900097308 */ /* 0x000e220000000800 */
[----:B------:R-:W-:Y:S01]  /*cd90*/  FMUL.FTZ R21, R21, R10 ;  /* 0x0000000a15157220 */ /* 0x000fe20000410000 */
[----:B0-----:R-:W-:-:S04]  /*cda0*/  FADD.FTZ R9, R9, 1 ;  /* 0x3f80000009097421 */ /* 0x001fc80000010000 */
[----:B------:R0:W1:Y:S01]  /*cdb0*/  MUFU.RCP R10, R9 ;  /* 0x00000009000a7308 */ /* 0x0000620000001000 */
[----:B------:R1:W-:Y:S01]  /*cdc0*/  STL [R1+0x1d0], R0 ;  /* 0x0001d00001007387 */ /* 0x0003e20000100800 */
[----:B0-----:R-:W-:Y:S02]  /*cdd0*/  SHF.L.U32 R9, R19, 0x10, RZ ;  /* 0x0000001013097819 */ /* 0x001fe400000006ff */
[----:B--2---:R-:W-:Y:S02]  /*cde0*/  SHF.L.U32 R20, R16, 0x10, RZ ;  /* 0x0000001010147819 */ /* 0x004fe400000006ff */
[----:B------:R-:W2:Y:S01]  /*cdf0*/  LDL.LU R16, [R1+0x36c] ;  /* 0x00036c0001107983 */ /* 0x000ea20000300800 */
[----:B------:R-:W-:Y:S01]  /*ce00*/  FADD.FTZ R9, R9, -UR28 ;  /* 0x8000001c09097e21 */ /* 0x000fe20008010000 */
[----:B-1----:R-:W-:Y:S01]  /*ce10*/  FMUL.FTZ R13, R13, R10 ;  /* 0x0000000a0d0d7220 */ /* 0x002fe20000410000 */
[----:B------:R-:W-:Y:S02]  /*ce20*/  FADD.FTZ R10, -R10, 1 ;  /* 0x3f8000000a0a7421 */ /* 0x000fe40000010100 */
[----:B------:R-:W-:-:S02]  /*ce30*/  FMUL.FTZ R0, R9, UR16 ;  /* 0x0000001009007c20 */ /* 0x000fc40008410000 */
[----:B------:R-:W-:Y:S02]  /*ce40*/  FFMA.FTZ R10, R8, R10, 1 ;  /* 0x3f800000080a7423 */ /* 0x000fe4000001000a */
[----:B------:R-:W-:-:S04]  /*ce50*/  FFMA.FTZ R8, R4, R0, R2 ;  /* 0x0000000004087223 */ /* 0x000fc80000010002 */
[----:B------:R-:W-:-:S06]  /*ce60*/  FMUL.FTZ R9, R8, -1.4426950216293334961 ;  /* 0xbfb8aa3b08097820 */ /* 0x000fcc0000410000 */
[----:B------:R-:W0:Y:S01]  /*ce70*/  MUFU.EX2 R9, R9 ;  /* 0x0000000900097308 */ /* 0x000e220000000800 */
[----:B------:R-:W-:Y:S01]  /*ce80*/  FMUL.FTZ R13, R13, R10 ;  /* 0x0000000a0d0d7220 */ /* 0x000fe20000410000 */
[----:B0-----:R-:W-:-:S04]  /*ce90*/  FADD.FTZ R9, R9, 1 ;  /* 0x3f80000009097421 */ /* 0x001fc80000010000 */
[----:B------:R0:W1:Y:S01]  /*cea0*/  MUFU.RCP R10, R9 ;  /* 0x00000009000a7308 */ /* 0x0000620000001000 */
[----:B------:R1:W-:Y:S01]  /*ceb0*/  STL [R1+0x1cc], R0 ;  /* 0x0001cc0001007387 */ /* 0x0003e20000100800 */
[----:B0-----:R-:W-:-:S03]  /*cec0*/  SHF.L.U32 R9, R7, 0x10, RZ ;  /* 0x0000001007097819 */ /* 0x001fc600000006ff */
[----:B------:R-:W2:Y:S02]  /*ced0*/  LDL.LU R7, [R1+0x370] ;  /* 0x0003700001077983 */ /* 0x000ea40000300800 */
[----:B------:R-:W-:Y:S01]  /*cee0*/  FADD.FTZ R9, R9, -UR28 ;  /* 0x8000001c09097e21 */ /* 0x000fe20008010000 */
[----:B-1----:R-:W-:Y:S01]  /*cef0*/  FMUL.FTZ R20, R20, R10 ;  /* 0x0000000a14147220 */ /* 0x002fe20000410000 */
[----:B------:R-:W-:Y:S02]  /*cf00*/  FADD.FTZ R10, -R10, 1 ;  /* 0x3f8000000a0a7421 */ /* 0x000fe40000010100 */
[----:B------:R-:W-:Y:S02]  /*cf10*/  FMUL.FTZ R0, R9, UR16 ;  /* 0x0000001009007c20 */ /* 0x000fe40008410000 */
[----:B------:R-:W-:Y:S02]  /*cf20*/  FFMA.FTZ R10, R8, R10, 1 ;  /* 0x3f800000080a7423 */ /* 0x000fe4000001000a */
[----:B------:R-:W-:-:S04]  /*cf30*/  FFMA.FTZ R8, R5, R0, R3 ;  /* 0x0000000005087223 */ /* 0x000fc80000010003 */
[----:B------:R-:W-:-:S06]  /*cf40*/  FMUL.FTZ R9, R8, -1.4426950216293334961 ;  /* 0xbfb8aa3b08097820 */ /* 0x000fcc0000410000 */
[----:B------:R-:W0:Y:S02]  /*cf50*/  MUFU.EX2 R9, R9 ;  /* 0x0000000900097308 */ /* 0x000e240000000800 */
[----:B0-----:R-:W-:-:S04]  /*cf60*/  FADD.FTZ R9, R9, 1 ;  /* 0x3f80000009097421 */ /* 0x001fc80000010000 */
[----:B------:R3:W0:Y:S02]  /*cf70*/  MUFU.RCP R11, R9 ;  /* 0x00000009000b7308 */ /* 0x0006240000001000 */
[----:B---3--:R-:W-:Y:S02]  /*cf80*/  SHF.L.U32 R9, R17, 0x10, RZ ;  /* 0x0000001011097819 */ /* 0x008fe400000006ff */
[----:B------:R-:W3:Y:S01]  /*cf90*/  LDL.LU R17, [R1+0x374] ;  /* 0x0003740001117983 */ /* 0x000ee20000300800 */
[----:B------:R-:W-:Y:S01]  /*cfa0*/  FMUL.FTZ R20, R20, R10 ;  /* 0x0000000a14147220 */ /* 0x000fe20000410000 */
[----:B------:R-:W-:Y:S02]  /*cfb0*/  SHF.L.U32 R10, R25, 0x10, RZ ;  /* 0x00000010190a7819 */ /* 0x000fe400000006ff */
[----:B------:R-:W3:Y:S04]  /*cfc0*/  LDL.LU R25, [R1+0x37c] ;  /* 0x00037c0001197983 */ /* 0x000ee80000300800 */
[----:B------:R1:W-:Y:S04]  /*cfd0*/  STL [R1+0x178], R6 ;  /* 0x0001780601007387 */ /* 0x0003e80000100800 */
[----:B-1----:R-:W3:Y:S01]  /*cfe0*/  LDL.LU R6, [R1+0x378] ;  /* 0x0003780001067983 */ /* 0x002ee20000300800 */
        /* <DEDUP_REMOVED lines=10> */
[----:B----4-:R-:W-:Y:S02]  /*d090*/  SHF.L.U32 R19, R24, 0x10, RZ ;  /* 0x0000001018137819 */ /* 0x010fe400000006ff */
[----:B------:R-:W4:Y:S01]  /*d0a0*/  LDL.LU R24, [R1+0x384] ;  /* 0x0003840001187983 */ /* 0x000f220000300800 */
[----:B0-----:R-:W-:-:S04]  /*d0b0*/  FADD.FTZ R10, R10, 1 ;  /* 0x3f8000000a0a7421 */ /* 0x001fc80000010000 */
[----:B------:R2:W0:Y:S01]  /*d0c0*/  MUFU.RCP R11, R10 ;  /* 0x0000000a000b7308 */ /* 0x0004220000001000 */
[----:B------:R1:W-:Y:S04]  /*d0d0*/  STL [R1+0x400], R37 ;  /* 0x0004002501007387 */ /* 0x0003e80000100800 */
[----:B-1----:R-:W4:Y:S01]  /*d0e0*/  LDL.LU R37, [R1+0x390] ;  /* 0x0003900001257983 */ /* 0x002f220000300800 */
[----:B--2---:R-:W-:-:S03]  /*d0f0*/  SHF.L.U32 R10, R16, 0x10, RZ ;  /* 0x00000010100a7819 */ /* 0x004fc600000006ff */
[----:B------:R-:W2:Y:S01]  /*d100*/  LDL.LU R16, [R1+0x380] ;  /* 0x0003800001107983 */ /* 0x000ea20000300800 */
[----:B0-----:R-:W-:Y:S01]  /*d110*/  FMUL.FTZ R19, R19, R11 ;  /* 0x0000000b13137220 */ /* 0x001fe20000410000 */
[----:B------:R-:W-:Y:S02]  /*d120*/  FADD.FTZ R10, R10, -UR28 ;  /* 0x8000001c0a0a7e21 */ /* 0x000fe40008010000 */
[----:B------:R0:W-:Y:S01]  /*d130*/  STL [R1+0x1b8], R0 ;  /* 0x0001b80001007387 */ /* 0x0001e20000100800 */
[----:B------:R-:W-:-:S04]  /*d140*/  FADD.FTZ R11, -R11, 1 ;  /* 0x3f8000000b0b7421 */ /* 0x000fc80000010100 */
        /* <DEDUP_REMOVED lines=11> */
[----:B------:R-:W-:-:S04]  /*d200*/  FADD.FTZ R10, R10, -UR28 ;  /* 0x8000001c0a0a7e21 */ /* 0x000fc80008010000 */
[----:B-1----:R-:W-:-:S04]  /*d210*/  FMUL.FTZ R0, R10, UR16 ;  /* 0x000000100a007c20 */ /* 0x002fc80008410000 */
[----:B------:R-:W-:Y:S01]  /*d220*/  FFMA.FTZ R10, R4, R0, R2 ;  /* 0x00000000040a7223 */ /* 0x000fe20000010002 */
[----:B---3--:R-:W-:-:S05]  /*d230*/  SHF.L.U32 R17, R17, 0x10, RZ ;  /* 0x0000001011117819 */ /* 0x008fca00000006ff */
[----:B------:R-:W-:Y:S01]  /*d240*/  FMUL.FTZ R17, R17, R11 ;  /* 0x0000000b11117220 */ /* 0x000fe20000410000 */
[----:B------:R-:W-:-:S04]  /*d250*/  FADD.FTZ R11, -R11, 1 ;  /* 0x3f8000000b0b7421 */ /* 0x000fc80000010100 */
[----:B------:R-:W-:Y:S01]  /*d260*/  FFMA.FTZ R11, R8, R11, 1 ;  /* 0x3f800000080b7423 */ /* 0x000fe2000001000b */
[----:B------:R-:W-:-:S06]  /*d270*/  FMUL.FTZ R8, R10, -1.4426950216293334961 ;  /* 0xbfb8aa3b0a087820 */ /* 0x000fcc0000410000 */
[----:B------:R-:W0:Y:S02]  /*d280*/  MUFU.EX2 R8, R8 ;  /* 0x0000000800087308 */ /* 0x000e240000000800 */
[----:B0-----:R-:W-:-:S04]  /*d290*/  FADD.FTZ R8, R8, 1 ;  /* 0x3f80000008087421 */ /* 0x001fc80000010000 */
[----:B------:R0:W1:Y:S01]  /*d2a0*/  MUFU.RCP R12, R8 ;  /* 0x00000008000c7308 */ /* 0x0000620000001000 */
[----:B------:R-:W-:Y:S01]  /*d2b0*/  FMUL.FTZ R17, R17, R11 ;  /* 0x0000000b11117220 */ /* 0x000fe20000410000 */
[----:B------:R-:W-:Y:S02]  /*d2c0*/  SHF.L.U32 R11, R25, 0x10, RZ ;  /* 0x00000010190b7819 */ /* 0x000fe400000006ff */
[----:B0-----:R-:W-:-:S03]  /*d2d0*/  SHF.L.U32 R8, R6, 0x10, RZ ;  /* 0x0000001006087819 */ /* 0x001fc600000006ff */
[----:B------:R-:W-:Y:S01]  /*d2e0*/  FADD.FTZ R11, R11, -UR28 ;  /* 0x8000001c0b0b7e21 */ /* 0x000fe20008010000 */
[----:B------:R-:W3:Y:S03]  /*d2f0*/  LDL.LU R6, [R1+0x38c] ;  /* 0x00038c0001067983 */ /* 0x000ee60000300800 */
[----:B------:R-:W-:Y:S01]  /*d300*/  FMUL.FTZ R25, R11, UR16 ;  /* 0x000000100b197c20 */ /* 0x000fe20008410000 */
[----:B-1----:R-:W-:Y:S01]  /*d310*/  FMUL.FTZ R8, R8, R12 ;  /* 0x0000000c08087220 */ /* 0x002fe20000410000 */
[----:B------:R-:W-:-:S04]  /*d320*/  FADD.FTZ R12, -R12, 1 ;  /* 0x3f8000000c0c7421 */ /* 0x000fc80000010100 */
[----:B------:R-:W-:Y:S01]  /*d330*/  FFMA.FTZ R12, R10, R12, 1 ;  /* 0x3f8000000a0c7423 */ /* 0x000fe2000001000c */
[----:B------:R-:W-:-:S04]  /*d340*/  FFMA.FTZ R10, R5, R25, R3 ;  /* 0x00000019050a7223 */ /* 0x000fc80000010003 */
[----:B------:R-:W-:-:S06]  /*d350*/  FMUL.FTZ R11, R10, -1.4426950216293334961 ;  /* 0xbfb8aa3b0a0b7820 */ /* 0x000fcc0000410000 */
[----:B------:R-:W0:Y:S01]  /*d360*/  MUFU.EX2 R11, R11 ;  /* 0x0000000b000b7308 */ /* 0x000e220000000800 */
[----:B------:R-:W-:Y:S01]  /*d370*/  FMUL.FTZ R8, R8, R12 ;  /* 0x0000000c08087220 */ /* 0x000fe20000410000 */
[----:B0-----:R-:W-:-:S04]  /*d380*/  FADD.FTZ R11, R11, 1 ;  /* 0x3f8000000b0b7421 */ /* 0x001fc80000010000 */
[----:B------:R4:W0:Y:S02]  /*d390*/  MUFU.RCP R12, R11 ;  /* 0x0000000b000c7308 */ /* 0x0008240000001000 */
[----:B----4-:R-:W-:-:S05]  /*d3a0*/  SHF.L.U32 R11, R24, 0x10, RZ ;  /* 0x00000010180b7819 */ /* 0x010fca00000006ff */
[----:B------:R-:W-:-:S04]  /*d3b0*/  FADD.FTZ R11, R11, -UR28 ;  /* 0x8000001c0b0b7e21 */ /* 0x000fc80008010000 */
[----:B------:R-:W-:Y:S01]  /*d3c0*/  FMUL.FTZ R24, R11, UR16 ;  /* 0x000000100b187c20 */ /* 0x000fe20008410000 */
[----:B------:R1:W-:Y:S04]  /*d3d0*/  STL [R1+0x190], R0 ;  /* 0x0001900001007387 */ /* 0x0003e80000100800 */
[----:B------:R4:W-:Y:S04]  /*d3e0*/  STL [R1+0x3fc], R31 ;  /* 0x0003fc1f01007387 */ /* 0x0009e80000100800 */
[----:B-1----:R-:W3:Y:S04]  /*d3f0*/  LDL.LU R0, [R1+0x398] ;  /* 0x0003980001007983 */ /* 0x002ee80000300800 */
[----:B----4-:R-:W4:Y:S01]  /*d400*/  LDL.LU R31, [R1+0x394] ;  /* 0x00039400011f7983 */ /* 0x010f220000300800 */
[----:B------:R-:W-:-:S02]  /*d410*/  SHF.L.U32 R14, R33, 0x10, RZ ;  /* 0x00000010210e7819 */ /* 0x000fc400000006ff */
[----:B--2---:R-:W-:-:S05]  /*d420*/  SHF.L.U32 R16, R16, 0x10, RZ ;  /* 0x0000001010107819 */ /* 0x004fca00000006ff */
[----:B0-----:R-:W-:Y:S01]  /*d430*/  FMUL.FTZ R16, R16, R12 ;  /* 0x0000000c10107220 */ /* 0x001fe20000410000 */
[----:B------:R-:W-:-:S04]  /*d440*/  FADD.FTZ R12, -R12, 1 ;  /* 0x3f8000000c0c7421 */ /* 0x000fc80000010100 */
[----:B------:R-:W-:Y:S01]  /*d450*/  FFMA.FTZ R12, R10, R12, 1 ;  /* 0x3f8000000a0c7423 */ /* 0x000fe2000001000c */
[----:B------:R-:W-:-:S04]  /*d460*/  FFMA.FTZ R10, R4, R24, R2 ;  /* 0x00000018040a7223 */ /* 0x000fc80000010002 */
[----:B------:R-:W-:-:S06]  /*d470*/  FMUL.FTZ R11, R10, -1.4426950216293334961 ;  /* 0xbfb8aa3b0a0b7820 */ /* 0x000fcc0000410000 */
[----:B------:R-:W0:Y:S01]  /*d480*/  MUFU.EX2 R11, R11 ;  /* 0x0000000b000b7308 */ /* 0x000e220000000800 */
[----:B------:R-:W-:Y:S01]  /*d490*/  FMUL.FTZ R16, R16, R12 ;  /* 0x0000000c10107220 */ /* 0x000fe20000410000 */
[----:B0-----:R-:W-:-:S04]  /*d4a0*/  FADD.FTZ R11, R11, 1 ;  /* 0x3f8000000b0b7421 */ /* 0x001fc80000010000 */
[----:B------:R-:W0:Y:S02]  /*d4b0*/  MUFU.RCP R12, R11 ;  /* 0x0000000b000c7308 */ /* 0x000e240000001000 */
[----:B0-----:R-:W-:Y:S01]  /*d4c0*/  FMUL.FTZ R14, R14, R12 ;  /* 0x0000000c0e0e7220 */ /* 0x001fe20000410000 */
[----:B------:R-:W-:-:S04]  /*d4d0*/  FADD.FTZ R12, -R12, 1 ;  /* 0x3f8000000c0c7421 */ /* 0x000fc80000010100 */
[----:B------:R-:W-:-:S04]  /*d4e0*/  FFMA.FTZ R12, R10, R12, 1 ;  /* 0x3f8000000a0c7423 */ /* 0x000fc8000001000c */
[----:B------:R-:W-:Y:S01]  /*d4f0*/  FMUL.FTZ R14, R14, R12 ;  /* 0x0000000c0e0e7220 */ /* 0x000fe20000410000 */
[----:B------:R-:W-:Y:S02]  /*d500*/  SHF.L.U32 R12, R37, 0x10, RZ ;  /* 0x00000010250c7819 */ /* 0x000fe400000006ff */
[----:B------:R-:W2:Y:S01]  /*d510*/  LDL.LU R37, [R1+0x39c] ;  /* 0x00039c0001257983 */ /* 0x000ea20000300800 */
[----:B------:R-:W-:-:S05]  /*d520*/  SHF.L.U32 R11, R7, 0x10, RZ ;  /* 0x00000010070b7819 */ /* 0x000fca00000006ff */
        /* <DEDUP_REMOVED lines=10> */
[----:B---3--:R-:W-:-:S05]  /*d5d0*/  SHF.L.U32 R11, R6, 0x10, RZ ;  /* 0x00000010060b7819 */ /* 0x008fca00000006ff */
[----:B------:R-:W-:-:S04]  /*d5e0*/  FADD.FTZ R11, R11, -UR28 ;  /* 0x8000001c0b0b7e21 */ /* 0x000fc80008010000 */
[----:B------:R-:W-:-:S04]  /*d5f0*/  FMUL.FTZ R6, R11, UR16 ;  /* 0x000000100b067c20 */ /* 0x000fc80008410000 */
[----:B------:R-:W-:-:S04]  /*d600*/  FFMA.FTZ R11, R4, R6, R2 ;  /* 0x00000006040b7223 */ /* 0x000fc80000010002 */
[----:B------:R-:W-:-:S06]  /*d610*/  FMUL.FTZ R10, R11, -1.4426950216293334961 ;  /* 0xbfb8aa3b0b0a7820 */ /* 0x000fcc0000410000 */
[----:B------:R-:W0:Y:S01]  /*d620*/  MUFU.EX2 R10, R10 ;  /* 0x0000000a000a7308 */ /* 0x000e220000000800 */
[----:B------:R-:W-:Y:S01]  /*d630*/  FMUL.FTZ R12, R12, R33 ;  /* 0x000000210c0c7220 */ /* 0x000fe20000410000 */
[----:B0-----:R-:W-:-:S04]  /*d640*/  FADD.FTZ R10, R10, 1 ;  /* 0x3f8000000a0a7421 */ /* 0x001fc80000010000 */
[----:B------:R4:W0:Y:S01]  /*d650*/  MUFU.RCP R36, R10 ;  /* 0x0000000a00247308 */ /* 0x0008220000001000 */
[----:B------:R-:W-:Y:S02]  /*d660*/  SHF.L.U32 R33, R0, 0x10, RZ ;  /* 0x0000001000217819 */ /* 0x000fe400000006ff */
[----:B----4-:R-:W-:-:S03]  /*d670*/  SHF.L.U32 R10, R31, 0x10, RZ ;  /* 0x000000101f0a7819 */ /* 0x010fc600000006ff */
[----:B------:R-:W-:Y:S01]  /*d680*/  FADD.FTZ R33, R33, -UR28 ;  /* 0x8000001c21217e21 */ /* 0x000fe20008010000 */
[----:B------:R1:W-:Y:S03]  /*d690*/  STL [R1+0x3ec], R32 ;  /* 0x0003ec2001007387 */ /* 0x0003e60000100800 */
[----:B------:R-:W-:Y:S01]  /*d6a0*/  FMUL.FTZ R0, R33, UR16 ;  /* 0x0000001021007c20 */ /* 0x000fe20008410000 */
[----:B0-----:R-:W-:Y:S01]  /*d6b0*/  FMUL.FTZ R10, R10, R36 ;  /* 0x000000240a0a7220 */ /* 0x001fe20000410000 */
[----:B------:R-:W-:Y:S01]  /*d6c0*/  FADD.FTZ R36, -R36, 1 ;  /* 0x3f80000024247421 */ /* 0x000fe20000010100 */
[----:B------:R0:W-:Y:S01]  /*d6d0*/  STL [R1+0x3cc], R15 ;  /* 0x0003cc0f01007387 */ /* 0x0001e20000100800 */
[----:B------:R-:W-:Y:S02]  /*d6e0*/  FFMA.FTZ R33, R5, R0, R3 ;  /* 0x0000000005217223 */ /* 0x000fe40000010003 */
[----:B------:R-:W-:Y:S01]  /*d6f0*/  FFMA.FTZ R36, R11, R36, 1 ;  /* 0x3f8000000b247423 */ /* 0x000fe20000010024 */
[----:B-1----:R-:W3:Y:S01]  /*d700*/  LDL.LU R32, [R1+0x110] ;  /* 0x0001100001207983 */ /* 0x002ee20000300800 */
[----:B------:R-:W-:-:S03]  /*d710*/  FMUL.FTZ R11, R33, -1.4426950216293334961 ;  /* 0xbfb8aa3b210b7820 */ /* 0x000fc60000410000 */
[----:B------:R1:W-:Y:S03]  /*d720*/  STL [R1+0x3d0], R23 ;  /* 0x0003d01701007387 */ /* 0x0003e60000100800 */
[----:B------:R-:W4:Y:S01]  /*d730*/  MUFU.EX2 R11, R11 ;  /* 0x0000000b000b7308 */ /* 0x000f220000000800 */
[----:B------:R-:W-:Y:S01]  /*d740*/  FMUL.FTZ R10, R10, R36 ;  /* 0x000000240a0a7220 */ /* 0x000fe20000410000 */
[----:B0-----:R-:W3:Y:S04]  /*d750*/  LDL.LU R15, [R1+0x358] ;  /* 0x00035800010f7983 */ /* 0x001ee80000300800 */
[----:B------:R0:W-:Y:S04]  /*d760*/  STL [R1+0x3d8], R18 ;  /* 0x0003d81201007387 */ /* 0x0001e80000100800 */
[----:B-1----:R-:W3:Y:S01]  /*d770*/  LDL.LU R23, [R1+0x340] ;  /* 0x0003400001177983 */ /* 0x002ee20000300800 */
[----:B----4-:R-:W-:-:S03]  /*d780*/  FADD.FTZ R11, R11, 1 ;  /* 0x3f8000000b0b7421 */ /* 0x010fc60000010000 */
[----:B------:R-:W-:Y:S01]  /*d790*/  STL [R1+0x3f0], R29 ;  /* 0x0003f01d01007387 */ /* 0x000fe20000100800 */
[----:B------:R2:W1:Y:S03]  /*d7a0*/  MUFU.RCP R36, R11 ;  /* 0x0000000b00247308 */ /* 0x0004660000001000 */
[----:B------:R4:W-:Y:S04]  /*d7b0*/  STL [R1+0x3e8], R27 ;  /* 0x0003e81b01007387 */ /* 0x0009e80000100800 */
[----:B------:R1:W-:Y:S04]  /*d7c0*/  STL [R1+0x3dc], R21 ;  /* 0x0003dc1501007387 */ /* 0x0003e80000100800 */
[----:B0-----:R-:W3:Y:S04]  /*d7d0*/  LDL.LU R18, [R1+0x3a4] ;  /* 0x0003a40001127983 */ /* 0x001ee80000300800 */
[----:B----4-:R-:W4:Y:S04]  /*d7e0*/  LDL.LU R27, [R1+0x12c] ;  /* 0x00012c00011b7983 */ /* 0x010f280000300800 */
[----:B------:R-:W4:Y:S04]  /*d7f0*/  LDL.LU R29, [R1+0x3ac] ;  /* 0x0003ac00011d7983 */ /* 0x000f280000300800 */
[----:B-1----:R-:W4:Y:S04]  /*d800*/  LDL.LU R21, [R1+0x3a8] ;  /* 0x0003a80001157983 */ /* 0x002f280000300800 */
[----:B------:R0:W-:Y:S04]  /*d810*/  STL [R1+0x3e4], R28 ;  /* 0x0003e41c01007387 */ /* 0x0001e80000100800 */
[----:B------:R1:W-:Y:S04]  /*d820*/  STL [R1+0x3e0], R13 ;  /* 0x0003e00d01007387 */ /* 0x0003e80000100800 */
[----:B------:R-:W4:Y:S04]  /*d830*/  LDL.LU R31, [R1+0x33c] ;  /* 0x00033c00011f7983 */ /* 0x000f280000300800 */
[----:B0-----:R-:W4:Y:S01]  /*d840*/  LDL.LU R28, [R1+0x3a0] ;  /* 0x0003a000011c7983 */ /* 0x001f220000300800 */
[----:B--2---:R-:W-:-:S05]  /*d850*/  SHF.L.U32 R11, R37, 0x10, RZ ;  /* 0x00000010250b7819 */ /* 0x004fca00000006ff */
[----:B------:R-:W-:Y:S01]  /*d860*/  FMUL.FTZ R37, R11, R36 ;  /* 0x000000240b257220 */ /* 0x000fe20000410000 */
[----:B------:R-:W-:-:S04]  /*d870*/  FADD.FTZ R36, -R36, 1 ;  /* 0x3f80000024247421 */ /* 0x000fc80000010100 */
[----:B------:R-:W-:Y:S02]  /*d880*/  FFMA.FTZ R33, R33, R36, 1 ;  /* 0x3f80000021217423 */ /* 0x000fe40000010024 */
[----:B------:R-:W2:Y:S01]  /*d890*/  LDL.LU R36, [R1+0x120] ;  /* 0x0001200001247983 */ /* 0x000ea20000300800 */
[----:B---3--:R-:W-:-:S04]  /*d8a0*/  FFMA.FTZ R11, R15, R32, RZ ;  /* 0x000000200f0b7223 */ /* 0x008fc800000100ff */
[----:B--2---:R-:W-:Y:S01]  /*d8b0*/  FFMA.FTZ R15, R23, R36, R11 ;  /* 0x00000024170f7223 */ /* 0x004fe2000001000b */
[----:B------:R-:W-:Y:S02]  /*d8c0*/  FMUL.FTZ R11, R37, R33 ;  /* 0x00000021250b7220 */ /* 0x000fe40000410000 */
[----:B------:R-:W2:Y:S01]  /*d8d0*/  LDL.LU R33, [R1+0x118] ;  /* 0x0001180001217983 */ /* 0x000ea20000300800 */
[----:B-1----:R-:W-:-:S03]  /*d8e0*/  FADD.FTZ R13, RZ, R32 ;  /* 0x00000020ff0d7221 */ /* 0x002fc60000010000 */
[----:B------:R0:W-:Y:S01]  /*d8f0*/  STL [R1+0x3f8], R35 ;  /* 0x0003f82301007387 */ /* 0x0001e20000100800 */
[----:B------:R-:W-:Y:S01]  /*d900*/  FADD.FTZ R13, R13, R36 ;  /* 0x000000240d0d7221 */ /* 0x000fe20000010000 */
[----:B------:R-:W-:Y:S02]  /*d910*/  FMUL.FTZ R36, R5, R36 ;  /* 0x0000002405247220 */ /* 0x000fe40000410000 */
[----:B------:R1:W-:Y:S02]  /*d920*/  STL [R1+0x3f4], R30 ;  /* 0x0003f41e01007387 */ /* 0x0003e40000100800 */
[----:B------:R-:W-:Y:S01]  /*d930*/  FFMA.FTZ R23, R23, R36, R18 ;  /* 0x0000002417177223 */ /* 0x000fe20000010012 */
[----:B----4-:R-:W-:Y:S01]  /*d940*/  FADD.FTZ R28, R36, R28 ;  /* 0x0000001c241c7221 */ /* 0x010fe20000010000 */
[----:B------:R3:W-:Y:S04]  /*d950*/  STL [R1+0x3d4], R22 ;  /* 0x0003d41601007387 */ /* 0x0007e80000100800 */
[----:B------:R-:W4:Y:S04]  /*d960*/  LDL.LU R36, [R1+0x22c] ;  /* 0x00022c0001247983 */ /* 0x000f280000300800 */
[----:B0-----:R-:W4:Y:S04]  /*d970*/  LDL.LU R35, [R1+0x338] ;  /* 0x0003380001237983 */ /* 0x001f280000300800 */
[----:B-1----:R-:W4:Y:S04]  /*d980*/  LDL.LU R30, [R1+0x1e4] ;  /* 0x0001e400011e7983 */ /* 0x002f280000300800 */
[----:B---3--:R-:W3:Y:S04]  /*d990*/  LDL.LU R22, [R1+0x330] ;  /* 0x0003300001167983 */ /* 0x008ee80000300800 */
[----:B------:R-:W3:Y:S04]  /*d9a0*/  LDL.LU R37, [R1+0x400] ;  /* 0x0004000001257983 */ /* 0x000ee80000300800 */
[----:B------:R-:W3:Y:S01]  /*d9b0*/  LDL.LU R32, [R1+0x32c] ;  /* 0x00032c0001207983 */ /* 0x000ee20000300800 */
[----:B--2---:R-:W-:Y:S01]  /*d9c0*/  FADD.FTZ R18, R29, R33 ;  /* 0x000000211d127221 */ /* 0x004fe20000010000 */
[CC--:B------:R-:W-:Y:S01]  /*d9d0*/  FFMA.FTZ R21, R27.reuse, R33.reuse, R21 ;  /* 0x000000211b157223 */ /* 0x0c0fe20000010015 */
[----:B------:R-:W-:Y:S01]  /*d9e0*/  FMUL.FTZ R33, R4, R33 ;  /* 0x0000002104217220 */ /* 0x000fe20000410000 */
[----:B------:R-:W2:Y:S03]  /*d9f0*/  LDL.LU R29, [R1+0x328] ;  /* 0x00032800011d7983 */ /* 0x000ea60000300800 */
[----:B------:R-:W-:Y:S01]  /*da00*/  FFMA.FTZ R27, R27, R33, R23 ;  /* 0x000000211b1b7223 */ /* 0x000fe20000010017 */
[----:B------:R-:W-:Y:S01]  /*da10*/  FADD.FTZ R28, R28, R33 ;  /* 0x000000211c1c7221 */ /* 0x000fe20000010000 */
[----:B------:R-:W2:Y:S04]  /*da20*/  LDL.LU R23, [R1+0x320] ;  /* 0x0003200001177983 */ /* 0x000ea80000300800 */
[----:B------:R-:W2:Y:S01]  /*da30*/  LDL.LU R33, [R1+0x224] ;  /* 0x0002240001217983 */ /* 0x000ea20000300800 */
[----:B----4-:R-:W-:Y:S01]  /*da40*/  FADD.FTZ R13, R13, R36 ;  /* 0x000000240d0d7221 */ /* 0x010fe20000010000 */
[-C--:B------:R-:W-:Y:S01]  /*da50*/  FFMA.FTZ R15, R31, R36.reuse, R15 ;  /* 0x000000241f0f7223 */ /* 0x080fe2000001000f */
[----:B------:R-:W-:-:S04]  /*da60*/  FMUL.FTZ R36, R5, R36 ;  /* 0x0000002405247220 */ /* 0x000fc80000410000 */
[----:B------:R-:W-:Y:S01]  /*da70*/  FFMA.FTZ R31, R31, R36, R27 ;  /* 0x000000241f1f7223 */ /* 0x000fe2000001001b */
[----:B------:R-:W-:Y:S01]  /*da80*/  FADD.FTZ R28, R36, R28 ;  /* 0x0000001c241c7221 */ /* 0x000fe20000010000 */
[-C--:B------:R-:W-:Y:S01]  /*da90*/  FMUL.FTZ R36, R5, R30.reuse ;  /* 0x0000001e05247220 */ /* 0x080fe20000410000 */
[----:B------:R-:W-:Y:S01]  /*daa0*/  FADD.FTZ R13, R13, R30 ;  /* 0x0000001e0d0d7221 */ /* 0x000fe20000010000 */
[----:B------:R-:W4:Y:S01]  /*dab0*/  LDL.LU R27, [R1+0x31c] ;  /* 0x00031c00011b7983 */ /* 0x000f220000300800 */
[----:B---3--:R-:W-:Y:S01]  /*dac0*/  FFMA.FTZ R15, R22, R30, R15 ;  /* 0x0000001e160f7223 */ /* 0x008fe2000001000f */
[----:B--2---:R-:W-:Y:S01]  /*dad0*/  FADD.FTZ R18, R18, R33 ;  /* 0x0000002112127221 */ /* 0x004fe20000010000 */
[-C--:B------:R-:W-:Y:S01]  /*dae0*/  FFMA.FTZ R21, R35, R33.reuse, R21 ;  /* 0x0000002123157223 */ /* 0x080fe20000010015 */
[----:B------:R-:W-:-:S04]  /*daf0*/  FMUL.FTZ R33, R4, R33 ;  /* 0x0000002104217220 */ /* 0x000fc80000410000 */
[----:B------:R-:W-:Y:S01]  /*db00*/  FFMA.FTZ R35, R35, R33, R31 ;  /* 0x0000002123237223 */ /* 0x000fe2000001001f */
[----:B------:R-:W-:Y:S01]  /*db10*/  FADD.FTZ R28, R28, R33 ;  /* 0x000000211c1c7221 */ /* 0x000fe20000010000 */
[----:B------:R-:W2:Y:S01]  /*db20*/  LDL.LU R31, [R1+0x3fc] ;  /* 0x0003fc00011f7983 */ /* 0x000ea20000300800 */
[-C--:B------:R-:W-:Y:S01]  /*db30*/  FMUL.FTZ R33, R4, R37.reuse ;  /* 0x0000002504217220 */ /* 0x080fe20000410000 */
[----:B------:R-:W-:Y:S01]  /*db40*/  FFMA.FTZ R22, R22, R36, R35 ;  /* 0x0000002416167223 */ /* 0x000fe20000010023 */
[----:B------:R-:W-:Y:S01]  /*db50*/  FADD.FTZ R30, R36, R28 ;  /* 0x0000001c241e7221 */ /* 0x000fe20000010000 */
[----:B------:R-:W3:Y:S01]  /*db60*/  LDL.LU R35, [R1+0x3f8] ;  /* 0x0003f80001237983 */ /* 0x000ee20000300800 */
[C---:B------:R-:W-:Y:S01]  /*db70*/  FFMA.FTZ R21, R32.reuse, R37, R21 ;  /* 0x0000002520157223 */ /* 0x040fe20000010015 */
[----:B------:R-:W-:Y:S01]  /*db80*/  FFMA.FTZ R32, R32, R33, R22 ;  /* 0x0000002120207223 */ /* 0x000fe20000010016 */
[----:B------:R-:W-:Y:S01]  /*db90*/  FADD.FTZ R33, R30, R33 ;  /* 0x000000211e217221 */ /* 0x000fe20000010000 */
[----:B------:R-:W-:Y:S01]  /*dba0*/  FADD.FTZ R18, R18, R37 ;  /* 0x0000002512127221 */ /* 0x000fe20000010000 */
[----:B------:R-:W4:Y:S04]  /*dbb0*/  LDL.LU R30, [R1+0x3f4] ;  /* 0x0003f400011e7983 */ /* 0x000f280000300800 */
[----:B------:R-:W4:Y:S04]  /*dbc0*/  LDL.LU R28, [R1+0x314] ;  /* 0x00031400011c7983 */ /* 0x000f280000300800 */
[----:B------:R-:W4:Y:S01]  /*dbd0*/  LDL.LU R22, [R1+0x130] ;  /* 0x0001300001167983 */ /* 0x000f220000300800 */
[-C--:B--2---:R-:W-:Y:S01]  /*dbe0*/  FMUL.FTZ R36, R5, R31.reuse ;  /* 0x0000001f05247220 */ /* 0x084fe20000410000 */
[----:B------:R-:W-:-:S03]  /*dbf0*/  FFMA.FTZ R15, R29, R31, R15 ;  /* 0x0000001f1d0f7223 */ /* 0x000fc6000001000f */
[----:B------:R-:W-:Y:S01]  /*dc00*/  FFMA.FTZ R29, R29, R36, R32 ;  /* 0x000000241d1d7223 */ /* 0x000fe20000010020 */
[-C--:B---3--:R-:W-:Y:S01]  /*dc10*/  FMUL.FTZ R37, R4, R35.reuse ;  /* 0x0000002304257220 */ /* 0x088fe20000410000 */
[----:B------:R-:W-:Y:S01]  /*dc20*/  FADD.FTZ R33, R36, R33 ;  /* 0x0000002124217221 */ /* 0x000fe20000010000 */
[----:B------:R-:W-:Y:S01]  /*dc30*/  FADD.FTZ R13, R13, R31 ;  /* 0x0000001f0d0d7221 */ /* 0x000fe20000010000 */
[C---:B------:R-:W-:Y:S01]  /*dc40*/  FFMA.FTZ R21, R23.reuse, R35, R21 ;  /* 0x0000002317157223 */ /* 0x040fe20000010015 */
[----:B------:R-:W-:Y:S01]  /*dc50*/  FFMA.FTZ R36, R23, R37, R29 ;  /* 0x0000002517247223 */ /* 0x000fe2000001001d */
[----:B----4-:R-:W-:Y:S01]  /*dc60*/  FMUL.FTZ R31, R5, R30 ;  /* 0x0000001e051f7220 */ /* 0x010fe20000410000 */
[----:B------:R-:W-:Y:S01]  /*dc70*/  FADD.FTZ R37, R33, R37 ;  /* 0x0000002521257221 */ /* 0x000fe20000010000 */
[----:B------:R-:W2:Y:S02]  /*dc80*/  LDL.LU R29, [R1+0x3f0] ;  /* 0x0003f000011d7983 */ /* 0x000ea40000300800 */
[----:B------:R-:W-:Y:S01]  /*dc90*/  FFMA.FTZ R36, R27, R31, R36 ;  /* 0x0000001f1b247223 */ /* 0x000fe20000010024 */
[----:B------:R-:W-:Y:S01]  /*dca0*/  FADD.FTZ R37, R31, R37 ;  /* 0x000000251f257221 */ /* 0x000fe20000010000 */
[----:B------:R-:W-:Y:S01]  /*dcb0*/  FADD.FTZ R18, R18, R35 ;  /* 0x0000002312127221 */ /* 0x000fe20000010000 */
[----:B------:R-:W3:Y:S01]  /*dcc0*/  LDL.LU R31, [R1+0x318] ;  /* 0x00031800011f7983 */ /* 0x000ee20000300800 */
[----:B------:R-:W-:Y:S01]  /*dcd0*/  FMUL.FTZ R35, R4, R34 ;  /* 0x0000002204237220 */ /* 0x000fe20000410000 */
[----:B------:R-:W-:Y:S01]  /*dce0*/  FFMA.FTZ R33, R27, R30, R15 ;  /* 0x0000001e1b217223 */ /* 0x000fe2000001000f */
[----:B------:R-:W-:Y:S01]  /*dcf0*/  FADD.FTZ R13, R13, R30 ;  /* 0x0000001e0d0d7221 */ /* 0x000fe20000010000 */
[----:B------:R-:W4:Y:S01]  /*dd00*/  LDL.LU R32, [R1+0x134] ;  /* 0x0001340001207983 */ /* 0x000f220000300800 */
[----:B------:R-:W-:-:S03]  /*dd10*/  FADD.FTZ R37, R37, R35 ;  /* 0x0000002325257221 */ /* 0x000fc60000010000 */
[----:B------:R-:W4:Y:S04]  /*dd20*/  LDL.LU R23, [R1+0x138] ;  /* 0x0001380001177983 */ /* 0x000f280000300800 */
[----:B------:R-:W4:Y:S04]  /*dd30*/  LDL.LU R27, [R1+0x13c] ;  /* 0x00013c00011b7983 */ /* 0x000f280000300800 */
[----:B------:R-:W4:Y:S01]  /*dd40*/  LDL.LU R15, [R1+0x2f0] ;  /* 0x0002f000010f7983 */ /* 0x000f220000300800 */
[C---:B---3--:R-:W-:Y:S01]  /*dd50*/  FFMA.FTZ R30, R31.reuse, R34, R21 ;  /* 0x000000221f1e7223 */ /* 0x048fe20000010015 */
[----:B------:R-:W-:Y:S01]  /*dd60*/  FFMA.FTZ R36, R31, R35, R36 ;  /* 0x000000231f247223 */ /* 0x000fe20000010024 */
[----:B--2---:R-:W-:Y:S01]  /*dd70*/  FMUL.FTZ R31, R5, R29 ;  /* 0x0000001d051f7220 */ /* 0x004fe20000410000 */
[----:B------:R-:W2:Y:S03]  /*dd80*/  LDL.LU R21, [R1+0x2c8] ;  /* 0x0002c80001157983 */ /* 0x000ea60000300800 */
[----:B------:R-:W-:Y:S01]  /*dd90*/  FFMA.FTZ R36, R28, R31, R36 ;  /* 0x0000001f1c247223 */ /* 0x000fe20000010024 */
[----:B------:R-:W-:-:S02]  /*dda0*/  FADD.FTZ R37, R31, R37 ;  /* 0x000000251f257221 */ /* 0x000fc40000010000 */
[----:B------:R-:W3:Y:S01]  /*ddb0*/  LDL.LU R31, [R1+0x2f8] ;  /* 0x0002f800011f7983 */ /* 0x000ee20000300800 */
[----:B------:R-:W-:-:S04]  /*ddc0*/  FMUL.FTZ R35, R4, R22 ;  /* 0x0000001604237220 */ /* 0x000fc80000410000 */
[----:B------:R-:W-:Y:S01]  /*ddd0*/  FADD.FTZ R37, R37, R35 ;  /* 0x0000002325257221 */ /* 0x000fe20000010000 */
[C---:B---3--:R-:W-:Y:S02]  /*dde0*/  FFMA.FTZ R36, R31.reuse, R35, R36 ;  /* 0x000000231f247223 */ /* 0x048fe40000010024 */
[----:B------:R-:W3:Y:S01]  /*ddf0*/  LDL.LU R35, [R1+0x2f4] ;  /* 0x0002f40001237983 */ /* 0x000ee20000300800 */
[----:B------:R-:W-:Y:S01]  /*de00*/  FFMA.FTZ R30, R31, R22, R30 ;  /* 0x000000161f1e7223 */ /* 0x000fe2000001001e */
[----:B------:R-:W-:Y:S01]  /*de10*/  FFMA.FTZ R33, R28, R29, R33 ;  /* 0x0000001d1c217223 */ /* 0x000fe20000010021 */
[----:B----4-:R-:W-:Y:S01]  /*de20*/  FMUL.FTZ R31, R5, R32 ;  /* 0x00000020051f7220 */ /* 0x010fe20000410000 */
[----:B------:R-:W-:Y:S01]  /*de30*/  FADD.FTZ R29, R13, R29 ;  /* 0x0000001d0d1d7221 */ /* 0x000fe20000010000 */
[----:B------:R-:W4:Y:S02]  /*de40*/  LDL.LU R28, [R1+0x14c] ;  /* 0x00014c00011c7983 */ /* 0x000f240000300800 */
[----:B------:R-:W-:Y:S01]  /*de50*/  FADD.FTZ R37, R31, R37 ;  /* 0x000000251f257221 */ /* 0x000fe20000010000 */
[----:B------:R-:W-:Y:S01]  /*de60*/  FADD.FTZ R29, R29, R32 ;  /* 0x000000201d1d7221 */ /* 0x000fe20000010000 */
[----:B------:R-:W-:Y:S01]  /*de70*/  FADD.FTZ R34, R18, R34 ;  /* 0x0000002212227221 */ /* 0x000fe20000010000 */
[----:B------:R-:W4:Y:S04]  /*de80*/  LDL.LU R13, [R1+0x2b8] ;  /* 0x0002b800010d7983 */ /* 0x000f280000300800 */
[----:B------:R-:W4:Y:S01]  /*de90*/  LDL.LU R18, [R1+0x154] ;  /* 0x0001540001127983 */ /* 0x000f220000300800 */
[----:B------:R-:W-:-:S03]  /*dea0*/  FADD.FTZ R34, R34, R22 ;  /* 0x0000001622227221 */ /* 0x000fc60000010000 */
[----:B------:R-:W4:Y:S01]  /*deb0*/  LDL.LU R22, [R1+0x2b4] ;  /* 0x0002b40001167983 */ /* 0x000f220000300800 */
[C---:B---3--:R-:W-:Y:S01]  /*dec0*/  FFMA.FTZ R33, R35.reuse, R32, R33 ;  /* 0x0000002023217223 */ /* 0x048fe20000010021 */
[----:B------:R-:W-:Y:S01]  /*ded0*/  FFMA.FTZ R36, R35, R31, R36 ;  /* 0x0000001f23247223 */ /* 0x000fe20000010024 */
[----:B------:R-:W-:Y:S01]  /*dee0*/  FMUL.FTZ R35, R4, R23 ;  /* 0x0000001704237220 */ /* 0x000fe20000410000 */
[----:B------:R-:W-:Y:S01]  /*def0*/  FMUL.FTZ R31, R5, R27 ;  /* 0x0000001b051f7220 */ /* 0x000fe20000410000 */
[----:B------:R-:W3:Y:S02]  /*df00*/  LDL.LU R32, [R1+0x3ec] ;  /* 0x0003ec0001207983 */ /* 0x000ee40000300800 */
[----:B------:R-:W-:Y:S01]  /*df10*/  FFMA.FTZ R36, R15, R35, R36 ;  /* 0x000000230f247223 */ /* 0x000fe20000010024 */
[----:B------:R-:W-:-:S03]  /*df20*/  FADD.FTZ R37, R37, R35 ;  /* 0x0000002325257221 */ /* 0x000fc60000010000 */
[----:B--2---:R-:W-:Y:S01]  /*df30*/  FFMA.FTZ R36, R21, R31, R36 ;  /* 0x0000001f15247223 */ /* 0x004fe20000010024 */
[----:B------:R-:W-:Y:S02]  /*df40*/  FADD.FTZ R37, R31, R37 ;  /* 0x000000251f257221 */ /* 0x000fe40000010000 */
[----:B------:R-:W2:Y:S01]  /*df50*/  LDL.LU R31, [R1+0x2bc] ;  /* 0x0002bc00011f7983 */ /* 0x000ea20000300800 */
[----:B------:R-:W-:Y:S01]  /*df60*/  FFMA.FTZ R30, R15, R23, R30 ;  /* 0x000000170f1e7223 */ /* 0x000fe2000001001e */
[----:B------:R-:W-:Y:S01]  /*df70*/  FADD.FTZ R34, R34, R23 ;  /* 0x0000001722227221 */ /* 0x000fe20000010000 */
[----:B------:R-:W-:Y:S01]  /*df80*/  FFMA.FTZ R33, R21, R27, R33 ;  /* 0x0000001b15217223 */ /* 0x000fe20000010021 */
[----:B------:R-:W-:Y:S01]  /*df90*/  FADD.FTZ R29, R29, R27 ;  /* 0x0000001b1d1d7221 */ /* 0x000fe20000010000 */
[----:B------:R-:W4:Y:S04]  /*dfa0*/  LDL.LU R15, [R1+0x158] ;  /* 0x00015800010f7983 */ /* 0x000f280000300800 */
[----:B------:R-:W4:Y:S04]  /*dfb0*/  LDL.LU R27, [R1+0x3e8] ;  /* 0x0003e800011b7983 */ /* 0x000f280000300800 */
[----:B------:R-:W4:Y:S04]  /*dfc0*/  LDL.LU R21, [R1+0x15c] ;  /* 0x00015c0001157983 */ /* 0x000f280000300800 */
[----:B------:R-:W4:Y:S01]  /*dfd0*/  LDL.LU R23, [R1+0x2ac] ;  /* 0x0002ac0001177983 */ /* 0x000f220000300800 */
[----:B---3--:R-:W-:Y:S01]  /*dfe0*/  FMUL.FTZ R35, R4, R32 ;  /* 0x0000002004237220 */ /* 0x008fe20000410000 */
[----:B------:R-:W-:-:S03]  /*dff0*/  FADD.FTZ R34, R34, R32 ;  /* 0x0000002022227221 */ /* 0x000fc60000010000 */
[----:B------:R-:W-:Y:S01]  /*e000*/  FADD.FTZ R37, R37, R35 ;  /* 0x0000002325257221 */ /* 0x000fe20000010000 */
[C---:B--2---:R-:W-:Y:S01]  /*e010*/  FFMA.FTZ R30, R31.reuse, R32, R30 ;  /* 0x000000201f1e7223 */ /* 0x044fe2000001001e */
[----:B------:R-:W-:Y:S01]  /*e020*/  FFMA.FTZ R36, R31, R35, R36 ;  /* 0x000000231f247223 */ /* 0x000fe20000010024 */
[----:B----4-:R-:W-:Y:S01]  /*e030*/  FMUL.FTZ R31, R5, R28 ;  /* 0x0000001c051f7220 */ /* 0x010fe20000410000 */
[----:B------:R-:W-:Y:S01]  /*e040*/  FMUL.FTZ R32, R4, R18 ;  /* 0x0000001204207220 */ /* 0x000fe20000410000 */
[----:B------:R-:W-:Y:S01]  /*e050*/  FFMA.FTZ R33, R13, R28, R33 ;  /* 0x0000001c0d217223 */ /* 0x000fe20000010021 */
[----:B------:R-:W-:Y:S01]  /*e060*/  FADD.FTZ R29, R29, R28 ;  /* 0x0000001c1d1d7221 */ /* 0x000fe20000010000 */
[----:B------:R-:W-:Y:S01]  /*e070*/  FFMA.FTZ R36, R13, R31, R36 ;  /* 0x0000001f0d247223 */ /* 0x000fe20000010024 */
[----:B------:R-:W-:Y:S01]  /*e080*/  FADD.FTZ R37, R31, R37 ;  /* 0x000000251f257221 */ /* 0x000fe20000010000 */
[----:B------:R-:W2:Y:S02]  /*e090*/  LDL.LU R28, [R1+0x3e4] ;  /* 0x0003e400011c7983 */ /* 0x000ea40000300800 */
[----:B------:R-:W-:Y:S01]  /*e0a0*/  FFMA.FTZ R36, R22, R32, R36 ;  /* 0x0000002016247223 */ /* 0x000fe20000010024 */
[----:B------:R-:W-:Y:S01]  /*e0b0*/  FADD.FTZ R37, R37, R32 ;  /* 0x0000002025257221 */ /* 0x000fe20000010000 */
[----:B------:R-:W-:Y:S01]  /*e0c0*/  FADD.FTZ R29, R29, R27 ;  /* 0x0000001b1d1d7221 */ /* 0x000fe20000010000 */
[----:B------:R-:W3:Y:S01]  /*e0d0*/  LDL.LU R32, [R1+0x2b0] ;  /* 0x0002b00001207983 */ /* 0x000ee20000300800 */
[----:B------:R-:W-:-:S03]  /*e0e0*/  FMUL.FTZ R31, R5, R27 ;  /* 0x0000001b051f7220 */ /* 0x000fc60000410000 */
[----:B------:R-:W4:Y:S01]  /*e0f0*/  LDL.LU R13, [R1+0x160] ;  /* 0x00016000010d7983 */ /* 0x000f220000300800 */
[----:B------:R-:W-:Y:S01]  /*e100*/  FADD.FTZ R37, R31, R37 ;  /* 0x000000251f257221 */ /* 0x000fe20000010000 */
[----:B------:R-:W-:Y:S02]  /*e110*/  FFMA.FTZ R30, R22, R18, R30 ;  /* 0x00000012161e7223 */ /* 0x000fe4000001001e */
[----:B------:R-:W4:Y:S01]  /*e120*/  LDL.LU R35, [R1+0x26c] ;  /* 0x00026c0001237983 */ /* 0x000f220000300800 */
[----:B------:R-:W-:-:S03]  /*e130*/  FADD.FTZ R34, R34, R18 ;  /* 0x0000001222227221 */ /* 0x000fc60000010000 */
[----:B------:R-:W4:Y:S01]  /*e140*/  LDL.LU R22, [R1+0x164] ;  /* 0x0001640001167983 */ /* 0x000f220000300800 */
[C---:B---3--:R-:W-:Y:S01]  /*e150*/  FFMA.FTZ R36, R32.reuse, R31, R36 ;  /* 0x0000001f20247223 */ /* 0x048fe20000010024 */
[----:B------:R-:W-:Y:S02]  /*e160*/  FFMA.FTZ R33, R32, R27, R33 ;  /* 0x0000001b20217223 */ /* 0x000fe40000010021 */
[----:B------:R-:W3:Y:S01]  /*e170*/  LDL.LU R31, [R1+0x294] ;  /* 0x00029400011f7983 */ /* 0x000ee20000300800 */
[----:B------:R-:W-:Y:S01]  /*e180*/  FMUL.FTZ R32, R4, R15 ;  /* 0x0000000f04207220 */ /* 0x000fe20000410000 */
[----:B------:R-:W-:Y:S02]  /*e190*/  FMUL.FTZ R27, R5, R21 ;  /* 0x00000015051b7220 */ /* 0x000fe40000410000 */
[----:B------:R-:W4:Y:S01]  /*e1a0*/  LDL.LU R18, [R1+0x260] ;  /* 0x0002600001127983 */ /* 0x000f220000300800 */
[----:B------:R-:W-:Y:S01]  /*e1b0*/  FFMA.FTZ R36, R23, R32, R36 ;  /* 0x0000002017247223 */ /* 0x000fe20000010024 */
[----:B------:R-:W-:Y:S01]  /*e1c0*/  FADD.FTZ R37, R37, R32 ;  /* 0x0000002025257221 */ /* 0x000fe20000010000 */
[----:B------:R-:W-:Y:S01]  /*e1d0*/  FFMA.FTZ R30, R23, R15, R30 ;  /* 0x0000000f171e7223 */ /* 0x000fe2000001001e */
[----:B------:R-:W-:Y:S01]  /*e1e0*/  FADD.FTZ R34, R34, R15 ;  /* 0x0000000f22227221 */ /* 0x000fe20000010000 */
[----:B------:R-:W4:Y:S01]  /*e1f0*/  LDL.LU R23, [R1+0x254] ;  /* 0x0002540001177983 */ /* 0x000f220000300800 */
[----:B------:R-:W-:-:S03]  /*e200*/  FADD.FTZ R37, R27, R37 ;  /* 0x000000251b257221 */ /* 0x000fc60000010000 */
[----:B------:R-:W4:Y:S04]  /*e210*/  LDL.LU R15, [R1+0x168] ;  /* 0x00016800010f7983 */ /* 0x000f280000300800 */
[----:B------:R-:W4:Y:S01]  /*e220*/  LDL.LU R32, [R1+0x240] ;  /* 0x0002400001207983 */ /* 0x000f220000300800 */
[----:B---3--:R-:W-:-:S03]  /*e230*/  FFMA.FTZ R36, R31, R27, R36 ;  /* 0x0000001b1f247223 */ /* 0x008fc60000010024 */
[----:B------:R-:W3:Y:S01]  /*e240*/  LDL.LU R27, [R1+0x290] ;  /* 0x00029000011b7983 */ /* 0x000ee20000300800 */
[----:B------:R-:W-:Y:S01]  /*e250*/  FFMA.FTZ R33, R31, R21, R33 ;  /* 0x000000151f217223 */ /* 0x000fe20000010021 */
[----:B--2---:R-:W-:Y:S01]  /*e260*/  FMUL.FTZ R31, R4, R28 ;  /* 0x0000001c041f7220 */ /* 0x004fe20000410000 */
[----:B------:R-:W-:-:S03]  /*e270*/  FADD.FTZ R34, R34, R28 ;  /* 0x0000001c22227221 */ /* 0x000fc60000010000 */
[----:B------:R-:W-:Y:S01]  /*e280*/  FADD.FTZ R37, R37, R31 ;  /* 0x0000001f25257221 */ /* 0x000fe20000010000 */
[----:B------:R-:W-:Y:S02]  /*e290*/  FADD.FTZ R29, R29, R21 ;  /* 0x000000151d1d7221 */ /* 0x000fe40000010000 */
[----:B------:R-:W2:Y:S01]  /*e2a0*/  LDL.LU R21, [R1+0x16c] ;  /* 0x00016c0001157983 */ /* 0x000ea20000300800 */
[----:B----4-:R-:W-:Y:S01]  /*e2b0*/  FFMA.FTZ R33, R35, R13, R33 ;  /* 0x0000000d23217223 */ /* 0x010fe20000010021 */
[----:B------:R-:W-:Y:S01]  /*e2c0*/  FADD.FTZ R29, R29, R13 ;  /* 0x0000000d1d1d7221 */ /* 0x000fe20000010000 */
[----:B------:R-:W-:Y:S02]  /*e2d0*/  FADD.FTZ R34, R34, R22 ;  /* 0x0000001622227221 */ /* 0x000fe40000010000 */
[----:B------:R-:W-:Y:S01]  /*e2e0*/  FFMA.FTZ R33, R23, R26, R33 ;  /* 0x0000001a17217223 */ /* 0x000fe20000010021 */
[C---:B---3--:R-:W-:Y:S01]  /*e2f0*/  FFMA.FTZ R30, R27.reuse, R28, R30 ;  /* 0x0000001c1b1e7223 */ /* 0x048fe2000001001e */
[----:B------:R-:W-:Y:S01]  /*e300*/  FFMA.FTZ R36, R27, R31, R36 ;  /* 0x0000001f1b247223 */ /* 0x000fe20000010024 */
[----:B------:R-:W-:Y:S01]  /*e310*/  FMUL.FTZ R27, R5, R13 ;  /* 0x0000000d051b7220 */ /* 0x000fe20000410000 */
[----:B------:R-:W-:Y:S01]  /*e320*/  FMUL.FTZ R28, R4, R22 ;  /* 0x00000016041c7220 */ /* 0x000fe20000410000 */
[----:B------:R-:W3:Y:S02]  /*e330*/  LDL.LU R31, [R1+0x170] ;  /* 0x00017000011f7983 */ /* 0x000ee40000300800 */
[----:B------:R-:W-:Y:S01]  /*e340*/  FFMA.FTZ R36, R35, R27, R36 ;  /* 0x0000001b23247223 */ /* 0x000fe20000010024 */
[----:B------:R-:W-:Y:S01]  /*e350*/  FADD.FTZ R37, R27, R37 ;  /* 0x000000251b257221 */ /* 0x000fe20000010000 */
[----:B------:R-:W-:Y:S01]  /*e360*/  FMUL.FTZ R27, R5, R26 ;  /* 0x0000001a051b7220 */ /* 0x000fe20000410000 */
[----:B------:R-:W4:Y:S01]  /*e370*/  LDL.LU R35, [R1+0x174] ;  /* 0x0001740001237983 */ /* 0x000f220000300800 */
[----:B------:R-:W-:Y:S01]  /*e380*/  FFMA.FTZ R36, R18, R28, R36 ;  /* 0x0000001c12247223 */ /* 0x000fe20000010024 */
[----:B------:R-:W-:Y:S01]  /*e390*/  FADD.FTZ R37, R37, R28 ;  /* 0x0000001c25257221 */ /* 0x000fe20000010000 */
[----:B------:R-:W-:Y:S01]  /*e3a0*/  FMUL.FTZ R28, R4, R15 ;  /* 0x0000000f041c7220 */ /* 0x000fe20000410000 */
[----:B------:R-:W-:Y:S01]  /*e3b0*/  FFMA.FTZ R30, R18, R22, R30 ;  /* 0x00000016121e7223 */ /* 0x000fe2000001001e */
[----:B------:R-:W-:Y:S01]  /*e3c0*/  FFMA.FTZ R36, R23, R27, R36 ;  /* 0x0000001b17247223 */ /* 0x000fe20000010024 */
[----:B------:R-:W-:Y:S01]  /*e3d0*/  FADD.FTZ R37, R27, R37 ;  /* 0x000000251b257221 */ /* 0x000fe20000010000 */
[----:B------:R-:W4:Y:S04]  /*e3e0*/  LDL.LU R18, [R1+0x234] ;  /* 0x0002340001127983 */ /* 0x000f280000300800 */
[----:B------:R-:W3:Y:S01]  /*e3f0*/  LDL.LU R27, [R1+0x23c] ;  /* 0x00023c00011b7983 */ /* 0x000ee20000300800 */
[----:B------:R-:W-:Y:S01]  /*e400*/  FFMA.FTZ R36, R32, R28, R36 ;  /* 0x0000001c20247223 */ /* 0x000fe20000010024 */
[----:B------:R-:W-:-:S02]  /*e410*/  FADD.FTZ R37, R37, R28 ;  /* 0x0000001c25257221 */ /* 0x000fc40000010000 */
[----:B------:R-:W4:Y:S04]  /*e420*/  LDL.LU R28, [R1+0x238] ;  /* 0x00023800011c7983 */ /* 0x000f280000300800 */
[----:B------:R-:W4:Y:S04]  /*e430*/  LDL.LU R13, [R1+0x1c4] ;  /* 0x0001c400010d7983 */ /* 0x000f280000300800 */
[----:B------:R-:W4:Y:S01]  /*e440*/  LDL.LU R23, [R1+0x1c0] ;  /* 0x0001c00001177983 */ /* 0x000f220000300800 */
[----:B------:R-:W-:-:S03]  /*e450*/  FFMA.FTZ R30, R32, R15, R30 ;  /* 0x0000000f201e7223 */ /* 0x000fc6000001001e */
[----:B------:R-:W4:Y:S04]  /*e460*/  LDL.LU R22, [R1+0x230] ;  /* 0x0002300001167983 */ /* 0x000f280000300800 */
[----:B------:R-:W4:Y:S01]  /*e470*/  LDL.LU R32, [R1+0x228] ;  /* 0x0002280001207983 */ /* 0x000f220000300800 */
[----:B------:R-:W-:Y:S01]  /*e480*/  FADD.FTZ R29, R29, R26 ;  /* 0x0000001a1d1d7221 */ /* 0x000fe20000010000 */
[----:B--2---:R-:W-:-:S04]  /*e490*/  FMUL.FTZ R26, R5, R21 ;  /* 0x00000015051a7220 */ /* 0x004fc80000410000 */
[----:B------:R-:W-:Y:S01]  /*e4a0*/  FADD.FTZ R37, R26, R37 ;  /* 0x000000251a257221 */ /* 0x000fe20000010000 */
[----:B------:R-:W-:Y:S02]  /*e4b0*/  FADD.FTZ R34, R34, R15 ;  /* 0x0000000f22227221 */ /* 0x000fe40000010000 */
[----:B------:R-:W2:Y:S01]  /*e4c0*/  LDL.LU R15, [R1+0x1bc] ;  /* 0x0001bc00010f7983 */ /* 0x000ea20000300800 */
[C---:B---3--:R-:W-:Y:S01]  /*e4d0*/  FFMA.FTZ R33, R27.reuse, R21, R33 ;  /* 0x000000151b217223 */ /* 0x048fe20000010021 */
[----:B------:R-:W-:Y:S01]  /*e4e0*/  FFMA.FTZ R36, R27, R26, R36 ;  /* 0x0000001a1b247223 */ /* 0x000fe20000010024 */
[----:B------:R-:W-:Y:S01]  /*e4f0*/  FMUL.FTZ R27, R4, R31 ;  /* 0x0000001f041b7220 */ /* 0x000fe20000410000 */
[----:B----4-:R-:W-:-:S03]  /*e500*/  FMUL.FTZ R26, R5, R35 ;  /* 0x00000023051a7220 */ /* 0x010fc60000410000 */
[----:B------:R-:W-:Y:S01]  /*e510*/  FFMA.FTZ R36, R28, R27, R36 ;  /* 0x0000001b1c247223 */ /* 0x000fe20000010024 */
[----:B------:R-:W-:Y:S01]  /*e520*/  FADD.FTZ R37, R37, R27 ;  /* 0x0000001b25257221 */ /* 0x000fe20000010000 */
[----:B------:R-:W-:Y:S02]  /*e530*/  FMUL.FTZ R27, R4, R13 ;  /* 0x0000000d041b7220 */ /* 0x000fe40000410000 */
[----:B------:R-:W-:Y:S01]  /*e540*/  FFMA.FTZ R36, R18, R26, R36 ;  /* 0x0000001a12247223 */ /* 0x000fe20000010024 */
[----:B------:R-:W-:Y:S01]  /*e550*/  FADD.FTZ R37, R26, R37 ;  /* 0x000000251a257221 */ /* 0x000fe20000010000 */
[----:B------:R-:W-:-:S03]  /*e560*/  FMUL.FTZ R26, R5, R23 ;  /* 0x00000017051a7220 */ /* 0x000fc60000410000 */
[----:B------:R-:W-:Y:S01]  /*e570*/  FADD.FTZ R37, R37, R27 ;  /* 0x0000001b25257221 */ /* 0x000fe20000010000 */
[----:B------:R-:W-:-:S03]  /*e580*/  FFMA.FTZ R36, R22, R27, R36 ;  /* 0x0000001b16247223 */ /* 0x000fc60000010024 */
[----:B------:R-:W-:Y:S01]  /*e590*/  FADD.FTZ R37, R26, R37 ;  /* 0x000000251a257221 */ /* 0x000fe20000010000 */
[----:B------:R-:W-:Y:S02]  /*e5a0*/  FFMA.FTZ R36, R32, R26, R36 ;  /* 0x0000001a20247223 */ /* 0x000fe40000010024 */
[----:B------:R-:W3:Y:S01]  /*e5b0*/  LDL.LU R26, [R1+0x220] ;  /* 0x00022000011a7983 */ /* 0x000ee20000300800 */
[----:B------:R-:W-:-:S03]  /*e5c0*/  FADD.FTZ R29, R29, R21 ;  /* 0x000000151d1d7221 */ /* 0x000fc60000010000 */
[----:B------:R-:W4:Y:S01]  /*e5d0*/  LDL.LU R21, [R1+0x1b4] ;  /* 0x0001b40001157983 */ /* 0x000f220000300800 */
[----:B--2---:R-:W-:Y:S01]  /*e5e0*/  FMUL.FTZ R27, R4, R15 ;  /* 0x0000000f041b7220 */ /* 0x004fe20000410000 */
[----:B------:R-:W-:Y:S02]  /*e5f0*/  FFMA.FTZ R30, R28, R31, R30 ;  /* 0x0000001f1c1e7223 */ /* 0x000fe4000001001e */
[----:B------:R-:W2:Y:S01]  /*e600*/  LDL.LU R28, [R1+0x1b0] ;  /* 0x0001b000011c7983 */ /* 0x000ea20000300800 */
[----:B------:R-:W-:Y:S01]  /*e610*/  FADD.FTZ R37, R37, R27 ;  /* 0x0000001b25257221 */ /* 0x000fe20000010000 */
[----:B------:R-:W-:Y:S01]  /*e620*/  FADD.FTZ R34, R34, R31 ;  /* 0x0000001f22227221 */ /* 0x000fe20000010000 */
[----:B------:R-:W-:Y:S01]  /*e630*/  FFMA.FTZ R33, R18, R35, R33 ;  /* 0x0000002312217223 */ /* 0x000fe20000010021 */
[----:B------:R-:W2:Y:S01]  /*e640*/  LDL.LU R31, [R1+0x1ac] ;  /* 0x0001ac00011f7983 */ /* 0x000ea20000300800 */
[----:B------:R-:W-:-:S03]  /*e650*/  FADD.FTZ R29, R29, R35 ;  /* 0x000000231d1d7221 */ /* 0x000fc60000010000 */
[----:B------:R-:W2:Y:S01]  /*e660*/  LDL.LU R18, [R1+0x218] ;  /* 0x0002180001127983 */ /* 0x000ea20000300800 */
[----:B------:R-:W-:-:S03]  /*e670*/  FFMA.FTZ R30, R22, R13, R30 ;  /* 0x0000000d161e7223 */ /* 0x000fc6000001001e */
[----:B------:R-:W2:Y:S01]  /*e680*/  LDL.LU R35, [R1+0x1a8] ;  /* 0x0001a80001237983 */ /* 0x000ea20000300800 */
[----:B------:R-:W-:-:S03]  /*e690*/  FFMA.FTZ R33, R32, R23, R33 ;  /* 0x0000001720217223 */ /* 0x000fc60000010021 */
[----:B------:R-:W2:Y:S04]  /*e6a0*/  LDL.LU R22, [R1+0x214] ;  /* 0x0002140001167983 */ /* 0x000ea80000300800 */
[----:B------:R-:W2:Y:S01]  /*e6b0*/  LDL.LU R32, [R1+0x210] ;  /* 0x0002100001207983 */ /* 0x000ea20000300800 */
[----:B---3--:R-:W-:-:S03]  /*e6c0*/  FFMA.FTZ R36, R26, R27, R36 ;  /* 0x0000001b1a247223 */ /* 0x008fc60000010024 */
[----:B------:R-:W3:Y:S01]  /*e6d0*/  LDL.LU R27, [R1+0x21c] ;  /* 0x00021c00011b7983 */ /* 0x000ee20000300800 */
[----:B------:R-:W-:Y:S01]  /*e6e0*/  FFMA.FTZ R30, R26, R15, R30 ;  /* 0x0000000f1a1e7223 */ /* 0x000fe2000001001e */
[----:B----4-:R-:W-:-:S04]  /*e6f0*/  FMUL.FTZ R26, R5, R21 ;  /* 0x00000015051a7220 */ /* 0x010fc80000410000 */
[----:B------:R-:W-:Y:S01]  /*e700*/  FADD.FTZ R37, R26, R37 ;  /* 0x000000251a257221 */ /* 0x000fe20000010000 */
[----:B------:R-:W-:Y:S02]  /*e710*/  FADD.FTZ R29, R29, R23 ;  /* 0x000000171d1d7221 */ /* 0x000fe40000010000 */
[----:B------:R-:W4:Y:S01]  /*e720*/  LDL.LU R23, [R1+0x1a0] ;  /* 0x0001a00001177983 */ /* 0x000f220000300800 */
[C---:B---3--:R-:W-:Y:S01]  /*e730*/  FFMA.FTZ R33, R27.reuse, R21, R33 ;  /* 0x000000151b217223 */ /* 0x048fe20000010021 */
[----:B------:R-:W-:Y:S01]  /*e740*/  FFMA.FTZ R36, R27, R26, R36 ;  /* 0x0000001a1b247223 */ /* 0x000fe20000010024 */
[----:B--2---:R-:W-:Y:S01]  /*e750*/  FMUL.FTZ R27, R4, R28 ;  /* 0x0000001c041b7220 */ /* 0x004fe20000410000 */
[----:B------:R-:W-:-:S03]  /*e760*/  FMUL.FTZ R26, R5, R31 ;  /* 0x0000001f051a7220 */ /* 0x000fc60000410000 */
[----:B------:R-:W-:Y:S01]  /*e770*/  FFMA.FTZ R36, R18, R27, R36 ;  /* 0x0000001b12247223 */ /* 0x000fe20000010024 */
[----:B------:R-:W-:Y:S01]  /*e780*/  FADD.FTZ R37, R37, R27 ;  /* 0x0000001b25257221 */ /* 0x000fe20000010000 */
[----:B------:R-:W-:Y:S02]  /*e790*/  FMUL.FTZ R27, R4, R35 ;  /* 0x00000023041b7220 */ /* 0x000fe40000410000 */
[----:B------:R-:W-:Y:S01]  /*e7a0*/  FFMA.FTZ R36, R22, R26, R36 ;  /* 0x0000001a16247223 */ /* 0x000fe20000010024 */
[----:B------:R-:W-:-:S03]  /*e7b0*/  FADD.FTZ R37, R26, R37 ;  /* 0x000000251a257221 */ /* 0x000fc60000010000 */
[----:B------:R-:W-:Y:S01]  /*e7c0*/  FFMA.FTZ R36, R32, R27, R36 ;  /* 0x0000001b20247223 */ /* 0x000fe20000010024 */
[----:B------:R-:W-:Y:S02]  /*e7d0*/  FADD.FTZ R37, R37, R27 ;  /* 0x0000001b25257221 */ /* 0x000fe40000010000 */
[----:B------:R-:W2:Y:S01]  /*e7e0*/  LDL.LU R27, [R1+0x20c] ;  /* 0x00020c00011b7983 */ /* 0x000ea20000300800 */
[----:B------:R-:W-:Y:S01]  /*e7f0*/  FADD.FTZ R34, R34, R13 ;  /* 0x0000000d22227221 */ /* 0x000fe20000010000 */
[----:B----4-:R-:W-:Y:S01]  /*e800*/  FMUL.FTZ R26, R5, R23 ;  /* 0x00000017051a7220 */ /* 0x010fe20000410000 */
[----:B------:R-:W-:Y:S01]  /*e810*/  FFMA.FTZ R33, R22, R31, R33 ;  /* 0x0000001f16217223 */ /* 0x000fe20000010021 */
[----:B------:R-:W-:Y:S01]  /*e820*/  FADD.FTZ R29, R29, R21 ;  /* 0x000000151d1d7221 */ /* 0x000fe20000010000 */
[----:B------:R-:W-:Y:S01]  /*e830*/  FADD.FTZ R34, R34, R15 ;  /* 0x0000000f22227221 */ /* 0x000fe20000010000 */
[----:B------:R-:W-:Y:S01]  /*e840*/  FADD.FTZ R37, R26, R37 ;  /* 0x000000251a257221 */ /* 0x000fe20000010000 */
[----:B------:R-:W3:Y:S04]  /*e850*/  LDL.LU R15, [R1+0x19c] ;  /* 0x00019c00010f7983 */ /* 0x000ee80000300800 */
[----:B------:R-:W4:Y:S01]  /*e860*/  LDL.LU R21, [R1+0x198] ;  /* 0x0001980001157983 */ /* 0x000f220000300800 */
[----:B------:R-:W-:-:S03]  /*e870*/  FFMA.FTZ R30, R18, R28, R30 ;  /* 0x0000001c121e7223 */ /* 0x000fc6000001001e */
[----:B------:R-:W4:Y:S04]  /*e880*/  LDL.LU R18, [R1+0x194] ;  /* 0x0001940001127983 */ /* 0x000f280000300800 */
[----:B------:R-:W4:Y:S01]  /*e890*/  LDL.LU R13, [R1+0x3e0] ;  /* 0x0003e000010d7983 */ /* 0x000f220000300800 */
[----:B--2---:R-:W-:-:S03]  /*e8a0*/  FFMA.FTZ R36, R27, R26, R36 ;  /* 0x0000001a1b247223 */ /* 0x004fc60000010024 */
[----:B------:R-:W2:Y:S04]  /*e8b0*/  LDL.LU R22, [R1+0x18c] ;  /* 0x00018c0001167983 */ /* 0x000ea80000300800 */
[----:B------:R-:W4:Y:S01]  /*e8c0*/  LDL.LU R26, [R1+0x208] ;  /* 0x00020800011a7983 */ /* 0x000f220000300800 */
[----:B------:R-:W-:Y:S01]  /*e8d0*/  FFMA.FTZ R33, R27, R23, R33 ;  /* 0x000000171b217223 */ /* 0x000fe20000010021 */
[----:B---3--:R-:W-:-:S04]  /*e8e0*/  FMUL.FTZ R27, R4, R15 ;  /* 0x0000000f041b7220 */ /* 0x008fc80000410000 */
[----:B------:R-:W-:Y:S01]  /*e8f0*/  FADD.FTZ R37, R37, R27 ;  /* 0x0000001b25257221 */ /* 0x000fe20000010000 */
[----:B------:R-:W-:Y:S02]  /*e900*/  FADD.FTZ R34, R34, R28 ;  /* 0x0000001c22227221 */ /* 0x000fe40000010000 */
[----:B------:R-:W3:Y:S01]  /*e910*/  LDL.LU R28, [R1+0x200] ;  /* 0x00020000011c7983 */ /* 0x000ee20000300800 */
[----:B------:R-:W-:-:S03]  /*e920*/  FADD.FTZ R29, R29, R31 ;  /* 0x0000001f1d1d7221 */ /* 0x000fc60000010000 */
[----:B------:R-:W3:Y:S01]  /*e930*/  LDL.LU R31, [R1+0x1fc] ;  /* 0x0001fc00011f7983 */ /* 0x000ee20000300800 */
[----:B----4-:R-:W-:-:S03]  /*e940*/  FFMA.FTZ R36, R26, R27, R36 ;  /* 0x0000001b1a247223 */ /* 0x010fc60000010024 */
[----:B------:R-:W4:Y:S01]  /*e950*/  LDL.LU R27, [R1+0x204] ;  /* 0x00020400011b7983 */ /* 0x000f220000300800 */
[----:B------:R-:W-:-:S03]  /*e960*/  FFMA.FTZ R30, R32, R35, R30 ;  /* 0x00000023201e7223 */ /* 0x000fc6000001001e */
[----:B------:R-:W3:Y:S01]  /*e970*/  LDL.LU R32, [R1+0x188] ;  /* 0x0001880001207983 */ /* 0x000ee20000300800 */
[----:B------:R-:W-:Y:S01]  /*e980*/  FFMA.FTZ R30, R26, R15, R30 ;  /* 0x0000000f1a1e7223 */ /* 0x000fe2000001001e */
[----:B------:R-:W-:-:S04]  /*e990*/  FMUL.FTZ R26, R5, R21 ;  /* 0x00000015051a7220 */ /* 0x000fc80000410000 */
[----:B------:R-:W-:Y:S01]  /*e9a0*/  FADD.FTZ R37, R26, R37 ;  /* 0x000000251a257221 */ /* 0x000fe20000010000 */
[C---:B----4-:R-:W-:Y:S01]  /*e9b0*/  FFMA.FTZ R33, R27.reuse, R21, R33 ;  /* 0x000000151b217223 */ /* 0x050fe20000010021 */
[----:B------:R-:W-:Y:S01]  /*e9c0*/  FFMA.FTZ R36, R27, R26, R36 ;  /* 0x0000001a1b247223 */ /* 0x000fe20000010024 */
[----:B------:R-:W-:Y:S01]  /*e9d0*/  FMUL.FTZ R27, R4, R18 ;  /* 0x00000012041b7220 */ /* 0x000fe20000410000 */
[----:B--2---:R-:W-:-:S03]  /*e9e0*/  FMUL.FTZ R26, R5, R22 ;  /* 0x00000016051a7220 */ /* 0x004fc60000410000 */
[----:B---3--:R-:W-:Y:S01]  /*e9f0*/  FFMA.FTZ R36, R28, R27, R36 ;  /* 0x0000001b1c247223 */ /* 0x008fe20000010024 */
[----:B------:R-:W-:-:S03]  /*ea00*/  FADD.FTZ R37, R37, R27 ;  /* 0x0000001b25257221 */ /* 0x000fc60000010000 */
[----:B------:R-:W-:Y:S01]  /*ea10*/  FFMA.FTZ R36, R31, R26, R36 ;  /* 0x0000001a1f247223 */ /* 0x000fe20000010024 */
[----:B------:R-:W-:Y:S02]  /*ea20*/  FADD.FTZ R37, R26, R37 ;  /* 0x000000251a257221 */ /* 0x000fe40000010000 */
[----:B------:R-:W2:Y:S01]  /*ea30*/  LDL.LU R26, [R1+0x1f8] ;  /* 0x0001f800011a7983 */ /* 0x000ea20000300800 */
[----:B------:R-:W-:Y:S01]  /*ea40*/  FADD.FTZ R34, R34, R35 ;  /* 0x0000002322227221 */ /* 0x000fe20000010000 */
[----:B------:R-:W-:Y:S02]  /*ea50*/  FMUL.FTZ R27, R4, R32 ;  /* 0x00000020041b7220 */ /* 0x000fe40000410000 */
[----:B------:R-:W3:Y:S02]  /*ea60*/  LDL.LU R35, [R1+0x184] ;  /* 0x0001840001237983 */ /* 0x000ee40000300800 */
[----:B------:R-:W-:Y:S01]  /*ea70*/  FADD.FTZ R37, R37, R27 ;  /* 0x0000001b25257221 */ /* 0x000fe20000010000 */
[----:B------:R-:W-:Y:S01]  /*ea80*/  FFMA.FTZ R30, R28, R18, R30 ;  /* 0x000000121c1e7223 */ /* 0x000fe2000001001e */
[----:B------:R-:W-:Y:S01]  /*ea90*/  FADD.FTZ R29, R29, R23 ;  /* 0x000000171d1d7221 */ /* 0x000fe20000010000 */
[----:B------:R-:W-:Y:S01]  /*eaa0*/  FFMA.FTZ R33, R31, R22, R33 ;  /* 0x000000161f217223 */ /* 0x000fe20000010021 */
[----:B------:R-:W4:Y:S01]  /*eab0*/  LDL.LU R23, [R1+0x17c] ;  /* 0x00017c0001177983 */ /* 0x000f220000300800 */
[----:B------:R-:W-:-:S03]  /*eac0*/  FADD.FTZ R34, R34, R15 ;  /* 0x0000000f22227221 */ /* 0x000fc60000010000 */
[----:B------:R-:W4:Y:S04]  /*ead0*/  LDL.LU R15, [R1+0x178] ;  /* 0x00017800010f7983 */ /* 0x000f280000300800 */
[----:B------:R-:W4:Y:S01]  /*eae0*/  LDL.LU R28, [R1+0x1e8] ;  /* 0x0001e800011c7983 */ /* 0x000f220000300800 */
[C---:B--2---:R-:W-:Y:S01]  /*eaf0*/  FFMA.FTZ R36, R26.reuse, R27, R36 ;  /* 0x0000001b1a247223 */ /* 0x044fe20000010024 */
[----:B------:R-:W-:Y:S02]  /*eb00*/  FFMA.FTZ R30, R26, R32, R30 ;  /* 0x000000201a1e7223 */ /* 0x000fe4000001001e */
[----:B------:R-:W2:Y:S01]  /*eb10*/  LDL.LU R27, [R1+0x1f4] ;  /* 0x0001f400011b7983 */ /* 0x000ea20000300800 */
[-C--:B---3--:R-:W-:Y:S01]  /*eb20*/  FMUL.FTZ R26, R5, R35.reuse ;  /* 0x00000023051a7220 */ /* 0x088fe20000410000 */
[----:B------:R-:W-:Y:S01]  /*eb30*/  FADD.FTZ R29, R29, R21 ;  /* 0x000000151d1d7221 */ /* 0x000fe20000010000 */
[----:B------:R-:W-:Y:S01]  /*eb40*/  FADD.FTZ R34, R34, R18 ;  /* 0x0000001222227221 */ /* 0x000fe20000010000 */
[----:B------:R-:W3:Y:S01]  /*eb50*/  LDL.LU R31, [R1+0x1e0] ;  /* 0x0001e000011f7983 */ /* 0x000ee20000300800 */
[----:B------:R-:W-:Y:S01]  /*eb60*/  FADD.FTZ R37, R26, R37 ;  /* 0x000000251a257221 */ /* 0x000fe20000010000 */
[C---:B--2---:R-:W-:Y:S01]  /*eb70*/  FFMA.FTZ R36, R27.reuse, R26, R36 ;  /* 0x0000001a1b247223 */ /* 0x044fe20000010024 */
[----:B------:R-:W-:Y:S01]  /*eb80*/  FFMA.FTZ R33, R27, R35, R33 ;  /* 0x000000231b217223 */ /* 0x000fe20000010021 */
[----:B------:R-:W2:Y:S01]  /*eb90*/  LDL.LU R26, [R1+0x1f0] ;  /* 0x0001f000011a7983 */ /* 0x000ea20000300800 */
[----:B----4-:R-:W-:Y:S01]  /*eba0*/  FMUL.FTZ R27, R4, R23 ;  /* 0x00000017041b7220 */ /* 0x010fe20000410000 */
[----:B------:R-:W-:Y:S01]  /*ebb0*/  FADD.FTZ R29, R29, R22 ;  /* 0x000000161d1d7221 */ /* 0x000fe20000010000 */
[----:B------:R-:W-:Y:S01]  /*ebc0*/  FADD.FTZ R34, R34, R32 ;  /* 0x0000002022227221 */ /* 0x000fe20000010000 */
[----:B------:R-:W4:Y:S01]  /*ebd0*/  LDL.LU R22, [R1+0x3d4] ;  /* 0x0003d40001167983 */ /* 0x000f220000300800 */
[----:B------:R-:W-:-:S03]  /*ebe0*/  FADD.FTZ R37, R37, R27 ;  /* 0x0000001b25257221 */ /* 0x000fc60000010000 */
[----:B------:R-:W3:Y:S04]  /*ebf0*/  LDL.LU R18, [R1+0x3d8] ;  /* 0x0003d80001127983 */ /* 0x000ee80000300800 */
[----:B------:R-:W3:Y:S01]  /*ec00*/  LDL.LU R21, [R1+0x3dc] ;  /* 0x0003dc0001157983 */ /* 0x000ee20000300800 */
[C---:B--2---:R-:W-:Y:S01]  /*ec10*/  FFMA.FTZ R36, R26.reuse, R27, R36 ;  /* 0x0000001b1a247223 */ /* 0x044fe20000010024 */
[----:B------:R-:W-:Y:S02]  /*ec20*/  FADD.FTZ R29, R29, R35 ;  /* 0x000000231d1d7221 */ /* 0x000fe40000010000 */
[----:B------:R-:W2:Y:S01]  /*ec30*/  LDL.LU R27, [R1+0x1ec] ;  /* 0x0001ec00011b7983 */ /* 0x000ea20000300800 */
[----:B------:R-:W-:Y:S01]  /*ec40*/  FFMA.FTZ R30, R26, R23, R30 ;  /* 0x000000171a1e7223 */ /* 0x000fe2000001001e */
[----:B------:R-:W-:-:S02]  /*ec50*/  FADD.FTZ R34, R34, R23 ;  /* 0x0000001722227221 */ /* 0x000fc40000010000 */
[----:B------:R-:W4:Y:S01]  /*ec60*/  LDL.LU R23, [R1+0x3d0] ;  /* 0x0003d00001177983 */ /* 0x000f220000300800 */
[-C--:B------:R-:W-:Y:S01]  /*ec70*/  FMUL.FTZ R26, R5, R15.reuse ;  /* 0x0000000f051a7220 */ /* 0x080fe20000410000 */
[----:B------:R-:W-:Y:S02]  /*ec80*/  FADD.FTZ R29, R29, R15 ;  /* 0x0000000f1d1d7221 */ /* 0x000fe40000010000 */
[----:B------:R-:W3:Y:S04]  /*ec90*/  LDL.LU R32, [R1+0x1dc] ;  /* 0x0001dc0001207983 */ /* 0x000ee80000300800 */
[----:B------:R-:W3:Y:S01]  /*eca0*/  LDL.LU R35, [R1+0x1d8] ;  /* 0x0001d80001237983 */ /* 0x000ee20000300800 */
[----:B--2---:R-:W-:-:S03]  /*ecb0*/  FFMA.FTZ R33, R27, R15, R33 ;  /* 0x0000000f1b217223 */ /* 0x004fc60000010021 */
[----:B------:R-:W2:Y:S01]  /*ecc0*/  LDL.LU R15, [R1+0x3cc] ;  /* 0x0003cc00010f7983 */ /* 0x000ea20000300800 */
[----:B------:R-:W-:Y:S01]  /*ecd0*/  FFMA.FTZ R36, R27, R26, R36 ;  /* 0x0000001a1b247223 */ /* 0x000fe20000010024 */
[-C--:B----4-:R-:W-:Y:S01]  /*ece0*/  FMUL.FTZ R27, R4, R23.reuse ;  /* 0x00000017041b7220 */ /* 0x090fe20000410000 */
[----:B------:R-:W-:Y:S01]  /*ecf0*/  FADD.FTZ R37, R26, R37 ;  /* 0x000000251a257221 */ /* 0x000fe20000010000 */
[C---:B------:R-:W-:Y:S02]  /*ed00*/  FFMA.FTZ R30, R28.reuse, R23, R30 ;  /* 0x000000171c1e7223 */ /* 0x040fe4000001001e */
[----:B------:R-:W-:Y:S01]  /*ed10*/  FFMA.FTZ R36, R28, R27, R36 ;  /* 0x0000001b1c247223 */ /* 0x000fe20000010024 */
[----:B------:R-:W-:Y:S01]  /*ed20*/  FADD.FTZ R37, R37, R27 ;  /* 0x0000001b25257221 */ /* 0x000fe20000010000 */
[----:B------:R-:W-:Y:S01]  /*ed30*/  FADD.FTZ R34, R34, R23 ;  /* 0x0000001722227221 */ /* 0x000fe20000010000 */
[-C--:B------:R-:W-:Y:S01]  /*ed40*/  FMUL.FTZ R23, R4, R22.reuse ;  /* 0x0000001604177220 */ /* 0x080fe20000410000 */
[----:B------:R-:W4:Y:S04]  /*ed50*/  LDL.LU R27, [R1+0x1cc] ;  /* 0x0001cc00011b7983 */ /* 0x000f280000300800 */
[----:B------:R-:W4:Y:S01]  /*ed60*/  LDL.LU R28, [R1+0x1c8] ;  /* 0x0001c800011c7983 */ /* 0x000f220000300800 */
[----:B---3--:R-:W-:Y:S01]  /*ed70*/  FFMA.FTZ R30, R32, R22, R30 ;  /* 0x00000016201e7223 */ /* 0x008fe2000001001e */
[----:B--2---:R-:W-:-:S04]  /*ed80*/  FMUL.FTZ R26, R5, R15 ;  /* 0x0000000f051a7220 */ /* 0x004fc80000410000 */
[----:B------:R-:W-:Y:S01]  /*ed90*/  FFMA.FTZ R36, R31, R26, R36 ;  /* 0x0000001a1f247223 */ /* 0x000fe20000010024 */
[----:B------:R-:W-:Y:S02]  /*eda0*/  FADD.FTZ R37, R26, R37 ;  /* 0x000000251a257221 */ /* 0x000fe40000010000 */
[----:B------:R-:W2:Y:S01]  /*edb0*/  LDL.LU R26, [R1+0x1d0] ;  /* 0x0001d000011a7983 */ /* 0x000ea20000300800 */
[----:B------:R-:W-:Y:S01]  /*edc0*/  FFMA.FTZ R36, R32, R23, R36 ;  /* 0x0000001720247223 */ /* 0x000fe20000010024 */
[----:B------:R-:W-:Y:S02]  /*edd0*/  FADD.FTZ R37, R37, R23 ;  /* 0x0000001725257221 */ /* 0x000fe40000010000 */
[----:B------:R-:W3:Y:S01]  /*ede0*/  LDL.LU R23, [R1+0x1d4] ;  /* 0x0001d40001177983 */ /* 0x000ee20000300800 */
[----:B------:R-:W-:Y:S01]  /*edf0*/  FFMA.FTZ R33, R31, R15, R33 ;  /* 0x0000000f1f217223 */ /* 0x000fe20000010021 */
[----:B------:R-:W-:Y:S02]  /*ee00*/  FADD.FTZ R29, R29, R15 ;  /* 0x0000000f1d1d7221 */ /* 0x000fe40000010000 */
[----:B------:R-:W4:Y:S01]  /*ee10*/  LDL.LU R31, [R1+0x1b8] ;  /* 0x0001b800011f7983 */ /* 0x000f220000300800 */
[----:B------:R-:W-:-:S03]  /*ee20*/  FMUL.FTZ R15, R5, R18 ;  /* 0x00000012050f7220 */ /* 0x000fc60000410000 */
[----:B------:R-:W4:Y:S01]  /*ee30*/  LDL.LU R32, [R1+0x1a4] ;  /* 0x0001a40001207983 */ /* 0x000f220000300800 */
[C---:B------:R-:W-:Y:S01]  /*ee40*/  FFMA.FTZ R33, R35.reuse, R18, R33 ;  /* 0x0000001223217223 */ /* 0x040fe20000010021 */
[----:B------:R-:W-:Y:S02]  /*ee50*/  FFMA.FTZ R36, R35, R15, R36 ;  /* 0x0000000f23247223 */ /* 0x000fe40000010024 */
[----:B------:R-:W4:Y:S01]  /*ee60*/  LDL.LU R35, [R1+0x190] ;  /* 0x0001900001237983 */ /* 0x000f220000300800 */
[----:B------:R-:W-:Y:S01]  /*ee70*/  FADD.FTZ R34, R34, R22 ;  /* 0x0000001622227221 */ /* 0x000fe20000010000 */
[C---:B------:R-:W-:Y:S01]  /*ee80*/  FMUL.FTZ R22, R4.reuse, R21 ;  /* 0x0000001504167220 */ /* 0x040fe20000410000 */
[----:B------:R-:W-:Y:S01]  /*ee90*/  FADD.FTZ R37, R15, R37 ;  /* 0x000000250f257221 */ /* 0x000fe20000010000 */
[----:B------:R-:W-:Y:S01]  /*eea0*/  FMUL.FTZ R15, R5, R13 ;  /* 0x0000000d050f7220 */ /* 0x000fe20000410000 */
[----:B------:R-:W-:Y:S02]  /*eeb0*/  FADD.FTZ R29, R29, R18 ;  /* 0x000000121d1d7221 */ /* 0x000fe40000010000 */
[----:B------:R-:W-:Y:S01]  /*eec0*/  FADD.FTZ R37, R37, R22 ;  /* 0x0000001625257221 */ /* 0x000fe20000010000 */
[----:B------:R-:W-:Y:S01]  /*eed0*/  FMUL.FTZ R18, R4, R20 ;  /* 0x0000001404127220 */ /* 0x000fe20000410000 */
[----:B------:R-:W-:-:S02]  /*eee0*/  FADD.FTZ R29, R29, R13 ;  /* 0x0000000d1d1d7221 */ /* 0x000fc40000010000 */
[----:B------:R-:W-:Y:S01]  /*eef0*/  FADD.FTZ R37, R15, R37 ;  /* 0x000000250f257221 */ /* 0x000fe20000010000 */
[----:B------:R-:W-:-:S04]  /*ef00*/  FADD.FTZ R34, R34, R21 ;  /* 0x0000001522227221 */ /* 0x000fc80000010000 */
[----:B------:R-:W-:Y:S01]  /*ef10*/  FADD.FTZ R34, R34, R20 ;  /* 0x0000001422227221 */ /* 0x000fe20000010000 */
[----:B---3--:R-:W-:Y:S01]  /*ef20*/  FFMA.FTZ R36, R23, R22, R36 ;  /* 0x0000001617247223 */ /* 0x008fe20000010024 */
[----:B--2---:R-:W-:-:S03]  /*ef30*/  FFMA.FTZ R33, R26, R13, R33 ;  /* 0x0000000d1a217223 */ /* 0x004fc60000010021 */
[----:B------:R-:W-:Y:S01]  /*ef40*/  FFMA.FTZ R36, R26, R15, R36 ;  /* 0x0000000f1a247223 */ /* 0x000fe20000010024 */
[----:B------:R-:W-:-:S03]  /*ef50*/  FMUL.FTZ R13, R5, R9 ;  /* 0x00000009050d7220 */ /* 0x000fc60000410000 */
[----:B----4-:R-:W-:Y:S01]  /*ef60*/  FFMA.FTZ R36, R27, R18, R36 ;  /* 0x000000121b247223 */ /* 0x010fe20000010024 */
[----:B------:R-:W-:Y:S01]  /*ef70*/  FADD.FTZ R18, R37, R18 ;  /* 0x0000001225127221 */ /* 0x000fe20000010000 */
[----:B------:R-:W-:Y:S02]  /*ef80*/  FMUL.FTZ R15, R4, R19 ;  /* 0x00000013040f7220 */ /* 0x000fe40000410000 */
[----:B------:R-:W-:Y:S01]  /*ef90*/  FFMA.FTZ R36, R28, R13, R36 ;  /* 0x0000000d1c247223 */ /* 0x000fe20000010024 */
[----:B------:R-:W-:Y:S01]  /*efa0*/  FFMA.FTZ R30, R23, R21, R30 ;  /* 0x00000015171e7223 */ /* 0x000fe2000001001e */
[----:B------:R-:W-:Y:S01]  /*efb0*/  FADD.FTZ R18, R13, R18 ;  /* 0x000000120d127221 */ /* 0x000fe20000010000 */
[----:B------:R-:W-:Y:S01]  /*efc0*/  FMUL.FTZ R13, R5, R17 ;  /* 0x00000011050d7220 */ /* 0x000fe20000410000 */
[----:B------:R-:W-:Y:S01]  /*efd0*/  FFMA.FTZ R36, R31, R15, R36 ;  /* 0x0000000f1f247223 */ /* 0x000fe20000010024 */
[----:B------:R-:W-:Y:S01]  /*efe0*/  FFMA.FTZ R30, R27, R20, R30 ;  /* 0x000000141b1e7223 */ /* 0x000fe2000001001e */
[----:B------:R-:W-:Y:S01]  /*eff0*/  FADD.FTZ R26, R18, R15 ;  /* 0x0000000f121a7221 */ /* 0x000fe20000010000 */
[----:B------:R-:W-:Y:S01]  /*f000*/  FFMA.FTZ R20, R28, R9, R33 ;  /* 0x000000091c147223 */ /* 0x000fe20000010021 */
[----:B------:R-:W-:Y:S01]  /*f010*/  FFMA.FTZ R21, R32, R13, R36 ;  /* 0x0000000d20157223 */ /* 0x000fe20000010024 */
[----:B------:R-:W-:Y:S01]  /*f020*/  FMUL.FTZ R18, R4, R8 ;  /* 0x0000000804127220 */ /* 0x000fe20000410000 */
[----:B------:R-:W-:Y:S01]  /*f030*/  FADD.FTZ R22, R29, R9 ;  /* 0x000000091d167221 */ /* 0x000fe20000010000 */
[----:B------:R-:W-:Y:S01]  /*f040*/  FFMA.FTZ R9, R31, R19, R30 ;  /* 0x000000131f097223 */ /* 0x000fe2000001001e */
[----:B------:R-:W-:Y:S01]  /*f050*/  FADD.FTZ R13, R13, R26 ;  /* 0x0000001a0d0d7221 */ /* 0x000fe20000010000 */
[----:B------:R-:W-:Y:S01]  /*f060*/  FADD.FTZ R19, R34, R19 ;  /* 0x0000001322137221 */ /* 0x000fe20000010000 */
[----:B------:R-:W-:Y:S01]  /*f070*/  FFMA.FTZ R15, R32, R17, R20 ;  /* 0x00000011200f7223 */ /* 0x000fe20000010014 */
[----:B------:R-:W-:Y:S01]  /*f080*/  FFMA.FTZ R21, R35, R18, R21 ;  /* 0x0000001223157223 */ /* 0x000fe20000010015 */
[----:B------:R-:W-:Y:S01]  /*f090*/  FMUL.FTZ R20, R5, R16 ;  /* 0x0000001005147220 */ /* 0x000fe20000410000 */
[----:B------:R-:W-:Y:S01]  /*f0a0*/  FADD.FTZ R13, R13, R18 ;  /* 0x000000120d0d7221 */ /* 0x000fe20000010000 */
[----:B------:R-:W-:Y:S01]  /*f0b0*/  FADD.FTZ R17, R22, R17 ;  /* 0x0000001116117221 */ /* 0x000fe20000010000 */
[----:B------:R-:W-:Y:S01]  /*f0c0*/  FFMA.FTZ R9, R35, R8, R9 ;  /* 0x0000000823097223 */ /* 0x000fe20000010009 */
[----:B------:R-:W-:Y:S01]  /*f0d0*/  FADD.FTZ R19, R19, R8 ;  /* 0x0000000813137221 */ /* 0x000fe20000010000 */
[C---:B------:R-:W-:Y:S01]  /*f0e0*/  FFMA.FTZ R21, R25.reuse, R20, R21 ;  /* 0x0000001419157223 */ /* 0x040fe20000010015 */
[----:B------:R-:W-:Y:S01]  /*f0f0*/  FMUL.FTZ R8, R4, R14 ;  /* 0x0000000e04087220 */ /* 0x000fe20000410000 */
[----:B------:R-:W-:Y:S01]  /*f100*/  FADD.FTZ R13, R20, R13 ;  /* 0x0000000d140d7221 */ /* 0x000fe20000010000 */
[----:B------:R-:W-:Y:S01]  /*f110*/  FFMA.FTZ R15, R25, R16, R15 ;  /* 0x00000010190f7223 */ /* 0x000fe2000001000f */
[----:B------:R-:W-:Y:S01]  /*f120*/  FADD.FTZ R17, R17, R16 ;  /* 0x0000001011117221 */ /* 0x000fe20000010000 */
[----:B------:R-:W-:Y:S01]  /*f130*/  FMUL.FTZ R16, R5, R12 ;  /* 0x0000000c05107220 */ /* 0x000fe20000410000 */
[----:B------:R-:W-:Y:S01]  /*f140*/  FFMA.FTZ R21, R24, R8, R21 ;  /* 0x0000000818157223 */ /* 0x000fe20000010015 */
[----:B------:R-:W-:Y:S01]  /*f150*/  FADD.FTZ R13, R13, R8 ;  /* 0x000000080d0d7221 */ /* 0x000fe20000010000 */
[----:B------:R-:W-:Y:S01]  /*f160*/  FMUL.FTZ R8, R4, R10 ;  /* 0x0000000a04087220 */ /* 0x000fe20000410000 */
[----:B------:R-:W-:Y:S01]  /*f170*/  FFMA.FTZ R9, R24, R14, R9 ;  /* 0x0000000e18097223 */ /* 0x000fe20000010009 */
[----:B------:R-:W-:Y:S01]  /*f180*/  FFMA.FTZ R21, R7, R16, R21 ;  /* 0x0000001007157223 */ /* 0x000fe20000010015 */
[----:B------:R-:W-:Y:S01]  /*f190*/  FADD.FTZ R13, R16, R13 ;  /* 0x0000000d100d7221 */ /* 0x000fe20000010000 */
[----:B------:R-:W-:Y:S01]  /*f1a0*/  FADD.FTZ R19, R19, R14 ;  /* 0x0000000e13137221 */ /* 0x000fe20000010000 */
[-C--:B------:R-:W-:Y:S01]  /*f1b0*/  FMUL.FTZ R16, R5, R11.reuse ;  /* 0x0000000b05107220 */ /* 0x080fe20000410000 */
[C---:B------:R-:W-:Y:S01]  /*f1c0*/  FFMA.FTZ R21, R6.reuse, R8, R21 ;  /* 0x0000000806157223 */ /* 0x040fe20000010015 */
[----:B------:R-:W-:Y:S01]  /*f1d0*/  FFMA.FTZ R14, R7, R12, R15 ;  /* 0x0000000c070e7223 */ /* 0x000fe2000001000f */
[----:B------:R-:W-:Y:S01]  /*f1e0*/  FADD.FTZ R13, R13, R8 ;  /* 0x000000080d0d7221 */ /* 0x000fe20000010000 */
[----:B------:R-:W-:Y:S01]  /*f1f0*/  FFMA.FTZ R8, R6, R10, R9 ;  /* 0x0000000a06087223 */ /* 0x000fe20000010009 */
[C---:B------:R-:W-:Y:S01]  /*f200*/  FFMA.FTZ R21, R0.reuse, R16, R21 ;  /* 0x0000001000157223 */ /* 0x040fe20000010015 */
[----:B------:R-:W-:Y:S01]  /*f210*/  FFMA.FTZ R9, R0, R11, R14 ;  /* 0x0000000b00097223 */ /* 0x000fe2000001000e */
[----:B------:R0:W5:Y:S04]  /*f220*/  LDL.LU R25, [R1+0x3c8] ;  /* 0x0003c80001197983 */ /* 0x0001680000300800 */
[----:B------:R0:W5:Y:S04]  /*f230*/  LDL.LU R24, [R1+0x3c4] ;  /* 0x0003c40001187983 */ /* 0x0001680000300800 */
[----:B------:R0:W5:Y:S04]  /*f240*/  LDL.LU R7, [R1+0x3c0] ;  /* 0x0003c00001077983 */ /* 0x0001680000300800 */
[----:B------:R0:W5:Y:S04]  /*f250*/  LDL.LU R6, [R1+0x3bc] ;  /* 0x0003bc0001067983 */ /* 0x0001680000300800 */
[----:B------:R0:W5:Y:S01]  /*f260*/  LDL.LU R0, [R1+0x3b8] ;  /* 0x0003b80001007983 */ /* 0x0001620000300800 */
[----:B------:R-:W-:Y:S01]  /*f270*/  FADD.FTZ R12, R17, R12 ;  /* 0x0000000c110c7221 */ /* 0x000fe20000010000 */
[----:B------:R-:W-:Y:S01]  /*f280*/  FADD.FTZ R15, R16, R13 ;  /* 0x0000000d100f7221 */ /* 0x000fe20000010000 */
[----:B------:R-:W-:-:S02]  /*f290*/  FADD.FTZ R10, R19, R10 ;  /* 0x0000000a130a7221 */ /* 0x000fc40000010000 */
[----:B------:R-:W-:-:S07]  /*f2a0*/  FADD.FTZ R11, R12, R11 ;  /* 0x0000000b0c0b7221 */ /* 0x000fce0000010000 */
.L_x_174:
[----:B------:R-:W1:Y:S01]  /*f2b0*/  S2R R17, SR_LANEID ;  /* 0x0000000000117919 */ /* 0x000e620000000000 */
[----:B------:R-:W2:Y:S01]  /*f2c0*/  S2UR UR7, SR_CgaCtaId ;  /* 0x00000000000779c3 */ /* 0x000ea20000008800 */
[----:B------:R-:W-:Y:S01]  /*f2d0*/  UMOV UR6, 0x400 ;  /* 0x0000040000067882 */ /* 0x000fe20000000000 */
[----:B------:R-:W3:Y:S01]  /*f2e0*/  LDCU UR9, c[0x0][0x374] ;  /* 0x00006e80ff0977ac */ /* 0x000ee20008000800 */
[----:B------:R-:W4:Y:S01]  /*f2f0*/  SHFL.DOWN PT, R12, R21, 0x1, 0x1f ;  /* 0x08201f00150c7f89 */ /* 0x000f2200000e0000 */
[----:B------:R-:W-:Y:S01]  /*f300*/  BSSY.RECONVERGENT B0, `(.L_x_175) ;  /* 0x000002a000007945 */ /* 0x000fe20003800200 */
[----:B------:R-:W-:Y:S02]  /*f310*/  UIADD3 UR5, UPT, UPT, UR6, 0xf0, URZ ;  /* 0x000000f006057890 */ /* 0x000fe4000fffe0ff */
[----:B------:R-:W0:Y:S01]  /*f320*/  SHFL.DOWN PT, R13, R15, 0x1, 0x1f ;  /* 0x08201f000f0d7f89 */ /* 0x000e2200000e0000 */
[----:B------:R-:W0:Y:S01]  /*f330*/  LDCU UR12, c[0x0][0x370] ;  /* 0x00006e00ff0c77ac */ /* 0x000e220008000800 */
[----:B------:R-:W3:Y:S01]  /*f340*/  S2R R37, SR_TID.X ;  /* 0x0000000000257919 */ /* 0x000ee20000002100 */
[----:B--2---:R-:W-:Y:S01]  /*f350*/  ULEA UR5, UR7, UR5, 0x18 ;  /* 0x0000000507057291 */ /* 0x004fe2000f8ec0ff */
[----:B-1----:R-:W-:-:S02]  /*f360*/  ISETP.GT.AND P0, PT, R17, 0x1e, PT ;  /* 0x0000001e1100780c */ /* 0x002fc40003f04270 */
[C---:B------:R-:W-:Y:S02]  /*f370*/  ISETP.GT.AND P2, PT, R17.reuse, 0xf, PT ;  /* 0x0000000f1100780c */ /* 0x040fe40003f44270 */
[----:B------:R-:W-:Y:S02]  /*f380*/  ISETP.GT.AND P1, PT, R17, 0x17, PT ;  /* 0x000000171100780c */ /* 0x000fe40003f24270 */
[----:B---3--:R-:W-:-:S07]  /*f390*/  LEA R36, R37, UR5, 0x4 ;  /* 0x0000000525247c11 */ /* 0x008fce000f8e20ff */
[----:B----4-:R-:W-:Y:S01]  /*f3a0*/  @!P0 FADD.FTZ R21, R12, R21 ;  /* 0x000000150c158221 */ /* 0x010fe20000010000 */
[----:B0-----:R-:W-:Y:S01]  /*f3b0*/  @!P0 FADD.FTZ R15, R13, R15 ;  /* 0x0000000f0d0f8221 */ /* 0x001fe20000010000 */
[----:B------:R-:W-:Y:S01]  /*f3c0*/  ISETP.GT.AND P0, PT, R17, 0x1d, PT ;  /* 0x0000001d1100780c */ /* 0x000fe20003f04270 */
[----:B------:R-:W-:Y:S01]  /*f3d0*/  STS.128 [R36], R8 ;  /* 0x0000000824007388 */ /* 0x000fe20000000c00 */
[----:B------:R-:W-:-:S03]  /*f3e0*/  ISETP.GT.U32.AND P3, PT, R37, 0x2f, PT ;  /* 0x0000002f2500780c */ /* 0x000fc60003f64070 */
[----:B------:R-:W0:Y:S04]  /*f3f0*/  SHFL.DOWN PT, R12, R21, 0x2, 0x1f ;  /* 0x08401f00150c7f89 */ /* 0x000e2800000e0000 */
[----:B------:R-:W1:Y:S04]  /*f400*/  SHFL.DOWN PT, R13, R15, 0x2, 0x1f ;  /* 0x08401f000f0d7f89 */ /* 0x000e6800000e0000 */
        /* <DEDUP_REMOVED lines=25> */
.L_x_176:
[----:B------:R-:W-:Y:S05]  /*f5a0*/  BSYNC.RECONVERGENT B0 ;  /* 0x0000000000007941 */ /* 0x000fea0003800200 */
.L_x_175:
[----:B------:R-:W-:Y:S06]  /*f5b0*/  BAR.SYNC.DEFER_BLOCKING 0x0 ;  /* 0x0000000000007b1d */ /* 0x000fec0000010000 */
[----:B------:R-:W-:Y:S04]  /*f5c0*/  BSSY.RECONVERGENT B0, `(.L_x_177) ;  /* 0x0000064000007945 */ /* 0x000fe80003800200 */
[----:B------:R-:W-:Y:S05]  /*f5d0*/  @P0 BRA `(.L_x_178) ;  /* 0x0000000400880947 */ /* 0x000fea0003800000 */
[----:B------:R-:W-:Y:S01]  /*f5e0*/  ULEA UR5, UR7, UR6, 0x18 ;  /* 0x0000000607057291 */ /* 0x000fe2000f8ec0ff */
[----:B------:R-:W-:Y:S04]  /*f5f0*/  STL.128 [R1+0x3d0], R8 ;  /* 0x0003d00801007387 */ /* 0x000fe80000100c00 */
[----:B-----5:R-:W-:Y:S04]  /*f600*/  STL [R1+0x3b8], R0 ;  /* 0x0003b80001007387 */ /* 0x020fe80000100800 */
[----:B------:R-:W4:Y:S04]  /*f610*/  LDS.128 R28, [UR5+0x50] ;  /* 0x00005005ff1c7984 */ /* 0x000f280008000c00 */
[----:B------:R-:W0:Y:S04]  /*f620*/  LDS.128 R8, [UR5+0x60] ;  /* 0x00006005ff087984 */ /* 0x000e280008000c00 */
[----:B------:R-:W0:Y:S04]  /*f630*/  LDS.128 R16, [UR5+0x20] ;  /* 0x00002005ff107984 */ /* 0x000e280008000c00 */
[----:B-123--:R-:W1:Y:S04]  /*f640*/  LDS.128 R12, [UR5+0x30] ;  /* 0x00003005ff0c7984 */ /* 0x00ee680008000c00 */
[----:B------:R2:W-:Y:S04]  /*f650*/  STL.128 [R1+0x3c0], R4 ;  /* 0x0003c00401007387 */ /* 0x0005e80000100c00 */
[----:B------:R-:W3:Y:S04]  /*f660*/  LDS.128 R32, [UR5+0x40] ;  /* 0x00004005ff207984 */ /* 0x000ee80008000c00 */
[----:B------:R3:W-:Y:S01]  /*f670*/  STL [R1+0x3bc], R2 ;  /* 0x0003bc0201007387 */ /* 0x0007e20000100800 */
[----:B----4-:R-:W-:-:S02]  /*f680*/  MOV R0, R31 ;  /* 0x0000001f00007202 */ /* 0x010fc40000000f00 */
[----:B--2---:R-:W-:Y:S02]  /*f690*/  MOV R4, R30 ;  /* 0x0000001e00047202 */ /* 0x004fe40000000f00 */
[----:B0-----:R-:W-:Y:S02]  /*f6a0*/  MOV R5, R8 ;  /* 0x0000000800057202 */ /* 0x001fe40000000f00 */
[----:B------:R-:W-:Y:S02]  /*f6b0*/  MOV R31, R9 ;  /* 0x00000009001f7202 */ /* 0x000fe40000000f00 */
[----:B------:R-:W-:Y:S01]  /*f6c0*/  MOV R26, R10 ;  /* 0x0000000a001a7202 */ /* 0x000fe20000000f00 */
[----:B------:R-:W-:Y:S01]  /*f6d0*/  FADD.FTZ R16, R20, R16 ;  /* 0x0000001014107221 */ /* 0x000fe20000010000 */
[----:B------:R-:W-:Y:S02]  /*f6e0*/  MOV R23, R11 ;  /* 0x0000000b00177202 */ /* 0x000fe40000000f00 */
[----:B------:R-:W0:Y:S01]  /*f6f0*/  LDS.128 R8, [UR5+0x70] ;  /* 0x00007005ff087984 */ /* 0x000e220008000c00 */
[----:B------:R-:W-:Y:S01]  /*f700*/  FADD.FTZ R17, R21, R17 ;  /* 0x0000001115117221 */ /* 0x000fe20000010000 */
[----:B------:R-:W-:Y:S01]  /*f710*/  FADD.FTZ R16, R16, R18 ;  /* 0x0000001210107221 */ /* 0x000fe20000010000 */
[----:B------:R-:W-:-:S02]  /*f720*/  MOV R21, R5 ;  /* 0x0000000500157202 */ /* 0x000fc40000000f00 */
[----:B------:R-:W-:Y:S02]  /*f730*/  MOV R18, R4 ;  /* 0x0000000400127202 */ /* 0x000fe40000000f00 */
[----:B------:R-:W2:Y:S01]  /*f740*/  LDS.128 R4, [UR5+0x80] ;  /* 0x00008005ff047984 */ /* 0x000ea20008000c00 */
[----:B------:R-:W-:Y:S01]  /*f750*/  FADD.FTZ R17, R17, R19 ;  /* 0x0000001311117221 */ /* 0x000fe20000010000 */
[----:B-1----:R-:W-:Y:S01]  /*f760*/  FADD.FTZ R12, R16, R12 ;  /* 0x0000000c100c7221 */ /* 0x002fe20000010000 */
[----:B------:R-:W-:Y:S02]  /*f770*/  MOV R20, R0 ;  /* 0x0000000000147202 */ /* 0x000fe40000000f00 */
[----:B------:R-:W-:Y:S01]  /*f780*/  FADD.FTZ R13, R17, R13 ;  /* 0x0000000d110d7221 */ /* 0x000fe20000010000 */
[----:B------:R-:W-:Y:S01]  /*f790*/  FADD.FTZ R12, R12, R14 ;  /* 0x0000000e0c0c7221 */ /* 0x000fe20000010000 */
[----:B------:R-:W-:Y:S02]  /*f7a0*/  MOV R30, R28 ;  /* 0x0000001c001e7202 */ /* 0x000fe40000000f00 */
[----:B------:R-:W-:Y:S01]  /*f7b0*/  FADD.FTZ R13, R13, R15 ;  /* 0x0000000f0d0d7221 */ /* 0x000fe20000010000 */
[----:B------:R-:W-:Y:S01]  /*f7c0*/  MOV R17, R31 ;  /* 0x0000001f00117202 */ /* 0x000fe20000000f00 */
[----:B---3--:R-:W-:Y:S01]  /*f7d0*/  FADD.FTZ R32, R12, R32 ;  /* 0x000000200c207221 */ /* 0x008fe20000010000 */
[----:B------:R-:W-:Y:S01]  /*f7e0*/  MOV R2, R29 ;  /* 0x0000001d00027202 */ /* 0x000fe20000000f00 */
[----:B------:R-:W-:Y:S01]  /*f7f0*/  FADD.FTZ R33, R13, R33 ;  /* 0x000000210d217221 */ /* 0x000fe20000010000 */
[----:B------:R-:W-:-:S02]  /*f800*/  MOV R14, R30 ;  /* 0x0000001e000e7202 */ /* 0x000fc40000000f00 */
[----:B------:R-:W-:Y:S01]  /*f810*/  MOV R13, R17 ;  /* 0x00000011000d7202 */ /* 0x000fe20000000f00 */
[----:B------:R-:W-:Y:S01]  /*f820*/  FADD.FTZ R17, R32, R34 ;  /* 0x0000002220117221 */ /* 0x000fe20000010000 */
[----:B------:R-:W-:-:S03]  /*f830*/  MOV R19, R2 ;  /* 0x0000000200137202 */ /* 0x000fc60000000f00 */
[----:B------:R-:W-:Y:S01]  /*f840*/  FADD.FTZ R17, R17, R14 ;  /* 0x0000000e11117221 */ /* 0x000fe20000010000 */
[----:B0-----:R-:W-:Y:S02]  /*f850*/  MOV R0, R11 ;  /* 0x0000000b00007202 */ /* 0x001fe40000000f00 */
[----:B------:R-:W-:Y:S02]  /*f860*/  MOV R29, R10 ;  /* 0x0000000a001d7202 */ /* 0x000fe40000000f00 */
[----:B------:R-:W-:Y:S02]  /*f870*/  MOV R16, R0 ;  /* 0x0000000000107202 */ /* 0x000fe40000000f00 */
[----:B------:R-:W-:Y:S02]  /*f880*/  MOV R28, R9 ;  /* 0x00000009001c7202 */ /* 0x000fe40000000f00 */
[----:B------:R-:W-:Y:S01]  /*f890*/  MOV R34, R16 ;  /* 0x0000001000227202 */ /* 0x000fe20000000f00 */
[----:B------:R-:W-:Y:S01]  /*f8a0*/  FADD.FTZ R16, R33, R35 ;  /* 0x0000002321107221 */ /* 0x000fe20000010000 */
[----:B------:R-:W-:Y:S01]  /*f8b0*/  FADD.FTZ R17, R17, R18 ;  /* 0x0000001211117221 */ /* 0x000fe20000010000 */
[----:B------:R-:W-:-:S02]  /*f8c0*/  MOV R22, R8 ;  /* 0x0000000800167202 */ /* 0x000fc40000000f00 */
[----:B------:R-:W-:Y:S01]  /*f8d0*/  FADD.FTZ R16, R16, R19 ;  /* 0x0000001310107221 */ /* 0x000fe20000010000 */
[----:B------:R-:W-:Y:S01]  /*f8e0*/  MOV R32, R13 ;  /* 0x0000000d00207202 */ /* 0x000fe20000000f00 */
        /* <DEDUP_REMOVED lines=9> */
[----:B--2---:R-:W-:Y:S01]  /*f980*/  MOV R27, R4 ;  /* 0x00000004001b7202 */ /* 0x004fe20000000f00 */
[----:B------:R-:W-:Y:S01]  /*f990*/  FADD.FTZ R32, R20, R23 ;  /* 0x0000001714207221 */ /* 0x000fe20000010000 */
[----:B------:R-:W-:Y:S01]  /*f9a0*/  MOV R2, R5 ;  /* 0x0000000500027202 */ /* 0x000fe20000000f00 */
[----:B------:R-:W-:Y:S01]  /*f9b0*/  FADD.FTZ R26, R26, R35 ;  /* 0x000000231a1a7221 */ /* 0x000fe20000010000 */
[----:B------:R-:W-:Y:S01]  /*f9c0*/  MOV R0, R6 ;  /* 0x0000000600007202 */ /* 0x000fe20000000f00 */
[----:B------:R-:W-:Y:S01]  /*f9d0*/  FADD.FTZ R32, R32, R33 ;  /* 0x0000002120207221 */ /* 0x000fe20000010000 */
[----:B------:R-:W-:Y:S01]  /*f9e0*/  MOV R37, R7 ;  /* 0x0000000700257202 */ /* 0x000fe20000000f00 */
[----:B------:R-:W-:Y:S01]  /*f9f0*/  FADD.FTZ R33, R26, R27 ;  /* 0x0000001b1a217221 */ /* 0x000fe20000010000 */
[----:B------:R4:W5:Y:S01]  /*fa00*/  LDL.LU.128 R8, [R1+0x3d0] ;  /* 0x0003d00001087983 */ /* 0x0009620000300c00 */
[----:B------:R-:W-:-:S02]  /*fa10*/  FADD.FTZ R32, R32, R34 ;  /* 0x0000002220207221 */ /* 0x000fc40000010000 */
[----:B------:R-:W-:Y:S01]  /*fa20*/  FADD.FTZ R33, R33, R0 ;  /* 0x0000000021217221 */ /* 0x000fe20000010000 */
[----:B------:R4:W5:Y:S01]  /*fa30*/  LDL.LU.128 R4, [R1+0x3c0] ;  /* 0x0003c00001047983 */ /* 0x0009620000300c00 */
[----:B------:R-:W-:-:S03]  /*fa40*/  FADD.FTZ R32, R32, R2 ;  /* 0x0000000220207221 */ /* 0x000fc60000010000 */
[----:B------:R4:W5:Y:S04]  /*fa50*/  LDL.LU R2, [R1+0x3bc] ;  /* 0x0003bc0001027983 */ /* 0x0009680000300800 */
[----:B------:R4:W5:Y:S04]  /*fa60*/  LDL.LU R0, [R1+0x3b8] ;  /* 0x0003b80001007983 */ /* 0x0009680000300800 */
[----:B------:R-:W0:Y:S04]  /*fa70*/  LDS.128 R28, [UR5+0x90] ;  /* 0x00009005ff1c7984 */ /* 0x000e280008000c00 */
[----:B------:R-:W1:Y:S04]  /*fa80*/  LDS.128 R12, [UR5+0xa0] ;  /* 0x0000a005ff0c7984 */ /* 0x000e680008000c00 */
[----:B------:R-:W2:Y:S04]  /*fa90*/  LDS.128 R16, [UR5+0xb0] ;  /* 0x0000b005ff107984 */ /* 0x000ea80008000c00 */
[----:B------:R-:W3:Y:S04]  /*faa0*/  LDS.128 R20, [UR5+0xc0] ;  /* 0x0000c005ff147984 */ /* 0x000ee80008000c00 */
[----:B------:R-:W4:Y:S01]  /*fab0*/  LDS.64 R26, [UR5+0xd0] ;  /* 0x0000d005ff1a7984 */ /* 0x000f220008000a00 */
[----:B------:R-:W-:-:S02]  /*fac0*/  FADD.FTZ R32, R32, R37 ;  /* 0x0000002520207221 */ /* 0x000fc40000010000 */
[----:B------:R-:W2:Y:S01]  /*fad0*/  S2R R37, SR_TID.X ;  /* 0x0000000000257919 */ /* 0x000ea20000002100 */
        /* <DEDUP_REMOVED lines=9> */
[----:B------:R-:W-:-:S03]  /*fb70*/  FADD.FTZ R32, R32, R17 ;  /* 0x0000001120207221 */ /* 0x000fc60000010000 */
[----:B------:R-:W-:Y:S01]  /*fb80*/  FADD.FTZ R33, R33, R18 ;  /* 0x0000001221217221 */ /* 0x000fe20000010000 */
[----:B------:R-:W-:-:S03]  /*fb90*/  FADD.FTZ R32, R32, R19 ;  /* 0x0000001320207221 */ /* 0x000fc60000010000 */
[----:B---3--:R-:W-:Y:S01]  /*fba0*/  FADD.FTZ R33, R33, R20 ;  /* 0x0000001421217221 */ /* 0x008fe20000010000 */
[----:B------:R-:W-:-:S03]  /*fbb0*/  FADD.FTZ R32, R32, R21 ;  /* 0x0000001520207221 */ /* 0x000fc60000010000 */
[----:B------:R-:W-:Y:S01]  /*fbc0*/  FADD.FTZ R33, R33, R22 ;  /* 0x0000001621217221 */ /* 0x000fe20000010000 */
[----:B------:R-:W-:-:S03]  /*fbd0*/  FADD.FTZ R32, R32, R23 ;  /* 0x0000001720207221 */ /* 0x000fc60000010000 */
[----:B----4-:R-:W-:Y:S01]  /*fbe0*/  FADD.FTZ R20, R33, R26 ;  /* 0x0000001a21147221 */ /* 0x010fe20000010000 */
[----:B------:R-:W-:-:S07]  /*fbf0*/  FADD.FTZ R21, R32, R27 ;  /* 0x0000001b20157221 */ /* 0x000fce0000010000 */
.L_x_178:
[----:B------:R-:W-:Y:S05]  /*fc00*/  BSYNC.RECONVERGENT B0 ;  /* 0x0000000000007941 */ /* 0x000fea0003800200 */
.L_x_177:
[----:B------:R-:W-:Y:S06]  /*fc10*/  BAR.SYNC.DEFER_BLOCKING 0x0 ;  /* 0x0000000000007b1d */ /* 0x000fec0000010000 */
[----:B------:R-:W-:Y:S04]  /*fc20*/  BSSY.RECONVERGENT B0, `(.L_x_179) ;  /* 0x00000a1000007945 */ /* 0x000fe80003800200 */
[----:B------:R-:W-:Y:S05]  /*fc30*/  @P3 BRA `(.L_x_180) ;  /* 0x00000008007c3947 */ /* 0x000fea0003800000 */
[----:B-----5:R-:W-:Y:S04]  /*fc40*/  STL [R1+0x3d0], R7 ;  /* 0x0003d00701007387 */ /* 0x020fe80000100800 */
[----:B------:R-:W-:Y:S04]  /*fc50*/  STL [R1+0x3cc], R6 ;  /* 0x0003cc0601007387 */ /* 0x000fe80000100800 */
[----:B------:R-:W-:Y:S04]  /*fc60*/  STL [R1+0x3c8], R5 ;  /* 0x0003c80501007387 */ /* 0x000fe80000100800 */
[----:B------:R-:W-:Y:S04]  /*fc70*/  STL [R1+0x3c4], R4 ;  /* 0x0003c40401007387 */ /* 0x000fe80000100800 */
[----:B------:R-:W4:Y:S04]  /*fc80*/  LDS.128 R4, [R36+0xc00] ;  /* 0x000c000024047984 */ /* 0x000f280000000c00 */
[----:B------:R-:W0:Y:S04]  /*fc90*/  LDS.128 R32, [R36+0x900] ;  /* 0x0009000024207984 */ /* 0x000e280000000c00 */
[----:B------:R0:W-:Y:S04]  /*fca0*/  STL [R1+0x3bc], R2 ;  /* 0x0003bc0201007387 */ /* 0x0001e80000100800 */
[----:B------:R0:W-:Y:S04]  /*fcb0*/  STL [R1+0x3b8], R0 ;  /* 0x0003b80001007387 */ /* 0x0001e80000100800 */
[----:B------:R-:W-:Y:S04]  /*fcc0*/  STL [R1+0x3e0], R25 ;  /* 0x0003e01901007387 */ /* 0x000fe80000100800 */
[----:B------:R-:W-:Y:S04]  /*fcd0*/  STL [R1+0x3dc], R24 ;  /* 0x0003dc1801007387 */ /* 0x000fe80000100800 */
[----:B------:R-:W-:Y:S04]  /*fce0*/  STL [R1+0x3d8], R21 ;  /* 0x0003d81501007387 */ /* 0x000fe80000100800 */
[----:B------:R-:W-:Y:S04]  /*fcf0*/  STL [R1+0x3d4], R20 ;  /* 0x0003d41401007387 */ /* 0x000fe80000100800 */
[----:B-123--:R-:W1:Y:S04]  /*fd00*/  LDS.128 R12, [R36+0x300] ;  /* 0x00030000240c7984 */ /* 0x00ee680000000c00 */
[----:B------:R-:W-:Y:S01]  /*fd10*/  STL [R1+0x3c0], R3 ;  /* 0x0003c00301007387 */ /* 0x000fe20000100800 */
[----:B----4-:R-:W-:-:S03]  /*fd20*/  MOV R28, R4 ;  /* 0x00000004001c7202 */ /* 0x010fc60000000f00 */
[----:B------:R-:W-:Y:S01]  /*fd30*/  LDS.128 R16, [R36+0x600] ;  /* 0x0006000024107984 */ /* 0x000fe20000000c00 */
[----:B------:R-:W-:Y:S02]  /*fd40*/  MOV R27, R5 ;  /* 0x00000005001b7202 */ /* 0x000fe40000000f00 */
[----:B------:R-:W-:Y:S02]  /*fd50*/  MOV R22, R6 ;  /* 0x0000000600167202 */ /* 0x000fe40000000f00 */
[----:B------:R-:W-:Y:S02]  /*fd60*/  MOV R23, R7 ;  /* 0x0000000700177202 */ /* 0x000fe40000000f00 */
[----:B------:R-:W2:Y:S01]  /*fd70*/  LDS.128 R4, [R36+0xf00] ;  /* 0x000f000024047984 */ /* 0x000ea20000000c00 */
[----:B0-----:R-:W-:Y:S02]  /*fd80*/  MOV R2, R34 ;  /* 0x0000002200027202 */ /* 0x001fe40000000f00 */
[----:B------:R-:W-:-:S02]  /*fd90*/  MOV R0, R33 ;  /* 0x0000002100007202 */ /* 0x000fc40000000f00 */
[----:B------:R-:W-:Y:S02]  /*fda0*/  MOV R30, R32 ;  /* 0x00000020001e7202 */ /* 0x000fe40000000f00 */
[----:B------:R-:W-:Y:S02]  /*fdb0*/  MOV R29, R35 ;  /* 0x00000023001d7202 */ /* 0x000fe40000000f00 */
[----:B------:R-:W0:Y:S01]  /*fdc0*/  LDS.128 R32, [R36+0x1500] ;  /* 0x0015000024207984 */ /* 0x000e220000000c00 */
[----:B-1----:R-:W-:Y:S01]  /*fdd0*/  FADD.FTZ R12, R8, R12 ;  /* 0x0000000c080c7221 */ /* 0x002fe20000010000 */
[----:B------:R-:W-:Y:S01]  /*fde0*/  FADD.FTZ R13, R9, R13 ;  /* 0x0000000d090d7221 */ /* 0x000fe20000010000 */
[----:B------:R-:W-:Y:S02]  /*fdf0*/  MOV R8, R2 ;  /* 0x0000000200087202 */ /* 0x000fe40000000f00 */
[----:B------:R-:W-:Y:S02]  /*fe00*/  MOV R9, R0 ;  /* 0x0000000000097202 */ /* 0x000fe40000000f00 */
[----:B--2---:R-:W-:Y:S01]  /*fe10*/  MOV R31, R5 ;  /* 0x00000005001f7202 */ /* 0x004fe20000000f00 */
[----:B------:R-:W-:Y:S01]  /*fe20*/  STL.64 [R1+0x188], R6 ;  /* 0x0001880601007387 */ /* 0x000fe20000100a00 */
[----:B------:R-:W-:-:S03]  /*fe30*/  MOV R26, R4 ;  /* 0x00000004001a7202 */ /* 0x000fc60000000f00 */
[----:B------:R-:W1:Y:S04]  /*fe40*/  LDS.128 R4, [R36+0x1200] ;  /* 0x0012000024047984 */ /* 0x000e680000000c00 */
[----:B0-----:R-:W-:Y:S04]  /*fe50*/  STL.128 [R1+0x160], R32 ;  /* 0x0001602001007387 */ /* 0x001fe80000100c00 */
[----:B------:R-:W-:Y:S04]  /*fe60*/  LDS.128 R32, [R36+0x1b00] ;  /* 0x001b000024207984 */ /* 0x000fe80000000c00 */
[----:B-1----:R-:W-:Y:S04]  /*fe70*/  STL.128 [R1+0x170], R4 ;  /* 0x0001700401007387 */ /* 0x002fe80000100c00 */
[----:B------:R-:W0:Y:S02]  /*fe80*/  LDS.128 R4, [R36+0x1800] ;  /* 0x0018000024047984 */ /* 0x000e240000000c00 */
[----:B0-----:R-:W-:-:S02]  /*fe90*/  MOV R25, R4 ;  /* 0x0000000400197202 */ /* 0x001fc40000000f00 */
[----:B------:R-:W-:Y:S02]  /*fea0*/  MOV R24, R5 ;  /* 0x0000000500187202 */ /* 0x000fe40000000f00 */
[----:B------:R-:W-:Y:S01]  /*feb0*/  MOV R21, R6 ;  /* 0x0000000600157202 */ /* 0x000fe20000000f00 */
[----:B------:R-:W-:Y:S01]  /*fec0*/  STL [R1+0x3e4], R25 ;  /* 0x0003e41901007387 */ /* 0x000fe20000100800 */
[----:B------:R-:W-:Y:S02]  /*fed0*/  MOV R20, R7 ;  /* 0x0000000700147202 */ /* 0x000fe40000000f00 */
[----:B------:R-:W-:Y:S01]  /*fee0*/  MOV R7, R32 ;  /* 0x0000002000077202 */ /* 0x000fe20000000f00 */
[----:B------:R0:W-:Y:S01]  /*fef0*/  STL [R1+0x3ec], R21 ;  /* 0x0003ec1501007387 */ /* 0x0001e20000100800 */
[----:B------:R-:W-:Y:S02]  /*ff00*/  MOV R6, R33 ;  /* 0x0000002100067202 */ /* 0x000fe40000000f00 */
[----:B------:R-:W-:Y:S01]  /*ff10*/  MOV R5, R34 ;  /* 0x0000002200057202 */ /* 0x000fe20000000f00 */
[----:B------:R-:W-:Y:S01]  /*ff20*/  STL [R1+0x3f4], R7 ;  /* 0x0003f40701007387 */ /* 0x000fe20000100800 */
[----:B------:R-:W-:-:S03]  /*ff30*/  MOV R4, R35 ;  /* 0x0000002300047202 */ /* 0x000fc60000000f00 */
[----:B------:R-:W-:Y:S04]  /*ff40*/  STL [R1+0x3fc], R5 ;  /* 0x0003fc0501007387 */ /* 0x000fe80000100800 */
[----:B------:R-:W-:Y:S04]  /*ff50*/  STL [R1+0x400], R4 ;  /* 0x0004000401007387 */ /* 0x000fe80000100800 */
[----:B------:R-:W-:Y:S04]  /*ff60*/  STL [R1+0x3f8], R6 ;  /* 0x0003f80601007387 */ /* 0x000fe80000100800 */
[----:B------:R-:W1:Y:S04]  /*ff70*/  LDS.128 R4, [R36+0x1e00] ;  /* 0x001e000024047984 */ /* 0x000e680000000c00 */
[----:B------:R2:W-:Y:S04]  /*ff80*/  STL [R1+0x3e8], R24 ;  /* 0x0003e81801007387 */ /* 0x0005e80000100800 */
[----:B0-----:R-:W3:Y:S04]  /*ff90*/  LDL.LU R21, [R1+0x160] ;  /* 0x0001600001157983 */ /* 0x001ee80000300800 */
[----:B------:R-:W4:Y:S04]  /*ffa0*/  LDL.LU R25, [R1+0x168] ;  /* 0x0001680001197983 */ /* 0x000f280000300800 */
[----:B--2---:R-:W2:Y:S04]  /*ffb0*/  LDL.LU R24, [R1+0x164] ;  /* 0x0001640001187983 */ /* 0x004ea80000300800 */
[----:B------:R0:W-:Y:S01]  /*ffc0*/  STL [R1+0x3f0], R20 ;  /* 0x0003f01401007387 */ /* 0x0001e20000100800 */
[----:B------:R-:W-:Y:S01]  /*ffd0*/  FADD.FTZ R14, R10, R14 ;  /* 0x0000000e0a0e7221 */ /* 0x000fe20000010000 */
[----:B------:R-:W-:Y:S01]  /*ffe0*/  FADD.FTZ R16, R12, R16 ;  /* 0x000000100c107221 */ /* 0x000fe20000010000 */
[----:B------:R-:W-:Y:S01]  /*fff0*/  FADD.FTZ R15, R11, R15 ;  /* 0x0000000f0b0f7221 */ /* 0x000fe20000010000 */
[----:B------:R-:W4:Y:S04]  /*10000*/  LDS.128 R32, [R36+0x2100] ;  /* 0x0021000024207984 */ /* 0x000f280000000c00 */
[----:B0-----:R-:W4:Y:S01]  /*10010*/  LDL.LU R20, [R1+0x17c] ;  /* 0x00017c0001147983 */ /* 0x001f220000300800 */
[----:B-1----:R-:W-:-:S02]  /*10020*/  MOV R3, R4 ;  /* 0x0000000400037202 */ /* 0x002fc40000000f00 */
[----:B------:R-:W-:Y:S01]  /*10030*/  MOV R2, R5 ;  /* 0x0000000500027202 */ /* 0x000fe20000000f00 */
[----:B------:R-:W3:Y:S01]  /*10040*/  LDL.LU R4, [R1+0x18c] ;  /* 0x00018c0001047983 */ /* 0x000ee20000300800 */
[----:B------:R-:W-:Y:S02]  /*10050*/  MOV R0, R6 ;  /* 0x0000000600007202 */ /* 0x000fe40000000f00 */
[----:B------:R-:W-:Y:S01]  /*10060*/  MOV R37, R7 ;  /* 0x0000000700257202 */ /* 0x000fe20000000f00 */
[----:B------:R0:W-:Y:S04]  /*10070*/  STL [R1+0x404], R3 ;  /* 0x0004040301007387 */ /* 0x0001e80000100800 */
[----:B------:R-:W2:Y:S04]  /*10080*/  LDL.LU R5, [R1+0x170] ;  /* 0x0001700001057983 */ /* 0x000ea80000300800 */
[----:B------:R-:W4:Y:S04]  /*10090*/  LDL.LU R6, [R1+0x174] ;  /* 0x0001740001067983 */ /* 0x000f280000300800 */
[----:B0-----:R-:W4:Y:S04]  /*100a0*/  LDL.LU R3, [R1+0x188] ;  /* 0x0001880001037983 */ /* 0x001f280000300800 */
[----:B------:R-:W4:Y:S01]  /*100b0*/  LDL.LU R7, [R1+0x178] ;  /* 0x0001780001077983 */ /* 0x000f220000300800 */
[----:B------:R-:W-:Y:S01]  /*100c0*/  MOV R10, R30 ;  /* 0x0000001e000a7202 */ /* 0x000fe20000000f00 */
[----:B------:R-:W-:Y:S01]  /*100d0*/  FADD.FTZ R12, R13, R17 ;  /* 0x000000110d0c7221 */ /* 0x000fe20000010000 */
[----:B------:R-:W-:Y:S01]  /*100e0*/  FADD.FTZ R18, R14, R18 ;  /* 0x000000120e127221 */ /* 0x000fe20000010000 */
[----:B------:R-:W-:Y:S01]  /*100f0*/  MOV R13, R28 ;  /* 0x0000001c000d7202 */ /* 0x000fe20000000f00 */
[----:B------:R0:W-:Y:S01]  /*10100*/  STL [R1+0x408], R2 ;  /* 0x0004080201007387 */ /* 0x0001e20000100800 */
[----:B------:R-:W-:Y:S01]  /*10110*/  FADD.FTZ R16, R16, R10 ;  /* 0x0000000a10107221 */ /* 0x000fe20000010000 */
[----:B------:R-:W-:Y:S01]  /*10120*/  FADD.FTZ R12, R12, R9 ;  /* 0x000000090c0c7221 */ /* 0x000fe20000010000 */
[----:B------:R-:W-:Y:S01]  /*10130*/  FADD.FTZ R18, R18, R8 ;  /* 0x0000000812127221 */ /* 0x000fe20000010000 */
[----:B------:R-:W-:Y:S01]  /*10140*/  MOV R17, R29 ;  /* 0x0000001d00117202 */ /* 0x000fe20000000f00 */
[----:B------:R-:W-:Y:S01]  /*10150*/  FADD.FTZ R15, R15, R19 ;  /* 0x000000130f0f7221 */ /* 0x000fe20000010000 */
[----:B------:R-:W-:Y:S01]  /*10160*/  FADD.FTZ R16, R16, R13 ;  /* 0x0000000d10107221 */ /* 0x000fe20000010000 */
[----:B------:R-:W-:Y:S01]  /*10170*/  FADD.FTZ R27, R12, R27 ;  /* 0x0000001b0c1b7221 */ /* 0x000fe20000010000 */
[----:B------:R-:W-:Y:S01]  /*10180*/  FADD.FTZ R22, R18, R22 ;  /* 0x0000001612167221 */ /* 0x000fe20000010000 */
[----:B0-----:R-:W-:Y:S01]  /*10190*/  MOV R2, R31 ;  /* 0x0000001f00027202 */ /* 0x001fe20000000f00 */
[----:B------:R-:W-:Y:S01]  /*101a0*/  FADD.FTZ R17, R15, R17 ;  /* 0x000000110f117221 */ /* 0x000fe20000010000 */
[----:B------:R-:W-:Y:S01]  /*101b0*/  FADD.FTZ R26, R16, R26 ;  /* 0x0000001a101a7221 */ /* 0x000fe20000010000 */
[----:B------:R-:W0:Y:S02]  /*101c0*/  LDS.128 R28, [R36+0x2400] ;  /* 0x00240000241c7984 */ /* 0x000e240000000c00 */
[----:B------:R-:W-:Y:S01]  /*101d0*/  FADD.FTZ R27, R27, R2 ;  /* 0x000000021b1b7221 */ /* 0x000fe20000010000 */
[----:B------:R-:W-:Y:S01]  /*101e0*/  FADD.FTZ R23, R17, R23 ;  /* 0x0000001711177221 */ /* 0x000fe20000010000 */
[----:B------:R-:W1:Y:S04]  /*101f0*/  LDS.128 R8, [R36+0x2700] ;  /* 0x0027000024087984 */ /* 0x000e680000000c00 */
[----:B------:R-:W1:Y:S04]  /*10200*/  LDS.128 R12, [R36+0x2a00] ;  /* 0x002a0000240c7984 */ /* 0x000e680000000c00 */
[----:B------:R0:W1:Y:S04]  /*10210*/  LDS.128 R16, [R36+0x2d00] ;  /* 0x002d000024107984 */ /* 0x0000680000000c00 */
[----:B------:R-:W4:Y:S04]  /*10220*/  LDL.LU R2, [R1+0x408] ;  /* 0x0004080001027983 */ /* 0x000f280000300800 */
[----:B0-----:R-:W4:Y:S01]  /*10230*/  LDL.LU R36, [R1+0x16c] ;  /* 0x00016c0001247983 */ /* 0x001f220000300800 */
[----:B---3--:R-:W-:-:S03]  /*10240*/  FADD.FTZ R23, R23, R4 ;  /* 0x0000000417177221 */ /* 0x008fc60000010000 */
[----:B------:R-:W3:Y:S01]  /*10250*/  LDL.LU R4, [R1+0x400] ;  /* 0x0004000001047983 */ /* 0x000ee20000300800 */
[----:B--2---:R-:W-:Y:S01]  /*10260*/  FADD.FTZ R26, R26, R5 ;  /* 0x000000051a1a7221 */ /* 0x004fe20000010000 */
[----:B----4-:R-:W-:Y:S01]  /*10270*/  FADD.FTZ R27, R27, R6 ;  /* 0x000000061b1b7221 */ /* 0x010fe20000010000 */
[----:B------:R-:W-:Y:S02]  /*10280*/  FADD.FTZ R22, R22, R3 ;  /* 0x0000000316167221 */ /* 0x000fe40000010000 */
[----:B------:R-:W-:Y:S01]  /*10290*/  FADD.FTZ R26, R26, R21 ;  /* 0x000000151a1a7221 */ /* 0x000fe20000010000 */
[----:B------:R-:W-:Y:S01]  /*102a0*/  FADD.FTZ R27, R27, R24 ;  /* 0x000000181b1b7221 */ /* 0x000fe20000010000 */
[----:B------:R-:W2:Y:S01]  /*102b0*/  LDL.LU R21, [R1+0x3ec] ;  /* 0x0003ec0001157983 */ /* 0x000ea20000300800 */
[----:B------:R-:W-:-:S03]  /*102c0*/  FADD.FTZ R22, R22, R7 ;  /* 0x0000000716167221 */ /* 0x000fc60000010000 */
[----:B------:R-:W4:Y:S01]  /*102d0*/  LDL.LU R24, [R1+0x3e8] ;  /* 0x0003e80001187983 */ /* 0x000f220000300800 */
[----:B------:R-:W-:-:S03]  /*102e0*/  FADD.FTZ R22, R22, R25 ;  /* 0x0000001916167221 */ /* 0x000fc60000010000 */
[----:B------:R-:W3:Y:S01]  /*102f0*/  LDL.LU R25, [R1+0x3e4] ;  /* 0x0003e40001197983 */ /* 0x000ee20000300800 */
[----:B------:R-:W-:-:S03]  /*10300*/  FADD.FTZ R23, R23, R20 ;  /* 0x0000001417177221 */ /* 0x000fc60000010000 */
[----:B------:R-:W3:Y:S04]  /*10310*/  LDL.LU R5, [R1+0x3fc] ;  /* 0x0003fc0001057983 */ /* 0x000ee80000300800 */
[----:B------:R-:W3:Y:S04]  /*10320*/  LDL.LU R6, [R1+0x3f8] ;  /* 0x0003f80001067983 */ /* 0x000ee80000300800 */
[----:B------:R-:W3:Y:S04]  /*10330*/  LDL.LU R7, [R1+0x3f4] ;  /* 0x0003f40001077983 */ /* 0x000ee80000300800 */
[----:B------:R-:W3:Y:S04]  /*10340*/  LDL.LU R20, [R1+0x3f0] ;  /* 0x0003f00001147983 */ /* 0x000ee80000300800 */
[----:B------:R-:W3:Y:S01]  /*10350*/  LDL.LU R3, [R1+0x404] ;  /* 0x0004040001037983 */ /* 0x000ee20000300800 */
[----:B------:R-:W-:Y:S01]  /*10360*/  FADD.FTZ R23, R23, R36 ;  /* 0x0000002417177221 */ /* 0x000fe20000010000 */
[----:B--2---:R-:W-:-:S02]  /*10370*/  FADD.FTZ R22, R22, R21 ;  /* 0x0000001516167221 */ /* 0x004fc40000010000 */
[----:B------:R0:W5:Y:S01]  /*10380*/  LDL.LU R21, [R1+0x3d8] ;  /* 0x0003d80001157983 */ /* 0x0001620000300800 */
[----:B----4-:R-:W-:-:S03]  /*10390*/  FADD.FTZ R27, R27, R24 ;  /* 0x000000181b1b7221 */ /* 0x010fc60000010000 */
[----:B------:R0:W5:Y:S01]  /*103a0*/  LDL.LU R24, [R1+0x3dc] ;  /* 0x0003dc0001187983 */ /* 0x0001620000300800 */
[----:B---3--:R-:W-:-:S03]  /*103b0*/  FADD.FTZ R26, R26, R25 ;  /* 0x000000191a1a7221 */ /* 0x008fc60000010000 */
[----:B------:R0:W5:Y:S01]  /*103c0*/  LDL.LU R25, [R1+0x3e0] ;  /* 0x0003e00001197983 */ /* 0x0001620000300800 */
[----:B------:R-:W-:-:S03]  /*103d0*/  FADD.FTZ R22, R22, R5 ;  /* 0x0000000516167221 */ /* 0x000fc60000010000 */
[----:B------:R0:W5:Y:S01]  /*103e0*/  LDL.LU R5, [R1+0x3c8] ;  /* 0x0003c80001057983 */ /* 0x0001620000300800 */
[----:B------:R-:W-:Y:S01]  /*103f0*/  FADD.FTZ R27, R27, R6 ;  /* 0x000000061b1b7221 */ /* 0x000fe20000010000 */
[----:B------:R-:W-:Y:S01]  /*10400*/  FADD.FTZ R26, R26, R7 ;  /* 0x000000071a1a7221 */ /* 0x000fe20000010000 */
[----:B------:R-:W-:Y:S02]  /*10410*/  FADD.FTZ R23, R23, R20 ;  /* 0x0000001417177221 */ /* 0x000fe40000010000 */
[----:B------:R-:W-:Y:S01]  /*10420*/  FADD.FTZ R27, R27, R2 ;  /* 0x000000021b1b7221 */ /* 0x000fe20000010000 */
[----:B------:R-:W-:Y:S01]  /*10430*/  FADD.FTZ R22, R22, R0 ;  /* 0x0000000016167221 */ /* 0x000fe20000010000 */
[----:B------:R0:W5:Y:S01]  /*10440*/  LDL.LU R20, [R1+0x3d4] ;  /* 0x0003d40001147983 */ /* 0x0001620000300800 */
[----:B------:R-:W-:Y:S01]  /*10450*/  FADD.FTZ R23, R23, R4 ;  /* 0x0000000417177221 */ /* 0x000fe20000010000 */
[----:B------:R-:W-:Y:S02]  /*10460*/  FADD.FTZ R26, R26, R3 ;  /* 0x000000031a1a7221 */ /* 0x000fe40000010000 */
[----:B------:R0:W5:Y:S04]  /*10470*/  LDL.LU R7, [R1+0x3d0] ;  /* 0x0003d00001077983 */ /* 0x0001680000300800 */
[----:B------:R0:W5:Y:S04]  /*10480*/  LDL.LU R6, [R1+0x3cc] ;  /* 0x0003cc0001067983 */ /* 0x0001680000300800 */
[----:B------:R0:W5:Y:S04]  /*10490*/  LDL.LU R4, [R1+0x3c4] ;  /* 0x0003c40001047983 */ /* 0x0001680000300800 */
[----:B------:R0:W5:Y:S04]  /*104a0*/  LDL.LU R3, [R1+0x3c0] ;  /* 0x0003c00001037983 */ /* 0x0001680000300800 */
[----:B------:R0:W5:Y:S04]  /*104b0*/  LDL.LU R2, [R1+0x3bc] ;  /* 0x0003bc0001027983 */ /* 0x0001680000300800 */
[----:B------:R0:W5:Y:S01]  /*104c0*/  LDL.LU R0, [R1+0x3b8] ;  /* 0x0003b80001007983 */ /* 0x0001620000300800 */
[----:B------:R-:W-:Y:S01]  /*104d0*/  FADD.FTZ R23, R23, R37 ;  /* 0x0000002517177221 */ /* 0x000fe20000010000 */
[----:B------:R-:W-:Y:S01]  /*104e0*/  FADD.FTZ R26, R26, R32 ;  /* 0x000000201a1a7221 */ /* 0x000fe20000010000 */
[----:B------:R-:W4:Y:S01]  /*104f0*/  S2R R37, SR_TID.X ;  /* 0x0000000000257919 */ /* 0x000f220000002100 */
[----:B------:R-:W-:Y:S01]  /*10500*/  FADD.FTZ R32, R27, R33 ;  /* 0x000000211b207221 */ /* 0x000fe20000010000 */
[----:B------:R-:W-:Y:S01]  /*10510*/  FADD.FTZ R27, R22, R34 ;  /* 0x00000022161b7221 */ /* 0x000fe20000010000 */
[----:B------:R-:W-:Y:S01]  /*10520*/  FADD.FTZ R22, R23, R35 ;  /* 0x0000002317167221 */ /* 0x000fe20000010000 */
[----:B------:R-:W-:Y:S01]  /*10530*/  FADD.FTZ R23, R26, R28 ;  /* 0x0000001c1a177221 */ /* 0x000fe20000010000 */
[----:B------:R-:W-:Y:S01]  /*10540*/  FADD.FTZ R32, R32, R29 ;  /* 0x0000001d20207221 */ /* 0x000fe20000010000 */
[----:B------:R-:W-:Y:S01]  /*10550*/  FADD.FTZ R27, R27, R30 ;  /* 0x0000001e1b1b7221 */ /* 0x000fe20000010000 */
[----:B------:R-:W-:Y:S01]  /*10560*/  FADD.FTZ R22, R22, R31 ;  /* 0x0000001f16167221 */ /* 0x000fe20000010000 */
[----:B-1----:R-:W-:Y:S01]  /*10570*/  FADD.FTZ R23, R23, R8 ;  /* 0x0000000817177221 */ /* 0x002fe20000010000 */
[----:B------:R-:W-:Y:S01]  /*10580*/  FADD.FTZ R32, R32, R9 ;  /* 0x0000000920207221 */ /* 0x000fe20000010000 */
        /* <DEDUP_REMOVED lines=9> */
[----:B0-----:R-:W-:-:S07]  /*10620*/  FADD.FTZ R11, R22, R19 ;  /* 0x00000013160b7221 */ /* 0x001fce0000010000 */
.L_x_180:
[----:B------:R-:W-:Y:S05]  /*10630*/  BSYNC.RECONVERGENT B0 ;  /* 0x0000000000007941 */ /* 0x000fea0003800200 */
.L_x_179:
[----:B------:R-:W-:Y:S04]  /*10640*/  BSSY.RECONVERGENT B0, `(.L_x_181) ;  /* 0x000001e000007945 */ /* 0x000fe80003800200 */
[----:B------:R-:W-:Y:S05]  /*10650*/  @P3 BRA `(.L_x_182) ;  /* 0x0000000000703947 */ /* 0x000fea0003800000 */
[----:B--2---:R-:W2:Y:S01]  /*10660*/  LDC.64 R14, c[0x0][0x3f8] ;  /* 0x0000fe00ff0e7b82 */ /* 0x004ea20000000a00 */
[----:B------:R-:W-:-:S05]  /*10670*/  MOV R18, UR13 ;  /* 0x0000000d00127c02 */ /* 0x000fca0008000f00 */
[----:B----4-:R-:W-:Y:S02]  /*10680*/  IMAD R19, R18, 0x30, R37 ;  /* 0x0000003012137824 */ /* 0x010fe400078e0225 */
[----:B-1-3--:R-:W1:Y:S01]  /*10690*/  LDC.64 R12, c[0x0][0x3d8] ;  /* 0x0000f600ff0c7b82 */ /* 0x00ae620000000a00 */
[----:B--2---:R-:W-:Y:S01]  /*106a0*/  IMAD.WIDE.U32 R16, R14, 0x3, RZ ;  /* 0x000000030e107825 */ /* 0x004fe200078e00ff */
[C---:B------:R-:W-:Y:S02]  /*106b0*/  LEA R23, R15.reuse, R15, 0x1 ;  /* 0x0000000f0f177211 */ /* 0x040fe400078e08ff */
[----:B------:R-:W-:Y:S02]  /*106c0*/  LEA.HI R27, P1, R15, R14, RZ, 0x1 ;  /* 0x0000000e0f1b7211 */ /* 0x000fe400078308ff */
[----:B------:R-:W-:Y:S02]  /*106d0*/  IADD3 R23, PT, PT, R17, R23, RZ ;  /* 0x0000001711177210 */ /* 0x000fe40007ffe0ff */
[----:B------:R-:W-:Y:S01]  /*106e0*/  IADD3.X R18, PT, PT, RZ, R15, RZ, P1, !PT ;  /* 0x0000000fff127210 */ /* 0x000fe20000ffe4ff */
[----:B-1----:R-:W-:Y:S01]  /*106f0*/  IMAD.WIDE R12, R19, 0x4, R12 ;  /* 0x00000004130c7825 */ /* 0x002fe200078e020c */
[----:B------:R-:W-:-:S02]  /*10700*/  LEA.HI R22, P1, R23, R16, RZ, 0x1 ;  /* 0x0000001017167211 */ /* 0x000fc400078308ff */
[----:B------:R-:W-:Y:S02]  /*10710*/  SHF.L.U32 R17, R27, 0x1, RZ ;  /* 0x000000011b117819 */ /* 0x000fe400000006ff */
[----:B------:R-:W-:Y:S01]  /*10720*/  SHF.L.U32 R19, R22, 0x1, RZ ;  /* 0x0000000116137819 */ /* 0x000fe200000006ff */
[----:B-----5:R1:W-:Y:S01]  /*10730*/  REDG.E.ADD.F32.FTZ.RN.STRONG.GPU desc[UR10][R12.64], R8 ;  /* 0x000000080c0079a6 */ /* 0x0203e2000c12f30a */
        /* <DEDUP_REMOVED lines=14> */
.L_x_182:
[----:B------:R-:W-:Y:S05]  /*10820*/  BSYNC.RECONVERGENT B0 ;  /* 0x0000000000007941 */ /* 0x000fea0003800200 */
.L_x_181:
[----:B------:R-:W-:-:S09]  /*10830*/  UISETP.GE.U32.AND UP0, UPT, UR12, 0x2, UPT ;  /* 0x000000020c00788c */ /* 0x000fd2000bf06070 */
[----:B------:R-:W-:Y:S05]  /*10840*/  BRA.U !UP0, `(.L_x_183) ;  /* 0x0000000d08787547 */ /* 0x000fea000b800000 */
[----:B-1---5:R-:W1:Y:S01]  /*10850*/  LDC.64 R10, c[0x0][0x3d0] ;  /* 0x0000f400ff0a7b82 */ /* 0x022e620000000a00 */
[----:B------:R-:W-:Y:S01]  /*10860*/  ULOP3.LUT UR5, UR4, 0x1, URZ, 0xc0, !UPT ;  /* 0x0000000104057892 */ /* 0x000fe2000f8ec0ff */
[----:B------:R-:W-:Y:S03]  /*10870*/  BSSY.RECONVERGENT B0, `(.L_x_184) ;  /* 0x0000023000007945 */ /* 0x000fe60003800200 */
[----:B------:R-:W-:-:S03]  /*10880*/  UIMAD UR6, UR5, UR9, URZ ;  /* 0x00000009050672a4 */ /* 0x000fc6000f8e02ff */
[----:B------:R-:W0:Y:S01]  /*10890*/  S2UR UR29, SR_CTAID.X ;  /* 0x00000000001d79c3 */ /* 0x000e220000002500 */
[----:B------:R-:W-:-:S04]  /*108a0*/  UIMAD UR5, UR6, UR12, URZ ;  /* 0x0000000c060572a4 */ /* 0x000fc8000f8e02ff */
[----:B------:R-:W-:-:S03]  /*108b0*/  USHF.L.U32 UR5, UR5, 0x1, URZ ;  /* 0x0000000105057899 */ /* 0x000fc600080006ff */
[----:B------:R-:W0:Y:S03]  /*108c0*/  S2UR UR14, SR_CTAID.Y ;  /* 0x00000000000e79c3 */ /* 0x000e260000002600 */
[----:B------:R-:W-:-:S05]  /*108d0*/  MOV R9, UR5 ;  /* 0x0000000500097c02 */ /* 0x000fca0008000f00 */
[----:B-1----:R-:W-:Y:S01]  /*108e0*/  IMAD.WIDE R10, R9, 0x4, R10 ;  /* 0x00000004090a7825 */ /* 0x002fe200078e020a */
[----:B0-----:R-:W-:Y:S06]  /*108f0*/  @P0 BRA `(.L_x_185) ;  /* 0x0000000000680947 */ /* 0x001fec0003800000 */
[----:B------:R-:W0:Y:S01]  /*10900*/  LDC.64 R8, c[0x0][0x3c8] ;  /* 0x0000f200ff087b82 */ /* 0x000e220000000a00 */
[----:B------:R-:W-:Y:S02]  /*10910*/  UIADD3 UR7, UPT, UPT, UR6, UR14, URZ ;  /* 0x0000000e06077290 */ /* 0x000fe4000fffe0ff */
[----:B------:R-:W-:Y:S02]  /*10920*/  UIMAD UR13, UR29, UR9, UR14 ;  /* 0x000000091d0d72a4 */ /* 0x000fe4000f8e020e */
[----:B------:R-:W-:Y:S02]  /*10930*/  ULOP3.LUT UP0, UR5, UR4, 0x2, URZ, 0xc0, !UPT ;  /* 0x0000000204057892 */ /* 0x000fe4000f80c0ff */
[----:B--2---:R-:W-:Y:S02]  /*10940*/  MOV R15, UR7 ;  /* 0x00000007000f7c02 */ /* 0x004fe40008000f00 */
[----:B------:R-:W-:Y:S01]  /*10950*/  UIADD3 UR5, UPT, UPT, -UR5, 0x1, URZ ;  /* 0x0000000105057890 */ /* 0x000fe2000fffe1ff */
[----:B------:R-:W-:-:S05]  /*10960*/  MOV R13, UR13 ;  /* 0x0000000d000d7c02 */ /* 0x000fca0008000f00 */
[----:B---3--:R-:W-:-:S05]  /*10970*/  IMAD.WIDE.U32 R12, R13, 0x8, R10 ;  /* 0x000000080d0c7825 */ /* 0x008fca00078e000a */
[----:B------:R1:W-:Y:S01]  /*10980*/  STG.E.64 desc[UR10][R12.64], R20 ;  /* 0x000000140c007986 */ /* 0x0003e2000c101b0a */
[----:B0-----:R-:W-:Y:S01]  /*10990*/  IMAD.WIDE.U32 R14, R15, 0x4, R8 ;  /* 0x000000040f0e7825 */ /* 0x001fe200078e0008 */
[----:B------:R-:W-:Y:S02]  /*109a0*/  MOV R9, UR5 ;  /* 0x0000000500097c02 */ /* 0x000fe40008000f00 */
[----:B------:R-:W-:Y:S01]  /*109b0*/  MOV R8, 0xffffffff ;  /* 0xffffffff00087802 */ /* 0x000fe20000000f00 */
[----:B------:R-:W-:Y:S06]  /*109c0*/  MEMBAR.ALL.GPU ;  /* 0x0000000000007992 */ /* 0x000fec000000a000 */
[----:B------:R-:W-:-:S00]  /*109d0*/  ERRBAR ;  /* 0x00000000000079ab */ /* 0x000fc00000000000 */
[----:B------:R-:W-:Y:S06]  /*109e0*/  CGAERRBAR ;  /* 0x00000000000075ab */ /* 0x000fec0000000000 */
[----:B------:R1:W-:Y:S01]  /*109f0*/  REDG.E.ADD.S32.STRONG.GPU desc[UR10][R14.64], R9 ;  /* 0x000000090e00798e */ /* 0x0003e2000c12e30a */
[----:B------:R-:W-:Y:S01]  /*10a00*/  USEL UR5, UR12, URZ, !UP0 ;  /* 0x000000ff0c057287 */ /* 0x000fe2000c000000 */
[----:B------:R-:W-:Y:S02]  /*10a10*/  UMOV UR7, 0xffffffff ;  /* 0xffffffff00077882 */ /* 0x000fe40000000000 */
[----:B------:R1:W-:Y:S01]  /*10a20*/  STL [R1], R8 ;  /* 0x0000000801007387 */ /* 0x0003e20000100800 */
[----:B------:R-:W-:-:S09]  /*10a30*/  UISETP.NE.AND UP0, UPT, UR7, UR5, UPT ;  /* 0x000000050700728c */ /* 0x000fd2000bf05270 */
[----:B-1----:R-:W-:Y:S05]  /*10a40*/  BRA.U !UP0, `(.L_x_185) ;  /* 0x0000000108147547 */ /* 0x002fea000b800000 */
.L_x_186:
[----:B------:R-:W2:Y:S04]  /*10a50*/  LDG.E.STRONG.GPU R8, desc[UR10][R14.64] ;  /* 0x0000000a0e087981 */ /* 0x000ea8000c1ef900 */
[----:B--2---:R-:W-:Y:S04]  /*10a60*/  CCTL.IVALL ;  /* 0x00000000ff00798f */ /* 0x004fe80002000000 */
[----:B------:R0:W-:Y:S01]  /*10a70*/  STL [R1], R8 ;  /* 0x0000000801007387 */ /* 0x0001e20000100800 */
[----:B------:R-:W-:-:S13]  /*10a80*/  ISETP.NE.AND P0, PT, R8, UR5, PT ;  /* 0x0000000508007c0c */ /* 0x000fda000bf05270 */
[----:B0-----:R-:W-:Y:S05]  /*10a90*/  @P0 BRA `(.L_x_186) ;  /* 0xfffffffc00ec0947 */ /* 0x001fea000383ffff */
.L_x_185:
[----:B------:R-:W-:Y:S05]  /*10aa0*/  BSYNC.RECONVERGENT B0 ;  /* 0x0000000000007941 */ /* 0x000fea0003800200 */
.L_x_184:
[----:B------:R-:W-:Y:S01]  /*10ab0*/  BAR.SYNC.DEFER_BLOCKING 0x0 ;  /* 0x0000000000007b1d */ /* 0x000fe20000010000 */
[----:B------:R-:W-:-:S05]  /*10ac0*/  UISETP.GE.U32.AND UP0, UPT, UR12, 0x8, UPT ;  /* 0x000000080c00788c */ /* 0x000fca000bf06070 */
[----:B------:R-:W-:-:S04]  /*10ad0*/  UMOV UR5, URZ ;  /* 0x000000ff00057c82 */ /* 0x000fc80008000000 */
[----:B------:R-:W-:Y:S05]  /*10ae0*/  BRA.U !UP0, `(.L_x_187) ;  /* 0x0000000508607547 */ /* 0x000fea000b800000 */
[----:B------:R-:W-:Y:S02]  /*10af0*/  UIMAD UR13, UR9, 0x3, UR14 ;  /* 0x00000003090d78a4 */ /* 0x000fe4000f8e020e */
[----:B------:R-:W-:Y:S02]  /*10b00*/  ULEA UR17, UR9, UR14, 0x1 ;  /* 0x0000000e09117291 */ /* 0x000fe4000f8e08ff */
[----:B------:R-:W-:Y:S02]  /*10b10*/  UIMAD UR18, UR9, 0x5, UR14 ;  /* 0x00000005091278a4 */ /* 0x000fe4000f8e020e */
[----:B------:R-:W-:Y:S02]  /*10b20*/  UIMAD UR19, UR9, 0x7, UR14 ;  /* 0x00000007091378a4 */ /* 0x000fe4000f8e020e */
[----:B------:R-:W-:Y:S02]  /*10b30*/  UIMAD UR20, UR9, 0x6, UR14 ;  /* 0x00000006091478a4 */ /* 0x000fe4000f8e020e */
[----:B------:R-:W-:-:S02]  /*10b40*/  ULEA UR21, UR9, UR14, 0x2 ;  /* 0x0000000e09157291 */ /* 0x000fc4000f8e10ff */
[----:B------:R-:W-:Y:S02]  /*10b50*/  UIADD3 UR22, UPT, UPT, UR14, UR9, URZ ;  /* 0x000000090e167290 */ /* 0x000fe4000fffe0ff */
[----:B------:R-:W-:Y:S02]  /*10b60*/  UIADD3 UR23, UPT, UPT, -UR29, URZ, URZ ;  /* 0x000000ff1d177290 */ /* 0x000fe4000fffe1ff */
[----:B------:R-:W-:Y:S01]  /*10b70*/  ULOP3.LUT UR7, UR12, 0x7ffffff8, URZ, 0xc0, !UPT ;  /* 0x7ffffff80c077892 */ /* 0x000fe2000f8ec0ff */
[----:B------:R-:W-:Y:S01]  /*10b80*/  UMOV UR5, URZ ;  /* 0x000000ff00057c82 */ /* 0x000fe20008000000 */
[----:B------:R-:W-:-:S10]  /*10b90*/  UMOV UR6, UR14 ;  /* 0x0000000e00067c82 */ /* 0x000fd40008000000 */
.L_x_188:
[----:B------:R-:W-:Y:S02]  /*10ba0*/  ISETP.NE.AND P1, PT, RZ, UR23, PT ;  /* 0x00000017ff007c0c */ /* 0x000fe4000bf25270 */
[----:B------:R-:W-:Y:S02]  /*10bb0*/  MOV R9, UR6 ;  /* 0x0000000600097c02 */ /* 0x000fe40008000f00 */
[----:B----4-:R-:W-:-:S13]  /*10bc0*/  ISETP.NE.OR P1, PT, R37, RZ, !P1 ;  /* 0x000000ff2500720c */ /* 0x010fda0004f25670 */
[----:B------:R-:W-:-:S06]  /*10bd0*/  @!P1 IMAD.WIDE.U32 R8, R9, 0x8, R10 ;  /* 0x0000000809089825 */ /* 0x000fcc00078e000a */
[----:B------:R-:W4:Y:S01]  /*10be0*/  @!P1 LDG.E.64 R8, desc[UR10][R8.64] ;  /* 0x0000000a08089981 */ /* 0x000f22000c1e1b00 */
[----:B------:R-:W-:Y:S01]  /*10bf0*/  UIADD3 UR24, UPT, UPT, UR5, 0x1, URZ ;  /* 0x0000000105187890 */ /* 0x000fe2000fffe0ff */
[----:B------:R-:W-:Y:S01]  /*10c00*/  MOV R13, UR17 ;  /* 0x00000011000d7c02 */ /* 0x000fe20008000f00 */
[----:B------:R-:W-:Y:S01]  /*10c10*/  UIADD3 UR25, UPT, UPT, UR5, 0x2, URZ ;  /* 0x0000000205197890 */ /* 0x000fe2000fffe0ff */
[----:B---3--:R-:W0:Y:S01]  /*10c20*/  S2R R12, SR_CTAID.X ;  /* 0x00000000000c7919 */ /* 0x008e220000002500 */
[----:B------:R-:W-:Y:S01]  /*10c30*/  UIADD3 UR26, UPT, UPT, UR5, 0x3, URZ ;  /* 0x00000003051a7890 */ /* 0x000fe2000fffe0ff */
[----:B--2---:R-:W-:Y:S01]  /*10c40*/  MOV R15, UR13 ;  /* 0x0000000d000f7c02 */ /* 0x004fe20008000f00 */
[----:B------:R-:W-:Y:S01]  /*10c50*/  UIADD3 UR27, UPT, UPT, UR5, 0x4, URZ ;  /* 0x00000004051b7890 */ /* 0x000fe2000fffe0ff */
[----:B------:R-:W-:Y:S02]  /*10c60*/  MOV R17, UR21 ;  /* 0x0000001500117c02 */ /* 0x000fe40008000f00 */
[C---:B0-----:R-:W-:Y:S01]  /*10c70*/  ISETP.NE.AND P0, PT, R12.reuse, UR24, PT ;  /* 0x000000180c007c0c */ /* 0x041fe2000bf05270 */
[----:B------:R-:W-:Y:S01]  /*10c80*/  UIADD3 UR24, UPT, UPT, UR5, 0x5, URZ ;  /* 0x0000000505187890 */ /* 0x000fe2000fffe0ff */
[----:B------:R-:W-:Y:S01]  /*10c90*/  ISETP.NE.AND P4, PT, R12, UR25, PT ;  /* 0x000000190c007c0c */ /* 0x000fe2000bf85270 */
[----:B------:R-:W-:Y:S01]  /*10ca0*/  UIADD3 UR25, UPT, UPT, UR5, 0x6, URZ ;  /* 0x0000000605197890 */ /* 0x000fe2000fffe0ff */
[----:B------:R-:W-:-:S02]  /*10cb0*/  ISETP.NE.OR P0, PT, R37, RZ, !P0 ;  /* 0x000000ff2500720c */ /* 0x000fc40004705670 */
[C---:B------:R-:W-:Y:S01]  /*10cc0*/  ISETP.NE.AND P3, PT, R12.reuse, UR26, PT ;  /* 0x0000001a0c007c0c */ /* 0x040fe2000bf65270 */
[----:B------:R-:W-:Y:S01]  /*10cd0*/  UIADD3 UR26, UPT, UPT, UR5, 0x7, URZ ;  /* 0x00000007051a7890 */ /* 0x000fe2000fffe0ff */
[C---:B------:R-:W-:Y:S02]  /*10ce0*/  ISETP.NE.OR P4, PT, R37.reuse, RZ, !P4 ;  /* 0x000000ff2500720c */ /* 0x040fe40006785670 */
[C---:B------:R-:W-:Y:S02]  /*10cf0*/  ISETP.NE.AND P2, PT, R12.reuse, UR27, PT ;  /* 0x0000001b0c007c0c */ /* 0x040fe4000bf45270 */
[C---:B------:R-:W-:Y:S02]  /*10d00*/  ISETP.NE.OR P3, PT, R37.reuse, RZ, !P3 ;  /* 0x000000ff2500720c */ /* 0x040fe40005f65670 */
[----:B------:R-:W-:Y:S02]  /*10d10*/  ISETP.NE.OR P2, PT, R37, RZ, !P2 ;  /* 0x000000ff2500720c */ /* 0x000fe40005745670 */
[----:B------:R-:W-:-:S02]  /*10d20*/  ISETP.NE.AND P6, PT, R12, UR25, PT ;  /* 0x000000190c007c0c */ /* 0x000fc4000bfc5270 */
[----:B------:R-:W-:Y:S02]  /*10d30*/  ISETP.NE.AND P5, PT, R12, UR26, PT ;  /* 0x0000001a0c007c0c */ /* 0x000fe4000bfa5270 */
[----:B------:R-:W-:Y:S02]  /*10d40*/  ISETP.NE.OR P6, PT, R37, RZ, !P6 ;  /* 0x000000ff2500720c */ /* 0x000fe400077c5670 */
[----:B------:R-:W-:-:S03]  /*10d50*/  MOV R19, UR18 ;  /* 0x0000001200137c02 */ /* 0x000fc60008000f00 */
[----:B------:R-:W-:Y:S01]  /*10d60*/  @!P3 IMAD.WIDE.U32 R14, R15, 0x8, R10 ;  /* 0x000000080f0eb825 */ /* 0x000fe200078e000a */
[----:B------:R-:W-:-:S03]  /*10d70*/  ISETP.NE.OR P5, PT, R37, RZ, !P5 ;  /* 0x000000ff2500720c */ /* 0x000fc60006fa5670 */
[----:B------:R-:W-:Y:S01]  /*10d80*/  @!P2 IMAD.WIDE.U32 R16, R17, 0x8, R10 ;  /* 0x000000081110a825 */ /* 0x000fe200078e000a */
[----:B------:R-:W-:Y:S01]  /*10d90*/  MOV R23, UR20 ;  /* 0x0000001400177c02 */ /* 0x000fe20008000f00 */
[----:B------:R-:W2:Y:S01]  /*10da0*/  @!P3 LDG.E.64 R14, desc[UR10][R14.64] ;  /* 0x0000000a0e0eb981 */ /* 0x000ea2000c1e1b00 */
[----:B------:R-:W-:-:S03]  /*10db0*/  MOV R27, UR19 ;  /* 0x00000013001b7c02 */ /* 0x000fc60008000f00 */
[----:B------:R-:W3:Y:S01]  /*10dc0*/  @!P2 LDG.E.64 R16, desc[UR10][R16.64] ;  /* 0x0000000a1010a981 */ /* 0x000ee2000c1e1b00 */
[----:B------:R-:W-:-:S04]  /*10dd0*/  @!P6 IMAD.WIDE.U32 R22, R23, 0x8, R10 ;  /* 0x000000081716e825 */ /* 0x000fc800078e000a */
[----:B------:R-:W-:Y:S02]  /*10de0*/  @!P5 IMAD.WIDE.U32 R26, R27, 0x8, R10 ;  /* 0x000000081b1ad825 */ /* 0x000fe400078e000a */
[----:B------:R-:W5:Y:S04]  /*10df0*/  @!P6 LDG.E.64 R22, desc[UR10][R22.64] ;  /* 0x0000000a1616e981 */ /* 0x000f68000c1e1b00 */
[----:B------:R-:W5:Y:S01]  /*10e00*/  @!P5 LDG.E.64 R26, desc[UR10][R26.64] ;  /* 0x0000000a1a1ad981 */ /* 0x000f62000c1e1b00 */
[----:B----4-:R-:W-:Y:S01]  /*10e10*/  @!P1 FADD.FTZ R21, R21, R9 ;  /* 0x0000000915159221 */ /* 0x010fe20000010000 */
[----:B------:R-:W-:Y:S01]  /*10e20*/  MOV R9, UR22 ;  /* 0x0000001600097c02 */ /* 0x000fe20008000f00 */
[----:B------:R-:W-:Y:S01]  /*10e30*/  @!P1 FADD.FTZ R20, R20, R8 ;  /* 0x0000000814149221 */ /* 0x000fe20000010000 */
[----:B------:R-:W-:Y:S01]  /*10e40*/  ISETP.NE.AND P1, PT, R12, UR24, PT ;  /* 0x000000180c007c0c */ /* 0x000fe2000bf25270 */
[----:B------:R-:W-:-:S03]  /*10e50*/  @!P4 IMAD.WIDE.U32 R12, R13, 0x8, R10 ;  /* 0x000000080d0cc825 */ /* 0x000fc600078e000a */
[----:B------:R-:W-:Y:S01]  /*10e60*/  ISETP.NE.OR P1, PT, R37, RZ, !P1 ;  /* 0x000000ff2500720c */ /* 0x000fe20004f25670 */
[--C-:B------:R-:W-:Y:S02]  /*10e70*/  @!P0 IMAD.WIDE.U32 R8, R9, 0x8, R10.reuse ;  /* 0x0000000809088825 */ /* 0x100fe400078e000a */
[----:B------:R-:W4:Y:S04]  /*10e80*/  @!P4 LDG.E.64 R12, desc[UR10][R12.64] ;  /* 0x0000000a0c0cc981 */ /* 0x000f28000c1e1b00 */
[----:B------:R-:W2:Y:S06]  /*10e90*/  @!P0 LDG.E.64 R8, desc[UR10][R8.64] ;  /* 0x0000000a08088981 */ /* 0x000eac000c1e1b00 */
[----:B------:R-:W-:-:S06]  /*10ea0*/  @!P1 IMAD.WIDE.U32 R18, R19, 0x8, R10 ;  /* 0x0000000813129825 */ /* 0x000fcc00078e000a */
[----:B------:R-:W5:Y:S01]  /*10eb0*/  @!P1 LDG.E.64 R18, desc[UR10][R18.64] ;  /* 0x0000000a12129981 */ /* 0x000f62000c1e1b00 */
[----:B------:R-:W-:-:S04]  /*10ec0*/  UIADD3 UR5, UPT, UPT, UR5, 0x8, URZ ;  /* 0x0000000805057890 */ /* 0x000fc8000fffe0ff */
[----:B------:R-:W-:Y:S02]  /*10ed0*/  UISETP.NE.AND UP0, UPT, UR5, UR7, UPT ;  /* 0x000000070500728c */ /* 0x000fe4000bf05270 */
[----:B------:R-:W-:Y:S02]  /*10ee0*/  ULEA UR20, UR9, UR20, 0x3 ;  /* 0x0000001409147291 */ /* 0x000fe4000f8e18ff */
[----:B------:R-:W-:Y:S02]  /*10ef0*/  ULEA UR18, UR9, UR18, 0x3 ;  /* 0x0000001209127291 */ /* 0x000fe4000f8e18ff */
[----:B------:R-:W-:Y:S02]  /*10f00*/  ULEA UR21, UR9, UR21, 0x3 ;  /* 0x0000001509157291 */ /* 0x000fe4000f8e18ff */
[----:B------:R-:W-:Y:S02]  /*10f10*/  ULEA UR13, UR9, UR13, 0x3 ;  /* 0x0000000d090d7291 */ /* 0x000fe4000f8e18ff */
[----:B------:R-:W-:-:S02]  /*10f20*/  ULEA UR17, UR9, UR17, 0x3 ;  /* 0x0000001109117291 */ /* 0x000fc4000f8e18ff */
[----:B------:R-:W-:Y:S02]  /*10f30*/  ULEA UR22, UR9, UR22, 0x3 ;  /* 0x0000001609167291 */ /* 0x000fe4000f8e18ff */
[----:B------:R-:W-:Y:S02]  /*10f40*/  UIADD3 UR23, UPT, UPT, UR23, 0x8, URZ ;  /* 0x0000000817177890 */ /* 0x000fe4000fffe0ff */
[----:B------:R-:W-:Y:S02]  /*10f50*/  ULEA UR6, UR9, UR6, 0x3 ;  /* 0x0000000609067291 */ /* 0x000fe4000f8e18ff */
[----:B------:R-:W-:Y:S01]  /*10f60*/  ULEA UR19, UR9, UR19, 0x3 ;  /* 0x0000001309137291 */ /* 0x000fe2000f8e18ff */
[----:B--2---:R-:W-:Y:S01]  /*10f70*/  @!P0 FADD.FTZ R20, R20, R8 ;  /* 0x0000000814148221 */ /* 0x004fe20000010000 */
[----:B------:R-:W-:-:S03]  /*10f80*/  @!P0 FADD.FTZ R21, R21, R9 ;  /* 0x0000000915158221 */ /* 0x000fc60000010000 */
[----:B----4-:R-:W-:Y:S01]  /*10f90*/  @!P4 FADD.FTZ R20, R20, R12 ;  /* 0x0000000c1414c221 */ /* 0x010fe20000010000 */
[----:B------:R-:W-:-:S03]  /*10fa0*/  @!P4 FADD.FTZ R21, R21, R13 ;  /* 0x0000000d1515c221 */ /* 0x000fc60000010000 */
[----:B------:R-:W-:Y:S01]  /*10fb0*/  @!P3 FADD.FTZ R20, R20, R14 ;  /* 0x0000000e1414b221 */ /* 0x000fe20000010000 */
[----:B------:R-:W-:-:S03]  /*10fc0*/  @!P3 FADD.FTZ R21, R21, R15 ;  /* 0x0000000f1515b221 */ /* 0x000fc60000010000 */
[----:B---3--:R-:W-:Y:S01]  /*10fd0*/  @!P2 FADD.FTZ R20, R20, R16 ;  /* 0x000000101414a221 */ /* 0x008fe20000010000 */
[----:B------:R-:W-:-:S03]  /*10fe0*/  @!P2 FADD.FTZ R21, R21, R17 ;  /* 0x000000111515a221 */ /* 0x000fc60000010000 */
[----:B-----5:R-:W-:Y:S01]  /*10ff0*/  @!P1 FADD.FTZ R20, R20, R18 ;  /* 0x0000001214149221 */ /* 0x020fe20000010000 */
[----:B------:R-:W-:-:S03]  /*11000*/  @!P1 FADD.FTZ R21, R21, R19 ;  /* 0x0000001315159221 */ /* 0x000fc60000010000 */
[----:B------:R-:W-:Y:S01]  /*11010*/  @!P6 FADD.FTZ R20, R20, R22 ;  /* 0x000000161414e221 */ /* 0x000fe20000010000 */
[----:B------:R-:W-:-:S03]  /*11020*/  @!P6 FADD.FTZ R21, R21, R23 ;  /* 0x000000171515e221 */ /* 0x000fc60000010000 */
[----:B------:R-:W-:Y:S01]  /*11030*/  @!P5 FADD.FTZ R20, R20, R26 ;  /* 0x0000001a1414d221 */ /* 0x000fe20000010000 */
[----:B------:R-:W-:Y:S01]  /*11040*/  @!P5 FADD.FTZ R21, R21, R27 ;  /* 0x0000001b1515d221 */ /* 0x000fe20000010000 */
[----:B------:R-:W-:Y:S06]  /*11050*/  BRA.U UP0, `(.L_x_188) ;  /* 0xfffffff900d07547 */ /* 0x000fec000b83ffff */
[----:B------:R-:W-:-:S05]  /*11060*/  UMOV UR5, UR7 ;  /* 0x0000000700057c82 */ /* 0x000fca0008000000 */
.L_x_187:
[----:B------:R-:W-:-:S09]  /*11070*/  ULOP3.LUT UP0, UR6, UR12, 0x7, URZ, 0xc0, !UPT ;  /* 0x000000070c067892 */ /* 0x000fd2000f80c0ff */
[----:B------:R-:W-:Y:S05]  /*11080*/  BRA.U !UP0, `(.L_x_183) ;  /* 0x0000000508687547 */ /* 0x000fea000b800000 */
[----:B------:R-:W-:Y:S02]  /*11090*/  UIADD3 UR6, UPT, UPT, UR6, -0x1, URZ ;  /* 0xffffffff06067890 */ /* 0x000fe4000fffe0ff */
[----:B------:R-:W-:Y:S02]  /*110a0*/  ULOP3.LUT UP0, UR18, UR12, 0x3, URZ, 0xc0, !UPT ;  /* 0x000000030c127892 */ /* 0x000fe4000f80c0ff */
[----:B------:R-:W-:-:S09]  /*110b0*/  UISETP.GE.U32.AND UP1, UPT, UR6, 0x3, UPT ;  /* 0x000000030600788c */ /* 0x000fd2000bf26070 */
[----:B------:R-:W-:Y:S05]  /*110c0*/  BRA.U !UP1, `(.L_x_189) ;  /* 0x0000000109b87547 */ /* 0x000fea000b800000 */
[----:B------:R-:W0:Y:S01]  /*110d0*/  S2R R8, SR_CTAID.X ;  /* 0x0000000000087919 */ /* 0x000e220000002500 */
[----:B------:R-:W-:Y:S02]  /*110e0*/  UIADD3 UR6, UPT, UPT, UR5, 0x1, URZ ;  /* 0x0000000105067890 */ /* 0x000fe4000fffe0ff */
[----:B------:R-:W-:Y:S02]  /*110f0*/  UIADD3 UR7, UPT, UPT, UR5, 0x2, URZ ;  /* 0x0000000205077890 */ /* 0x000fe4000fffe0ff */
[----:B------:R-:W-:Y:S02]  /*11100*/  UISETP.NE.AND UP1, UPT, UR6, UR29, UPT ;  /* 0x0000001d0600728c */ /* 0x000fe4000bf25270 */
[----:B------:R-:W-:Y:S02]  /*11110*/  UIADD3 UR13, UPT, UPT, UR5, 0x3, URZ ;  /* 0x00000003050d7890 */ /* 0x000fe4000fffe0ff */
[----:B------:R-:W-:Y:S02]  /*11120*/  UISETP.NE.AND UP2, UPT, UR7, UR29, UPT ;  /* 0x0000001d0700728c */ /* 0x000fe4000bf45270 */
[----:B------:R-:W-:Y:S01]  /*11130*/  PLOP3.LUT P1, PT, PT, PT, UP1, 0x80, 0x8 ;  /* 0x000000000008781c */ /* 0x000fe20003f2f018 */
[----:B------:R-:W-:-:S03]  /*11140*/  UISETP.NE.AND UP3, UPT, UR13, UR29, UPT ;  /* 0x0000001d0d00728c */ /* 0x000fc6000bf65270 */
[----:B------:R-:W-:Y:S02]  /*11150*/  PLOP3.LUT P2, PT, PT, PT, UP2, 0x80, 0x8 ;  /* 0x000000000008781c */ /* 0x000fe40003f4f028 */
[C---:B----4-:R-:W-:Y:S02]  /*11160*/  ISETP.NE.OR P1, PT, R37.reuse, RZ, !P1 ;  /* 0x000000ff2500720c */ /* 0x050fe40004f25670 */
[----:B------:R-:W-:Y:S02]  /*11170*/  PLOP3.LUT P3, PT, PT, PT, UP3, 0x80, 0x8 ;  /* 0x000000000008781c */ /* 0x000fe40003f6f038 */
[C---:B------:R-:W-:Y:S02]  /*11180*/  ISETP.NE.OR P2, PT, R37.reuse, RZ, !P2 ;  /* 0x000000ff2500720c */ /* 0x040fe40005745670 */
[----:B------:R-:W-:-:S07]  /*11190*/  ISETP.NE.OR P3, PT, R37, RZ, !P3 ;  /* 0x000000ff2500720c */ /* 0x000fce0005f65670 */
[----:B------:R-:W-:Y:S01]  /*111a0*/  VOTEU.ALL UP2, P1 ;  /* 0x0000000000ff7886 */ /* 0x000fe20000840000 */
[----:B0-----:R-:W-:-:S04]  /*111b0*/  ISETP.NE.AND P0, PT, R8, UR5, PT ;  /* 0x0000000508007c0c */ /* 0x001fc8000bf05270 */
[----:B------:R-:W-:Y:S01]  /*111c0*/  @!UP2 UIMAD UR6, UR6, UR9, UR14 ;  /* 0x000000090606a2a4 */ /* 0x000fe2000f8e020e */
[----:B------:R-:W-:Y:S01]  /*111d0*/  ISETP.NE.OR P0, PT, R37, RZ, !P0 ;  /* 0x000000ff2500720c */ /* 0x000fe20004705670 */
[----:B------:R-:W-:-:S04]  /*111e0*/  VOTEU.ALL UP2, P3 ;  /* 0x0000000000ff7886 */ /* 0x000fc80001840000 */
[----:B------:R-:W-:Y:S01]  /*111f0*/  MOV R13, UR6 ;  /* 0x00000006000d7c02 */ /* 0x000fe20008000f00 */
[----:B------:R-:W-:-:S04]  /*11200*/  @!UP2 UIMAD UR6, UR13, UR9, UR14 ;  /* 0x000000090d06a2a4 */ /* 0x000fc8000f8e020e */
[----:B---3--:R-:W-:-:S03]  /*11210*/  @!P1 IMAD.WIDE.U32 R12, R13, 0x8, R10 ;  /* 0x000000080d0c9825 */ /* 0x008fc600078e000a */
[----:B------:R-:W-:Y:S01]  /*11220*/  VOTEU.ALL UP1, P0 ;  /* 0x0000000000ff7886 */ /* 0x000fe20000020000 */
[----:B------:R-:W-:Y:S02]  /*11230*/  MOV R17, UR6 ;  /* 0x0000000600117c02 */ /* 0x000fe40008000f00 */
[----:B------:R-:W3:Y:S02]  /*11240*/  @!P1 LDG.E.64 R12, desc[UR10][R12.64] ;  /* 0x0000000a0c0c9981 */ /* 0x000ee4000c1e1b00 */
[----:B------:R-:W-:Y:S01]  /*11250*/  @!UP1 UIMAD UR17, UR5, UR9, UR14 ;  /* 0x00000009051192a4 */ /* 0x000fe2000f8e020e */
[----:B------:R-:W-:-:S05]  /*11260*/  VOTEU.ALL UP1, P2 ;  /* 0x0000000000ff7886 */ /* 0x000fca0001020000 */
[----:B------:R-:W-:Y:S01]  /*11270*/  MOV R9, UR17 ;  /* 0x0000001100097c02 */ /* 0x000fe20008000f00 */
[----:B------:R-:W-:-:S04]  /*11280*/  @!UP1 UIMAD UR7, UR7, UR9, UR14 ;  /* 0x00000009070792a4 */ /* 0x000fc8000f8e020e */
[----:B------:R-:W-:Y:S02]  /*11290*/  @!P0 IMAD.WIDE.U32 R8, R9, 0x8, R10 ;  /* 0x0000000809088825 */ /* 0x000fe400078e000a */
[----:B--2---:R-:W-:-:S04]  /*112a0*/  MOV R15, UR7 ;  /* 0x00000007000f7c02 */ /* 0x004fc80008000f00 */
[----:B------:R-:W2:Y:S01]  /*112b0*/  @!P0 LDG.E.64 R8, desc[UR10][R8.64] ;  /* 0x0000000a08088981 */ /* 0x000ea2000c1e1b00 */
[----:B------:R-:W-:-:S04]  /*112c0*/  @!P2 IMAD.WIDE.U32 R14, R15, 0x8, R10 ;  /* 0x000000080f0ea825 */ /* 0x000fc800078e000a */
[----:B------:R-:W-:Y:S02]  /*112d0*/  @!P3 IMAD.WIDE.U32 R16, R17, 0x8, R10 ;  /* 0x000000081110b825 */ /* 0x000fe400078e000a */
[----:B------:R-:W4:Y:S04]  /*112e0*/  @!P2 LDG.E.64 R14, desc[UR10][R14.64] ;  /* 0x0000000a0e0ea981 */ /* 0x000f28000c1e1b00 */
[----:B------:R-:W5:Y:S01]  /*112f0*/  @!P3 LDG.E.64 R16, desc[UR10][R16.64] ;  /* 0x0000000a1010b981 */ /* 0x000f62000c1e1b00 */
[----:B------:R-:W-:-:S04]  /*11300*/  MOV R18, UR5 ;  /* 0x0000000500127c02 */ /* 0x000fc80008000f00 */
[----:B------:R-:W-:-:S04]  /*11310*/  IADD3 R18, PT, PT, R18, 0x4, RZ ;  /* 0x0000000412127810 */ /* 0x000fc80007ffe0ff */
[----:B------:R-:W-:Y:S01]  /*11320*/  R2UR UR5, R18 ;  /* 0x00000000120572ca */ /* 0x000fe200000e0000 */
        /* <DEDUP_REMOVED lines=8> */
.L_x_189:
[----:B------:R-:W-:Y:S05]  /*113b0*/  BRA.U !UP0, `(.L_x_183) ;  /* 0x00000001089c7547 */ /* 0x000fea000b800000 */
[----:B--2---:R-:W0:Y:S01]  /*113c0*/  S2R R15, SR_CTAID.X ;  /* 0x00000000000f7919 */ /* 0x004e220000002500 */
[----:B------:R-:W-:Y:S02]  /*113d0*/  UISETP.NE.AND UP0, UPT, UR18, 0x1, UPT ;  /* 0x000000011200788c */ /* 0x000fe4000bf05270 */
[----:B------:R-:W-:-:S07]  /*113e0*/  ULOP3.LUT UR6, UR12, 0x1, URZ, 0xc0, !UPT ;  /* 0x000000010c067892 */ /* 0x000fce000f8ec0ff */
[----:B------:R-:W-:Y:S05]  /*113f0*/  BRA.U !UP0, `(.L_x_190) ;  /* 0x0000000108587547 */ /* 0x000fea000b800000 */
[----:B------:R-:W1:Y:S01]  /*11400*/  S2R R9, SR_CTAID.X ;  /* 0x0000000000097919 */ /* 0x000e620000002500 */
[----:B------:R-:W-:Y:S01]  /*11410*/  MOV R14, UR5 ;  /* 0x00000005000e7c02 */ /* 0x000fe20008000f00 */
[----:B------:R-:W2:Y:S01]  /*11420*/  S2R R8, SR_CTAID.Y ;  /* 0x0000000000087919 */ /* 0x000ea20000002600 */
[----:B-1----:R-:W-:Y:S02]  /*11430*/  ISETP.NE.AND P0, PT, R9, UR5, PT ;  /* 0x0000000509007c0c */ /* 0x002fe4000bf05270 */
[----:B------:R-:W-:Y:S02]  /*11440*/  IADD3 R9, PT, PT, R14, 0x1, RZ ;  /* 0x000000010e097810 */ /* 0x000fe40007ffe0ff */
[----:B----4-:R-:W-:Y:S02]  /*11450*/  ISETP.NE.OR P1, PT, R37, RZ, !P0 ;  /* 0x000000ff2500720c */ /* 0x010fe40004725670 */
[----:B------:R-:W-:-:S04]  /*11460*/  ISETP.NE.AND P0, PT, R9, UR29, PT ;  /* 0x0000001d09007c0c */ /* 0x000fc8000bf05270 */
[----:B------:R-:W-:-:S07]  /*11470*/  ISETP.NE.OR P0, PT, R37, RZ, !P0 ;  /* 0x000000ff2500720c */ /* 0x000fce0004705670 */
[----:B------:R-:W-:-:S05]  /*11480*/  VOTEU.ALL UP0, P1 ;  /* 0x0000000000ff7886 */ /* 0x000fca0000800000 */
[----:B------:R-:W-:Y:S02]  /*11490*/  @!UP0 UIMAD UR5, UR5, UR9, UR14 ;  /* 0x00000009050582a4 */ /* 0x000fe4000f8e020e */
[----:B--2---:R-:W-:-:S04]  /*114a0*/  @!P0 IMAD R9, R9, UR9, R8 ;  /* 0x0000000909098c24 */ /* 0x004fc8000f8e0208 */
[----:B------:R-:W-:Y:S01]  /*114b0*/  @!P0 IMAD.WIDE.U32 R8, R9, 0x8, R10 ;  /* 0x0000000809088825 */ /* 0x000fe200078e000a */
[----:B------:R-:W-:-:S05]  /*114c0*/  MOV R13, UR5 ;  /* 0x00000005000d7c02 */ /* 0x000fca0008000f00 */
[----:B---3--:R-:W-:Y:S01]  /*114d0*/  @!P1 IMAD.WIDE.U32 R12, R13, 0x8, R10 ;  /* 0x000000080d0c9825 */ /* 0x008fe200078e000a */
[----:B------:R-:W2:Y:S05]  /*114e0*/  @!P0 LDG.E.64 R8, desc[UR10][R8.64] ;  /* 0x0000000a08088981 */ /* 0x000eaa000c1e1b00 */
[----:B------:R-:W3:Y:S01]  /*114f0*/  @!P1 LDG.E.64 R12, desc[UR10][R12.64] ;  /* 0x0000000a0c0c9981 */ /* 0x000ee2000c1e1b00 */
[----:B------:R-:W-:-:S04]  /*11500*/  IADD3 R14, PT, PT, R14, 0x2, RZ ;  /* 0x000000020e0e7810 */ /* 0x000fc80007ffe0ff */
[----:B------:R-:W-:Y:S01]  /*11510*/  R2UR UR5, R14 ;  /* 0x000000000e0572ca */ /* 0x000fe200000e0000 */
[----:B---3--:R-:W-:Y:S01]  /*11520*/  @!P1 FADD.FTZ R20, R20, R12 ;  /* 0x0000000c14149221 */ /* 0x008fe20000010000 */
[----:B------:R-:W-:-:S03]  /*11530*/  @!P1 FADD.FTZ R21, R21, R13 ;  /* 0x0000000d15159221 */ /* 0x000fc60000010000 */
[----:B--2---:R-:W-:Y:S01]  /*11540*/  @!P0 FADD.FTZ R20, R20, R8 ;  /* 0x0000000814148221 */ /* 0x004fe20000010000 */
[----:B------:R-:W-:-:S09]  /*11550*/  @!P0 FADD.FTZ R21, R21, R9 ;  /* 0x0000000915158221 */ /* 0x000fd20000010000 */
.L_x_190:
[----:B0-----:R-:W-:Y:S01]  /*11560*/  ISETP.NE.AND P0, PT, R15, UR5, PT ;  /* 0x000000050f007c0c */ /* 0x001fe2000bf05270 */
[----:B------:R-:W-:Y:S01]  /*11570*/  BSSY.RECONVERGENT B0, `(.L_x_183) ;  /* 0x000000b000007945 */ /* 0x000fe20003800200 */
[----:B------:R-:W-:Y:S02]  /*11580*/  MOV R8, UR6 ;  /* 0x0000000600087c02 */ /* 0x000fe40008000f00 */
[----:B----4-:R-:W-:-:S04]  /*11590*/  ISETP.NE.OR P0, PT, R37, RZ, !P0 ;  /* 0x000000ff2500720c */ /* 0x010fc80004705670 */
[----:B------:R-:W-:-:S13]  /*115a0*/  ISETP.NE.U32.OR P0, PT, R8, 0x1, P0 ;  /* 0x000000010800780c */ /* 0x000fda0000705470 */
[----:B------:R-:W-:Y:S05]  /*115b0*/  @P0 BRA `(.L_x_191) ;  /* 0x0000000000180947 */ /* 0x000fea0003800000 */
[----:B------:R-:W-:-:S06]  /*115c0*/  UIMAD UR6, UR9, UR5, UR14 ;  /* 0x00000005090672a4 */ /* 0x000fcc000f8e020e */
[----:B------:R-:W-:-:S05]  /*115d0*/  MOV R9, UR6 ;  /* 0x0000000600097c02 */ /* 0x000fca0008000f00 */
[----:B------:R-:W-:-:S06]  /*115e0*/  IMAD.WIDE.U32 R10, R9, 0x8, R10 ;  /* 0x00000008090a7825 */ /* 0x000fcc00078e000a */
[----:B------:R-:W3:Y:S02]  /*115f0*/  LDG.E.64 R10, desc[UR10][R10.64] ;  /* 0x0000000a0a0a7981 */ /* 0x000ee4000c1e1b00 */
[----:B---3--:R-:W-:Y:S01]  /*11600*/  FADD.FTZ R20, R20, R10 ;  /* 0x0000000a14147221 */ /* 0x008fe20000010000 */
[----:B------:R-:W-:-:S07]  /*11610*/  FADD.FTZ R21, R21, R11 ;  /* 0x0000000b15157221 */ /* 0x000fce0000010000 */
.L_x_191:
[----:B------:R-:W-:Y:S05]  /*11620*/  BSYNC.RECONVERGENT B0 ;  /* 0x0000000000007941 */ /* 0x000fea0003800200 */
.L_x_183:
[----:B------:R-:W0:Y:S01]  /*11630*/  S2UR UR6, SR_CgaCtaId ;  /* 0x00000000000679c3 */ /* 0x000e220000008800 */
[----:B----4-:R-:W-:Y:S01]  /*11640*/  ISETP.NE.AND P0, PT, R37, RZ, PT ;  /* 0x000000ff2500720c */ /* 0x010fe20003f05270 */
[----:B------:R-:W-:Y:S01]  /*11650*/  UMOV UR5, 0x400 ;  /* 0x0000040000057882 */ /* 0x000fe20000000000 */
[----:B------:R-:W4:Y:S01]  /*11660*/  LDCU.U8 UR12, c[0x0][0x414] ;  /* 0x00008280ff0c77ac */ /* 0x000f220008000000 */
[----:B-1----:R-:W-:Y:S01]  /*11670*/  HFMA2 R13, -RZ, RZ, 0, 0 ;  /* 0x00000000ff0d7431 */ /* 0x002fe200000001ff */
[----:B------:R-:W1:Y:S01]  /*11680*/  LDCU.64 UR20, c[0x0][0x3f8] ;  /* 0x00007f00ff1477ac */ /* 0x000e620008000a00 */
[----:B------:R-:W0:Y:S01]  /*11690*/  LDCU.64 UR18, c[0x0][0x400] ;  /* 0x00008000ff1277ac */ /* 0x000e220008000a00 */
[----:B----4-:R-:W-:Y:S02]  /*116a0*/  UISETP.NE.AND UP0, UPT, UR12, URZ, UPT ;  /* 0x000000ff0c00728c */ /* 0x010fe4000bf05270 */
[----:B0-----:R-:W-:Y:S01]  /*116b0*/  ULEA UR5, UR6, UR5, 0x18 ;  /* 0x0000000506057291 */ /* 0x001fe2000f8ec0ff */
[----:B------:R-:W0:Y:S03]  /*116c0*/  LDCU.64 UR6, c[0x0][0x380] ;  /* 0x00007000ff0677ac */ /* 0x000e260008000a00 */
[----:B------:R-:W-:-:S05]  /*116d0*/  PLOP3.LUT P1, PT, PT, PT, UP0, 0x80, 0x8 ;  /* 0x000000000008781c */ /* 0x000fca0003f2f008 */
[----:B-----5:R-:W-:Y:S01]  /*116e0*/  @!P0 STS.64 [UR5+0xe0], R20 ;  /* 0x0000e014ff008988 */ /* 0x020fe20008000a05 */
[----:B------:R-:W-:Y:S06]  /*116f0*/  BAR.SYNC.DEFER_BLOCKING 0x0 ;  /* 0x0000000000007b1d */ /* 0x000fec0000010000 */
[----:B------:R-:W4:Y:S01]  /*11700*/  LDS.64 R10, [UR5+0xe0] ;  /* 0x0000e005ff0a7984 */ /* 0x000f220008000a00 */
[----:B------:R-:W4:Y:S02]  /*11710*/  LDCU UR5, c[0x0][0x42c] ;  /* 0x00008580ff0577ac */ /* 0x000f240008000800 */
[----:B----4-:R-:W-:Y:S01]  /*11720*/  FMUL.FTZ R10, R10, UR5 ;  /* 0x000000050a0a7c20 */ /* 0x010fe20008410000 */
[----:B01----:R-:W-:-:S07]  /*11730*/  FMUL.FTZ R11, R11, UR5 ;  /* 0x000000050b0b7c20 */ /* 0x003fce0008410000 */
.L_x_197:
[----:B------:R-:W-:-:S05]  /*11740*/  LEA R19, R13, UR15, 0x2 ;  /* 0x0000000f0d137c11 */ /* 0x000fca000f8e10ff */
[----:B0-2---:R-:W3:Y:S04]  /*11750*/  LDL.64 R14, [R19+0x10] ;  /* 0x00001000130e7983 */ /* 0x005ee80000100a00 */
[----:B------:R-:W2:Y:S01]  /*11760*/  LDL.64 R8, [R19+0x90] ;  /* 0x0000900013087983 */ /* 0x000ea20000100a00 */
[----:B------:R-:W-:Y:S01]  /*11770*/  BSSY.RECONVERGENT B0, `(.L_x_192) ;  /* 0x0000036000007945 */ /* 0x000fe20003800200 */
[C---:B---3--:R-:W-:Y:S02]  /*11780*/  SHF.L.U32 R12, R14.reuse, 0x10, RZ ;  /* 0x000000100e0c7819 */ /* 0x048fe400000006ff */
[----:B------:R-:W-:Y:S02]  /*11790*/  PRMT R14, R14, 0x7632, R14 ;  /* 0x000076320e0e7816 */ /* 0x000fe4000000000e */
[----:B--2---:R-:W-:Y:S01]  /*117a0*/  SHF.L.U32 R19, R8, 0x10, RZ ;  /* 0x0000001008137819 */ /* 0x004fe200000006ff */
[----:B------:R-:W-:Y:S01]  /*117b0*/  FADD.FTZ R12, R12, -UR28 ;  /* 0x8000001c0c0c7e21 */ /* 0x000fe20008010000 */
[----:B------:R-:W-:-:S03]  /*117c0*/  SHF.L.U32 R14, R14, 0x10, RZ ;  /* 0x000000100e0e7819 */ /* 0x000fc600000006ff */
[----:B------:R-:W-:Y:S02]  /*117d0*/  FMUL.FTZ R17, R12, UR16 ;  /* 0x000000100c117c20 */ /* 0x000fe40008410000 */
[----:B------:R-:W-:Y:S02]  /*117e0*/  FADD.FTZ R12, R14, -UR28 ;  /* 0x8000001c0e0c7e21 */ /* 0x000fe40008010000 */
[-C--:B------:R-:W-:Y:S01]  /*117f0*/  @P1 FFMA.FTZ R14, R4, R17.reuse, R2 ;  /* 0x00000011040e1223 */ /* 0x080fe20000010002 */
[----:B------:R-:W-:Y:S01]  /*11800*/  FFMA.FTZ R17, R10, R17, R11 ;  /* 0x000000110a117223 */ /* 0x000fe2000001000b */
[----:B------:R-:W-:Y:S02]  /*11810*/  FMUL.FTZ R12, R12, UR16 ;  /* 0x000000100c0c7c20 */ /* 0x000fe40008410000 */
[----:B------:R-:W-:Y:S02]  /*11820*/  @P1 FMUL.FTZ R18, R14, -1.4426950216293334961 ;  /* 0xbfb8aa3b0e121820 */ /* 0x000fe40000410000 */
[----:B------:R-:W-:-:S04]  /*11830*/  @P1 FFMA.FTZ R16, R5, R12, R3 ;  /* 0x0000000c05101223 */ /* 0x000fc80000010003 */
[----:B------:R-:W0:Y:S01]  /*11840*/  @P1 MUFU.EX2 R18, R18 ;  /* 0x0000001200121308 */ /* 0x000e220000000800 */
[----:B------:R-:W-:-:S06]  /*11850*/  @P1 FMUL.FTZ R21, R16, -1.4426950216293334961 ;  /* 0xbfb8aa3b10151820 */ /* 0x000fcc0000410000 */
[----:B------:R-:W1:Y:S01]  /*11860*/  @P1 MUFU.EX2 R21, R21 ;  /* 0x0000001500151308 */ /* 0x000e620000000800 */
[----:B0-----:R-:W-:-:S06]  /*11870*/  @P1 FADD.FTZ R20, R18, 1 ;  /* 0x3f80000012141421 */ /* 0x001fcc0000010000 */
[----:B------:R-:W0:Y:S01]  /*11880*/  @P1 MUFU.RCP R20, R20 ;  /* 0x0000001400141308 */ /* 0x000e220000001000 */
[----:B-1----:R-:W-:-:S07]  /*11890*/  @P1 FADD.FTZ R22, R21, 1 ;  /* 0x3f80000015161421 */ /* 0x002fce0000010000 */
[----:B------:R-:W1:Y:S01]  /*118a0*/  @P1 MUFU.RCP R23, R22 ;  /* 0x0000001600171308 */ /* 0x000e620000001000 */
[----:B0-----:R-:W-:Y:S01]  /*118b0*/  @P1 FADD.FTZ R27, -R20, 1 ;  /* 0x3f800000141b1421 */ /* 0x001fe20000010100 */
[----:B------:R-:W-:-:S03]  /*118c0*/  @P1 FMUL.FTZ R18, R19, R20 ;  /* 0x0000001413121220 */ /* 0x000fc60000410000 */
[----:B------:R-:W-:Y:S01]  /*118d0*/  @P1 FFMA.FTZ R27, R14, R27, 1 ;  /* 0x3f8000000e1b1423 */ /* 0x000fe2000001001b */
[----:B------:R-:W-:Y:S02]  /*118e0*/  PRMT R14, R8, 0x7632, R14 ;  /* 0x00007632080e7816 */ /* 0x000fe4000000000e */
[----:B------:R-:W-:Y:S01]  /*118f0*/  LEA R8, R13, R0, 0x4 ;  /* 0x000000000d087211 */ /* 0x000fe200078e20ff */
[----:B-1----:R-:W-:Y:S01]  /*11900*/  @P1 FADD.FTZ R29, -R23, 1 ;  /* 0x3f800000171d1421 */ /* 0x002fe20000010100 */
[----:B------:R-:W-:Y:S01]  /*11910*/  SHF.L.U32 R14, R14, 0x10, RZ ;  /* 0x000000100e0e7819 */ /* 0x000fe200000006ff */
[----:B------:R-:W-:Y:S01]  /*11920*/  @P1 FMUL.FTZ R19, R18, R27 ;  /* 0x0000001b12131220 */ /* 0x000fe20000410000 */
[----:B------:R-:W-:Y:S01]  /*11930*/  ISETP.GE.U32.AND P0, PT, R8, UR18, PT ;  /* 0x0000001208007c0c */ /* 0x000fe2000bf06070 */
[----:B------:R-:W-:Y:S01]  /*11940*/  @P1 FFMA.FTZ R16, R16, R29, 1 ;  /* 0x3f80000010101423 */ /* 0x000fe2000001001d */
[----:B------:R-:W-:Y:S01]  /*11950*/  SHF.R.S32.HI R21, RZ, 0x1f, R8 ;  /* 0x0000001fff157819 */ /* 0x000fe20000011408 */
[----:B------:R-:W-:Y:S01]  /*11960*/  @P1 FMUL.FTZ R23, R14, R23 ;  /* 0x000000170e171220 */ /* 0x000fe20000410000 */
[----:B------:R-:W-:Y:S01]  /*11970*/  FFMA.FTZ R17, R4, R19, -R17 ;  /* 0x0000001304117223 */ /* 0x000fe20000010811 */
[----:B------:R-:W-:-:S02]  /*11980*/  PRMT R19, R15, 0x7632, R19 ;  /* 0x000076320f137816 */ /* 0x000fc40000000013 */
[----:B------:R-:W-:Y:S01]  /*11990*/  ISETP.GE.AND.EX P0, PT, R21, UR19, PT, P0 ;  /* 0x0000001315007c0c */ /* 0x000fe2000bf06300 */
[----:B------:R-:W-:Y:S01]  /*119a0*/  @P1 FMUL.FTZ R14, R23, R16 ;  /* 0x00000010170e1220 */ /* 0x000fe20000410000 */
[----:B------:R-:W-:Y:S01]  /*119b0*/  FFMA.FTZ R16, R10, R12, R11 ;  /* 0x0000000c0a107223 */ /* 0x000fe2000001000b */
[----:B------:R-:W-:Y:S02]  /*119c0*/  SHF.L.U32 R18, R15, 0x10, RZ ;  /* 0x000000100f127819 */ /* 0x000fe400000006ff */
[----:B------:R-:W-:Y:S01]  /*119d0*/  IADD3 R12, PT, PT, R8, 0x10, RZ ;  /* 0x00000010080c7810 */ /* 0x000fe20007ffe0ff */
[----:B------:R-:W-:Y:S01]  /*119e0*/  FFMA.FTZ R16, R5, R14, -R16 ;  /* 0x0000000e05107223 */ /* 0x000fe20000010810 */
[----:B------:R-:W-:-:S06]  /*119f0*/  SHF.L.U32 R19, R19, 0x10, RZ ;  /* 0x0000001013137819 */ /* 0x000fcc00000006ff */
[----:B------:R-:W-:Y:S05]  /*11a00*/  @P0 BRA `(.L_x_193) ;  /* 0x0000000000300947 */ /* 0x000fea0003800000 */
[----:B------:R-:W-:Y:S01]  /*11a10*/  MOV R14, R6 ;  /* 0x00000006000e7202 */ /* 0x000fe20000000f00 */
[----:B------:R-:W-:Y:S01]  /*11a20*/  IMAD R21, R21, UR20, RZ ;  /* 0x0000001415157c24 */ /* 0x000fe2000f8e02ff */
[----:B------:R-:W-:Y:S01]  /*11a30*/  MOV R15, R25 ;  /* 0x00000019000f7202 */ /* 0x000fe20000000f00 */
[----:B------:R-:W-:Y:S02]  /*11a40*/  FMUL.FTZ R23, R17, UR16 ;  /* 0x0000001011177c20 */ /* 0x000fe40008410000 */
[C---:B------:R-:W-:Y:S02]  /*11a50*/  IMAD R21, R8.reuse, UR21, R21 ;  /* 0x0000001508157c24 */ /* 0x040fe4000f8e0215 */
[----:B------:R-:W-:-:S04]  /*11a60*/  IMAD.WIDE.U32 R14, R8, UR20, R14 ;  /* 0x00000014080e7c25 */ /* 0x000fc8000f8e000e */
[----:B------:R-:W-:Y:S01]  /*11a70*/  FMUL.FTZ R8, R16, UR16 ;  /* 0x0000001010087c20 */ /* 0x000fe20008410000 */
[----:B------:R-:W-:Y:S02]  /*11a80*/  IADD3 R15, PT, PT, R15, R21, RZ ;  /* 0x000000150f0f7210 */ /* 0x000fe40007ffe0ff */
[----:B------:R-:W-:-:S04]  /*11a90*/  LEA R16, P0, R14, UR6, 0x1 ;  /* 0x000000060e107c11 */ /* 0x000fc8000f8008ff */
[----:B------:R-:W-:Y:S02]  /*11aa0*/  LEA.HI.X R17, R14, UR7, R15, 0x1, P0 ;  /* 0x000000070e117c11 */ /* 0x000fe400080f0c0f */
[----:B------:R-:W-:-:S05]  /*11ab0*/  F2FP.BF16.F32.PACK_AB R15, R8, R23 ;  /* 0x00000017080f723e */ /* 0x000fca00000010ff */
[----:B------:R0:W-:Y:S02]  /*11ac0*/  STG.E desc[UR10][R16.64], R15 ;  /* 0x0000000f10007986 */ /* 0x0001e4000c10190a */
.L_x_193:
[----:B------:R-:W-:Y:S05]  /*11ad0*/  BSYNC.RECONVERGENT B0 ;  /* 0x0000000000007941 */ /* 0x000fea0003800200 */
.L_x_192:
[----:B------:R-:W-:Y:S01]  /*11ae0*/  ISETP.NE.AND P1, PT, RZ, UR12, PT ;  /* 0x0000000cff007c0c */ /* 0x000fe2000bf25270 */
[----:B------:R-:W-:Y:S01]  /*11af0*/  FADD.FTZ R18, R18, -UR28 ;  /* 0x8000001c12127e21 */ /* 0x000fe20008010000 */
[----:B------:R-:W-:Y:S01]  /*11b00*/  FADD.FTZ R19, R19, -UR28 ;  /* 0x8000001c13137e21 */ /* 0x000fe20008010000 */
[----:B------:R-:W-:Y:S02]  /*11b10*/  ISETP.GE.U32.AND P0, PT, R12, UR18, PT ;  /* 0x000000120c007c0c */ /* 0x000fe4000bf06070 */
[----:B0-----:R-:W-:Y:S01]  /*11b20*/  FMUL.FTZ R17, R18, UR16 ;  /* 0x0000001012117c20 */ /* 0x001fe20008410000 */
[----:B------:R-:W-:Y:S01]  /*11b30*/  SHF.R.S32.HI R8, RZ, 0x1f, R12 ;  /* 0x0000001fff087819 */ /* 0x000fe2000001140c */
[----:B------:R-:W-:Y:S01]  /*11b40*/  FMUL.FTZ R18, R19, UR16 ;  /* 0x0000001013127c20 */ /* 0x000fe20008410000 */
[C---:B------:R-:W-:Y:S02]  /*11b50*/  PRMT R15, R9.reuse, 0x7632, R15 ;  /* 0x00007632090f7816 */ /* 0x040fe4000000000f */
[----:B------:R-:W-:Y:S01]  /*11b60*/  SHF.L.U32 R16, R9, 0x10, RZ ;  /* 0x0000001009107819 */ /* 0x000fe200000006ff */
[--C-:B------:R-:W-:Y:S01]  /*11b70*/  FFMA.FTZ R9, R10, R17, R11.reuse ;  /* 0x000000110a097223 */ /* 0x100fe2000001000b */
[----:B------:R-:W-:Y:S01]  /*11b80*/  ISETP.GE.AND.EX P0, PT, R8, UR19, PT, P0 ;  /* 0x0000001308007c0c */ /* 0x000fe2000bf06300 */
[----:B------:R-:W-:Y:S01]  /*11b90*/  FFMA.FTZ R14, R10, R18, R11 ;  /* 0x000000120a0e7223 */ /* 0x000fe2000001000b */
[----:B------:R-:W-:Y:S01]  /*11ba0*/  SHF.L.U32 R15, R15, 0x10, RZ ;  /* 0x000000100f0f7819 */ /* 0x000fe200000006ff */
[----:B------:R-:W-:Y:S10]  /*11bb0*/  @!P1 BRA `(.L_x_194) ;  /* 0x0000000000489947 */ /* 0x000ff40003800000 */
        /* <DEDUP_REMOVED lines=18> */
.L_x_194:
[----:B------:R-:W-:Y:S01]  /*11ce0*/  BSSY.RECONVERGENT B0, `(.L_x_195) ;  /* 0x0000010000007945 */ /* 0x000fe20003800200 */
[----:B------:R-:W-:Y:S01]  /*11cf0*/  FFMA.FTZ R16, R4, R16, -R9 ;  /* 0x0000001004107223 */ /* 0x000fe20000010809 */
[----:B------:R-:W-:Y:S02]  /*11d00*/  FFMA.FTZ R14, R5, R15, -R14 ;  /* 0x0000000f050e7223 */ /* 0x000fe4000001080e */
[----:B------:R-:W-:Y:S05]  /*11d10*/  @P0 BRA `(.L_x_196) ;  /* 0x0000000000300947 */ /* 0x000fea0003800000 */
[----:B------:R-:W-:Y:S01]  /*11d20*/  IMAD R15, R8, UR20, RZ ;  /* 0x00000014080f7c24 */ /* 0x000fe2000f8e02ff */
[----:B------:R-:W-:Y:S01]  /*11d30*/  MOV R8, R6 ;  /* 0x0000000600087202 */ /* 0x000fe20000000f00 */
[----:B------:R-:W-:Y:S01]  /*11d40*/  FMUL.FTZ R17, R16, UR16 ;  /* 0x0000001010117c20 */ /* 0x000fe20008410000 */
[----:B------:R-:W-:Y:S01]  /*11d50*/  MOV R9, R25 ;  /* 0x0000001900097202 */ /* 0x000fe20000000f00 */
        /* <DEDUP_REMOVED lines=8> */
.L_x_196:
[----:B------:R-:W-:Y:S05]  /*11de0*/  BSYNC.RECONVERGENT B0 ;  /* 0x0000000000007941 */ /* 0x000fea0003800200 */
.L_x_195:
[----:B------:R-:W-:-:S04]  /*11df0*/  IADD3 R13, PT, PT, R13, 0x2, RZ ;  /* 0x000000020d0d7810 */ /* 0x000fc80007ffe0ff */
[----:B------:R-:W-:-:S13]  /*11e00*/  ISETP.NE.AND P0, PT, R13, 0x20, PT ;  /* 0x000000200d00780c */ /* 0x000fda0003f05270 */
[----:B------:R-:W-:Y:S05]  /*11e10*/  @P0 BRA `(.L_x_197) ;  /* 0xfffffff800480947 */ /* 0x000fea000383ffff */
[----:B------:R-:W1:Y:S01]  /*11e20*/  LDCU UR5, c[0x0][0x410] ;  /* 0x00008200ff0577ac */ /* 0x000e620008000800 */
[----:B------:R-:W1:Y:S01]  /*11e30*/  LDCU UR6, c[0x0][0x3e0] ;  /* 0x00007c00ff0677ac */ /* 0x000e620008000800 */
[----:B------:R-:W-:Y:S02]  /*11e40*/  UIADD3 UR8, UPT, UPT, UR9, UR8, URZ ;  /* 0x0000000809087290 */ /* 0x000fe4000fffe0ff */
[----:B------:R-:W-:Y:S02]  /*11e50*/  UIADD3 UR4, UPT, UPT, UR4, 0x1, URZ ;  /* 0x0000000104047890 */ /* 0x000fe4000fffe0ff */
[----:B-1----:R-:W-:-:S04]  /*11e60*/  UIMAD UR5, UR5, UR6, URZ ;  /* 0x00000006050572a4 */ /* 0x002fc8000f8e02ff */
[----:B------:R-:W-:-:S09]  /*11e70*/  UISETP.GE.AND UP0, UPT, UR8, UR5, UPT ;  /* 0x000000050800728c */ /* 0x000fd2000bf06270 */
[----:B------:R-:W-:Y:S05]  /*11e80*/  BRA.U !UP0, `(.L_x_198) ;  /* 0xfffffee108cc7547 */ /* 0x000fea000b83ffff */
.L_x_172:
[----:B------:R-:W1:Y:S01]  /*11e90*/  S2R R24, SR_TID.X ;  /* 0x0000000000187919 */ /* 0x000e620000002100 */
[----:B------:R-:W2:Y:S01]  /*11ea0*/  LDC R4, c[0x0][0x370] ;  /* 0x0000dc00ff047b82 */ /* 0x000ea20000000800 */
[----:B------:R-:W-:Y:S07]  /*11eb0*/  BSSY.RECONVERGENT B0, `(.L_x_199) ;  /* 0x000000e000007945 */ /* 0x000fee0003800200 */
[----:B------:R-:W3:Y:S08]  /*11ec0*/  LDC R7, c[0x0][0x374] ;  /* 0x0000dd00ff077b82 */ /* 0x000ef00000000800 */
[----:B------:R-:W4:Y:S01]  /*11ed0*/  LDC.64 R2, c[0x0][0x3c8] ;  /* 0x0000f200ff027b82 */ /* 0x000f220000000a00 */
[----:B--2---:R-:W-:-:S02]  /*11ee0*/  ISETP.NE.AND P0, PT, R4, 0x1, PT ;  /* 0x000000010400780c */ /* 0x004fc40003f05270 */
[----:B-1----:R-:W-:Y:S02]  /*11ef0*/  ISETP.NE.AND P1, PT, R24, RZ, PT ;  /* 0x000000ff1800720c */ /* 0x002fe40003f25270 */
[----:B---3--:R-:W-:-:S04]  /*11f00*/  SHF.L.U32 R0, R7, 0x1, RZ ;  /* 0x0000000107007819 */ /* 0x008fc800000006ff */
[----:B------:R-:W-:-:S05]  /*11f10*/  SEL R5, R0, RZ, P0 ;  /* 0x000000ff00057207 */ /* 0x000fca0000000000 */
[----:B----4-:R-:W-:Y:S02]  /*11f20*/  IMAD.WIDE.U32 R2, R5, 0x4, R2 ;  /* 0x0000000405027825 */ /* 0x010fe400078e0002 */
[----:B------:R-:W-:Y:S05]  /*11f30*/  @P1 BRA `(.L_x_200) ;  /* 0x0000000000141947 */ /* 0x000fea0003800000 */
[----:B------:R-:W-:Y:S01]  /*11f40*/  HFMA2 R5, -RZ, RZ, 0, 5.9604644775390625e-08 ;  /* 0x00000001ff057431 */ /* 0x000fe200000001ff */
[----:B------:R-:W-:Y:S06]  /*11f50*/  MEMBAR.ALL.GPU ;  /* 0x0000000000007992 */ /* 0x000fec000000a000 */
[----:B------:R-:W-:-:S00]  /*11f60*/  ERRBAR ;  /* 0x00000000000079ab */ /* 0x000fc00000000000 */
[----:B------:R-:W-:Y:S06]  /*11f70*/  CGAERRBAR ;  /* 0x00000000000075ab */ /* 0x000fec0000000000 */
[----:B------:R1:W-:Y:S02]  /*11f80*/  REDG.E.ADD.S32.STRONG.GPU desc[UR10][R2.64], R5 ;  /* 0x000000050200798e */ /* 0x0003e4000c12e30a */
.L_x_200:
[----:B------:R-:W-:Y:S05]  /*11f90*/  BSYNC.RECONVERGENT B0 ;  /* 0x0000000000007941 */ /* 0x000fea0003800200 */
.L_x_199:
[----:B------:R-:W2:Y:S01]  /*11fa0*/  S2UR UR5, SR_CTAID.Y ;  /* 0x00000000000579c3 */ /* 0x000ea20000002600 */
[----:B-1----:R-:W-:Y:S02]  /*11fb0*/  IADD3 R5, PT, PT, R7, -0x1, RZ ;  /* 0xffffffff07057810 */ /* 0x002fe40007ffe0ff */
[----:B------:R-:W-:-:S05]  /*11fc0*/  IADD3 R0, PT, PT, R4, -0x1, RZ ;  /* 0xffffffff04007810 */ /* 0x000fca0007ffe0ff */
[----:B------:R-:W1:Y:S01]  /*11fd0*/  S2UR UR4, SR_CTAID.X ;  /* 0x00000000000479c3 */ /* 0x000e620000002500 */
[----:B--2---:R-:W-:-:S04]  /*11fe0*/  ISETP.NE.AND P0, PT, R5, UR5, PT ;  /* 0x0000000505007c0c */ /* 0x004fc8000bf05270 */
[----:B-1----:R-:W-:-:S13]  /*11ff0*/  ISETP.NE.OR P0, PT, R0, UR4, P0 ;  /* 0x0000000400007c0c */ /* 0x002fda0008705670 */
[----:B------:R-:W-:Y:S05]  /*12000*/  @P0 EXIT ;  /* 0x000000000000094d */ /* 0x000fea0003800000 */
[----:B------:R-:W-:Y:S05]  /*12010*/  @P1 BRA `(.L_x_201) ;  /* 0x0000000000201947 */ /* 0x000fea0003800000 */
[----:B------:R-:W-:-:S05]  /*12020*/  IMAD R0, R4, R7, RZ ;  /* 0x0000000704007224 */ /* 0x000fca00078e02ff */
[----:B------:R-:W-:-:S13]  /*12030*/  ISETP.NE.AND P0, PT, R0, -0x1, PT ;  /* 0xffffffff0000780c */ /* 0x000fda0003f05270 */
[----:B------:R-:W-:Y:S05]  /*12040*/  @!P0 BRA `(.L_x_201) ;  /* 0x0000000000148947 */ /* 0x000fea0003800000 */
.L_x_202:
[----:B------:R-:W2:Y:S04]  /*12050*/  LDG.E.STRONG.GPU R5, desc[UR10][R2.64] ;  /* 0x0000000a02057981 */ /* 0x000ea8000c1ef900 */
[----:B--2---:R-:W-:Y:S01]  /*12060*/  CCTL.IVALL ;  /* 0x00000000ff00798f */ /* 0x004fe20002000000 */
[----:B------:R-:W-:Y:S05]  /*12070*/  YIELD ;  /* 0x0000000000007946 */ /* 0x000fea0003800000 */
[----:B------:R-:W-:-:S13]  /*12080*/  ISETP.NE.AND P0, PT, R5, R0, PT ;  /* 0x000000000500720c */ /* 0x000fda0003f05270 */
[----:B------:R-:W-:Y:S05]  /*12090*/  @P0 BRA `(.L_x_202) ;  /* 0xfffffffc00ec0947 */ /* 0x000fea000383ffff */
.L_x_201:
[----:B------:R-:W-:Y:S05]  /*120a0*/  WARPSYNC.ALL ;  /* 0x0000000000007948 */ /* 0x000fea0003800000 */
[----:B------:R-:W1:Y:S08]  /*120b0*/  LDC.64 R30, c[0x0][0x3f8] ;  /* 0x0000fe00ff1e7b82 */ /* 0x000e700000000a00 */
[----:B------:R-:W-:Y:S01]  /*120c0*/  BAR.SYNC.DEFER_BLOCKING 0x0 ;  /* 0x0000000000007b1d */ /* 0x000fe20000010000 */
[----:B-1----:R-:W-:-:S04]  /*120d0*/  LEA.HI R0, P0, R31, R30, RZ, 0x1 ;  /* 0x0000001e1f007211 */ /* 0x002fc800078108ff */
[----:B------:R-:W-:-:S04]  /*120e0*/  IADD3.X R25, PT, PT, RZ, R31, RZ, P0, !PT ;  /* 0x0000001fff197210 */ /* 0x000fc800007fe4ff */
[--C-:B------:R-:W-:Y:S02]  /*120f0*/  SHF.R.S64 R0, R0, 0x1, R25.reuse ;  /* 0x0000000100007819 */ /* 0x100fe40000001019 */
[----:B------:R-:W-:Y:S02]  /*12100*/  SHF.R.S32.HI R25, RZ, 0x1, R25 ;  /* 0x00000001ff197819 */ /* 0x000fe40000011419 */
[----:B------:R-:W-:-:S04]  /*12110*/  ISETP.GT.U32.AND P0, PT, R0, R24, PT ;  /* 0x000000180000720c */ /* 0x000fc80003f04070 */
[----:B------:R-:W-:-:S13]  /*12120*/  ISETP.GT.AND.EX P0, PT, R25, RZ, PT, P0 ;  /* 0x000000ff1900720c */ /* 0x000fda0003f04300 */
[----:B------:R-:W-:Y:S05]  /*12130*/  @!P0 EXIT ;  /* 0x000000000000894d */ /* 0x000fea0003800000 */
[----:B0-----:R-:W-:Y:S01]  /*12140*/  IADD3 R9, P1, PT, R24, 0x300, RZ ;  /* 0x0000030018097810 */ /* 0x001fe20007f3e0ff */
        /* <DEDUP_REMOVED lines=30> */
[----:B------:R-:W-:Y:S02]  /*12330*/  IADD3.X R2, PT, PT, RZ, R9, RZ, P2, !PT ;  /* 0x00000009ff027210 */ /* 0x000fe400017fe4ff */
[----:B------:R-:W-:Y:S02]  /*12340*/  ISETP.NE.AND.EX P1, PT, RZ, RZ, PT, P1 ;  /* 0x000000ffff00720c */ /* 0x000fe40003f25310 */
[----:B------:R-:W-:Y:S02]  /*12350*/  ISETP.GE.U32.AND P0, PT, R13, 0x3, PT ;  /* 0x000000030d00780c */ /* 0x000fe40003f06070 */
[----:B------:R-:W-:Y:S02]  /*12360*/  SHF.R.S64 R37, R37, 0x1, R2 ;  /* 0x0000000125257819 */ /* 0x000fe40000001002 */
[----:B------:R-:W-:-:S02]  /*12370*/  ISETP.GE.U32.AND.EX P0, PT, R4, RZ, PT, P0 ;  /* 0x000000ff0400720c */ /* 0x000fc40003f06100 */
[----:B------:R-:W-:-:S05]  /*12380*/  SHF.R.S32.HI R2, RZ, 0x1, R2 ;  /* 0x00000001ff027819 */ /* 0x000fca0000011402 */
[----:B------:R-:W-:Y:S06]  /*12390*/  @!P1 BRA `(.L_x_204) ;  /* 0x0000000000d49947 */ /* 0x000fec0003800000 */
        /* <DEDUP_REMOVED lines=10> */
[----:B------:R-:W-:-:S02]  /*12440*/  SHF.L.U64.HI R26, R0, 0x2, R25 ;  /* 0x00000002001a7819 */ /* 0x000fc40000010219 */
[----:B------:R-:W-:Y:S02]  /*12450*/  SHF.L.U64.HI R22, R37, 0x2, R2 ;  /* 0x0000000225167819 */ /* 0x000fe40000010202 */
[C---:B0-----:R-:W-:Y:S01]  /*12460*/  LEA R16, P1, R24.reuse, UR4, 0x2 ;  /* 0x0000000418107c11 */ /* 0x041fe2000f8210ff */
[----:B------:R-:W-:Y:S01]  /*12470*/  UMOV UR4, URZ ;  /* 0x000000ff00047c82 */ /* 0x000fe20008000000 */
[----:B-1----:R-:W-:Y:S02]  /*12480*/  IADD3 R18, P2, PT, R21, UR6, RZ ;  /* 0x0000000615127c10 */ /* 0x002fe4000ff5e0ff */
[----:B------:R-:W-:Y:S02]  /*12490*/  LEA.HI.X R17, R24, UR5, R3, 0x2, P1 ;  /* 0x0000000518117c11 */ /* 0x000fe400088f1403 */
[----:B------:R-:W-:Y:S02]  /*124a0*/  IADD3 R3, PT, PT, R5, UR4, RZ ;  /* 0x0000000405037c10 */ /* 0x000fe4000fffe0ff */
[----:B------:R-:W-:Y:S01]  /*124b0*/  MOV R24, R4 ;  /* 0x0000000400187202 */ /* 0x000fe20000000f00 */
[----:B------:R-:W-:Y:S01]  /*124c0*/  IMAD.WIDE.U32 R4, R30, 0x4, RZ ;  /* 0x000000041e047825 */ /* 0x000fe200078e00ff */
[----:B------:R-:W-:-:S02]  /*124d0*/  IADD3.X R19, PT, PT, R28, UR7, RZ, P2, !PT ;  /* 0x000000071c137c10 */ /* 0x000fc400097fe4ff */
[----:B------:R-:W-:Y:S02]  /*124e0*/  IADD3 R20, P2, PT, RZ, -R7, RZ ;  /* 0x80000007ff147210 */ /* 0x000fe40007f5e0ff */
[----:B--2---:R-:W-:Y:S02]  /*124f0*/  IADD3 R21, P1, PT, R21, UR8, RZ ;  /* 0x0000000815157c10 */ /* 0x004fe4000ff3e0ff */
[----:B------:R-:W-:Y:S02]  /*12500*/  SHF.L.U32 R7, R31, 0x2, RZ ;  /* 0x000000021f077819 */ /* 0x000fe400000006ff */
[----:B------:R-:W-:Y:S02]  /*12510*/  IADD3.X R28, PT, PT, R28, UR9, RZ, P1, !PT ;  /* 0x000000091c1c7c10 */ /* 0x000fe40008ffe4ff */
[----:B------:R-:W-:Y:S02]  /*12520*/  IADD3 R32, PT, PT, R5, R7, RZ ;  /* 0x0000000705207210 */ /* 0x000fe40007ffe0ff */
[----:B------:R-:W-:-:S07]  /*12530*/  IADD3.X R23, PT, PT, RZ, -0x1, RZ, P2, !PT ;  /* 0xffffffffff177810 */ /* 0x000fce00017fe4ff */
.L_x_205:
[----:B0-----:R-:W-:Y:S01]  /*12540*/  LEA R10, P1, R0, R16, 0x2 ;  /* 0x00000010000a7211 */ /* 0x001fe200078210ff */
[----:B------:R-:W2:Y:S01]  /*12550*/  LDG.E R6, desc[UR10][R16.64] ;  /* 0x0000000a10067981 */ /* 0x000ea2000c1e1900 */
[----:B------:R-:W-:Y:S02]  /*12560*/  IADD3 R12, P2, PT, R16, R4, RZ ;  /* 0x00000004100c7210 */ /* 0x000fe40007f5e0ff */
[----:B------:R-:W-:Y:S02]  /*12570*/  LEA R8, P3, R37, R16, 0x2 ;  /* 0x0000001025087211 */ /* 0x000fe400078610ff */
[C---:B------:R-:W-:Y:S02]  /*12580*/  IADD3.X R11, PT, PT, R17.reuse, R26, RZ, P1, !PT ;  /* 0x0000001a110b7210 */ /* 0x040fe40000ffe4ff */
[C---:B------:R-:W-:Y:S02]  /*12590*/  IADD3.X R13, PT, PT, R17.reuse, R32, RZ, P2, !PT ;  /* 0x00000020110d7210 */ /* 0x040fe400017fe4ff */
[----:B------:R-:W-:Y:S01]  /*125a0*/  IADD3.X R9, PT, PT, R17, R22, RZ, P3, !PT ;  /* 0x0000001611097210 */ /* 0x000fe20001ffe4ff */
[----:B------:R0:W2:Y:S04]  /*125b0*/  LDG.E R7, desc[UR10][R10.64] ;  /* 0x0000000a0a077981 */ /* 0x0000a8000c1e1900 */
[----:B------:R-:W3:Y:S04]  /*125c0*/  LDG.E R14, desc[UR10][R12.64] ;  /* 0x0000000a0c0e7981 */ /* 0x000ee8000c1e1900 */
[----:B------:R1:W3:Y:S01]  /*125d0*/  LDG.E R15, desc[UR10][R8.64] ;  /* 0x0000000a080f7981 */ /* 0x0002e2000c1e1900 */
[----:B------:R-:W-:-:S02]  /*125e0*/  IADD3 R20, P1, PT, R20, 0x1, RZ ;  /* 0x0000000114147810 */ /* 0x000fc40007f3e0ff */
[----:B0-----:R-:W-:Y:S02]  /*125f0*/  MOV R10, R18 ;  /* 0x00000012000a7202 */ /* 0x001fe40000000f00 */
[----:B------:R-:W-:Y:S02]  /*12600*/  MOV R11, R19 ;  /* 0x00000013000b7202 */ /* 0x000fe40000000f00 */
[----:B-1----:R-:W-:Y:S02]  /*12610*/  MOV R8, R21 ;  /* 0x0000001500087202 */ /* 0x002fe40000000f00 */
[----:B------:R-:W-:Y:S02]  /*12620*/  MOV R9, R28 ;  /* 0x0000001c00097202 */ /* 0x000fe40000000f00 */
        /* <DEDUP_REMOVED lines=12> */
.L_x_204:
[----:B------:R-:W-:Y:S05]  /*126f0*/  BSYNC.RECONVERGENT B0 ;  /* 0x0000000000007941 */ /* 0x000fea0003800200 */
.L_x_203:
[----:B------:R-:W-:Y:S05]  /*12700*/  @!P0 EXIT ;  /* 0x000000000000894d */ /* 0x000fea0003800000 */
[C---:B------:R-:W-:Y:S01]  /*12710*/  SHF.L.U64.HI R35, R37.reuse, 0x2, R2 ;  /* 0x0000000225237819 */ /* 0x040fe20000010202 */
[----:B------:R-:W1:Y:S01]  /*12720*/  LDCU.64 UR4, c[0x0][0x3d8] ;  /* 0x00007b00ff0477ac */ /* 0x000e620008000a00 */
[C---:B------:R-:W-:Y:S02]  /*12730*/  SHF.L.U64.HI R31, R30.reuse, 0x2, R31 ;  /* 0x000000021e1f7819 */ /* 0x040fe4000001021f */
[----:B------:R-:W-:Y:S01]  /*12740*/  SHF.L.U32 R33, R30, 0x2, RZ ;  /* 0x000000021e217819 */ /* 0x000fe200000006ff */
[----:B------:R-:W2:Y:S01]  /*12750*/  LDCU.64 UR6, c[0x0][0x388] ;  /* 0x00007100ff0677ac */ /* 0x000ea20008000a00 */
[----:B------:R-:W-:Y:S02]  /*12760*/  SHF.L.U32 R37, R37, 0x2, RZ ;  /* 0x0000000225257819 */ /* 0x000fe400000006ff */
[C---:B------:R-:W-:Y:S01]  /*12770*/  SHF.L.U64.HI R27, R0.reuse, 0x2, R25 ;  /* 0x00000002001b7819 */ /* 0x040fe20000010219 */
[----:B------:R-:W3:Y:S01]  /*12780*/  LDCU.64 UR8, c[0x0][0x390] ;  /* 0x00007200ff0877ac */ /* 0x000ee20008000a00 */
[----:B------:R-:W-:-:S07]  /*12790*/  SHF.L.U32 R29, R0, 0x2, RZ ;  /* 0x00000002001d7819 */ /* 0x000fce00000006ff */
.L_x_206:
[C---:B------:R-:W-:Y:S02]  /*127a0*/  SHF.L.U32 R2, R24.reuse, 0x2, RZ ;  /* 0x0000000218027819 */ /* 0x040fe400000006ff */
[----:B----4-:R-:W-:Y:S02]  /*127b0*/  SHF.L.U64.HI R12, R24, 0x2, R3 ;  /* 0x00000002180c7819 */ /* 0x010fe40000010203 */
[----:B-1----:R-:W-:-:S04]  /*127c0*/  IADD3 R4, P0, PT, R2, UR4, RZ ;  /* 0x0000000402047c10 */ /* 0x002fc8000ff1e0ff */
[----:B------:R-:W-:Y:S02]  /*127d0*/  IADD3.X R5, PT, PT, R12, UR5, RZ, P0, !PT ;  /* 0x000000050c057c10 */ /* 0x000fe400087fe4ff */
[C---:B0-----:R-:W-:Y:S02]  /*127e0*/  IADD3 R6, P0, PT, R4.reuse, R29, RZ ;  /* 0x0000001d04067210 */ /* 0x041fe40007f1e0ff */
[C---:B------:R-:W-:Y:S01]  /*127f0*/  IADD3 R10, P1, PT, R4.reuse, R37, RZ ;  /* 0x00000025040a7210 */ /* 0x040fe20007f3e0ff */
[----:B------:R0:W4:Y:S01]  /*12800*/  LDG.E R14, desc[UR10][R4.64] ;  /* 0x0000000a040e7981 */ /* 0x000122000c1e1900 */
[C---:B------:R-:W-:Y:S02]  /*12810*/  IADD3.X R7, PT, PT, R5.reuse, R27, RZ, P0, !PT ;  /* 0x0000001b05077210 */ /* 0x040fe400007fe4ff */
[----:B------:R-:W-:Y:S02]  /*12820*/  IADD3 R8, P0, PT, R4, R33, RZ ;  /* 0x0000002104087210 */ /* 0x000fe40007f1e0ff */
[C---:B------:R-:W-:Y:S01]  /*12830*/  IADD3.X R11, PT, PT, R5.reuse, R35, RZ, P1, !PT ;  /* 0x00000023050b7210 */ /* 0x040fe20000ffe4ff */
[----:B------:R1:W4:Y:S01]  /*12840*/  LDG.E R15, desc[UR10][R6.64] ;  /* 0x0000000a060f7981 */ /* 0x000322000c1e1900 */
[----:B------:R-:W-:-:S03]  /*12850*/  IADD3.X R9, PT, PT, R5, R31, RZ, P0, !PT ;  /* 0x0000001f05097210 */ /* 0x000fc600007fe4ff */
[----:B------:R-:W5:Y:S04]  /*12860*/  LDG.E R19, desc[UR10][R10.64] ;  /* 0x0000000a0a137981 */ /* 0x000f68000c1e1900 */
[----:B------:R1:W5:Y:S01]  /*12870*/  LDG.E R18, desc[UR10][R8.64] ;  /* 0x0000000a08127981 */ /* 0x000362000c1e1900 */
[C---:B------:R-:W-:Y:S02]  /*12880*/  SHF.L.U32 R26, R24.reuse, 0x3, RZ ;  /* 0x00000003181a7819 */ /* 0x040fe400000006ff */
[----:B------:R-:W-:Y:S02]  /*12890*/  SHF.L.U64.HI R28, R24, 0x3, R3 ;  /* 0x00000003181c7819 */ /* 0x000fe40000010203 */
[----:B------:R-:W-:Y:S02]  /*128a0*/  LOP3.LUT R20, R26, 0xfffffff8, RZ, 0xc0, !PT ;  /* 0xfffffff81a147812 */ /* 0x000fe400078ec0ff */
[----:B------:R-:W-:-:S02]  /*128b0*/  LOP3.LUT R2, R2, 0xfffffffc, RZ, 0xc0, !PT ;  /* 0xfffffffc02027812 */ /* 0x000fc400078ec0ff */
[----:B--2---:R-:W-:Y:S02]  /*128c0*/  IADD3 R16, P0, PT, R20, UR6, RZ ;  /* 0x0000000614107c10 */ /* 0x004fe4000ff1e0ff */
[----:B0-----:R-:W-:Y:S02]  /*128d0*/  LOP3.LUT R4, R28, 0x3, RZ, 0xc0, !PT ;  /* 0x000000031c047812 */ /* 0x001fe400078ec0ff */
[----:B---3--:R-:W-:Y:S02]  /*128e0*/  IADD3 R20, P1, PT, R20, UR8, RZ ;  /* 0x0000000814147c10 */ /* 0x008fe4000ff3e0ff */
[----:B------:R-:W-:Y:S02]  /*128f0*/  LOP3.LUT R3, R12, 0x3, RZ, 0xc0, !PT ;  /* 0x000000030c037812 */ /* 0x000fe400078ec0ff */
[----:B------:R-:W-:Y:S02]  /*12900*/  IADD3 R2, P2, PT, R2, UR4, RZ ;  /* 0x0000000402027c10 */ /* 0x000fe4000ff5e0ff */
[----:B------:R-:W-:-:S02]  /*12910*/  IADD3.X R17, PT, PT, R4, UR7, RZ, P0, !PT ;  /* 0x0000000704117c10 */ /* 0x000fc400087fe4ff */
[----:B------:R-:W-:Y:S02]  /*12920*/  IADD3.X R21, PT, PT, R4, UR9, RZ, P1, !PT ;  /* 0x0000000904157c10 */ /* 0x000fe40008ffe4ff */
[----:B------:R-:W-:Y:S02]  /*12930*/  IADD3.X R3, PT, PT, R3, UR5, RZ, P2, !PT ;  /* 0x0000000503037c10 */ /* 0x000fe400097fe4ff */
[C---:B------:R-:W-:Y:S02]  /*12940*/  IADD3 R4, P0, PT, R2.reuse, R29, RZ ;  /* 0x0000001d02047210 */ /* 0x040fe40007f1e0ff */
[C---:B-1----:R-:W-:Y:S02]  /*12950*/  IADD3 R6, P1, PT, R2.reuse, R33, RZ ;  /* 0x0000002102067210 */ /* 0x042fe40007f3e0ff */
[----:B------:R-:W-:Y:S02]  /*12960*/  IADD3 R8, P2, PT, R2, R37, RZ ;  /* 0x0000002502087210 */ /* 0x000fe40007f5e0ff */
[----:B------:R-:W-:-:S02]  /*12970*/  IADD3.X R5, PT, PT, R3, R27, RZ, P0, !PT ;  /* 0x0000001b03057210 */ /* 0x000fc400007fe4ff */
[C---:B------:R-:W-:Y:S02]  /*12980*/  IADD3.X R7, PT, PT, R3.reuse, R31, RZ, P1, !PT ;  /* 0x0000001f03077210 */ /* 0x040fe40000ffe4ff */
[----:B------:R-:W-:Y:S01]  /*12990*/  IADD3.X R9, PT, PT, R3, R35, RZ, P2, !PT ;  /* 0x0000002303097210 */ /* 0x000fe200017fe4ff */
[----:B----4-:R0:W-:Y:S04]  /*129a0*/  STG.E.64 desc[UR10][R16.64], R14 ;  /* 0x0000000e10007986 */ /* 0x0101e8000c101b0a */
[----:B-----5:R1:W-:Y:S04]  /*129b0*/  STG.E.64 desc[UR10][R20.64], R18 ;  /* 0x0000001214007986 */ /* 0x0203e8000c101b0a */
[----:B------:R-:W2:Y:S04]  /*129c0*/  LDG.E R10, desc[UR10][R2.64+0xc00] ;  /* 0x000c000a020a7981 */ /* 0x000ea8000c1e1900 */
[----:B------:R-:W2:Y:S04]  /*129d0*/  LDG.E R11, desc[UR10][R4.64+0xc00] ;  /* 0x000c000a040b7981 */ /* 0x000ea8000c1e1900 */
[----:B------:R-:W3:Y:S04]  /*129e0*/  LDG.E R12, desc[UR10][R6.64+0xc00] ;  /* 0x000c000a060c7981 */ /* 0x000ee8000c1e1900 */
[----:B------:R-:W3:Y:S01]  /*129f0*/  LDG.E R13, desc[UR10][R8.64+0xc00] ;  /* 0x000c000a080d7981 */ /* 0x000ee2000c1e1900 */
[----:B0-----:R-:W-:-:S04]  /*12a00*/  IADD3 R16, P0, PT, R26, 0x1800, RZ ;  /* 0x000018001a107810 */ /* 0x001fc80007f1e0ff */
        /* <DEDUP_REMOVED lines=9> */
[----:B-1----:R-:W3:Y:S04]  /*12aa0*/  LDG.E R18, desc[UR10][R2.64+0x1800] ;  /* 0x0018000a02127981 */ /* 0x002ee8000c1e1900 */
        /* <DEDUP_REMOVED lines=8> */
[----:B0-----:R-:W-:Y:S02]  /*12b30*/  IADD3 R10, P1, PT, R23, UR8, RZ ;  /* 0x00000008170a7c10 */ /* 0x001fe4000ff3e0ff */
[----:B------:R-:W-:-:S02]  /*12b40*/  IADD3.X R23, PT, PT, R30, UR7, RZ, P0, !PT ;  /* 0x000000071e177c10 */ /* 0x000fc400087fe4ff */
[----:B------:R-:W-:-:S03]  /*12b50*/  IADD3.X R11, PT, PT, R30, UR9, RZ, P1, !PT ;  /* 0x000000091e0b7c10 */ /* 0x000fc60008ffe4ff */
[----:B---3--:R0:W-:Y:S04]  /*12b60*/  STG.E.64 desc[UR10][R22.64], R18 ;  /* 0x0000001216007986 */ /* 0x0081e8000c101b0a */
[----:B----4-:R4:W-:Y:S04]  /*12b70*/  STG.E.64 desc[UR10][R10.64], R20 ;  /* 0x000000140a007986 */ /* 0x0109e8000c101b0a */
[----:B--2---:R1:W2:Y:S04]  /*12b80*/  LDG.E R12, desc[UR10][R2.64+0x2400] ;  /* 0x0024000a020c7981 */ /* 0x0042a8000c1e1900 */
        /* <DEDUP_REMOVED lines=15> */
[----:B--2---:R4:W-:Y:S04]  /*12c80*/  STG.E.64 desc[UR10][R16.64], R12 ;  /* 0x0000000c10007986 */ /* 0x0049e8000c101b0a */
[----:B---3--:R4:W-:Y:S07]  /*12c90*/  STG.E.64 desc[UR10][R18.64], R14 ;  /* 0x0000000e12007986 */ /* 0x0089ee000c101b0a */
[----:B------:R-:W-:Y:S05]  /*12ca0*/  @P0 BRA `(.L_x_206) ;  /* 0xfffffff800bc0947 */ /* 0x000fea000383ffff */
[----:B------:R-:W-:Y:S05]  /*12cb0*/  EXIT ;  /* 0x000000000000794d */ /* 0x000fea0003800000 */
.L_x_207:
        /* <DEDUP_REMOVED lines=12> */
.L_x_4496:


//--------------------- .text._Z35group_norm_nhwc_bwd_one_pass_kernelI11Bf16IOBf16WLi64ELi96ELi768EEv26Group_norm_nhwc_bwd_params --------------------------
	.section	.text._Z35group_norm_nhwc_bwd_one_pass_kernelI11Bf16IOBf16WLi64ELi96ELi768EEv26Group_norm_nhwc_bwd_params,"ax",@progbits
	.align	128
        .global         _Z35group_norm_nhwc_bwd_one_pass_kernelI11Bf16IOBf16WLi64ELi96ELi768EEv26Group_norm_nhwc_bwd_params
        .type           _Z35group_norm_nhwc_bwd_one_pass_kernelI11Bf16IOBf16WLi64ELi96ELi768EEv26Group_norm_nhwc_bwd_params,@function
        .size           _Z35group_norm_nhwc_bwd_one_pass_kernelI11Bf16IOBf16WLi64ELi96ELi768EEv26Group_norm_nhwc_bwd_params,(.L_x_4497 - _Z35group_norm_nhwc_bwd_one_pass_kernelI11Bf16IOBf16WLi64ELi96ELi768EEv26Group_norm_nhwc_bwd_params)
        .other          _Z35group_norm_nhwc_bwd_one_pass_kernelI11Bf16IOBf16WLi64ELi96ELi768EEv26Group_norm_nhwc_bwd_params,@"STO_CUDA_ENTRY STV_DEFAULT"
_Z35group_norm_nhwc_bwd_one_pass_kernelI11Bf16IOBf16WLi64ELi96ELi768EEv26Group_norm_nhwc_bwd_params:
.text._Z35group_norm_nhwc_bwd_one_pass_kernelI11Bf16IOBf16WLi64ELi96ELi768EEv26Group_norm_nhwc_bwd_params:
        /* <DEDUP_REMOVED lines=25> */
[C---:B------:R-:W-:Y:S02]  /*0190*/  IADD3 R41, PT, PT, R40.reuse, 0x20, RZ ;  /* 0x0000002028297810 */ /* 0x040fe40007ffe0ff */
[----:B------:R-:W-:Y:S02]  /*01a0*/  IADD3 R39, PT, PT, R39, R2, RZ ;  /* 0x0000000227277210 */ /* 0x000fe40007ffe0ff */
[----:B------:R-:W-:Y:S02]  /*01b0*/  IADD3 R40, PT, PT, R40, 0x30, RZ ;  /* 0x0000003028287810 */ /* 0x000fe40007ffe0ff */
[----:B------:R-:W-:Y:S02]  /*01c0*/  SHF.L.U32 R39, R39, 0x1, RZ ;  /* 0x0000000127277819 */ /* 0x000fe400000006ff */
[----:B------:R-:W-:-:S02]  /*01d0*/  SHF.R.S32.HI R7, RZ, 0x1f, R41 ;  /* 0x0000001fff077819 */ /* 0x000fc40000011429 */
[----:B------:R-:W-:Y:S02]  /*01e0*/  SHF.R.S32.HI R9, RZ, 0x1f, R40 ;  /* 0x0000001fff097819 */ /* 0x000fe40000011428 */
[----:B-1234-:R-:W-:-:S07]  /*01f0*/  LOP3.LUT R6, R39, 0xffff, RZ, 0xc0, !PT ;  /* 0x0000ffff27067812 */ /* 0x01efce00078ec0ff */
.L_x_239:
[----:B0-----:R-:W0:Y:S01]  /*0200*/  LDC R19, c[0x0][0x410] ;  /* 0x00010400ff137b82 */ /* 0x001e220000000800 */
[----:B------:R-:W1:Y:S01]  /*0210*/  LDCU.128 UR12, c[0x0][0x400] ;  /* 0x00008000ff0c77ac */ /* 0x000e620008000c00 */
[----:B------:R-:W-:Y:S02]  /*0220*/  ISETP.GE.AND P3, PT, R38, RZ, PT ;  /* 0x000000ff2600720c */ /* 0x000fe40003f66270 */
[----:B------:R-:W-:Y:S02]  /*0230*/  MOV R36, RZ ;  /* 0x000000ff00247202 */ /* 0x000fe40000000f00 */
[----:B0-----:R-:W-:-:S04]  /*0240*/  IABS R13, R19 ;  /* 0x00000013000d7213 */ /* 0x001fc80000000000 */
[----:B------:R-:W0:Y:S08]  /*0250*/  I2F.RP R8, R13 ;  /* 0x0000000d00087306 */ /* 0x000e300000209400 */
[----:B0-----:R-:W0:Y:S02]  /*0260*/  MUFU.RCP R8, R8 ;  /* 0x0000000800087308 */ /* 0x001e240000001000 */
[----:B0-----:R-:W-:-:S06]  /*0270*/  IADD3 R10, PT, PT, R8, 0xffffffe, RZ ;  /* 0x0ffffffe080a7810 */ /* 0x001fcc0007ffe0ff */
[----:B------:R0:W2:Y:S02]  /*0280*/  F2I.FTZ.U32.TRUNC.NTZ R11, R10 ;  /* 0x0000000a000b7305 */ /* 0x0000a4000021f000 */
[----:B0-----:R-:W-:Y:S02]  /*0290*/  MOV R10, RZ ;  /* 0x000000ff000a7202 */ /* 0x001fe40000000f00 */
[----:B--2---:R-:W-:-:S05]  /*02a0*/  IADD3 R12, PT, PT, RZ, -R11, RZ ;  /* 0x8000000bff0c7210 */ /* 0x004fca0007ffe0ff */
[----:B------:R-:W-:Y:S01]  /*02b0*/  IMAD R15, R12, R13, RZ ;  /* 0x0000000d0c0f7224 */ /* 0x000fe200078e02ff */
[----:B------:R-:W-:-:S03]  /*02c0*/  IABS R12, R38 ;  /* 0x00000026000c7213 */ /* 0x000fc60000000000 */
[----:B------:R-:W-:Y:S01]  /*02d0*/  IMAD.HI.U32 R11, R11, R15, R10 ;  /* 0x0000000f0b0b7227 */ /* 0x000fe200078e000a */
[----:B------:R-:W-:Y:S01]  /*02e0*/  LOP3.LUT R10, R38, R19, RZ, 0x3c, !PT ;  /* 0x00000013260a7212 */ /* 0x000fe200078e3cff */
[----:B------:R-:W0:Y:S03]  /*02f0*/  LDC R15, c[0x0][0x41c] ;  /* 0x00010700ff0f7b82 */ /* 0x000e260000000800 */
[----:B------:R-:W-:Y:S01]  /*0300*/  ISETP.GE.AND P0, PT, R10, RZ, PT ;  /* 0x000000ff0a00720c */ /* 0x000fe20003f06270 */
[----:B------:R-:W-:-:S05]  /*0310*/  IMAD.HI.U32 R11, R11, R12, RZ ;  /* 0x0000000c0b0b7227 */ /* 0x000fca00078e00ff */
[----:B------:R-:W-:-:S05]  /*0320*/  IADD3 R8, PT, PT, -R11, RZ, RZ ;  /* 0x000000ff0b087210 */ /* 0x000fca0007ffe1ff */
[----:B------:R-:W-:-:S05]  /*0330*/  IMAD R8, R13, R8, R12 ;  /* 0x000000080d087224 */ /* 0x000fca00078e020c */
[----:B------:R-:W-:Y:S01]  /*0340*/  ISETP.GT.U32.AND P4, PT, R13, R8, PT ;  /* 0x000000080d00720c */ /* 0x000fe20003f84070 */
[----:B0-----:R-:W-:-:S05]  /*0350*/  IMAD R27, R15, UR10, R42 ;  /* 0x0000000a0f1b7c24 */ /* 0x001fca000f8e022a */
[----:B-1----:R-:W-:Y:S02]  /*0360*/  ISETP.GE.U32.AND P1, PT, R27, UR12, PT ;  /* 0x0000000c1b007c0c */ /* 0x002fe4000bf26070 */
[----:B------:R-:W-:-:S05]  /*0370*/  SHF.R.S32.HI R17, RZ, 0x1f, R27 ;  /* 0x0000001fff117819 */ /* 0x000fca000001141b */
[-C--:B------:R-:W-:Y:S02]  /*0380*/  @!P4 IADD3 R8, PT, PT, R8, -R13.reuse, RZ ;  /* 0x8000000d0808c210 */ /* 0x080fe40007ffe0ff */
[----:B------:R-:W-:Y:S02]  /*0390*/  ISETP.GE.AND.EX P1, PT, R17, UR13, PT, P1 ;  /* 0x0000000d11007c0c */ /* 0x000fe4000bf26310 */
[CC--:B------:R-:W-:Y:S02]  /*03a0*/  ISETP.GE.U32.AND P2, PT, R8.reuse, R13.reuse, PT ;  /* 0x0000000d0800720c */ /* 0x0c0fe40003f46070 */
[----:B------:R-:W-:Y:S02]  /*03b0*/  ISETP.GT.U32.AND P5, PT, R13, R8, PT ;  /* 0x000000080d00720c */ /* 0x000fe40003fa4070 */
[----:B------:R-:W-:Y:S02]  /*03c0*/  IADD3 R13, PT, PT, R8, -R13, RZ ;  /* 0x8000000d080d7210 */ /* 0x000fe40007ffe0ff */
[----:B------:R-:W-:-:S02]  /*03d0*/  @!P4 IADD3 R11, PT, PT, R11, 0x1, RZ ;  /* 0x000000010b0bc810 */ /* 0x000fc40007ffe0ff */
[----:B------:R-:W-:Y:S02]  /*03e0*/  SEL R8, R13, R8, !P5 ;  /* 0x000000080d087207 */ /* 0x000fe40006800000 */
[----:B------:R-:W-:Y:S01]  /*03f0*/  ISETP.NE.AND P4, PT, R19, RZ, PT ;  /* 0x000000ff1300720c */ /* 0x000fe20003f85270 */
[----:B------:R-:W0:Y:S01]  /*0400*/  @!P1 LDC.64 R24, c[0x0][0x3f8] ;  /* 0x0000fe00ff189b82 */ /* 0x000e220000000a00 */
[----:B------:R-:W-:Y:S02]  /*0410*/  IADD3 R23, PT, PT, R27, 0x10, RZ ;  /* 0x000000101b177810 */ /* 0x000fe40007ffe0ff */
[----:B------:R-:W-:Y:S02]  /*0420*/  LOP3.LUT R13, RZ, R19, RZ, 0x33, !PT ;  /* 0x00000013ff0d7212 */ /* 0x000fe400078e33ff */
[----:B------:R-:W-:Y:S02]  /*0430*/  @!P3 IADD3 R8, PT, PT, -R8, RZ, RZ ;  /* 0x000000ff0808b210 */ /* 0x000fe40007ffe1ff */
[----:B------:R-:W-:Y:S01]  /*0440*/  @P2 IADD3 R11, PT, PT, R11, 0x1, RZ ;  /* 0x000000010b0b2810 */ /* 0x000fe20007ffe0ff */
[----:B------:R-:W1:Y:S01]  /*0450*/  @!P1 LDC.64 R30, c[0x0][0x398] ;  /* 0x0000e600ff1e9b82 */ /* 0x000e620000000a00 */
[----:B------:R-:W-:-:S02]  /*0460*/  ISETP.GE.U32.AND P2, PT, R23, UR12, PT ;  /* 0x0000000c17007c0c */ /* 0x000fc4000bf46070 */
[----:B------:R-:W-:Y:S02]  /*0470*/  SHF.R.S32.HI R21, RZ, 0x1f, R23 ;  /* 0x0000001fff157819 */ /* 0x000fe40000011417 */
[----:B------:R-:W-:Y:S02]  /*0480*/  SEL R55, R13, R8, !P4 ;  /* 0x000000080d377207 */ /* 0x000fe40006000000 */
[----:B------:R-:W-:Y:S01]  /*0490*/  @!P0 IADD3 R11, PT, PT, -R11, RZ, RZ ;  /* 0x000000ff0b0b8210 */ /* 0x000fe20007ffe1ff */
[----:B------:R-:W2:Y:S01]  /*04a0*/  LDC.64 R18, c[0x0][0x3b8] ;  /* 0x0000ee00ff127b82 */ /* 0x000ea20000000a00 */
[----:B------:R-:W-:Y:S01]  /*04b0*/  ISETP.GE.AND.EX P2, PT, R21, UR13, PT, P2 ;  /* 0x0000000d15007c0c */ /* 0x000fe2000bf46320 */
[----:B------:R-:W-:Y:S01]  /*04c0*/  IMAD R15, R55, 0x60, RZ ;  /* 0x00000060370f7824 */ /* 0x000fe200078e02ff */
[----:B------:R-:W-:Y:S02]  /*04d0*/  SEL R13, R13, R11, !P4 ;  /* 0x0000000b0d0d7207 */ /* 0x000fe40006000000 */
[----:B------:R-:W-:-:S02]  /*04e0*/  ISETP.GE.U32.AND P3, PT, R40, UR12, PT ;  /* 0x0000000c28007c0c */ /* 0x000fc4000bf66070 */
[C---:B------:R-:W-:Y:S01]  /*04f0*/  IADD3 R58, P0, PT, R15.reuse, R6, RZ ;  /* 0x000000060f3a7210 */ /* 0x040fe20007f1e0ff */
[----:B------:R-:W3:Y:S01]  /*0500*/  @!P1 LDC.64 R10, c[0x0][0x3a0] ;  /* 0x0000e800ff0a9b82 */ /* 0x000ee20000000a00 */
[----:B------:R-:W-:Y:S02]  /*0510*/  SHF.R.S32.HI R6, RZ, 0x1f, R13 ;  /* 0x0000001fff067819 */ /* 0x000fe4000001140d */
[----:B------:R-:W-:Y:S02]  /*0520*/  LEA.HI.X.SX32 R59, R15, RZ, 0x1, P0 ;  /* 0x000000ff0f3b7211 */ /* 0x000fe400000f0eff */
[----:B------:R-:W-:Y:S01]  /*0530*/  ISETP.GE.U32.AND P0, PT, R41, UR12, PT ;  /* 0x0000000c29007c0c */ /* 0x000fe2000bf06070 */
[----:B------:R-:W-:Y:S01]  /*0540*/  IMAD R6, R6, UR14, RZ ;  /* 0x0000000e06067c24 */ /* 0x000fe2000f8e02ff */
[----:B------:R-:W-:Y:S01]  /*0550*/  ISETP.GE.AND.EX P3, PT, R9, UR13, PT, P3 ;  /* 0x0000000d09007c0c */ /* 0x000fe2000bf66330 */
[----:B------:R-:W4:Y:S01]  /*0560*/  @!P2 LDC.64 R14, c[0x0][0x3f8] ;  /* 0x0000fe00ff0eab82 */ /* 0x000f220000000a00 */
[----:B------:R-:W-:Y:S01]  /*0570*/  IMAD.WIDE.U32 R58, R13, UR14, R58 ;  /* 0x0000000e0d3a7c25 */ /* 0x000fe2000f8e003a */
[----:B------:R-:W-:-:S03]  /*0580*/  ISETP.GE.AND.EX P0, PT, R7, UR13, PT, P0 ;  /* 0x0000000d07007c0c */ /* 0x000fc6000bf06300 */
[----:B------:R-:W-:Y:S01]  /*0590*/  IMAD R61, R13, UR15, R6 ;  /* 0x0000000f0d3d7c24 */ /* 0x000fe2000f8e0206 */
[----:B------:R-:W-:Y:S01]  /*05a0*/  @!P1 MOV R60, R58 ;  /* 0x0000003a003c9202 */ /* 0x000fe20000000f00 */
[-C--:B0-----:R-:W-:Y:S02]  /*05b0*/  @!P1 IMAD R6, R17, R24.reuse, RZ ;  /* 0x0000001811069224 */ /* 0x081fe400078e02ff */
[----:B------:R-:W0:Y:S01]  /*05c0*/  @!P2 LDC.64 R16, c[0x0][0x3a0] ;  /* 0x0000e800ff10ab82 */ /* 0x000e220000000a00 */
[----:B------:R-:W-:Y:S01]  /*05d0*/  IADD3 R61, PT, PT, R59, R61, RZ ;  /* 0x0000003d3b3d7210 */ /* 0x000fe20007ffe0ff */
[C---:B------:R-:W-:Y:S02]  /*05e0*/  @!P1 IMAD R25, R27.reuse, R25, R6 ;  /* 0x000000191b199224 */ /* 0x040fe400078e0206 */
[----:B------:R-:W-:Y:S01]  /*05f0*/  @!P1 IMAD.WIDE.U32 R12, R27, R24, R60 ;  /* 0x000000181b0c9225 */ /* 0x000fe200078e003c */
[----:B------:R-:W-:-:S04]  /*0600*/  @!P2 MOV R24, R58 ;  /* 0x0000003a0018a202 */ /* 0x000fc80000000f00 */
[----:B------:R-:W-:Y:S02]  /*0610*/  @!P1 IADD3 R25, PT, PT, R13, R25, RZ ;  /* 0x000000190d199210 */ /* 0x000fe40007ffe0ff */
[C---:B------:R-:W-:Y:S02]  /*0620*/  @!P1 SHF.L.U32 R13, R12.reuse, 0x1, RZ ;  /* 0x000000010c0d9819 */ /* 0x040fe400000006ff */
[----:B------:R-:W-:Y:S01]  /*0630*/  @!P1 SHF.L.U64.HI R6, R12, 0x1, R25 ;  /* 0x000000010c069819 */ /* 0x000fe20000010219 */
[----:B----4-:R-:W-:Y:S01]  /*0640*/  @!P2 IMAD R8, R21, R14, RZ ;  /* 0x0000000e1508a224 */ /* 0x010fe200078e02ff */
[----:B------:R-:W-:Y:S02]  /*0650*/  @!P2 MOV R25, R61 ;  /* 0x0000003d0019a202 */ /* 0x000fe40000000f00 */
[----:B---3--:R-:W-:Y:S01]  /*0660*/  @!P1 IADD3 R20, P4, PT, R13, R10, RZ ;  /* 0x0000000a0d149210 */ /* 0x008fe20007f9e0ff */
[----:B------:R-:W-:Y:S01]  /*0670*/  @!P2 IMAD R15, R23, R15, R8 ;  /* 0x0000000f170fa224 */ /* 0x000fe200078e0208 */
[----:B-1----:R-:W-:Y:S01]  /*0680*/  @!P1 IADD3 R30, P5, PT, R13, R30, RZ ;  /* 0x0000001e0d1e9210 */ /* 0x002fe20007fbe0ff */
[----:B------:R-:W-:Y:S01]  /*0690*/  @!P2 IMAD.WIDE.U32 R24, R23, R14, R24 ;  /* 0x0000000e1718a225 */ /* 0x000fe200078e0018 */
[----:B------:R-:W1:Y:S01]  /*06a0*/  @!P0 LDC.64 R12, c[0x0][0x3f8] ;  /* 0x0000fe00ff0c8b82 */ /* 0x000e620000000a00 */
[----:B------:R-:W-:-:S03]  /*06b0*/  @!P1 IADD3.X R21, PT, PT, R6, R11, RZ, P4, !PT ;  /* 0x0000000b06159210 */ /* 0x000fc600027fe4ff */
[----:B------:R-:W-:Y:S01]  /*06c0*/  @!P2 IADD3 R25, PT, PT, R25, R15, RZ ;  /* 0x0000000f1919a210 */ /* 0x000fe20007ffe0ff */
[----:B--2---:R-:W-:Y:S01]  /*06d0*/  IMAD.WIDE R14, R38, 0x8, R18 ;  /* 0x00000008260e7825 */ /* 0x004fe200078e0212 */
[----:B------:R-:W-:Y:S02]  /*06e0*/  @!P2 SHF.L.U32 R29, R24, 0x1, RZ ;  /* 0x00000001181da819 */ /* 0x000fe400000006ff */
[----:B------:R-:W-:Y:S01]  /*06f0*/  CS2R R34, SRZ ;  /* 0x0000000000227805 */ /* 0x000fe2000001ff00 */
[----:B------:R-:W2:Y:S01]  /*0700*/  @!P2 LDC.64 R10, c[0x0][0x398] ;  /* 0x0000e600ff0aab82 */ /* 0x000ea20000000a00 */
[----:B------:R-:W-:Y:S01]  /*0710*/  @!P1 IADD3.X R31, PT, PT, R6, R31, RZ, P5, !PT ;  /* 0x0000001f061f9210 */ /* 0x000fe20002ffe4ff */
[----:B------:R3:W4:Y:S01]  /*0720*/  @!P1 LDG.E R36, desc[UR8][R20.64] ;  /* 0x0000000814249981 */ /* 0x000722000c1e1900 */
[----:B------:R-:W-:Y:S02]  /*0730*/  @!P2 SHF.L.U64.HI R6, R24, 0x1, R25 ;  /* 0x000000011806a819 */ /* 0x000fe40000010219 */
[----:B0-----:R-:W-:Y:S01]  /*0740*/  @!P2 IADD3 R32, P4, PT, R29, R16, RZ ;  /* 0x000000101d20a210 */ /* 0x001fe20007f9e0ff */
[----:B------:R-:W5:Y:S02]  /*0750*/  LDG.E.64 R14, desc[UR8][R14.64] ;  /* 0x000000080e0e7981 */ /* 0x000f64000c1e1b00 */
[----:B------:R-:W0:Y:S01]  /*0760*/  @!P3 LDC.64 R22, c[0x0][0x3f8] ;  /* 0x0000fe00ff16bb82 */ /* 0x000e220000000a00 */
[----:B------:R-:W-:Y:S01]  /*0770*/  @!P2 IADD3.X R33, PT, PT, R6, R17, RZ, P4, !PT ;  /* 0x000000110621a210 */ /* 0x000fe200027fe4ff */
[----:B------:R-:W4:Y:S01]  /*0780*/  @!P1 LDG.E R35, desc[UR8][R30.64] ;  /* 0x000000081e239981 */ /* 0x000f22000c1e1900 */
[----:B------:R-:W-:-:S02]  /*0790*/  ISETP.NE.AND P4, PT, RZ, UR11, PT ;  /* 0x0000000bff007c0c */ /* 0x000fc4000bf85270 */
[----:B------:R-:W-:Y:S01]  /*07a0*/  @!P0 MOV R44, R58 ;  /* 0x0000003a002c8202 */ /* 0x000fe20000000f00 */
[----:B------:R0:W4:Y:S01]  /*07b0*/  @!P2 LDG.E R34, desc[UR8][R32.64] ;  /* 0x000000082022a981 */ /* 0x000122000c1e1900 */
[----:B------:R-:W-:Y:S01]  /*07c0*/  @!P0 MOV R45, R61 ;  /* 0x0000003d002d8202 */ /* 0x000fe20000000f00 */
[-C--:B-1----:R-:W-:Y:S01]  /*07d0*/  @!P0 IMAD R8, R7, R12.reuse, RZ ;  /* 0x0000000c07088224 */ /* 0x082fe200078e02ff */
[----:B------:R-:W1:Y:S03]  /*07e0*/  @!P0 LDC.64 R24, c[0x0][0x3a0] ;  /* 0x0000e800ff188b82 */ /* 0x000e660000000a00 */
[C---:B------:R-:W-:Y:S02]  /*07f0*/  @!P0 IMAD R43, R41.reuse, R13, R8 ;  /* 0x0000000d292b8224 */ /* 0x040fe400078e0208 */
[----:B------:R-:W-:-:S03]  /*0800*/  @!P0 IMAD.WIDE.U32 R44, R41, R12, R44 ;  /* 0x0000000c292c8225 */ /* 0x000fc600078e002c */
[----:B------:R-:W1:Y:S01]  /*0810*/  @!P3 LDC.64 R12, c[0x0][0x3a0] ;  /* 0x0000e800ff0cbb82 */ /* 0x000e620000000a00 */
[----:B--2---:R-:W-:-:S07]  /*0820*/  @!P2 IADD3 R28, P1, PT, R29, R10, RZ ;  /* 0x0000000a1d1ca210 */ /* 0x004fce0007f3e0ff */
[----:B---3--:R-:W2:Y:S01]  /*0830*/  @!P0 LDC.64 R20, c[0x0][0x398] ;  /* 0x0000e600ff148b82 */ /* 0x008ea20000000a00 */
[----:B------:R-:W-:-:S07]  /*0840*/  @!P2 IADD3.X R29, PT, PT, R6, R11, RZ, P1, !PT ;  /* 0x0000000b061da210 */ /* 0x000fce0000ffe4ff */
[----:B------:R-:W3:Y:S01]  /*0850*/  @!P3 LDC.64 R16, c[0x0][0x398] ;  /* 0x0000e600ff10bb82 */ /* 0x000ee20000000a00 */
[----:B0-----:R-:W-:Y:S01]  /*0860*/  @!P3 IMAD R8, R9, R22, RZ ;  /* 0x000000160908b224 */ /* 0x001fe200078e02ff */
[----:B------:R-:W-:Y:S02]  /*0870*/  @!P3 MOV R10, R58 ;  /* 0x0000003a000ab202 */ /* 0x000fe40000000f00 */
[----:B------:R-:W-:-:S04]  /*0880*/  @!P3 MOV R11, R61 ;  /* 0x0000003d000bb202 */ /* 0x000fc80000000f00 */
[----:B------:R-:W0:Y:S01]  /*0890*/  LDC.64 R18, c[0x0][0x3a8] ;  /* 0x0000ea00ff127b82 */ /* 0x000e220000000a00 */
[----:B------:R-:W-:-:S07]  /*08a0*/  @!P3 IMAD R33, R40, R23, R8 ;  /* 0x000000172821b224 */ /* 0x000fce00078e0208 */
[----:B------:R-:W0:Y:S01]  /*08b0*/  @P4 LDC.64 R26, c[0x0][0x3b0] ;  /* 0x0000ec00ff1a4b82 */ /* 0x000e220000000a00 */
[----:B------:R-:W-:Y:S01]  /*08c0*/  @!P3 IMAD.WIDE.U32 R22, R40, R22, R10 ;  /* 0x000000162816b225 */ /* 0x000fe200078e000a */
[----:B------:R-:W-:Y:S02]  /*08d0*/  @!P0 IADD3 R43, PT, PT, R45, R43, RZ ;  /* 0x0000002b2d2b8210 */ /* 0x000fe40007ffe0ff */
[C---:B------:R-:W-:Y:S02]  /*08e0*/  @!P0 SHF.L.U32 R31, R44.reuse, 0x1, RZ ;  /* 0x000000012c1f8819 */ /* 0x040fe400000006ff */
[----:B------:R-:W-:Y:S02]  /*08f0*/  MOV R8, RZ ;  /* 0x000000ff00087202 */ /* 0x000fe40000000f00 */
[----:B------:R-:W-:Y:S02]  /*0900*/  @!P3 IADD3 R23, PT, PT, R23, R33, RZ ;  /* 0x000000211717b210 */ /* 0x000fe40007ffe0ff */
[----:B------:R-:W-:-:S02]  /*0910*/  @!P0 SHF.L.U64.HI R44, R44, 0x1, R43 ;  /* 0x000000012c2c8819 */ /* 0x000fc4000001022b */
[----:B-1----:R-:W-:Y:S01]  /*0920*/  @!P0 IADD3 R24, P1, PT, R31, R24, RZ ;  /* 0x000000181f188210 */ /* 0x002fe20007f3e0ff */
[----:B------:R-:W4:Y:S01]  /*0930*/  @!P2 LDG.E R8, desc[UR8][R28.64] ;  /* 0x000000081c08a981 */ /* 0x000f22000c1e1900 */
[C---:B------:R-:W-:Y:S02]  /*0940*/  @!P3 SHF.L.U32 R11, R22.reuse, 0x1, RZ ;  /* 0x00000001160bb819 */ /* 0x040fe400000006ff */
[----:B------:R-:W-:Y:S02]  /*0950*/  LOP3.LUT R6, R39, 0xffff, RZ, 0xc0, !PT ;  /* 0x0000ffff27067812 */ /* 0x000fe400078ec0ff */
[----:B------:R-:W-:Y:S02]  /*0960*/  @!P3 SHF.L.U64.HI R30, R22, 0x1, R23 ;  /* 0x00000001161eb819 */ /* 0x000fe40000010217 */
[----:B------:R-:W-:Y:S02]  /*0970*/  @!P0 IADD3.X R25, PT, PT, R44, R25, RZ, P1, !PT ;  /* 0x000000192c198210 */ /* 0x000fe40000ffe4ff */
[----:B------:R-:W-:-:S02]  /*0980*/  @!P3 IADD3 R22, P2, PT, R11, R12, RZ ;  /* 0x0000000c0b16b210 */ /* 0x000fc40007f5e0ff */
[----:B--2---:R-:W-:Y:S01]  /*0990*/  @!P0 IADD3 R20, P1, PT, R31, R20, RZ ;  /* 0x000000141f148210 */ /* 0x004fe20007f3e0ff */
[----:B------:R-:W-:Y:S01]  /*09a0*/  IMAD R31, R55, 0x60, R6 ;  /* 0x00000060371f7824 */ /* 0x000fe200078e0206 */
[----:B---3--:R-:W-:Y:S02]  /*09b0*/  @!P3 IADD3 R16, P5, PT, R11, R16, RZ ;  /* 0x000000100b10b210 */ /* 0x008fe40007fbe0ff */
[----:B------:R-:W-:Y:S02]  /*09c0*/  MOV R10, RZ ;  /* 0x000000ff000a7202 */ /* 0x000fe40000000f00 */
[----:B------:R-:W-:Y:S02]  /*09d0*/  @!P3 IADD3.X R23, PT, PT, R30, R13, RZ, P2, !PT ;  /* 0x0000000d1e17b210 */ /* 0x000fe400017fe4ff */
[----:B------:R-:W-:Y:S02]  /*09e0*/  CS2R R12, SRZ ;  /* 0x00000000000c7805 */ /* 0x000fe4000001ff00 */
[----:B------:R-:W-:Y:S01]  /*09f0*/  MOV R11, RZ ;  /* 0x000000ff000b7202 */ /* 0x000fe20000000f00 */
[C---:B0-----:R-:W-:Y:S01]  /*0a00*/  @P4 IMAD.WIDE R26, R31.reuse, 0x2, R26 ;  /* 0x000000021f1a4825 */ /* 0x041fe200078e021a */
[----:B------:R-:W-:Y:S01]  /*0a10*/  @!P0 IADD3.X R21, PT, PT, R44, R21, RZ, P1, !PT ;  /* 0x000000152c158210 */ /* 0x000fe20000ffe4ff */
[----:B------:R0:W2:Y:S01]  /*0a20*/  @!P0 LDG.E R10, desc[UR8][R24.64] ;  /* 0x00000008180a8981 */ /* 0x0000a2000c1e1900 */
[----:B------:R-:W-:Y:S01]  /*0a30*/  @!P3 IADD3.X R17, PT, PT, R30, R17, RZ, P5, !PT ;  /* 0x000000111e11b210 */ /* 0x000fe20002ffe4ff */
[----:B------:R-:W-:-:S02]  /*0a40*/  IMAD.WIDE R18, R31, 0x2, R18 ;  /* 0x000000021f127825 */ /* 0x000fc400078e0212 */
[----:B------:R-:W3:Y:S04]  /*0a50*/  @P4 LDG.E.U16 R29, desc[UR8][R26.64] ;  /* 0x000000081a1d4981 */ /* 0x000ee8000c1e1500 */
[----:B------:R-:W3:Y:S04]  /*0a60*/  @P4 LDG.E.U16 R28, desc[UR8][R26.64+0x2] ;  /* 0x000002081a1c4981 */ /* 0x000ee8000c1e1500 */
[----:B------:R-:W3:Y:S04]  /*0a70*/  LDG.E.U16 R43, desc[UR8][R18.64] ;  /* 0x00000008122b7981 */ /* 0x000ee8000c1e1500 */
[----:B------:R-:W3:Y:S04]  /*0a80*/  LDG.E.U16 R25, desc[UR8][R18.64+0x2] ;  /* 0x0000020812197981 */ /* 0x000ee8000c1e1500 */
[----:B------:R-:W3:Y:S04]  /*0a90*/  @!P0 LDG.E R11, desc[UR8][R20.64] ;  /* 0x00000008140b8981 */ /* 0x000ee8000c1e1900 */
[----:B------:R-:W3:Y:S04]  /*0aa0*/  @!P3 LDG.E R12, desc[UR8][R22.64] ;  /* 0x00000008160cb981 */ /* 0x000ee8000c1e1900 */
[----:B------:R-:W3:Y:S01]  /*0ab0*/  @!P3 LDG.E R13, desc[UR8][R16.64] ;  /* 0x00000008100db981 */ /* 0x000ee2000c1e1900 */
[----:B------:R-:W-:Y:S01]  /*0ac0*/  MOV R54, 0x3f800000 ;  /* 0x3f80000000367802 */ /* 0x000fe20000000f00 */
[----:B------:R-:W-:Y:S01]  /*0ad0*/  UISETP.NE.AND UP0, UPT, UR11, URZ, UPT ;  /* 0x000000ff0b00728c */ /* 0x000fe2000bf05270 */
[----:B------:R-:W-:-:S02]  /*0ae0*/  MOV R46, RZ ;  /* 0x000000ff002e7202 */ /* 0x000fc40000000f00 */
[----:B------:R-:W-:Y:S01]  /*0af0*/  MOV R44, RZ ;  /* 0x000000ff002c7202 */ /* 0x000fe20000000f00 */
[----:B-----5:R-:W-:-:S05]  /*0b00*/  FFMA.FTZ R15, -R14, R14, R15 ;  /* 0x0000000e0e0f7223 */ /* 0x020fca000001010f */
[----:B------:R-:W-:-:S13]  /*0b10*/  FSETP.GTU.FTZ.AND P1, PT, R15, RZ, PT ;  /* 0x000000ff0f00720b */ /* 0x000fda0003f3c000 */
[----:B0-----:R-:W0:Y:S01]  /*0b20*/  @P1 LDC R24, c[0x0][0x3c0] ;  /* 0x0000f000ff181b82 */ /* 0x001e220000000800 */
[----:B----4-:R-:W-:Y:S02]  /*0b30*/  PRMT R52, R36, 0x7632, R52 ;  /* 0x0000763224347816 */ /* 0x010fe40000000034 */
[----:B------:R-:W-:Y:S02]  /*0b40*/  PRMT R53, R35, 0x7632, R53 ;  /* 0x0000763223357816 */ /* 0x000fe40000000035 */
[----:B------:R-:W-:Y:S01]  /*0b50*/  PRMT R50, R34, 0x7632, R50 ;  /* 0x0000763222327816 */ /* 0x000fe20000000032 */
[----:B0-----:R-:W-:-:S04]  /*0b60*/  @P1 FADD.FTZ R24, R15, R24 ;  /* 0x000000180f181221 */ /* 0x001fc80000010000 */
[----:B------:R0:W1:Y:S01]  /*0b70*/  @P1 MUFU.RSQ R54, R24 ;  /* 0x0000001800361308 */ /* 0x0000620000001400 */
[----:B------:R-:W-:Y:S02]  /*0b80*/  PRMT R51, R8, 0x7632, R51 ;  /* 0x0000763208337816 */ /* 0x000fe40000000033 */
[----:B--2---:R-:W-:Y:S02]  /*0b90*/  PRMT R48, R10, 0x7632, R48 ;  /* 0x000076320a307816 */ /* 0x004fe40000000030 */
[----:B---3--:R-:W-:Y:S02]  /*0ba0*/  @P4 SHF.L.U32 R46, R29, 0x10, RZ ;  /* 0x000000101d2e4819 */ /* 0x008fe400000006ff */
[----:B------:R-:W-:Y:S02]  /*0bb0*/  @P4 SHF.L.U32 R44, R28, 0x10, RZ ;  /* 0x000000101c2c4819 */ /* 0x000fe400000006ff */
[----:B------:R-:W-:Y:S02]  /*0bc0*/  SHF.L.U32 R43, R43, 0x10, RZ ;  /* 0x000000102b2b7819 */ /* 0x000fe400000006ff */
[----:B------:R-:W-:-:S02]  /*0bd0*/  SHF.L.U32 R15, R25, 0x10, RZ ;  /* 0x00000010190f7819 */ /* 0x000fc400000006ff */
[----:B------:R-:W-:Y:S02]  /*0be0*/  PRMT R49, R11, 0x7632, R49 ;  /* 0x000076320b317816 */ /* 0x000fe40000000031 */
        /* <DEDUP_REMOVED lines=8> */
[----:B------:R-:W-:Y:S01]  /*0c70*/  FMUL.FTZ R20, R43, R16 ;  /* 0x000000102b147220 */ /* 0x000fe20000410000 */
[----:B------:R-:W-:Y:S01]  /*0c80*/  SHF.L.U32 R23, R34, 0x10, RZ ;  /* 0x0000001022177819 */ /* 0x000fe200000006ff */
[C---:B------:R-:W-:Y:S01]  /*0c90*/  FADD.FTZ R19, -R14.reuse, R19 ;  /* 0x000000130e137221 */ /* 0x040fe20000010100 */
[----:B------:R-:W-:Y:S01]  /*0ca0*/  FMUL.FTZ R17, R17, R54 ;  /* 0x0000003611117220 */ /* 0x000fe20000410000 */
[----:B------:R-:W-:Y:S01]  /*0cb0*/  FADD.FTZ R21, RZ, R20 ;  /* 0x00000014ff157221 */ /* 0x000fe20000010000 */
[----:B------:R-:W-:Y:S01]  /*0cc0*/  FMUL.FTZ R22, R15, R18 ;  /* 0x000000120f167220 */ /* 0x000fe20000410000 */
[----:B------:R-:W-:Y:S01]  /*0cd0*/  FMUL.FTZ R19, R19, R54 ;  /* 0x0000003613137220 */ /* 0x000fe20000410000 */
[----:B------:R-:W-:Y:S01]  /*0ce0*/  FFMA.FTZ R20, R17, R20, RZ ;  /* 0x0000001411147223 */ /* 0x000fe200000100ff */
[----:B------:R-:W-:Y:S01]  /*0cf0*/  FADD.FTZ R25, -R14, R23 ;  /* 0x000000170e197221 */ /* 0x000fe20000010100 */
[----:B------:R-:W-:Y:S01]  /*0d00*/  FADD.FTZ R21, R22, R21 ;  /* 0x0000001516157221 */ /* 0x000fe20000010000 */
[----:B------:R-:W-:Y:S01]  /*0d10*/  SHF.L.U32 R23, R50, 0x10, RZ ;  /* 0x0000001032177819 */ /* 0x000fe200000006ff */
[----:B------:R-:W-:Y:S01]  /*0d20*/  FFMA.FTZ R20, R19, R22, R20 ;  /* 0x0000001613147223 */ /* 0x000fe20000010014 */
[----:B------:R-:W-:Y:S01]  /*0d30*/  SHF.L.U32 R22, R8, 0x10, RZ ;  /* 0x0000001008167819 */ /* 0x000fe200000006ff */
[----:B------:R-:W-:Y:S01]  /*0d40*/  FFMA.FTZ R17, R16, R17, RZ ;  /* 0x0000001110117223 */ /* 0x000fe200000100ff */
[----:B------:R-:W-:Y:S01]  /*0d50*/  FADD.FTZ R27, RZ, R16 ;  /* 0x00000010ff1b7221 */ /* 0x000fe20000010000 */
[----:B------:R-:W-:Y:S01]  /*0d60*/  FMUL.FTZ R25, R25, R54 ;  /* 0x0000003619197220 */ /* 0x000fe20000410000 */
[----:B------:R-:W-:Y:S01]  /*0d70*/  FADD.FTZ R23, -R14, R23 ;  /* 0x000000170e177221 */ /* 0x000fe20000010100 */
[----:B------:R-:W-:Y:S01]  /*0d80*/  SHF.L.U32 R24, R51, 0x10, RZ ;  /* 0x0000001033187819 */ /* 0x000fe200000006ff */
[C---:B------:R-:W-:Y:S01]  /*0d90*/  FADD.FTZ R16, R22.reuse, R27 ;  /* 0x0000001b16107221 */ /* 0x040fe20000010000 */
[----:B------:R-:W-:Y:S01]  /*0da0*/  FFMA.FTZ R26, R22, R25, R17 ;  /* 0x00000019161a7223 */ /* 0x000fe20000010011 */
[----:B------:R-:W-:Y:S01]  /*0db0*/  FMUL.FTZ R22, R43, R22 ;  /* 0x000000162b167220 */ /* 0x000fe20000410000 */
[----:B------:R-:W-:Y:S01]  /*0dc0*/  FFMA.FTZ R17, R18, R19, RZ ;  /* 0x0000001312117223 */ /* 0x000fe200000100ff */
[----:B------:R-:W-:Y:S01]  /*0dd0*/  FADD.FTZ R19, RZ, R18 ;  /* 0x00000012ff137221 */ /* 0x000fe20000010000 */
[----:B------:R-:W-:Y:S01]  /*0de0*/  FMUL.FTZ R23, R23, R54 ;  /* 0x0000003617177220 */ /* 0x000fe20000410000 */
[----:B------:R-:W-:Y:S01]  /*0df0*/  FFMA.FTZ R20, R25, R22, R20 ;  /* 0x0000001619147223 */ /* 0x000fe20000010014 */
[----:B------:R-:W-:Y:S01]  /*0e00*/  SHF.L.U32 R25, R10, 0x10, RZ ;  /* 0x000000100a197819 */ /* 0x000fe200000006ff */
[C---:B------:R-:W-:Y:S01]  /*0e10*/  FADD.FTZ R18, R24.reuse, R19 ;  /* 0x0000001318127221 */ /* 0x040fe20000010000 */
[----:B------:R-:W-:Y:S01]  /*0e20*/  FFMA.FTZ R17, R24, R23, R17 ;  /* 0x0000001718117223 */ /* 0x000fe20000010011 */
[----:B------:R-:W-:Y:S01]  /*0e30*/  FADD.FTZ R21, R21, R22 ;  /* 0x0000001615157221 */ /* 0x000fe20000010000 */
[----:B------:R-:W-:Y:S01]  /*0e40*/  FMUL.FTZ R24, R15, R24 ;  /* 0x000000180f187220 */ /* 0x000fe20000410000 */
[----:B------:R-:W-:Y:S01]  /*0e50*/  SHF.L.U32 R27, R11, 0x10, RZ ;  /* 0x000000100b1b7819 */ /* 0x000fe200000006ff */
[----:B------:R-:W-:Y:S01]  /*0e60*/  FADD.FTZ R25, -R14, R25 ;  /* 0x000000190e197221 */ /* 0x000fe20000010100 */
[----:B------:R-:W-:Y:S01]  /*0e70*/  SHF.L.U32 R19, R48, 0x10, RZ ;  /* 0x0000001030137819 */ /* 0x000fe200000006ff */
[----:B------:R-:W-:Y:S01]  /*0e80*/  FADD.FTZ R21, R24, R21 ;  /* 0x0000001518157221 */ /* 0x000fe20000010000 */
[----:B------:R-:W-:Y:S01]  /*0e90*/  FFMA.FTZ R20, R23, R24, R20 ;  /* 0x0000001817147223 */ /* 0x000fe20000010014 */
[----:B------:R-:W-:Y:S01]  /*0ea0*/  FMUL.FTZ R24, R43, R27 ;  /* 0x0000001b2b187220 */ /* 0x000fe20000410000 */
[----:B------:R-:W-:Y:S01]  /*0eb0*/  FMUL.FTZ R25, R25, R54 ;  /* 0x0000003619197220 */ /* 0x000fe20000410000 */
[----:B------:R-:W-:Y:S01]  /*0ec0*/  SHF.L.U32 R22, R49, 0x10, RZ ;  /* 0x0000001031167819 */ /* 0x000fe200000006ff */
[----:B------:R-:W-:Y:S01]  /*0ed0*/  FADD.FTZ R19, -R14, R19 ;  /* 0x000000130e137221 */ /* 0x000fe20000010100 */
[----:B------:R-:W-:Y:S01]  /*0ee0*/  SHF.L.U32 R23, R12, 0x10, RZ ;  /* 0x000000100c177819 */ /* 0x000fe200000006ff */
[----:B------:R-:W-:Y:S01]  /*0ef0*/  FADD.FTZ R21, R21, R24 ;  /* 0x0000001815157221 */ /* 0x000fe20000010000 */
[----:B------:R-:W-:Y:S01]  /*0f00*/  FFMA.FTZ R24, R25, R24, R20 ;  /* 0x0000001819187223 */ /* 0x000fe20000010014 */
        /* <DEDUP_REMOVED lines=8> */
[----:B------:R-:W-:Y:S01]  /*0f90*/  SHF.L.U32 R28, R47, 0x10, RZ ;  /* 0x000000102f1c7819 */ /* 0x000fe200000006ff */
[----:B------:R-:W-:Y:S01]  /*0fa0*/  FMUL.FTZ R20, R43, R25 ;  /* 0x000000192b147220 */ /* 0x000fe20000410000 */
[----:B------:R-:W-:Y:S01]  /*0fb0*/  FMUL.FTZ R29, R29, R54 ;  /* 0x000000361d1d7220 */ /* 0x000fe20000410000 */
[----:B------:R-:W-:Y:S01]  /*0fc0*/  FADD.FTZ R23, -R14, R23 ;  /* 0x000000170e177221 */ /* 0x000fe20000010100 */
[----:B------:R-:W-:Y:S01]  /*0fd0*/  FADD.FTZ R16, R16, R27 ;  /* 0x0000001b10107221 */ /* 0x000fe20000010000 */
[----:B------:R-:W-:Y:S01]  /*0fe0*/  FADD.FTZ R21, R21, R20 ;  /* 0x0000001415157221 */ /* 0x000fe20000010000 */
[----:B------:R-:W-:Y:S01]  /*0ff0*/  FFMA.FTZ R30, R29, R20, R24 ;  /* 0x000000141d1e7223 */ /* 0x000fe20000010018 */
[----:B------:R-:W-:Y:S01]  /*1000*/  FMUL.FTZ R24, R15, R28 ;  /* 0x0000001c0f187220 */ /* 0x000fe20000410000 */
[----:B------:R-:W-:Y:S01]  /*1010*/  FMUL.FTZ R23, R23, R54 ;  /* 0x0000003617177220 */ /* 0x000fe20000410000 */
[----:B------:R-:W-:Y:S01]  /*1020*/  FADD.FTZ R20, R18, R22 ;  /* 0x0000001612147221 */ /* 0x000fe20000010000 */
        /* <DEDUP_REMOVED lines=8> */
.L_x_209:
[----:B------:R-:W-:Y:S02]  /*10b0*/  SHF.L.U32 R17, R36, 0x10, RZ ;  /* 0x0000001024117819 */ /* 0x000fe400000006ff */
[----:B------:R-:W-:Y:S02]  /*10c0*/  SHF.L.U32 R19, R52, 0x10, RZ ;  /* 0x0000001034137819 */ /* 0x000fe400000006ff */
[----:B------:R-:W-:Y:S01]  /*10d0*/  SHF.L.U32 R21, R34, 0x10, RZ ;  /* 0x0000001022157819 */ /* 0x000fe200000006ff */
[----:B------:R-:W-:Y:S01]  /*10e0*/  FADD.FTZ R17, -R14, R17 ;  /* 0x000000110e117221 */ /* 0x000fe20000010100 */
[----:B------:R-:W-:Y:S01]  /*10f0*/  SHF.L.U32 R27, R10, 0x10, RZ ;  /* 0x000000100a1b7819 */ /* 0x000fe200000006ff */
[C---:B------:R-:W-:Y:S01]  /*1100*/  FADD.FTZ R19, -R14.reuse, R19 ;  /* 0x000000130e137221 */ /* 0x040fe20000010100 */
[----:B------:R-:W-:Y:S01]  /*1110*/  SHF.L.U32 R31, R35, 0x10, RZ ;  /* 0x00000010231f7819 */ /* 0x000fe200000006ff */
[-C--:B------:R-:W-:Y:S01]  /*1120*/  FMUL.FTZ R17, R17, R54.reuse ;  /* 0x0000003611117220 */ /* 0x080fe20000410000 */
[C---:B------:R-:W-:Y:S01]  /*1130*/  FADD.FTZ R21, -R14.reuse, R21 ;  /* 0x000000150e157221 */ /* 0x040fe20000010100 */
[-C--:B------:R-:W-:Y:S01]  /*1140*/  FMUL.FTZ R16, R19, R54.reuse ;  /* 0x0000003613107220 */ /* 0x080fe20000410000 */
[----:B------:R-:W-:Y:S01]  /*1150*/  FADD.FTZ R29, -R14, R27 ;  /* 0x0000001b0e1d7221 */ /* 0x000fe20000010100 */
[----:B------:R-:W-:Y:S01]  /*1160*/  FFMA.FTZ R25, R43, R17, R46 ;  /* 0x000000112b197223 */ /* 0x000fe2000001002e */
[----:B------:R-:W-:Y:S01]  /*1170*/  FMUL.FTZ R18, R21, R54 ;  /* 0x0000003615127220 */ /* 0x000fe20000410000 */
[----:B------:R-:W-:Y:S01]  /*1180*/  FFMA.FTZ R21, R15, R16, R44 ;  /* 0x000000100f157223 */ /* 0x000fe2000001002c */
[----:B------:R-:W-:Y:S01]  /*1190*/  SHF.L.U32 R19, R50, 0x10, RZ ;  /* 0x0000001032137819 */ /* 0x000fe200000006ff */
[----:B------:R-:W-:Y:S01]  /*11a0*/  FMUL.FTZ R20, R25, -1.4426950216293334961 ;  /* 0xbfb8aa3b19147820 */ /* 0x000fe20000410000 */
[----:B------:R-:W-:Y:S01]  /*11b0*/  FFMA.FTZ R22, R43, R18, R46 ;  /* 0x000000122b167223 */ /* 0x000fe2000001002e */
[----:B------:R-:W-:Y:S01]  /*11c0*/  FMUL.FTZ R23, R21, -1.4426950216293334961 ;  /* 0xbfb8aa3b15177820 */ /* 0x000fe20000410000 */
[----:B------:R-:W-:Y:S01]  /*11d0*/  SHF.L.U32 R56, R53, 0x10, RZ ;  /* 0x0000001035387819 */ /* 0x000fe200000006ff */
[----:B------:R-:W-:Y:S01]  /*11e0*/  FADD.FTZ R19, -R14, R19 ;  /* 0x000000130e137221 */ /* 0x000fe20000010100 */
[----:B------:R-:W-:Y:S01]  /*11f0*/  FMUL.FTZ R28, R22, -1.4426950216293334961 ;  /* 0xbfb8aa3b161c7820 */ /* 0x000fe20000410000 */
[----:B------:R-:W0:Y:S01]  /*1200*/  MUFU.EX2 R20, R20 ;  /* 0x0000001400147308 */ /* 0x000e220000000800 */
[----:B------:R-:W-:Y:S01]  /*1210*/  SHF.L.U32 R57, R13, 0x10, RZ ;  /* 0x000000100d397819 */ /* 0x000fe200000006ff */
[----:B------:R-:W-:-:S02]  /*1220*/  FMUL.FTZ R19, R19, R54 ;  /* 0x0000003613137220 */ /* 0x000fc40000410000 */
[----:B------:R-:W1:Y:S02]  /*1230*/  MUFU.EX2 R23, R23 ;  /* 0x0000001700177308 */ /* 0x000e640000000800 */
[----:B------:R-:W-:Y:S02]  /*1240*/  FFMA.FTZ R24, R15, R19, R44 ;  /* 0x000000130f187223 */ /* 0x000fe4000001002c */
[----:B------:R-:W2:Y:S02]  /*1250*/  MUFU.EX2 R28, R28 ;  /* 0x0000001c001c7308 */ /* 0x000ea40000000800 */
[----:B------:R-:W-:Y:S01]  /*1260*/  FMUL.FTZ R30, R24, -1.4426950216293334961 ;  /* 0xbfb8aa3b181e7820 */ /* 0x000fe20000410000 */
[----:B0-----:R-:W-:Y:S01]  /*1270*/  FADD.FTZ R26, R20, 1 ;  /* 0x3f800000141a7421 */ /* 0x001fe20000010000 */
[----:B------:R-:W-:-:S04]  /*1280*/  FMUL.FTZ R20, R29, R54 ;  /* 0x000000361d147220 */ /* 0x000fc80000410000 */
[----:B------:R-:W0:Y:S01]  /*1290*/  MUFU.EX2 R30, R30 ;  /* 0x0000001e001e7308 */ /* 0x000e220000000800 */
[----:B-1----:R-:W-:Y:S01]  /*12a0*/  FADD.FTZ R27, R23, 1 ;  /* 0x3f800000171b7421 */ /* 0x002fe20000010000 */
[----:B------:R-:W-:Y:S02]  /*12b0*/  FFMA.FTZ R23, R43, R20, R46 ;  /* 0x000000142b177223 */ /* 0x000fe4000001002e */
[----:B------:R-:W1:Y:S01]  /*12c0*/  MUFU.RCP R26, R26 ;  /* 0x0000001a001a7308 */ /* 0x000e620000001000 */
[----:B--2---:R-:W-:Y:S01]  /*12d0*/  FADD.FTZ R29, R28, 1 ;  /* 0x3f8000001c1d7421 */ /* 0x004fe20000010000 */
[----:B------:R-:W-:-:S06]  /*12e0*/  FMUL.FTZ R32, R23, -1.4426950216293334961 ;  /* 0xbfb8aa3b17207820 */ /* 0x000fcc0000410000 */
[----:B------:R-:W2:Y:S08]  /*12f0*/  MUFU.RCP R27, R27 ;  /* 0x0000001b001b7308 */ /* 0x000eb00000001000 */
[----:B------:R-:W3:Y:S01]  /*1300*/  MUFU.EX2 R32, R32 ;  /* 0x0000002000207308 */ /* 0x000ee20000000800 */
[----:B-1----:R-:W-:Y:S01]  /*1310*/  FADD.FTZ R28, -R26, 1 ;  /* 0x3f8000001a1c7421 */ /* 0x002fe20000010100 */
[----:B------:R-:W-:-:S02]  /*1320*/  FMUL.FTZ R26, R31, R26 ;  /* 0x0000001a1f1a7220 */ /* 0x000fc40000410000 */
[----:B------:R-:W1:Y:S01]  /*1330*/  MUFU.RCP R29, R29 ;  /* 0x0000001d001d7308 */ /* 0x000e620000001000 */
[----:B0-----:R-:W-:Y:S01]  /*1340*/  FADD.FTZ R31, R30, 1 ;  /* 0x3f8000001e1f7421 */ /* 0x001fe20000010000 */
[----:B------:R-:W-:Y:S01]  /*1350*/  FFMA.FTZ R25, R25, R28, 1 ;  /* 0x3f80000019197423 */ /* 0x000fe2000001001c */
[----:B------:R-:W-:Y:S01]  /*1360*/  SHF.L.U32 R30, R8, 0x10, RZ ;  /* 0x00000010081e7819 */ /* 0x000fe200000006ff */
[----:B--2---:R-:W-:Y:S02]  /*1370*/  FADD.FTZ R28, -R27, 1 ;  /* 0x3f8000001b1c7421 */ /* 0x004fe40000010100 */
[----:B------:R-:W-:Y:S02]  /*1380*/  FMUL.FTZ R26, R26, R25 ;  /* 0x000000191a1a7220 */ /* 0x000fe40000410000 */
[----:B------:R-:W0:Y:S01]  /*1390*/  MUFU.RCP R31, R31 ;  /* 0x0000001f001f7308 */ /* 0x000e220000001000 */
[----:B---3--:R-:W-:Y:S01]  /*13a0*/  FADD.FTZ R32, R32, 1 ;  /* 0x3f80000020207421 */ /* 0x008fe20000010000 */
[----:B------:R-:W-:Y:S01]  /*13b0*/  FFMA.FTZ R28, R21, R28, 1 ;  /* 0x3f800000151c7423 */ /* 0x000fe2000001001c */
[----:B------:R-:W-:Y:S01]  /*13c0*/  FMUL.FTZ R21, R56, R27 ;  /* 0x0000001b38157220 */ /* 0x000fe20000410000 */
[----:B------:R-:W-:-:S04]  /*13d0*/  SHF.L.U32 R27, R48, 0x10, RZ ;  /* 0x00000010301b7819 */ /* 0x000fc800000006ff */
[----:B------:R-:W2:Y:S01]  /*13e0*/  MUFU.RCP R32, R32 ;  /* 0x0000002000207308 */ /* 0x000ea20000001000 */
[----:B------:R-:W-:Y:S01]  /*13f0*/  FMUL.FTZ R21, R21, R28 ;  /* 0x0000001c15157220 */ /* 0x000fe20000410000 */
[----:B-1----:R-:W-:Y:S01]  /*1400*/  FADD.FTZ R25, -R29, 1 ;  /* 0x3f8000001d197421 */ /* 0x002fe20000010100 */
[----:B------:R-:W-:Y:S01]  /*1410*/  FADD.FTZ R33, -R14, R27 ;  /* 0x0000001b0e217221 */ /* 0x000fe20000010100 */
[----:B------:R-:W-:Y:S01]  /*1420*/  FMUL.FTZ R27, R30, R29 ;  /* 0x0000001d1e1b7220 */ /* 0x000fe20000410000 */
[----:B------:R-:W-:Y:S01]  /*1430*/  SHF.L.U32 R29, R12, 0x10, RZ ;  /* 0x000000100c1d7819 */ /* 0x000fe200000006ff */
[----:B------:R-:W-:Y:S01]  /*1440*/  FFMA.FTZ R28, R22, R25, 1 ;  /* 0x3f800000161c7423 */ /* 0x000fe20000010019 */
[----:B------:R-:W-:Y:S01]  /*1450*/  FMUL.FTZ R22, R33, R54 ;  /* 0x0000003621167220 */ /* 0x000fe20000410000 */
[----:B0-----:R-:W-:-:S03]  /*1460*/  FADD.FTZ R25, -R31, 1 ;  /* 0x3f8000001f197421 */ /* 0x001fc60000010100 */
[----:B------:R-:W-:Y:S01]  /*1470*/  FFMA.FTZ R30, R15, R22, R44 ;  /* 0x000000160f1e7223 */ /* 0x000fe2000001002c */
[----:B------:R-:W-:Y:S01]  /*1480*/  FMUL.FTZ R27, R27, R28 ;  /* 0x0000001c1b1b7220 */ /* 0x000fe20000410000 */
[----:B------:R-:W-:Y:S01]  /*1490*/  SHF.L.U32 R28, R51, 0x10, RZ ;  /* 0x00000010331c7819 */ /* 0x000fe200000006ff */
[----:B------:R-:W-:Y:S01]  /*14a0*/  FFMA.FTZ R25, R24, R25, 1 ;  /* 0x3f80000018197423 */ /* 0x000fe20000010019 */
[----:B------:R-:W-:Y:S01]  /*14b0*/  FMUL.FTZ R24, R30, -1.4426950216293334961 ;  /* 0xbfb8aa3b1e187820 */ /* 0x000fe20000410000 */
[----:B--2---:R-:W-:Y:S02]  /*14c0*/  FADD.FTZ R56, -R32, 1 ;  /* 0x3f80000020387421 */ /* 0x004fe40000010100 */
[----:B------:R-:W-:-:S03]  /*14d0*/  FMUL.FTZ R28, R28, R31 ;  /* 0x0000001f1c1c7220 */ /* 0x000fc60000410000 */
[----:B------:R-:W0:Y:S01]  /*14e0*/  MUFU.EX2 R24, R24 ;  /* 0x0000001800187308 */ /* 0x000e220000000800 */
[----:B------:R-:W-:Y:S01]  /*14f0*/  FFMA.FTZ R33, R23, R56, 1 ;  /* 0x3f80000017217423 */ /* 0x000fe20000010038 */
[----:B------:R-:W-:Y:S01]  /*1500*/  SHF.L.U32 R23, R11, 0x10, RZ ;  /* 0x000000100b177819 */ /* 0x000fe200000006ff */
[----:B------:R-:W-:-:S04]  /*1510*/  FMUL.FTZ R28, R28, R25 ;  /* 0x000000191c1c7220 */ /* 0x000fc80000410000 */
[----:B------:R-:W-:Y:S01]  /*1520*/  FMUL.FTZ R32, R23, R32 ;  /* 0x0000002017207220 */ /* 0x000fe20000410000 */
[----:B------:R-:W-:-:S03]  /*1530*/  FADD.FTZ R23, -R14, R29 ;  /* 0x0000001d0e177221 */ /* 0x000fc60000010100 */
[----:B------:R-:W-:Y:S01]  /*1540*/  FMUL.FTZ R25, R32, R33 ;  /* 0x0000002120197220 */ /* 0x000fe20000410000 */
[----:B------:R-:W-:Y:S01]  /*1550*/  FMUL.FTZ R23, R23, R54 ;  /* 0x0000003617177220 */ /* 0x000fe20000410000 */
[----:B0-----:R-:W-:Y:S01]  /*1560*/  FADD.FTZ R31, R24, 1 ;  /* 0x3f800000181f7421 */ /* 0x001fe20000010000 */
[----:B------:R-:W-:Y:S02]  /*1570*/  SHF.L.U32 R24, R49, 0x10, RZ ;  /* 0x0000001031187819 */ /* 0x000fe400000006ff */
[----:B------:R-:W-:-:S04]  /*1580*/  FFMA.FTZ R29, R43, R23, R46 ;  /* 0x000000172b1d7223 */ /* 0x000fc8000001002e */
[----:B------:R-:W-:Y:S01]  /*1590*/  FMUL.FTZ R56, R29, -1.4426950216293334961 ;  /* 0xbfb8aa3b1d387820 */ /* 0x000fe20000410000 */
        /* <DEDUP_REMOVED lines=10> */
[C---:B------:R-:W-:Y:S01]  /*1640*/  FFMA.FTZ R33, R17.reuse, R30, RZ ;  /* 0x0000001e11217223 */ /* 0x040fe200000100ff */
[----:B------:R-:W-:Y:S01]  /*1650*/  FADD.FTZ R30, RZ, R30 ;  /* 0x0000001eff1e7221 */ /* 0x000fe20000010000 */
[----:B------:R-:W-:Y:S01]  /*1660*/  FFMA.FTZ R17, R17, R26, RZ ;  /* 0x0000001a11117223 */ /* 0x000fe200000100ff */
[----:B------:R-:W-:Y:S01]  /*1670*/  FADD.FTZ R26, RZ, R26 ;  /* 0x0000001aff1a7221 */ /* 0x000fe20000010000 */
[C---:B------:R-:W-:Y:S01]  /*1680*/  FFMA.FTZ R33, R16.reuse, R31, R33 ;  /* 0x0000001f10217223 */ /* 0x040fe20000010021 */
[----:B------:R-:W-:Y:S01]  /*1690*/  FADD.FTZ R31, R31, R30 ;  /* 0x0000001e1f1f7221 */ /* 0x000fe20000010000 */
[----:B------:R-:W-:Y:S01]  /*16a0*/  FFMA.FTZ R16, R16, R21, RZ ;  /* 0x0000001510107223 */ /* 0x000fe200000100ff */
[----:B------:R-:W-:Y:S01]  /*16b0*/  FADD.FTZ R26, R26, R27 ;  /* 0x0000001b1a1a7221 */ /* 0x000fe20000010000 */
[----:B------:R-:W-:-:S04]  /*16c0*/  FADD.FTZ R21, RZ, R21 ;  /* 0x00000015ff157221 */ /* 0x000fc80000010000 */
[----:B------:R-:W-:Y:S01]  /*16d0*/  FADD.FTZ R21, R21, R28 ;  /* 0x0000001c15157221 */ /* 0x000fe20000010000 */
[----:B0-----:R-:W-:Y:S01]  /*16e0*/  FADD.FTZ R56, -R32, 1 ;  /* 0x3f80000020387421 */ /* 0x001fe20000010100 */
[----:B------:R-:W-:Y:S01]  /*16f0*/  FMUL.FTZ R30, R57, R32 ;  /* 0x00000020391e7220 */ /* 0x000fe20000410000 */
[-C--:B------:R-:W-:Y:S02]  /*1700*/  FFMA.FTZ R32, R18, R27.reuse, R17 ;  /* 0x0000001b12207223 */ /* 0x080fe40000010011 */
[----:B------:R-:W-:Y:S01]  /*1710*/  FFMA.FTZ R29, R29, R56, 1 ;  /* 0x3f8000001d1d7423 */ /* 0x000fe20000010038 */
[----:B------:R-:W-:Y:S01]  /*1720*/  FMUL.FTZ R56, R43, R27 ;  /* 0x0000001b2b387220 */ /* 0x000fe20000410000 */
[----:B------:R-:W-:Y:S02]  /*1730*/  FFMA.FTZ R32, R20, R25, R32 ;  /* 0x0000001914207223 */ /* 0x000fe40000010020 */
[----:B------:R-:W-:Y:S01]  /*1740*/  FMUL.FTZ R30, R30, R29 ;  /* 0x0000001d1e1e7220 */ /* 0x000fe20000410000 */
[----:B------:R-:W-:Y:S01]  /*1750*/  SHF.L.U32 R29, R45, 0x10, RZ ;  /* 0x000000102d1d7819 */ /* 0x000fe200000006ff */
[----:B------:R-:W-:Y:S01]  /*1760*/  FFMA.FTZ R33, R18, R56, R33 ;  /* 0x0000003812217223 */ /* 0x000fe20000010021 */
[----:B------:R-:W-:Y:S01]  /*1770*/  FADD.FTZ R31, R31, R56 ;  /* 0x000000381f1f7221 */ /* 0x000fe20000010000 */
[----:B------:R-:W-:-:S02]  /*1780*/  SHF.L.U32 R56, R47, 0x10, RZ ;  /* 0x000000102f387819 */ /* 0x000fc400000006ff */
[----:B------:R-:W-:-:S04]  /*1790*/  FADD.FTZ R29, -R14, R29 ;  /* 0x0000001d0e1d7221 */ /* 0x000fc80000010100 */
[----:B------:R-:W-:-:S04]  /*17a0*/  FMUL.FTZ R17, R29, R54 ;  /* 0x000000361d117220 */ /* 0x000fc80000410000 */
[----:B------:R-:W-:-:S04]  /*17b0*/  FFMA.FTZ R18, R15, R17, R44 ;  /* 0x000000110f127223 */ /* 0x000fc8000001002c */
[----:B------:R-:W-:-:S06]  /*17c0*/  FMUL.FTZ R27, R18, -1.4426950216293334961 ;  /* 0xbfb8aa3b121b7820 */ /* 0x000fcc0000410000 */
[----:B------:R-:W0:Y:S02]  /*17d0*/  MUFU.EX2 R27, R27 ;  /* 0x0000001b001b7308 */ /* 0x000e240000000800 */
[----:B0-----:R-:W-:Y:S01]  /*17e0*/  FADD.FTZ R29, R27, 1 ;  /* 0x3f8000001b1d7421 */ /* 0x001fe20000010000 */
[-C--:B------:R-:W-:Y:S01]  /*17f0*/  FFMA.FTZ R27, R19, R28.reuse, R16 ;  /* 0x0000001c131b7223 */ /* 0x080fe20000010010 */
[----:B------:R-:W-:-:S04]  /*1800*/  FMUL.FTZ R16, R15, R28 ;  /* 0x0000001c0f107220 */ /* 0x000fc80000410000 */
[----:B------:R-:W0:Y:S01]  /*1810*/  MUFU.RCP R29, R29 ;  /* 0x0000001d001d7308 */ /* 0x000e220000001000 */
[----:B------:R-:W-:Y:S01]  /*1820*/  FFMA.FTZ R33, R19, R16, R33 ;  /* 0x0000001013217223 */ /* 0x000fe20000010021 */
[----:B------:R-:W-:Y:S01]  /*1830*/  FADD.FTZ R31, R16, R31 ;  /* 0x0000001f101f7221 */ /* 0x000fe20000010000 */
[----:B------:R-:W-:Y:S01]  /*1840*/  FMUL.FTZ R16, R43, R25 ;  /* 0x000000192b107220 */ /* 0x000fe20000410000 */
[----:B------:R-:W-:Y:S01]  /*1850*/  FMUL.FTZ R19, R15, R24 ;  /* 0x000000180f137220 */ /* 0x000fe20000410000 */
[----:B------:R-:W-:Y:S02]  /*1860*/  FADD.FTZ R25, R26, R25 ;  /* 0x000000191a197221 */ /* 0x000fe40000010000 */
[----:B------:R-:W-:Y:S01]  /*1870*/  FFMA.FTZ R33, R20, R16, R33 ;  /* 0x0000001014217223 */ /* 0x000fe20000010021 */
[----:B0-----:R-:W-:Y:S01]  /*1880*/  FADD.FTZ R57, -R29, 1 ;  /* 0x3f8000001d397421 */ /* 0x001fe20000010100 */
[----:B------:R-:W-:-:S03]  /*1890*/  FMUL.FTZ R56, R56, R29 ;  /* 0x0000001d38387220 */ /* 0x000fc60000410000 */
[----:B------:R-:W-:Y:S01]  /*18a0*/  FFMA.FTZ R57, R18, R57, 1 ;  /* 0x3f80000012397423 */ /* 0x000fe20000010039 */
[----:B------:R-:W-:Y:S01]  /*18b0*/  FADD.FTZ R18, R31, R16 ;  /* 0x000000101f127221 */ /* 0x000fe20000010000 */
[C---:B------:R-:W-:Y:S01]  /*18c0*/  FFMA.FTZ R16, R22.reuse, R19, R33 ;  /* 0x0000001316107223 */ /* 0x040fe20000010021 */
[----:B------:R-:W-:Y:S01]  /*18d0*/  FFMA.FTZ R22, R22, R24, R27 ;  /* 0x0000001816167223 */ /* 0x000fe2000001001b */
[----:B------:R-:W-:Y:S01]  /*18e0*/  FMUL.FTZ R28, R56, R57 ;  /* 0x00000039381c7220 */ /* 0x000fe20000410000 */
[----:B------:R-:W-:Y:S01]  /*18f0*/  FADD.FTZ R18, R19, R18 ;  /* 0x0000001213127221 */ /* 0x000fe20000010000 */
[----:B------:R-:W-:Y:S02]  /*1900*/  FMUL.FTZ R19, R43, R30 ;  /* 0x0000001e2b137220 */ /* 0x000fe40000410000 */
[----:B------:R-:W-:Y:S02]  /*1910*/  FMUL.FTZ R20, R15, R28 ;  /* 0x0000001c0f147220 */ /* 0x000fe40000410000 */
[----:B------:R-:W-:Y:S01]  /*1920*/  FFMA.FTZ R16, R23, R19, R16 ;  /* 0x0000001317107223 */ /* 0x000fe20000010010 */
[----:B------:R-:W-:Y:S01]  /*1930*/  FADD.FTZ R29, R18, R19 ;  /* 0x00000013121d7221 */ /* 0x000fe20000010000 */
[----:B------:R-:W-:Y:S01]  /*1940*/  FADD.FTZ R19, R21, R24 ;  /* 0x0000001815137221 */ /* 0x000fe20000010000 */
[----:B------:R-:W-:Y:S01]  /*1950*/  FADD.FTZ R18, R25, R30 ;  /* 0x0000001e19127221 */ /* 0x000fe20000010000 */
[----:B------:R-:W-:Y:S01]  /*1960*/  FFMA.FTZ R24, R17, R20, R16 ;  /* 0x0000001411187223 */ /* 0x000fe20000010010 */
[----:B------:R-:W-:Y:S01]  /*1970*/  FADD.FTZ R21, R20, R29 ;  /* 0x0000001d14157221 */ /* 0x000fe20000010000 */
[----:B------:R-:W-:Y:S01]  /*1980*/  FFMA.FTZ R16, R23, R30, R32 ;  /* 0x0000001e17107223 */ /* 0x000fe20000010020 */
[----:B------:R-:W-:Y:S01]  /*1990*/  FFMA.FTZ R17, R17, R28, R22 ;  /* 0x0000001c11117223 */ /* 0x000fe20000010016 */
[----:B------:R-:W-:-:S07]  /*19a0*/  FADD.FTZ R19, R19, R28 ;  /* 0x0000001c13137221 */ /* 0x000fce0000010000 */
.L_x_210:
[----:B------:R-:W-:Y:S01]  /*19b0*/  MOV R22, R21 ;  /* 0x0000001500167202 */ /* 0x000fe20000000f00 */
        /* <DEDUP_REMOVED lines=44> */
.L_x_212:
[----:B------:R-:W-:Y:S05]  /*1c80*/  BSYNC.RECONVERGENT B0 ;  /* 0x0000000000007941 */ /* 0x000fea0003800200 */
.L_x_211:
[----:B------:R-:W-:Y:S06]  /*1c90*/  BAR.SYNC.DEFER_BLOCKING 0x0 ;  /* 0x0000000000007b1d */ /* 0x000fec0000010000 */
[----:B------:R-:W-:Y:S04]  /*1ca0*/  BSSY.RECONVERGENT B0, `(.L_x_213) ;  /* 0x000003d000007945 */ /* 0x000fe80003800200 */
[----:B------:R-:W-:Y:S05]  /*1cb0*/  @P2 BRA `(.L_x_214) ;  /* 0x0000000000ec2947 */ /* 0x000fea0003800000 */
[----:B------:R-:W-:-:S09]  /*1cc0*/  ULEA UR5, UR7, UR6, 0x18 ;  /* 0x0000000607057291 */ /* 0x000fd2000f8ec0ff */
[----:B--2---:R-:W2:Y:S04]  /*1cd0*/  LDS.128 R24, [UR5+0x20] ;  /* 0x00002005ff187984 */ /* 0x004ea80008000c00 */
[----:B------:R-:W4:Y:S04]  /*1ce0*/  LDS.128 R28, [UR5+0x30] ;  /* 0x00003005ff1c7984 */ /* 0x000f280008000c00 */
[----:B-1-3--:R-:W1:Y:S01]  /*1cf0*/  LDS.128 R20, [UR5+0x40] ;  /* 0x00004005ff147984 */ /* 0x00ae620008000c00 */
[----:B--2---:R-:W-:Y:S01]  /*1d00*/  FADD.FTZ R57, R32, R24 ;  /* 0x0000001820397221 */ /* 0x004fe20000010000 */
[----:B------:R-:W-:-:S03]  /*1d10*/  FADD.FTZ R24, R33, R25 ;  /* 0x0000001921187221 */ /* 0x000fc60000010000 */
[----:B------:R-:W-:Y:S01]  /*1d20*/  FADD.FTZ R57, R57, R26 ;  /* 0x0000001a39397221 */ /* 0x000fe20000010000 */
[----:B0-----:R-:W-:Y:S02]  /*1d30*/  FADD.FTZ R32, R24, R27 ;  /* 0x0000001b18207221 */ /* 0x001fe40000010000 */
[----:B------:R-:W0:Y:S01]  /*1d40*/  LDS.128 R24, [UR5+0x50] ;  /* 0x00005005ff187984 */ /* 0x000e220008000c00 */
[----:B----4-:R-:W-:Y:S01]  /*1d50*/  FADD.FTZ R57, R57, R28 ;  /* 0x0000001c39397221 */ /* 0x010fe20000010000 */
[----:B------:R-:W-:-:S03]  /*1d60*/  FADD.FTZ R32, R32, R29 ;  /* 0x0000001d20207221 */ /* 0x000fc60000010000 */
[----:B------:R-:W-:Y:S01]  /*1d70*/  FADD.FTZ R57, R57, R30 ;  /* 0x0000001e39397221 */ /* 0x000fe20000010000 */
[----:B------:R-:W-:Y:S02]  /*1d80*/  FADD.FTZ R32, R32, R31 ;  /* 0x0000001f20207221 */ /* 0x000fe40000010000 */
[----:B------:R-:W2:Y:S01]  /*1d90*/  LDS.128 R28, [UR5+0x60] ;  /* 0x00006005ff1c7984 */ /* 0x000ea20008000c00 */
        /* <DEDUP_REMOVED lines=10> */
[----:B--2---:R-:W-:Y:S01]  /*1e40*/  FADD.FTZ R57, R57, R28 ;  /* 0x0000001c39397221 */ /* 0x004fe20000010000 */
        /* <DEDUP_REMOVED lines=28> */
[----:B--2---:R-:W-:Y:S01]  /*2010*/  FADD.FTZ R57, R57, R28 ;  /* 0x0000001c39397221 */ /* 0x004fe20000010000 */
[----:B------:R-:W-:-:S03]  /*2020*/  FADD.FTZ R20, R20, R29 ;  /* 0x0000001d14147221 */ /* 0x000fc60000010000 */
[----:B------:R-:W-:Y:S01]  /*2030*/  FADD.FTZ R57, R57, R30 ;  /* 0x0000001e39397221 */ /* 0x000fe20000010000 */
[----:B------:R-:W-:-:S03]  /*2040*/  FADD.FTZ R20, R20, R31 ;  /* 0x0000001f14147221 */ /* 0x000fc60000010000 */
[----:B-1----:R-:W-:Y:S01]  /*2050*/  FADD.FTZ R32, R57, R32 ;  /* 0x0000002039207221 */ /* 0x002fe20000010000 */
[----:B------:R-:W-:-:S07]  /*2060*/  FADD.FTZ R33, R20, R33 ;  /* 0x0000002114217221 */ /* 0x000fce0000010000 */
.L_x_214:
[----:B------:R-:W-:Y:S05]  /*2070*/  BSYNC.RECONVERGENT B0 ;  /* 0x0000000000007941 */ /* 0x000fea0003800200 */
.L_x_213:
[----:B------:R-:W-:Y:S06]  /*2080*/  BAR.SYNC.DEFER_BLOCKING 0x0 ;  /* 0x0000000000007b1d */ /* 0x000fec0000010000 */
[----:B------:R-:W-:Y:S04]  /*2090*/  BSSY.RECONVERGENT B0, `(.L_x_215) ;  /* 0x000004d000007945 */ /* 0x000fe80003800200 */
[----:B------:R-:W-:Y:S05]  /*20a0*/  @P1 BRA `(.L_x_216) ;  /* 0x00000004002c1947 */ /* 0x000fea0003800000 */
[----:B-1-3--:R-:W1:Y:S04]  /*20b0*/  LDS.128 R20, [R56+0x300] ;  /* 0x0003000038147984 */ /* 0x00ae680000000c00 */
[----:B--2---:R-:W2:Y:S04]  /*20c0*/  LDS.128 R24, [R56+0x600] ;  /* 0x0006000038187984 */ /* 0x004ea80000000c00 */
[----:B------:R-:W3:Y:S01]  /*20d0*/  LDS.128 R28, [R56+0x900] ;  /* 0x00090000381c7984 */ /* 0x000ee20000000c00 */
[----:B-1----:R-:W-:Y:S01]  /*20e0*/  FADD.FTZ R57, R16, R20 ;  /* 0x0000001410397221 */ /* 0x002fe20000010000 */
[----:B------:R-:W-:Y:S01]  /*20f0*/  FADD.FTZ R20, R17, R21 ;  /* 0x0000001511147221 */ /* 0x000fe20000010000 */
[----:B------:R-:W-:Y:S01]  /*2100*/  FADD.FTZ R21, R18, R22 ;  /* 0x0000001612157221 */ /* 0x000fe20000010000 */
[----:B------:R-:W-:Y:S01]  /*2110*/  FADD.FTZ R22, R19, R23 ;  /* 0x0000001713167221 */ /* 0x000fe20000010000 */
[----:B--2---:R-:W-:Y:S01]  /*2120*/  FADD.FTZ R57, R57, R24 ;  /* 0x0000001839397221 */ /* 0x004fe20000010000 */
        /* <DEDUP_REMOVED lines=67> */
.L_x_216:
[----:B------:R-:W-:Y:S05]  /*2560*/  BSYNC.RECONVERGENT B0 ;  /* 0x0000000000007941 */ /* 0x000fea0003800200 */
.L_x_215:
[----:B------:R-:W-:Y:S04]  /*2570*/  BSSY.RECONVERGENT B0, `(.L_x_217) ;  /* 0x000001d000007945 */ /* 0x000fe80003800200 */
[----:B------:R-:W-:Y:S05]  /*2580*/  @P1 BRA `(.L_x_218) ;  /* 0x00000000006c1947 */ /* 0x000fea0003800000 */
[----:B---3--:R-:W2:Y:S01]  /*2590*/  LDC.64 R20, c[0x0][0x3f8] ;  /* 0x0000fe00ff147b82 */ /* 0x008ea20000000a00 */
[----:B------:R-:W-:-:S07]  /*25a0*/  IMAD R55, R55, 0x30, R2 ;  /* 0x0000003037377824 */ /* 0x000fce00078e0202 */
[----:B-1----:R-:W1:Y:S01]  /*25b0*/  LDC.64 R22, c[0x0][0x3d8] ;  /* 0x0000f600ff167b82 */ /* 0x002e620000000a00 */
        /* <DEDUP_REMOVED lines=24> */
.L_x_218:
[----:B------:R-:W-:Y:S05]  /*2740*/  BSYNC.RECONVERGENT B0 ;  /* 0x0000000000007941 */ /* 0x000fea0003800200 */
.L_x_217:
[----:B------:R-:W-:Y:S05]  /*2750*/  @!P3 BRA `(.L_x_219) ;  /* 0x000000080090b947 */ /* 0x000fea0003800000 */
[----:B-1--4-:R-:W1:Y:S01]  /*2760*/  LDC.64 R22, c[0x0][0x3d0] ;  /* 0x0000f400ff167b82 */ /* 0x012e620000000a00 */
[----:B------:R-:W-:Y:S02]  /*2770*/  LOP3.LUT R16, R37, 0x1, RZ, 0xc0, !PT ;  /* 0x0000000125107812 */ /* 0x000fe400078ec0ff */
[----:B------:R-:W-:-:S03]  /*2780*/  ISETP.GE.U32.AND P3, PT, R4, 0x8, PT ;  /* 0x000000080400780c */ /* 0x000fc60003f66070 */
[----:B------:R-:W-:-:S04]  /*2790*/  IMAD R19, R16, R5, RZ ;  /* 0x0000000510137224 */ /* 0x000fc800078e02ff */
[----:B------:R-:W-:-:S05]  /*27a0*/  IMAD R16, R19, R4, RZ ;  /* 0x0000000413107224 */ /* 0x000fca00078e02ff */
[----:B------:R-:W-:-:S05]  /*27b0*/  SHF.L.U32 R17, R16, 0x1, RZ ;  /* 0x0000000110117819 */ /* 0x000fca00000006ff */
[----:B-1----:R-:W-:Y:S01]  /*27c0*/  IMAD.WIDE R22, R17, 0x4, R22 ;  /* 0x0000000411167825 */ /* 0x002fe200078e0216 */
[----:B------:R-:W-:Y:S06]  /*27d0*/  @P2 BRA `(.L_x_220) ;  /* 0x0000000000502947 */ /* 0x000fec0003800000 */
[----:B------:R-:W1:Y:S01]  /*27e0*/  LDC.64 R16, c[0x0][0x3c8] ;  /* 0x0000f200ff107b82 */ /* 0x000e620000000a00 */
[----:B---3--:R-:W-:Y:S01]  /*27f0*/  LOP3.LUT P1, R20, R37, 0x2, RZ, 0xc0, !PT ;  /* 0x0000000225147812 */ /* 0x008fe2000782c0ff */
[----:B------:R-:W-:Y:S01]  /*2800*/  IMAD R21, R5, UR10, R0 ;  /* 0x0000000a05157c24 */ /* 0x000fe2000f8e0200 */
[----:B------:R-:W-:Y:S02]  /*2810*/  IADD3 R19, PT, PT, R19, R0, RZ ;  /* 0x0000000013137210 */ /* 0x000fe40007ffe0ff */
[----:B------:R-:W-:-:S04]  /*2820*/  SEL R25, R4, RZ, !P1 ;  /* 0x000000ff04197207 */ /* 0x000fc80004800000 */
[----:B------:R-:W-:Y:S01]  /*2830*/  ISETP.NE.AND P1, PT, R25, -0x1, PT ;  /* 0xffffffff1900780c */ /* 0x000fe20003f25270 */
[----:B-1----:R-:W-:-:S04]  /*2840*/  IMAD.WIDE.U32 R16, R19, 0x4, R16 ;  /* 0x0000000413107825 */ /* 0x002fc800078e0010 */
[----:B------:R-:W-:Y:S01]  /*2850*/  IMAD.WIDE.U32 R18, R21, 0x8, R22 ;  /* 0x0000000815127825 */ /* 0x000fe200078e0016 */
[----:B------:R-:W-:-:S04]  /*2860*/  IADD3 R21, PT, PT, -R20, 0x1, RZ ;  /* 0x0000000114157810 */ /* 0x000fc80007ffe1ff */
[----:B------:R1:W-:Y:S01]  /*2870*/  STG.E.64 desc[UR8][R18.64], R32 ;  /* 0x0000002012007986 */ /* 0x0003e2000c101b08 */
[----:B------:R-:W-:Y:S06]  /*2880*/  MEMBAR.ALL.GPU ;  /* 0x0000000000007992 */ /* 0x000fec000000a000 */
[----:B------:R-:W-:-:S00]  /*2890*/  ERRBAR ;  /* 0x00000000000079ab */ /* 0x000fc00000000000 */
[----:B------:R-:W-:Y:S06]  /*28a0*/  CGAERRBAR ;  /* 0x00000000000075ab */ /* 0x000fec0000000000 */
[----:B------:R1:W-:Y:S01]  /*28b0*/  REDG.E.ADD.S32.STRONG.GPU desc[UR8][R16.64], R21 ;  /* 0x000000151000798e */ /* 0x0003e2000c12e308 */
[----:B------:R-:W-:Y:S05]  /*28c0*/  @!P1 BRA `(.L_x_220) ;  /* 0x0000000000149947 */ /* 0x000fea0003800000 */
.L_x_221:
[----:B-1----:R-:W3:Y:S04]  /*28d0*/  LDG.E.STRONG.GPU R18, desc[UR8][R16.64] ;  /* 0x0000000810127981 */ /* 0x002ee8000c1ef900 */
[----:B---3--:R-:W-:Y:S01]  /*28e0*/  CCTL.IVALL ;  /* 0x00000000ff00798f */ /* 0x008fe20002000000 */
[----:B------:R-:W-:Y:S05]  /*28f0*/  YIELD ;  /* 0x0000000000007946 */ /* 0x000fea0003800000 */
[----:B------:R-:W-:-:S13]  /*2900*/  ISETP.NE.AND P1, PT, R18, R25, PT ;  /* 0x000000191200720c */ /* 0x000fda0003f25270 */
[----:B------:R-:W-:Y:S05]  /*2910*/  @P1 BRA `(.L_x_221) ;  /* 0xfffffffc00ec1947 */ /* 0x000fea000383ffff */
.L_x_220:
[----:B------:R-:W-:Y:S05]  /*2920*/  WARPSYNC.ALL ;  /* 0x0000000000007948 */ /* 0x000fea0003800000 */
[----:B------:R-:W-:Y:S01]  /*2930*/  BAR.SYNC.DEFER_BLOCKING 0x0 ;  /* 0x0000000000007b1d */ /* 0x000fe20000010000 */
[----:B------:R-:W-:-:S05]  /*2940*/  HFMA2 R27, -RZ, RZ, 0, 0 ;  /* 0x00000000ff1b7431 */ /* 0x000fca00000001ff */
[----:B------:R-:W-:Y:S05]  /*2950*/  @!P3 BRA `(.L_x_222) ;  /* 0x000000040018b947 */ /* 0x000fea0003800000 */
[C-C-:B------:R-:W-:Y:S01]  /*2960*/  IMAD R25, R5.reuse, 0x5, R0.reuse ;  /* 0x0000000505197824 */ /* 0x140fe200078e0200 */
[CC--:B------:R-:W-:Y:S01]  /*2970*/  LEA R28, R5.reuse, R0.reuse, 0x2 ;  /* 0x00000000051c7211 */ /* 0x0c0fe200078e10ff */
[C-C-:B--2---:R-:W-:Y:S01]  /*2980*/  IMAD R24, R5.reuse, 0x6, R0.reuse ;  /* 0x0000000605187824 */ /* 0x144fe200078e0200 */
[CC--:B------:R-:W-:Y:S01]  /*2990*/  LEA R30, R5.reuse, R0.reuse, 0x1 ;  /* 0x00000000051e7211 */ /* 0x0c0fe200078e08ff */
[C-C-:B------:R-:W-:Y:S01]  /*29a0*/  IMAD R26, R5.reuse, 0x7, R0.reuse ;  /* 0x00000007051a7824 */ /* 0x140fe200078e0200 */
[----:B------:R-:W-:Y:S01]  /*29b0*/  IADD3 R31, PT, PT, R0, R5, RZ ;  /* 0x00000005001f7210 */ /* 0x000fe20007ffe0ff */
[----:B------:R-:W-:Y:S01]  /*29c0*/  IMAD R29, R5, 0x3, R0 ;  /* 0x00000003051d7824 */ /* 0x000fe200078e0200 */
[----:B------:R-:W-:Y:S01]  /*29d0*/  MOV R56, RZ ;  /* 0x000000ff00387202 */ /* 0x000fe20000000f00 */
[----:B------:R-:W-:Y:S01]  /*29e0*/  UIADD3 UR5, UPT, UPT, -UR10, URZ, URZ ;  /* 0x000000ff0a057290 */ /* 0x000fe2000fffe1ff */
[----:B------:R-:W-:Y:S02]  /*29f0*/  MOV R55, R0 ;  /* 0x0000000000377202 */ /* 0x000fe40000000f00 */
[----:B------:R-:W-:-:S09]  /*2a00*/  LOP3.LUT R27, R4, 0x7ffffff8, RZ, 0xc0, !PT ;  /* 0x7ffffff8041b7812 */ /* 0x000fd200078ec0ff */
.L_x_223:
[----:B------:R-:W-:Y:S02]  /*2a10*/  ISETP.EQ.OR P5, PT, RZ, UR5, P2 ;  /* 0x00000005ff007c0c */ /* 0x000fe400097a2670 */
[----:B-1----:R-:W-:-:S04]  /*2a20*/  IADD3 R16, PT, PT, R56, 0x1, RZ ;  /* 0x0000000138107810 */ /* 0x002fc80007ffe0ff */
        /* <DEDUP_REMOVED lines=57> */
.L_x_222:
[----:B-1----:R-:W-:-:S13]  /*2dc0*/  LOP3.LUT P1, R16, R4, 0x7, RZ, 0xc0, !PT ;  /* 0x0000000704107812 */ /* 0x002fda000782c0ff */
[----:B------:R-:W-:Y:S05]  /*2dd0*/  @!P1 BRA `(.L_x_219) ;  /* 0x0000000000f09947 */ /* 0x000fea0003800000 */
[----:B------:R-:W-:Y:S02]  /*2de0*/  IADD3 R16, PT, PT, R16, -0x1, RZ ;  /* 0xffffffff10107810 */ /* 0x000fe40007ffe0ff */
[----:B--2---:R-:W-:Y:S02]  /*2df0*/  LOP3.LUT P1, R24, R4, 0x3, RZ, 0xc0, !PT ;  /* 0x0000000304187812 */ /* 0x004fe4000782c0ff */
        /* <DEDUP_REMOVED lines=12> */
[----:B------:R-:W-:Y:S02]  /*2ec0*/  @!P3 IMAD R21, R21, R5, R0 ;  /* 0x000000051515b224 */ /* 0x000fe400078e0200 */
[----:B0--3--:R-:W-:Y:S01]  /*2ed0*/  @!P6 FADD.FTZ R32, R32, R16 ;  /* 0x000000102020e221 */ /* 0x009fe20000010000 */
[----:B------:R-:W-:Y:S01]  /*2ee0*/  @!P6 FADD.FTZ R33, R33, R17 ;  /* 0x000000112121e221 */ /* 0x000fe20000010000 */
[----:B------:R-:W-:Y:S01]  /*2ef0*/  ISETP.EQ.OR P6, PT, R25, UR10, P2 ;  /* 0x0000000a19007c0c */ /* 0x000fe200097c2670 */
[----:B------:R-:W-:-:S04]  /*2f00*/  @!P5 IMAD.WIDE.U32 R16, R19, 0x8, R22 ;  /* 0x000000081310d825 */ /* 0x000fc800078e0016 */
[----:B------:R-:W-:Y:S02]  /*2f10*/  @!P3 IMAD.WIDE.U32 R18, R21, 0x8, R22 ;  /* 0x000000081512b825 */ /* 0x000fe400078e0016 */
[----:B------:R-:W2:Y:S04]  /*2f20*/  @!P5 LDG.E.64 R16, desc[UR8][R16.64] ;  /* 0x000000081010d981 */ /* 0x000ea8000c1e1b00 */
[----:B------:R-:W3:Y:S02]  /*2f30*/  @!P3 LDG.E.64 R18, desc[UR8][R18.64] ;  /* 0x000000081212b981 */ /* 0x000ee4000c1e1b00 */
[----:B------:R-:W-:-:S04]  /*2f40*/  @!P6 IMAD R25, R25, R5, R0 ;  /* 0x000000051919e224 */ /* 0x000fc800078e0200 */
[----:B------:R-:W-:-:S06]  /*2f50*/  @!P6 IMAD.WIDE.U32 R20, R25, 0x8, R22 ;  /* 0x000000081914e825 */ /* 0x000fcc00078e0016 */
[----:B------:R-:W4:Y:S01]  /*2f60*/  @!P6 LDG.E.64 R20, desc[UR8][R20.64] ;  /* 0x000000081414e981 */ /* 0x000f22000c1e1b00 */
[----:B------:R-:W-:Y:S01]  /*2f70*/  IADD3 R27, PT, PT, R27, 0x4, RZ ;  /* 0x000000041b1b7810 */ /* 0x000fe20007ffe0ff */
[----:B--2---:R-:W-:Y:S01]  /*2f80*/  @!P5 FADD.FTZ R32, R32, R16 ;  /* 0x000000102020d221 */ /* 0x004fe20000010000 */
[----:B------:R-:W-:-:S03]  /*2f90*/  @!P5 FADD.FTZ R33, R33, R17 ;  /* 0x000000112121d221 */ /* 0x000fc60000010000 */
[----:B---3--:R-:W-:Y:S01]  /*2fa0*/  @!P3 FADD.FTZ R32, R32, R18 ;  /* 0x000000122020b221 */ /* 0x008fe20000010000 */
[----:B------:R-:W-:-:S03]  /*2fb0*/  @!P3 FADD.FTZ R33, R33, R19 ;  /* 0x000000132121b221 */ /* 0x000fc60000010000 */
[----:B----4-:R-:W-:Y:S01]  /*2fc0*/  @!P6 FADD.FTZ R32, R32, R20 ;  /* 0x000000142020e221 */ /* 0x010fe20000010000 */
[----:B------:R-:W-:-:S07]  /*2fd0*/  @!P6 FADD.FTZ R33, R33, R21 ;  /* 0x000000152121e221 */ /* 0x000fce0000010000 */
.L_x_224:
[----:B------:R-:W-:Y:S05]  /*2fe0*/  @!P1 BRA `(.L_x_219) ;  /* 0x00000000006c9947 */ /* 0x000fea0003800000 */
[----:B------:R-:W-:Y:S02]  /*2ff0*/  ISETP.NE.AND P1, PT, R24, 0x1, PT ;  /* 0x000000011800780c */ /* 0x000fe40003f25270 */
[----:B---3--:R-:W-:-:S11]  /*3000*/  LOP3.LUT R20, R4, 0x1, RZ, 0xc0, !PT ;  /* 0x0000000104147812 */ /* 0x008fd600078ec0ff */
        /* <DEDUP_REMOVED lines=11> */
[----:B0-----:R-:W-:Y:S01]  /*30c0*/  @!P3 FADD.FTZ R32, R32, R16 ;  /* 0x000000102020b221 */ /* 0x001fe20000010000 */
[----:B------:R-:W-:-:S03]  /*30d0*/  @!P3 FADD.FTZ R33, R33, R17 ;  /* 0x000000112121b221 */ /* 0x000fc60000010000 */
[----:B--2---:R-:W-:Y:S01]  /*30e0*/  @!P1 FADD.FTZ R32, R32, R18 ;  /* 0x0000001220209221 */ /* 0x004fe20000010000 */
[----:B------:R-:W-:-:S07]  /*30f0*/  @!P1 FADD.FTZ R33, R33, R19 ;  /* 0x0000001321219221 */ /* 0x000fce0000010000 */
.L_x_225:
[----:B------:R-:W-:Y:S01]  /*3100*/  ISETP.EQ.OR P1, PT, R27, UR10, P2 ;  /* 0x0000000a1b007c0c */ /* 0x000fe20009722670 */
[----:B------:R-:W-:Y:S03]  /*3110*/  BSSY.RECONVERGENT B0, `(.L_x_219) ;  /* 0x0000008000007945 */ /* 0x000fe60003800200 */
[----:B------:R-:W-:-:S13]  /*3120*/  ISETP.NE.U32.OR P1, PT, R20, 0x1, P1 ;  /* 0x000000011400780c */ /* 0x000fda0000f25470 */
[----:B------:R-:W-:Y:S05]  /*3130*/  @P1 BRA `(.L_x_226) ;  /* 0x0000000000141947 */ /* 0x000fea0003800000 */
[----:B------:R-:W-:-:S04]  /*3140*/  IMAD R17, R5, R27, R0 ;  /* 0x0000001b05117224 */ /* 0x000fc800078e0200 */
[----:B------:R-:W-:-:S06]  /*3150*/  IMAD.WIDE.U32 R16, R17, 0x8, R22 ;  /* 0x0000000811107825 */ /* 0x000fcc00078e0016 */
[----:B------:R-:W0:Y:S02]  /*3160*/  LDG.E.64 R16, desc[UR8][R16.64] ;  /* 0x0000000810107981 */ /* 0x000e24000c1e1b00 */
[----:B0-----:R-:W-:Y:S01]  /*3170*/  FADD.FTZ R32, R32, R16 ;  /* 0x0000001020207221 */ /* 0x001fe20000010000 */
[----:B------:R-:W-:-:S07]  /*3180*/  FADD.FTZ R33, R33, R17 ;  /* 0x0000001121217221 */ /* 0x000fce0000010000 */
.L_x_226:
[----:B------:R-:W-:Y:S05]  /*3190*/  BSYNC.RECONVERGENT B0 ;  /* 0x0000000000007941 */ /* 0x000fea0003800200 */
.L_x_219:
[----:B------:R-:W5:Y:S01]  /*31a0*/  S2UR UR6, SR_CgaCtaId ;  /* 0x00000000000679c3 */ /* 0x000f620000008800 */
[----:B------:R-:W-:Y:S01]  /*31b0*/  UMOV UR5, 0x400 ;  /* 0x0000040000057882 */ /* 0x000fe20000000000 */
[----:B------:R-:W0:Y:S01]  /*31c0*/  LDCU.64 UR12, c[0x0][0x400] ;  /* 0x00008000ff0c77ac */ /* 0x000e220008000a00 */
[----:B----4-:R-:W-:Y:S02]  /*31d0*/  SHF.L.U32 R19, R36, 0x10, RZ ;  /* 0x0000001024137819 */ /* 0x010fe400000006ff */
[----:B------:R-:W-:Y:S02]  /*31e0*/  SHF.L.U32 R23, R52, 0x10, RZ ;  /* 0x0000001034177819 */ /* 0x000fe400000006ff */
[----:B------:R-:W-:Y:S01]  /*31f0*/  SHF.L.U32 R29, R10, 0x10, RZ ;  /* 0x000000100a1d7819 */ /* 0x000fe200000006ff */
[----:B------:R-:W4:Y:S01]  /*3200*/  LDC R21, c[0x0][0x41c] ;  /* 0x00010700ff157b82 */ /* 0x000f220000000800 */
[----:B------:R-:W-:Y:S01]  /*3210*/  SHF.L.U32 R27, R50, 0x10, RZ ;  /* 0x00000010321b7819 */ /* 0x000fe200000006ff */
[----:B------:R-:W-:Y:S01]  /*3220*/  FADD.FTZ R19, -R14, R19 ;  /* 0x000000130e137221 */ /* 0x000fe20000010100 */
[----:B------:R-:W-:Y:S01]  /*3230*/  SHF.L.U32 R25, R34, 0x10, RZ ;  /* 0x0000001022197819 */ /* 0x000fe200000006ff */
[----:B------:R-:W-:Y:S01]  /*3240*/  FADD.FTZ R31, -R14, R23 ;  /* 0x000000170e1f7221 */ /* 0x000fe20000010100 */
[----:B------:R-:W-:Y:S01]  /*3250*/  SHF.L.U32 R57, R12, 0x10, RZ ;  /* 0x000000100c397819 */ /* 0x000fe200000006ff */
[-C--:B------:R-:W-:Y:S01]  /*3260*/  FMUL.FTZ R19, R19, R54.reuse ;  /* 0x0000003613137220 */ /* 0x080fe20000410000 */
[----:B------:R-:W-:Y:S01]  /*3270*/  SHF.L.U32 R63, R45, 0x10, RZ ;  /* 0x000000102d3f7819 */ /* 0x000fe200000006ff */
[C---:B------:R-:W-:Y:S01]  /*3280*/  FADD.FTZ R55, -R14.reuse, R27 ;  /* 0x0000001b0e377221 */ /* 0x040fe20000010100 */
[C---:B------:R-:W-:Y:S01]  /*3290*/  FADD.FTZ R45, -R14.reuse, R25 ;  /* 0x000000190e2d7221 */ /* 0x040fe20000010100 */
[C---:B------:R-:W-:Y:S01]  /*32a0*/  FADD.FTZ R27, -R14.reuse, R29 ;  /* 0x0000001d0e1b7221 */ /* 0x040fe20000010100 */
[C---:B------:R-:W-:Y:S01]  /*32b0*/  FADD.FTZ R23, -R14.reuse, R57 ;  /* 0x000000390e177221 */ /* 0x040fe20000010100 */
[----:B------:R-:W-:Y:S01]  /*32c0*/  FADD.FTZ R29, -R14, R63 ;  /* 0x0000003f0e1d7221 */ /* 0x000fe20000010100 */
[----:B0-----:R-:W-:Y:S01]  /*32d0*/  ISETP.GE.U32.AND P1, PT, R40, UR12, PT ;  /* 0x0000000c28007c0c */ /* 0x001fe2000bf26070 */
[----:B------:R-:W-:Y:S01]  /*32e0*/  FMUL.FTZ R34, R31, R54 ;  /* 0x000000361f227220 */ /* 0x000fe20000410000 */
[----:B------:R-:W-:Y:S01]  /*32f0*/  SHF.L.U32 R18, R53, 0x10, RZ ;  /* 0x0000001035127819 */ /* 0x000fe200000006ff */
[----:B-----5:R-:W-:Y:S01]  /*3300*/  ULEA UR5, UR6, UR5, 0x18 ;  /* 0x0000000506057291 */ /* 0x020fe2000f8ec0ff */
[----:B----4-:R-:W-:-:S08]  /*3310*/  IMAD R21, R21, UR10, R42 ;  /* 0x0000000a15157c24 */ /* 0x010fd0000f8e022a */
[----:B------:R3:W-:Y:S01]  /*3320*/  @!P2 STS.64 [UR5+0xe0], R32 ;  /* 0x0000e020ff00a988 */ /* 0x0007e20008000a05 */
[----:B------:R-:W-:Y:S01]  /*3330*/  BAR.SYNC.DEFER_BLOCKING 0x0 ;  /* 0x0000000000007b1d */ /* 0x000fe20000010000 */
[C---:B------:R-:W-:Y:S02]  /*3340*/  IADD3 R10, PT, PT, R21.reuse, 0x10, RZ ;  /* 0x00000010150a7810 */ /* 0x040fe40007ffe0ff */
[----:B------:R-:W-:Y:S02]  /*3350*/  ISETP.GE.U32.AND P2, PT, R21, UR12, PT ;  /* 0x0000000c15007c0c */ /* 0x000fe4000bf46070 */
[----:B------:R-:W-:Y:S02]  /*3360*/  SHF.R.S32.HI R36, RZ, 0x1f, R21 ;  /* 0x0000001fff247819 */ /* 0x000fe40000011415 */
[----:B---3--:R-:W-:Y:S02]  /*3370*/  SHF.L.U32 R33, R48, 0x10, RZ ;  /* 0x0000001030217819 */ /* 0x008fe400000006ff */
[----:B------:R-:W-:-:S02]  /*3380*/  ISETP.GE.U32.AND P3, PT, R10, UR12, PT ;  /* 0x0000000c0a007c0c */ /* 0x000fc4000bf66070 */
[----:B------:R-:W-:Y:S01]  /*3390*/  SHF.R.S32.HI R12, RZ, 0x1f, R10 ;  /* 0x0000001fff0c7819 */ /* 0x000fe2000001140a */
[----:B------:R-:W-:Y:S01]  /*33a0*/  FADD.FTZ R25, -R14, R33 ;  /* 0x000000210e197221 */ /* 0x000fe20000010100 */
[----:B------:R-:W-:Y:S02]  /*33b0*/  ISETP.GE.AND.EX P2, PT, R36, UR13, PT, P2 ;  /* 0x0000000d24007c0c */ /* 0x000fe4000bf46320 */
[----:B------:R-:W-:Y:S02]  /*33c0*/  ISETP.GE.AND.EX P3, PT, R12, UR13, PT, P3 ;  /* 0x0000000d0c007c0c */ /* 0x000fe4000bf66330 */
[----:B------:R-:W-:Y:S01]  /*33d0*/  SHF.L.U32 R14, R35, 0x10, RZ ;  /* 0x00000010230e7819 */ /* 0x000fe200000006ff */
[----:B------:R-:W0:Y:S01]  /*33e0*/  LDS.64 R16, [UR5+0xe0] ;  /* 0x0000e005ff107984 */ /* 0x000e220008000a00 */
[----:B------:R-:W0:Y:S02]  /*33f0*/  LDCU UR5, c[0x0][0x42c] ;  /* 0x00008580ff0577ac */ /* 0x000e240008000800 */
[----:B0-----:R-:W-:Y:S01]  /*3400*/  FMUL.FTZ R16, R16, UR5 ;  /* 0x0000000510107c20 */ /* 0x001fe20008410000 */
[----:B------:R-:W-:-:S04]  /*3410*/  FMUL.FTZ R17, R17, UR5 ;  /* 0x0000000511117c20 */ /* 0x000fc80008410000 */
[----:B------:R-:W-:Y:S01]  /*3420*/  FFMA.FTZ R32, R16, R19, R17 ;  /* 0x0000001310207223 */ /* 0x000fe20000010011 */
[----:B------:R-:W-:Y:S06]  /*3430*/  @!P4 BRA `(.L_x_227) ;  /* 0x000000000048c947 */ /* 0x000fec0003800000 */
[----:B------:R-:W-:Y:S01]  /*3440*/  FFMA.FTZ R19, R43, R19, R46 ;  /* 0x000000132b137223 */ /* 0x000fe2000001002e */
[----:B------:R-:W-:-:S03]  /*3450*/  FFMA.FTZ R20, R15, R34, R44 ;  /* 0x000000220f147223 */ /* 0x000fc6000001002c */
[----:B-1----:R-:W-:Y:S01]  /*3460*/  FMUL.FTZ R22, R19, -1.4426950216293334961 ;  /* 0xbfb8aa3b13167820 */ /* 0x002fe20000410000 */
[----:B------:R-:W-:-:S05]  /*3470*/  FMUL.FTZ R26, R20, -1.4426950216293334961 ;  /* 0xbfb8aa3b141a7820 */ /* 0x000fca0000410000 */
[----:B------:R-:W2:Y:S04]  /*3480*/  MUFU.EX2 R22, R22 ;  /* 0x0000001600167308 */ /* 0x000ea80000000800 */
[----:B------:R-:W0:Y:S01]  /*3490*/  MUFU.EX2 R26, R26 ;  /* 0x0000001a001a7308 */ /* 0x000e220000000800 */
[----:B--2---:R-:W-:Y:S01]  /*34a0*/  FADD.FTZ R24, R22, 1 ;  /* 0x3f80000016187421 */ /* 0x004fe20000010000 */
[----:B0-----:R-:W-:-:S03]  /*34b0*/  FADD.FTZ R28, R26, 1 ;  /* 0x3f8000001a1c7421 */ /* 0x001fc60000010000 */
        /* <DEDUP_REMOVED lines=10> */
.L_x_227:
[----:B------:R-:W-:Y:S01]  /*3560*/  FFMA.FTZ R20, R16, R34, R17 ;  /* 0x0000002210147223 */ /* 0x000fe20000010011 */
[----:B------:R-:W-:Y:S01]  /*3570*/  BSSY.RECONVERGENT B0, `(.L_x_228) ;  /* 0x0000014000007945 */ /* 0x000fe20003800200 */
[----:B------:R-:W-:Y:S01]  /*3580*/  FFMA.FTZ R31, R43, R14, -R32 ;  /* 0x0000000e2b1f7223 */ /* 0x000fe20000010820 */
[-C--:B------:R-:W-:Y:S01]  /*3590*/  FMUL.FTZ R45, R45, R54.reuse ;  /* 0x000000362d2d7220 */ /* 0x080fe20000410000 */
[----:B-1----:R-:W-:Y:S01]  /*35a0*/  FMUL.FTZ R22, R55, R54 ;  /* 0x0000003637167220 */ /* 0x002fe20000410000 */
[----:B------:R-:W-:Y:S01]  /*35b0*/  FFMA.FTZ R33, R15, R18, -R20 ;  /* 0x000000120f217223 */ /* 0x000fe20000010814 */
[----:B------:R-:W-:Y:S06]  /*35c0*/  @P2 BRA `(.L_x_229) ;  /* 0x0000000000382947 */ /* 0x000fec0003800000 */
        /* <DEDUP_REMOVED lines=14> */
.L_x_229:
[----:B------:R-:W-:Y:S05]  /*36b0*/  BSYNC.RECONVERGENT B0 ;  /* 0x0000000000007941 */ /* 0x000fea0003800200 */
.L_x_228:
[----:B------:R-:W-:Y:S01]  /*36c0*/  SHF.L.U32 R8, R8, 0x10, RZ ;  /* 0x0000001008087819 */ /* 0x000fe200000006ff */
[C-C-:B------:R-:W-:Y:S01]  /*36d0*/  FFMA.FTZ R28, R16.reuse, R45, R17.reuse ;  /* 0x0000002d101c7223 */ /* 0x140fe20000010011 */
[----:B------:R-:W-:Y:S01]  /*36e0*/  FFMA.FTZ R30, R16, R22, R17 ;  /* 0x00000016101e7223 */ /* 0x000fe20000010011 */
[----:B------:R-:W-:Y:S01]  /*36f0*/  SHF.L.U32 R14, R51, 0x10, RZ ;  /* 0x00000010330e7819 */ /* 0x000fe200000006ff */
[----:B------:R-:W-:Y:S06]  /*3700*/  @!P4 BRA `(.L_x_230) ;  /* 0x000000000048c947 */ /* 0x000fec0003800000 */
[----:B------:R-:W-:Y:S01]  /*3710*/  FFMA.FTZ R18, R43, R45, R46 ;  /* 0x0000002d2b127223 */ /* 0x000fe2000001002e */
[----:B0-----:R-:W-:-:S03]  /*3720*/  FFMA.FTZ R19, R15, R22, R44 ;  /* 0x000000160f137223 */ /* 0x001fc6000001002c */
[----:B------:R-:W-:Y:S01]  /*3730*/  FMUL.FTZ R20, R18, -1.4426950216293334961 ;  /* 0xbfb8aa3b12147820 */ /* 0x000fe20000410000 */
[----:B------:R-:W-:-:S05]  /*3740*/  FMUL.FTZ R22, R19, -1.4426950216293334961 ;  /* 0xbfb8aa3b13167820 */ /* 0x000fca0000410000 */
[----:B------:R-:W0:Y:S04]  /*3750*/  MUFU.EX2 R20, R20 ;  /* 0x0000001400147308 */ /* 0x000e280000000800 */
[----:B------:R-:W2:Y:S01]  /*3760*/  MUFU.EX2 R22, R22 ;  /* 0x0000001600167308 */ /* 0x000ea20000000800 */
[----:B0-----:R-:W-:Y:S01]  /*3770*/  FADD.FTZ R21, R20, 1 ;  /* 0x3f80000014157421 */ /* 0x001fe20000010000 */
[----:B--2---:R-:W-:-:S05]  /*3780*/  FADD.FTZ R24, R22, 1 ;  /* 0x3f80000016187421 */ /* 0x004fca0000010000 */
        /* <DEDUP_REMOVED lines=10> */
.L_x_230:
[----:B------:R-:W-:Y:S01]  /*3830*/  BSSY.RECONVERGENT B0, `(.L_x_231) ;  /* 0x0000012000007945 */ /* 0x000fe20003800200 */
[----:B0-----:R-:W-:Y:S01]  /*3840*/  FFMA.FTZ R21, R43, R8, -R28 ;  /* 0x000000082b157223 */ /* 0x001fe2000001081c */
[----:B------:R-:W-:Y:S02]  /*3850*/  FFMA.FTZ R33, R15, R14, -R30 ;  /* 0x0000000e0f217223 */ /* 0x000fe4000001081e */
[----:B------:R-:W-:Y:S05]  /*3860*/  @P3 BRA `(.L_x_232) ;  /* 0x0000000000383947 */ /* 0x000fea0003800000 */
[----:B------:R-:W0:Y:S01]  /*3870*/  LDCU.64 UR6, c[0x0][0x3f8] ;  /* 0x00007f00ff0677ac */ /* 0x000e220008000a00 */
[----:B------:R-:W-:Y:S01]  /*3880*/  MOV R18, R58 ;  /* 0x0000003a00127202 */ /* 0x000fe20000000f00 */
[----:B------:R-:W-:Y:S01]  /*3890*/  FMUL.FTZ R8, R33, R54 ;  /* 0x0000003621087220 */ /* 0x000fe20000410000 */
[----:B------:R-:W-:Y:S01]  /*38a0*/  MOV R19, R61 ;  /* 0x0000003d00137202 */ /* 0x000fe20000000f00 */
[----:B------:R-:W1:Y:S01]  /*38b0*/  LDCU.64 UR14, c[0x0][0x380] ;  /* 0x00007000ff0e77ac */ /* 0x000e620008000a00 */
[----:B0-----:R-:W-:Y:S02]  /*38c0*/  IMAD R31, R12, UR6, RZ ;  /* 0x000000060c1f7c24 */ /* 0x001fe4000f8e02ff */
[----:B------:R-:W-:-:S04]  /*38d0*/  IMAD.WIDE.U32 R18, R10, UR6, R18 ;  /* 0x000000060a127c25 */ /* 0x000fc8000f8e0012 */
[----:B------:R-:W-:Y:S02]  /*38e0*/  IMAD R35, R10, UR7, R31 ;  /* 0x000000070a237c24 */ /* 0x000fe4000f8e021f */
[----:B------:R-:W-:Y:S01]  /*38f0*/  FMUL.FTZ R31, R21, R54 ;  /* 0x00000036151f7220 */ /* 0x000fe20000410000 */
[----:B-1----:R-:W-:Y:S02]  /*3900*/  LEA R20, P2, R18, UR14, 0x1 ;  /* 0x0000000e12147c11 */ /* 0x002fe4000f8408ff */
[----:B------:R-:W-:Y:S02]  /*3910*/  IADD3 R35, PT, PT, R19, R35, RZ ;  /* 0x0000002313237210 */ /* 0x000fe40007ffe0ff */
[----:B------:R-:W-:Y:S02]  /*3920*/  F2FP.BF16.F32.PACK_AB R19, R8, R31 ;  /* 0x0000001f0813723e */ /* 0x000fe400000010ff */
[----:B------:R-:W-:-:S05]  /*3930*/  LEA.HI.X R21, R18, UR15, R35, 0x1, P2 ;  /* 0x0000000f12157c11 */ /* 0x000fca00090f0c23 */
[----:B------:R0:W-:Y:S02]  /*3940*/  STG.E desc[UR8][R20.64], R19 ;  /* 0x0000001314007986 */ /* 0x0001e4000c101908 */
.L_x_232:
[----:B------:R-:W-:Y:S05]  /*3950*/  BSYNC.RECONVERGENT B0 ;  /* 0x0000000000007941 */ /* 0x000fea0003800200 */
.L_x_231:
[----:B------:R-:W-:Y:S01]  /*3960*/  SHF.L.U32 R8, R11, 0x10, RZ ;  /* 0x000000100b087819 */ /* 0x000fe200000006ff */
[-C--:B------:R-:W-:Y:S01]  /*3970*/  FMUL.FTZ R27, R27, R54.reuse ;  /* 0x000000361b1b7220 */ /* 0x080fe20000410000 */
[----:B------:R-:W-:Y:S01]  /*3980*/  SHF.L.U32 R10, R49, 0x10, RZ ;  /* 0x00000010310a7819 */ /* 0x000fe200000006ff */
[-C--:B------:R-:W-:Y:S01]  /*3990*/  FMUL.FTZ R26, R23, R54.reuse ;  /* 0x00000036171a7220 */ /* 0x080fe20000410000 */
[-C--:B------:R-:W-:Y:S01]  /*39a0*/  FMUL.FTZ R28, R29, R54.reuse ;  /* 0x000000361d1c7220 */ /* 0x080fe20000410000 */
[----:B--2---:R-:W-:Y:S01]  /*39b0*/  FMUL.FTZ R24, R25, R54 ;  /* 0x0000003619187220 */ /* 0x004fe20000410000 */
[----:B------:R-:W-:Y:S06]  /*39c0*/  @!P4 BRA `(.L_x_233) ;  /* 0x000000000048c947 */ /* 0x000fec0003800000 */
[----:B------:R-:W-:Y:S01]  /*39d0*/  FFMA.FTZ R12, R15, R24, R44 ;  /* 0x000000180f0c7223 */ /* 0x000fe2000001002c */
[----:B------:R-:W-:-:S03]  /*39e0*/  FFMA.FTZ R11, R43, R27, R46 ;  /* 0x0000001b2b0b7223 */ /* 0x000fc6000001002e */
[----:B0-----:R-:W-:Y:S01]  /*39f0*/  FMUL.FTZ R20, R12, -1.4426950216293334961 ;  /* 0xbfb8aa3b0c147820 */ /* 0x001fe20000410000 */
        /* <DEDUP_REMOVED lines=15> */
.L_x_233:
[----:B------:R-:W-:Y:S04]  /*3af0*/  BSSY.RECONVERGENT B0, `(.L_x_234) ;  /* 0x0000014000007945 */ /* 0x000fe80003800200 */
[----:B------:R-:W-:Y:S05]  /*3b00*/  @P0 BRA `(.L_x_235) ;  /* 0x0000000000480947 */ /* 0x000fea0003800000 */
[----:B------:R-:W1:Y:S01]  /*3b10*/  LDCU.64 UR6, c[0x0][0x3f8] ;  /* 0x00007f00ff0677ac */ /* 0x000e620008000a00 */
[C-C-:B------:R-:W-:Y:S01]  /*3b20*/  FFMA.FTZ R14, R16.reuse, R24, R17.reuse ;  /* 0x00000018100e7223 */ /* 0x140fe20000010011 */
[----:B------:R-:W-:Y:S01]  /*3b30*/  FFMA.FTZ R12, R16, R27, R17 ;  /* 0x0000001b100c7223 */ /* 0x000fe20000010011 */
[----:B------:R-:W-:Y:S01]  /*3b40*/  MOV R11, R61 ;  /* 0x0000003d000b7202 */ /* 0x000fe20000000f00 */
[----:B------:R-:W2:Y:S01]  /*3b50*/  LDCU.64 UR14, c[0x0][0x380] ;  /* 0x00007000ff0e77ac */ /* 0x000ea20008000a00 */
[----:B------:R-:W-:Y:S01]  /*3b60*/  FFMA.FTZ R23, R15, R10, -R14 ;  /* 0x0000000a0f177223 */ /* 0x000fe2000001080e */
[----:B------:R-:W-:Y:S01]  /*3b70*/  MOV R10, R58 ;  /* 0x0000003a000a7202 */ /* 0x000fe20000000f00 */
[----:B0-----:R-:W-:-:S04]  /*3b80*/  FFMA.FTZ R21, R43, R8, -R12 ;  /* 0x000000082b157223 */ /* 0x001fc8000001080c */
[----:B------:R-:W-:Y:S01]  /*3b90*/  FMUL.FTZ R21, R21, R54 ;  /* 0x0000003615157220 */ /* 0x000fe20000410000 */
[----:B-1----:R-:W-:Y:S02]  /*3ba0*/  IMAD R8, R7, UR6, RZ ;  /* 0x0000000607087c24 */ /* 0x002fe4000f8e02ff */
[----:B------:R-:W-:-:S04]  /*3bb0*/  IMAD.WIDE.U32 R18, R41, UR6, R10 ;  /* 0x0000000629127c25 */ /* 0x000fc8000f8e000a */
[----:B------:R-:W-:Y:S02]  /*3bc0*/  IMAD R11, R41, UR7, R8 ;  /* 0x00000007290b7c24 */ /* 0x000fe4000f8e0208 */
[----:B------:R-:W-:Y:S01]  /*3bd0*/  FMUL.FTZ R8, R23, R54 ;  /* 0x0000003617087220 */ /* 0x000fe20000410000 */
[----:B--2---:R-:W-:Y:S02]  /*3be0*/  LEA R10, P0, R18, UR14, 0x1 ;  /* 0x0000000e120a7c11 */ /* 0x004fe4000f8008ff */
[----:B------:R-:W-:Y:S02]  /*3bf0*/  IADD3 R11, PT, PT, R19, R11, RZ ;  /* 0x0000000b130b7210 */ /* 0x000fe40007ffe0ff */
[----:B------:R-:W-:Y:S02]  /*3c00*/  F2FP.BF16.F32.PACK_AB R19, R8, R21 ;  /* 0x000000150813723e */ /* 0x000fe400000010ff */
[----:B------:R-:W-:-:S05]  /*3c10*/  LEA.HI.X R11, R18, UR15, R11, 0x1, P0 ;  /* 0x0000000f120b7c11 */ /* 0x000fca00080f0c0b */
[----:B------:R1:W-:Y:S02]  /*3c20*/  STG.E desc[UR8][R10.64], R19 ;  /* 0x000000130a007986 */ /* 0x0003e4000c101908 */
.L_x_235:
[----:B------:R-:W-:Y:S05]  /*3c30*/  BSYNC.RECONVERGENT B0 ;  /* 0x0000000000007941 */ /* 0x000fea0003800200 */
.L_x_234:
[----:B------:R-:W-:Y:S01]  /*3c40*/  UISETP.NE.AND UP0, UPT, UR11, URZ, UPT ;  /* 0x000000ff0b00728c */ /* 0x000fe2000bf05270 */
[C-C-:B------:R-:W-:Y:S01]  /*3c50*/  FFMA.FTZ R18, R16.reuse, R26, R17.reuse ;  /* 0x0000001a10127223 */ /* 0x140fe20000010011 */
[----:B0-----:R-:W-:Y:S01]  /*3c60*/  FFMA.FTZ R20, R16, R28, R17 ;  /* 0x0000001c10147223 */ /* 0x001fe20000010011 */
[----:B------:R-:W-:Y:S02]  /*3c70*/  SHF.L.U32 R8, R13, 0x10, RZ ;  /* 0x000000100d087819 */ /* 0x000fe400000006ff */
[----:B-1----:R-:W-:-:S04]  /*3c80*/  SHF.L.U32 R10, R47, 0x10, RZ ;  /* 0x000000102f0a7819 */ /* 0x002fc800000006ff */
[----:B------:R-:W-:Y:S05]  /*3c90*/  BRA.U !UP0, `(.L_x_236) ;  /* 0x0000000108487547 */ /* 0x000fea000b800000 */
        /* <DEDUP_REMOVED lines=18> */
.L_x_236:
[----:B------:R-:W-:Y:S01]  /*3dc0*/  ISETP.GE.AND.EX P1, PT, R9, UR13, PT, P1 ;  /* 0x0000000d09007c0c */ /* 0x000fe2000bf26310 */
[----:B------:R-:W-:Y:S01]  /*3dd0*/  FFMA.FTZ R43, R43, R8, -R18 ;  /* 0x000000082b2b7223 */ /* 0x000fe20000010812 */
[----:B------:R-:W-:Y:S01]  /*3de0*/  FFMA.FTZ R15, R15, R10, -R20 ;  /* 0x0000000a0f0f7223 */ /* 0x000fe20000010814 */
[----:B------:R-:W-:Y:S02]  /*3df0*/  BSSY.RECONVERGENT B0, `(.L_x_237) ;  /* 0x000000f000007945 */ /* 0x000fe40003800200 */
[-C--:B------:R-:W-:Y:S01]  /*3e00*/  FMUL.FTZ R13, R43, R54.reuse ;  /* 0x000000362b0d7220 */ /* 0x080fe20000410000 */
[----:B------:R-:W-:-:S07]  /*3e10*/  FMUL.FTZ R54, R15, R54 ;  /* 0x000000360f367220 */ /* 0x000fce0000410000 */
        /* <DEDUP_REMOVED lines=12> */
.L_x_238:
[----:B------:R-:W-:Y:S05]  /*3ee0*/  BSYNC.RECONVERGENT B0 ;  /* 0x0000000000007941 */ /* 0x000fea0003800200 */
.L_x_237:
[----:B------:R-:W-:Y:S02]  /*3ef0*/  IADD3 R38, PT, PT, R5, R38, RZ ;  /* 0x0000002605267210 */ /* 0x000fe40007ffe0ff */
[----:B------:R-:W-:Y:S02]  /*3f00*/  IADD3 R37, PT, PT, R37, 0x1, RZ ;  /* 0x0000000125257810 */ /* 0x000fe40007ffe0ff */
[----:B------:R-:W-:-:S13]  /*3f10*/  ISETP.GE.AND P0, PT, R38, UR4, PT ;  /* 0x0000000426007c0c */ /* 0x000fda000bf06270 */
[----:B------:R-:W-:Y:S05]  /*3f20*/  @!P0 BRA `(.L_x_239) ;  /* 0xffffffc000b48947 */ /* 0x000fea000383ffff */
.L_x_208:
[----:B------:R-:W1:Y:S01]  /*3f30*/  LDC R6, c[0x0][0x370] ;  /* 0x0000dc00ff067b82 */ /* 0x000e620000000800 */
[----:B------:R-:W-:Y:S01]  /*3f40*/  ISETP.NE.AND P2, PT, R2, RZ, PT ;  /* 0x000000ff0200720c */ /* 0x000fe20003f45270 */
[----:B------:R-:W-:Y:S06]  /*3f50*/  BSSY.RECONVERGENT B0, `(.L_x_240) ;  /* 0x0000011000007945 */ /* 0x000fec0003800200 */
[----:B------:R-:W2:Y:S08]  /*3f60*/  LDC R7, c[0x0][0x374] ;  /* 0x0000dd00ff077b82 */ /* 0x000eb00000000800 */
[----:B------:R-:W3:Y:S01]  /*3f70*/  LDC.64 R4, c[0x0][0x3c8] ;  /* 0x0000f200ff047b82 */ /* 0x000ee20000000a00 */
[----:B-1----:R-:W-:-:S02]  /*3f80*/  ISETP.NE.AND P1, PT, R6, 0x1, PT ;  /* 0x000000010600780c */ /* 0x002fc40003f25270 */
[----:B------:R-:W-:Y:S02]  /*3f90*/  IADD3 R8, PT, PT, R6, -0x1, RZ ;  /* 0xffffffff06087810 */ /* 0x000fe40007ffe0ff */
[----:B--2---:R-:W-:-:S04]  /*3fa0*/  IADD3 R3, PT, PT, R7, -0x1, RZ ;  /* 0xffffffff07037810 */ /* 0x004fc80007ffe0ff */
[----:B------:R-:W-:Y:S02]  /*3fb0*/  ISETP.NE.AND P0, PT, R0, R3, PT ;  /* 0x000000030000720c */ /* 0x000fe40003f05270 */
[----:B------:R-:W-:Y:S02]  /*3fc0*/  SHF.L.U32 R0, R7, 0x1, RZ ;  /* 0x0000000107007819 */ /* 0x000fe400000006ff */
[----:B------:R-:W-:Y:S02]  /*3fd0*/  ISETP.NE.OR P0, PT, R8, UR10, P0 ;  /* 0x0000000a08007c0c */ /* 0x000fe40008705670 */
[----:B------:R-:W-:-:S05]  /*3fe0*/  SEL R3, R0, RZ, P1 ;  /* 0x000000ff00037207 */ /* 0x000fca0000800000 */
[----:B---3--:R-:W-:Y:S01]  /*3ff0*/  IMAD.WIDE.U32 R4, R3, 0x4, R4 ;  /* 0x0000000403047825 */ /* 0x008fe200078e0004 */
[----:B------:R-:W-:Y:S06]  /*4000*/  @P2 BRA `(.L_x_241) ;  /* 0x0000000000142947 */ /* 0x000fec0003800000 */
[----:B------:R-:W-:Y:S01]  /*4010*/  HFMA2 R3, -RZ, RZ, 0, 5.9604644775390625e-08 ;  /* 0x00000001ff037431 */ /* 0x000fe200000001ff */
[----:B------:R-:W-:Y:S06]  /*4020*/  MEMBAR.ALL.GPU ;  /* 0x0000000000007992 */ /* 0x000fec000000a000 */
[----:B------:R-:W-:-:S00]  /*4030*/  ERRBAR ;  /* 0x00000000000079ab */ /* 0x000fc00000000000 */
[----:B------:R-:W-:Y:S06]  /*4040*/  CGAERRBAR ;  /* 0x00000000000075ab */ /* 0x000fec0000000000 */
[----:B------:R1:W-:Y:S02]  /*4050*/  REDG.E.ADD.S32.STRONG.GPU desc[UR8][R4.64], R3 ;  /* 0x000000030400798e */ /* 0x0003e4000c12e308 */
.L_x_241:
[----:B------:R-:W-:Y:S05]  /*4060*/  BSYNC.RECONVERGENT B0 ;  /* 0x0000000000007941 */ /* 0x000fea0003800200 */
.L_x_240:
[----:B------:R-:W-:Y:S05]  /*4070*/  @P0 EXIT ;  /* 0x000000000000094d */ /* 0x000fea0003800000 */
[----:B------:R-:W-:Y:S05]  /*4080*/  @P2 BRA `(.L_x_242) ;  /* 0x0000000000202947 */ /* 0x000fea0003800000 */
[----:B------:R-:W-:-:S05]  /*4090*/  IMAD R0, R6, R7, RZ ;  /* 0x0000000706007224 */ /* 0x000fca00078e02ff */
[----:B------:R-:W-:-:S13]  /*40a0*/  ISETP.NE.AND P0, PT, R0, -0x1, PT ;  /* 0xffffffff0000780c */ /* 0x000fda0003f05270 */
[----:B------:R-:W-:Y:S05]  /*40b0*/  @!P0 BRA `(.L_x_242) ;  /* 0x0000000000148947 */ /* 0x000fea0003800000 */
.L_x_243:
[----:B-1----:R-:W2:Y:S04]  /*40c0*/  LDG.E.STRONG.GPU R3, desc[UR8][R4.64] ;  /* 0x0000000804037981 */ /* 0x002ea8000c1ef900 */
[----:B--2---:R-:W-:Y:S01]  /*40d0*/  CCTL.IVALL ;  /* 0x00000000ff00798f */ /* 0x004fe20002000000 */
[----:B------:R-:W-:Y:S05]  /*40e0*/  YIELD ;  /* 0x0000000000007946 */ /* 0x000fea0003800000 */
[----:B------:R-:W-:-:S13]  /*40f0*/  ISETP.NE.AND P0, PT, R3, R0, PT ;  /* 0x000000000300720c */ /* 0x000fda0003f05270 */
[----:B------:R-:W-:Y:S05]  /*4100*/  @P0 BRA `(.L_x_243) ;  /* 0xfffffffc00ec0947 */ /* 0x000fea000383ffff */
.L_x_242:
[----:B------:R-:W-:Y:S05]  /*4110*/  WARPSYNC.ALL ;  /* 0x0000000000007948 */ /* 0x000fea0003800000 */
[----:B0-----:R-:W1:Y:S08]  /*4120*/  LDC.64 R10, c[0x0][0x3f8] ;  /* 0x0000fe00ff0a7b82 */ /* 0x001e700000000a00 */
        /* <DEDUP_REMOVED lines=55> */
[----:B------:R-:W-:Y:S01]  /*44a0*/  SHF.L.U64.HI R32, R3, 0x2, R0 ;  /* 0x0000000203207819 */ /* 0x000fe20000010200 */
[----:B------:R-:W-:Y:S01]  /*44b0*/  UMOV UR4, URZ ;  /* 0x000000ff00047c82 */ /* 0x000fe20008000000 */
[----:B------:R-:W-:-:S02]  /*44c0*/  SHF.L.U64.HI R28, R29, 0x2, R34 ;  /* 0x000000021d1c7819 */ /* 0x000fc40000010222 */
[----:B------:R-:W-:Y:S02]  /*44d0*/  IADD3 R5, PT, PT, R7, UR4, RZ ;  /* 0x0000000407057c10 */ /* 0x000fe4000fffe0ff */
[----:B------:R-:W-:Y:S01]  /*44e0*/  MOV R2, R6 ;  /* 0x0000000600027202 */ /* 0x000fe20000000f00 */
[----:B------:R-:W-:Y:S01]  /*44f0*/  IMAD.WIDE.U32 R6, R10, 0x4, RZ ;  /* 0x000000040a067825 */ /* 0x000fe200078e00ff */
[C---:B0-----:R-:W-:Y:S02]  /*4500*/  IADD3 R24, P2, PT, R22.reuse, UR10, RZ ;  /* 0x0000000a16187c10 */ /* 0x041fe4000ff5e0ff */
[----:B-1----:R-:W-:Y:S02]  /*4510*/  IADD3 R26, P1, PT, R22, UR6, RZ ;  /* 0x00000006161a7c10 */ /* 0x002fe4000ff3e0ff */
[C---:B------:R-:W-:Y:S02]  /*4520*/  IADD3.X R25, PT, PT, R23.reuse, UR11, RZ, P2, !PT ;  /* 0x0000000b17197c10 */ /* 0x040fe400097fe4ff */
[----:B------:R-:W-:-:S02]  /*4530*/  IADD3.X R27, PT, PT, R23, UR7, RZ, P1, !PT ;  /* 0x00000007171b7c10 */ /* 0x000fc40008ffe4ff */
[----:B------:R-:W-:Y:S02]  /*4540*/  IADD3 R18, P2, PT, RZ, -R9, RZ ;  /* 0x80000009ff127210 */ /* 0x000fe40007f5e0ff */
[----:B--2---:R-:W-:Y:S02]  /*4550*/  IADD3 R22, P1, PT, R22, UR12, RZ ;  /* 0x0000000c16167c10 */ /* 0x004fe4000ff3e0ff */
[----:B------:R-:W-:Y:S02]  /*4560*/  SHF.L.U32 R9, R11, 0x2, RZ ;  /* 0x000000020b097819 */ /* 0x000fe400000006ff */
[----:B------:R-:W-:Y:S02]  /*4570*/  IADD3.X R23, PT, PT, R23, UR13, RZ, P1, !PT ;  /* 0x0000000d17177c10 */ /* 0x000fe40008ffe4ff */
[----:B------:R-:W-:Y:S02]  /*4580*/  IADD3 R30, PT, PT, R7, R9, RZ ;  /* 0x00000009071e7210 */ /* 0x000fe40007ffe0ff */
[----:B------:R-:W-:-:S07]  /*4590*/  IADD3.X R20, PT, PT, RZ, -0x1, RZ, P2, !PT ;  /* 0xffffffffff147810 */ /* 0x000fce00017fe4ff */
.L_x_246:
[-C--:B0-----:R-:W-:Y:S02]  /*45a0*/  LEA R12, P1, R3, R26.reuse, 0x2 ;  /* 0x0000001a030c7211 */ /* 0x081fe400078210ff */
[----:B------:R-:W-:Y:S02]  /*45b0*/  LEA R16, P3, R29, R26, 0x2 ;  /* 0x0000001a1d107211 */ /* 0x000fe400078610ff */
[----:B------:R-:W-:Y:S02]  /*45c0*/  IADD3 R14, P2, PT, R26, R6, RZ ;  /* 0x000000061a0e7210 */ /* 0x000fe40007f5e0ff */
[----:B------:R-:W-:Y:S02]  /*45d0*/  IADD3.X R13, PT, PT, R27, R32, RZ, P1, !PT ;  /* 0x000000201b0d7210 */ /* 0x000fe40000ffe4ff */
[----:B------:R-:W-:Y:S02]  /*45e0*/  MOV R8, R26 ;  /* 0x0000001a00087202 */ /* 0x000fe40000000f00 */
[----:B------:R-:W-:-:S02]  /*45f0*/  MOV R9, R27 ;  /* 0x0000001b00097202 */ /* 0x000fc40000000f00 */
[C---:B------:R-:W-:Y:S01]  /*4600*/  IADD3.X R17, PT, PT, R27.reuse, R28, RZ, P3, !PT ;  /* 0x0000001c1b117210 */ /* 0x040fe20001ffe4ff */
[----:B------:R0:W2:Y:S01]  /*4610*/  LDG.E R13, desc[UR8][R12.64] ;  /* 0x000000080c0d7981 */ /* 0x0000a2000c1e1900 */
[----:B------:R-:W-:-:S03]  /*4620*/  IADD3.X R15, PT, PT, R27, R30, RZ, P2, !PT ;  /* 0x0000001e1b0f7210 */ /* 0x000fc600017fe4ff */
[----:B------:R1:W2:Y:S04]  /*4630*/  LDG.E R4, desc[UR8][R8.64] ;  /* 0x0000000808047981 */ /* 0x0002a8000c1e1900 */
[----:B------:R-:W3:Y:S04]  /*4640*/  LDG.E R14, desc[UR8][R14.64] ;  /* 0x000000080e0e7981 */ /* 0x000ee8000c1e1900 */
[----:B------:R-:W3:Y:S01]  /*4650*/  LDG.E R17, desc[UR8][R16.64] ;  /* 0x0000000810117981 */ /* 0x000ee2000c1e1900 */
[----:B0-----:R-:W-:Y:S02]  /*4660*/  MOV R12, R24 ;  /* 0x00000018000c7202 */ /* 0x001fe40000000f00 */
[----:B-1----:R-:W-:-:S02]  /*4670*/  MOV R8, R22 ;  /* 0x0000001600087202 */ /* 0x002fc40000000f00 */
        /* <DEDUP_REMOVED lines=10> */
[----:B--2---:R-:W-:Y:S02]  /*4720*/  F2FP.BF16.F32.PACK_AB R19, R13, R4 ;  /* 0x000000040d13723e */ /* 0x004fe400000010ff */
[-C--:B------:R-:W-:Y:S02]  /*4730*/  MOV R13, R25.reuse ;  /* 0x00000019000d7202 */ /* 0x080fe40000000f00 */
[----:B---3--:R-:W-:Y:S01]  /*4740*/  F2FP.BF16.F32.PACK_AB R21, R17, R14 ;  /* 0x0000000e1115723e */ /* 0x008fe200000010ff */
[----:B------:R0:W-:Y:S04]  /*4750*/  STG.E desc[UR8][R8.64], R19 ;  /* 0x0000001308007986 */ /* 0x0001e8000c101908 */
[----:B------:R0:W-:Y:S01]  /*4760*/  STG.E desc[UR8][R12.64], R21 ;  /* 0x000000150c007986 */ /* 0x0001e2000c101908 */
[----:B------:R-:W-:Y:S01]  /*4770*/  IADD3.X R25, PT, PT, RZ, R25, RZ, P3, !PT ;  /* 0x00000019ff197210 */ /* 0x000fe20001ffe4ff */
[----:B------:R-:W-:Y:S06]  /*4780*/  @P1 BRA `(.L_x_246) ;  /* 0xfffffffc00841947 */ /* 0x000fec000383ffff */
.L_x_245:
[----:B------:R-:W-:Y:S05]  /*4790*/  BSYNC.RECONVERGENT B0 ;  /* 0x0000000000007941 */ /* 0x000fea0003800200 */
.L_x_244:
[----:B------:R-:W-:Y:S05]  /*47a0*/  @!P0 EXIT ;  /* 0x000000000000894d */ /* 0x000fea0003800000 */
[C---:B------:R-:W-:Y:S01]  /*47b0*/  SHF.L.U64.HI R11, R10.reuse, 0x2, R11 ;  /* 0x000000020a0b7819 */ /* 0x040fe2000001020b */
[----:B------:R-:W1:Y:S01]  /*47c0*/  LDCU.64 UR4, c[0x0][0x3d8] ;  /* 0x00007b00ff0477ac */ /* 0x000e620008000a00 */
[----:B0-----:R-:W-:Y:S02]  /*47d0*/  SHF.L.U32 R19, R10, 0x2, RZ ;  /* 0x000000020a137819 */ /* 0x001fe400000006ff */
[C---:B------:R-:W-:Y:S01]  /*47e0*/  SHF.L.U64.HI R21, R29.reuse, 0x2, R34 ;  /* 0x000000021d157819 */ /* 0x040fe20000010222 */
[----:B------:R-:W0:Y:S01]  /*47f0*/  LDCU.64 UR6, c[0x0][0x388] ;  /* 0x00007100ff0677ac */ /* 0x000e220008000a00 */
[----:B------:R-:W-:Y:S02]  /*4800*/  SHF.L.U32 R23, R29, 0x2, RZ ;  /* 0x000000021d177819 */ /* 0x000fe400000006ff */
[C---:B------:R-:W-:Y:S01]  /*4810*/  SHF.L.U64.HI R15, R3.reuse, 0x2, R0 ;  /* 0x00000002030f7819 */ /* 0x040fe20000010200 */
[----:B------:R-:W2:Y:S01]  /*4820*/  LDCU.64 UR10, c[0x0][0x390] ;  /* 0x00007200ff0a77ac */ /* 0x000ea20008000a00 */
[----:B------:R-:W-:-:S07]  /*4830*/  SHF.L.U32 R17, R3, 0x2, RZ ;  /* 0x0000000203117819 */ /* 0x000fce00000006ff */
.L_x_247:
[C---:B------:R-:W-:Y:S02]  /*4840*/  SHF.L.U32 R20, R2.reuse, 0x2, RZ ;  /* 0x0000000202147819 */ /* 0x040fe400000006ff */
[----:B------:R-:W-:Y:S02]  /*4850*/  SHF.L.U64.HI R22, R2, 0x2, R5 ;  /* 0x0000000202167819 */ /* 0x000fe40000010205 */
[----:B-1----:R-:W-:-:S04]  /*4860*/  IADD3 R4, P0, PT, R20, UR4, RZ ;  /* 0x0000000414047c10 */ /* 0x002fc8000ff1e0ff */
[----:B------:R-:W-:Y:S02]  /*4870*/  IADD3.X R5, PT, PT, R22, UR5, RZ, P0, !PT ;  /* 0x0000000516057c10 */ /* 0x000fe400087fe4ff */
[C---:B------:R-:W-:Y:S02]  /*4880*/  IADD3 R6, P0, PT, R4.reuse, R17, RZ ;  /* 0x0000001104067210 */ /* 0x040fe40007f1e0ff */
[C---:B---3--:R-:W-:Y:S02]  /*4890*/  IADD3 R24, P2, PT, R4.reuse, R23, RZ ;  /* 0x0000001704187210 */ /* 0x048fe40007f5e0ff */
[C---:B------:R-:W-:Y:S02]  /*48a0*/  IADD3.X R7, PT, PT, R5.reuse, R15, RZ, P0, !PT ;  /* 0x0000000f05077210 */ /* 0x040fe400007fe4ff */
[----:B------:R-:W-:Y:S02]  /*48b0*/  IADD3 R12, P1, PT, R4, R19, RZ ;  /* 0x00000013040c7210 */ /* 0x000fe40007f3e0ff */
[C---:B------:R-:W-:Y:S01]  /*48c0*/  IADD3.X R25, PT, PT, R5.reuse, R21, RZ, P2, !PT ;  /* 0x0000001505197210 */ /* 0x040fe200017fe4ff */
[----:B------:R-:W3:Y:S01]  /*48d0*/  LDG.E R4, desc[UR8][R4.64] ;  /* 0x0000000804047981 */ /* 0x000ee2000c1e1900 */
[----:B------:R-:W-:-:S03]  /*48e0*/  IADD3.X R13, PT, PT, R5, R11, RZ, P1, !PT ;  /* 0x0000000b050d7210 */ /* 0x000fc60000ffe4ff */
[----:B------:R-:W3:Y:S04]  /*48f0*/  LDG.E R7, desc[UR8][R6.64] ;  /* 0x0000000806077981 */ /* 0x000ee8000c1e1900 */
[----:B------:R-:W4:Y:S04]  /*4900*/  LDG.E R12, desc[UR8][R12.64] ;  /* 0x000000080c0c7981 */ /* 0x000f28000c1e1900 */
[----:B------:R-:W4:Y:S01]  /*4910*/  LDG.E R25, desc[UR8][R24.64] ;  /* 0x0000000818197981 */ /* 0x000f22000c1e1900 */
[----:B------:R-:W-:Y:S02]  /*4920*/  LOP3.LUT R8, R20, 0xfffffffc, RZ, 0xc0, !PT ;  /* 0xfffffffc14087812 */ /* 0x000fe400078ec0ff */
[----:B------:R-:W-:-:S02]  /*4930*/  LOP3.LUT R9, R22, 0x1, RZ, 0xc0, !PT ;  /* 0x0000000116097812 */ /* 0x000fc400078ec0ff */
[----:B0-----:R-:W-:-:S04]  /*4940*/  IADD3 R26, P0, PT, R8, UR6, RZ ;  /* 0x00000006081a7c10 */ /* 0x001fc8000ff1e0ff */
[C---:B------:R-:W-:Y:S02]  /*4950*/  IADD3.X R27, PT, PT, R9.reuse, UR7, RZ, P0, !PT ;  /* 0x00000007091b7c10 */ /* 0x040fe400087fe4ff */
[C---:B--2---:R-:W-:Y:S02]  /*4960*/  IADD3 R28, P0, PT, R8.reuse, UR10, RZ ;  /* 0x0000000a081c7c10 */ /* 0x044fe4000ff1e0ff */
[----:B------:R-:W-:Y:S02]  /*4970*/  IADD3 R8, P1, PT, R8, UR4, RZ ;  /* 0x0000000408087c10 */ /* 0x000fe4000ff3e0ff */
[----:B------:R-:W-:Y:S02]  /*4980*/  IADD3.X R29, PT, PT, R9, UR11, RZ, P0, !PT ;  /* 0x0000000b091d7c10 */ /* 0x000fe400087fe4ff */
[----:B---3--:R-:W-:Y:S02]  /*4990*/  F2FP.BF16.F32.PACK_AB R31, R7, R4 ;  /* 0x00000004071f723e */ /* 0x008fe400000010ff */
[----:B------:R-:W-:-:S04]  /*49a0*/  LOP3.LUT R4, R22, 0x3, RZ, 0xc0, !PT ;  /* 0x0000000316047812 */ /* 0x000fc800078ec0ff */
[----:B------:R-:W-:Y:S02]  /*49b0*/  IADD3.X R9, PT, PT, R4, UR5, RZ, P1, !PT ;  /* 0x0000000504097c10 */ /* 0x000fe40008ffe4ff */
[----:B----4-:R-:W-:Y:S02]  /*49c0*/  F2FP.BF16.F32.PACK_AB R33, R25, R12 ;  /* 0x0000000c1921723e */ /* 0x010fe400000010ff */
[C---:B------:R-:W-:Y:S02]  /*49d0*/  IADD3 R12, P0, PT, R8.reuse, R17, RZ ;  /* 0x00000011080c7210 */ /* 0x040fe40007f1e0ff */
[C---:B------:R-:W-:Y:S02]  /*49e0*/  IADD3 R6, P1, PT, R8.reuse, R19, RZ ;  /* 0x0000001308067210 */ /* 0x040fe40007f3e0ff */
[----:B------:R-:W-:Y:S02]  /*49f0*/  IADD3 R4, P2, PT, R8, R23, RZ ;  /* 0x0000001708047210 */ /* 0x000fe40007f5e0ff */
[----:B------:R-:W-:-:S02]  /*4a00*/  IADD3.X R13, PT, PT, R9, R15, RZ, P0, !PT ;  /* 0x0000000f090d7210 */ /* 0x000fc400007fe4ff */
[C---:B------:R-:W-:Y:S02]  /*4a10*/  IADD3.X R7, PT, PT, R9.reuse, R11, RZ, P1, !PT ;  /* 0x0000000b09077210 */ /* 0x040fe40000ffe4ff */
[----:B------:R-:W-:Y:S01]  /*4a20*/  IADD3.X R5, PT, PT, R9, R21, RZ, P2, !PT ;  /* 0x0000001509057210 */ /* 0x000fe200017fe4ff */
[----:B------:R0:W-:Y:S04]  /*4a30*/  STG.E desc[UR8][R26.64], R31 ;  /* 0x0000001f1a007986 */ /* 0x0001e8000c101908 */
[----:B------:R1:W-:Y:S04]  /*4a40*/  STG.E desc[UR8][R28.64], R33 ;  /* 0x000000211c007986 */ /* 0x0003e8000c101908 */
[----:B------:R-:W2:Y:S04]  /*4a50*/  LDG.E R10, desc[UR8][R8.64+0xc00] ;  /* 0x000c0008080a7981 */ /* 0x000ea8000c1e1900 */
[----:B0-----:R-:W2:Y:S04]  /*4a60*/  LDG.E R31, desc[UR8][R12.64+0xc00] ;  /* 0x000c00080c1f7981 */ /* 0x001ea8000c1e1900 */
        /* <DEDUP_REMOVED lines=9> */
[----:B------:R-:W-:Y:S02]  /*4b00*/  IADD3.X R27, PT, PT, R16, UR11, RZ, P1, !PT ;  /* 0x0000000b101b7c10 */ /* 0x000fe40008ffe4ff */
[----:B--2---:R-:W-:Y:S02]  /*4b10*/  F2FP.BF16.F32.PACK_AB R31, R31, R10 ;  /* 0x0000000a1f1f723e */ /* 0x004fe400000010ff */
[----:B---3--:R-:W-:-:S03]  /*4b20*/  F2FP.BF16.F32.PACK_AB R35, R35, R14 ;  /* 0x0000000e2323723e */ /* 0x008fc600000010ff */
[----:B------:R0:W-:Y:S04]  /*4b30*/  STG.E desc[UR8][R24.64], R31 ;  /* 0x0000001f18007986 */ /* 0x0001e8000c101908 */
[----:B------:R2:W-:Y:S04]  /*4b40*/  STG.E desc[UR8][R26.64], R35 ;  /* 0x000000231a007986 */ /* 0x0005e8000c101908 */
[----:B------:R-:W3:Y:S04]  /*4b50*/  LDG.E R10, desc[UR8][R8.64+0x1800] ;  /* 0x00180008080a7981 */ /* 0x000ee8000c1e1900 */
[----:B-1----:R-:W3:Y:S04]  /*4b60*/  LDG.E R33, desc[UR8][R12.64+0x1800] ;  /* 0x001800080c217981 */ /* 0x002ee8000c1e1900 */
        /* <DEDUP_REMOVED lines=10> */
[----:B---3--:R-:W-:Y:S02]  /*4c10*/  F2FP.BF16.F32.PACK_AB R33, R33, R10 ;  /* 0x0000000a2121723e */ /* 0x008fe400000010ff */
[----:B----4-:R-:W-:-:S03]  /*4c20*/  F2FP.BF16.F32.PACK_AB R37, R37, R14 ;  /* 0x0000000e2525723e */ /* 0x010fc600000010ff */
[----:B------:R0:W-:Y:S04]  /*4c30*/  STG.E desc[UR8][R28.64], R33 ;  /* 0x000000211c007986 */ /* 0x0001e8000c101908 */
[----:B------:R3:W-:Y:S04]  /*4c40*/  STG.E desc[UR8][R24.64], R37 ;  /* 0x0000002518007986 */ /* 0x0007e8000c101908 */
[----:B------:R-:W4:Y:S04]  /*4c50*/  LDG.E R8, desc[UR8][R8.64+0x2400] ;  /* 0x0024000808087981 */ /* 0x000f28000c1e1900 */
[----:B------:R-:W4:Y:S04]  /*4c60*/  LDG.E R13, desc[UR8][R12.64+0x2400] ;  /* 0x002400080c0d7981 */ /* 0x000f28000c1e1900 */
[----:B------:R-:W5:Y:S04]  /*4c70*/  LDG.E R6, desc[UR8][R6.64+0x2400] ;  /* 0x0024000806067981 */ /* 0x000f68000c1e1900 */
[----:B------:R-:W5:Y:S01]  /*4c80*/  LDG.E R5, desc[UR8][R4.64+0x2400] ;  /* 0x0024000804057981 */ /* 0x000f62000c1e1900 */
[----:B------:R-:W-:-:S04]  /*4c90*/  IADD3 R10, P0, PT, R20, 0x2400, RZ ;  /* 0x00002400140a7810 */ /* 0x000fc80007f1e0ff */
[----:B------:R-:W-:Y:S02]  /*4ca0*/  IADD3.X R14, PT, PT, RZ, R22, RZ, P0, !PT ;  /* 0x00000016ff0e7210 */ /* 0x000fe400007fe4ff */
[----:B------:R-:W-:Y:S02]  /*4cb0*/  LOP3.LUT R10, R10, 0xfffffffc, RZ, 0xc0, !PT ;  /* 0xfffffffc0a0a7812 */ /* 0x000fe400078ec0ff */
[----:B------:R-:W-:Y:S02]  /*4cc0*/  LOP3.LUT R14, R14, 0x1, RZ, 0xc0, !PT ;  /* 0x000000010e0e7812 */ /* 0x000fe400078ec0ff */
[C---:B--2---:R-:W-:Y:S02]  /*4cd0*/  IADD3 R26, P0, PT, R10.reuse, UR6, RZ ;  /* 0x000000060a1a7c10 */ /* 0x044fe4000ff1e0ff */
[----:B0-----:R-:W-:Y:S02]  /*4ce0*/  IADD3 R28, P1, PT, R10, UR10, RZ ;  /* 0x0000000a0a1c7c10 */ /* 0x001fe4000ff3e0ff */
[----:B------:R-:W-:-:S02]  /*4cf0*/  IADD3.X R27, PT, PT, R14, UR7, RZ, P0, !PT ;  /* 0x000000070e1b7c10 */ /* 0x000fc400087fe4ff */
[----:B------:R-:W-:Y:S02]  /*4d00*/  IADD3.X R29, PT, PT, R14, UR11, RZ, P1, !PT ;  /* 0x0000000b0e1d7c10 */ /* 0x000fe40008ffe4ff */
[----:B------:R-:W-:-:S04]  /*4d10*/  IADD3 R2, PT, PT, R2, 0xc00, RZ ;  /* 0x00000c0002027810 */ /* 0x000fc80007ffe0ff */
[----:B------:R-:W-:-:S04]  /*4d20*/  ISETP.GT.U32.AND P0, PT, R3, R2, PT ;  /* 0x000000020300720c */ /* 0x000fc80003f04070 */
[----:B------:R-:W-:Y:S02]  /*4d30*/  ISETP.GT.AND.EX P0, PT, R0, RZ, PT, P0 ;  /* 0x000000ff0000720c */ /* 0x000fe40003f04300 */
[----:B----4-:R-:W-:Y:S02]  /*4d40*/  F2FP.BF16.F32.PACK_AB R13, R13, R8 ;  /* 0x000000080d0d723e */ /* 0x010fe400000010ff */
[----:B-----5:R-:W-:-:S03]  /*4d50*/  F2FP.BF16.F32.PACK_AB R7, R5, R6 ;  /* 0x000000060507723e */ /* 0x020fc600000010ff */
[----:B------:R3:W-:Y:S04]  /*4d60*/  STG.E desc[UR8][R26.64], R13 ;  /* 0x0000000d1a007986 */ /* 0x0007e8000c101908 */
[----:B------:R3:W-:Y:S01]  /*4d70*/  STG.E desc[UR8][R28.64], R7 ;  /* 0x000000071c007986 */ /* 0x0007e2000c101908 */
[----:B------:R-:W-:Y:S01]  /*4d80*/  HFMA2 R5, -RZ, RZ, 0, 0 ;  /* 0x00000000ff057431 */ /* 0x000fe200000001ff */
[----:B------:R-:W-:Y:S06]  /*4d90*/  @P0 BRA `(.L_x_247) ;  /* 0xfffffff800a80947 */ /* 0x000fec000383ffff */
[----:B------:R-:W-:Y:S05]  /*4da0*/  EXIT ;  /* 0x000000000000794d */ /* 0x000fea0003800000 */
.L_x_248:
        /* <DEDUP_REMOVED lines=13> */
.L_x_4497:


//--------------------- .text._Z35group_norm_nhwc_bwd_one_pass_kernelI11Bf16IOBf16WLi128ELi96ELi768EEv26Group_norm_nhwc_bwd_params --------------------------
	.section	.text._Z35group_norm_nhwc_bwd_one_pass_kernelI11Bf16IOBf16WLi128ELi96ELi768EEv26Group_norm_nhwc_bwd_params,"ax",@progbits
	.align	128
        .global         _Z35group_norm_nhwc_bwd_one_pass_kernelI11Bf16IOBf16WLi128ELi96ELi768EEv26Group_norm_nhwc_bwd_params
        .type           _Z35group_norm_nhwc_bwd_one_pass_kernelI11Bf16IOBf16WLi128ELi96ELi768EEv26Group_norm_nhwc_bwd_params,@function
        .size           _Z35group_norm_nhwc_bwd_one_pass_kernelI11Bf16IOBf16WLi128ELi96ELi768EEv26Group_norm_nhwc_bwd_params,(.L_x_4498 - _Z35group_norm_nhwc_bwd_one_pass_kernelI11Bf16IOBf16WLi128ELi96ELi768EEv26Group_norm_nhwc_bwd_params)
        .other          _Z35group_norm_nhwc_bwd_one_pass_kernelI11Bf16IOBf16WLi128ELi96ELi768EEv26Group_norm_nhwc_bwd_params,@"STO_CUDA_ENTRY STV_DEFAULT"
_Z35group_norm_nhwc_bwd_one_pass_kernelI11Bf16IOBf16WLi128ELi96ELi768EEv26Group_norm_nhwc_bwd_params:
.text._Z35group_norm_nhwc_bwd_one_pass_kernelI11Bf16IOBf16WLi128ELi96ELi768EEv26Group_norm_nhwc_bwd_params:
        /* <DEDUP_REMOVED lines=22> */
.L_x_292:
[----:B-1----:R-:W1:Y:S01]  /*0160*/  LDC R10, c[0x0][0x410] ;  /* 0x00010400ff0a7b82 */ /* 0x002e620000000800 */
[----:B--2---:R-:W2:Y:S01]  /*0170*/  S2R R3, SR_CTAID.X ;  /* 0x0000000000037919 */ /* 0x004ea20000002500 */
[----:B------:R-:W2:Y:S01]  /*0180*/  LDCU UR4, c[0x0][0x41c] ;  /* 0x00008380ff0477ac */ /* 0x000ea20008000800 */
[----:B------:R-:W-:Y:S02]  /*0190*/  ISETP.GE.AND P3, PT, R39, RZ, PT ;  /* 0x000000ff2700720c */ /* 0x000fe40003f66270 */
[----:B------:R-:W-:Y:S01]  /*01a0*/  CS2R R34, SRZ ;  /* 0x0000000000227805 */ /* 0x000fe2000001ff00 */
[----:B---3--:R-:W3:Y:S01]  /*01b0*/  LDCU.128 UR8, c[0x0][0x400] ;  /* 0x00008000ff0877ac */ /* 0x008ee20008000c00 */
[----:B-1--4-:R-:W-:-:S04]  /*01c0*/  IABS R7, R10 ;  /* 0x0000000a00077213 */ /* 0x012fc80000000000 */
[----:B------:R-:W1:Y:S08]  /*01d0*/  I2F.RP R6, R7 ;  /* 0x0000000700067306 */ /* 0x000e700000209400 */
[----:B-1----:R-:W1:Y:S02]  /*01e0*/  MUFU.RCP R6, R6 ;  /* 0x0000000600067308 */ /* 0x002e640000001000 */
[----:B-1----:R-:W-:-:S06]  /*01f0*/  IADD3 R4, PT, PT, R6, 0xffffffe, RZ ;  /* 0x0ffffffe06047810 */ /* 0x002fcc0007ffe0ff */
[----:B------:R1:W4:Y:S02]  /*0200*/  F2I.FTZ.U32.TRUNC.NTZ R5, R4 ;  /* 0x0000000400057305 */ /* 0x000324000021f000 */
[----:B-1----:R-:W-:Y:S02]  /*0210*/  MOV R4, RZ ;  /* 0x000000ff00047202 */ /* 0x002fe40000000f00 */
[----:B----4-:R-:W-:-:S05]  /*0220*/  IADD3 R8, PT, PT, RZ, -R5, RZ ;  /* 0x80000005ff087210 */ /* 0x010fca0007ffe0ff */
[----:B------:R-:W-:Y:S01]  /*0230*/  IMAD R9, R8, R7, RZ ;  /* 0x0000000708097224 */ /* 0x000fe200078e02ff */
[----:B------:R-:W-:-:S03]  /*0240*/  IABS R8, R39 ;  /* 0x0000002700087213 */ /* 0x000fc60000000000 */
[----:B------:R-:W-:-:S06]  /*0250*/  IMAD.HI.U32 R5, R5, R9, R4 ;  /* 0x0000000905057227 */ /* 0x000fcc00078e0004 */
[----:B------:R-:W-:-:S05]  /*0260*/  IMAD.HI.U32 R6, R5, R8, RZ ;  /* 0x0000000805067227 */ /* 0x000fca00078e00ff */
[----:B------:R-:W-:-:S05]  /*0270*/  IADD3 R5, PT, PT, -R6, RZ, RZ ;  /* 0x000000ff06057210 */ /* 0x000fca0007ffe1ff */
[----:B------:R-:W-:Y:S01]  /*0280*/  IMAD R4, R7, R5, R8 ;  /* 0x0000000507047224 */ /* 0x000fe200078e0208 */
[----:B------:R-:W-:Y:S01]  /*0290*/  LOP3.LUT R8, R39, R10, RZ, 0x3c, !PT ;  /* 0x0000000a27087212 */ /* 0x000fe200078e3cff */
[----:B--2---:R-:W-:Y:S01]  /*02a0*/  IMAD R5, R3, UR4, R38 ;  /* 0x0000000403057c24 */ /* 0x004fe2000f8e0226 */
[----:B------:R-:W1:Y:S02]  /*02b0*/  LDCU.U8 UR4, c[0x0][0x414] ;  /* 0x00008280ff0477ac */ /* 0x000e640008000000 */
[----:B------:R-:W-:Y:S02]  /*02c0*/  ISETP.GT.U32.AND P4, PT, R7, R4, PT ;  /* 0x000000040700720c */ /* 0x000fe40003f84070 */
[----:B---3--:R-:W-:Y:S02]  /*02d0*/  ISETP.GE.U32.AND P1, PT, R5, UR8, PT ;  /* 0x0000000805007c0c */ /* 0x008fe4000bf26070 */
[----:B------:R-:W-:Y:S02]  /*02e0*/  SHF.R.S32.HI R11, RZ, 0x1f, R5 ;  /* 0x0000001fff0b7819 */ /* 0x000fe40000011405 */
[----:B------:R-:W-:-:S02]  /*02f0*/  ISETP.GE.AND P0, PT, R8, RZ, PT ;  /* 0x000000ff0800720c */ /* 0x000fc40003f06270 */
[----:B------:R-:W-:Y:S02]  /*0300*/  ISETP.GE.AND.EX P1, PT, R11, UR9, PT, P1 ;  /* 0x000000090b007c0c */ /* 0x000fe4000bf26310 */
[C---:B------:R-:W-:Y:S02]  /*0310*/  IADD3 R15, PT, PT, R5.reuse, 0x10, RZ ;  /* 0x00000010050f7810 */ /* 0x040fe40007ffe0ff */
[----:B0-----:R-:W-:Y:S02]  /*0320*/  IADD3 R21, PT, PT, R5, 0x20, RZ ;  /* 0x0000002005157810 */ /* 0x001fe40007ffe0ff */
[-C--:B------:R-:W-:Y:S02]  /*0330*/  @!P4 IADD3 R4, PT, PT, R4, -R7.reuse, RZ ;  /* 0x800000070404c210 */ /* 0x080fe40007ffe0ff */
[----:B------:R-:W-:Y:S02]  /*0340*/  @!P4 IADD3 R6, PT, PT, R6, 0x1, RZ ;  /* 0x000000010606c810 */ /* 0x000fe40007ffe0ff */
[----:B------:R-:W-:-:S02]  /*0350*/  ISETP.GE.U32.AND P2, PT, R4, R7, PT ;  /* 0x000000070400720c */ /* 0x000fc40003f46070 */
[-C--:B------:R-:W-:Y:S01]  /*0360*/  ISETP.GT.U32.AND P5, PT, R7, R4.reuse, PT ;  /* 0x000000040700720c */ /* 0x080fe20003fa4070 */
[----:B------:R-:W2:Y:S01]  /*0370*/  @!P1 LDC.64 R12, c[0x0][0x3f8] ;  /* 0x0000fe00ff0c9b82 */ /* 0x000ea20000000a00 */
[----:B------:R-:W-:Y:S02]  /*0380*/  IADD3 R7, PT, PT, R4, -R7, RZ ;  /* 0x8000000704077210 */ /* 0x000fe40007ffe0ff */
[----:B------:R-:W-:Y:S02]  /*0390*/  ISETP.NE.AND P4, PT, R10, RZ, PT ;  /* 0x000000ff0a00720c */ /* 0x000fe40003f85270 */
[----:B------:R-:W-:Y:S02]  /*03a0*/  SEL R4, R7, R4, !P5 ;  /* 0x0000000407047207 */ /* 0x000fe40006800000 */
[----:B------:R-:W-:Y:S01]  /*03b0*/  LOP3.LUT R7, RZ, R10, RZ, 0x33, !PT ;  /* 0x0000000aff077212 */ /* 0x000fe200078e33ff */
[----:B------:R-:W3:Y:S01]  /*03c0*/  @!P1 LDC.64 R24, c[0x0][0x3a0] ;  /* 0x0000e800ff189b82 */ /* 0x000ee20000000a00 */
[----:B------:R-:W-:-:S02]  /*03d0*/  @!P3 IADD3 R4, PT, PT, -R4, RZ, RZ ;  /* 0x000000ff0404b210 */ /* 0x000fc40007ffe1ff */
[----:B------:R-:W-:Y:S02]  /*03e0*/  @P2 IADD3 R6, PT, PT, R6, 0x1, RZ ;  /* 0x0000000106062810 */ /* 0x000fe40007ffe0ff */
[----:B------:R-:W-:Y:S02]  /*03f0*/  ISETP.GE.U32.AND P2, PT, R15, UR8, PT ;  /* 0x000000080f007c0c */ /* 0x000fe4000bf46070 */
[----:B------:R-:W-:Y:S02]  /*0400*/  SHF.R.S32.HI R17, RZ, 0x1f, R15 ;  /* 0x0000001fff117819 */ /* 0x000fe4000001140f */
[----:B------:R-:W-:Y:S02]  /*0410*/  SEL R61, R7, R4, !P4 ;  /* 0x00000004073d7207 */ /* 0x000fe40006000000 */
[----:B------:R-:W-:Y:S02]  /*0420*/  ISETP.GE.AND.EX P2, PT, R17, UR9, PT, P2 ;  /* 0x0000000911007c0c */ /* 0x000fe4000bf46320 */
[----:B------:R-:W-:Y:S01]  /*0430*/  @!P0 IADD3 R6, PT, PT, -R6, RZ, RZ ;  /* 0x000000ff06068210 */ /* 0x000fe20007ffe1ff */
[----:B------:R-:W-:Y:S01]  /*0440*/  IMAD R9, R61, 0x60, RZ ;  /* 0x000000603d097824 */ /* 0x000fe200078e02ff */
[----:B------:R-:W-:-:S02]  /*0450*/  ISETP.GE.U32.AND P3, PT, R21, UR8, PT ;  /* 0x0000000815007c0c */ /* 0x000fc4000bf66070 */
[----:B------:R-:W-:Y:S02]  /*0460*/  SEL R7, R7, R6, !P4 ;  /* 0x0000000607077207 */ /* 0x000fe40006000000 */
[C---:B------:R-:W-:Y:S02]  /*0470*/  IADD3 R64, P0, PT, R9.reuse, R2, RZ ;  /* 0x0000000209407210 */ /* 0x040fe40007f1e0ff */
[----:B------:R-:W-:Y:S02]  /*0480*/  SHF.R.S32.HI R2, RZ, 0x1f, R7 ;  /* 0x0000001fff027819 */ /* 0x000fe40000011407 */
[----:B------:R-:W-:Y:S01]  /*0490*/  LEA.HI.X.SX32 R65, R9, RZ, 0x1, P0 ;  /* 0x000000ff09417211 */ /* 0x000fe200000f0eff */
[----:B------:R-:W4:Y:S01]  /*04a0*/  @!P2 LDC.64 R26, c[0x0][0x3f8] ;  /* 0x0000fe00ff1aab82 */ /* 0x000f220000000a00 */
[----:B------:R-:W-:Y:S01]  /*04b0*/  SHF.R.S32.HI R23, RZ, 0x1f, R21 ;  /* 0x0000001fff177819 */ /* 0x000fe20000011415 */
[----:B------:R-:W-:Y:S02]  /*04c0*/  IMAD R2, R2, UR10, RZ ;  /* 0x0000000a02027c24 */ /* 0x000fe4000f8e02ff */
[----:B------:R-:W-:Y:S01]  /*04d0*/  IMAD.WIDE.U32 R64, R7, UR10, R64 ;  /* 0x0000000a07407c25 */ /* 0x000fe2000f8e0040 */
[----:B------:R-:W-:-:S03]  /*04e0*/  ISETP.GE.AND.EX P3, PT, R23, UR9, PT, P3 ;  /* 0x0000000917007c0c */ /* 0x000fc6000bf66330 */
[----:B------:R-:W-:Y:S01]  /*04f0*/  IMAD R67, R7, UR11, R2 ;  /* 0x0000000b07437c24 */ /* 0x000fe2000f8e0202 */
[----:B------:R-:W-:Y:S01]  /*0500*/  @!P1 MOV R66, R64 ;  /* 0x0000004000429202 */ /* 0x000fe20000000f00 */
[----:B--2---:R-:W-:Y:S01]  /*0510*/  @!P1 IMAD R2, R11, R12, RZ ;  /* 0x0000000c0b029224 */ /* 0x004fe200078e02ff */
[----:B------:R-:W2:Y:S01]  /*0520*/  @!P1 LDC.64 R8, c[0x0][0x398] ;  /* 0x0000e600ff089b82 */ /* 0x000ea20000000a00 */
[----:B------:R-:W-:Y:S02]  /*0530*/  @!P2 MOV R16, R64 ;  /* 0x000000400010a202 */ /* 0x000fe40000000f00 */
[----:B------:R-:W-:Y:S01]  /*0540*/  IADD3 R67, PT, PT, R65, R67, RZ ;  /* 0x0000004341437210 */ /* 0x000fe20007ffe0ff */
[C---:B------:R-:W-:Y:S02]  /*0550*/  @!P1 IMAD R7, R5.reuse, R13, R2 ;  /* 0x0000000d05079224 */ /* 0x040fe400078e0202 */
[----:B------:R-:W-:Y:S02]  /*0560*/  @!P1 IMAD.WIDE.U32 R12, R5, R12, R66 ;  /* 0x0000000c050c9225 */ /* 0x000fe400078e0042 */
[----:B------:R-:W5:Y:S03]  /*0570*/  @!P3 LDC.64 R10, c[0x0][0x3f8] ;  /* 0x0000fe00ff0abb82 */ /* 0x000f660000000a00 */
[----:B------:R-:W-:Y:S01]  /*0580*/  @!P1 IADD3 R13, PT, PT, R13, R7, RZ ;  /* 0x000000070d0d9210 */ /* 0x000fe20007ffe0ff */
[----:B----4-:R-:W-:Y:S01]  /*0590*/  @!P2 IMAD R2, R17, R26, RZ ;  /* 0x0000001a1102a224 */ /* 0x010fe200078e02ff */
[----:B------:R-:W-:-:S03]  /*05a0*/  @!P1 SHF.L.U32 R19, R12, 0x1, RZ ;  /* 0x000000010c139819 */ /* 0x000fc600000006ff */
[----:B------:R-:W4:Y:S01]  /*05b0*/  @!P2 LDC.64 R6, c[0x0][0x3a0] ;  /* 0x0000e800ff06ab82 */ /* 0x000f220000000a00 */
[----:B------:R-:W-:Y:S01]  /*05c0*/  @!P2 MOV R17, R67 ;  /* 0x000000430011a202 */ /* 0x000fe20000000f00 */
[----:B------:R-:W-:Y:S01]  /*05d0*/  @!P2 IMAD R27, R15, R27, R2 ;  /* 0x0000001b0f1ba224 */ /* 0x000fe200078e0202 */
[----:B------:R-:W-:Y:S02]  /*05e0*/  @!P1 SHF.L.U64.HI R4, R12, 0x1, R13 ;  /* 0x000000010c049819 */ /* 0x000fe4000001020d */
[----:B---3--:R-:W-:Y:S01]  /*05f0*/  @!P1 IADD3 R14, P0, PT, R19, R24, RZ ;  /* 0x00000018130e9210 */ /* 0x008fe20007f1e0ff */
[----:B------:R-:W-:Y:S01]  /*0600*/  @!P2 IMAD.WIDE.U32 R16, R15, R26, R16 ;  /* 0x0000001a0f10a225 */ /* 0x000fe200078e0010 */
[----:B------:R-:W-:Y:S01]  /*0610*/  IADD3 R2, PT, PT, R5, 0x30, RZ ;  /* 0x0000003005027810 */ /* 0x000fe20007ffe0ff */
[----:B------:R-:W3:Y:S01]  /*0620*/  @!P2 LDC.64 R12, c[0x0][0x398] ;  /* 0x0000e600ff0cab82 */ /* 0x000ee20000000a00 */
[----:B------:R-:W-:Y:S02]  /*0630*/  @!P1 IADD3.X R15, PT, PT, R4, R25, RZ, P0, !PT ;  /* 0x00000019040f9210 */ /* 0x000fe400007fe4ff */
[----:B------:R-:W-:-:S02]  /*0640*/  ISETP.GE.U32.AND P0, PT, R2, UR8, PT ;  /* 0x0000000802007c0c */ /* 0x000fc4000bf06070 */
[----:B------:R-:W-:Y:S01]  /*0650*/  SHF.R.S32.HI R25, RZ, 0x1f, R2 ;  /* 0x0000001fff197819 */ /* 0x000fe20000011402 */
[----:B------:R0:W3:Y:S01]  /*0660*/  @!P1 LDG.E R35, desc[UR6][R14.64] ;  /* 0x000000060e239981 */ /* 0x0000e2000c1e1900 */
[----:B--2---:R-:W-:Y:S02]  /*0670*/  @!P1 IADD3 R18, P4, PT, R19, R8, RZ ;  /* 0x0000000813129210 */ /* 0x004fe40007f9e0ff */
[----:B------:R-:W-:Y:S02]  /*0680*/  ISETP.GE.AND.EX P0, PT, R25, UR9, PT, P0 ;  /* 0x0000000919007c0c */ /* 0x000fe4000bf06300 */
[----:B------:R-:W-:Y:S02]  /*0690*/  @!P2 IADD3 R17, PT, PT, R17, R27, RZ ;  /* 0x0000001b1111a210 */ /* 0x000fe40007ffe0ff */
[----:B------:R-:W-:Y:S02]  /*06a0*/  @!P2 SHF.L.U32 R27, R16, 0x1, RZ ;  /* 0x00000001101ba819 */ /* 0x000fe400000006ff */
[----:B------:R-:W-:-:S02]  /*06b0*/  @!P1 IADD3.X R19, PT, PT, R4, R9, RZ, P4, !PT ;  /* 0x0000000904139210 */ /* 0x000fc400027fe4ff */
[----:B------:R-:W-:Y:S01]  /*06c0*/  @!P2 SHF.L.U64.HI R4, R16, 0x1, R17 ;  /* 0x000000011004a819 */ /* 0x000fe20000010211 */
[----:B------:R-:W2:Y:S01]  /*06d0*/  @!P3 LDC.64 R8, c[0x0][0x3a0] ;  /* 0x0000e800ff08bb82 */ /* 0x000ea20000000a00 */
[----:B-----5:R-:W-:Y:S01]  /*06e0*/  @!P3 IMAD R16, R23, R10, RZ ;  /* 0x0000000a1710b224 */ /* 0x020fe200078e02ff */
[----:B----4-:R-:W-:Y:S01]  /*06f0*/  @!P2 IADD3 R22, P4, PT, R27, R6, RZ ;  /* 0x000000061b16a210 */ /* 0x010fe20007f9e0ff */
[----:B------:R4:W5:Y:S02]  /*0700*/  @!P1 LDG.E R34, desc[UR6][R18.64] ;  /* 0x0000000612229981 */ /* 0x000964000c1e1900 */
[----:B------:R-:W-:Y:S01]  /*0710*/  @!P3 IMAD R29, R21, R11, R16 ;  /* 0x0000000b151db224 */ /* 0x000fe200078e0210 */
[----:B------:R-:W-:Y:S02]  /*0720*/  @!P2 IADD3.X R23, PT, PT, R4, R7, RZ, P4, !PT ;  /* 0x000000070417a210 */ /* 0x000fe400027fe4ff */
[----:B------:R-:W1:Y:S01]  /*0730*/  @!P3 LDC.64 R16, c[0x0][0x398] ;  /* 0x0000e600ff10bb82 */ /* 0x000e620000000a00 */
[----:B0-----:R-:W-:-:S02]  /*0740*/  @!P3 MOV R14, R64 ;  /* 0x00000040000eb202 */ /* 0x001fc40000000f00 */
[----:B------:R-:W-:-:S05]  /*0750*/  @!P3 MOV R15, R67 ;  /* 0x00000043000fb202 */ /* 0x000fca0000000f00 */
[----:B------:R-:W0:Y:S01]  /*0760*/  @!P0 LDC.64 R6, c[0x0][0x3f8] ;  /* 0x0000fe00ff068b82 */ /* 0x000e220000000a00 */
[----:B---3--:R-:W-:Y:S01]  /*0770*/  @!P2 IADD3 R12, P1, PT, R27, R12, RZ ;  /* 0x0000000c1b0ca210 */ /* 0x008fe20007f3e0ff */
[----:B------:R-:W-:Y:S01]  /*0780*/  @!P3 IMAD.WIDE.U32 R10, R21, R10, R14 ;  /* 0x0000000a150ab225 */ /* 0x000fe200078e000e */
[----:B------:R-:W-:Y:S02]  /*0790*/  IADD3 R20, PT, PT, R5, 0x40, RZ ;  /* 0x0000004005147810 */ /* 0x000fe40007ffe0ff */
[----:B------:R-:W-:Y:S02]  /*07a0*/  @!P2 IADD3.X R13, PT, PT, R4, R13, RZ, P1, !PT ;  /* 0x0000000d040da210 */ /* 0x000fe40000ffe4ff */
[----:B------:R-:W-:Y:S02]  /*07b0*/  ISETP.GE.U32.AND P1, PT, R20, UR8, PT ;  /* 0x0000000814007c0c */ /* 0x000fe4000bf26070 */
[----:B------:R-:W-:Y:S02]  /*07c0*/  CS2R R32, SRZ ;  /* 0x0000000000207805 */ /* 0x000fe4000001ff00 */
[----:B------:R-:W-:Y:S01]  /*07d0*/  SHF.R.S32.HI R21, RZ, 0x1f, R20 ;  /* 0x0000001fff157819 */ /* 0x000fe20000011414 */
[----:B----4-:R-:W3:Y:S01]  /*07e0*/  @!P0 LDC.64 R18, c[0x0][0x3a0] ;  /* 0x0000e800ff128b82 */ /* 0x010ee20000000a00 */
[----:B------:R-:W-:-:S02]  /*07f0*/  @!P3 IADD3 R11, PT, PT, R11, R29, RZ ;  /* 0x0000001d0b0bb210 */ /* 0x000fc40007ffe0ff */
[C---:B------:R-:W-:Y:S01]  /*0800*/  @!P3 SHF.L.U32 R27, R10.reuse, 0x1, RZ ;  /* 0x000000010a1bb819 */ /* 0x040fe200000006ff */
[----:B------:R4:W5:Y:S01]  /*0810*/  @!P2 LDG.E R33, desc[UR6][R22.64] ;  /* 0x000000061621a981 */ /* 0x000962000c1e1900 */
[----:B------:R-:W-:Y:S02]  /*0820*/  ISETP.GE.AND.EX P1, PT, R21, UR9, PT, P1 ;  /* 0x0000000915007c0c */ /* 0x000fe4000bf26310 */
[----:B------:R-:W-:Y:S01]  /*0830*/  @!P3 SHF.L.U64.HI R10, R10, 0x1, R11 ;  /* 0x000000010a0ab819 */ /* 0x000fe2000001020b */
[----:B------:R-:W5:Y:S01]  /*0840*/  @!P2 LDG.E R32, desc[UR6][R12.64] ;  /* 0x000000060c20a981 */ /* 0x000f62000c1e1900 */
[----:B--2---:R-:W-:Y:S02]  /*0850*/  @!P3 IADD3 R8, P4, PT, R27, R8, RZ ;  /* 0x000000081b08b210 */ /* 0x004fe40007f9e0ff */
[----:B------:R-:W-:Y:S02]  /*0860*/  MOV R15, RZ ;  /* 0x000000ff000f7202 */ /* 0x000fe40000000f00 */
[----:B-1----:R-:W-:Y:S01]  /*0870*/  ISETP.NE.AND P5, PT, RZ, UR4, PT ;  /* 0x00000004ff007c0c */ /* 0x002fe2000bfa5270 */
[----:B0-----:R-:W-:Y:S01]  /*0880*/  @!P0 IMAD R25, R25, R6, RZ ;  /* 0x0000000619198224 */ /* 0x001fe200078e02ff */
[----:B------:R-:W-:Y:S01]  /*0890*/  @!P3 IADD3.X R9, PT, PT, R10, R9, RZ, P4, !PT ;  /* 0x000000090a09b210 */ /* 0x000fe200027fe4ff */
[----:B----4-:R-:W0:Y:S01]  /*08a0*/  @!P0 LDC.64 R22, c[0x0][0x398] ;  /* 0x0000e600ff168b82 */ /* 0x010e220000000a00 */
[----:B------:R-:W-:-:S02]  /*08b0*/  @!P3 IADD3 R26, P2, PT, R27, R16, RZ ;  /* 0x000000101b1ab210 */ /* 0x000fc40007f5e0ff */
[----:B------:R-:W-:Y:S01]  /*08c0*/  IADD3 R24, PT, PT, R5, 0x50, RZ ;  /* 0x0000005005187810 */ /* 0x000fe20007ffe0ff */
[----:B------:R1:W2:Y:S01]  /*08d0*/  @!P3 LDG.E R15, desc[UR6][R8.64] ;  /* 0x00000006080fb981 */ /* 0x0002a2000c1e1900 */
[----:B------:R-:W-:Y:S01]  /*08e0*/  @!P3 IADD3.X R27, PT, PT, R10, R17, RZ, P2, !PT ;  /* 0x000000110a1bb210 */ /* 0x000fe200017fe4ff */
[----:B------:R-:W-:Y:S01]  /*08f0*/  @!P0 IMAD R11, R2, R7, R25 ;  /* 0x00000007020b8224 */ /* 0x000fe200078e0219 */
[----:B------:R-:W-:Y:S01]  /*0900*/  ISETP.GE.U32.AND P2, PT, R24, UR8, PT ;  /* 0x0000000818007c0c */ /* 0x000fe2000bf46070 */
[----:B------:R-:W4:Y:S01]  /*0910*/  @!P1 LDC.64 R16, c[0x0][0x3f8] ;  /* 0x0000fe00ff109b82 */ /* 0x000f220000000a00 */
[----:B------:R-:W-:Y:S02]  /*0920*/  SHF.R.S32.HI R25, RZ, 0x1f, R24 ;  /* 0x0000001fff197819 */ /* 0x000fe40000011418 */
[----:B-1----:R-:W-:Y:S02]  /*0930*/  @!P0 MOV R8, R64 ;  /* 0x0000004000088202 */ /* 0x002fe40000000f00 */
[----:B------:R-:W-:-:S03]  /*0940*/  @!P0 MOV R9, R67 ;  /* 0x0000004300098202 */ /* 0x000fc60000000f00 */
[----:B------:R-:W1:Y:S01]  /*0950*/  @!P1 LDC.64 R12, c[0x0][0x3a0] ;  /* 0x0000e800ff0c9b82 */ /* 0x000e620000000a00 */
[----:B------:R-:W-:Y:S01]  /*0960*/  ISETP.GE.AND.EX P2, PT, R25, UR9, PT, P2 ;  /* 0x0000000919007c0c */ /* 0x000fe2000bf46320 */
[----:B------:R-:W-:-:S06]  /*0970*/  @!P0 IMAD.WIDE.U32 R6, R2, R6, R8 ;  /* 0x0000000602068225 */ /* 0x000fcc00078e0008 */
[----:B------:R-:W0:Y:S01]  /*0980*/  @P5 LDC.64 R8, c[0x0][0x3b0] ;  /* 0x0000ec00ff085b82 */ /* 0x000e220000000a00 */
[----:B------:R-:W-:Y:S02]  /*0990*/  @!P0 IADD3 R7, PT, PT, R7, R11, RZ ;  /* 0x0000000b07078210 */ /* 0x000fe40007ffe0ff */
[C---:B------:R-:W-:Y:S02]  /*09a0*/  IADD3 R42, PT, PT, R5.reuse, 0x60, RZ ;  /* 0x00000060052a7810 */ /* 0x040fe40007ffe0ff */
[----:B------:R-:W-:Y:S02]  /*09b0*/  IADD3 R14, PT, PT, R5, 0x70, RZ ;  /* 0x00000070050e7810 */ /* 0x000fe40007ffe0ff */
[C---:B------:R-:W-:Y:S01]  /*09c0*/  @!P0 SHF.L.U32 R5, R6.reuse, 0x1, RZ ;  /* 0x0000000106058819 */ /* 0x040fe200000006ff */
[----:B------:R-:W1:Y:S01]  /*09d0*/  LDC.64 R10, c[0x0][0x3b8] ;  /* 0x0000ee00ff0a7b82 */ /* 0x000e620000000a00 */
[----:B------:R-:W-:Y:S02]  /*09e0*/  @!P0 SHF.L.U64.HI R30, R6, 0x1, R7 ;  /* 0x00000001061e8819 */ /* 0x000fe40000010207 */
[----:B------:R-:W-:-:S05]  /*09f0*/  LOP3.LUT R2, R37, 0xffff, RZ, 0xc0, !PT ;  /* 0x0000ffff25027812 */ /* 0x000fca00078ec0ff */
[----:B------:R-:W1:Y:S01]  /*0a00*/  @!P2 LDC.64 R6, c[0x0][0x3f8] ;  /* 0x0000fe00ff06ab82 */ /* 0x000e620000000a00 */
[----:B------:R-:W-:Y:S01]  /*0a10*/  MOV R4, RZ ;  /* 0x000000ff00047202 */ /* 0x000fe20000000f00 */
[----:B----4-:R-:W-:Y:S01]  /*0a20*/  @!P1 IMAD R21, R21, R16, RZ ;  /* 0x0000001015159224 */ /* 0x010fe200078e02ff */
[----:B------:R-:W-:Y:S01]  /*0a30*/  @!P1 MOV R28, R64 ;  /* 0x00000040001c9202 */ /* 0x000fe20000000f00 */
[----:B------:R-:W-:Y:S01]  /*0a40*/  IMAD R41, R61, 0x60, R2 ;  /* 0x000000603d297824 */ /* 0x000fe200078e0202 */
[----:B------:R-:W-:Y:S01]  /*0a50*/  @!P1 MOV R29, R67 ;  /* 0x00000043001d9202 */ /* 0x000fe20000000f00 */
[----:B------:R-:W-:Y:S01]  /*0a60*/  @!P1 IMAD R21, R20, R17, R21 ;  /* 0x0000001114159224 */ /* 0x000fe200078e0215 */
[----:B------:R-:W-:Y:S01]  /*0a70*/  ISETP.GE.U32.AND P4, PT, R14, UR8, PT ;  /* 0x000000080e007c0c */ /* 0x000fe2000bf86070 */
[----:B------:R0:W4:Y:S01]  /*0a80*/  @!P3 LDG.E R4, desc[UR6][R26.64] ;  /* 0x000000061a04b981 */ /* 0x000122000c1e1900 */
[----:B------:R-:W-:Y:S02]  /*0a90*/  SHF.R.S32.HI R31, RZ, 0x1f, R14 ;  /* 0x0000001fff1f7819 */ /* 0x000fe4000001140e */
[----:B---3--:R-:W-:Y:S01]  /*0aa0*/  @!P0 IADD3 R18, P6, PT, R5, R18, RZ ;  /* 0x0000001205128210 */ /* 0x008fe20007fde0ff */
[----:B------:R-:W-:Y:S01]  /*0ab0*/  @!P1 IMAD.WIDE.U32 R16, R20, R16, R28 ;  /* 0x0000001014109225 */ /* 0x000fe200078e001c */
[----:B------:R-:W-:-:S02]  /*0ac0*/  ISETP.GE.U32.AND P3, PT, R42, UR8, PT ;  /* 0x000000082a007c0c */ /* 0x000fc4000bf66070 */
[----:B------:R-:W-:Y:S01]  /*0ad0*/  SHF.R.S32.HI R43, RZ, 0x1f, R42 ;  /* 0x0000001fff2b7819 */ /* 0x000fe2000001142a */
[----:B0-----:R-:W-:Y:S01]  /*0ae0*/  @P5 IMAD.WIDE R26, R41, 0x2, R8 ;  /* 0x00000002291a5825 */ /* 0x001fe200078e0208 */
[----:B------:R-:W-:Y:S01]  /*0af0*/  ISETP.GE.AND.EX P4, PT, R31, UR9, PT, P4 ;  /* 0x000000091f007c0c */ /* 0x000fe2000bf86340 */
[----:B------:R-:W0:Y:S01]  /*0b00*/  @!P1 LDC.64 R8, c[0x0][0x398] ;  /* 0x0000e600ff089b82 */ /* 0x000e220000000a00 */
[----:B------:R-:W-:Y:S02]  /*0b10*/  @!P0 IADD3.X R19, PT, PT, R30, R19, RZ, P6, !PT ;  /* 0x000000131e138210 */ /* 0x000fe400037fe4ff */
[----:B------:R-:W-:Y:S01]  /*0b20*/  @!P0 IADD3 R22, P6, PT, R5, R22, RZ ;  /* 0x0000001605168210 */ /* 0x000fe20007fde0ff */
[----:B-1----:R-:W-:Y:S01]  /*0b30*/  @!P2 IMAD R25, R25, R6, RZ ;  /* 0x000000061919a224 */ /* 0x002fe200078e02ff */
[----:B------:R-:W-:Y:S01]  /*0b40*/  MOV R5, RZ ;  /* 0x000000ff00057202 */ /* 0x000fe20000000f00 */
[----:B------:R-:W3:Y:S01]  /*0b50*/  @P5 LDG.E.U16 R45, desc[UR6][R26.64] ;  /* 0x000000061a2d5981 */ /* 0x000ee2000c1e1500 */
[----:B------:R-:W-:-:S02]  /*0b60*/  @!P1 IADD3 R17, PT, PT, R17, R21, RZ ;  /* 0x0000001511119210 */ /* 0x000fc40007ffe0ff */
[----:B------:R-:W-:Y:S01]  /*0b70*/  ISETP.GE.AND.EX P3, PT, R43, UR9, PT, P3 ;  /* 0x000000092b007c0c */ /* 0x000fe2000bf66330 */
[----:B------:R-:W1:Y:S01]  /*0b80*/  @!P2 LDC.64 R20, c[0x0][0x3a0] ;  /* 0x0000e800ff14ab82 */ /* 0x000e620000000a00 */
[----:B------:R-:W-:Y:S01]  /*0b90*/  @!P1 SHF.L.U32 R47, R16, 0x1, RZ ;  /* 0x00000001102f9819 */ /* 0x000fe200000006ff */
[----:B------:R0:W4:Y:S01]  /*0ba0*/  @!P0 LDG.E R5, desc[UR6][R18.64] ;  /* 0x0000000612058981 */ /* 0x000122000c1e1900 */
[----:B------:R-:W-:Y:S02]  /*0bb0*/  @!P0 IADD3.X R23, PT, PT, R30, R23, RZ, P6, !PT ;  /* 0x000000171e178210 */ /* 0x000fe400037fe4ff */
[----:B------:R-:W-:Y:S01]  /*0bc0*/  @!P1 SHF.L.U64.HI R30, R16, 0x1, R17 ;  /* 0x00000001101e9819 */ /* 0x000fe20000010211 */
[----:B------:R-:W-:Y:S01]  /*0bd0*/  IMAD.WIDE R16, R39, 0x8, R10 ;  /* 0x0000000827107825 */ /* 0x000fe200078e020a */
[----:B------:R-:W-:Y:S01]  /*0be0*/  @!P1 IADD3 R28, P6, PT, R47, R12, RZ ;  /* 0x0000000c2f1c9210 */ /* 0x000fe20007fde0ff */
[----:B------:R-:W4:Y:S01]  /*0bf0*/  @P5 LDG.E.U16 R40, desc[UR6][R26.64+0x2] ;  /* 0x000002061a285981 */ /* 0x000f22000c1e1500 */
[----:B------:R-:W-:-:S02]  /*0c00*/  @!P2 MOV R10, R64 ;  /* 0x00000040000aa202 */ /* 0x000fc40000000f00 */
[----:B------:R-:W-:Y:S01]  /*0c10*/  @!P2 MOV R11, R67 ;  /* 0x00000043000ba202 */ /* 0x000fe20000000f00 */
[----:B0-----:R-:W0:Y:S01]  /*0c20*/  @!P2 LDC.64 R18, c[0x0][0x398] ;  /* 0x0000e600ff12ab82 */ /* 0x001e220000000a00 */
[----:B------:R-:W-:Y:S01]  /*0c30*/  @!P1 IADD3.X R29, PT, PT, R30, R13, RZ, P6, !PT ;  /* 0x0000000d1e1d9210 */ /* 0x000fe200037fe4ff */
[C---:B------:R-:W-:Y:S01]  /*0c40*/  @!P2 IMAD R7, R24.reuse, R7, R25 ;  /* 0x000000071807a224 */ /* 0x040fe200078e0219 */
[----:B------:R-:W3:Y:S01]  /*0c50*/  LDG.E.64 R16, desc[UR6][R16.64] ;  /* 0x0000000610107981 */ /* 0x000ee2000c1e1b00 */
[----:B------:R-:W-:Y:S01]  /*0c60*/  @!P2 IMAD.WIDE.U32 R24, R24, R6, R10 ;  /* 0x000000061818a225 */ /* 0x000fe200078e000a */
[----:B------:R-:W-:-:S03]  /*0c70*/  MOV R6, RZ ;  /* 0x000000ff00067202 */ /* 0x000fc60000000f00 */
[----:B------:R-:W0:Y:S01]  /*0c80*/  @!P4 LDC.64 R12, c[0x0][0x3f8] ;  /* 0x0000fe00ff0ccb82 */ /* 0x000e220000000a00 */
[----:B------:R-:W-:Y:S02]  /*0c90*/  @!P2 IADD3 R25, PT, PT, R25, R7, RZ ;  /* 0x000000071919a210 */ /* 0x000fe40007ffe0ff */
[----:B------:R1:W4:Y:S05]  /*0ca0*/  @!P0 LDG.E R6, desc[UR6][R22.64] ;  /* 0x0000000616068981 */ /* 0x00032a000c1e1900 */
[----:B------:R-:W0:Y:S01]  /*0cb0*/  @!P3 LDC.64 R10, c[0x0][0x3f8] ;  /* 0x0000fe00ff0abb82 */ /* 0x000e220000000a00 */
[----:B------:R-:W-:Y:S02]  /*0cc0*/  @!P1 IADD3 R46, P0, PT, R47, R8, RZ ;  /* 0x000000082f2e9210 */ /* 0x000fe40007f1e0ff */
[----:B------:R-:W-:-:S02]  /*0cd0*/  @!P2 SHF.L.U32 R49, R24, 0x1, RZ ;  /* 0x000000011831a819 */ /* 0x000fc400000006ff */
[----:B------:R-:W-:Y:S02]  /*0ce0*/  @!P1 IADD3.X R47, PT, PT, R30, R9, RZ, P0, !PT ;  /* 0x000000091e2f9210 */ /* 0x000fe400007fe4ff */
[----:B------:R-:W-:Y:S01]  /*0cf0*/  @!P2 SHF.L.U64.HI R30, R24, 0x1, R25 ;  /* 0x00000001181ea819 */ /* 0x000fe20000010219 */
[----:B-1----:R-:W1:Y:S01]  /*0d00*/  @!P3 LDC.64 R22, c[0x0][0x3a0] ;  /* 0x0000e800ff16bb82 */ /* 0x002e620000000a00 */
[----:B------:R-:W-:Y:S02]  /*0d10*/  @!P2 IADD3 R26, P0, PT, R49, R20, RZ ;  /* 0x00000014311aa210 */ /* 0x000fe40007f1e0ff */
[----:B------:R-:W-:Y:S02]  /*0d20*/  MOV R7, RZ ;  /* 0x000000ff00077202 */ /* 0x000fe40000000f00 */
[----:B------:R-:W-:Y:S02]  /*0d30*/  @!P2 IADD3.X R27, PT, PT, R30, R21, RZ, P0, !PT ;  /* 0x000000151e1ba210 */ /* 0x000fe400007fe4ff */
[----:B------:R-:W-:-:S02]  /*0d40*/  CS2R R8, SRZ ;  /* 0x0000000000087805 */ /* 0x000fc4000001ff00 */
[----:B0-----:R-:W-:Y:S01]  /*0d50*/  @!P2 IADD3 R18, P0, PT, R49, R18, RZ ;  /* 0x000000123112a210 */ /* 0x001fe20007f1e0ff */
[----:B------:R-:W-:Y:S01]  /*0d60*/  @!P4 IMAD R44, R31, R12, RZ ;  /* 0x0000000c1f2cc224 */ /* 0x000fe200078e02ff */
[----:B------:R-:W4:Y:S01]  /*0d70*/  @!P1 LDG.E R7, desc[UR6][R28.64] ;  /* 0x000000061c079981 */ /* 0x000f22000c1e1900 */
[----:B------:R-:W0:Y:S01]  /*0d80*/  @!P3 LDC.64 R20, c[0x0][0x398] ;  /* 0x0000e600ff14bb82 */ /* 0x000e220000000a00 */
[----:B------:R-:W-:Y:S02]  /*0d90*/  @!P2 IADD3.X R19, PT, PT, R30, R19, RZ, P0, !PT ;  /* 0x000000131e13a210 */ /* 0x000fe400007fe4ff */
[----:B------:R1:W4:Y:S01]  /*0da0*/  @!P2 LDG.E R9, desc[UR6][R26.64] ;  /* 0x000000061a09a981 */ /* 0x000322000c1e1900 */
[----:B------:R-:W-:-:S03]  /*0db0*/  @!P3 IMAD R43, R43, R10, RZ ;  /* 0x0000000a2b2bb224 */ /* 0x000fc600078e02ff */
[----:B------:R1:W4:Y:S01]  /*0dc0*/  @!P1 LDG.E R8, desc[UR6][R46.64] ;  /* 0x000000062e089981 */ /* 0x000322000c1e1900 */
[----:B------:R-:W0:Y:S01]  /*0dd0*/  @!P4 LDC.64 R30, c[0x0][0x398] ;  /* 0x0000e600ff1ecb82 */ /* 0x000e220000000a00 */
[----:B-1----:R-:W-:-:S07]  /*0de0*/  @!P3 MOV R26, R64 ;  /* 0x00000040001ab202 */ /* 0x002fce0000000f00 */
[----:B------:R-:W1:Y:S01]  /*0df0*/  @!P4 LDC.64 R28, c[0x0][0x3a0] ;  /* 0x0000e800ff1ccb82 */ /* 0x000e620000000a00 */
[----:B------:R-:W-:Y:S01]  /*0e00*/  @!P3 MOV R27, R67 ;  /* 0x00000043001bb202 */ /* 0x000fe20000000f00 */
[C---:B------:R-:W-:Y:S02]  /*0e10*/  @!P3 IMAD R11, R42.reuse, R11, R43 ;  /* 0x0000000b2a0bb224 */ /* 0x040fe400078e022b */
[----:B------:R-:W-:-:S04]  /*0e20*/  @!P3 IMAD.WIDE.U32 R42, R42, R10, R26 ;  /* 0x0000000a2a2ab225 */ /* 0x000fc800078e001a */
[----:B------:R-:W0:Y:S01]  /*0e30*/  LDC.64 R24, c[0x0][0x3a8] ;  /* 0x0000ea00ff187b82 */ /* 0x000e220000000a00 */
[----:B------:R-:W-:Y:S02]  /*0e40*/  @!P4 MOV R26, R64 ;  /* 0x00000040001ac202 */ /* 0x000fe40000000f00 */
[----:B------:R-:W-:Y:S01]  /*0e50*/  @!P4 MOV R27, R67 ;  /* 0x00000043001bc202 */ /* 0x000fe20000000f00 */
[C---:B------:R-:W-:Y:S01]  /*0e60*/  @!P4 IMAD R47, R14.reuse, R13, R44 ;  /* 0x0000000d0e2fc224 */ /* 0x040fe200078e022c */
[----:B------:R-:W-:Y:S01]  /*0e70*/  @!P3 IADD3 R11, PT, PT, R43, R11, RZ ;  /* 0x0000000b2b0bb210 */ /* 0x000fe20007ffe0ff */
[----:B------:R-:W-:Y:S01]  /*0e80*/  @!P4 IMAD.WIDE.U32 R12, R14, R12, R26 ;  /* 0x0000000c0e0cc225 */ /* 0x000fe200078e001a */
[C---:B------:R-:W-:Y:S02]  /*0e90*/  @!P3 SHF.L.U32 R27, R42.reuse, 0x1, RZ ;  /* 0x000000012a1bb819 */ /* 0x040fe400000006ff */
[----:B------:R-:W-:Y:S02]  /*0ea0*/  MOV R10, RZ ;  /* 0x000000ff000a7202 */ /* 0x000fe40000000f00 */
[----:B------:R-:W-:-:S02]  /*0eb0*/  @!P3 SHF.L.U64.HI R42, R42, 0x1, R11 ;  /* 0x000000012a2ab819 */ /* 0x000fc4000001020b */
[----:B------:R-:W-:Y:S02]  /*0ec0*/  @!P4 IADD3 R11, PT, PT, R13, R47, RZ ;  /* 0x0000002f0d0bc210 */ /* 0x000fe40007ffe0ff */
[----:B------:R-:W-:Y:S01]  /*0ed0*/  @!P3 IADD3 R22, P0, PT, R27, R22, RZ ;  /* 0x000000161b16b210 */ /* 0x000fe20007f1e0ff */
[----:B------:R3:W4:Y:S01]  /*0ee0*/  @!P2 LDG.E R10, desc[UR6][R18.64] ;  /* 0x00000006120aa981 */ /* 0x000722000c1e1900 */
[----:B------:R-:W-:Y:S02]  /*0ef0*/  @!P4 SHF.L.U32 R13, R12, 0x1, RZ ;  /* 0x000000010c0dc819 */ /* 0x000fe400000006ff */
[----:B------:R-:W-:Y:S02]  /*0f00*/  @!P3 IADD3.X R23, PT, PT, R42, R23, RZ, P0, !PT ;  /* 0x000000172a17b210 */ /* 0x000fe400007fe4ff */
[----:B------:R-:W-:Y:S02]  /*0f10*/  @!P4 SHF.L.U64.HI R14, R12, 0x1, R11 ;  /* 0x000000010c0ec819 */ /* 0x000fe4000001020b */
[----:B-1----:R-:W-:-:S02]  /*0f20*/  @!P4 IADD3 R28, P0, PT, R13, R28, RZ ;  /* 0x0000001c0d1cc210 */ /* 0x002fc40007f1e0ff */
[----:B0-----:R-:W-:Y:S02]  /*0f30*/  @!P4 IADD3 R30, P2, PT, R13, R30, RZ ;  /* 0x0000001e0d1ec210 */ /* 0x001fe40007f5e0ff */
[----:B------:R-:W-:Y:S02]  /*0f40*/  @!P3 IADD3 R20, P1, PT, R27, R20, RZ ;  /* 0x000000141b14b210 */ /* 0x000fe40007f3e0ff */
[----:B------:R-:W-:Y:S02]  /*0f50*/  CS2R R12, SRZ ;  /* 0x00000000000c7805 */ /* 0x000fe4000001ff00 */
[C---:B------:R-:W-:Y:S02]  /*0f60*/  @!P4 IADD3.X R29, PT, PT, R14.reuse, R29, RZ, P0, !PT ;  /* 0x0000001d0e1dc210 */ /* 0x040fe400007fe4ff */
[----:B------:R-:W-:Y:S01]  /*0f70*/  @!P4 IADD3.X R31, PT, PT, R14, R31, RZ, P2, !PT ;  /* 0x0000001f0e1fc210 */ /* 0x000fe200017fe4ff */
[----:B------:R-:W-:Y:S01]  /*0f80*/  IMAD.WIDE R24, R41, 0x2, R24 ;  /* 0x0000000229187825 */ /* 0x000fe200078e0218 */
[----:B------:R-:W-:Y:S01]  /*0f90*/  MOV R11, RZ ;  /* 0x000000ff000b7202 */ /* 0x000fe20000000f00 */
[----:B------:R-:W4:Y:S01]  /*0fa0*/  @!P4 LDG.E R13, desc[UR6][R28.64] ;  /* 0x000000061c0dc981 */ /* 0x000f22000c1e1900 */
[----:B------:R-:W-:-:S02]  /*0fb0*/  MOV R14, RZ ;  /* 0x000000ff000e7202 */ /* 0x000fc40000000f00 */
[----:B------:R-:W-:Y:S01]  /*0fc0*/  @!P3 IADD3.X R21, PT, PT, R42, R21, RZ, P1, !PT ;  /* 0x000000152a15b210 */ /* 0x000fe20000ffe4ff */
[----:B------:R-:W4:Y:S04]  /*0fd0*/  LDG.E.U16 R26, desc[UR6][R24.64] ;  /* 0x00000006181a7981 */ /* 0x000f28000c1e1500 */
[----:B------:R-:W4:Y:S04]  /*0fe0*/  LDG.E.U16 R19, desc[UR6][R24.64+0x2] ;  /* 0x0000020618137981 */ /* 0x000f28000c1e1500 */
[----:B------:R-:W4:Y:S04]  /*0ff0*/  @!P3 LDG.E R11, desc[UR6][R22.64] ;  /* 0x00000006160bb981 */ /* 0x000f28000c1e1900 */
[----:B------:R-:W4:Y:S04]  /*1000*/  @!P3 LDG.E R12, desc[UR6][R20.64] ;  /* 0x00000006140cb981 */ /* 0x000f28000c1e1900 */
[----:B------:R-:W4:Y:S01]  /*1010*/  @!P4 LDG.E R14, desc[UR6][R30.64] ;  /* 0x000000061e0ec981 */ /* 0x000f22000c1e1900 */
[----:B------:R-:W-:Y:S01]  /*1020*/  MOV R60, 0x3f800000 ;  /* 0x3f800000003c7802 */ /* 0x000fe20000000f00 */
[----:B------:R-:W-:Y:S01]  /*1030*/  UISETP.NE.AND UP0, UPT, UR4, URZ, UPT ;  /* 0x000000ff0400728c */ /* 0x000fe2000bf05270 */
[----:B------:R-:W-:-:S02]  /*1040*/  MOV R41, RZ ;  /* 0x000000ff00297202 */ /* 0x000fc40000000f00 */
[----:B------:R-:W-:Y:S02]  /*1050*/  MOV R44, RZ ;  /* 0x000000ff002c7202 */ /* 0x000fe40000000f00 */
[----:B------:R-:W-:Y:S02]  /*1060*/  PRMT R58, R35, 0x7632, R58 ;  /* 0x00007632233a7816 */ /* 0x000fe4000000003a */
[----:B-----5:R-:W-:Y:S02]  /*1070*/  PRMT R59, R34, 0x7632, R59 ;  /* 0x00007632223b7816 */ /* 0x020fe4000000003b */
[----:B------:R-:W-:Y:S02]  /*1080*/  PRMT R56, R33, 0x7632, R56 ;  /* 0x0000763221387816 */ /* 0x000fe40000000038 */
[----:B------:R-:W-:Y:S02]  /*1090*/  PRMT R57, R32, 0x7632, R57 ;  /* 0x0000763220397816 */ /* 0x000fe40000000039 */
[----:B--2---:R-:W-:Y:S01]  /*10a0*/  PRMT R54, R15, 0x7632, R54 ;  /* 0x000076320f367816 */ /* 0x004fe20000000036 */
[----:B---3--:R-:W-:-:S05]  /*10b0*/  FFMA.FTZ R17, -R16, R16, R17 ;  /* 0x0000001010117223 */ /* 0x008fca0000010111 */
[----:B------:R-:W-:-:S13]  /*10c0*/  FSETP.GTU.FTZ.AND P0, PT, R17, RZ, PT ;  /* 0x000000ff1100720b */ /* 0x000fda0003f1c000 */
[----:B------:R-:W0:Y:S01]  /*10d0*/  @P0 LDC R18, c[0x0][0x3c0] ;  /* 0x0000f000ff120b82 */ /* 0x000e220000000800 */
[----:B------:R-:W-:Y:S02]  /*10e0*/  @P5 SHF.L.U32 R41, R45, 0x10, RZ ;  /* 0x000000102d295819 */ /* 0x000fe400000006ff */
[----:B----4-:R-:W-:Y:S02]  /*10f0*/  @P5 SHF.L.U32 R44, R40, 0x10, RZ ;  /* 0x00000010282c5819 */ /* 0x010fe400000006ff */
[----:B------:R-:W-:Y:S02]  /*1100*/  PRMT R55, R4, 0x7632, R55 ;  /* 0x0000763204377816 */ /* 0x000fe40000000037 */
[----:B------:R-:W-:Y:S01]  /*1110*/  PRMT R52, R5, 0x7632, R52 ;  /* 0x0000763205347816 */ /* 0x000fe20000000034 */
[----:B0-----:R-:W-:-:S04]  /*1120*/  @P0 FADD.FTZ R18, R17, R18 ;  /* 0x0000001211120221 */ /* 0x001fc80000010000 */
[----:B------:R0:W1:Y:S01]  /*1130*/  @P0 MUFU.RSQ R60, R18 ;  /* 0x00000012003c0308 */ /* 0x0000620000001400 */
[----:B------:R-:W-:Y:S02]  /*1140*/  PRMT R53, R6, 0x7632, R53 ;  /* 0x0000763206357816 */ /* 0x000fe40000000035 */
[----:B------:R-:W-:Y:S02]  /*1150*/  PRMT R50, R7, 0x7632, R50 ;  /* 0x0000763207327816 */ /* 0x000fe40000000032 */
[----:B------:R-:W-:Y:S02]  /*1160*/  PRMT R51, R8, 0x7632, R51 ;  /* 0x0000763208337816 */ /* 0x000fe40000000033 */
[----:B------:R-:W-:Y:S02]  /*1170*/  PRMT R48, R9, 0x7632, R48 ;  /* 0x0000763209307816 */ /* 0x000fe40000000030 */
[----:B------:R-:W-:Y:S02]  /*1180*/  PRMT R49, R10, 0x7632, R49 ;  /* 0x000076320a317816 */ /* 0x000fe40000000031 */
[----:B------:R-:W-:-:S02]  /*1190*/  PRMT R43, R13, 0x7632, R43 ;  /* 0x000076320d2b7816 */ /* 0x000fc4000000002b */
[----:B------:R-:W-:Y:S02]  /*11a0*/  SHF.L.U32 R40, R26, 0x10, RZ ;  /* 0x000000101a287819 */ /* 0x000fe400000006ff */
[----:B------:R-:W-:Y:S02]  /*11b0*/  SHF.L.U32 R17, R19, 0x10, RZ ;  /* 0x0000001013117819 */ /* 0x000fe400000006ff */
[----:B------:R-:W-:Y:S02]  /*11c0*/  PRMT R46, R11, 0x7632, R46 ;  /* 0x000076320b2e7816 */ /* 0x000fe4000000002e */
[----:B------:R-:W-:Y:S02]  /*11d0*/  PRMT R47, R12, 0x7632, R47 ;  /* 0x000076320c2f7816 */ /* 0x000fe4000000002f */
[----:B------:R-:W-:Y:S01]  /*11e0*/  PRMT R45, R14, 0x7632, R45 ;  /* 0x000076320e2d7816 */ /* 0x000fe2000000002d */
[----:B01----:R-:W-:Y:S06]  /*11f0*/  BRA.U UP0, `(.L_x_250) ;  /* 0x0000000900447547 */ /* 0x003fec000b800000 */
[----:B------:R-:W-:Y:S02]  /*1200*/  SHF.L.U32 R21, R35, 0x10, RZ ;  /* 0x0000001023157819 */ /* 0x000fe400000006ff */
[----:B------:R-:W-:Y:S02]  /*1210*/  SHF.L.U32 R23, R58, 0x10, RZ ;  /* 0x000000103a177819 */ /* 0x000fe400000006ff */
[----:B------:R-:W-:Y:S01]  /*1220*/  SHF.L.U32 R19, R34, 0x10, RZ ;  /* 0x0000001022137819 */ /* 0x000fe200000006ff */
[C---:B------:R-:W-:Y:S01]  /*1230*/  FADD.FTZ R21, -R16.reuse, R21 ;  /* 0x0000001510157221 */ /* 0x040fe20000010100 */
[----:B------:R-:W-:Y:S01]  /*1240*/  SHF.L.U32 R18, R59, 0x10, RZ ;  /* 0x000000103b127819 */ /* 0x000fe200000006ff */
[----:B------:R-:W-:Y:S01]  /*1250*/  FADD.FTZ R23, -R16, R23 ;  /* 0x0000001710177221 */ /* 0x000fe20000010100 */
[----:B------:R-:W-:Y:S01]  /*1260*/  SHF.L.U32 R27, R33, 0x10, RZ ;  /* 0x00000010211b7819 */ /* 0x000fe200000006ff */
[----:B------:R-:W-:Y:S01]  /*1270*/  FMUL.FTZ R25, R40, R19 ;  /* 0x0000001328197220 */ /* 0x000fe20000410000 */
        /* <DEDUP_REMOVED lines=86> */
[----:B------:R-:W-:Y:S01]  /*17e0*/  SHF.L.U32 R31, R11, 0x10, RZ ;  /* 0x000000100b1f7819 */ /* 0x000fe200000006ff */
[----:B------:R-:W-:Y:S01]  /*17f0*/  FADD.FTZ R29, R24, R29 ;  /* 0x0000001d181d7221 */ /* 0x000fe20000010000 */
[----:B------:R-:W-:Y:S01]  /*1800*/  FFMA.FTZ R28, R27, R24, R28 ;  /* 0x000000181b1c7223 */ /* 0x000fe2000001001c */
[----:B------:R-:W-:Y:S01]  /*1810*/  SHF.L.U32 R24, R49, 0x10, RZ ;  /* 0x0000001031187819 */ /* 0x000fe200000006ff */
[----:B------:R-:W-:Y:S01]  /*1820*/  FMUL.FTZ R23, R23, R60 ;  /* 0x0000003c17177220 */ /* 0x000fe20000410000 */
[----:B------:R-:W-:Y:S01]  /*1830*/  FADD.FTZ R26, R18, R22 ;  /* 0x00000016121a7221 */ /* 0x000fe20000010000 */
[----:B------:R-:W-:Y:S01]  /*1840*/  FFMA.FTZ R27, R22, R21, R19 ;  /* 0x00000015161b7223 */ /* 0x000fe20000010013 */
[----:B------:R-:W-:Y:S01]  /*1850*/  FMUL.FTZ R22, R40, R22 ;  /* 0x0000001628167220 */ /* 0x000fe20000410000 */
[----:B------:R-:W-:Y:S01]  /*1860*/  FADD.FTZ R31, -R16, R31 ;  /* 0x0000001f101f7221 */ /* 0x000fe20000010100 */
        /* <DEDUP_REMOVED lines=10> */
[----:B------:R-:W-:Y:S01]  /*1910*/  FADD.FTZ R22, R26, R30 ;  /* 0x0000001e1a167221 */ /* 0x000fe20000010000 */
[----:B------:R-:W-:Y:S01]  /*1920*/  FFMA.FTZ R20, R30, R31, R27 ;  /* 0x0000001f1e147223 */ /* 0x000fe2000001001b */
[----:B------:R-:W-:Y:S01]  /*1930*/  SHF.L.U32 R24, R47, 0x10, RZ ;  /* 0x000000102f187819 */ /* 0x000fe200000006ff */
[----:B------:R-:W-:Y:S01]  /*1940*/  FMUL.FTZ R30, R40, R30 ;  /* 0x0000001e281e7220 */ /* 0x000fe20000410000 */
[----:B------:R-:W-:Y:S01]  /*1950*/  FADD.FTZ R21, -R16, R21 ;  /* 0x0000001510157221 */ /* 0x000fe20000010100 */
[----:B------:R-:W-:-:S02]  /*1960*/  SHF.L.U32 R25, R13, 0x10, RZ ;  /* 0x000000100d197819 */ /* 0x000fc400000006ff */
[----:B------:R-:W-:Y:S01]  /*1970*/  FFMA.FTZ R28, R31, R30, R28 ;  /* 0x0000001e1f1c7223 */ /* 0x000fe2000001001c */
[----:B------:R-:W-:Y:S01]  /*1980*/  FMUL.FTZ R23, R21, R60 ;  /* 0x0000003c15177220 */ /* 0x000fe20000410000 */
[----:B------:R-:W-:Y:S01]  /*1990*/  FMUL.FTZ R26, R17, R24 ;  /* 0x00000018111a7220 */ /* 0x000fe20000410000 */
[----:B------:R-:W-:Y:S01]  /*19a0*/  SHF.L.U32 R21, R14, 0x10, RZ ;  /* 0x000000100e157819 */ /* 0x000fe200000006ff */
[----:B------:R-:W-:Y:S01]  /*19b0*/  FADD.FTZ R29, R29, R30 ;  /* 0x0000001e1d1d7221 */ /* 0x000fe20000010000 */
[----:B------:R-:W-:Y:S01]  /*19c0*/  FFMA.FTZ R19, R24, R23, R19 ;  /* 0x0000001718137223 */ /* 0x000fe20000010013 */
[----:B------:R-:W-:Y:S01]  /*19d0*/  FFMA.FTZ R28, R23, R26, R28 ;  /* 0x0000001a171c7223 */ /* 0x000fe2000001001c */
[----:B------:R-:W-:Y:S01]  /*19e0*/  FADD.FTZ R25, -R16, R25 ;  /* 0x0000001910197221 */ /* 0x000fe20000010100 */
        /* <DEDUP_REMOVED lines=17> */
[----:B------:R-:W-:Y:S06]  /*1b00*/  BRA `(.L_x_251) ;  /* 0x0000001000807947 */ /* 0x000fec0003800000 */
.L_x_250:
        /* <DEDUP_REMOVED lines=8> */
[----:B------:R-:W-:Y:S01]  /*1b90*/  FADD.FTZ R25, -R16, R25 ;  /* 0x0000001910197221 */ /* 0x000fe20000010100 */
[----:B------:R-:W-:-:S02]  /*1ba0*/  FMUL.FTZ R18, R21, R60 ;  /* 0x0000003c15127220 */ /* 0x000fc40000410000 */
[--C-:B------:R-:W-:Y:S01]  /*1bb0*/  FFMA.FTZ R23, R40, R19, R41.reuse ;  /* 0x0000001328177223 */ /* 0x100fe20000010029 */
[----:B------:R-:W-:Y:S01]  /*1bc0*/  FMUL.FTZ R24, R25, R60 ;  /* 0x0000003c19187220 */ /* 0x000fe20000410000 */
[----:B------:R-:W-:Y:S01]  /*1bd0*/  FFMA.FTZ R21, R17, R18, R44 ;  /* 0x0000001211157223 */ /* 0x000fe2000001002c */
[----:B------:R-:W-:Y:S01]  /*1be0*/  SHF.L.U32 R25, R56, 0x10, RZ ;  /* 0x0000001038197819 */ /* 0x000fe200000006ff */
[----:B------:R-:W-:Y:S01]  /*1bf0*/  FMUL.FTZ R22, R23, -1.4426950216293334961 ;  /* 0xbfb8aa3b17167820 */ /* 0x000fe20000410000 */
[----:B------:R-:W-:Y:S01]  /*1c00*/  FFMA.FTZ R20, R40, R24, R41 ;  /* 0x0000001828147223 */ /* 0x000fe20000010029 */
[----:B------:R-:W-:Y:S01]  /*1c10*/  FMUL.FTZ R27, R21, -1.4426950216293334961 ;  /* 0xbfb8aa3b151b7820 */ /* 0x000fe20000410000 */
[C---:B------:R-:W-:Y:S01]  /*1c20*/  FADD.FTZ R69, -R16.reuse, R69 ;  /* 0x0000004510457221 */ /* 0x040fe20000010100 */
[----:B------:R-:W-:Y:S01]  /*1c30*/  FADD.FTZ R25, -R16, R25 ;  /* 0x0000001910197221 */ /* 0x000fe20000010100 */
[----:B------:R-:W-:Y:S01]  /*1c40*/  FMUL.FTZ R30, R20, -1.4426950216293334961 ;  /* 0xbfb8aa3b141e7820 */ /* 0x000fe20000410000 */
[----:B------:R-:W0:Y:S02]  /*1c50*/  MUFU.EX2 R22, R22 ;  /* 0x0000001600167308 */ /* 0x000e240000000800 */
[----:B------:R-:W-:-:S02]  /*1c60*/  FMUL.FTZ R25, R25, R60 ;  /* 0x0000003c19197220 */ /* 0x000fc40000410000 */
[----:B------:R-:W1:Y:S04]  /*1c70*/  MUFU.EX2 R27, R27 ;  /* 0x0000001b001b7308 */ /* 0x000e680000000800 */
[----:B------:R-:W2:Y:S01]  /*1c80*/  MUFU.EX2 R30, R30 ;  /* 0x0000001e001e7308 */ /* 0x000ea20000000800 */
[----:B0-----:R-:W-:Y:S01]  /*1c90*/  FADD.FTZ R26, R22, 1 ;  /* 0x3f800000161a7421 */ /* 0x001fe20000010000 */
[----:B------:R-:W-:Y:S01]  /*1ca0*/  FFMA.FTZ R22, R17, R25, R44 ;  /* 0x0000001911167223 */ /* 0x000fe2000001002c */
[----:B-1----:R-:W-:-:S03]  /*1cb0*/  FADD.FTZ R29, R27, 1 ;  /* 0x3f8000001b1d7421 */ /* 0x002fc60000010000 */
[----:B------:R-:W-:Y:S01]  /*1cc0*/  FMUL.FTZ R27, R22, -1.4426950216293334961 ;  /* 0xbfb8aa3b161b7820 */ /* 0x000fe20000410000 */
[----:B------:R-:W0:Y:S01]  /*1cd0*/  MUFU.RCP R26, R26 ;  /* 0x0000001a001a7308 */ /* 0x000e220000001000 */
[----:B--2---:R-:W-:Y:S01]  /*1ce0*/  FADD.FTZ R31, R30, 1 ;  /* 0x3f8000001e1f7421 */ /* 0x004fe20000010000 */
[----:B------:R-:W-:-:S06]  /*1cf0*/  SHF.L.U32 R30, R59, 0x10, RZ ;  /* 0x000000103b1e7819 */ /* 0x000fcc00000006ff */
[----:B------:R-:W1:Y:S08]  /*1d00*/  MUFU.RCP R29, R29 ;  /* 0x0000001d001d7308 */ /* 0x000e700000001000 */
[----:B------:R2:W3:Y:S01]  /*1d10*/  MUFU.EX2 R42, R27 ;  /* 0x0000001b002a7308 */ /* 0x0004e20000000800 */
[----:B0-----:R-:W-:-:S03]  /*1d20*/  FADD.FTZ R28, -R26, 1 ;  /* 0x3f8000001a1c7421 */ /* 0x001fc60000010100 */
[----:B------:R-:W0:Y:S01]  /*1d30*/  MUFU.RCP R31, R31 ;  /* 0x0000001f001f7308 */ /* 0x000e220000001000 */
[----:B------:R-:W-:Y:S01]  /*1d40*/  FFMA.FTZ R23, R23, R28, 1 ;  /* 0x3f80000017177423 */ /* 0x000fe2000001001c */
[----:B------:R-:W-:Y:S01]  /*1d50*/  FMUL.FTZ R28, R63, R26 ;  /* 0x0000001a3f1c7220 */ /* 0x000fe20000410000 */
[----:B------:R-:W-:Y:S01]  /*1d60*/  SHF.L.U32 R63, R57, 0x10, RZ ;  /* 0x00000010393f7819 */ /* 0x000fe200000006ff */
[----:B-1----:R-:W-:Y:S02]  /*1d70*/  FADD.FTZ R26, -R29, 1 ;  /* 0x3f8000001d1a7421 */ /* 0x002fe40000010100 */
[----:B------:R-:W-:Y:S01]  /*1d80*/  FMUL.FTZ R28, R28, R23 ;  /* 0x000000171c1c7220 */ /* 0x000fe20000410000 */
[----:B--2---:R-:W-:Y:S01]  /*1d90*/  FMUL.FTZ R27, R30, R29 ;  /* 0x0000001d1e1b7220 */ /* 0x004fe20000410000 */
[----:B------:R-:W-:Y:S01]  /*1da0*/  FFMA.FTZ R26, R21, R26, 1 ;  /* 0x3f800000151a7423 */ /* 0x000fe2000001001a */
[----:B------:R-:W-:Y:S01]  /*1db0*/  SHF.L.U32 R21, R15, 0x10, RZ ;  /* 0x000000100f157819 */ /* 0x000fe200000006ff */
[----:B---3--:R-:W-:-:S02]  /*1dc0*/  FADD.FTZ R42, R42, 1 ;  /* 0x3f8000002a2a7421 */ /* 0x008fc40000010000 */
[----:B------:R-:W-:Y:S01]  /*1dd0*/  FMUL.FTZ R27, R27, R26 ;  /* 0x0000001a1b1b7220 */ /* 0x000fe20000410000 */
[----:B------:R-:W-:Y:S01]  /*1de0*/  SHF.L.U32 R26, R32, 0x10, RZ ;  /* 0x00000010201a7819 */ /* 0x000fe200000006ff */
[----:B------:R-:W-:Y:S02]  /*1df0*/  FADD.FTZ R21, -R16, R21 ;  /* 0x0000001510157221 */ /* 0x000fe40000010100 */
[----:B------:R-:W1:Y:S01]  /*1e00*/  MUFU.RCP R42, R42 ;  /* 0x0000002a002a7308 */ /* 0x000e620000001000 */
[----:B0-----:R-:W-:Y:S01]  /*1e10*/  FADD.FTZ R29, -R31, 1 ;  /* 0x3f8000001f1d7421 */ /* 0x001fe20000010100 */
[-C--:B------:R-:W-:Y:S01]  /*1e20*/  FMUL.FTZ R21, R21, R60.reuse ;  /* 0x0000003c15157220 */ /* 0x080fe20000410000 */
[----:B------:R-:W-:Y:S02]  /*1e30*/  FMUL.FTZ R26, R26, R31 ;  /* 0x0000001f1a1a7220 */ /* 0x000fe40000410000 */
[----:B------:R-:W-:Y:S01]  /*1e40*/  FFMA.FTZ R29, R20, R29, 1 ;  /* 0x3f800000141d7423 */ /* 0x000fe2000001001d */
[----:B------:R-:W-:Y:S01]  /*1e50*/  FFMA.FTZ R23, R40, R21, R41 ;  /* 0x0000001528177223 */ /* 0x000fe20000010029 */
[----:B------:R-:W-:Y:S01]  /*1e60*/  FMUL.FTZ R20, R69, R60 ;  /* 0x0000003c45147220 */ /* 0x000fe20000410000 */
[----:B------:R-:W-:Y:S01]  /*1e70*/  SHF.L.U32 R69, R55, 0x10, RZ ;  /* 0x0000001037457819 */ /* 0x000fe200000006ff */
[----:B------:R-:W-:Y:S01]  /*1e80*/  FMUL.FTZ R29, R26, R29 ;  /* 0x0000001d1a1d7220 */ /* 0x000fe20000410000 */
[----:B------:R-:W-:-:S06]  /*1e90*/  FMUL.FTZ R30, R23, -1.4426950216293334961 ;  /* 0xbfb8aa3b171e7820 */ /* 0x000fcc0000410000 */
[----:B------:R-:W0:Y:S01]  /*1ea0*/  MUFU.EX2 R30, R30 ;  /* 0x0000001e001e7308 */ /* 0x000e220000000800 */
[----:B-1----:R-:W-:Y:S01]  /*1eb0*/  FADD.FTZ R31, -R42, 1 ;  /* 0x3f8000002a1f7421 */ /* 0x002fe20000010100 */
[----:B------:R-:W-:-:S03]  /*1ec0*/  FMUL.FTZ R42, R63, R42 ;  /* 0x0000002a3f2a7220 */ /* 0x000fc60000410000 */
[----:B------:R-:W-:Y:S01]  /*1ed0*/  FFMA.FTZ R31, R22, R31, 1 ;  /* 0x3f800000161f7423 */ /* 0x000fe2000001001f */
[----:B------:R-:W-:-:S03]  /*1ee0*/  FFMA.FTZ R22, R17, R20, R44 ;  /* 0x0000001411167223 */ /* 0x000fc6000001002c */
[----:B------:R-:W-:Y:S01]  /*1ef0*/  FMUL.FTZ R26, R42, R31 ;  /* 0x0000001f2a1a7220 */ /* 0x000fe20000410000 */
[----:B------:R-:W-:Y:S01]  /*1f00*/  FMUL.FTZ R63, R22, -1.4426950216293334961 ;  /* 0xbfb8aa3b163f7820 */ /* 0x000fe20000410000 */
[----:B------:R-:W-:Y:S01]  /*1f10*/  SHF.L.U32 R31, R4, 0x10, RZ ;  /* 0x00000010041f7819 */ /* 0x000fe200000006ff */
[----:B0-----:R-:W-:-:S04]  /*1f20*/  FADD.FTZ R62, R30, 1 ;  /* 0x3f8000001e3e7421 */ /* 0x001fc80000010000 */
[----:B------:R-:W0:Y:S04]  /*1f30*/  MUFU.EX2 R63, R63 ;  /* 0x0000003f003f7308 */ /* 0x000e280000000800 */
[----:B------:R-:W1:Y:S01]  /*1f40*/  MUFU.RCP R62, R62 ;  /* 0x0000003e003e7308 */ /* 0x000e620000001000 */
[----:B0-----:R-:W-:-:S07]  /*1f50*/  FADD.FTZ R42, R63, 1 ;  /* 0x3f8000003f2a7421 */ /* 0x001fce0000010000 */
[----:B------:R-:W0:Y:S01]  /*1f60*/  MUFU.RCP R42, R42 ;  /* 0x0000002a002a7308 */ /* 0x000e220000001000 */
[----:B-1----:R-:W-:-:S04]  /*1f70*/  FADD.FTZ R30, -R62, 1 ;  /* 0x3f8000003e1e7421 */ /* 0x002fc80000010100 */
[----:B------:R-:W-:Y:S01]  /*1f80*/  FFMA.FTZ R30, R23, R30, 1 ;  /* 0x3f800000171e7423 */ /* 0x000fe2000001001e */
[----:B------:R-:W-:Y:S01]  /*1f90*/  FMUL.FTZ R23, R31, R62 ;  /* 0x0000003e1f177220 */ /* 0x000fe20000410000 */
[----:B------:R-:W-:Y:S01]  /*1fa0*/  FMUL.FTZ R31, R17, R27 ;  /* 0x0000001b111f7220 */ /* 0x000fe20000410000 */
[C---:B------:R-:W-:Y:S02]  /*1fb0*/  FMUL.FTZ R62, R40.reuse, R29 ;  /* 0x0000001d283e7220 */ /* 0x040fe40000410000 */
[----:B------:R-:W-:Y:S01]  /*1fc0*/  FMUL.FTZ R23, R23, R30 ;  /* 0x0000001e17177220 */ /* 0x000fe20000410000 */
[----:B------:R-:W-:-:S04]  /*1fd0*/  FMUL.FTZ R30, R40, R28 ;  /* 0x0000001c281e7220 */ /* 0x000fc80000410000 */
[C---:B------:R-:W-:Y:S01]  /*1fe0*/  FFMA.FTZ R63, R19.reuse, R30, RZ ;  /* 0x0000001e133f7223 */ /* 0x040fe200000100ff */
[----:B------:R-:W-:Y:S01]  /*1ff0*/  FADD.FTZ R30, RZ, R30 ;  /* 0x0000001eff1e7221 */ /* 0x000fe20000010000 */
[----:B------:R-:W-:Y:S01]  /*2000*/  FFMA.FTZ R19, R19, R28, RZ ;  /* 0x0000001c13137223 */ /* 0x000fe200000100ff */
[----:B------:R-:W-:Y:S01]  /*2010*/  FADD.FTZ R28, RZ, R28 ;  /* 0x0000001cff1c7221 */ /* 0x000fe20000010000 */
[----:B------:R-:W-:Y:S01]  /*2020*/  FFMA.FTZ R63, R18, R31, R63 ;  /* 0x0000001f123f7223 */ /* 0x000fe2000001003f */
[----:B------:R-:W-:Y:S01]  /*2030*/  FADD.FTZ R31, R31, R30 ;  /* 0x0000001e1f1f7221 */ /* 0x000fe20000010000 */
[----:B0-----:R-:W-:Y:S01]  /*2040*/  FMUL.FTZ R30, R69, R42 ;  /* 0x0000002a451e7220 */ /* 0x001fe20000410000 */
[----:B------:R-:W-:Y:S01]  /*2050*/  FADD.FTZ R69, -R42, 1 ;  /* 0x3f8000002a457421 */ /* 0x000fe20000010100 */
[----:B------:R-:W-:Y:S01]  /*2060*/  FFMA.FTZ R42, R24, R62, R63 ;  /* 0x0000003e182a7223 */ /* 0x000fe2000001003f */
[----:B------:R-:W-:Y:S01]  /*2070*/  FADD.FTZ R28, R28, R29 ;  /* 0x0000001d1c1c7221 */ /* 0x000fe20000010000 */
[----:B------:R-:W-:Y:S01]  /*2080*/  FADD.FTZ R31, R31, R62 ;  /* 0x0000003e1f1f7221 */ /* 0x000fe20000010000 */
[----:B------:R-:W-:Y:S01]  /*2090*/  FFMA.FTZ R69, R22, R69, 1 ;  /* 0x3f80000016457423 */ /* 0x000fe20000010045 */
[----:B------:R-:W-:Y:S01]  /*20a0*/  SHF.L.U32 R62, R6, 0x10, RZ ;  /* 0x00000010063e7819 */ /* 0x000fe200000006ff */
[----:B------:R-:W-:-:S02]  /*20b0*/  FFMA.FTZ R18, R18, R27, RZ ;  /* 0x0000001b12127223 */ /* 0x000fc400000100ff */
[----:B------:R-:W-:Y:S01]  /*20c0*/  FMUL.FTZ R22, R30, R69 ;  /* 0x000000451e167220 */ /* 0x000fe20000410000 */
[----:B------:R-:W-:Y:S01]  /*20d0*/  SHF.L.U32 R69, R5, 0x10, RZ ;  /* 0x0000001005457819 */ /* 0x000fe200000006ff */
[----:B------:R-:W-:-:S04]  /*20e0*/  FFMA.FTZ R30, R24, R29, R19 ;  /* 0x0000001d181e7223 */ /* 0x000fc80000010013 */
[----:B------:R-:W-:Y:S01]  /*20f0*/  FADD.FTZ R69, -R16, R69 ;  /* 0x0000004510457221 */ /* 0x000fe20000010100 */
[----:B------:R-:W-:-:S03]  /*2100*/  FFMA.FTZ R30, R21, R23, R30 ;  /* 0x00000017151e7223 */ /* 0x000fc6000001001e */
[----:B------:R-:W-:-:S04]  /*2110*/  FMUL.FTZ R19, R69, R60 ;  /* 0x0000003c45137220 */ /* 0x000fc80000410000 */
[----:B------:R-:W-:-:S04]  /*2120*/  FFMA.FTZ R24, R40, R19, R41 ;  /* 0x0000001328187223 */ /* 0x000fc80000010029 */
[----:B------:R-:W-:-:S06]  /*2130*/  FMUL.FTZ R29, R24, -1.4426950216293334961 ;  /* 0xbfb8aa3b181d7820 */ /* 0x000fcc0000410000 */
[----:B------:R-:W0:Y:S02]  /*2140*/  MUFU.EX2 R29, R29 ;  /* 0x0000001d001d7308 */ /* 0x000e240000000800 */
[----:B0-----:R-:W-:Y:S01]  /*2150*/  FADD.FTZ R63, R29, 1 ;  /* 0x3f8000001d3f7421 */ /* 0x001fe20000010000 */
[----:B------:R-:W-:Y:S01]  /*2160*/  FADD.FTZ R29, RZ, R27 ;  /* 0x0000001bff1d7221 */ /* 0x000fe20000010000 */
[----:B------:R-:W-:-:S03]  /*2170*/  FFMA.FTZ R27, R25, R26, R18 ;  /* 0x0000001a191b7223 */ /* 0x000fc60000010012 */
[----:B------:R-:W-:Y:S01]  /*2180*/  FADD.FTZ R29, R29, R26 ;  /* 0x0000001a1d1d7221 */ /* 0x000fe20000010000 */
[----:B------:R-:W0:Y:S01]  /*2190*/  MUFU.RCP R63, R63 ;  /* 0x0000003f003f7308 */ /* 0x000e220000001000 */
[----:B------:R-:W-:Y:S01]  /*21a0*/  FFMA.FTZ R27, R20, R22, R27 ;  /* 0x00000016141b7223 */ /* 0x000fe2000001001b */
        /* <DEDUP_REMOVED lines=10> */
[----:B------:R-:W-:-:S04]  /*2250*/  FADD.FTZ R69, -R16, R69 ;  /* 0x0000004510457221 */ /* 0x000fc80000010100 */
[----:B------:R-:W-:Y:S01]  /*2260*/  FMUL.FTZ R18, R69, R60 ;  /* 0x0000003c45127220 */ /* 0x000fe20000410000 */
[----:B------:R-:W-:-:S03]  /*2270*/  FMUL.FTZ R69, R40, R23 ;  /* 0x0000001728457220 */ /* 0x000fc60000410000 */
[----:B------:R-:W-:-:S04]  /*2280*/  FFMA.FTZ R25, R17, R18, R44 ;  /* 0x0000001211197223 */ /* 0x000fc8000001002c */
[----:B------:R-:W-:-:S06]  /*2290*/  FMUL.FTZ R62, R25, -1.4426950216293334961 ;  /* 0xbfb8aa3b193e7820 */ /* 0x000fcc0000410000 */
[----:B------:R-:W0:Y:S02]  /*22a0*/  MUFU.EX2 R62, R62 ;  /* 0x0000003e003e7308 */ /* 0x000e240000000800 */
[----:B0-----:R-:W-:-:S06]  /*22b0*/  FADD.FTZ R68, R62, 1 ;  /* 0x3f8000003e447421 */ /* 0x001fcc0000010000 */
[----:B------:R-:W0:Y:S02]  /*22c0*/  MUFU.RCP R68, R68 ;  /* 0x0000004400447308 */ /* 0x000e240000001000 */
[----:B0-----:R-:W-:Y:S01]  /*22d0*/  FADD.FTZ R70, -R68, 1 ;  /* 0x3f80000044467421 */ /* 0x001fe20000010100 */
[----:B------:R-:W-:-:S03]  /*22e0*/  FMUL.FTZ R31, R31, R68 ;  /* 0x000000441f1f7220 */ /* 0x000fc60000410000 */
[----:B------:R-:W-:-:S04]  /*22f0*/  FFMA.FTZ R70, R25, R70, 1 ;  /* 0x3f80000019467423 */ /* 0x000fc80000010046 */
[----:B------:R-:W-:Y:S01]  /*2300*/  FMUL.FTZ R25, R31, R70 ;  /* 0x000000461f197220 */ /* 0x000fe20000410000 */
[----:B------:R-:W-:-:S05]  /*2310*/  SHF.L.U32 R31, R7, 0x10, RZ ;  /* 0x00000010071f7819 */ /* 0x000fca00000006ff */
[----:B------:R-:W-:Y:S01]  /*2320*/  FADD.FTZ R63, -R16, R31 ;  /* 0x0000001f103f7221 */ /* 0x000fe20000010100 */
[----:B------:R-:W-:-:S03]  /*2330*/  FADD.FTZ R31, R28, R23 ;  /* 0x000000171c1f7221 */ /* 0x000fc60000010000 */
[----:B------:R-:W-:Y:S01]  /*2340*/  FMUL.FTZ R23, R63, R60 ;  /* 0x0000003c3f177220 */ /* 0x000fe20000410000 */
[----:B------:R-:W-:Y:S01]  /*2350*/  FFMA.FTZ R63, R21, R69, R42 ;  /* 0x00000045153f7223 */ /* 0x000fe2000001002a */
[----:B------:R-:W-:Y:S01]  /*2360*/  FADD.FTZ R42, R26, R69 ;  /* 0x000000451a2a7221 */ /* 0x000fe20000010000 */
[----:B------:R-:W-:Y:S01]  /*2370*/  SHF.L.U32 R69, R8, 0x10, RZ ;  /* 0x0000001008457819 */ /* 0x000fe200000006ff */
[----:B------:R-:W-:Y:S01]  /*2380*/  FFMA.FTZ R21, R40, R23, R41 ;  /* 0x0000001728157223 */ /* 0x000fe20000010029 */
[----:B------:R-:W-:-:S03]  /*2390*/  FADD.FTZ R31, R31, R24 ;  /* 0x000000181f1f7221 */ /* 0x000fc60000010000 */
[----:B------:R-:W-:-:S06]  /*23a0*/  FMUL.FTZ R28, R21, -1.4426950216293334961 ;  /* 0xbfb8aa3b151c7820 */ /* 0x000fcc0000410000 */
[----:B------:R-:W0:Y:S02]  /*23b0*/  MUFU.EX2 R28, R28 ;  /* 0x0000001c001c7308 */ /* 0x000e240000000800 */
[----:B0-----:R-:W-:Y:S01]  /*23c0*/  FADD.FTZ R62, R28, 1 ;  /* 0x3f8000001c3e7421 */ /* 0x001fe20000010000 */
[----:B------:R-:W-:Y:S01]  /*23d0*/  FADD.FTZ R28, R29, R22 ;  /* 0x000000161d1c7221 */ /* 0x000fe20000010000 */
[----:B------:R-:W-:-:S04]  /*23e0*/  FMUL.FTZ R22, R17, R22 ;  /* 0x0000001611167220 */ /* 0x000fc80000410000 */
[----:B------:R-:W0:Y:S01]  /*23f0*/  MUFU.RCP R62, R62 ;  /* 0x0000003e003e7308 */ /* 0x000e220000001000 */
[----:B------:R-:W-:Y:S01]  /*2400*/  FADD.FTZ R42, R22, R42 ;  /* 0x0000002a162a7221 */ /* 0x000fe20000010000 */
[----:B0-----:R-:W-:Y:S01]  /*2410*/  FADD.FTZ R68, -R62, 1 ;  /* 0x3f8000003e447421 */ /* 0x001fe20000010100 */
[----:B------:R-:W-:Y:S01]  /*2420*/  FMUL.FTZ R26, R69, R62 ;  /* 0x0000003e451a7220 */ /* 0x000fe20000410000 */
[----:B------:R-:W-:Y:S01]  /*2430*/  FFMA.FTZ R62, R20, R22, R63 ;  /* 0x00000016143e7223 */ /* 0x000fe2000001003f */
[----:B------:R-:W-:Y:S01]  /*2440*/  SHF.L.U32 R22, R51, 0x10, RZ ;  /* 0x0000001033167819 */ /* 0x000fe200000006ff */
        /* <DEDUP_REMOVED lines=30> */
[----:B------:R-:W-:Y:S01]  /*2630*/  SHF.L.U32 R29, R48, 0x10, RZ ;  /* 0x00000010301d7819 */ /* 0x000fe200000006ff */
[----:B------:R-:W-:-:S04]  /*2640*/  FMUL.FTZ R68, R17, R25 ;  /* 0x0000001911447220 */ /* 0x000fc80000410000 */
[----:B------:R-:W-:Y:S01]  /*2650*/  FADD.FTZ R69, -R16, R29 ;  /* 0x0000001d10457221 */ /* 0x000fe20000010100 */
[----:B------:R-:W-:Y:S01]  /*2660*/  FADD.FTZ R29, R28, R25 ;  /* 0x000000191c1d7221 */ /* 0x000fe20000010000 */
[C---:B------:R-:W-:Y:S01]  /*2670*/  FFMA.FTZ R28, R18.reuse, R25, R27 ;  /* 0x00000019121c7223 */ /* 0x040fe2000001001b */
[----:B------:R-:W-:Y:S01]  /*2680*/  FFMA.FTZ R62, R18, R68, R63 ;  /* 0x00000044123e7223 */ /* 0x000fe2000001003f */
[----:B------:R-:W-:Y:S01]  /*2690*/  FMUL.FTZ R24, R69, R60 ;  /* 0x0000003c45187220 */ /* 0x000fe20000410000 */
[----:B------:R-:W-:Y:S01]  /*26a0*/  FADD.FTZ R63, R68, R42 ;  /* 0x0000002a443f7221 */ /* 0x000fe20000010000 */
[----:B------:R-:W-:Y:S02]  /*26b0*/  SHF.L.U32 R42, R49, 0x10, RZ ;  /* 0x00000010312a7819 */ /* 0x000fe400000006ff */
[----:B------:R-:W-:-:S04]  /*26c0*/  FFMA.FTZ R18, R17, R24, R44 ;  /* 0x0000001811127223 */ /* 0x000fc8000001002c */
[----:B------:R-:W-:-:S06]  /*26d0*/  FMUL.FTZ R25, R18, -1.4426950216293334961 ;  /* 0xbfb8aa3b12197820 */ /* 0x000fcc0000410000 */
[----:B------:R-:W0:Y:S02]  /*26e0*/  MUFU.EX2 R25, R25 ;  /* 0x0000001900197308 */ /* 0x000e240000000800 */
[----:B0-----:R-:W-:-:S06]  /*26f0*/  FADD.FTZ R69, R25, 1 ;  /* 0x3f80000019457421 */ /* 0x001fcc0000010000 */
[----:B------:R-:W0:Y:S02]  /*2700*/  MUFU.RCP R69, R69 ;  /* 0x0000004500457308 */ /* 0x000e240000001000 */
[----:B0-----:R-:W-:Y:S01]  /*2710*/  FADD.FTZ R71, -R69, 1 ;  /* 0x3f80000045477421 */ /* 0x001fe20000010100 */
[----:B------:R-:W-:Y:S01]  /*2720*/  FMUL.FTZ R27, R42, R69 ;  /* 0x000000452a1b7220 */ /* 0x000fe20000410000 */
[----:B------:R-:W-:Y:S01]  /*2730*/  FADD.FTZ R42, R31, R26 ;  /* 0x0000001a1f2a7221 */ /* 0x000fe20000010000 */
[----:B------:R-:W-:Y:S01]  /*2740*/  FMUL.FTZ R31, R40, R26 ;  /* 0x0000001a281f7220 */ /* 0x000fe20000410000 */
[----:B------:R-:W-:Y:S02]  /*2750*/  FFMA.FTZ R18, R18, R71, 1 ;  /* 0x3f80000012127423 */ /* 0x000fe40000010047 */
[----:B------:R-:W-:Y:S01]  /*2760*/  FADD.FTZ R42, R42, R19 ;  /* 0x000000132a2a7221 */ /* 0x000fe20000010000 */
[----:B------:R-:W-:Y:S01]  /*2770*/  FFMA.FTZ R62, R23, R31, R62 ;  /* 0x0000001f173e7223 */ /* 0x000fe2000001003e */
[----:B------:R-:W-:Y:S01]  /*2780*/  FMUL.FTZ R18, R27, R18 ;  /* 0x000000121b127220 */ /* 0x000fe20000410000 */
[----:B------:R-:W-:Y:S01]  /*2790*/  SHF.L.U32 R27, R11, 0x10, RZ ;  /* 0x000000100b1b7819 */ /* 0x000fe200000006ff */
[----:B------:R-:W-:Y:S01]  /*27a0*/  FADD.FTZ R63, R63, R31 ;  /* 0x0000001f3f3f7221 */ /* 0x000fe20000010000 */
[----:B------:R-:W-:-:S03]  /*27b0*/  SHF.L.U32 R31, R12, 0x10, RZ ;  /* 0x000000100c1f7819 */ /* 0x000fc600000006ff */
[----:B------:R-:W-:Y:S01]  /*27c0*/  FADD.FTZ R71, -R16, R27 ;  /* 0x0000001b10477221 */ /* 0x000fe20000010100 */
[----:B------:R-:W-:-:S03]  /*27d0*/  FFMA.FTZ R27, R23, R26, R30 ;  /* 0x0000001a171b7223 */ /* 0x000fc6000001001e */
[----:B------:R-:W-:Y:S01]  /*27e0*/  FMUL.FTZ R25, R71, R60 ;  /* 0x0000003c47197220 */ /* 0x000fe20000410000 */
[----:B------:R-:W-:-:S03]  /*27f0*/  FMUL.FTZ R71, R17, R20 ;  /* 0x0000001411477220 */ /* 0x000fc60000410000 */
[----:B------:R-:W-:Y:S01]  /*2800*/  FFMA.FTZ R23, R40, R25, R41 ;  /* 0x0000001928177223 */ /* 0x000fe20000010029 */
[----:B------:R-:W-:-:S03]  /*2810*/  FADD.FTZ R63, R71, R63 ;  /* 0x0000003f473f7221 */ /* 0x000fc60000010000 */
        /* <DEDUP_REMOVED lines=10> */
[----:B------:R-:W-:Y:S01]  /*28c0*/  FADD.FTZ R31, R29, R20 ;  /* 0x000000141d1f7221 */ /* 0x000fe20000010000 */
[----:B------:R-:W-:Y:S02]  /*28d0*/  FFMA.FTZ R29, R21, R20, R28 ;  /* 0x00000014151d7223 */ /* 0x000fe4000001001c */
[----:B------:R-:W-:Y:S01]  /*28e0*/  FMUL.FTZ R20, R69, R60 ;  /* 0x0000003c45147220 */ /* 0x000fe20000410000 */
[----:B------:R-:W-:Y:S01]  /*28f0*/  FFMA.FTZ R69, R21, R71, R62 ;  /* 0x0000004715457223 */ /* 0x000fe2000001003e */
[----:B------:R-:W-:Y:S01]  /*2900*/  SHF.L.U32 R71, R47, 0x10, RZ ;  /* 0x000000102f477819 */ /* 0x000fe200000006ff */
[----:B------:R-:W-:Y:S01]  /*2910*/  FFMA.FTZ R29, R24, R18, R29 ;  /* 0x00000012181d7223 */ /* 0x000fe2000001001d */
        /* <DEDUP_REMOVED lines=8> */
[----:B0-----:R-:W-:Y:S01]  /*29a0*/  FMUL.FTZ R28, R71, R30 ;  /* 0x0000001e471c7220 */ /* 0x001fe20000410000 */
[----:B------:R-:W-:Y:S01]  /*29b0*/  FADD.FTZ R62, -R30, 1 ;  /* 0x3f8000001e3e7421 */ /* 0x000fe20000010100 */
[----:B------:R-:W-:-:S03]  /*29c0*/  SHF.L.U32 R71, R13, 0x10, RZ ;  /* 0x000000100d477819 */ /* 0x000fc600000006ff */
[----:B------:R-:W-:Y:S02]  /*29d0*/  FFMA.FTZ R21, R21, R62, 1 ;  /* 0x3f80000015157423 */ /* 0x000fe4000001003e */
[----:B------:R-:W-:Y:S02]  /*29e0*/  FADD.FTZ R71, -R16, R71 ;  /* 0x0000004710477221 */ /* 0x000fe40000010100 */
[----:B------:R-:W-:Y:S01]  /*29f0*/  FMUL.FTZ R21, R28, R21 ;  /* 0x000000151c157220 */ /* 0x000fe20000410000 */
[----:B------:R-:W-:Y:S01]  /*2a00*/  FFMA.FTZ R28, R22, R19, R27 ;  /* 0x00000013161c7223 */ /* 0x000fe2000001001b */
[----:B------:R-:W-:Y:S01]  /*2a10*/  FMUL.FTZ R19, R71, R60 ;  /* 0x0000003c47137220 */ /* 0x000fe20000410000 */
[----:B------:R-:W-:Y:S02]  /*2a20*/  SHF.L.U32 R71, R14, 0x10, RZ ;  /* 0x000000100e477819 */ /* 0x000fe400000006ff */
[----:B------:R-:W-:Y:S01]  /*2a30*/  FFMA.FTZ R28, R25, R23, R28 ;  /* 0x00000017191c7223 */ /* 0x000fe2000001001c */
[----:B------:R-:W-:-:S04]  /*2a40*/  FFMA.FTZ R22, R40, R19, R41 ;  /* 0x0000001328167223 */ /* 0x000fc80000010029 */
[----:B------:R-:W-:-:S06]  /*2a50*/  FMUL.FTZ R27, R22, -1.4426950216293334961 ;  /* 0xbfb8aa3b161b7820 */ /* 0x000fcc0000410000 */
[----:B------:R-:W0:Y:S02]  /*2a60*/  MUFU.EX2 R27, R27 ;  /* 0x0000001b001b7308 */ /* 0x000e240000000800 */
[----:B0-----:R-:W-:-:S06]  /*2a70*/  FADD.FTZ R30, R27, 1 ;  /* 0x3f8000001b1e7421 */ /* 0x001fcc0000010000 */
[----:B------:R-:W0:Y:S02]  /*2a80*/  MUFU.RCP R30, R30 ;  /* 0x0000001e001e7308 */ /* 0x000e240000001000 */
[----:B0-----:R-:W-:Y:S01]  /*2a90*/  FMUL.FTZ R26, R71, R30 ;  /* 0x0000001e471a7220 */ /* 0x001fe20000410000 */
[----:B------:R-:W-:Y:S01]  /*2aa0*/  FADD.FTZ R71, -R30, 1 ;  /* 0x3f8000001e477421 */ /* 0x000fe20000010100 */
[----:B------:R-:W-:-:S03]  /*2ab0*/  FMUL.FTZ R30, R17, R18 ;  /* 0x00000012111e7220 */ /* 0x000fc60000410000 */
[----:B------:R-:W-:Y:S01]  /*2ac0*/  FFMA.FTZ R71, R22, R71, 1 ;  /* 0x3f80000016477423 */ /* 0x000fe20000010047 */
[----:B------:R-:W-:Y:S01]  /*2ad0*/  FFMA.FTZ R24, R24, R30, R69 ;  /* 0x0000001e18187223 */ /* 0x000fe20000010045 */
[----:B------:R-:W-:Y:S02]  /*2ae0*/  FADD.FTZ R63, R30, R63 ;  /* 0x0000003f1e3f7221 */ /* 0x000fe40000010000 */
[----:B------:R-:W-:Y:S01]  /*2af0*/  FMUL.FTZ R22, R26, R71 ;  /* 0x000000471a167220 */ /* 0x000fe20000410000 */
[----:B------:R-:W-:Y:S01]  /*2b00*/  SHF.L.U32 R71, R43, 0x10, RZ ;  /* 0x000000102b477819 */ /* 0x000fe200000006ff */
[----:B------:R-:W-:Y:S01]  /*2b10*/  FADD.FTZ R26, R31, R18 ;  /* 0x000000121f1a7221 */ /* 0x000fe20000010000 */
[----:B------:R-:W-:-:S03]  /*2b20*/  SHF.L.U32 R31, R45, 0x10, RZ ;  /* 0x000000102d1f7819 */ /* 0x000fc600000006ff */
[----:B------:R-:W-:Y:S01]  /*2b30*/  FADD.FTZ R71, -R16, R71 ;  /* 0x0000004710477221 */ /* 0x000fe20000010100 */
[----:B------:R-:W-:-:S03]  /*2b40*/  FADD.FTZ R26, R26, R21 ;  /* 0x000000151a1a7221 */ /* 0x000fc60000010000 */
        /* <DEDUP_REMOVED lines=10> */
[----:B------:R-:W-:Y:S01]  /*2bf0*/  FADD.FTZ R27, R42, R23 ;  /* 0x000000172a1b7221 */ /* 0x000fe20000010000 */
[----:B------:R-:W-:Y:S01]  /*2c00*/  FFMA.FTZ R24, R25, R31, R24 ;  /* 0x0000001f19187223 */ /* 0x000fe20000010018 */
[----:B------:R-:W-:Y:S01]  /*2c10*/  FFMA.FTZ R25, R20, R21, R29 ;  /* 0x0000001514197223 */ /* 0x000fe2000001001d */
[----:B------:R-:W-:Y:S01]  /*2c20*/  FMUL.FTZ R23, R30, R69 ;  /* 0x000000451e177220 */ /* 0x000fe20000410000 */
[----:B------:R-:W-:Y:S01]  /*2c30*/  FADD.FTZ R30, R63, R31 ;  /* 0x0000001f3f1e7221 */ /* 0x000fe20000010000 */
[----:B------:R-:W-:Y:S01]  /*2c40*/  FMUL.FTZ R31, R17, R21 ;  /* 0x00000015111f7220 */ /* 0x000fe20000410000 */
[----:B------:R-:W-:Y:S01]  /*2c50*/  FMUL.FTZ R29, R40, R22 ;  /* 0x00000016281d7220 */ /* 0x000fe20000410000 */
[----:B------:R-:W-:-:S02]  /*2c60*/  FFMA.FTZ R21, R18, R23, R25 ;  /* 0x0000001712157223 */ /* 0x000fc40000010019 */
[----:B------:R-:W-:Y:S01]  /*2c70*/  FFMA.FTZ R24, R20, R31, R24 ;  /* 0x0000001f14187223 */ /* 0x000fe20000010018 */
[----:B------:R-:W-:-:S03]  /*2c80*/  FADD.FTZ R30, R31, R30 ;  /* 0x0000001e1f1e7221 */ /* 0x000fc60000010000 */
[----:B------:R-:W-:Y:S01]  /*2c90*/  FFMA.FTZ R31, R19, R29, R24 ;  /* 0x0000001d131f7223 */ /* 0x000fe20000010018 */
[----:B------:R-:W-:Y:S01]  /*2ca0*/  FADD.FTZ R20, R30, R29 ;  /* 0x0000001d1e147221 */ /* 0x000fe20000010000 */
[----:B------:R-:W-:Y:S01]  /*2cb0*/  FMUL.FTZ R29, R17, R23 ;  /* 0x00000017111d7220 */ /* 0x000fe20000410000 */
[----:B------:R-:W-:-:S03]  /*2cc0*/  FADD.FTZ R23, R26, R23 ;  /* 0x000000171a177221 */ /* 0x000fc60000010000 */
[----:B------:R-:W-:Y:S01]  /*2cd0*/  FFMA.FTZ R30, R18, R29, R31 ;  /* 0x0000001d121e7223 */ /* 0x000fe2000001001f */
[----:B------:R-:W-:Y:S01]  /*2ce0*/  FADD.FTZ R29, R29, R20 ;  /* 0x000000141d1d7221 */ /* 0x000fe20000010000 */
[----:B------:R-:W-:Y:S01]  /*2cf0*/  FFMA.FTZ R20, R19, R22, R28 ;  /* 0x0000001613147223 */ /* 0x000fe2000001001c */
[----:B------:R-:W-:-:S07]  /*2d00*/  FADD.FTZ R22, R27, R22 ;  /* 0x000000161b167221 */ /* 0x000fce0000010000 */
.L_x_251:
        /* <DEDUP_REMOVED lines=45> */
.L_x_253:
[----:B------:R-:W-:Y:S05]  /*2fe0*/  BSYNC.RECONVERGENT B0 ;  /* 0x0000000000007941 */ /* 0x000fea0003800200 */
.L_x_252:
        /* <DEDUP_REMOVED lines=8> */
[----:B0-----:R-:W-:-:S03]  /*3070*/  FADD.FTZ R18, R19, R25 ;  /* 0x0000001913127221 */ /* 0x001fc60000010000 */
        /* <DEDUP_REMOVED lines=54> */
.L_x_255:
[----:B------:R-:W-:Y:S05]  /*33e0*/  BSYNC.RECONVERGENT B0 ;  /* 0x0000000000007941 */ /* 0x000fea0003800200 */
.L_x_254:
        /* <DEDUP_REMOVED lines=78> */
.L_x_257:
[----:B------:R-:W-:Y:S05]  /*38d0*/  BSYNC.RECONVERGENT B0 ;  /* 0x0000000000007941 */ /* 0x000fea0003800200 */
.L_x_256:
[----:B------:R-:W-:Y:S04]  /*38e0*/  BSSY.RECONVERGENT B0, `(.L_x_258) ;  /* 0x000001c000007945 */ /* 0x000fe80003800200 */
[----:B------:R-:W-:Y:S05]  /*38f0*/  @P3 BRA `(.L_x_259) ;  /* 0x0000000000683947 */ /* 0x000fea0003800000 */
[----:B---3--:R-:W1:Y:S08]  /*3900*/  LDC.64 R24, c[0x0][0x3f8] ;  /* 0x0000fe00ff187b82 */ /* 0x008e700000000a00 */
[----:B--2---:R-:W2:Y:S01]  /*3910*/  LDC.64 R26, c[0x0][0x3d8] ;  /* 0x0000f600ff1a7b82 */ /* 0x004ea20000000a00 */
        /* <DEDUP_REMOVED lines=24> */
.L_x_259:
[----:B------:R-:W-:Y:S05]  /*3aa0*/  BSYNC.RECONVERGENT B0 ;  /* 0x0000000000007941 */ /* 0x000fea0003800200 */
.L_x_258:
        /* <DEDUP_REMOVED lines=14> */
[----:B------:R-:W-:Y:S01]  /*3b90*/  IMAD R25, R3, R42, R29 ;  /* 0x0000002a03197224 */ /* 0x000fe200078e021d */
[----:B---3--:R-:W-:-:S03]  /*3ba0*/  LOP3.LUT P0, R24, R36, 0x2, RZ, 0xc0, !PT ;  /* 0x0000000224187812 */ /* 0x008fc6000780c0ff */
[----:B0-----:R-:W-:-:S04]  /*3bb0*/  IMAD.WIDE.U32 R20, R23, 0x4, R20 ;  /* 0x0000000417147825 */ /* 0x001fc800078e0014 */
[----:B------:R-:W-:Y:S01]  /*3bc0*/  IMAD.WIDE.U32 R22, R25, 0x8, R72 ;  /* 0x0000000819167825 */ /* 0x000fe200078e0048 */
[----:B------:R-:W-:Y:S02]  /*3bd0*/  IADD3 R25, PT, PT, -R24, 0x1, RZ ;  /* 0x0000000118197810 */ /* 0x000fe40007ffe1ff */
[----:B------:R-:W2:Y:S02]  /*3be0*/  LDC R24, c[0x0][0x370] ;  /* 0x0000dc00ff187b82 */ /* 0x000ea40000000800 */
[----:B------:R0:W-:Y:S01]  /*3bf0*/  STG.E.64 desc[UR6][R22.64], R18 ;  /* 0x0000001216007986 */ /* 0x0001e2000c101b06 */
[----:B------:R-:W-:Y:S06]  /*3c00*/  MEMBAR.ALL.GPU ;  /* 0x0000000000007992 */ /* 0x000fec000000a000 */
[----:B------:R-:W-:-:S00]  /*3c10*/  ERRBAR ;  /* 0x00000000000079ab */ /* 0x000fc00000000000 */
[----:B------:R-:W-:Y:S06]  /*3c20*/  CGAERRBAR ;  /* 0x00000000000075ab */ /* 0x000fec0000000000 */
[----:B------:R0:W-:Y:S01]  /*3c30*/  REDG.E.ADD.S32.STRONG.GPU desc[UR6][R20.64], R25 ;  /* 0x000000191400798e */ /* 0x0001e2000c12e306 */
[----:B--2---:R-:W-:-:S04]  /*3c40*/  SEL R27, R24, RZ, !P0 ;  /* 0x000000ff181b7207 */ /* 0x004fc80004000000 */
[----:B------:R-:W-:-:S13]  /*3c50*/  ISETP.NE.AND P0, PT, R27, -0x1, PT ;  /* 0xffffffff1b00780c */ /* 0x000fda0003f05270 */
[----:B0-----:R-:W-:Y:S05]  /*3c60*/  @!P0 BRA `(.L_x_261) ;  /* 0x0000000000148947 */ /* 0x001fea0003800000 */
.L_x_262:
[----:B------:R-:W2:Y:S04]  /*3c70*/  LDG.E.STRONG.GPU R22, desc[UR6][R20.64] ;  /* 0x0000000614167981 */ /* 0x000ea8000c1ef900 */
[----:B--2---:R-:W-:Y:S01]  /*3c80*/  CCTL.IVALL ;  /* 0x00000000ff00798f */ /* 0x004fe20002000000 */
[----:B------:R-:W-:Y:S05]  /*3c90*/  YIELD ;  /* 0x0000000000007946 */ /* 0x000fea0003800000 */
[----:B------:R-:W-:-:S13]  /*3ca0*/  ISETP.NE.AND P0, PT, R22, R27, PT ;  /* 0x0000001b1600720c */ /* 0x000fda0003f05270 */
[----:B------:R-:W-:Y:S05]  /*3cb0*/  @P0 BRA `(.L_x_262) ;  /* 0xfffffffc00ec0947 */ /* 0x000fea000383ffff */
.L_x_261:
        /* <DEDUP_REMOVED lines=9> */
[C-C-:B------:R-:W-:Y:S01]  /*3d50*/  IMAD R25, R42.reuse, 0x7, R29.reuse ;  /* 0x000000072a197824 */ /* 0x140fe200078e021d */
[----:B------:R-:W-:Y:S01]  /*3d60*/  IADD3 R63, PT, PT, R29, R42, RZ ;  /* 0x0000002a1d3f7210 */ /* 0x000fe20007ffe0ff */
[C-C-:B--2---:R-:W-:Y:S01]  /*3d70*/  IMAD R27, R42.reuse, 0x6, R29.reuse ;  /* 0x000000062a1b7824 */ /* 0x144fe200078e021d */
[----:B------:R-:W-:Y:S01]  /*3d80*/  IADD3 R22, PT, PT, -R3, RZ, RZ ;  /* 0x000000ff03167210 */ /* 0x000fe20007ffe1ff */
[----:B------:R-:W-:Y:S01]  /*3d90*/  IMAD R31, R42, 0x5, R29 ;  /* 0x000000052a1f7824 */ /* 0x000fe200078e021d */
[----:B------:R-:W-:Y:S01]  /*3da0*/  MOV R69, R29 ;  /* 0x0000001d00457202 */ /* 0x000fe20000000f00 */
[----:B------:R-:W-:-:S06]  /*3db0*/  UMOV UR4, URZ ;  /* 0x000000ff00047c82 */ /* 0x000fcc0008000000 */
.L_x_264:
        /* <DEDUP_REMOVED lines=61> */
.L_x_263:
        /* <DEDUP_REMOVED lines=20> */
[-C--:B------:R-:W-:Y:S02]  /*42d0*/  @!P3 IMAD R25, R22, R42.reuse, R29 ;  /* 0x0000002a1619b224 */ /* 0x080fe400078e021d */
[--C-:B------:R-:W-:Y:S01]  /*42e0*/  @!P2 IMAD.WIDE.U32 R22, R23, 0x8, R72.reuse ;  /* 0x000000081716a825 */ /* 0x100fe200078e0048 */
[----:B------:R-:W4:Y:S03]  /*42f0*/  @!P0 LDG.E.64 R20, desc[UR6][R20.64] ;  /* 0x0000000614148981 */ /* 0x000f26000c1e1b00 */
[----:B---3--:R-:W-:Y:S02]  /*4300*/  @!P3 IMAD.WIDE.U32 R24, R25, 0x8, R72 ;  /* 0x000000081918b825 */ /* 0x008fe400078e0048 */
[----:B------:R-:W3:Y:S02]  /*4310*/  @!P2 LDG.E.64 R22, desc[UR6][R22.64] ;  /* 0x000000061616a981 */ /* 0x000ee4000c1e1b00 */
[----:B--2---:R-:W-:-:S02]  /*4320*/  @!P4 IMAD R27, R26, R42, R29 ;  /* 0x0000002a1a1bc224 */ /* 0x004fc400078e021d */
[----:B------:R-:W2:Y:S02]  /*4330*/  @!P3 LDG.E.64 R24, desc[UR6][R24.64] ;  /* 0x000000061818b981 */ /* 0x000ea4000c1e1b00 */
[----:B------:R-:W-:-:S06]  /*4340*/  @!P4 IMAD.WIDE.U32 R26, R27, 0x8, R72 ;  /* 0x000000081b1ac825 */ /* 0x000fcc00078e0048 */
[----:B------:R-:W5:Y:S01]  /*4350*/  @!P4 LDG.E.64 R26, desc[UR6][R26.64] ;  /* 0x000000061a1ac981 */ /* 0x000f62000c1e1b00 */
[----:B------:R-:W-:Y:S01]  /*4360*/  IADD3 R28, PT, PT, R28, 0x4, RZ ;  /* 0x000000041c1c7810 */ /* 0x000fe20007ffe0ff */
[----:B----4-:R-:W-:Y:S01]  /*4370*/  @!P0 FADD.FTZ R18, R18, R20 ;  /* 0x0000001412128221 */ /* 0x010fe20000010000 */
[----:B------:R-:W-:-:S03]  /*4380*/  @!P0 FADD.FTZ R19, R19, R21 ;  /* 0x0000001513138221 */ /* 0x000fc60000010000 */
[----:B---3--:R-:W-:Y:S01]  /*4390*/  @!P2 FADD.FTZ R18, R18, R22 ;  /* 0x000000161212a221 */ /* 0x008fe20000010000 */
[----:B------:R-:W-:-:S03]  /*43a0*/  @!P2 FADD.FTZ R19, R19, R23 ;  /* 0x000000171313a221 */ /* 0x000fc60000010000 */
[----:B--2---:R-:W-:Y:S01]  /*43b0*/  @!P3 FADD.FTZ R18, R18, R24 ;  /* 0x000000181212b221 */ /* 0x004fe20000010000 */
[----:B------:R-:W-:-:S03]  /*43c0*/  @!P3 FADD.FTZ R19, R19, R25 ;  /* 0x000000191313b221 */ /* 0x000fc60000010000 */
[----:B-----5:R-:W-:Y:S01]  /*43d0*/  @!P4 FADD.FTZ R18, R18, R26 ;  /* 0x0000001a1212c221 */ /* 0x020fe20000010000 */
[----:B------:R-:W-:-:S07]  /*43e0*/  @!P4 FADD.FTZ R19, R19, R27 ;  /* 0x0000001b1313c221 */ /* 0x000fce0000010000 */
.L_x_265:
        /* <DEDUP_REMOVED lines=19> */
.L_x_266:
        /* <DEDUP_REMOVED lines=9> */
.L_x_267:
[----:B------:R-:W-:Y:S05]  /*45b0*/  BSYNC.RECONVERGENT B0 ;  /* 0x0000000000007941 */ /* 0x000fea0003800200 */
.L_x_260:
[----:B------:R-:W5:Y:S01]  /*45c0*/  S2UR UR5, SR_CgaCtaId ;  /* 0x00000000000579c3 */ /* 0x000f620000008800 */
[----:B------:R-:W-:Y:S01]  /*45d0*/  UMOV UR4, 0x400 ;  /* 0x0000040000047882 */ /* 0x000fe20000000000 */
[----:B------:R-:W-:Y:S02]  /*45e0*/  SHF.L.U32 R35, R35, 0x10, RZ ;  /* 0x0000001023237819 */ /* 0x000fe400000006ff */
[----:B----4-:R-:W-:Y:S02]  /*45f0*/  SHF.L.U32 R25, R58, 0x10, RZ ;  /* 0x000000103a197819 */ /* 0x010fe400000006ff */
[----:B------:R-:W-:Y:S01]  /*4600*/  SHF.L.U32 R31, R15, 0x10, RZ ;  /* 0x000000100f1f7819 */ /* 0x000fe200000006ff */
[----:B------:R-:W-:Y:S01]  /*4610*/  FADD.FTZ R35, -R16, R35 ;  /* 0x0000002310237221 */ /* 0x000fe20000010100 */
[----:B------:R-:W-:Y:S01]  /*4620*/  SHF.L.U32 R23, R34, 0x10, RZ ;  /* 0x0000001022177819 */ /* 0x000fe200000006ff */
[----:B--2---:R-:W-:Y:S01]  /*4630*/  FADD.FTZ R27, -R16, R25 ;  /* 0x00000019101b7221 */ /* 0x004fe20000010100 */
[----:B------:R-:W-:-:S02]  /*4640*/  SHF.L.U32 R22, R59, 0x10, RZ ;  /* 0x000000103b167819 */ /* 0x000fc400000006ff */
[----:B------:R-:W-:Y:S01]  /*4650*/  SHF.L.U32 R33, R33, 0x10, RZ ;  /* 0x0000001021217819 */ /* 0x000fe200000006ff */
[-C--:B------:R-:W-:Y:S01]  /*4660*/  FMUL.FTZ R15, R27, R60.reuse ;  /* 0x0000003c1b0f7220 */ /* 0x080fe20000410000 */
[----:B------:R-:W-:Y:S01]  /*4670*/  SHF.L.U32 R25, R54, 0x10, RZ ;  /* 0x0000001036197819 */ /* 0x000fe200000006ff */
[----:B-----5:R-:W-:Y:S01]  /*4680*/  ULEA UR4, UR5, UR4, 0x18 ;  /* 0x0000000405047291 */ /* 0x020fe2000f8ec0ff */
[----:B------:R-:W2:Y:S08]  /*4690*/  LDCU.U8 UR5, c[0x0][0x414] ;  /* 0x00008280ff0577ac */ /* 0x000eb00008000000 */
[----:B------:R0:W-:Y:S01]  /*46a0*/  @!P1 STS.64 [UR4+0xe0], R18 ;  /* 0x0000e012ff009988 */ /* 0x0001e20008000a04 */
[----:B------:R-:W-:Y:S01]  /*46b0*/  BAR.SYNC.DEFER_BLOCKING 0x0 ;  /* 0x0000000000007b1d */ /* 0x000fe20000010000 */
[----:B0--3--:R-:W-:Y:S01]  /*46c0*/  SHF.L.U32 R19, R56, 0x10, RZ ;  /* 0x0000001038137819 */ /* 0x009fe200000006ff */
[----:B--2---:R-:W-:Y:S01]  /*46d0*/  UISETP.NE.AND UP0, UPT, UR5, URZ, UPT ;  /* 0x000000ff0500728c */ /* 0x004fe2000bf05270 */
[----:B------:R-:W-:-:S03]  /*46e0*/  FMUL.FTZ R18, R35, R60 ;  /* 0x0000003c23127220 */ /* 0x000fc60000410000 */
[----:B------:R-:W0:Y:S01]  /*46f0*/  LDS.64 R20, [UR4+0xe0] ;  /* 0x0000e004ff147984 */ /* 0x000e220008000a00 */
[----:B------:R-:W0:Y:S02]  /*4700*/  LDCU UR4, c[0x0][0x42c] ;  /* 0x00008580ff0477ac */ /* 0x000e240008000800 */
[----:B0-----:R-:W-:Y:S01]  /*4710*/  FMUL.FTZ R20, R20, UR4 ;  /* 0x0000000414147c20 */ /* 0x001fe20008410000 */
[----:B------:R-:W-:Y:S01]  /*4720*/  FMUL.FTZ R21, R21, UR4 ;  /* 0x0000000415157c20 */ /* 0x000fe20008410000 */
[----:B------:R-:W-:Y:S06]  /*4730*/  BRA.U !UP0, `(.L_x_268) ;  /* 0x0000000108487547 */ /* 0x000fec000b800000 */
[----:B------:R-:W-:Y:S01]  /*4740*/  FFMA.FTZ R24, R40, R18, R41 ;  /* 0x0000001228187223 */ /* 0x000fe20000010029 */
[----:B------:R-:W-:-:S03]  /*4750*/  FFMA.FTZ R26, R17, R15, R44 ;  /* 0x0000000f111a7223 */ /* 0x000fc6000001002c */
[----:B------:R-:W-:Y:S01]  /*4760*/  FMUL.FTZ R27, R24, -1.4426950216293334961 ;  /* 0xbfb8aa3b181b7820 */ /* 0x000fe20000410000 */
[----:B------:R-:W-:-:S05]  /*4770*/  FMUL.FTZ R29, R26, -1.4426950216293334961 ;  /* 0xbfb8aa3b1a1d7820 */ /* 0x000fca0000410000 */
[----:B------:R-:W1:Y:S04]  /*4780*/  MUFU.EX2 R27, R27 ;  /* 0x0000001b001b7308 */ /* 0x000e680000000800 */
[----:B------:R-:W0:Y:S01]  /*4790*/  MUFU.EX2 R29, R29 ;  /* 0x0000001d001d7308 */ /* 0x000e220000000800 */
[----:B-1----:R-:W-:Y:S01]  /*47a0*/  FADD.FTZ R28, R27, 1 ;  /* 0x3f8000001b1c7421 */ /* 0x002fe20000010000 */
[----:B0-----:R-:W-:-:S05]  /*47b0*/  FADD.FTZ R30, R29, 1 ;  /* 0x3f8000001d1e7421 */ /* 0x001fca0000010000 */
        /* <DEDUP_REMOVED lines=10> */
.L_x_268:
[----:B------:R-:W0:Y:S01]  /*4860*/  LDCU UR4, c[0x0][0x41c] ;  /* 0x00008380ff0477ac */ /* 0x000e220008000800 */
[----:B------:R-:W-:Y:S01]  /*4870*/  SHF.L.U32 R27, R5, 0x10, RZ ;  /* 0x00000010051b7819 */ /* 0x000fe200000006ff */
[----:B------:R-:W-:Y:S01]  /*4880*/  FADD.FTZ R61, -R16, R33 ;  /* 0x00000021103d7221 */ /* 0x000fe20000010100 */
[----:B------:R-:W-:Y:S01]  /*4890*/  SHF.L.U32 R9, R9, 0x10, RZ ;  /* 0x0000001009097819 */ /* 0x000fe200000006ff */
[----:B------:R-:W2:Y:S01]  /*48a0*/  LDCU.64 UR8, c[0x0][0x400] ;  /* 0x00008000ff0877ac */ /* 0x000ea20008000a00 */
[----:B------:R-:W-:Y:S01]  /*48b0*/  SHF.L.U32 R59, R48, 0x10, RZ ;  /* 0x00000010303b7819 */ /* 0x000fe200000006ff */
[----:B------:R-:W-:Y:S01]  /*48c0*/  FADD.FTZ R5, -R16, R25 ;  /* 0x0000001910057221 */ /* 0x000fe20000010100 */
[----:B------:R-:W-:Y:S01]  /*48d0*/  SHF.L.U32 R29, R52, 0x10, RZ ;  /* 0x00000010341d7819 */ /* 0x000fe200000006ff */
[C---:B------:R-:W-:Y:S01]  /*48e0*/  FADD.FTZ R63, -R16.reuse, R19 ;  /* 0x00000013103f7221 */ /* 0x040fe20000010100 */
[----:B------:R-:W-:Y:S01]  /*48f0*/  SHF.L.U32 R35, R7, 0x10, RZ ;  /* 0x0000001007237819 */ /* 0x000fe200000006ff */
[C---:B------:R-:W-:Y:S01]  /*4900*/  FADD.FTZ R31, -R16.reuse, R31 ;  /* 0x0000001f101f7221 */ /* 0x040fe20000010100 */
[----:B------:R-:W-:Y:S01]  /*4910*/  SHF.L.U32 R11, R11, 0x10, RZ ;  /* 0x000000100b0b7819 */ /* 0x000fe200000006ff */
[C---:B------:R-:W-:Y:S01]  /*4920*/  FADD.FTZ R33, -R16.reuse, R29 ;  /* 0x0000001d10217221 */ /* 0x040fe20000010100 */
[----:B------:R-:W-:Y:S01]  /*4930*/  SHF.L.U32 R71, R43, 0x10, RZ ;  /* 0x000000102b477819 */ /* 0x000fe200000006ff */
[----:B------:R-:W-:Y:S01]  /*4940*/  FADD.FTZ R43, -R16, R27 ;  /* 0x0000001b102b7221 */ /* 0x000fe20000010100 */
[----:B------:R-:W-:Y:S01]  /*4950*/  SHF.L.U32 R7, R50, 0x10, RZ ;  /* 0x0000001032077819 */ /* 0x000fe200000006ff */
[----:B------:R-:W-:Y:S01]  /*4960*/  FADD.FTZ R27, -R16, R9 ;  /* 0x00000009101b7221 */ /* 0x000fe20000010100 */
[----:B------:R-:W-:Y:S01]  /*4970*/  SHF.L.U32 R13, R13, 0x10, RZ ;  /* 0x000000100d0d7819 */ /* 0x000fe200000006ff */
[----:B0-----:R-:W-:Y:S01]  /*4980*/  IMAD R3, R3, UR4, R38 ;  /* 0x0000000403037c24 */ /* 0x001fe2000f8e0226 */
[----:B------:R-:W-:Y:S01]  /*4990*/  SHF.L.U32 R69, R46, 0x10, RZ ;  /* 0x000000102e457819 */ /* 0x000fe200000006ff */
[C---:B------:R-:W-:Y:S01]  /*49a0*/  FADD.FTZ R9, -R16.reuse, R59 ;  /* 0x0000003b10097221 */ /* 0x040fe20000010100 */
[C---:B------:R-:W-:Y:S01]  /*49b0*/  FADD.FTZ R25, -R16.reuse, R11 ;  /* 0x0000000b10197221 */ /* 0x040fe20000010100 */
[C---:B------:R-:W-:Y:S01]  /*49c0*/  FADD.FTZ R29, -R16.reuse, R7 ;  /* 0x00000007101d7221 */ /* 0x040fe20000010100 */
[C---:B--2---:R-:W-:Y:S01]  /*49d0*/  ISETP.GE.U32.AND P0, PT, R3.reuse, UR8, PT ;  /* 0x0000000803007c0c */ /* 0x044fe2000bf06070 */
[C---:B------:R-:W-:Y:S01]  /*49e0*/  FADD.FTZ R11, -R16.reuse, R13 ;  /* 0x0000000d100b7221 */ /* 0x040fe20000010100 */
[----:B------:R-:W-:Y:S01]  /*49f0*/  SHF.R.S32.HI R26, RZ, 0x1f, R3 ;  /* 0x0000001fff1a7819 */ /* 0x000fe20000011403 */
[C---:B------:R-:W-:Y:S01]  /*4a00*/  FADD.FTZ R35, -R16.reuse, R35 ;  /* 0x0000002310237221 */ /* 0x040fe20000010100 */
[----:B------:R-:W-:Y:S01]  /*4a10*/  IADD3 R59, PT, PT, R3, 0x10, RZ ;  /* 0x00000010033b7810 */ /* 0x000fe20007ffe0ff */
[----:B------:R-:W-:Y:S01]  /*4a20*/  FADD.FTZ R7, -R16, R69 ;  /* 0x0000004510077221 */ /* 0x000fe20000010100 */
[----:B------:R-:W-:Y:S01]  /*4a30*/  ISETP.GE.AND.EX P0, PT, R26, UR9, PT, P0 ;  /* 0x000000091a007c0c */ /* 0x000fe2000bf06300 */
[----:B------:R-:W-:Y:S01]  /*4a40*/  FADD.FTZ R13, -R16, R71 ;  /* 0x00000047100d7221 */ /* 0x000fe20000010100 */
[----:B------:R-:W-:Y:S01]  /*4a50*/  ISETP.GE.U32.AND P1, PT, R59, UR8, PT ;  /* 0x000000083b007c0c */ /* 0x000fe2000bf26070 */
[C---:B------:R-:W-:Y:S01]  /*4a60*/  FFMA.FTZ R19, R20.reuse, R18, R21 ;  /* 0x0000001214137223 */ /* 0x040fe20000010015 */
[----:B------:R-:W-:Y:S01]  /*4a70*/  SHF.R.S32.HI R24, RZ, 0x1f, R59 ;  /* 0x0000001fff187819 */ /* 0x000fe2000001143b */
[----:B------:R-:W-:Y:S01]  /*4a80*/  FFMA.FTZ R16, R20, R15, R21 ;  /* 0x0000000f14107223 */ /* 0x000fe20000010015 */
[----:B------:R-:W-:Y:S01]  /*4a90*/  BSSY.RECONVERGENT B0, `(.L_x_269) ;  /* 0x0000015000007945 */ /* 0x000fe20003800200 */
[----:B------:R-:W-:Y:S01]  /*4aa0*/  FFMA.FTZ R23, R40, R23, -R19 ;  /* 0x0000001728177223 */ /* 0x000fe20000010813 */
[----:B------:R-:W-:Y:S01]  /*4ab0*/  ISETP.GE.AND.EX P1, PT, R24, UR9, PT, P1 ;  /* 0x0000000918007c0c */ /* 0x000fe2000bf26310 */
[-C--:B-1----:R-:W-:Y:S01]  /*4ac0*/  FMUL.FTZ R28, R61, R60.reuse ;  /* 0x0000003c3d1c7220 */ /* 0x082fe20000410000 */
        /* <DEDUP_REMOVED lines=8> */
[----:B------:R-:W-:-:S05]  /*4b50*/  FMUL.FTZ R15, R15, R60 ;  /* 0x0000003c0f0f7220 */ /* 0x000fca0000410000 */
        /* <DEDUP_REMOVED lines=8> */
.L_x_270:
[----:B------:R-:W-:Y:S05]  /*4be0*/  BSYNC.RECONVERGENT B0 ;  /* 0x0000000000007941 */ /* 0x000fea0003800200 */
.L_x_269:
        /* <DEDUP_REMOVED lines=23> */
.L_x_271:
        /* <DEDUP_REMOVED lines=18> */
.L_x_273:
[----:B------:R-:W-:Y:S05]  /*4e80*/  BSYNC.RECONVERGENT B0 ;  /* 0x0000000000007941 */ /* 0x000fea0003800200 */
.L_x_272:
[----:B------:R-:W-:Y:S01]  /*4e90*/  SHF.L.U32 R19, R4, 0x10, RZ ;  /* 0x0000001004137819 */ /* 0x000fe200000006ff */
        /* <DEDUP_REMOVED lines=8> */
[-C--:B0-----:R-:W-:Y:S01]  /*4f20*/  FMUL.FTZ R22, R25, R60.reuse ;  /* 0x0000003c19167220 */ /* 0x081fe20000410000 */
        /* <DEDUP_REMOVED lines=23> */
.L_x_274:
        /* <DEDUP_REMOVED lines=19> */
[C-C-:B------:R-:W-:Y:S01]  /*51d0*/  FFMA.FTZ R25, R20.reuse, R22, R21.reuse ;  /* 0x0000001614197223 */ /* 0x140fe20000010015 */
        /* <DEDUP_REMOVED lines=27> */
[C---:B-1----:R-:W-:Y:S02]  /*5390*/  LEA R18, P3, R4.reuse, UR10, 0x1 ;  /* 0x0000000a04127c11 */ /* 0x042fe4000f8608ff */
[----:B------:R-:W-:Y:S02]  /*53a0*/  IADD3 R57, PT, PT, R5, R57, RZ ;  /* 0x0000003905397210 */ /* 0x000fe40007ffe0ff */
[----:B------:R-:W-:Y:S02]  /*53b0*/  F2FP.BF16.F32.PACK_AB R21, R21, R56 ;  /* 0x000000381515723e */ /* 0x000fe400000010ff */
[----:B------:R-:W-:-:S05]  /*53c0*/  LEA.HI.X R19, R4, UR11, R57, 0x1, P3 ;  /* 0x0000000b04137c11 */ /* 0x000fca00098f0c39 */
[----:B------:R0:W-:Y:S02]  /*53d0*/  STG.E desc[UR6][R18.64], R21 ;  /* 0x0000001512007986 */ /* 0x0001e4000c101906 */
.L_x_276:
[----:B------:R-:W-:Y:S05]  /*53e0*/  BSYNC.RECONVERGENT B0 ;  /* 0x0000000000007941 */ /* 0x000fea0003800200 */
.L_x_275:
        /* <DEDUP_REMOVED lines=21> */
.L_x_277:
[----:B------:R-:W-:Y:S01]  /*5540*/  BSSY.RECONVERGENT B0, `(.L_x_278) ;  /* 0x0000012000007945 */ /* 0x000fe20003800200 */
[----:B------:R-:W-:Y:S01]  /*5550*/  FFMA.FTZ R43, R40, R6, -R43 ;  /* 0x00000006282b7223 */ /* 0x000fe2000001082b */
[----:B------:R-:W-:Y:S02]  /*5560*/  FFMA.FTZ R53, R17, R53, -R54 ;  /* 0x0000003511357223 */ /* 0x000fe40000010836 */
[----:B------:R-:W-:Y:S05]  /*5570*/  @P0 BRA `(.L_x_279) ;  /* 0x0000000000380947 */ /* 0x000fea0003800000 */
[----:B------:R-:W1:Y:S01]  /*5580*/  LDCU.64 UR4, c[0x0][0x3f8] ;  /* 0x00007f00ff0477ac */ /* 0x000e620008000a00 */
[----:B------:R-:W-:Y:S01]  /*5590*/  MOV R4, R64 ;  /* 0x0000004000047202 */ /* 0x000fe20000000f00 */
[-C--:B------:R-:W-:Y:S01]  /*55a0*/  FMUL.FTZ R43, R43, R60.reuse ;  /* 0x0000003c2b2b7220 */ /* 0x080fe20000410000 */
[----:B------:R-:W-:Y:S01]  /*55b0*/  MOV R5, R67 ;  /* 0x0000004300057202 */ /* 0x000fe20000000f00 */
[----:B------:R-:W2:Y:S01]  /*55c0*/  LDCU.64 UR10, c[0x0][0x380] ;  /* 0x00007000ff0a77ac */ /* 0x000ea20008000a00 */
[----:B0-----:R-:W-:Y:S01]  /*55d0*/  FMUL.FTZ R18, R53, R60 ;  /* 0x0000003c35127220 */ /* 0x001fe20000410000 */
[----:B-1----:R-:W-:Y:S02]  /*55e0*/  IMAD R6, R55, UR4, RZ ;  /* 0x0000000437067c24 */ /* 0x002fe4000f8e02ff */
[----:B------:R-:W-:-:S04]  /*55f0*/  IMAD.WIDE.U32 R4, R7, UR4, R4 ;  /* 0x0000000407047c25 */ /* 0x000fc8000f8e0004 */
[----:B------:R-:W-:Y:S01]  /*5600*/  IMAD R7, R7, UR5, R6 ;  /* 0x0000000507077c24 */ /* 0x000fe2000f8e0206 */
[----:B--2---:R-:W-:-:S04]  /*5610*/  LEA R6, P0, R4, UR10, 0x1 ;  /* 0x0000000a04067c11 */ /* 0x004fc8000f8008ff */
[----:B------:R-:W-:Y:S02]  /*5620*/  IADD3 R7, PT, PT, R5, R7, RZ ;  /* 0x0000000705077210 */ /* 0x000fe40007ffe0ff */
[----:B------:R-:W-:Y:S02]  /*5630*/  F2FP.BF16.F32.PACK_AB R5, R18, R43 ;  /* 0x0000002b1205723e */ /* 0x000fe400000010ff */
[----:B------:R-:W-:-:S05]  /*5640*/  LEA.HI.X R7, R4, UR11, R7, 0x1, P0 ;  /* 0x0000000b04077c11 */ /* 0x000fca00080f0c07 */
[----:B------:R1:W-:Y:S02]  /*5650*/  STG.E desc[UR6][R6.64], R5 ;  /* 0x0000000506007986 */ /* 0x0003e4000c101906 */
.L_x_279:
[----:B------:R-:W-:Y:S05]  /*5660*/  BSYNC.RECONVERGENT B0 ;  /* 0x0000000000007941 */ /* 0x000fea0003800200 */
.L_x_278:
[----:B------:R-:W-:Y:S02]  /*5670*/  SHF.L.U32 R8, R8, 0x10, RZ ;  /* 0x0000001008087819 */ /* 0x000fe400000006ff */
[----:B------:R-:W-:Y:S01]  /*5680*/  SHF.L.U32 R51, R51, 0x10, RZ ;  /* 0x0000001033337819 */ /* 0x000fe200000006ff */
[----:B------:R-:W-:Y:S06]  /*5690*/  BRA.U !UP0, `(.L_x_280) ;  /* 0x0000000108487547 */ /* 0x000fec000b800000 */
[----:B------:R-:W-:Y:S01]  /*56a0*/  FFMA.FTZ R28, R40, R28, R41 ;  /* 0x0000001c281c7223 */ /* 0x000fe20000010029 */
[----:B------:R-:W-:-:S03]  /*56b0*/  FFMA.FTZ R32, R17, R32, R44 ;  /* 0x0000002011207223 */ /* 0x000fc6000001002c */
[----:B------:R-:W-:Y:S01]  /*56c0*/  FMUL.FTZ R4, R28, -1.4426950216293334961 ;  /* 0xbfb8aa3b1c047820 */ /* 0x000fe20000410000 */
[----:B-1----:R-:W-:-:S05]  /*56d0*/  FMUL.FTZ R6, R32, -1.4426950216293334961 ;  /* 0xbfb8aa3b20067820 */ /* 0x002fca0000410000 */
[----:B------:R-:W1:Y:S04]  /*56e0*/  MUFU.EX2 R4, R4 ;  /* 0x0000000400047308 */ /* 0x000e680000000800 */
[----:B------:R-:W2:Y:S01]  /*56f0*/  MUFU.EX2 R6, R6 ;  /* 0x0000000600067308 */ /* 0x000ea20000000800 */
[----:B-1----:R-:W-:Y:S01]  /*5700*/  FADD.FTZ R5, R4, 1 ;  /* 0x3f80000004057421 */ /* 0x002fe20000010000 */
[----:B--2---:R-:W-:-:S05]  /*5710*/  FADD.FTZ R7, R6, 1 ;  /* 0x3f80000006077421 */ /* 0x004fca0000010000 */
[----:B------:R-:W1:Y:S08]  /*5720*/  MUFU.RCP R5, R5 ;  /* 0x0000000500057308 */ /* 0x000e700000001000 */
[----:B0-----:R-:W0:Y:S01]  /*5730*/  MUFU.RCP R18, R7 ;  /* 0x0000000700127308 */ /* 0x001e220000001000 */
[----:B-1----:R-:W-:Y:S01]  /*5740*/  FADD.FTZ R19, -R5, 1 ;  /* 0x3f80000005137421 */ /* 0x002fe20000010100 */
[----:B------:R-:W-:-:S03]  /*5750*/  FMUL.FTZ R8, R8, R5 ;  /* 0x0000000508087220 */ /* 0x000fc60000410000 */
[----:B------:R-:W-:Y:S01]  /*5760*/  FFMA.FTZ R19, R28, R19, 1 ;  /* 0x3f8000001c137423 */ /* 0x000fe20000010013 */
[----:B0-----:R-:W-:Y:S01]  /*5770*/  FADD.FTZ R21, -R18, 1 ;  /* 0x3f80000012157421 */ /* 0x001fe20000010100 */
[----:B------:R-:W-:Y:S02]  /*5780*/  FMUL.FTZ R51, R51, R18 ;  /* 0x0000001233337220 */ /* 0x000fe40000410000 */
[----:B------:R-:W-:Y:S01]  /*5790*/  FMUL.FTZ R8, R8, R19 ;  /* 0x0000001308087220 */ /* 0x000fe20000410000 */
[----:B------:R-:W-:-:S04]  /*57a0*/  FFMA.FTZ R32, R32, R21, 1 ;  /* 0x3f80000020207423 */ /* 0x000fc80000010015 */
[----:B------:R-:W-:-:S07]  /*57b0*/  FMUL.FTZ R51, R51, R32 ;  /* 0x0000002033337220 */ /* 0x000fce0000410000 */
.L_x_280:
[----:B------:R-:W-:Y:S01]  /*57c0*/  BSSY.RECONVERGENT B0, `(.L_x_281) ;  /* 0x0000012000007945 */ /* 0x000fe20003800200 */
[----:B------:R-:W-:Y:S01]  /*57d0*/  FFMA.FTZ R33, R40, R8, -R33 ;  /* 0x0000000828217223 */ /* 0x000fe20000010821 */
[----:B------:R-:W-:Y:S02]  /*57e0*/  FFMA.FTZ R51, R17, R51, -R52 ;  /* 0x0000003311337223 */ /* 0x000fe40000010834 */
[----:B------:R-:W-:Y:S05]  /*57f0*/  @P4 BRA `(.L_x_282) ;  /* 0x0000000000384947 */ /* 0x000fea0003800000 */
[----:B------:R-:W2:Y:S01]  /*5800*/  LDCU.64 UR4, c[0x0][0x3f8] ;  /* 0x00007f00ff0477ac */ /* 0x000ea20008000a00 */
[----:B------:R-:W-:Y:S01]  /*5810*/  MOV R4, R64 ;  /* 0x0000004000047202 */ /* 0x000fe20000000f00 */
[-C--:B------:R-:W-:Y:S01]  /*5820*/  FMUL.FTZ R33, R33, R60.reuse ;  /* 0x0000003c21217220 */ /* 0x080fe20000410000 */
[----:B-1----:R-:W-:Y:S01]  /*5830*/  MOV R5, R67 ;  /* 0x0000004300057202 */ /* 0x002fe20000000f00 */
[----:B------:R-:W1:Y:S01]  /*5840*/  LDCU.64 UR10, c[0x0][0x380] ;  /* 0x00007000ff0a77ac */ /* 0x000e620008000a00 */
[----:B------:R-:W-:Y:S01]  /*5850*/  FMUL.FTZ R8, R51, R60 ;  /* 0x0000003c33087220 */ /* 0x000fe20000410000 */
[----:B--2---:R-:W-:Y:S02]  /*5860*/  IMAD R6, R35, UR4, RZ ;  /* 0x0000000423067c24 */ /* 0x004fe4000f8e02ff */
[----:B------:R-:W-:-:S04]  /*5870*/  IMAD.WIDE.U32 R4, R31, UR4, R4 ;  /* 0x000000041f047c25 */ /* 0x000fc8000f8e0004 */
[----:B------:R-:W-:Y:S01]  /*5880*/  IMAD R31, R31, UR5, R6 ;  /* 0x000000051f1f7c24 */ /* 0x000fe2000f8e0206 */
[----:B-1----:R-:W-:-:S04]  /*5890*/  LEA R6, P0, R4, UR10, 0x1 ;  /* 0x0000000a04067c11 */ /* 0x002fc8000f8008ff */
[----:B------:R-:W-:Y:S02]  /*58a0*/  IADD3 R31, PT, PT, R5, R31, RZ ;  /* 0x0000001f051f7210 */ /* 0x000fe40007ffe0ff */
[----:B------:R-:W-:Y:S02]  /*58b0*/  F2FP.BF16.F32.PACK_AB R5, R8, R33 ;  /* 0x000000210805723e */ /* 0x000fe400000010ff */
[----:B------:R-:W-:-:S05]  /*58c0*/  LEA.HI.X R7, R4, UR11, R31, 0x1, P0 ;  /* 0x0000000b04077c11 */ /* 0x000fca00080f0c1f */
[----:B------:R2:W-:Y:S02]  /*58d0*/  STG.E desc[UR6][R6.64], R5 ;  /* 0x0000000506007986 */ /* 0x0005e4000c101906 */
.L_x_282:
[----:B------:R-:W-:Y:S05]  /*58e0*/  BSYNC.RECONVERGENT B0 ;  /* 0x0000000000007941 */ /* 0x000fea0003800200 */
.L_x_281:
[----:B------:R-:W-:Y:S02]  /*58f0*/  SHF.L.U32 R10, R10, 0x10, RZ ;  /* 0x000000100a0a7819 */ /* 0x000fe400000006ff */
[----:B------:R-:W-:Y:S01]  /*5900*/  SHF.L.U32 R49, R49, 0x10, RZ ;  /* 0x0000001031317819 */ /* 0x000fe200000006ff */
[----:B------:R-:W-:Y:S06]  /*5910*/  BRA.U !UP0, `(.L_x_283) ;  /* 0x0000000108487547 */ /* 0x000fec000b800000 */
[----:B------:R-:W-:Y:S01]  /*5920*/  FFMA.FTZ R16, R40, R16, R41 ;  /* 0x0000001028107223 */ /* 0x000fe20000010029 */
[----:B------:R-:W-:-:S03]  /*5930*/  FFMA.FTZ R9, R17, R9, R44 ;  /* 0x0000000911097223 */ /* 0x000fc6000001002c */
[----:B------:R-:W-:Y:S01]  /*5940*/  FMUL.FTZ R4, R16, -1.4426950216293334961 ;  /* 0xbfb8aa3b10047820 */ /* 0x000fe20000410000 */
[----:B-12---:R-:W-:-:S05]  /*5950*/  FMUL.FTZ R6, R9, -1.4426950216293334961 ;  /* 0xbfb8aa3b09067820 */ /* 0x006fca0000410000 */
[----:B------:R-:W1:Y:S04]  /*5960*/  MUFU.EX2 R4, R4 ;  /* 0x0000000400047308 */ /* 0x000e680000000800 */
[----:B------:R-:W2:Y:S01]  /*5970*/  MUFU.EX2 R6, R6 ;  /* 0x0000000600067308 */ /* 0x000ea20000000800 */
[----:B-1----:R-:W-:Y:S01]  /*5980*/  FADD.FTZ R5, R4, 1 ;  /* 0x3f80000004057421 */ /* 0x002fe20000010000 */
        /* <DEDUP_REMOVED lines=11> */
.L_x_283:
[----:B------:R-:W-:Y:S01]  /*5a40*/  BSSY.RECONVERGENT B0, `(.L_x_284) ;  /* 0x0000012000007945 */ /* 0x000fe20003800200 */
[----:B------:R-:W-:Y:S01]  /*5a50*/  FFMA.FTZ R15, R40, R10, -R15 ;  /* 0x0000000a280f7223 */ /* 0x000fe2000001080f */
[----:B------:R-:W-:Y:S02]  /*5a60*/  FFMA.FTZ R49, R17, R49, -R50 ;  /* 0x0000003111317223 */ /* 0x000fe40000010832 */
[----:B------:R-:W-:Y:S05]  /*5a70*/  @P5 BRA `(.L_x_285) ;  /* 0x0000000000385947 */ /* 0x000fea0003800000 */
[----:B------:R-:W3:Y:S01]  /*5a80*/  LDCU.64 UR4, c[0x0][0x3f8] ;  /* 0x00007f00ff0477ac */ /* 0x000ee20008000a00 */
[----:B------:R-:W-:Y:S01]  /*5a90*/  MOV R4, R64 ;  /* 0x0000004000047202 */ /* 0x000fe20000000f00 */
[-C--:B------:R-:W-:Y:S01]  /*5aa0*/  FMUL.FTZ R15, R15, R60.reuse ;  /* 0x0000003c0f0f7220 */ /* 0x080fe20000410000 */
[----:B-12---:R-:W-:Y:S01]  /*5ab0*/  MOV R5, R67 ;  /* 0x0000004300057202 */ /* 0x006fe20000000f00 */
[----:B------:R-:W1:Y:S01]  /*5ac0*/  LDCU.64 UR10, c[0x0][0x380] ;  /* 0x00007000ff0a77ac */ /* 0x000e620008000a00 */
[----:B------:R-:W-:Y:S01]  /*5ad0*/  FMUL.FTZ R8, R49, R60 ;  /* 0x0000003c31087220 */ /* 0x000fe20000410000 */
[----:B---3--:R-:W-:Y:S02]  /*5ae0*/  IMAD R6, R29, UR4, RZ ;  /* 0x000000041d067c24 */ /* 0x008fe4000f8e02ff */
[----:B------:R-:W-:-:S04]  /*5af0*/  IMAD.WIDE.U32 R4, R13, UR4, R4 ;  /* 0x000000040d047c25 */ /* 0x000fc8000f8e0004 */
[----:B------:R-:W-:Y:S01]  /*5b00*/  IMAD R13, R13, UR5, R6 ;  /* 0x000000050d0d7c24 */ /* 0x000fe2000f8e0206 */
[----:B-1----:R-:W-:-:S04]  /*5b10*/  LEA R6, P0, R4, UR10, 0x1 ;  /* 0x0000000a04067c11 */ /* 0x002fc8000f8008ff */
[----:B------:R-:W-:Y:S02]  /*5b20*/  IADD3 R13, PT, PT, R5, R13, RZ ;  /* 0x0000000d050d7210 */ /* 0x000fe40007ffe0ff */
[----:B------:R-:W-:Y:S02]  /*5b30*/  F2FP.BF16.F32.PACK_AB R5, R8, R15 ;  /* 0x0000000f0805723e */ /* 0x000fe400000010ff */
[----:B------:R-:W-:-:S05]  /*5b40*/  LEA.HI.X R7, R4, UR11, R13, 0x1, P0 ;  /* 0x0000000b04077c11 */ /* 0x000fca00080f0c0d */
[----:B------:R3:W-:Y:S02]  /*5b50*/  STG.E desc[UR6][R6.64], R5 ;  /* 0x0000000506007986 */ /* 0x0007e4000c101906 */
.L_x_285:
[----:B------:R-:W-:Y:S05]  /*5b60*/  BSYNC.RECONVERGENT B0 ;  /* 0x0000000000007941 */ /* 0x000fea0003800200 */
.L_x_284:
[----:B------:R-:W-:Y:S02]  /*5b70*/  SHF.L.U32 R12, R12, 0x10, RZ ;  /* 0x000000100c0c7819 */ /* 0x000fe400000006ff */
[----:B------:R-:W-:Y:S01]  /*5b80*/  SHF.L.U32 R47, R47, 0x10, RZ ;  /* 0x000000102f2f7819 */ /* 0x000fe200000006ff */
[----:B------:R-:W-:Y:S06]  /*5b90*/  BRA.U !UP0, `(.L_x_286) ;  /* 0x0000000108487547 */ /* 0x000fec000b800000 */
[----:B------:R-:W-:Y:S01]  /*5ba0*/  FFMA.FTZ R22, R40, R22, R41 ;  /* 0x0000001628167223 */ /* 0x000fe20000010029 */
[----:B------:R-:W-:-:S03]  /*5bb0*/  FFMA.FTZ R24, R17, R24, R44 ;  /* 0x0000001811187223 */ /* 0x000fc6000001002c */
[----:B------:R-:W-:Y:S01]  /*5bc0*/  FMUL.FTZ R4, R22, -1.4426950216293334961 ;  /* 0xbfb8aa3b16047820 */ /* 0x000fe20000410000 */
[----:B-123--:R-:W-:-:S05]  /*5bd0*/  FMUL.FTZ R6, R24, -1.4426950216293334961 ;  /* 0xbfb8aa3b18067820 */ /* 0x00efca0000410000 */
[----:B------:R-:W1:Y:S04]  /*5be0*/  MUFU.EX2 R4, R4 ;  /* 0x0000000400047308 */ /* 0x000e680000000800 */
[----:B------:R-:W2:Y:S01]  /*5bf0*/  MUFU.EX2 R6, R6 ;  /* 0x0000000600067308 */ /* 0x000ea20000000800 */
[----:B-1----:R-:W-:Y:S01]  /*5c00*/  FADD.FTZ R5, R4, 1 ;  /* 0x3f80000004057421 */ /* 0x002fe20000010000 */
[----:B--2---:R-:W-:-:S05]  /*5c10*/  FADD.FTZ R7, R6, 1 ;  /* 0x3f80000006077421 */ /* 0x004fca0000010000 */
[----:B------:R-:W1:Y:S08]  /*5c20*/  MUFU.RCP R5, R5 ;  /* 0x0000000500057308 */ /* 0x000e700000001000 */
[----:B------:R-:W2:Y:S01]  /*5c30*/  MUFU.RCP R8, R7 ;  /* 0x0000000700087308 */ /* 0x000ea20000001000 */
[----:B-1----:R-:W-:Y:S01]  /*5c40*/  FADD.FTZ R9, -R5, 1 ;  /* 0x3f80000005097421 */ /* 0x002fe20000010100 */
[----:B------:R-:W-:-:S03]  /*5c50*/  FMUL.FTZ R12, R12, R5 ;  /* 0x000000050c0c7220 */ /* 0x000fc60000410000 */
[----:B------:R-:W-:Y:S01]  /*5c60*/  FFMA.FTZ R9, R22, R9, 1 ;  /* 0x3f80000016097423 */ /* 0x000fe20000010009 */
[----:B--2---:R-:W-:Y:S01]  /*5c70*/  FADD.FTZ R13, -R8, 1 ;  /* 0x3f800000080d7421 */ /* 0x004fe20000010100 */
[----:B------:R-:W-:Y:S02]  /*5c80*/  FMUL.FTZ R47, R47, R8 ;  /* 0x000000082f2f7220 */ /* 0x000fe40000410000 */
[----:B------:R-:W-:Y:S01]  /*5c90*/  FMUL.FTZ R12, R12, R9 ;  /* 0x000000090c0c7220 */ /* 0x000fe20000410000 */
[----:B------:R-:W-:-:S04]  /*5ca0*/  FFMA.FTZ R24, R24, R13, 1 ;  /* 0x3f80000018187423 */ /* 0x000fc8000001000d */
[----:B------:R-:W-:-:S07]  /*5cb0*/  FMUL.FTZ R47, R47, R24 ;  /* 0x000000182f2f7220 */ /* 0x000fce0000410000 */
.L_x_286:
[----:B------:R-:W-:Y:S01]  /*5cc0*/  BSSY.RECONVERGENT B0, `(.L_x_287) ;  /* 0x0000012000007945 */ /* 0x000fe20003800200 */
[----:B------:R-:W-:Y:S01]  /*5cd0*/  FFMA.FTZ R25, R40, R12, -R25 ;  /* 0x0000000c28197223 */ /* 0x000fe20000010819 */
[----:B------:R-:W-:Y:S02]  /*5ce0*/  FFMA.FTZ R47, R17, R47, -R34 ;  /* 0x0000002f112f7223 */ /* 0x000fe40000010822 */
[----:B------:R-:W-:Y:S05]  /*5cf0*/  @P2 BRA `(.L_x_288) ;  /* 0x0000000000382947 */ /* 0x000fea0003800000 */
[----:B------:R-:W4:Y:S01]  /*5d00*/  LDCU.64 UR4, c[0x0][0x3f8] ;  /* 0x00007f00ff0477ac */ /* 0x000f220008000a00 */
[----:B------:R-:W-:Y:S01]  /*5d10*/  MOV R4, R64 ;  /* 0x0000004000047202 */ /* 0x000fe20000000f00 */
[----:B------:R-:W-:Y:S01]  /*5d20*/  FMUL.FTZ R25, R25, R60 ;  /* 0x0000003c19197220 */ /* 0x000fe20000410000 */
[----:B-123--:R-:W-:Y:S01]  /*5d30*/  MOV R5, R67 ;  /* 0x0000004300057202 */ /* 0x00efe20000000f00 */
[----:B------:R-:W1:Y:S01]  /*5d40*/  LDCU.64 UR10, c[0x0][0x380] ;  /* 0x00007000ff0a77ac */ /* 0x000e620008000a00 */
[----:B----4-:R-:W-:Y:S02]  /*5d50*/  IMAD R8, R23, UR4, RZ ;  /* 0x0000000417087c24 */ /* 0x010fe4000f8e02ff */
        /* <DEDUP_REMOVED lines=8> */
.L_x_288:
[----:B------:R-:W-:Y:S05]  /*5de0*/  BSYNC.RECONVERGENT B0 ;  /* 0x0000000000007941 */ /* 0x000fea0003800200 */
.L_x_287:
[----:B------:R-:W-:Y:S02]  /*5df0*/  SHF.L.U32 R14, R14, 0x10, RZ ;  /* 0x000000100e0e7819 */ /* 0x000fe400000006ff */
[----:B------:R-:W-:Y:S02]  /*5e00*/  SHF.R.S32.HI R10, RZ, 0x1f, R3 ;  /* 0x0000001fff0a7819 */ /* 0x000fe40000011403 */
[----:B------:R-:W-:Y:S01]  /*5e10*/  SHF.L.U32 R45, R45, 0x10, RZ ;  /* 0x000000102d2d7819 */ /* 0x000fe200000006ff */
[----:B------:R-:W-:Y:S06]  /*5e20*/  BRA.U !UP0, `(.L_x_289) ;  /* 0x0000000108487547 */ /* 0x000fec000b800000 */
[----:B------:R-:W-:Y:S01]  /*5e30*/  FFMA.FTZ R26, R40, R26, R41 ;  /* 0x0000001a281a7223 */ /* 0x000fe20000010029 */
[----:B------:R-:W-:-:S03]  /*5e40*/  FFMA.FTZ R30, R17, R30, R44 ;  /* 0x0000001e111e7223 */ /* 0x000fc6000001002c */
[----:B----4-:R-:W-:Y:S01]  /*5e50*/  FMUL.FTZ R4, R26, -1.4426950216293334961 ;  /* 0xbfb8aa3b1a047820 */ /* 0x010fe20000410000 */
        /* <DEDUP_REMOVED lines=15> */
.L_x_289:
[----:B------:R-:W-:Y:S01]  /*5f50*/  ISETP.GE.AND.EX P1, PT, R10, UR9, PT, P1 ;  /* 0x000000090a007c0c */ /* 0x000fe2000bf26310 */
[----:B------:R-:W-:Y:S01]  /*5f60*/  FFMA.FTZ R27, R40, R14, -R27 ;  /* 0x0000000e281b7223 */ /* 0x000fe2000001081b */
[----:B------:R-:W-:Y:S01]  /*5f70*/  FFMA.FTZ R17, R17, R45, -R20 ;  /* 0x0000002d11117223 */ /* 0x000fe20000010814 */
[----:B------:R-:W-:Y:S02]  /*5f80*/  BSSY.RECONVERGENT B0, `(.L_x_290) ;  /* 0x000000f000007945 */ /* 0x000fe40003800200 */
[-C--:B------:R-:W-:Y:S01]  /*5f90*/  FMUL.FTZ R27, R27, R60.reuse ;  /* 0x0000003c1b1b7220 */ /* 0x080fe20000410000 */
[----:B------:R-:W-:-:S07]  /*5fa0*/  FMUL.FTZ R60, R17, R60 ;  /* 0x0000003c113c7220 */ /* 0x000fce0000410000 */
[----:B------:R-:W-:Y:S05]  /*5fb0*/  @P1 BRA `(.L_x_291) ;  /* 0x00000000002c1947 */ /* 0x000fea0003800000 */
[----:B------:R-:W5:Y:S01]  /*5fc0*/  LDCU.64 UR4, c[0x0][0x3f8] ;  /* 0x00007f00ff0477ac */ /* 0x000f620008000a00 */
[----:B------:R-:W-:Y:S01]  /*5fd0*/  MOV R65, R67 ;  /* 0x0000004300417202 */ /* 0x000fe20000000f00 */
[----:B------:R-:W4:Y:S01]  /*5fe0*/  LDCU.64 UR8, c[0x0][0x380] ;  /* 0x00007000ff0877ac */ /* 0x000f220008000a00 */
[----:B-----5:R-:W-:Y:S02]  /*5ff0*/  IMAD R10, R10, UR4, RZ ;  /* 0x000000040a0a7c24 */ /* 0x020fe4000f8e02ff */
[----:B------:R-:W-:-:S04]  /*6000*/  IMAD.WIDE.U32 R64, R3, UR4, R64 ;  /* 0x0000000403407c25 */ /* 0x000fc8000f8e0040 */
[----:B------:R-:W-:Y:S01]  /*6010*/  IMAD R3, R3, UR5, R10 ;  /* 0x0000000503037c24 */ /* 0x000fe2000f8e020a */
[----:B----4-:R-:W-:-:S04]  /*6020*/  LEA R4, P0, R64, UR8, 0x1 ;  /* 0x0000000840047c11 */ /* 0x010fc8000f8008ff */
[----:B------:R-:W-:-:S04]  /*6030*/  IADD3 R3, PT, PT, R65, R3, RZ ;  /* 0x0000000341037210 */ /* 0x000fc80007ffe0ff */
[----:B-123--:R-:W-:Y:S02]  /*6040*/  LEA.HI.X R5, R64, UR9, R3, 0x1, P0 ;  /* 0x0000000940057c11 */ /* 0x00efe400080f0c03 */
[----:B------:R-:W-:-:S05]  /*6050*/  F2FP.BF16.F32.PACK_AB R3, R60, R27 ;  /* 0x0000001b3c03723e */ /* 0x000fca00000010ff */
[----:B------:R1:W-:Y:S02]  /*6060*/  STG.E desc[UR6][R4.64], R3 ;  /* 0x0000000304007986 */ /* 0x0003e4000c101906 */
.L_x_291:
[----:B------:R-:W-:Y:S05]  /*6070*/  BSYNC.RECONVERGENT B0 ;  /* 0x0000000000007941 */ /* 0x000fea0003800200 */
.L_x_290:
[----:B------:R-:W5:Y:S01]  /*6080*/  LDCU UR4, c[0x0][0x410] ;  /* 0x00008200ff0477ac */ /* 0x000f620008000800 */
[----:B------:R-:W-:Y:S02]  /*6090*/  IADD3 R39, PT, PT, R42, R39, RZ ;  /* 0x000000272a277210 */ /* 0x000fe40007ffe0ff */
[----:B------:R-:W-:Y:S01]  /*60a0*/  IADD3 R36, PT, PT, R36, 0x1, RZ ;  /* 0x0000000124247810 */ /* 0x000fe20007ffe0ff */
[----:B------:R-:W5:Y:S02]  /*60b0*/  LDCU UR5, c[0x0][0x3e0] ;  /* 0x00007c00ff0577ac */ /* 0x000f640008000800 */
[----:B-----5:R-:W-:-:S06]  /*60c0*/  UIMAD UR4, UR4, UR5, URZ ;  /* 0x00000005040472a4 */ /* 0x020fcc000f8e02ff */
[----:B------:R-:W-:-:S13]  /*60d0*/  ISETP.GE.AND P0, PT, R39, UR4, PT ;  /* 0x0000000427007c0c */ /* 0x000fda000bf06270 */
[----:B------:R-:W-:Y:S05]  /*60e0*/  @!P0 BRA `(.L_x_292) ;  /* 0xffffffa0001c8947 */ /* 0x000fea000383ffff */
.L_x_249:
[----:B------:R-:W5:Y:S01]  /*60f0*/  S2R R9, SR_TID.X ;  /* 0x0000000000097919 */ /* 0x000f620000002100 */
[----:B-1--4-:R-:W1:Y:S01]  /*6100*/  LDC R4, c[0x0][0x370] ;  /* 0x0000dc00ff047b82 */ /* 0x012e620000000800 */
[----:B------:R-:W-:Y:S07]  /*6110*/  BSSY.RECONVERGENT B0, `(.L_x_293) ;  /* 0x000000e000007945 */ /* 0x000fee0003800200 */
[----:B--23--:R-:W2:Y:S08]  /*6120*/  LDC R7, c[0x0][0x374] ;  /* 0x0000dd00ff077b82 */ /* 0x00ceb00000000800 */
[----:B------:R-:W3:Y:S01]  /*6130*/  LDC.64 R2, c[0x0][0x3c8] ;  /* 0x0000f200ff027b82 */ /* 0x000ee20000000a00 */
[----:B-1----:R-:W-:-:S02]  /*6140*/  ISETP.NE.AND P0, PT, R4, 0x1, PT ;  /* 0x000000010400780c */ /* 0x002fc40003f05270 */
[----:B-----5:R-:W-:Y:S02]  /*6150*/  ISETP.NE.AND P1, PT, R9, RZ, PT ;  /* 0x000000ff0900720c */ /* 0x020fe40003f25270 */
[----:B--2---:R-:W-:-:S04]  /*6160*/  SHF.L.U32 R0, R7, 0x1, RZ ;  /* 0x0000000107007819 */ /* 0x004fc800000006ff */
[----:B------:R-:W-:-:S05]  /*6170*/  SEL R5, R0, RZ, P0 ;  /* 0x000000ff00057207 */ /* 0x000fca0000000000 */
[----:B---3--:R-:W-:Y:S02]  /*6180*/  IMAD.WIDE.U32 R2, R5, 0x4, R2 ;  /* 0x0000000405027825 */ /* 0x008fe400078e0002 */
[----:B------:R-:W-:Y:S05]  /*6190*/  @P1 BRA `(.L_x_294) ;  /* 0x0000000000141947 */ /* 0x000fea0003800000 */
[----:B------:R-:W-:Y:S01]  /*61a0*/  HFMA2 R5, -RZ, RZ, 0, 5.9604644775390625e-08 ;  /* 0x00000001ff057431 */ /* 0x000fe200000001ff */
[----:B------:R-:W-:Y:S06]  /*61b0*/  MEMBAR.ALL.GPU ;  /* 0x0000000000007992 */ /* 0x000fec000000a000 */
[----:B------:R-:W-:-:S00]  /*61c0*/  ERRBAR ;  /* 0x00000000000079ab */ /* 0x000fc00000000000 */
[----:B------:R-:W-:Y:S06]  /*61d0*/  CGAERRBAR ;  /* 0x00000000000075ab */ /* 0x000fec0000000000 */
[----:B------:R1:W-:Y:S02]  /*61e0*/  REDG.E.ADD.S32.STRONG.GPU desc[UR6][R2.64], R5 ;  /* 0x000000050200798e */ /* 0x0003e4000c12e306 */
.L_x_294:
[----:B------:R-:W-:Y:S05]  /*61f0*/  BSYNC.RECONVERGENT B0 ;  /* 0x0000000000007941 */ /* 0x000fea0003800200 */
.L_x_293:
        /* <DEDUP_REMOVED lines=11> */
.L_x_296:
[----:B------:R-:W2:Y:S04]  /*62b0*/  LDG.E.STRONG.GPU R5, desc[UR6][R2.64] ;  /* 0x0000000602057981 */ /* 0x000ea8000c1ef900 */
[----:B--2---:R-:W-:Y:S01]  /*62c0*/  CCTL.IVALL ;  /* 0x00000000ff00798f */ /* 0x004fe20002000000 */
[----:B------:R-:W-:Y:S05]  /*62d0*/  YIELD ;  /* 0x0000000000007946 */ /* 0x000fea0003800000 */
[----:B------:R-:W-:-:S13]  /*62e0*/  ISETP.NE.AND P0, PT, R5, R0, PT ;  /* 0x000000000500720c */ /* 0x000fda0003f05270 */
[----:B------:R-:W-:Y:S05]  /*62f0*/  @P0 BRA `(.L_x_296) ;  /* 0xfffffffc00ec0947 */ /* 0x000fea000383ffff */
.L_x_295:
        /* <DEDUP_REMOVED lines=49> */
[----:B------:R-:W1:Y:S01]  /*6610*/  LDCU.64 UR8, c[0x0][0x3d8] ;  /* 0x00007b00ff0877ac */ /* 0x000e620008000a00 */
        /* <DEDUP_REMOVED lines=8> */
[----:B------:R-:W-:Y:S01]  /*66a0*/  SHF.L.U32 R31, R11, 0x2, RZ ;  /* 0x000000020b1f7819 */ /* 0x000fe200000006ff */
[----:B------:R-:W-:Y:S01]  /*66b0*/  UMOV UR4, URZ ;  /* 0x000000ff00047c82 */ /* 0x000fe20008000000 */
[----:B------:R-:W-:-:S02]  /*66c0*/  SHF.L.U64.HI R33, R0, 0x2, R3 ;  /* 0x0000000200217819 */ /* 0x000fc40000010203 */
[----:B------:R-:W-:Y:S02]  /*66d0*/  IADD3 R5, PT, PT, R7, UR4, RZ ;  /* 0x0000000407057c10 */ /* 0x000fe4000fffe0ff */
[----:B------:R-:W-:Y:S01]  /*66e0*/  MOV R2, R6 ;  /* 0x0000000600027202 */ /* 0x000fe20000000f00 */
[----:B------:R-:W-:Y:S01]  /*66f0*/  IMAD.WIDE.U32 R6, R10, 0x4, RZ ;  /* 0x000000040a067825 */ /* 0x000fe200078e00ff */
[----:B-1----:R-:W-:Y:S02]  /*6700*/  IADD3 R27, P1, PT, R22, UR8, RZ ;  /* 0x00000008161b7c10 */ /* 0x002fe4000ff3e0ff */
[----:B------:R-:W-:Y:S02]  /*6710*/  SHF.L.U64.HI R29, R28, 0x2, R35 ;  /* 0x000000021c1d7819 */ /* 0x000fe40000010223 */
[----:B--2---:R-:W-:Y:S02]  /*6720*/  IADD3 R24, P2, PT, R22, UR10, RZ ;  /* 0x0000000a16187c10 */ /* 0x004fe4000ff5e0ff */
[----:B------:R-:W-:-:S02]  /*6730*/  IADD3.X R26, PT, PT, R23, UR9, RZ, P1, !PT ;  /* 0x00000009171a7c10 */ /* 0x000fc40008ffe4ff */
[C---:B------:R-:W-:Y:S02]  /*6740*/  IADD3.X R25, PT, PT, R23.reuse, UR11, RZ, P2, !PT ;  /* 0x0000000b17197c10 */ /* 0x040fe400097fe4ff */
[----:B---3--:R-:W-:Y:S02]  /*6750*/  IADD3 R22, P1, PT, R22, UR12, RZ ;  /* 0x0000000c16167c10 */ /* 0x008fe4000ff3e0ff */
[----:B0-----:R-:W-:Y:S02]  /*6760*/  IADD3 R18, P2, PT, RZ, -R9, RZ ;  /* 0x80000009ff127210 */ /* 0x001fe40007f5e0ff */
[----:B------:R-:W-:Y:S02]  /*6770*/  IADD3.X R23, PT, PT, R23, UR13, RZ, P1, !PT ;  /* 0x0000000d17177c10 */ /* 0x000fe40008ffe4ff */
[----:B------:R-:W-:Y:S02]  /*6780*/  IADD3 R31, PT, PT, R7, R31, RZ ;  /* 0x0000001f071f7210 */ /* 0x000fe40007ffe0ff */
[----:B------:R-:W-:-:S07]  /*6790*/  IADD3.X R20, PT, PT, RZ, -0x1, RZ, P2, !PT ;  /* 0xffffffffff147810 */ /* 0x000fce00017fe4ff */
.L_x_299:
[-C--:B-1----:R-:W-:Y:S02]  /*67a0*/  LEA R12, P1, R0, R27.reuse, 0x2 ;  /* 0x0000001b000c7211 */ /* 0x082fe400078210ff */
        /* <DEDUP_REMOVED lines=30> */
.L_x_298:
[----:B------:R-:W-:Y:S05]  /*6990*/  BSYNC.RECONVERGENT B0 ;  /* 0x0000000000007941 */ /* 0x000fea0003800200 */
.L_x_297:
[----:B------:R-:W-:Y:S05]  /*69a0*/  @!P0 EXIT ;  /* 0x000000000000894d */ /* 0x000fea0003800000 */
[C---:B------:R-:W-:Y:S01]  /*69b0*/  SHF.L.U64.HI R11, R10.reuse, 0x2, R11 ;  /* 0x000000020a0b7819 */ /* 0x040fe2000001020b */
[----:B------:R-:W2:Y:S01]  /*69c0*/  LDCU.64 UR4, c[0x0][0x3d8] ;  /* 0x00007b00ff0477ac */ /* 0x000ea20008000a00 */
[----:B01----:R-:W-:Y:S02]  /*69d0*/  SHF.L.U32 R19, R10, 0x2, RZ ;  /* 0x000000020a137819 */ /* 0x003fe400000006ff */
[C---:B------:R-:W-:Y:S01]  /*69e0*/  SHF.L.U64.HI R21, R28.reuse, 0x2, R35 ;  /* 0x000000021c157819 */ /* 0x040fe20000010223 */
[----:B------:R-:W0:Y:S01]  /*69f0*/  LDCU.64 UR8, c[0x0][0x388] ;  /* 0x00007100ff0877ac */ /* 0x000e220008000a00 */
[----:B------:R-:W-:Y:S02]  /*6a00*/  SHF.L.U32 R23, R28, 0x2, RZ ;  /* 0x000000021c177819 */ /* 0x000fe400000006ff */
[C---:B------:R-:W-:Y:S01]  /*6a10*/  SHF.L.U64.HI R15, R0.reuse, 0x2, R3 ;  /* 0x00000002000f7819 */ /* 0x040fe20000010203 */
[----:B------:R-:W1:Y:S01]  /*6a20*/  LDCU.64 UR10, c[0x0][0x390] ;  /* 0x00007200ff0a77ac */ /* 0x000e620008000a00 */
[----:B------:R-:W-:-:S07]  /*6a30*/  SHF.L.U32 R17, R0, 0x2, RZ ;  /* 0x0000000200117819 */ /* 0x000fce00000006ff */
.L_x_300:
[C---:B------:R-:W-:Y:S02]  /*6a40*/  SHF.L.U32 R20, R2.reuse, 0x2, RZ ;  /* 0x0000000202147819 */ /* 0x040fe400000006ff */
[----:B------:R-:W-:Y:S02]  /*6a50*/  SHF.L.U64.HI R22, R2, 0x2, R5 ;  /* 0x0000000202167819 */ /* 0x000fe40000010205 */
[----:B--2---:R-:W-:-:S04]  /*6a60*/  IADD3 R4, P0, PT, R20, UR4, RZ ;  /* 0x0000000414047c10 */ /* 0x004fc8000ff1e0ff */
[----:B------:R-:W-:Y:S02]  /*6a70*/  IADD3.X R5, PT, PT, R22, UR5, RZ, P0, !PT ;  /* 0x0000000516057c10 */ /* 0x000fe400087fe4ff */
[C---:B------:R-:W-:Y:S02]  /*6a80*/  IADD3 R6, P0, PT, R4.reuse, R17, RZ ;  /* 0x0000001104067210 */ /* 0x040fe40007f1e0ff */
[C---:B---3--:R-:W-:Y:S02]  /*6a90*/  IADD3 R24, P2, PT, R4.reuse, R23, RZ ;  /* 0x0000001704187210 */ /* 0x048fe40007f5e0ff */
[C---:B------:R-:W-:Y:S02]  /*6aa0*/  IADD3.X R7, PT, PT, R5.reuse, R15, RZ, P0, !PT ;  /* 0x0000000f05077210 */ /* 0x040fe400007fe4ff */
[----:B------:R-:W-:Y:S02]  /*6ab0*/  IADD3 R12, P1, PT, R4, R19, RZ ;  /* 0x00000013040c7210 */ /* 0x000fe40007f3e0ff */
[C---:B------:R-:W-:Y:S01]  /*6ac0*/  IADD3.X R25, PT, PT, R5.reuse, R21, RZ, P2, !PT ;  /* 0x0000001505197210 */ /* 0x040fe200017fe4ff */
[----:B------:R-:W2:Y:S01]  /*6ad0*/  LDG.E R4, desc[UR6][R4.64] ;  /* 0x0000000604047981 */ /* 0x000ea2000c1e1900 */
[----:B------:R-:W-:-:S03]  /*6ae0*/  IADD3.X R13, PT, PT, R5, R11, RZ, P1, !PT ;  /* 0x0000000b050d7210 */ /* 0x000fc60000ffe4ff */
[----:B------:R-:W2:Y:S04]  /*6af0*/  LDG.E R7, desc[UR6][R6.64] ;  /* 0x0000000606077981 */ /* 0x000ea8000c1e1900 */
[----:B------:R-:W3:Y:S04]  /*6b00*/  LDG.E R12, desc[UR6][R12.64] ;  /* 0x000000060c0c7981 */ /* 0x000ee8000c1e1900 */
[----:B------:R-:W3:Y:S01]  /*6b10*/  LDG.E R25, desc[UR6][R24.64] ;  /* 0x0000000618197981 */ /* 0x000ee2000c1e1900 */
[----:B------:R-:W-:Y:S02]  /*6b20*/  LOP3.LUT R8, R20, 0xfffffffc, RZ, 0xc0, !PT ;  /* 0xfffffffc14087812 */ /* 0x000fe400078ec0ff */
[----:B------:R-:W-:-:S02]  /*6b30*/  LOP3.LUT R9, R22, 0x1, RZ, 0xc0, !PT ;  /* 0x0000000116097812 */ /* 0x000fc400078ec0ff */
[----:B0-----:R-:W-:-:S04]  /*6b40*/  IADD3 R26, P0, PT, R8, UR8, RZ ;  /* 0x00000008081a7c10 */ /* 0x001fc8000ff1e0ff */
[C---:B------:R-:W-:Y:S02]  /*6b50*/  IADD3.X R27, PT, PT, R9.reuse, UR9, RZ, P0, !PT ;  /* 0x00000009091b7c10 */ /* 0x040fe400087fe4ff */
[C---:B-1----:R-:W-:Y:S02]  /*6b60*/  IADD3 R28, P0, PT, R8.reuse, UR10, RZ ;  /* 0x0000000a081c7c10 */ /* 0x042fe4000ff1e0ff */
[----:B------:R-:W-:Y:S02]  /*6b70*/  IADD3 R8, P1, PT, R8, UR4, RZ ;  /* 0x0000000408087c10 */ /* 0x000fe4000ff3e0ff */
[----:B------:R-:W-:Y:S02]  /*6b80*/  IADD3.X R29, PT, PT, R9, UR11, RZ, P0, !PT ;  /* 0x0000000b091d7c10 */ /* 0x000fe400087fe4ff */
[----:B--2---:R-:W-:Y:S02]  /*6b90*/  F2FP.BF16.F32.PACK_AB R31, R7, R4 ;  /* 0x00000004071f723e */ /* 0x004fe400000010ff */
[----:B------:R-:W-:-:S04]  /*6ba0*/  LOP3.LUT R4, R22, 0x3, RZ, 0xc0, !PT ;  /* 0x0000000316047812 */ /* 0x000fc800078ec0ff */
[----:B------:R-:W-:Y:S02]  /*6bb0*/  IADD3.X R9, PT, PT, R4, UR5, RZ, P1, !PT ;  /* 0x0000000504097c10 */ /* 0x000fe40008ffe4ff */
[----:B---3--:R-:W-:Y:S02]  /*6bc0*/  F2FP.BF16.F32.PACK_AB R33, R25, R12 ;  /* 0x0000000c1921723e */ /* 0x008fe400000010ff */
        /* <DEDUP_REMOVED lines=62> */
.L_x_301:
        /* <DEDUP_REMOVED lines=13> */
.L_x_4498:


//--------------------- .text._Z35group_norm_nhwc_bwd_one_pass_kernelI11Bf16IOBf16WLi256ELi96ELi768EEv26Group_norm_nhwc_bwd_params --------------------------
	.section	.text._Z35group_norm_nhwc_bwd_one_pass_kernelI11Bf16IOBf16WLi256ELi96ELi768EEv26Group_norm_nhwc_bwd_params,"ax",@progbits
	.align	128
        .global         _Z35group_norm_nhwc_bwd_one_pass_kernelI11Bf16IOBf16WLi256ELi96ELi768EEv26Group_norm_nhwc_bwd_params
        .type           _Z35group_norm_nhwc_bwd_one_pass_kernelI11Bf16IOBf16WLi256ELi96ELi768EEv26Group_norm_nhwc_bwd_params,@function
        .size           _Z35group_norm_nhwc_bwd_one_pass_kernelI11Bf16IOBf16WLi256ELi96ELi768EEv26Group_norm_nhwc_bwd_params,(.L_x_4499 - _Z35group_norm_nhwc_bwd_one_pass_kernelI11Bf16IOBf16WLi256ELi96ELi768EEv26Group_norm_nhwc_bwd_params)
        .other          _Z35group_norm_nhwc_bwd_one_pass_kernelI11Bf16IOBf16WLi256ELi96ELi768EEv26Group_norm_nhwc_bwd_params,@"STO_CUDA_ENTRY STV_DEFAULT"
_Z35group_norm_nhwc_bwd_one_pass_kernelI11Bf16IOBf16WLi256ELi96ELi768EEv26Group_norm_nhwc_bwd_params:
.text._Z35group_norm_nhwc_bwd_one_pass_kernelI11Bf16IOBf16WLi256ELi96ELi768EEv26Group_norm_nhwc_bwd_params:
        /* <DEDUP_REMOVED lines=21> */
.L_x_369:
[----:B------:R-:W1:Y:S01]  /*0150*/  LDCU UR15, c[0x0][0x410] ;  /* 0x00008200ff0f77ac */ /* 0x000e620008000800 */
[----:B0-----:R-:W-:Y:S01]  /*0160*/  IABS R5, UR5 ;  /* 0x0000000500057c13 */ /* 0x001fe20008000000 */
[----:B------:R-:W2:Y:S01]  /*0170*/  LDC R31, c[0x0][0x41c] ;  /* 0x00010700ff1f7b82 */ /* 0x000ea20000000800 */
[----:B------:R-:W-:Y:S01]  /*0180*/  HFMA2 R68, -RZ, RZ, 0, 0 ;  /* 0x00000000ff447431 */ /* 0x000fe200000001ff */
[----:B------:R-:W-:Y:S01]  /*0190*/  UMOV UR6, URZ ;  /* 0x000000ff00067c82 */ /* 0x000fe20008000000 */
[----:B------:R-:W-:Y:S01]  /*01a0*/  R2UR UR10, R5 ;  /* 0x00000000050a72ca */ /* 0x000fe200000e0000 */
[----:B------:R-:W3:Y:S01]  /*01b0*/  LDCU.128 UR16, c[0x0][0x400] ;  /* 0x00008000ff1077ac */ /* 0x000ee20008000c00 */
[----:B------:R-:W-:Y:S01]  /*01c0*/  UISETP.GE.AND UP1, UPT, UR5, URZ, UPT ;  /* 0x000000ff0500728c */ /* 0x000fe2000bf26270 */
[----:B-1----:R-:W-:Y:S01]  /*01d0*/  MOV R0, UR15 ;  /* 0x0000000f00007c02 */ /* 0x002fe20008000f00 */
[----:B------:R-:W-:Y:S02]  /*01e0*/  ULOP3.LUT UR11, UR5, UR15, URZ, 0x3c, !UPT ;  /* 0x0000000f050b7292 */ /* 0x000fe4000f8e3cff */
[----:B------:R-:W-:Y:S01]  /*01f0*/  UISETP.NE.AND UP0, UPT, UR15, URZ, UPT ;  /* 0x000000ff0f00728c */ /* 0x000fe2000bf05270 */
[----:B------:R-:W-:-:S02]  /*0200*/  IABS R0, R0 ;  /* 0x0000000000007213 */ /* 0x000fc40000000000 */
        /* <DEDUP_REMOVED lines=11> */
[----:B------:R-:W-:-:S04]  /*02c0*/  UIMAD.WIDE.U32 UR8, UR9, UR10, URZ ;  /* 0x0000000a090872a5 */ /* 0x000fc8000f8e00ff */
[----:B------:R-:W-:-:S04]  /*02d0*/  UIADD3 UR7, UPT, UPT, -UR9, URZ, URZ ;  /* 0x000000ff09077290 */ /* 0x000fc8000fffe1ff */
        /* <DEDUP_REMOVED lines=14> */
[----:B------:R-:W-:Y:S01]  /*03c0*/  ISETP.GE.U32.AND P0, PT, R11, UR16, PT ;  /* 0x000000100b007c0c */ /* 0x000fe2000bf06070 */
[----:B------:R-:W-:Y:S01]  /*03d0*/  UISETP.GE.AND UP3, UPT, UR11, URZ, UPT ;  /* 0x000000ff0b00728c */ /* 0x000fe2000bf66270 */
[----:B------:R-:W-:Y:S01]  /*03e0*/  SHF.R.S32.HI R13, RZ, 0x1f, R11 ;  /* 0x0000001fff0d7819 */ /* 0x000fe2000001140b */
[----:B------:R-:W-:-:S03]  /*03f0*/  @!UP1 UIADD3 UR7, UPT, UPT, -UR7, URZ, URZ ;  /* 0x000000ff07079290 */ /* 0x000fc6000fffe1ff */
[----:B------:R-:W-:Y:S01]  /*0400*/  ISETP.GE.AND.EX P0, PT, R13, UR17, PT, P0 ;  /* 0x000000110d007c0c */ /* 0x000fe2000bf06300 */
[----:B------:R-:W-:Y:S02]  /*0410*/  USEL UR11, UR10, UR7, !UP0 ;  /* 0x000000070a0b7287 */ /* 0x000fe4000c000000 */
[----:B------:R-:W-:Y:S02]  /*0420*/  @UP2 UIADD3 UR9, UPT, UPT, UR9, 0x1, URZ ;  /* 0x0000000109092890 */ /* 0x000fe4000fffe0ff */
[----:B------:R-:W1:Y:S01]  /*0430*/  @!P1 LDC.64 R6, c[0x0][0x3f8] ;  /* 0x0000fe00ff069b82 */ /* 0x000e620000000a00 */
[----:B------:R-:W-:Y:S02]  /*0440*/  UIMAD UR7, UR11, 0x60, URZ ;  /* 0x000000600b0778a4 */ /* 0x000fe4000f8e02ff */
[----:B------:R-:W-:-:S04]  /*0450*/  @!UP3 UIADD3 UR9, UPT, UPT, -UR9, URZ, URZ ;  /* 0x000000ff0909b290 */ /* 0x000fc8000fffe1ff */
[----:B------:R-:W-:Y:S01]  /*0460*/  IADD3 R72, P2, PT, R3, UR7, RZ ;  /* 0x0000000703487c10 */ /* 0x000fe2000ff5e0ff */
[----:B------:R-:W-:Y:S01]  /*0470*/  USEL UR9, UR10, UR9, !UP0 ;  /* 0x000000090a097287 */ /* 0x000fe2000c000000 */
[----:B------:R-:W-:Y:S01]  /*0480*/  MOV R0, UR7 ;  /* 0x0000000700007c02 */ /* 0x000fe20008000f00 */
[----:B------:R-:W2:Y:S01]  /*0490*/  @!P0 LDC.64 R18, c[0x0][0x3f8] ;  /* 0x0000fe00ff128b82 */ /* 0x000ea20000000a00 */
[----:B------:R-:W-:Y:S01]  /*04a0*/  IADD3 R3, PT, PT, R31, 0x20, RZ ;  /* 0x000000201f037810 */ /* 0x000fe20007ffe0ff */
[----:B------:R-:W-:Y:S01]  /*04b0*/  USHF.R.S32.HI UR7, URZ, 0x1f, UR9 ;  /* 0x0000001fff077899 */ /* 0x000fe20008011409 */
[----:B------:R-:W-:Y:S01]  /*04c0*/  LEA.HI.X.SX32 R73, R0, RZ, 0x1, P2 ;  /* 0x000000ff00497211 */ /* 0x000fe200010f0eff */
[----:B------:R-:W-:Y:S01]  /*04d0*/  HFMA2 R67, -RZ, RZ, 0, 0 ;  /* 0x00000000ff437431 */ /* 0x000fe200000001ff */
[----:B------:R-:W-:Y:S01]  /*04e0*/  ISETP.GE.U32.AND P2, PT, R3, UR16, PT ;  /* 0x0000001003007c0c */ /* 0x000fe2000bf46070 */
[----:B------:R-:W-:Y:S01]  /*04f0*/  UIMAD UR7, UR7, UR18, URZ ;  /* 0x00000012070772a4 */ /* 0x000fe2000f8e02ff */
[----:B------:R-:W-:Y:S01]  /*0500*/  SHF.R.S32.HI R15, RZ, 0x1f, R3 ;  /* 0x0000001fff0f7819 */ /* 0x000fe20000011403 */
[----:B------:R-:W-:Y:S01]  /*0510*/  IMAD.WIDE.U32 R72, R9, UR9, R72 ;  /* 0x0000000909487c25 */ /* 0x000fe2000f8e0048 */
[----:B------:R-:W3:Y:S01]  /*0520*/  @!P1 LDC.64 R20, c[0x0][0x398] ;  /* 0x0000e600ff149b82 */ /* 0x000ee20000000a00 */
[----:B------:R-:W-:Y:S01]  /*0530*/  UIMAD UR7, UR9, UR19, UR7 ;  /* 0x00000013090772a4 */ /* 0x000fe2000f8e0207 */
[----:B------:R-:W-:Y:S01]  /*0540*/  ISETP.GE.AND.EX P2, PT, R15, UR17, PT, P2 ;  /* 0x000000110f007c0c */ /* 0x000fe2000bf46320 */
[----:B------:R-:W-:Y:S01]  /*0550*/  HFMA2 R64, -RZ, RZ, 0, 0 ;  /* 0x00000000ff407431 */ /* 0x000fe200000001ff */
[----:B------:R-:W-:Y:S01]  /*0560*/  @!P1 MOV R74, R72 ;  /* 0x00000048004a9202 */ /* 0x000fe20000000f00 */
[----:B-1----:R-:W-:Y:S01]  /*0570*/  @!P1 IMAD R0, R5, R6, RZ ;  /* 0x0000000605009224 */ /* 0x002fe200078e02ff */
[----:B------:R-:W-:Y:S01]  /*0580*/  MOV R63, RZ ;  /* 0x000000ff003f7202 */ /* 0x000fe20000000f00 */
[----:B------:R-:W-:Y:S01]  /*0590*/  HFMA2 R60, -RZ, RZ, 0, 0 ;  /* 0x00000000ff3c7431 */ /* 0x000fe200000001ff */
[----:B------:R-:W1:Y:S01]  /*05a0*/  @!P1 LDC.64 R8, c[0x0][0x3a0] ;  /* 0x0000e800ff089b82 */ /* 0x000e620000000a00 */
[----:B------:R-:W-:Y:S01]  /*05b0*/  IADD3 R75, PT, PT, R73, UR7, RZ ;  /* 0x00000007494b7c10 */ /* 0x000fe2000fffe0ff */
[C---:B------:R-:W-:Y:S01]  /*05c0*/  @!P1 IMAD R7, R31.reuse, R7, R0 ;  /* 0x000000071f079224 */ /* 0x040fe200078e0200 */
[----:B------:R-:W-:-:S02]  /*05d0*/  IADD3 R0, PT, PT, R31, 0x30, RZ ;  /* 0x000000301f007810 */ /* 0x000fc40007ffe0ff */
[----:B------:R-:W-:Y:S02]  /*05e0*/  CS2R R58, SRZ ;  /* 0x00000000003a7805 */ /* 0x000fe4000001ff00 */
[----:B------:R-:W-:Y:S01]  /*05f0*/  CS2R R56, SRZ ;  /* 0x0000000000387805 */ /* 0x000fe2000001ff00 */
[----:B------:R-:W-:Y:S01]  /*0600*/  @!P1 IMAD.WIDE.U32 R4, R31, R6, R74 ;  /* 0x000000061f049225 */ /* 0x000fe200078e004a */
[----:B------:R-:W-:Y:S01]  /*0610*/  ISETP.GE.U32.AND P4, PT, R0, UR16, PT ;  /* 0x0000001000007c0c */ /* 0x000fe2000bf86070 */
[----:B------:R-:W4:Y:S01]  /*0620*/  @!P2 LDC.64 R24, c[0x0][0x3f8] ;  /* 0x0000fe00ff18ab82 */ /* 0x000f220000000a00 */
[----:B------:R-:W-:Y:S01]  /*0630*/  SHF.R.S32.HI R17, RZ, 0x1f, R0 ;  /* 0x0000001fff117819 */ /* 0x000fe20000011400 */
[----:B--2---:R-:W-:Y:S01]  /*0640*/  @!P0 IMAD R12, R13, R18, RZ ;  /* 0x000000120d0c8224 */ /* 0x004fe200078e02ff */
[----:B------:R-:W-:Y:S02]  /*0650*/  @!P1 IADD3 R7, PT, PT, R5, R7, RZ ;  /* 0x0000000705079210 */ /* 0x000fe40007ffe0ff */
[----:B------:R-:W-:-:S02]  /*0660*/  CS2R R54, SRZ ;  /* 0x0000000000367805 */ /* 0x000fc4000001ff00 */
[C---:B------:R-:W-:Y:S02]  /*0670*/  @!P1 SHF.L.U32 R5, R4.reuse, 0x1, RZ ;  /* 0x0000000104059819 */ /* 0x040fe400000006ff */
[----:B------:R-:W-:Y:S02]  /*0680*/  CS2R R52, SRZ ;  /* 0x0000000000347805 */ /* 0x000fe4000001ff00 */
[----:B------:R-:W-:Y:S01]  /*0690*/  ISETP.GE.AND.EX P4, PT, R17, UR17, PT, P4 ;  /* 0x0000001111007c0c */ /* 0x000fe2000bf86340 */
[----:B------:R-:W2:Y:S01]  /*06a0*/  @!P0 LDC.64 R22, c[0x0][0x3a0] ;  /* 0x0000e800ff168b82 */ /* 0x000ea20000000a00 */
[----:B------:R-:W-:Y:S01]  /*06b0*/  @!P1 SHF.L.U64.HI R4, R4, 0x1, R7 ;  /* 0x0000000104049819 */ /* 0x000fe20000010207 */
[----:B------:R-:W-:Y:S01]  /*06c0*/  @!P0 IMAD R19, R11, R19, R12 ;  /* 0x000000130b138224 */ /* 0x000fe200078e020c */
[----:B------:R-:W-:Y:S02]  /*06d0*/  @!P0 MOV R12, R72 ;  /* 0x00000048000c8202 */ /* 0x000fe40000000f00 */
[----:B------:R-:W-:-:S02]  /*06e0*/  CS2R R50, SRZ ;  /* 0x0000000000327805 */ /* 0x000fc4000001ff00 */
[----:B------:R-:W-:Y:S02]  /*06f0*/  @!P0 MOV R13, R75 ;  /* 0x0000004b000d8202 */ /* 0x000fe40000000f00 */
[----:B------:R-:W-:Y:S02]  /*0700*/  CS2R R48, SRZ ;  /* 0x0000000000307805 */ /* 0x000fe4000001ff00 */
[----:B------:R-:W-:Y:S02]  /*0710*/  CS2R R46, SRZ ;  /* 0x00000000002e7805 */ /* 0x000fe4000001ff00 */
[----:B-1----:R-:W-:Y:S01]  /*0720*/  @!P1 IADD3 R8, P3, PT, R5, R8, RZ ;  /* 0x0000000805089210 */ /* 0x002fe20007f7e0ff */
[----:B------:R-:W1:Y:S01]  /*0730*/  @!P0 LDC.64 R6, c[0x0][0x398] ;  /* 0x0000e600ff068b82 */ /* 0x000e620000000a00 */
[----:B------:R-:W0:Y:S02]  /*0740*/  LDCU.64 UR8, c[0x0][0x3b8] ;  /* 0x00007700ff0877ac */ /* 0x000e240008000a00 */
[----:B------:R-:W-:-:S02]  /*0750*/  @!P1 IADD3.X R9, PT, PT, R4, R9, RZ, P3, !PT ;  /* 0x0000000904099210 */ /* 0x000fc40001ffe4ff */
[----:B---3--:R-:W-:Y:S01]  /*0760*/  @!P1 IADD3 R10, P3, PT, R5, R20, RZ ;  /* 0x00000014050a9210 */ /* 0x008fe20007f7e0ff */
[----:B------:R-:W-:Y:S01]  /*0770*/  @!P0 IMAD.WIDE.U32 R12, R11, R18, R12 ;  /* 0x000000120b0c8225 */ /* 0x000fe200078e000c */
[----:B------:R-:W3:Y:S01]  /*0780*/  LDCU.U8 UR10, c[0x0][0x414] ;  /* 0x00008280ff0a77ac */ /* 0x000ee20008000000 */
[----:B------:R2:W3:Y:S01]  /*0790*/  @!P1 LDG.E R68, desc[UR12][R8.64] ;  /* 0x0000000c08449981 */ /* 0x0004e2000c1e1900 */
[----:B------:R-:W-:Y:S01]  /*07a0*/  @!P1 IADD3.X R11, PT, PT, R4, R21, RZ, P3, !PT ;  /* 0x00000015040b9210 */ /* 0x000fe20001ffe4ff */
[----:B----4-:R-:W-:Y:S01]  /*07b0*/  @!P2 IMAD R14, R15, R24, RZ ;  /* 0x000000180f0ea224 */ /* 0x010fe200078e02ff */
[----:B------:R-:W4:Y:S01]  /*07c0*/  @!P4 LDC.64 R4, c[0x0][0x3f8] ;  /* 0x0000fe00ff04cb82 */ /* 0x000f220000000a00 */
[----:B------:R-:W-:Y:S02]  /*07d0*/  @!P0 IADD3 R15, PT, PT, R13, R19, RZ ;  /* 0x000000130d0f8210 */ /* 0x000fe40007ffe0ff */
[C---:B------:R-:W-:Y:S01]  /*07e0*/  @!P0 SHF.L.U32 R13, R12.reuse, 0x1, RZ ;  /* 0x000000010c0d8819 */ /* 0x040fe200000006ff */
[----:B------:R0:W3:Y:S01]  /*07f0*/  @!P1 LDG.E R67, desc[UR12][R10.64] ;  /* 0x0000000c0a439981 */ /* 0x0000e2000c1e1900 */
[----:B------:R-:W-:Y:S01]  /*0800*/  @!P0 SHF.L.U64.HI R16, R12, 0x1, R15 ;  /* 0x000000010c108819 */ /* 0x000fe2000001020f */
[----:B------:R-:W-:Y:S01]  /*0810*/  @!P2 IMAD R19, R3, R25, R14 ;  /* 0x000000190313a224 */ /* 0x000fe200078e020e */
[----:B--2---:R-:W-:Y:S01]  /*0820*/  @!P0 IADD3 R8, P1, PT, R13, R22, RZ ;  /* 0x000000160d088210 */ /* 0x004fe20007f3e0ff */
[----:B------:R-:W2:Y:S01]  /*0830*/  @!P2 LDC.64 R28, c[0x0][0x3a0] ;  /* 0x0000e800ff1cab82 */ /* 0x000ea20000000a00 */
[----:B------:R-:W-:-:S02]  /*0840*/  @!P2 MOV R14, R72 ;  /* 0x00000048000ea202 */ /* 0x000fc40000000f00 */
[----:B------:R-:W-:Y:S02]  /*0850*/  @!P2 MOV R15, R75 ;  /* 0x0000004b000fa202 */ /* 0x000fe40000000f00 */
[C---:B------:R-:W-:Y:S02]  /*0860*/  @!P0 IADD3.X R9, PT, PT, R16.reuse, R23, RZ, P1, !PT ;  /* 0x0000001710098210 */ /* 0x040fe40000ffe4ff */
[----:B-1----:R-:W-:Y:S01]  /*0870*/  @!P0 IADD3 R12, P1, PT, R13, R6, RZ ;  /* 0x000000060d0c8210 */ /* 0x002fe20007f3e0ff */
[----:B------:R-:W1:Y:S01]  /*0880*/  @!P2 LDC.64 R32, c[0x0][0x398] ;  /* 0x0000e600ff20ab82 */ /* 0x000e620000000a00 */
[----:B------:R-:W-:Y:S01]  /*0890*/  IADD3 R23, PT, PT, R31, 0x50, RZ ;  /* 0x000000501f177810 */ /* 0x000fe20007ffe0ff */
[----:B------:R-:W-:Y:S01]  /*08a0*/  @!P2 IMAD.WIDE.U32 R14, R3, R24, R14 ;  /* 0x00000018030ea225 */ /* 0x000fe200078e000e */
[----:B------:R-:W-:Y:S01]  /*08b0*/  IADD3 R21, PT, PT, R31, 0x40, RZ ;  /* 0x000000401f157810 */ /* 0x000fe20007ffe0ff */
[----:B------:R2:W3:Y:S01]  /*08c0*/  @!P0 LDG.E R64, desc[UR12][R8.64] ;  /* 0x0000000c08408981 */ /* 0x0004e2000c1e1900 */
[----:B------:R-:W-:-:S02]  /*08d0*/  @!P0 IADD3.X R13, PT, PT, R16, R7, RZ, P1, !PT ;  /* 0x00000007100d8210 */ /* 0x000fc40000ffe4ff */
[----:B------:R-:W-:Y:S01]  /*08e0*/  ISETP.GE.U32.AND P1, PT, R23, UR16, PT ;  /* 0x0000001017007c0c */ /* 0x000fe2000bf26070 */
[----:B------:R-:W1:Y:S01]  /*08f0*/  @!P4 LDC.64 R34, c[0x0][0x3a0] ;  /* 0x0000e800ff22cb82 */ /* 0x000e620000000a00 */
[----:B------:R-:W-:Y:S01]  /*0900*/  SHF.R.S32.HI R27, RZ, 0x1f, R23 ;  /* 0x0000001fff1b7819 */ /* 0x000fe20000011417 */
[----:B----4-:R-:W-:Y:S01]  /*0910*/  @!P4 IMAD R17, R17, R4, RZ ;  /* 0x000000041111c224 */ /* 0x010fe200078e02ff */
[----:B------:R-:W-:Y:S01]  /*0920*/  ISETP.GE.U32.AND P3, PT, R21, UR16, PT ;  /* 0x0000001015007c0c */ /* 0x000fe2000bf66070 */
[----:B------:R4:W3:Y:S01]  /*0930*/  @!P0 LDG.E R63, desc[UR12][R12.64] ;  /* 0x0000000c0c3f8981 */ /* 0x0008e2000c1e1900 */
[----:B------:R-:W-:Y:S02]  /*0940*/  SHF.R.S32.HI R25, RZ, 0x1f, R21 ;  /* 0x0000001fff197819 */ /* 0x000fe40000011415 */
[----:B------:R-:W-:Y:S01]  /*0950*/  @!P2 IADD3 R3, PT, PT, R15, R19, RZ ;  /* 0x000000130f03a210 */ /* 0x000fe20007ffe0ff */
[----:B------:R-:W4:Y:S01]  /*0960*/  @!P4 LDC.64 R6, c[0x0][0x398] ;  /* 0x0000e600ff06cb82 */ /* 0x000f220000000a00 */
[----:B0-----:R-:W-:-:S02]  /*0970*/  @!P4 MOV R10, R72 ;  /* 0x00000048000ac202 */ /* 0x001fc40000000f00 */
[----:B------:R-:W-:Y:S02]  /*0980*/  @!P4 MOV R11, R75 ;  /* 0x0000004b000bc202 */ /* 0x000fe40000000f00 */
[----:B------:R-:W-:Y:S02]  /*0990*/  ISETP.GE.AND.EX P1, PT, R27, UR17, PT, P1 ;  /* 0x000000111b007c0c */ /* 0x000fe4000bf26310 */
[----:B------:R-:W-:Y:S01]  /*09a0*/  ISETP.GE.AND.EX P3, PT, R25, UR17, PT, P3 ;  /* 0x0000001119007c0c */ /* 0x000fe2000bf66330 */
[----:B------:R-:W-:Y:S01]  /*09b0*/  @!P4 IMAD.WIDE.U32 R10, R0, R4, R10 ;  /* 0x00000004000ac225 */ /* 0x000fe200078e000a */
[C---:B------:R-:W-:Y:S02]  /*09c0*/  @!P2 SHF.L.U64.HI R16, R14.reuse, 0x1, R3 ;  /* 0x000000010e10a819 */ /* 0x040fe40000010203 */
[----:B------:R-:W-:Y:S01]  /*09d0*/  @!P2 SHF.L.U32 R15, R14, 0x1, RZ ;  /* 0x000000010e0fa819 */ /* 0x000fe200000006ff */
[----:B------:R-:W-:Y:S01]  /*09e0*/  @!P4 IMAD R3, R0, R5, R17 ;  /* 0x000000050003c224 */ /* 0x000fe200078e0211 */
[----:B------:R-:W-:-:S02]  /*09f0*/  @!P4 SHF.L.U32 R19, R10, 0x1, RZ ;  /* 0x000000010a13c819 */ /* 0x000fc400000006ff */
[----:B--2---:R-:W-:Y:S02]  /*0a00*/  @!P2 IADD3 R8, P5, PT, R15, R28, RZ ;  /* 0x0000001c0f08a210 */ /* 0x004fe40007fbe0ff */
[----:B------:R-:W-:Y:S02]  /*0a10*/  @!P4 IADD3 R3, PT, PT, R11, R3, RZ ;  /* 0x000000030b03c210 */ /* 0x000fe40007ffe0ff */
[----:B-1----:R-:W-:Y:S01]  /*0a20*/  @!P2 IADD3 R14, P0, PT, R15, R32, RZ ;  /* 0x000000200f0ea210 */ /* 0x002fe20007f1e0ff */
[----:B------:R-:W0:Y:S01]  /*0a30*/  @!P3 LDC.64 R4, c[0x0][0x3f8] ;  /* 0x0000fe00ff04bb82 */ /* 0x000e220000000a00 */
[----:B------:R-:W-:-:S07]  /*0a40*/  @!P4 SHF.L.U64.HI R0, R10, 0x1, R3 ;  /* 0x000000010a00c819 */ /* 0x000fce0000010203 */
[----:B------:R-:W1:Y:S01]  /*0a50*/  @!P1 LDC.64 R10, c[0x0][0x3f8] ;  /* 0x0000fe00ff0a9b82 */ /* 0x000e620000000a00 */
[C---:B------:R-:W-:Y:S02]  /*0a60*/  @!P2 IADD3.X R9, PT, PT, R16.reuse, R29, RZ, P5, !PT ;  /* 0x0000001d1009a210 */ /* 0x040fe40002ffe4ff */
[----:B------:R-:W-:Y:S02]  /*0a70*/  @!P2 IADD3.X R15, PT, PT, R16, R33, RZ, P0, !PT ;  /* 0x00000021100fa210 */ /* 0x000fe400007fe4ff */
[----:B------:R-:W-:Y:S01]  /*0a80*/  @!P4 IADD3 R16, P0, PT, R19, R34, RZ ;  /* 0x000000221310c210 */ /* 0x000fe20007f1e0ff */
[----:B------:R2:W5:Y:S01]  /*0a90*/  @!P2 LDG.E R60, desc[UR12][R8.64] ;  /* 0x0000000c083ca981 */ /* 0x000562000c1e1900 */
[----:B------:R-:W-:Y:S01]  /*0aa0*/  IADD3 R3, PT, PT, R31, 0x60, RZ ;  /* 0x000000601f037810 */ /* 0x000fe20007ffe0ff */
[----:B----4-:R-:W4:Y:S01]  /*0ab0*/  @!P3 LDC.64 R12, c[0x0][0x3a0] ;  /* 0x0000e800ff0cbb82 */ /* 0x010f220000000a00 */
[----:B------:R-:W-:Y:S01]  /*0ac0*/  @!P4 IADD3.X R17, PT, PT, R0, R35, RZ, P0, !PT ;  /* 0x000000230011c210 */ /* 0x000fe200007fe4ff */
[----:B------:R-:W5:Y:S01]  /*0ad0*/  @!P2 LDG.E R59, desc[UR12][R14.64] ;  /* 0x0000000c0e3ba981 */ /* 0x000f62000c1e1900 */
[----:B------:R-:W-:-:S02]  /*0ae0*/  ISETP.GE.U32.AND P2, PT, R3, UR16, PT ;  /* 0x0000001003007c0c */ /* 0x000fc4000bf46070 */
[----:B------:R-:W-:Y:S01]  /*0af0*/  SHF.R.S32.HI R29, RZ, 0x1f, R3 ;  /* 0x0000001fff1d7819 */ /* 0x000fe20000011403 */
[----:B------:R1:W5:Y:S01]  /*0b00*/  @!P4 LDG.E R58, desc[UR12][R16.64] ;  /* 0x0000000c103ac981 */ /* 0x000362000c1e1900 */
[----:B------:R-:W-:Y:S01]  /*0b10*/  @!P4 IADD3 R18, P0, PT, R19, R6, RZ ;  /* 0x000000061312c210 */ /* 0x000fe20007f1e0ff */
[----:B--2---:R-:W2:Y:S01]  /*0b20*/  @!P1 LDC.64 R8, c[0x0][0x3a0] ;  /* 0x0000e800ff089b82 */ /* 0x004ea20000000a00 */
[----:B------:R-:W-:Y:S02]  /*0b30*/  ISETP.GE.AND.EX P2, PT, R29, UR17, PT, P2 ;  /* 0x000000111d007c0c */ /* 0x000fe4000bf46320 */
[----:B------:R-:W-:Y:S01]  /*0b40*/  @!P4 IADD3.X R19, PT, PT, R0, R7, RZ, P0, !PT ;  /* 0x000000070013c210 */ /* 0x000fe200007fe4ff */
[----:B0-----:R-:W-:-:S04]  /*0b50*/  @!P3 IMAD R0, R25, R4, RZ ;  /* 0x000000041900b224 */ /* 0x001fc800078e02ff */
[----:B------:R0:W5:Y:S01]  /*0b60*/  @!P4 LDG.E R57, desc[UR12][R18.64] ;  /* 0x0000000c1239c981 */ /* 0x000162000c1e1900 */
[----:B-1----:R-:W-:Y:S01]  /*0b70*/  @!P1 IMAD R16, R27, R10, RZ ;  /* 0x0000000a1b109224 */ /* 0x002fe200078e02ff */
[-C--:B------:R-:W-:Y:S01]  /*0b80*/  @!P3 MOV R14, R72.reuse ;  /* 0x00000048000eb202 */ /* 0x080fe20000000f00 */
[----:B------:R-:W-:Y:S01]  /*0b90*/  @!P3 IMAD R5, R21, R5, R0 ;  /* 0x000000051505b224 */ /* 0x000fe200078e0200 */
[----:B------:R-:W-:Y:S01]  /*0ba0*/  @!P3 MOV R15, R75 ;  /* 0x0000004b000fb202 */ /* 0x000fe20000000f00 */
[----:B------:R-:W-:Y:S01]  /*0bb0*/  @!P1 IMAD R25, R23, R11, R16 ;  /* 0x0000000b17199224 */ /* 0x000fe200078e0210 */
[----:B------:R-:W1:Y:S01]  /*0bc0*/  @!P3 LDC.64 R6, c[0x0][0x398] ;  /* 0x0000e600ff06bb82 */ /* 0x000e620000000a00 */
[----:B0-----:R-:W-:Y:S02]  /*0bd0*/  @!P1 MOV R18, R72 ;  /* 0x0000004800129202 */ /* 0x001fe40000000f00 */
[----:B------:R-:W-:Y:S02]  /*0be0*/  @!P1 MOV R19, R75 ;  /* 0x0000004b00139202 */ /* 0x000fe40000000f00 */
[----:B------:R-:W-:Y:S01]  /*0bf0*/  IADD3 R0, PT, PT, R31, 0x70, RZ ;  /* 0x000000701f007810 */ /* 0x000fe20007ffe0ff */
[----:B------:R-:W-:-:S02]  /*0c00*/  @!P1 IMAD.WIDE.U32 R18, R23, R10, R18 ;  /* 0x0000000a17129225 */ /* 0x000fc400078e0012 */
[----:B------:R-:W0:Y:S01]  /*0c10*/  @!P2 LDC.64 R10, c[0x0][0x3f8] ;  /* 0x0000fe00ff0aab82 */ /* 0x000e220000000a00 */
[----:B------:R-:W-:Y:S01]  /*0c20*/  ISETP.GE.U32.AND P0, PT, R0, UR16, PT ;  /* 0x0000001000007c0c */ /* 0x000fe2000bf06070 */
[----:B------:R-:W-:Y:S01]  /*0c30*/  @!P3 IMAD.WIDE.U32 R14, R21, R4, R14 ;  /* 0x00000004150eb225 */ /* 0x000fe200078e000e */
[----:B------:R-:W-:-:S04]  /*0c40*/  SHF.R.S32.HI R21, RZ, 0x1f, R0 ;  /* 0x0000001fff157819 */ /* 0x000fc80000011400 */
[----:B------:R-:W-:Y:S02]  /*0c50*/  ISETP.GE.AND.EX P0, PT, R21, UR17, PT, P0 ;  /* 0x0000001115007c0c */ /* 0x000fe4000bf06300 */
[----:B------:R-:W-:Y:S02]  /*0c60*/  @!P3 IADD3 R15, PT, PT, R15, R5, RZ ;  /* 0x000000050f0fb210 */ /* 0x000fe40007ffe0ff */
[----:B------:R-:W2:Y:S01]  /*0c70*/  @!P1 LDC.64 R4, c[0x0][0x398] ;  /* 0x0000e600ff049b82 */ /* 0x000ea20000000a00 */
[C---:B------:R-:W-:Y:S02]  /*0c80*/  @!P3 SHF.L.U32 R17, R14.reuse, 0x1, RZ ;  /* 0x000000010e11b819 */ /* 0x040fe400000006ff */
[----:B------:R-:W-:Y:S02]  /*0c90*/  @!P3 SHF.L.U64.HI R20, R14, 0x1, R15 ;  /* 0x000000010e14b819 */ /* 0x000fe4000001020f */
[----:B------:R-:W-:Y:S02]  /*0ca0*/  @!P1 IADD3 R15, PT, PT, R19, R25, RZ ;  /* 0x00000019130f9210 */ /* 0x000fe40007ffe0ff */
[----:B----4-:R-:W-:-:S02]  /*0cb0*/  @!P3 IADD3 R14, P4, PT, R17, R12, RZ ;  /* 0x0000000c110eb210 */ /* 0x010fc40007f9e0ff */
[----:B------:R-:W-:Y:S02]  /*0cc0*/  @!P1 SHF.L.U64.HI R26, R18, 0x1, R15 ;  /* 0x00000001121a9819 */ /* 0x000fe4000001020f */
[----:B------:R-:W-:Y:S02]  /*0cd0*/  @!P3 IADD3.X R15, PT, PT, R20, R13, RZ, P4, !PT ;  /* 0x0000000d140fb210 */ /* 0x000fe400027fe4ff */
[----:B------:R-:W4:Y:S01]  /*0ce0*/  @!P0 LDC.64 R12, c[0x0][0x3f8] ;  /* 0x0000fe00ff0c8b82 */ /* 0x000f220000000a00 */
[----:B0-----:R-:W-:Y:S01]  /*0cf0*/  @!P2 IMAD R22, R29, R10, RZ ;  /* 0x0000000a1d16a224 */ /* 0x001fe200078e02ff */
[----:B------:R-:W-:Y:S01]  /*0d00*/  @!P1 SHF.L.U32 R25, R18, 0x1, RZ ;  /* 0x0000000112199819 */ /* 0x000fe200000006ff */
[----:B------:R0:W5:Y:S01]  /*0d10*/  @!P3 LDG.E R56, desc[UR12][R14.64] ;  /* 0x0000000c0e38b981 */ /* 0x000162000c1e1900 */
[----:B-1----:R-:W-:Y:S01]  /*0d20*/  @!P3 IADD3 R16, P5, PT, R17, R6, RZ ;  /* 0x000000061110b210 */ /* 0x002fe20007fbe0ff */
[----:B------:R-:W-:Y:S01]  /*0d30*/  @!P2 IMAD R27, R3, R11, R22 ;  /* 0x0000000b031ba224 */ /* 0x000fe200078e0216 */
[----:B------:R-:W-:-:S02]  /*0d40*/  @!P2 MOV R22, R72 ;  /* 0x000000480016a202 */ /* 0x000fc40000000f00 */
[----:B------:R-:W-:Y:S02]  /*0d50*/  @!P2 MOV R23, R75 ;  /* 0x0000004b0017a202 */ /* 0x000fe40000000f00 */
[----:B--2---:R-:W-:Y:S02]  /*0d60*/  @!P1 IADD3 R18, P4, PT, R25, R8, RZ ;  /* 0x0000000819129210 */ /* 0x004fe40007f9e0ff */
[----:B------:R-:W-:Y:S01]  /*0d70*/  @!P3 IADD3.X R17, PT, PT, R20, R7, RZ, P5, !PT ;  /* 0x000000071411b210 */ /* 0x000fe20002ffe4ff */
[----:B0-----:R-:W0:Y:S01]  /*0d80*/  @!P0 LDC.64 R14, c[0x0][0x398] ;  /* 0x0000e600ff0e8b82 */ /* 0x001e220000000a00 */
[----:B------:R-:W-:Y:S01]  /*0d90*/  IADD3 R20, PT, PT, R31, 0x80, RZ ;  /* 0x000000801f147810 */ /* 0x000fe20007ffe0ff */
[----:B------:R-:W-:Y:S01]  /*0da0*/  @!P2 IMAD.WIDE.U32 R22, R3, R10, R22 ;  /* 0x0000000a0316a225 */ /* 0x000fe200078e0016 */
[----:B------:R-:W-:Y:S01]  /*0db0*/  @!P1 IADD3.X R19, PT, PT, R26, R9, RZ, P4, !PT ;  /* 0x000000091a139210 */ /* 0x000fe200027fe4ff */
[----:B------:R1:W5:Y:S01]  /*0dc0*/  @!P3 LDG.E R55, desc[UR12][R16.64] ;  /* 0x0000000c1037b981 */ /* 0x000362000c1e1900 */
[----:B------:R-:W-:-:S02]  /*0dd0*/  ISETP.GE.U32.AND P4, PT, R20, UR16, PT ;  /* 0x0000001014007c0c */ /* 0x000fc4000bf86070 */
[----:B------:R-:W-:Y:S01]  /*0de0*/  SHF.R.S32.HI R3, RZ, 0x1f, R20 ;  /* 0x0000001fff037819 */ /* 0x000fe20000011414 */
[----:B------:R-:W2:Y:S01]  /*0df0*/  @!P2 LDC.64 R6, c[0x0][0x3a0] ;  /* 0x0000e800ff06ab82 */ /* 0x000ea20000000a00 */
[----:B------:R-:W-:Y:S01]  /*0e00*/  @!P1 IADD3 R24, P3, PT, R25, R4, RZ ;  /* 0x0000000419189210 */ /* 0x000fe20007f7e0ff */
[----:B------:R-:W5:Y:S01]  /*0e10*/  @!P1 LDG.E R54, desc[UR12][R18.64] ;  /* 0x0000000c12369981 */ /* 0x000f62000c1e1900 */
[----:B------:R-:W-:Y:S02]  /*0e20*/  ISETP.GE.AND.EX P4, PT, R3, UR17, PT, P4 ;  /* 0x0000001103007c0c */ /* 0x000fe4000bf86340 */
[----:B------:R-:W-:Y:S02]  /*0e30*/  @!P1 IADD3.X R25, PT, PT, R26, R5, RZ, P3, !PT ;  /* 0x000000051a199210 */ /* 0x000fe40001ffe4ff */
[----:B------:R-:W-:Y:S01]  /*0e40*/  @!P2 IADD3 R5, PT, PT, R23, R27, RZ ;  /* 0x0000001b1705a210 */ /* 0x000fe20007ffe0ff */
[----:B------:R-:W0:Y:S01]  /*0e50*/  @!P2 LDC.64 R8, c[0x0][0x398] ;  /* 0x0000e600ff08ab82 */ /* 0x000e220000000a00 */
[----:B----4-:R-:W-:Y:S01]  /*0e60*/  @!P0 IMAD R21, R21, R12, RZ ;  /* 0x0000000c15158224 */ /* 0x010fe200078e02ff */
[----:B------:R-:W-:Y:S01]  /*0e70*/  @!P0 MOV R4, R72 ;  /* 0x0000004800048202 */ /* 0x000fe20000000f00 */
[----:B------:R4:W5:Y:S01]  /*0e80*/  @!P1 LDG.E R53, desc[UR12][R24.64] ;  /* 0x0000000c18359981 */ /* 0x000962000c1e1900 */
[----:B-1----:R-:W-:-:S04]  /*0e90*/  @!P2 SHF.L.U64.HI R16, R22, 0x1, R5 ;  /* 0x000000011610a819 */ /* 0x002fc80000010205 */
[----:B------:R-:W4:Y:S01]  /*0ea0*/  @!P0 LDC.64 R10, c[0x0][0x3a0] ;  /* 0x0000e800ff0a8b82 */ /* 0x000f220000000a00 */
[----:B------:R-:W-:Y:S01]  /*0eb0*/  @!P0 MOV R5, R75 ;  /* 0x0000004b00058202 */ /* 0x000fe20000000f00 */
[C---:B------:R-:W-:Y:S02]  /*0ec0*/  @!P0 IMAD R21, R0.reuse, R13, R21 ;  /* 0x0000000d00158224 */ /* 0x040fe400078e0215 */
[----:B------:R-:W-:-:S04]  /*0ed0*/  @!P0 IMAD.WIDE.U32 R12, R0, R12, R4 ;  /* 0x0000000c000c8225 */ /* 0x000fc800078e0004 */
[----:B------:R-:W1:Y:S01]  /*0ee0*/  @!P4 LDC.64 R4, c[0x0][0x3f8] ;  /* 0x0000fe00ff04cb82 */ /* 0x000e620000000a00 */
[----:B------:R-:W-:Y:S02]  /*0ef0*/  IADD3 R0, PT, PT, R31, 0x90, RZ ;  /* 0x000000901f007810 */ /* 0x000fe40007ffe0ff */
[----:B------:R-:W-:Y:S02]  /*0f00*/  @!P2 SHF.L.U32 R23, R22, 0x1, RZ ;  /* 0x000000011617a819 */ /* 0x000fe400000006ff */
[----:B------:R-:W-:Y:S02]  /*0f10*/  ISETP.GE.U32.AND P1, PT, R0, UR16, PT ;  /* 0x0000001000007c0c */ /* 0x000fe4000bf26070 */
[----:B------:R-:W-:Y:S02]  /*0f20*/  SHF.R.S32.HI R27, RZ, 0x1f, R0 ;  /* 0x0000001fff1b7819 */ /* 0x000fe40000011400 */
[----:B--2---:R-:W-:Y:S02]  /*0f30*/  @!P2 IADD3 R6, P5, PT, R23, R6, RZ ;  /* 0x000000061706a210 */ /* 0x004fe40007fbe0ff */
[----:B------:R-:W-:-:S02]  /*0f40*/  @!P0 IADD3 R13, PT, PT, R13, R21, RZ ;  /* 0x000000150d0d8210 */ /* 0x000fc40007ffe0ff */
[----:B------:R-:W-:Y:S02]  /*0f50*/  @!P0 SHF.L.U32 R17, R12, 0x1, RZ ;  /* 0x000000010c118819 */ /* 0x000fe400000006ff */
[----:B0-----:R-:W-:Y:S02]  /*0f60*/  @!P2 IADD3 R22, P3, PT, R23, R8, RZ ;  /* 0x000000081716a210 */ /* 0x001fe40007f7e0ff */
[----:B------:R-:W-:Y:S02]  /*0f70*/  ISETP.GE.AND.EX P1, PT, R27, UR17, PT, P1 ;  /* 0x000000111b007c0c */ /* 0x000fe4000bf26310 */
[----:B------:R-:W-:Y:S02]  /*0f80*/  @!P2 IADD3.X R7, PT, PT, R16, R7, RZ, P5, !PT ;  /* 0x000000071007a210 */ /* 0x000fe40002ffe4ff */
[----:B------:R-:W-:Y:S02]  /*0f90*/  @!P0 SHF.L.U64.HI R26, R12, 0x1, R13 ;  /* 0x000000010c1a8819 */ /* 0x000fe4000001020d */
[----:B----4-:R-:W-:Y:S01]  /*0fa0*/  @!P0 IADD3 R24, P5, PT, R17, R10, RZ ;  /* 0x0000000a11188210 */ /* 0x010fe20007fbe0ff */
[----:B------:R0:W5:Y:S01]  /*0fb0*/  @!P2 LDG.E R52, desc[UR12][R6.64] ;  /* 0x0000000c0634a981 */ /* 0x000162000c1e1900 */
[----:B------:R-:W-:Y:S01]  /*0fc0*/  @!P2 IADD3.X R23, PT, PT, R16, R9, RZ, P3, !PT ;  /* 0x000000091017a210 */ /* 0x000fe20001ffe4ff */
[----:B------:R-:W2:Y:S01]  /*0fd0*/  @!P4 LDC.64 R12, c[0x0][0x3a0] ;  /* 0x0000e800ff0ccb82 */ /* 0x000ea20000000a00 */
[----:B------:R-:W-:-:S02]  /*0fe0*/  @!P0 IADD3.X R25, PT, PT, R26, R11, RZ, P5, !PT ;  /* 0x0000000b1a198210 */ /* 0x000fc40002ffe4ff */
[----:B------:R-:W-:Y:S01]  /*0ff0*/  IADD3 R18, PT, PT, R31, 0xb0, RZ ;  /* 0x000000b01f127810 */ /* 0x000fe20007ffe0ff */
[----:B------:R-:W5:Y:S01]  /*1000*/  @!P2 LDG.E R51, desc[UR12][R22.64] ;  /* 0x0000000c1633a981 */ /* 0x000f62000c1e1900 */
[----:B------:R-:W-:Y:S01]  /*1010*/  @!P0 IADD3 R16, P2, PT, R17, R14, RZ ;  /* 0x0000000e11108210 */ /* 0x000fe20007f5e0ff */
[----:B-1----:R-:W-:Y:S01]  /*1020*/  @!P4 IMAD R14, R3, R4, RZ ;  /* 0x00000004030ec224 */ /* 0x002fe200078e02ff */
[----:B------:R-:W-:Y:S01]  /*1030*/  IADD3 R3, PT, PT, R31, 0xa0, RZ ;  /* 0x000000a01f037810 */ /* 0x000fe20007ffe0ff */
[----:B------:R1:W5:Y:S01]  /*1040*/  @!P0 LDG.E R50, desc[UR12][R24.64] ;  /* 0x0000000c18328981 */ /* 0x000362000c1e1900 */
[----:B------:R-:W-:Y:S01]  /*1050*/  ISETP.GE.U32.AND P3, PT, R18, UR16, PT ;  /* 0x0000001012007c0c */ /* 0x000fe2000bf66070 */
[----:B------:R-:W4:Y:S01]  /*1060*/  @!P1 LDC.64 R10, c[0x0][0x3f8] ;  /* 0x0000fe00ff0a9b82 */ /* 0x000f220000000a00 */
[----:B0-----:R-:W-:Y:S02]  /*1070*/  @!P4 MOV R6, R72 ;  /* 0x000000480006c202 */ /* 0x001fe40000000f00 */
[----:B------:R-:W-:-:S02]  /*1080*/  @!P4 MOV R7, R75 ;  /* 0x0000004b0007c202 */ /* 0x000fc40000000f00 */
[----:B------:R-:W-:Y:S02]  /*1090*/  @!P0 IADD3.X R17, PT, PT, R26, R15, RZ, P2, !PT ;  /* 0x0000000f1a118210 */ /* 0x000fe400017fe4ff */
[----:B-1----:R-:W-:Y:S01]  /*10a0*/  SHF.R.S32.HI R25, RZ, 0x1f, R18 ;  /* 0x0000001fff197819 */ /* 0x002fe20000011412 */
[----:B------:R-:W0:Y:S01]  /*10b0*/  @!P4 LDC.64 R8, c[0x0][0x398] ;  /* 0x0000e600ff08cb82 */ /* 0x000e220000000a00 */
[----:B------:R-:W-:Y:S01]  /*10c0*/  ISETP.GE.U32.AND P2, PT, R3, UR16, PT ;  /* 0x0000001003007c0c */ /* 0x000fe2000bf46070 */
[C---:B------:R-:W-:Y:S01]  /*10d0*/  @!P4 IMAD R15, R20.reuse, R5, R14 ;  /* 0x00000005140fc224 */ /* 0x040fe200078e020e */
[----:B------:R-:W-:Y:S01]  /*10e0*/  SHF.R.S32.HI R19, RZ, 0x1f, R3 ;  /* 0x0000001fff137819 */ /* 0x000fe20000011403 */
[----:B------:R1:W5:Y:S01]  /*10f0*/  @!P0 LDG.E R49, desc[UR12][R16.64] ;  /* 0x0000000c10318981 */ /* 0x000362000c1e1900 */
[----:B------:R-:W-:Y:S01]  /*1100*/  ISETP.GE.AND.EX P3, PT, R25, UR17, PT, P3 ;  /* 0x0000001119007c0c */ /* 0x000fe2000bf66330 */
[----:B------:R-:W-:Y:S01]  /*1110*/  @!P4 IMAD.WIDE.U32 R4, R20, R4, R6 ;  /* 0x000000041404c225 */ /* 0x000fe200078e0006 */
[----:B------:R-:W-:Y:S01]  /*1120*/  ISETP.GE.AND.EX P2, PT, R19, UR17, PT, P2 ;  /* 0x0000001113007c0c */ /* 0x000fe2000bf46320 */
[----:B------:R-:W3:Y:S03]  /*1130*/  @!P1 LDC.64 R22, c[0x0][0x3a0] ;  /* 0x0000e800ff169b82 */ /* 0x000ee60000000a00 */
[----:B------:R-:W-:-:S02]  /*1140*/  @!P4 IADD3 R5, PT, PT, R5, R15, RZ ;  /* 0x0000000f0505c210 */ /* 0x000fc40007ffe0ff */
[C---:B------:R-:W-:Y:S02]  /*1150*/  @!P4 SHF.L.U32 R15, R4.reuse, 0x1, RZ ;  /* 0x00000001040fc819 */ /* 0x040fe400000006ff */
[----:B------:R-:W-:Y:S01]  /*1160*/  @!P4 SHF.L.U64.HI R24, R4, 0x1, R5 ;  /* 0x000000010418c819 */ /* 0x000fe20000010205 */
[----:B------:R-:W3:Y:S08]  /*1170*/  @!P1 LDC.64 R20, c[0x0][0x398] ;  /* 0x0000e600ff149b82 */ /* 0x000ef00000000a00 */
[----:B------:R-:W3:Y:S01]  /*1180*/  @!P3 LDC.64 R4, c[0x0][0x3f8] ;  /* 0x0000fe00ff04bb82 */ /* 0x000ee20000000a00 */
[----:B----4-:R-:W-:Y:S01]  /*1190*/  @!P1 IMAD R27, R27, R10, RZ ;  /* 0x0000000a1b1b9224 */ /* 0x010fe200078e02ff */
[----:B-1----:R-:W-:-:S02]  /*11a0*/  @!P1 MOV R16, R72 ;  /* 0x0000004800109202 */ /* 0x002fc40000000f00 */
[----:B------:R-:W-:-:S04]  /*11b0*/  @!P1 MOV R17, R75 ;  /* 0x0000004b00119202 */ /* 0x000fc80000000f00 */
[----:B------:R-:W1:Y:S01]  /*11c0*/  @!P2 LDC.64 R6, c[0x0][0x3f8] ;  /* 0x0000fe00ff06ab82 */ /* 0x000e620000000a00 */
[C---:B--2---:R-:W-:Y:S02]  /*11d0*/  @!P4 IADD3 R12, P0, PT, R15.reuse, R12, RZ ;  /* 0x0000000c0f0cc210 */ /* 0x044fe40007f1e0ff */
[----:B0-----:R-:W-:Y:S01]  /*11e0*/  @!P4 IADD3 R14, P5, PT, R15, R8, RZ ;  /* 0x000000080f0ec210 */ /* 0x001fe20007fbe0ff */
[----:B------:R-:W-:Y:S01]  /*11f0*/  @!P1 IMAD R27, R0, R11, R27 ;  /* 0x0000000b001b9224 */ /* 0x000fe200078e021b */
[----:B------:R-:W-:Y:S01]  /*1200*/  @!P4 IADD3.X R13, PT, PT, R24, R13, RZ, P0, !PT ;  /* 0x0000000d180dc210 */ /* 0x000fe200007fe4ff */
[----:B------:R-:W-:Y:S01]  /*1210*/  @!P1 IMAD.WIDE.U32 R10, R0, R10, R16 ;  /* 0x0000000a000a9225 */ /* 0x000fe200078e0010 */
[----:B------:R-:W-:Y:S01]  /*1220*/  @!P4 IADD3.X R15, PT, PT, R24, R9, RZ, P5, !PT ;  /* 0x00000009180fc210 */ /* 0x000fe20002ffe4ff */
[----:B------:R-:W0:Y:S01]  /*1230*/  @!P2 LDC.64 R38, c[0x0][0x3a0] ;  /* 0x0000e800ff26ab82 */ /* 0x000e220000000a00 */
[----:B------:R-:W-:Y:S01]  /*1240*/  IADD3 R0, PT, PT, R31, 0xc0, RZ ;  /* 0x000000c01f007810 */ /* 0x000fe20007ffe0ff */
[----:B------:R2:W5:Y:S01]  /*1250*/  @!P4 LDG.E R48, desc[UR12][R12.64] ;  /* 0x0000000c0c30c981 */ /* 0x000562000c1e1900 */
[----:B------:R-:W-:-:S02]  /*1260*/  @!P1 SHF.L.U32 R9, R10, 0x1, RZ ;  /* 0x000000010a099819 */ /* 0x000fc400000006ff */
[----:B------:R-:W-:Y:S01]  /*1270*/  SHF.R.S32.HI R17, RZ, 0x1f, R0 ;  /* 0x0000001fff117819 */ /* 0x000fe20000011400 */
[----:B------:R4:W5:Y:S01]  /*1280*/  @!P4 LDG.E R47, desc[UR12][R14.64] ;  /* 0x0000000c0e2fc981 */ /* 0x000962000c1e1900 */
[----:B------:R-:W-:Y:S02]  /*1290*/  ISETP.GE.U32.AND P4, PT, R0, UR16, PT ;  /* 0x0000001000007c0c */ /* 0x000fe4000bf86070 */
[----:B------:R-:W-:Y:S01]  /*12a0*/  @!P1 IADD3 R11, PT, PT, R11, R27, RZ ;  /* 0x0000001b0b0b9210 */ /* 0x000fe20007ffe0ff */
[----:B---3--:R-:W-:Y:S01]  /*12b0*/  @!P3 IMAD R25, R25, R4, RZ ;  /* 0x000000041919b224 */ /* 0x008fe200078e02ff */
[C---:B------:R-:W-:Y:S02]  /*12c0*/  @!P1 IADD3 R22, P0, PT, R9.reuse, R22, RZ ;  /* 0x0000001609169210 */ /* 0x040fe40007f1e0ff */
[----:B------:R-:W-:Y:S02]  /*12d0*/  @!P1 IADD3 R20, P5, PT, R9, R20, RZ ;  /* 0x0000001409149210 */ /* 0x000fe40007fbe0ff */
[----:B------:R-:W3:Y:S01]  /*12e0*/  @!P3 LDC.64 R8, c[0x0][0x3a0] ;  /* 0x0000e800ff08bb82 */ /* 0x000ee20000000a00 */
[----:B------:R-:W-:-:S02]  /*12f0*/  ISETP.GE.AND.EX P4, PT, R17, UR17, PT, P4 ;  /* 0x0000001111007c0c */ /* 0x000fc4000bf86340 */
[----:B--2---:R-:W-:Y:S02]  /*1300*/  @!P3 MOV R12, R72 ;  /* 0x00000048000cb202 */ /* 0x004fe40000000f00 */
[----:B------:R-:W-:Y:S02]  /*1310*/  @!P3 MOV R13, R75 ;  /* 0x0000004b000db202 */ /* 0x000fe40000000f00 */
[----:B------:R-:W-:Y:S01]  /*1320*/  @!P1 SHF.L.U64.HI R16, R10, 0x1, R11 ;  /* 0x000000010a109819 */ /* 0x000fe2000001020b */
[C---:B----4-:R-:W-:Y:S01]  /*1330*/  @!P3 IMAD R15, R18.reuse, R5, R25 ;  /* 0x00000005120fb224 */ /* 0x050fe200078e0219 */
[----:B------:R-:W2:Y:S01]  /*1340*/  @!P2 LDC.64 R10, c[0x0][0x398] ;  /* 0x0000e600ff0aab82 */ /* 0x000ea20000000a00 */
[----:B-1----:R-:W-:Y:S02]  /*1350*/  @!P2 IMAD R14, R19, R6, RZ ;  /* 0x00000006130ea224 */ /* 0x002fe400078e02ff */
[----:B------:R-:W-:Y:S01]  /*1360*/  @!P3 IMAD.WIDE.U32 R18, R18, R4, R12 ;  /* 0x000000041212b225 */ /* 0x000fe200078e000c */
[----:B------:R-:W-:-:S02]  /*1370*/  @!P2 MOV R12, R72 ;  /* 0x00000048000ca202 */ /* 0x000fc40000000f00 */
[----:B------:R-:W-:Y:S02]  /*1380*/  @!P2 MOV R13, R75 ;  /* 0x0000004b000da202 */ /* 0x000fe40000000f00 */
[----:B------:R-:W1:Y:S01]  /*1390*/  @!P3 LDC.64 R4, c[0x0][0x398] ;  /* 0x0000e600ff04bb82 */ /* 0x000e620000000a00 */
[----:B------:R-:W-:Y:S01]  /*13a0*/  @!P2 IMAD R25, R3, R7, R14 ;  /* 0x000000070319a224 */ /* 0x000fe200078e020e */
[----:B------:R-:W-:Y:S01]  /*13b0*/  @!P3 IADD3 R15, PT, PT, R19, R15, RZ ;  /* 0x0000000f130fb210 */ /* 0x000fe20007ffe0ff */
[----:B------:R-:W-:Y:S01]  /*13c0*/  @!P2 IMAD.WIDE.U32 R12, R3, R6, R12 ;  /* 0x00000006030ca225 */ /* 0x000fe200078e000c */
[C---:B------:R-:W-:Y:S02]  /*13d0*/  @!P3 SHF.L.U32 R3, R18.reuse, 0x1, RZ ;  /* 0x000000011203b819 */ /* 0x040fe400000006ff */
[----:B------:R-:W-:Y:S02]  /*13e0*/  @!P3 SHF.L.U64.HI R18, R18, 0x1, R15 ;  /* 0x000000011212b819 */ /* 0x000fe4000001020f */
[----:B------:R-:W4:Y:S01]  /*13f0*/  @!P4 LDC.64 R6, c[0x0][0x3f8] ;  /* 0x0000fe00ff06cb82 */ /* 0x000f220000000a00 */
[----:B------:R-:W-:-:S02]  /*1400*/  @!P2 IADD3 R15, PT, PT, R13, R25, RZ ;  /* 0x000000190d0fa210 */ /* 0x000fc40007ffe0ff */
[----:B------:R-:W-:Y:S02]  /*1410*/  @!P2 SHF.L.U32 R13, R12, 0x1, RZ ;  /* 0x000000010c0da819 */ /* 0x000fe400000006ff */
[----:B------:R-:W-:Y:S02]  /*1420*/  @!P1 IADD3.X R23, PT, PT, R16, R23, RZ, P0, !PT ;  /* 0x0000001710179210 */ /* 0x000fe400007fe4ff */
[----:B------:R-:W-:Y:S02]  /*1430*/  @!P2 SHF.L.U64.HI R12, R12, 0x1, R15 ;  /* 0x000000010c0ca819 */ /* 0x000fe4000001020f */
[----:B------:R-:W-:Y:S02]  /*1440*/  CS2R R40, SRZ ;  /* 0x0000000000287805 */ /* 0x000fe4000001ff00 */
[----:B0-----:R-:W-:Y:S01]  /*1450*/  @!P2 IADD3 R38, P0, PT, R13, R38, RZ ;  /* 0x000000260d26a210 */ /* 0x001fe20007f1e0ff */
[----:B------:R-:W-:Y:S01]  /*1460*/  UIMAD.WIDE UR8, UR5, 0x8, UR8 ;  /* 0x00000008050878a5 */ /* 0x000fe2000f8e0208 */
[----:B------:R-:W-:Y:S01]  /*1470*/  IADD3 R19, PT, PT, R31, 0xd0, RZ ;  /* 0x000000d01f137810 */ /* 0x000fe20007ffe0ff */
[----:B------:R-:W0:Y:S01]  /*1480*/  @!P4 LDC.64 R28, c[0x0][0x3a0] ;  /* 0x0000e800ff1ccb82 */ /* 0x000e220000000a00 */
[----:B---3--:R-:W-:-:S02]  /*1490*/  @!P3 IADD3 R8, P6, PT, R3, R8, RZ ;  /* 0x000000080308b210 */ /* 0x008fc40007fde0ff */
[----:B------:R-:W-:Y:S02]  /*14a0*/  CS2R R36, SRZ ;  /* 0x0000000000247805 */ /* 0x000fe4000001ff00 */
[----:B------:R-:W-:Y:S01]  /*14b0*/  @!P2 IADD3.X R39, PT, PT, R12, R39, RZ, P0, !PT ;  /* 0x000000270c27a210 */ /* 0x000fe200007fe4ff */
[----:B------:R-:W-:Y:S01]  /*14c0*/  HFMA2 R44, -RZ, RZ, 0, 0 ;  /* 0x00000000ff2c7431 */ /* 0x000fe200000001ff */
[----:B------:R-:W-:Y:S01]  /*14d0*/  @!P1 IADD3.X R21, PT, PT, R16, R21, RZ, P5, !PT ;  /* 0x0000001510159210 */ /* 0x000fe20002ffe4ff */
[----:B------:R-:W5:Y:S01]  /*14e0*/  @!P1 LDG.E R46, desc[UR12][R22.64] ;  /* 0x0000000c162e9981 */ /* 0x000f62000c1e1900 */
[----:B------:R-:W-:Y:S01]  /*14f0*/  ISETP.GE.U32.AND P0, PT, R19, UR16, PT ;  /* 0x0000001013007c0c */ /* 0x000fe2000bf06070 */
[----:B------:R-:W3:Y:S01]  /*1500*/  @!P4 LDC.64 R24, c[0x0][0x398] ;  /* 0x0000e600ff18cb82 */ /* 0x000ee20000000a00 */
[----:B------:R-:W-:Y:S01]  /*1510*/  SHF.R.S32.HI R15, RZ, 0x1f, R19 ;  /* 0x0000001fff0f7819 */ /* 0x000fe20000011413 */
[----:B------:R-:W3:Y:S01]  /*1520*/  @!P2 LDG.E R44, desc[UR12][R38.64] ;  /* 0x0000000c262ca981 */ /* 0x000ee2000c1e1900 */
[----:B--2---:R-:W-:-:S02]  /*1530*/  @!P2 IADD3 R10, P5, PT, R13, R10, RZ ;  /* 0x0000000a0d0aa210 */ /* 0x004fc40007fbe0ff */
[----:B------:R-:W-:Y:S02]  /*1540*/  @!P3 IADD3.X R9, PT, PT, R18, R9, RZ, P6, !PT ;  /* 0x000000091209b210 */ /* 0x000fe400037fe4ff */
[----:B------:R-:W-:Y:S02]  /*1550*/  ISETP.GE.AND.EX P0, PT, R15, UR17, PT, P0 ;  /* 0x000000110f007c0c */ /* 0x000fe4000bf06300 */
[----:B------:R-:W-:Y:S01]  /*1560*/  @!P2 IADD3.X R11, PT, PT, R12, R11, RZ, P5, !PT ;  /* 0x0000000b0c0ba210 */ /* 0x000fe20002ffe4ff */
[----:B------:R2:W3:Y:S01]  /*1570*/  @!P3 LDG.E R41, desc[UR12][R8.64] ;  /* 0x0000000c0829b981 */ /* 0x0004e2000c1e1900 */
[----:B-1----:R-:W-:Y:S01]  /*1580*/  @!P3 IADD3 R12, P6, PT, R3, R4, RZ ;  /* 0x00000004030cb210 */ /* 0x002fe20007fde0ff */
[----:B----4-:R-:W-:Y:S01]  /*1590*/  @!P4 IMAD R17, R17, R6, RZ ;  /* 0x000000061111c224 */ /* 0x010fe200078e02ff */
[----:B------:R-:W-:Y:S02]  /*15a0*/  @!P4 MOV R4, R72 ;  /* 0x000000480004c202 */ /* 0x000fe40000000f00 */
[----:B------:R-:W-:-:S02]  /*15b0*/  @!P3 IADD3.X R13, PT, PT, R18, R5, RZ, P6, !PT ;  /* 0x00000005120db210 */ /* 0x000fc400037fe4ff */
[----:B------:R-:W-:Y:S02]  /*15c0*/  @!P4 MOV R5, R75 ;  /* 0x0000004b0005c202 */ /* 0x000fe40000000f00 */
[----:B--2---:R-:W-:Y:S02]  /*15d0*/  MOV R8, UR8 ;  /* 0x0000000800087c02 */ /* 0x004fe40008000f00 */
[----:B------:R-:W-:Y:S01]  /*15e0*/  MOV R9, UR9 ;  /* 0x0000000900097c02 */ /* 0x000fe20008000f00 */
[C---:B------:R-:W-:Y:S01]  /*15f0*/  @!P4 IMAD R3, R0.reuse, R7, R17 ;  /* 0x000000070003c224 */ /* 0x040fe200078e0211 */
[----:B------:R-:W-:Y:S01]  /*1600*/  IADD3 R45, PT, PT, R31, 0xe0, RZ ;  /* 0x000000e01f2d7810 */ /* 0x000fe20007ffe0ff */
[----:B------:R-:W-:Y:S01]  /*1610*/  @!P4 IMAD.WIDE.U32 R6, R0, R6, R4 ;  /* 0x000000060006c225 */ /* 0x000fe200078e0004 */
[----:B------:R-:W-:Y:S01]  /*1620*/  ISETP.NE.AND P5, PT, RZ, UR10, PT ;  /* 0x0000000aff007c0c */ /* 0x000fe2000bfa5270 */
[----:B------:R-:W1:Y:S01]  /*1630*/  @!P0 LDC.64 R4, c[0x0][0x3f8] ;  /* 0x0000fe00ff048b82 */ /* 0x000e620000000a00 */
[----:B------:R-:W2:Y:S01]  /*1640*/  LDG.E.64 R8, desc[UR12][R8.64] ;  /* 0x0000000c08087981 */ /* 0x000ea2000c1e1b00 */
[----:B------:R-:W-:-:S03]  /*1650*/  SHF.R.S32.HI R33, RZ, 0x1f, R45 ;  /* 0x0000001fff217819 */ /* 0x000fc6000001142d */
[----:B------:R4:W2:Y:S01]  /*1660*/  @!P3 LDG.E R40, desc[UR12][R12.64] ;  /* 0x0000000c0c28b981 */ /* 0x0008a2000c1e1900 */
[----:B------:R-:W-:Y:S02]  /*1670*/  ISETP.GE.U32.AND P3, PT, R45, UR16, PT ;  /* 0x000000102d007c0c */ /* 0x000fe4000bf66070 */
[----:B------:R-:W-:Y:S02]  /*1680*/  @!P4 IADD3 R7, PT, PT, R7, R3, RZ ;  /* 0x000000030707c210 */ /* 0x000fe40007ffe0ff */
[C---:B------:R-:W-:Y:S02]  /*1690*/  @!P4 SHF.L.U32 R3, R6.reuse, 0x1, RZ ;  /* 0x000000010603c819 */ /* 0x040fe400000006ff */
[----:B------:R-:W-:Y:S01]  /*16a0*/  ISETP.GE.AND.EX P3, PT, R33, UR17, PT, P3 ;  /* 0x0000001121007c0c */ /* 0x000fe2000bf66330 */
[----:B------:R-:W1:Y:S01]  /*16b0*/  @P5 LDC.64 R16, c[0x0][0x3b0] ;  /* 0x0000ec00ff105b82 */ /* 0x000e620000000a00 */
[----:B------:R-:W-:Y:S02]  /*16c0*/  @!P4 SHF.L.U64.HI R6, R6, 0x1, R7 ;  /* 0x000000010606c819 */ /* 0x000fe40000010207 */
[----:B0-----:R-:W-:-:S04]  /*16d0*/  @!P4 IADD3 R28, P6, PT, R3, R28, RZ ;  /* 0x0000001c031cc210 */ /* 0x001fc80007fde0ff */
[C---:B------:R-:W-:Y:S01]  /*16e0*/  @!P4 IADD3.X R29, PT, PT, R6.reuse, R29, RZ, P6, !PT ;  /* 0x0000001d061dc210 */ /* 0x040fe200037fe4ff */
[----:B----4-:R-:W0:Y:S01]  /*16f0*/  @!P0 LDC.64 R12, c[0x0][0x3a0] ;  /* 0x0000e800ff0c8b82 */ /* 0x010e220000000a00 */
[----:B---3--:R-:W-:Y:S02]  /*1700*/  @!P4 IADD3 R24, P6, PT, R3, R24, RZ ;  /* 0x000000180318c210 */ /* 0x008fe40007fde0ff */
[----:B------:R-:W-:Y:S01]  /*1710*/  IADD3 R31, PT, PT, R31, 0xf0, RZ ;  /* 0x000000f01f1f7810 */ /* 0x000fe20007ffe0ff */
[----:B-1----:R-:W-:Y:S01]  /*1720*/  @!P0 IMAD R14, R15, R4, RZ ;  /* 0x000000040f0e8224 */ /* 0x002fe200078e02ff */
[----:B------:R-:W-:Y:S01]  /*1730*/  @!P4 IADD3.X R25, PT, PT, R6, R25, RZ, P6, !PT ;  /* 0x000000190619c210 */ /* 0x000fe200037fe4ff */
[----:B------:R1:W3:Y:S02]  /*1740*/  @!P4 LDG.E R37, desc[UR12][R28.64] ;  /* 0x0000000c1c25c981 */ /* 0x0002e4000c1e1900 */
[----:B------:R-:W4:Y:S01]  /*1750*/  @!P3 LDC.64 R6, c[0x0][0x3f8] ;  /* 0x0000fe00ff06bb82 */ /* 0x000f220000000a00 */
[----:B------:R-:W-:-:S02]  /*1760*/  ISETP.GE.U32.AND P6, PT, R31, UR16, PT ;  /* 0x000000101f007c0c */ /* 0x000fc4000bfc6070 */
[----:B------:R-:W-:Y:S01]  /*1770*/  SHF.R.S32.HI R43, RZ, 0x1f, R31 ;  /* 0x0000001fff2b7819 */ /* 0x000fe2000001141f */
[----:B------:R-:W-:Y:S01]  /*1780*/  @!P0 IMAD R35, R19, R5, R14 ;  /* 0x0000000513238224 */ /* 0x000fe200078e020e */
[----:B------:R-:W-:Y:S01]  /*1790*/  @!P0 MOV R14, R72 ;  /* 0x00000048000e8202 */ /* 0x000fe20000000f00 */
[----:B------:R-:W3:Y:S01]  /*17a0*/  @!P4 LDG.E R36, desc[UR12][R24.64] ;  /* 0x0000000c1824c981 */ /* 0x000ee2000c1e1900 */
[----:B------:R-:W-:Y:S02]  /*17b0*/  ISETP.GE.AND.EX P6, PT, R43, UR17, PT, P6 ;  /* 0x000000112b007c0c */ /* 0x000fe4000bfc6360 */
[----:B------:R-:W-:Y:S02]  /*17c0*/  @!P0 MOV R15, R75 ;  /* 0x0000004b000f8202 */ /* 0x000fe40000000f00 */
[----:B------:R-:W-:Y:S02]  /*17d0*/  MOV R0, UR11 ;  /* 0x0000000b00007c02 */ /* 0x000fe40008000f00 */
[----:B------:R-:W-:Y:S01]  /*17e0*/  LOP3.LUT R3, R69, 0xffff, RZ, 0xc0, !PT ;  /* 0x0000ffff45037812 */ /* 0x000fe200078ec0ff */
[----:B------:R-:W-:-:S02]  /*17f0*/  @!P0 IMAD.WIDE.U32 R14, R19, R4, R14 ;  /* 0x00000004130e8225 */ /* 0x000fc400078e000e */
[----:B------:R-:W0:Y:S02]  /*1800*/  @!P0 LDC.64 R18, c[0x0][0x398] ;  /* 0x0000e600ff128b82 */ /* 0x000e240000000a00 */
[----:B------:R-:W-:Y:S01]  /*1810*/  IMAD R27, R0, 0x60, R3 ;  /* 0x00000060001b7824 */ /* 0x000fe200078e0203 */
[----:B------:R-:W-:-:S03]  /*1820*/  @!P0 IADD3 R15, PT, PT, R15, R35, RZ ;  /* 0x000000230f0f8210 */ /* 0x000fc60007ffe0ff */
[----:B------:R-:W-:Y:S02]  /*1830*/  @P5 IMAD.WIDE R16, R27, 0x2, R16 ;  /* 0x000000021b105825 */ /* 0x000fe400078e0210 */
[----:B------:R-:W0:Y:S01]  /*1840*/  @!P6 LDC.64 R4, c[0x0][0x3f8] ;  /* 0x0000fe00ff04eb82 */ /* 0x000e220000000a00 */
[C---:B------:R-:W-:Y:S02]  /*1850*/  @!P0 SHF.L.U32 R61, R14.reuse, 0x1, RZ ;  /* 0x000000010e3d8819 */ /* 0x040fe400000006ff */
[----:B------:R-:W-:Y:S01]  /*1860*/  @!P0 SHF.L.U64.HI R30, R14, 0x1, R15 ;  /* 0x000000010e1e8819 */ /* 0x000fe2000001020f */
[----:B------:R-:W3:Y:S01]  /*1870*/  @P5 LDG.E.U16 R26, desc[UR12][R16.64] ;  /* 0x0000000c101a5981 */ /* 0x000ee2000c1e1500 */
[----:B----4-:R-:W-:-:S03]  /*1880*/  @!P3 IMAD R14, R33, R6, RZ ;  /* 0x00000006210eb224 */ /* 0x010fc600078e02ff */
[----:B------:R4:W3:Y:S01]  /*1890*/  @P5 LDG.E.U16 R0, desc[UR12][R16.64+0x2] ;  /* 0x0000020c10005981 */ /* 0x0008e2000c1e1500 */
[----:B-1----:R-:W-:Y:S01]  /*18a0*/  @!P3 MOV R28, R72 ;  /* 0x00000048001cb202 */ /* 0x002fe20000000f00 */
[----:B------:R-:W-:Y:S01]  /*18b0*/  @!P3 IMAD R65, R45, R7, R14 ;  /* 0x000000072d41b224 */ /* 0x000fe200078e020e */
[----:B------:R-:W-:Y:S01]  /*18c0*/  @!P3 MOV R29, R75 ;  /* 0x0000004b001db202 */ /* 0x000fe20000000f00 */
[----:B------:R-:W1:Y:S01]  /*18d0*/  @!P3 LDC.64 R14, c[0x0][0x398] ;  /* 0x0000e600ff0ebb82 */ /* 0x000e620000000a00 */
[----:B0-----:R-:W-:-:S07]  /*18e0*/  @!P0 IADD3 R34, P4, PT, R61, R12, RZ ;  /* 0x0000000c3d228210 */ /* 0x001fce0007f9e0ff */
[----:B----4-:R-:W0:Y:S01]  /*18f0*/  @!P3 LDC.64 R16, c[0x0][0x3a0] ;  /* 0x0000e800ff10bb82 */ /* 0x010e220000000a00 */
[----:B------:R-:W-:Y:S01]  /*1900*/  @!P0 IADD3.X R35, PT, PT, R30, R13, RZ, P4, !PT ;  /* 0x0000000d1e238210 */ /* 0x000fe200027fe4ff */
[----:B------:R-:W-:-:S06]  /*1910*/  @!P3 IMAD.WIDE.U32 R28, R45, R6, R28 ;  /* 0x000000062d1cb225 */ /* 0x000fcc00078e001c */
[----:B------:R-:W4:Y:S01]  /*1920*/  @!P6 LDC.64 R12, c[0x0][0x3a0] ;  /* 0x0000e800ff0ceb82 */ /* 0x000f220000000a00 */
[----:B------:R-:W-:-:S07]  /*1930*/  @!P3 IADD3 R29, PT, PT, R29, R65, RZ ;  /* 0x000000411d1db210 */ /* 0x000fce0007ffe0ff */
[----:B------:R-:W4:Y:S01]  /*1940*/  @!P6 LDC.64 R6, c[0x0][0x398] ;  /* 0x0000e600ff06eb82 */ /* 0x000f220000000a00 */
[C---:B------:R-:W-:Y:S02]  /*1950*/  @!P3 SHF.L.U32 R39, R28.reuse, 0x1, RZ ;  /* 0x000000011c27b819 */ /* 0x040fe400000006ff */
[----:B------:R-:W-:Y:S01]  /*1960*/  @!P3 SHF.L.U64.HI R38, R28, 0x1, R29 ;  /* 0x000000011c26b819 */ /* 0x000fe2000001021d */
[----:B------:R-:W-:Y:S01]  /*1970*/  @!P6 IMAD R32, R43, R4, RZ ;  /* 0x000000042b20e224 */ /* 0x000fe200078e02ff */
[----:B------:R-:W-:-:S03]  /*1980*/  @!P6 MOV R28, R72 ;  /* 0x00000048001ce202 */ /* 0x000fc60000000f00 */
[----:B------:R-:W4:Y:S01]  /*1990*/  LDC.64 R24, c[0x0][0x3a8] ;  /* 0x0000ea00ff187b82 */ /* 0x000f220000000a00 */
[----:B------:R-:W-:Y:S02]  /*19a0*/  @!P6 MOV R29, R75 ;  /* 0x0000004b001de202 */ /* 0x000fe40000000f00 */
[----:B------:R-:W-:Y:S01]  /*19b0*/  @!P0 IADD3 R18, P4, PT, R61, R18, RZ ;  /* 0x000000123d128210 */ /* 0x000fe20007f9e0ff */
[C---:B------:R-:W-:Y:S02]  /*19c0*/  @!P6 IMAD R5, R31.reuse, R5, R32 ;  /* 0x000000051f05e224 */ /* 0x040fe400078e0220 */
[----:B------:R-:W-:Y:S01]  /*19d0*/  @!P6 IMAD.WIDE.U32 R28, R31, R4, R28 ;  /* 0x000000041f1ce225 */ /* 0x000fe200078e001c */
[----:B------:R-:W-:Y:S02]  /*19e0*/  @!P0 IADD3.X R19, PT, PT, R30, R19, RZ, P4, !PT ;  /* 0x000000131e138210 */ /* 0x000fe400027fe4ff */
[----:B0-----:R-:W-:Y:S01]  /*19f0*/  @!P3 IADD3 R30, P4, PT, R39, R16, RZ ;  /* 0x00000010271eb210 */ /* 0x001fe20007f9e0ff */
[----:B------:R-:W-:Y:S01]  /*1a00*/  HFMA2 R32, -RZ, RZ, 0, 0 ;  /* 0x00000000ff207431 */ /* 0x000fe200000001ff */
[----:B------:R-:W-:-:S02]  /*1a10*/  MOV R33, RZ ;  /* 0x000000ff00217202 */ /* 0x000fc40000000f00 */
[----:B------:R-:W-:Y:S02]  /*1a20*/  @!P3 IADD3.X R31, PT, PT, R38, R17, RZ, P4, !PT ;  /* 0x00000011261fb210 */ /* 0x000fe400027fe4ff */
[----:B------:R-:W-:Y:S01]  /*1a30*/  @!P6 IADD3 R5, PT, PT, R29, R5, RZ ;  /* 0x000000051d05e210 */ /* 0x000fe20007ffe0ff */
[----:B------:R-:W3:Y:S01]  /*1a40*/  @!P0 LDG.E R32, desc[UR12][R18.64] ;  /* 0x0000000c12208981 */ /* 0x000ee2000c1e1900 */
[----:B-1----:R-:W-:Y:S02]  /*1a50*/  @!P3 IADD3 R16, P4, PT, R39, R14, RZ ;  /* 0x0000000e2710b210 */ /* 0x002fe40007f9e0ff */
[----:B------:R-:W-:Y:S01]  /*1a60*/  @!P6 SHF.L.U32 R29, R28, 0x1, RZ ;  /* 0x000000011c1de819 */ /* 0x000fe200000006ff */
[----:B------:R0:W3:Y:S01]  /*1a70*/  @!P0 LDG.E R33, desc[UR12][R34.64] ;  /* 0x0000000c22218981 */ /* 0x0000e2000c1e1900 */
[----:B------:R-:W-:Y:S02]  /*1a80*/  @!P3 IADD3.X R17, PT, PT, R38, R15, RZ, P4, !PT ;  /* 0x0000000f2611b210 */ /* 0x000fe400027fe4ff */
[----:B----4-:R-:W-:-:S02]  /*1a90*/  @!P6 IADD3 R14, P0, PT, R29, R12, RZ ;  /* 0x0000000c1d0ee210 */ /* 0x010fc40007f1e0ff */
[----:B------:R-:W-:Y:S02]  /*1aa0*/  @!P6 IADD3 R12, P4, PT, R29, R6, RZ ;  /* 0x000000061d0ce210 */ /* 0x000fe40007f9e0ff */
[----:B0-----:R-:W-:Y:S01]  /*1ab0*/  @!P6 SHF.L.U64.HI R34, R28, 0x1, R5 ;  /* 0x000000011c22e819 */ /* 0x001fe20000010205 */
[----:B------:R-:W-:Y:S01]  /*1ac0*/  HFMA2 R4, -RZ, RZ, 0, 0 ;  /* 0x00000000ff047431 */ /* 0x000fe200000001ff */
[----:B------:R-:W-:Y:S02]  /*1ad0*/  MOV R5, RZ ;  /* 0x000000ff00057202 */ /* 0x000fe40000000f00 */
[C---:B------:R-:W-:Y:S02]  /*1ae0*/  @!P6 IADD3.X R15, PT, PT, R34.reuse, R13, RZ, P0, !PT ;  /* 0x0000000d220fe210 */ /* 0x040fe400007fe4ff */
[----:B------:R-:W-:Y:S02]  /*1af0*/  @!P6 IADD3.X R13, PT, PT, R34, R7, RZ, P4, !PT ;  /* 0x00000007220de210 */ /* 0x000fe400027fe4ff */
[----:B------:R-:W-:Y:S01]  /*1b00*/  CS2R R6, SRZ ;  /* 0x0000000000067805 */ /* 0x000fe2000001ff00 */
[----:B------:R-:W-:-:S04]  /*1b10*/  IMAD.WIDE R24, R27, 0x2, R24 ;  /* 0x000000021b187825 */ /* 0x000fc800078e0218 */
[----:B------:R-:W-:Y:S01]  /*1b20*/  HFMA2 R45, -RZ, RZ, 0, 0 ;  /* 0x00000000ff2d7431 */ /* 0x000fe200000001ff */
[----:B------:R-:W4:Y:S04]  /*1b30*/  @!P3 LDG.E R4, desc[UR12][R30.64] ;  /* 0x0000000c1e04b981 */ /* 0x000f28000c1e1900 */
[----:B------:R-:W4:Y:S04]  /*1b40*/  LDG.E.U16 R27, desc[UR12][R24.64] ;  /* 0x0000000c181b7981 */ /* 0x000f28000c1e1500 */
[----:B------:R-:W4:Y:S04]  /*1b50*/  LDG.E.U16 R28, desc[UR12][R24.64+0x2] ;  /* 0x0000020c181c7981 */ /* 0x000f28000c1e1500 */
[----:B------:R-:W4:Y:S04]  /*1b60*/  @!P3 LDG.E R5, desc[UR12][R16.64] ;  /* 0x0000000c1005b981 */ /* 0x000f28000c1e1900 */
[----:B------:R-:W4:Y:S04]  /*1b70*/  @!P6 LDG.E R6, desc[UR12][R14.64] ;  /* 0x0000000c0e06e981 */ /* 0x000f28000c1e1900 */
[----:B------:R0:W4:Y:S04]  /*1b80*/  @!P6 LDG.E R7, desc[UR12][R12.64] ;  /* 0x0000000c0c07e981 */ /* 0x000128000c1e1900 */
[----:B------:R-:W5:Y:S01]  /*1b90*/  @!P1 LDG.E R45, desc[UR12][R20.64] ;  /* 0x0000000c142d9981 */ /* 0x000f62000c1e1900 */
[----:B------:R-:W-:Y:S01]  /*1ba0*/  UISETP.NE.AND UP1, UPT, UR10, URZ, UPT ;  /* 0x000000ff0a00728c */ /* 0x000fe2000bf25270 */
[----:B------:R-:W-:-:S02]  /*1bb0*/  MOV R43, RZ ;  /* 0x000000ff002b7202 */ /* 0x000fc40000000f00 */
[----:B------:R-:W-:Y:S02]  /*1bc0*/  PRMT R65, R68, 0x7632, R65 ;  /* 0x0000763244417816 */ /* 0x000fe40000000041 */
[----:B------:R-:W-:Y:S02]  /*1bd0*/  PRMT R66, R67, 0x7632, R66 ;  /* 0x0000763243427816 */ /* 0x000fe40000000042 */
[----:B------:R1:W5:Y:S01]  /*1be0*/  @!P2 LDG.E R43, desc[UR12][R10.64] ;  /* 0x0000000c0a2ba981 */ /* 0x000362000c1e1900 */
[----:B------:R-:W-:Y:S02]  /*1bf0*/  PRMT R61, R64, 0x7632, R61 ;  /* 0x00007632403d7816 */ /* 0x000fe4000000003d */
[----:B------:R-:W-:Y:S01]  /*1c00*/  PRMT R62, R63, 0x7632, R62 ;  /* 0x000076323f3e7816 */ /* 0x000fe2000000003e */
[----:B------:R-:W-:Y:S01]  /*1c10*/  UMOV UR15, 0x3f800000 ;  /* 0x3f800000000f7882 */ /* 0x000fe20000000000 */
[----:B--2---:R-:W-:-:S13]  /*1c20*/  R2UR UR14, R8 ;  /* 0x00000000080e72ca */ /* 0x004fda00000e0000 */
[----:B------:R-:W-:-:S05]  /*1c30*/  MOV R8, UR14 ;  /* 0x0000000e00087c02 */ /* 0x000fca0008000f00 */
[----:B------:R-:W-:-:S05]  /*1c40*/  FFMA.FTZ R9, -R8, UR14, R9 ;  /* 0x0000000e08097c23 */ /* 0x000fca0008010109 */
[----:B------:R-:W-:-:S13]  /*1c50*/  FSETP.GTU.FTZ.AND P0, PT, R9, RZ, PT ;  /* 0x000000ff0900720b */ /* 0x000fda0003f1c000 */
[----:B------:R-:W-:-:S05]  /*1c60*/  VOTEU.ANY UP0, P0 ;  /* 0x0000000000ff7886 */ /* 0x000fca0000000100 */
[----:B------:R-:W0:Y:S01]  /*1c70*/  @UP0 LDCU UR7, c[0x0][0x3c0] ;  /* 0x00007800ff0707ac */ /* 0x000e220008000800 */
[----:B------:R-:W-:-:S13]  /*1c80*/  PLOP3.LUT P0, PT, PT, PT, UP0, 0x80, 0x8 ;  /* 0x000000000008781c */ /* 0x000fda0003f0f008 */
[----:B0-----:R-:W-:-:S06]  /*1c90*/  @P0 FADD.FTZ R12, R9, UR7 ;  /* 0x00000007090c0e21 */ /* 0x001fcc0008010000 */
[----:B------:R-:W0:Y:S01]  /*1ca0*/  @P0 MUFU.RSQ R12, R12 ;  /* 0x0000000c000c0308 */ /* 0x000e220000001400 */
[----:B------:R-:W-:Y:S02]  /*1cb0*/  CS2R R8, SRZ ;  /* 0x0000000000087805 */ /* 0x000fe4000001ff00 */
[----:B------:R-:W-:Y:S02]  /*1cc0*/  PRMT R42, R44, 0x7632, R42 ;  /* 0x000076322c2a7816 */ /* 0x000fe4000000002a */
[----:B---3--:R-:W-:Y:S02]  /*1cd0*/  @P5 SHF.L.U32 R8, R26, 0x10, RZ ;  /* 0x000000101a085819 */ /* 0x008fe400000006ff */
[----:B------:R-:W-:Y:S02]  /*1ce0*/  @P5 SHF.L.U32 R9, R0, 0x10, RZ ;  /* 0x0000001000095819 */ /* 0x000fe400000006ff */
[----:B------:R-:W-:Y:S02]  /*1cf0*/  PRMT R38, R41, 0x7632, R38 ;  /* 0x0000763229267816 */ /* 0x000fe40000000026 */
[----:B0-----:R-:W-:-:S02]  /*1d00*/  @P0 R2UR UR7, R12 ;  /* 0x000000000c0702ca */ /* 0x001fc400000e0000 */
[----:B------:R-:W-:Y:S02]  /*1d10*/  PRMT R39, R40, 0x7632, R39 ;  /* 0x0000763228277816 */ /* 0x000fe40000000027 */
[----:B------:R-:W-:Y:S02]  /*1d20*/  PRMT R34, R37, 0x7632, R34 ;  /* 0x0000763225227816 */ /* 0x000fe40000000022 */
[----:B------:R-:W-:-:S07]  /*1d30*/  PRMT R35, R36, 0x7632, R35 ;  /* 0x0000763224237816 */ /* 0x000fce0000000023 */
[----:B------:R-:W-:Y:S01]  /*1d40*/  @UP0 UMOV UR15, UR7 ;  /* 0x00000007000f0c82 */ /* 0x000fe20008000000 */
[----:B------:R-:W-:Y:S02]  /*1d50*/  PRMT R31, R32, 0x7632, R31 ;  /* 0x00007632201f7816 */ /* 0x000fe4000000001f */
[----:B------:R-:W-:Y:S02]  /*1d60*/  PRMT R30, R33, 0x7632, R30 ;  /* 0x00007632211e7816 */ /* 0x000fe4000000001e */
[----:B----4-:R-:W-:Y:S02]  /*1d70*/  PRMT R12, R4, 0x7632, R12 ;  /* 0x00007632040c7816 */ /* 0x010fe4000000000c */
[----:B-1----:R-:W-:Y:S02]  /*1d80*/  SHF.L.U32 R11, R27, 0x10, RZ ;  /* 0x000000101b0b7819 */ /* 0x002fe400000006ff */
[----:B------:R-:W-:Y:S02]  /*1d90*/  SHF.L.U32 R10, R28, 0x10, RZ ;  /* 0x000000101c0a7819 */ /* 0x000fe400000006ff */
[----:B------:R-:W-:-:S02]  /*1da0*/  PRMT R13, R5, 0x7632, R13 ;  /* 0x00007632050d7816 */ /* 0x000fc4000000000d */
[----:B------:R-:W-:Y:S02]  /*1db0*/  PRMT R14, R6, 0x7632, R14 ;  /* 0x00007632060e7816 */ /* 0x000fe4000000000e */
[----:B------:R-:W-:Y:S01]  /*1dc0*/  PRMT R15, R7, 0x7632, R15 ;  /* 0x00007632070f7816 */ /* 0x000fe2000000000f */
[----:B------:R-:W-:Y:S06]  /*1dd0*/  BRA.U UP1, `(.L_x_303) ;  /* 0x0000001101c87547 */ /* 0x000fec000b800000 */
[----:B------:R-:W-:Y:S02]  /*1de0*/  SHF.L.U32 R16, R68, 0x10, RZ ;  /* 0x0000001044107819 */ /* 0x000fe400000006ff */
[----:B------:R-:W-:Y:S02]  /*1df0*/  SHF.L.U32 R18, R65, 0x10, RZ ;  /* 0x0000001041127819 */ /* 0x000fe400000006ff */
[----:B------:R-:W-:Y:S01]  /*1e00*/  SHF.L.U32 R0, R67, 0x10, RZ ;  /* 0x0000001043007819 */ /* 0x000fe200000006ff */
[----:B------:R-:W-:Y:S01]  /*1e10*/  FADD.FTZ R16, R16, -UR14 ;  /* 0x8000000e10107e21 */ /* 0x000fe20008010000 */
[----:B------:R-:W-:Y:S01]  /*1e20*/  SHF.L.U32 R17, R66, 0x10, RZ ;  /* 0x0000001042117819 */ /* 0x000fe200000006ff */
[----:B------:R-:W-:Y:S01]  /*1e30*/  FADD.FTZ R18, R18, -UR14 ;  /* 0x8000000e12127e21 */ /* 0x000fe20008010000 */
[----:B------:R-:W-:Y:S01]  /*1e40*/  SHF.L.U32 R22, R64, 0x10, RZ ;  /* 0x0000001040167819 */ /* 0x000fe200000006ff */
[----:B------:R-:W-:Y:S01]  /*1e50*/  FMUL.FTZ R20, R11, R0 ;  /* 0x000000000b147220 */ /* 0x000fe20000410000 */
[----:B------:R-:W-:Y:S01]  /*1e60*/  FMUL.FTZ R19, R16, UR15 ;  /* 0x0000000f10137c20 */ /* 0x000fe20008410000 */
[----:B------:R-:W-:Y:S01]  /*1e70*/  FMUL.FTZ R16, R18, UR15 ;  /* 0x0000000f12107c20 */ /* 0x000fe20008410000 */
[----:B------:R-:W-:Y:S01]  /*1e80*/  FMUL.FTZ R21, R10, R17 ;  /* 0x000000110a157220 */ /* 0x000fe20000410000 */
        /* <DEDUP_REMOVED lines=15> */
[----:B------:R-:W-:Y:S01]  /*1f80*/  FADD.FTZ R18, R24, R23 ;  /* 0x0000001718127221 */ /* 0x000fe20000010000 */
[----:B------:R-:W-:Y:S01]  /*1f90*/  SHF.L.U32 R21, R62, 0x10, RZ ;  /* 0x000000103e157819 */ /* 0x000fe200000006ff */
[----:B------:R-:W-:Y:S01]  /*1fa0*/  FFMA.FTZ R24, R17, R16, RZ ;  /* 0x0000001011187223 */ /* 0x000fe200000100ff */
[----:B------:R-:W-:Y:S01]  /*1fb0*/  FADD.FTZ R16, RZ, R17 ;  /* 0x00000011ff107221 */ /* 0x000fe20000010000 */
[----:B------:R-:W-:Y:S01]  /*1fc0*/  FMUL.FTZ R23, R22, UR15 ;  /* 0x0000000f16177c20 */ /* 0x000fe20008410000 */
[----:B-----5:R-:W-:Y:S01]  /*1fd0*/  SHF.L.U32 R25, R60, 0x10, RZ ;  /* 0x000000103c197819 */ /* 0x020fe200000006ff */
[----:B------:R-:W-:Y:S01]  /*1fe0*/  FMUL.FTZ R22, R10, R21 ;  /* 0x000000150a167220 */ /* 0x000fe20000410000 */
[----:B------:R-:W-:Y:S01]  /*1ff0*/  PRMT R26, R60, 0x7632, R26 ;  /* 0x000076323c1a7816 */ /* 0x000fe2000000001a */
[C---:B------:R-:W-:Y:S01]  /*2000*/  FADD.FTZ R16, R21.reuse, R16 ;  /* 0x0000001015107221 */ /* 0x040fe20000010000 */
[----:B------:R-:W-:Y:S01]  /*2010*/  FFMA.FTZ R17, R21, R23, R24 ;  /* 0x0000001715117223 */ /* 0x000fe20000010018 */
[----:B------:R-:W-:Y:S01]  /*2020*/  SHF.L.U32 R21, R59, 0x10, RZ ;  /* 0x000000103b157819 */ /* 0x000fe200000006ff */
[----:B------:R-:W-:Y:S01]  /*2030*/  FADD.FTZ R25, R25, -UR14 ;  /* 0x8000000e19197e21 */ /* 0x000fe20008010000 */
[----:B------:R-:W-:Y:S01]  /*2040*/  SHF.L.U32 R24, R26, 0x10, RZ ;  /* 0x000000101a187819 */ /* 0x000fe200000006ff */
[----:B------:R-:W-:Y:S01]  /*2050*/  FADD.FTZ R19, R22, R19 ;  /* 0x0000001316137221 */ /* 0x000fe20000010000 */
[----:B------:R-:W-:Y:S01]  /*2060*/  FFMA.FTZ R22, R23, R22, R20 ;  /* 0x0000001617167223 */ /* 0x000fe20000010014 */
[----:B------:R-:W-:Y:S01]  /*2070*/  FMUL.FTZ R25, R25, UR15 ;  /* 0x0000000f19197c20 */ /* 0x000fe20008410000 */
[----:B------:R-:W-:Y:S01]  /*2080*/  PRMT R23, R59, 0x7632, R23 ;  /* 0x000076323b177816 */ /* 0x000fe20000000017 */
[----:B------:R-:W-:Y:S01]  /*2090*/  FMUL.FTZ R26, R11, R21 ;  /* 0x000000150b1a7220 */ /* 0x000fe20000410000 */
[----:B------:R-:W-:Y:S01]  /*20a0*/  FADD.FTZ R20, R24, -UR14 ;  /* 0x8000000e18147e21 */ /* 0x000fe20008010000 */
[----:B------:R-:W-:Y:S01]  /*20b0*/  FADD.FTZ R18, R18, R21 ;  /* 0x0000001512127221 */ /* 0x000fe20000010000 */
[----:B------:R-:W-:Y:S01]  /*20c0*/  FFMA.FTZ R0, R21, R25, R0 ;  /* 0x0000001915007223 */ /* 0x000fe20000010000 */
[----:B------:R-:W-:Y:S01]  /*20d0*/  SHF.L.U32 R21, R23, 0x10, RZ ;  /* 0x0000001017157819 */ /* 0x000fe200000006ff */
[----:B------:R-:W-:Y:S01]  /*20e0*/  FADD.FTZ R24, R19, R26 ;  /* 0x0000001a13187221 */ /* 0x000fe20000010000 */
[----:B------:R-:W-:Y:S01]  /*20f0*/  SHF.L.U32 R19, R58, 0x10, RZ ;  /* 0x000000103a137819 */ /* 0x000fe200000006ff */
[----:B------:R-:W-:Y:S01]  /*2100*/  FMUL.FTZ R20, R20, UR15 ;  /* 0x0000000f14147c20 */ /* 0x000fe20008410000 */
[----:B------:R-:W-:Y:S01]  /*2110*/  FFMA.FTZ R25, R25, R26, R22 ;  /* 0x0000001a19197223 */ /* 0x000fe20000010016 */
[----:B------:R-:W-:Y:S01]  /*2120*/  FMUL.FTZ R23, R10, R21 ;  /* 0x000000150a177220 */ /* 0x000fe20000410000 */
[----:B------:R-:W-:Y:S01]  /*2130*/  PRMT R26, R58, 0x7632, R26 ;  /* 0x000076323a1a7816 */ /* 0x000fe2000000001a */
[----:B------:R-:W-:Y:S01]  /*2140*/  FADD.FTZ R22, R19, -UR14 ;  /* 0x8000000e13167e21 */ /* 0x000fe20008010000 */
[----:B------:R-:W-:Y:S01]  /*2150*/  FADD.FTZ R16, R16, R21 ;  /* 0x0000001510107221 */ /* 0x000fe20000010000 */
[----:B------:R-:W-:Y:S01]  /*2160*/  FFMA.FTZ R17, R21, R20, R17 ;  /* 0x0000001415117223 */ /* 0x000fe20000010011 */
[----:B------:R-:W-:Y:S01]  /*2170*/  SHF.L.U32 R21, R57, 0x10, RZ ;  /* 0x0000001039157819 */ /* 0x000fe200000006ff */
[----:B------:R-:W-:Y:S01]  /*2180*/  FFMA.FTZ R25, R20, R23, R25 ;  /* 0x0000001714197223 */ /* 0x000fe20000010019 */
[----:B------:R-:W-:Y:S01]  /*2190*/  SHF.L.U32 R20, R26, 0x10, RZ ;  /* 0x000000101a147819 */ /* 0x000fe200000006ff */
[----:B------:R-:W-:Y:S01]  /*21a0*/  FMUL.FTZ R22, R22, UR15 ;  /* 0x0000000f16167c20 */ /* 0x000fe20008410000 */
[----:B------:R-:W-:Y:S01]  /*21b0*/  FADD.FTZ R19, R23, R24 ;  /* 0x0000001817137221 */ /* 0x000fe20000010000 */
[----:B------:R-:W-:Y:S01]  /*21c0*/  PRMT R23, R57, 0x7632, R23 ;  /* 0x0000763239177816 */ /* 0x000fe20000000017 */
[----:B------:R-:W-:Y:S01]  /*21d0*/  FMUL.FTZ R24, R11, R21 ;  /* 0x000000150b187220 */ /* 0x000fe20000410000 */
[----:B------:R-:W-:Y:S01]  /*21e0*/  FADD.FTZ R18, R18, R21 ;  /* 0x0000001512127221 */ /* 0x000fe20000010000 */
[----:B------:R-:W-:Y:S01]  /*21f0*/  FFMA.FTZ R0, R21, R22, R0 ;  /* 0x0000001615007223 */ /* 0x000fe20000010000 */
[----:B------:R-:W-:Y:S01]  /*2200*/  FADD.FTZ R21, R20, -UR14 ;  /* 0x8000000e14157e21 */ /* 0x000fe20008010000 */
[----:B------:R-:W-:Y:S01]  /*2210*/  SHF.L.U32 R20, R23, 0x10, RZ ;  /* 0x0000001017147819 */ /* 0x000fe200000006ff */
[----:B------:R-:W-:Y:S01]  /*2220*/  FFMA.FTZ R25, R22, R24, R25 ;  /* 0x0000001816197223 */ /* 0x000fe20000010019 */
[C---:B------:R-:W-:Y:S01]  /*2230*/  SHF.L.U32 R23, R56.reuse, 0x10, RZ ;  /* 0x0000001038177819 */ /* 0x040fe200000006ff */
[----:B------:R-:W-:Y:S01]  /*2240*/  FMUL.FTZ R22, R21, UR15 ;  /* 0x0000000f15167c20 */ /* 0x000fe20008410000 */
[----:B------:R-:W-:Y:S01]  /*2250*/  FADD.FTZ R19, R19, R24 ;  /* 0x0000001813137221 */ /* 0x000fe20000010000 */
[----:B------:R-:W-:Y:S01]  /*2260*/  PRMT R26, R56, 0x7632, R26 ;  /* 0x00007632381a7816 */ /* 0x000fe2000000001a */
[----:B------:R-:W-:Y:S01]  /*2270*/  FADD.FTZ R16, R16, R20 ;  /* 0x0000001410107221 */ /* 0x000fe20000010000 */
[----:B------:R-:W-:Y:S01]  /*2280*/  FFMA.FTZ R17, R20, R22, R17 ;  /* 0x0000001614117223 */ /* 0x000fe20000010011 */
[----:B------:R-:W-:Y:S01]  /*2290*/  FADD.FTZ R24, R23, -UR14 ;  /* 0x8000000e17187e21 */ /* 0x000fe20008010000 */
[----:B------:R-:W-:Y:S01]  /*22a0*/  FMUL.FTZ R20, R10, R20 ;  /* 0x000000140a147220 */ /* 0x000fe20000410000 */
[----:B------:R-:W-:-:S02]  /*22b0*/  SHF.L.U32 R21, R55, 0x10, RZ ;  /* 0x0000001037157819 */ /* 0x000fc400000006ff */
[----:B------:R-:W-:Y:S01]  /*22c0*/  SHF.L.U32 R23, R26, 0x10, RZ ;  /* 0x000000101a177819 */ /* 0x000fe200000006ff */
[----:B------:R-:W-:Y:S01]  /*22d0*/  FMUL.FTZ R24, R24, UR15 ;  /* 0x0000000f18187c20 */ /* 0x000fe20008410000 */
[----:B------:R-:W-:Y:S01]  /*22e0*/  FFMA.FTZ R25, R22, R20, R25 ;  /* 0x0000001416197223 */ /* 0x000fe20000010019 */
[----:B------:R-:W-:Y:S01]  /*22f0*/  PRMT R26, R55, 0x7632, R26 ;  /* 0x00007632371a7816 */ /* 0x000fe2000000001a */
[----:B------:R-:W-:Y:S01]  /*2300*/  FADD.FTZ R19, R20, R19 ;  /* 0x0000001314137221 */ /* 0x000fe20000010000 */
[----:B------:R-:W-:Y:S01]  /*2310*/  FMUL.FTZ R22, R11, R21 ;  /* 0x000000150b167220 */ /* 0x000fe20000410000 */
[----:B------:R-:W-:Y:S01]  /*2320*/  FADD.FTZ R18, R18, R21 ;  /* 0x0000001512127221 */ /* 0x000fe20000010000 */
[----:B------:R-:W-:Y:S01]  /*2330*/  FFMA.FTZ R0, R21, R24, R0 ;  /* 0x0000001815007223 */ /* 0x000fe20000010000 */
[----:B------:R-:W-:Y:S01]  /*2340*/  SHF.L.U32 R21, R26, 0x10, RZ ;  /* 0x000000101a157819 */ /* 0x000fe200000006ff */
[----:B------:R-:W-:Y:S01]  /*2350*/  FADD.FTZ R20, R23, -UR14 ;  /* 0x8000000e17147e21 */ /* 0x000fe20008010000 */
[----:B------:R-:W-:Y:S01]  /*2360*/  FADD.FTZ R26, R19, R22 ;  /* 0x00000016131a7221 */ /* 0x000fe20000010000 */
[----:B------:R-:W-:Y:S01]  /*2370*/  SHF.L.U32 R19, R54, 0x10, RZ ;  /* 0x0000001036137819 */ /* 0x000fe200000006ff */
[----:B------:R-:W-:Y:S01]  /*2380*/  FFMA.FTZ R25, R24, R22, R25 ;  /* 0x0000001618197223 */ /* 0x000fe20000010019 */
[----:B------:R-:W-:Y:S01]  /*2390*/  FMUL.FTZ R20, R20, UR15 ;  /* 0x0000000f14147c20 */ /* 0x000fe20008410000 */
        /* <DEDUP_REMOVED lines=22> */
[----:B------:R-:W-:Y:S01]  /*2500*/  FADD.FTZ R24, R23, -UR14 ;  /* 0x8000000e17187e21 */ /* 0x000fe20008010000 */
[----:B------:R-:W-:Y:S01]  /*2510*/  FFMA.FTZ R17, R20, R22, R17 ;  /* 0x0000001614117223 */ /* 0x000fe20000010011 */
[----:B------:R-:W-:Y:S01]  /*2520*/  FMUL.FTZ R20, R10, R20 ;  /* 0x000000140a147220 */ /* 0x000fe20000410000 */
[C---:B------:R-:W-:Y:S01]  /*2530*/  SHF.L.U32 R21, R51.reuse, 0x10, RZ ;  /* 0x0000001033157819 */ /* 0x040fe200000006ff */
[----:B------:R-:W-:Y:S01]  /*2540*/  FMUL.FTZ R24, R24, UR15 ;  /* 0x0000000f18187c20 */ /* 0x000fe20008410000 */
[----:B------:R-:W-:Y:S01]  /*2550*/  SHF.L.U32 R23, R26, 0x10, RZ ;  /* 0x000000101a177819 */ /* 0x000fe200000006ff */
[----:B------:R-:W-:Y:S01]  /*2560*/  FFMA.FTZ R25, R22, R20, R25 ;  /* 0x0000001416197223 */ /* 0x000fe20000010019 */
[----:B------:R-:W-:Y:S01]  /*2570*/  PRMT R26, R51, 0x7632, R26 ;  /* 0x00007632331a7816 */ /* 0x000fe2000000001a */
[----:B------:R-:W-:Y:S01]  /*2580*/  FMUL.FTZ R22, R11, R21 ;  /* 0x000000150b167220 */ /* 0x000fe20000410000 */
[----:B------:R-:W-:Y:S01]  /*2590*/  FADD.FTZ R18, R18, R21 ;  /* 0x0000001512127221 */ /* 0x000fe20000010000 */
[----:B------:R-:W-:Y:S01]  /*25a0*/  FFMA.FTZ R0, R21, R24, R0 ;  /* 0x0000001815007223 */ /* 0x000fe20000010000 */
[----:B------:R-:W-:Y:S01]  /*25b0*/  FADD.FTZ R19, R20, R19 ;  /* 0x0000001314137221 */ /* 0x000fe20000010000 */
[----:B------:R-:W-:Y:S01]  /*25c0*/  SHF.L.U32 R21, R26, 0x10, RZ ;  /* 0x000000101a157819 */ /* 0x000fe200000006ff */
[----:B------:R-:W-:Y:S01]  /*25d0*/  FADD.FTZ R20, R23, -UR14 ;  /* 0x8000000e17147e21 */ /* 0x000fe20008010000 */
[----:B------:R-:W-:Y:S01]  /*25e0*/  FFMA.FTZ R25, R24, R22, R25 ;  /* 0x0000001618197223 */ /* 0x000fe20000010019 */
[----:B------:R-:W-:Y:S01]  /*25f0*/  FADD.FTZ R26, R19, R22 ;  /* 0x00000016131a7221 */ /* 0x000fe20000010000 */
[----:B------:R-:W-:Y:S01]  /*2600*/  SHF.L.U32 R22, R50, 0x10, RZ ;  /* 0x0000001032167819 */ /* 0x000fe200000006ff */
[----:B------:R-:W-:Y:S01]  /*2610*/  FMUL.FTZ R20, R20, UR15 ;  /* 0x0000000f14147c20 */ /* 0x000fe20008410000 */
[----:B------:R-:W-:Y:S01]  /*2620*/  FMUL.FTZ R23, R10, R21 ;  /* 0x000000150a177220 */ /* 0x000fe20000410000 */
[----:B------:R-:W-:Y:S01]  /*2630*/  PRMT R24, R50, 0x7632, R24 ;  /* 0x0000763232187816 */ /* 0x000fe20000000018 */
[----:B------:R-:W-:Y:S01]  /*2640*/  FADD.FTZ R16, R16, R21 ;  /* 0x0000001510107221 */ /* 0x000fe20000010000 */
[----:B------:R-:W-:Y:S01]  /*2650*/  FFMA.FTZ R17, R21, R20, R17 ;  /* 0x0000001415117223 */ /* 0x000fe20000010011 */
[----:B------:R-:W-:Y:S01]  /*2660*/  SHF.L.U32 R19, R49, 0x10, RZ ;  /* 0x0000001031137819 */ /* 0x000fe200000006ff */
[----:B------:R-:W-:Y:S01]  /*2670*/  FFMA.FTZ R25, R20, R23, R25 ;  /* 0x0000001714197223 */ /* 0x000fe20000010019 */
[----:B------:R-:W-:Y:S01]  /*2680*/  FADD.FTZ R22, R22, -UR14 ;  /* 0x8000000e16167e21 */ /* 0x000fe20008010000 */
[----:B------:R-:W-:Y:S01]  /*2690*/  SHF.L.U32 R20, R24, 0x10, RZ ;  /* 0x0000001018147819 */ /* 0x000fe200000006ff */
[----:B------:R-:W-:Y:S01]  /*26a0*/  FADD.FTZ R21, R23, R26 ;  /* 0x0000001a17157221 */ /* 0x000fe20000010000 */
[----:B------:R-:W-:Y:S01]  /*26b0*/  PRMT R23, R49, 0x7632, R23 ;  /* 0x0000763231177816 */ /* 0x000fe20000000017 */
[----:B------:R-:W-:Y:S01]  /*26c0*/  FMUL.FTZ R24, R22, UR15 ;  /* 0x0000000f16187c20 */ /* 0x000fe20008410000 */
[----:B------:R-:W-:Y:S01]  /*26d0*/  FMUL.FTZ R26, R11, R19 ;  /* 0x000000130b1a7220 */ /* 0x000fe20000410000 */
[----:B------:R-:W-:Y:S01]  /*26e0*/  FADD.FTZ R22, R20, -UR14 ;  /* 0x8000000e14167e21 */ /* 0x000fe20008010000 */
[----:B------:R-:W-:Y:S01]  /*26f0*/  SHF.L.U32 R20, R23, 0x10, RZ ;  /* 0x0000001017147819 */ /* 0x000fe200000006ff */
[----:B------:R-:W-:Y:S01]  /*2700*/  FADD.FTZ R18, R18, R19 ;  /* 0x0000001312127221 */ /* 0x000fe20000010000 */
[----:B------:R-:W-:Y:S01]  /*2710*/  SHF.L.U32 R23, R48, 0x10, RZ ;  /* 0x0000001030177819 */ /* 0x000fe200000006ff */
[----:B------:R-:W-:Y:S01]  /*2720*/  FFMA.FTZ R19, R19, R24, R0 ;  /* 0x0000001813137223 */ /* 0x000fe20000010000 */
[----:B------:R-:W-:Y:S01]  /*2730*/  FFMA.FTZ R25, R24, R26, R25 ;  /* 0x0000001a18197223 */ /* 0x000fe20000010019 */
[----:B------:R-:W-:Y:S01]  /*2740*/  PRMT R24, R48, 0x7632, R24 ;  /* 0x0000763230187816 */ /* 0x000fe20000000018 */
[----:B------:R-:W-:Y:S01]  /*2750*/  FADD.FTZ R0, R21, R26 ;  /* 0x0000001a15007221 */ /* 0x000fe20000010000 */
[----:B------:R-:W-:Y:S01]  /*2760*/  FMUL.FTZ R22, R22, UR15 ;  /* 0x0000000f16167c20 */ /* 0x000fe20008410000 */
[----:B------:R-:W-:Y:S01]  /*2770*/  FADD.FTZ R26, R23, -UR14 ;  /* 0x8000000e171a7e21 */ /* 0x000fe20008010000 */
[----:B------:R-:W-:Y:S01]  /*2780*/  FMUL.FTZ R21, R10, R20 ;  /* 0x000000140a157220 */ /* 0x000fe20000410000 */
[----:B------:R-:W-:Y:S01]  /*2790*/  SHF.L.U32 R23, R24, 0x10, RZ ;  /* 0x0000001018177819 */ /* 0x000fe200000006ff */
[----:B------:R-:W-:Y:S01]  /*27a0*/  FADD.FTZ R16, R16, R20 ;  /* 0x0000001410107221 */ /* 0x000fe20000010000 */
[----:B------:R-:W-:Y:S01]  /*27b0*/  SHF.L.U32 R24, R47, 0x10, RZ ;  /* 0x000000102f187819 */ /* 0x000fe200000006ff */
[----:B------:R-:W-:Y:S01]  /*27c0*/  FFMA.FTZ R17, R20, R22, R17 ;  /* 0x0000001614117223 */ /* 0x000fe20000010011 */
[----:B------:R-:W-:Y:S01]  /*27d0*/  FFMA.FTZ R20, R22, R21, R25 ;  /* 0x0000001516147223 */ /* 0x000fe20000010019 */
[----:B------:R-:W-:Y:S01]  /*27e0*/  FMUL.FTZ R27, R26, UR15 ;  /* 0x0000000f1a1b7c20 */ /* 0x000fe20008410000 */
[----:B------:R-:W-:Y:S01]  /*27f0*/  FADD.FTZ R25, R23, -UR14 ;  /* 0x8000000e17197e21 */ /* 0x000fe20008010000 */
[----:B------:R-:W-:Y:S01]  /*2800*/  PRMT R22, R47, 0x7632, R22 ;  /* 0x000076322f167816 */ /* 0x000fe20000000016 */
[----:B------:R-:W-:Y:S01]  /*2810*/  FMUL.FTZ R23, R11, R24 ;  /* 0x000000180b177220 */ /* 0x000fe20000410000 */
[----:B------:R-:W-:Y:S01]  /*2820*/  FADD.FTZ R18, R18, R24 ;  /* 0x0000001812127221 */ /* 0x000fe20000010000 */
[----:B------:R-:W-:Y:S01]  /*2830*/  FFMA.FTZ R19, R24, R27, R19 ;  /* 0x0000001b18137223 */ /* 0x000fe20000010013 */
[----:B------:R-:W-:Y:S01]  /*2840*/  SHF.L.U32 R22, R22, 0x10, RZ ;  /* 0x0000001016167819 */ /* 0x000fe200000006ff */
[----:B------:R-:W-:Y:S01]  /*2850*/  FADD.FTZ R0, R21, R0 ;  /* 0x0000000015007221 */ /* 0x000fe20000010000 */
[----:B------:R-:W-:Y:S01]  /*2860*/  FFMA.FTZ R24, R27, R23, R20 ;  /* 0x000000171b187223 */ /* 0x000fe20000010014 */
[C---:B------:R-:W-:Y:S01]  /*2870*/  PRMT R27, R46.reuse, 0x7632, R27 ;  /* 0x000076322e1b7816 */ /* 0x040fe2000000001b */
[----:B------:R-:W-:Y:S01]  /*2880*/  FMUL.FTZ R25, R25, UR15 ;  /* 0x0000000f19197c20 */ /* 0x000fe20008410000 */
[----:B------:R-:W-:Y:S01]  /*2890*/  SHF.L.U32 R26, R46, 0x10, RZ ;  /* 0x000000102e1a7819 */ /* 0x000fe200000006ff */
[----:B------:R-:W-:Y:S01]  /*28a0*/  FADD.FTZ R21, R0, R23 ;  /* 0x0000001700157221 */ /* 0x000fe20000010000 */
[----:B------:R-:W-:Y:S01]  /*28b0*/  FMUL.FTZ R20, R10, R22 ;  /* 0x000000160a147220 */ /* 0x000fe20000410000 */
[----:B------:R-:W-:Y:S01]  /*28c0*/  SHF.L.U32 R23, R27, 0x10, RZ ;  /* 0x000000101b177819 */ /* 0x000fe200000006ff */
[----:B------:R-:W-:Y:S01]  /*28d0*/  FADD.FTZ R16, R16, R22 ;  /* 0x0000001610107221 */ /* 0x000fe20000010000 */
[----:B------:R-:W-:Y:S01]  /*28e0*/  FADD.FTZ R26, R26, -UR14 ;  /* 0x8000000e1a1a7e21 */ /* 0x000fe20008010000 */
[----:B------:R-:W-:Y:S01]  /*28f0*/  FFMA.FTZ R17, R22, R25, R17 ;  /* 0x0000001916117223 */ /* 0x000fe20000010011 */
[--C-:B------:R-:W-:Y:S01]  /*2900*/  FFMA.FTZ R0, R25, R20, R24.reuse ;  /* 0x0000001419007223 */ /* 0x100fe20000010018 */
[----:B------:R-:W-:Y:S01]  /*2910*/  SHF.L.U32 R22, R45, 0x10, RZ ;  /* 0x000000102d167819 */ /* 0x000fe200000006ff */
[----:B------:R-:W-:Y:S01]  /*2920*/  FADD.FTZ R25, R23, -UR14 ;  /* 0x8000000e17197e21 */ /* 0x000fe20008010000 */
[----:B------:R-:W-:Y:S01]  /*2930*/  PRMT R24, R45, 0x7632, R24 ;  /* 0x000076322d187816 */ /* 0x000fe20000000018 */
[----:B------:R-:W-:Y:S01]  /*2940*/  FMUL.FTZ R23, R26, UR15 ;  /* 0x0000000f1a177c20 */ /* 0x000fe20008410000 */
[----:B------:R-:W-:Y:S01]  /*2950*/  FADD.FTZ R21, R20, R21 ;  /* 0x0000001514157221 */ /* 0x000fe20000010000 */
[----:B------:R-:W-:Y:S01]  /*2960*/  FMUL.FTZ R20, R25, UR15 ;  /* 0x0000000f19147c20 */ /* 0x000fe20008410000 */
[----:B------:R-:W-:Y:S01]  /*2970*/  SHF.L.U32 R24, R24, 0x10, RZ ;  /* 0x0000001018187819 */ /* 0x000fe200000006ff */
[----:B------:R-:W-:Y:S01]  /*2980*/  FADD.FTZ R18, R18, R22 ;  /* 0x0000001612127221 */ /* 0x000fe20000010000 */
[----:B------:R-:W-:Y:S01]  /*2990*/  FFMA.FTZ R19, R22, R23, R19 ;  /* 0x0000001716137223 */ /* 0x000fe20000010013 */
[----:B------:R-:W-:Y:S01]  /*29a0*/  FMUL.FTZ R22, R11, R22 ;  /* 0x000000160b167220 */ /* 0x000fe20000410000 */
[----:B------:R-:W-:Y:S01]  /*29b0*/  SHF.L.U32 R26, R36, 0x10, RZ ;  /* 0x00000010241a7819 */ /* 0x000fe200000006ff */
[----:B------:R-:W-:Y:S01]  /*29c0*/  FADD.FTZ R16, R16, R24 ;  /* 0x0000001810107221 */ /* 0x000fe20000010000 */
[----:B------:R-:W-:Y:S01]  /*29d0*/  FFMA.FTZ R17, R24, R20, R17 ;  /* 0x0000001418117223 */ /* 0x000fe20000010011 */
[----:B------:R-:W-:Y:S01]  /*29e0*/  FMUL.FTZ R25, R10, R24 ;  /* 0x000000180a197220 */ /* 0x000fe20000410000 */
[----:B------:R-:W-:Y:S01]  /*29f0*/  FADD.FTZ R24, R21, R22 ;  /* 0x0000001615187221 */ /* 0x000fe20000010000 */
[----:B------:R-:W-:Y:S01]  /*2a00*/  FFMA.FTZ R23, R23, R22, R0 ;  /* 0x0000001617177223 */ /* 0x000fe20000010000 */
[----:B------:R-:W-:-:S02]  /*2a10*/  SHF.L.U32 R21, R44, 0x10, RZ ;  /* 0x000000102c157819 */ /* 0x000fc400000006ff */
[----:B------:R-:W-:Y:S01]  /*2a20*/  SHF.L.U32 R22, R42, 0x10, RZ ;  /* 0x000000102a167819 */ /* 0x000fe200000006ff */
[----:B------:R-:W-:Y:S01]  /*2a30*/  FADD.FTZ R0, R25, R24 ;  /* 0x0000001819007221 */ /* 0x000fe20000010000 */
[----:B------:R-:W-:Y:S01]  /*2a40*/  FFMA.FTZ R20, R20, R25, R23 ;  /* 0x0000001914147223 */ /* 0x000fe20000010017 */
[----:B------:R-:W-:Y:S01]  /*2a50*/  PRMT R25, R43, 0x7632, R25 ;  /* 0x000076322b197816 */ /* 0x000fe20000000019 */
[----:B------:R-:W-:Y:S01]  /*2a60*/  FADD.FTZ R23, R21, -UR14 ;  /* 0x8000000e15177e21 */ /* 0x000fe20008010000 */
[----:B------:R-:W-:Y:S01]  /*2a70*/  SHF.L.U32 R24, R43, 0x10, RZ ;  /* 0x000000102b187819 */ /* 0x000fe200000006ff */
[----:B------:R-:W-:Y:S01]  /*2a80*/  FADD.FTZ R22, R22, -UR14 ;  /* 0x8000000e16167e21 */ /* 0x000fe20008010000 */
[----:B------:R-:W-:Y:S01]  /*2a90*/  SHF.L.U32 R25, R25, 0x10, RZ ;  /* 0x0000001019197819 */ /* 0x000fe200000006ff */
[----:B------:R-:W-:Y:S01]  /*2aa0*/  FMUL.FTZ R23, R23, UR15 ;  /* 0x0000000f17177c20 */ /* 0x000fe20008410000 */
[----:B------:R-:W-:Y:S01]  /*2ab0*/  SHF.L.U32 R21, R41, 0x10, RZ ;  /* 0x0000001029157819 */ /* 0x000fe200000006ff */
[----:B------:R-:W-:Y:S01]  /*2ac0*/  FMUL.FTZ R22, R22, UR15 ;  /* 0x0000000f16167c20 */ /* 0x000fe20008410000 */
[----:B------:R-:W-:Y:S01]  /*2ad0*/  FMUL.FTZ R27, R11, R24 ;  /* 0x000000180b1b7220 */ /* 0x000fe20000410000 */
[----:B------:R-:W-:Y:S01]  /*2ae0*/  FFMA.FTZ R19, R24, R23, R19 ;  /* 0x0000001718137223 */ /* 0x000fe20000010013 */
[----:B------:R-:W-:Y:S01]  /*2af0*/  FADD.FTZ R16, R16, R25 ;  /* 0x0000001910107221 */ /* 0x000fe20000010000 */
[----:B------:R-:W-:Y:S01]  /*2b00*/  FFMA.FTZ R17, R25, R22, R17 ;  /* 0x0000001619117223 */ /* 0x000fe20000010011 */
[----:B------:R-:W-:Y:S01]  /*2b10*/  FMUL.FTZ R25, R10, R25 ;  /* 0x000000190a197220 */ /* 0x000fe20000410000 */
[----:B------:R-:W-:Y:S01]  /*2b20*/  FFMA.FTZ R23, R23, R27, R20 ;  /* 0x0000001b17177223 */ /* 0x000fe20000010014 */
[----:B------:R-:W-:Y:S01]  /*2b30*/  FADD.FTZ R21, R21, -UR14 ;  /* 0x8000000e15157e21 */ /* 0x000fe20008010000 */
[----:B------:R-:W-:Y:S01]  /*2b40*/  FADD.FTZ R18, R18, R24 ;  /* 0x0000001812127221 */ /* 0x000fe20000010000 */
[----:B------:R-:W-:Y:S01]  /*2b50*/  FADD.FTZ R0, R0, R27 ;  /* 0x0000001b00007221 */ /* 0x000fe20000010000 */
[----:B------:R-:W-:Y:S01]  /*2b60*/  FFMA.FTZ R20, R22, R25, R23 ;  /* 0x0000001916147223 */ /* 0x000fe20000010017 */
[----:B------:R-:W-:Y:S01]  /*2b70*/  SHF.L.U32 R24, R40, 0x10, RZ ;  /* 0x0000001028187819 */ /* 0x000fe200000006ff */
[----:B------:R-:W-:Y:S01]  /*2b80*/  FMUL.FTZ R23, R21, UR15 ;  /* 0x0000000f15177c20 */ /* 0x000fe20008410000 */
[----:B------:R-:W-:Y:S01]  /*2b90*/  SHF.L.U32 R21, R38, 0x10, RZ ;  /* 0x0000001026157819 */ /* 0x000fe200000006ff */
[----:B------:R-:W-:Y:S01]  /*2ba0*/  FADD.FTZ R0, R25, R0 ;  /* 0x0000000019007221 */ /* 0x000fe20000010000 */
[----:B------:R-:W-:Y:S01]  /*2bb0*/  SHF.L.U32 R22, R37, 0x10, RZ ;  /* 0x0000001025167819 */ /* 0x000fe200000006ff */
[----:B------:R-:W-:Y:S01]  /*2bc0*/  FMUL.FTZ R25, R11, R24 ;  /* 0x000000180b197220 */ /* 0x000fe20000410000 */
[----:B------:R-:W-:Y:S01]  /*2bd0*/  FADD.FTZ R18, R18, R24 ;  /* 0x0000001812127221 */ /* 0x000fe20000010000 */
[----:B------:R-:W-:Y:S01]  /*2be0*/  FFMA.FTZ R19, R24, R23, R19 ;  /* 0x0000001718137223 */ /* 0x000fe20000010013 */
[----:B------:R-:W-:Y:S01]  /*2bf0*/  FADD.FTZ R21, R21, -UR14 ;  /* 0x8000000e15157e21 */ /* 0x000fe20008010000 */
[----:B------:R-:W-:Y:S01]  /*2c00*/  SHF.L.U32 R24, R39, 0x10, RZ ;  /* 0x0000001027187819 */ /* 0x000fe200000006ff */
[----:B------:R-:W-:Y:S01]  /*2c10*/  FFMA.FTZ R20, R23, R25, R20 ;  /* 0x0000001917147223 */ /* 0x000fe20000010014 */
[----:B------:R-:W-:Y:S01]  /*2c20*/  FADD.FTZ R0, R0, R25 ;  /* 0x0000001900007221 */ /* 0x000fe20000010000 */
[----:B------:R-:W-:Y:S01]  /*2c30*/  FMUL.FTZ R23, R21, UR15 ;  /* 0x0000000f15177c20 */ /* 0x000fe20008410000 */
[----:B------:R-:W-:Y:S01]  /*2c40*/  SHF.L.U32 R21, R34, 0x10, RZ ;  /* 0x0000001022157819 */ /* 0x000fe200000006ff */
[----:B------:R-:W-:Y:S01]  /*2c50*/  FMUL.FTZ R25, R10, R24 ;  /* 0x000000180a197220 */ /* 0x000fe20000410000 */
[----:B------:R-:W-:Y:S01]  /*2c60*/  FADD.FTZ R22, R22, -UR14 ;  /* 0x8000000e16167e21 */ /* 0x000fe20008010000 */
[----:B------:R-:W-:Y:S01]  /*2c70*/  FFMA.FTZ R17, R24, R23, R17 ;  /* 0x0000001718117223 */ /* 0x000fe20000010011 */
[----:B------:R-:W-:Y:S01]  /*2c80*/  FMUL.FTZ R27, R11, R26 ;  /* 0x0000001a0b1b7220 */ /* 0x000fe20000410000 */
[----:B------:R-:W-:Y:S01]  /*2c90*/  FFMA.FTZ R23, R23, R25, R20 ;  /* 0x0000001917177223 */ /* 0x000fe20000010014 */
[----:B------:R-:W-:Y:S01]  /*2ca0*/  FMUL.FTZ R22, R22, UR15 ;  /* 0x0000000f16167c20 */ /* 0x000fe20008410000 */
[----:B------:R-:W-:Y:S01]  /*2cb0*/  FADD.FTZ R21, R21, -UR14 ;  /* 0x8000000e15157e21 */ /* 0x000fe20008010000 */
[----:B------:R-:W-:Y:S01]  /*2cc0*/  SHF.L.U32 R20, R35, 0x10, RZ ;  /* 0x0000001023147819 */ /* 0x000fe200000006ff */
[----:B------:R-:W-:Y:S01]  /*2cd0*/  FADD.FTZ R0, R25, R0 ;  /* 0x0000000019007221 */ /* 0x000fe20000010000 */
[----:B------:R-:W-:Y:S01]  /*2ce0*/  FADD.FTZ R16, R16, R24 ;  /* 0x0000001810107221 */ /* 0x000fe20000010000 */
[----:B------:R-:W-:Y:S01]  /*2cf0*/  FADD.FTZ R18, R18, R26 ;  /* 0x0000001a12127221 */ /* 0x000fe20000010000 */
[----:B------:R-:W-:Y:S01]  /*2d00*/  FFMA.FTZ R19, R26, R22, R19 ;  /* 0x000000161a137223 */ /* 0x000fe20000010013 */
[----:B------:R-:W-:Y:S01]  /*2d10*/  FFMA.FTZ R24, R22, R27, R23 ;  /* 0x0000001b16187223 */ /* 0x000fe20000010017 */
[----:B------:R-:W-:Y:S01]  /*2d20*/  FMUL.FTZ R21, R21, UR15 ;  /* 0x0000000f15157c20 */ /* 0x000fe20008410000 */
[----:B------:R-:W-:Y:S01]  /*2d30*/  FADD.FTZ R25, R0, R27 ;  /* 0x0000001b00197221 */ /* 0x000fe20000010000 */
[----:B------:R-:W-:Y:S01]  /*2d40*/  SHF.L.U32 R23, R33, 0x10, RZ ;  /* 0x0000001021177819 */ /* 0x000fe200000006ff */
[----:B------:R-:W-:Y:S01]  /*2d50*/  FMUL.FTZ R22, R10, R20 ;  /* 0x000000140a167220 */ /* 0x000fe20000410000 */
[----:B------:R-:W-:Y:S01]  /*2d60*/  SHF.L.U32 R26, R30, 0x10, RZ ;  /* 0x000000101e1a7819 */ /* 0x000fe200000006ff */
[----:B------:R-:W-:Y:S01]  /*2d70*/  FADD.FTZ R16, R16, R20 ;  /* 0x0000001410107221 */ /* 0x000fe20000010000 */
[----:B------:R-:W-:Y:S01]  /*2d80*/  FFMA.FTZ R17, R20, R21, R17 ;  /* 0x0000001514117223 */ /* 0x000fe20000010011 */
[----:B------:R-:W-:Y:S01]  /*2d90*/  FADD.FTZ R0, R22, R25 ;  /* 0x0000001916007221 */ /* 0x000fe20000010000 */
[----:B------:R-:W-:Y:S01]  /*2da0*/  FFMA.FTZ R20, R21, R22, R24 ;  /* 0x0000001615147223 */ /* 0x000fe20000010018 */
        /* <DEDUP_REMOVED lines=13> */
[----:B------:R-:W-:Y:S01]  /*2e80*/  FADD.FTZ R18, R18, R24 ;  /* 0x0000001812127221 */ /* 0x000fe20000010000 */
[----:B------:R-:W-:Y:S01]  /*2e90*/  FADD.FTZ R24, R26, -UR14 ;  /* 0x8000000e1a187e21 */ /* 0x000fe20008010000 */
[----:B------:R-:W-:Y:S01]  /*2ea0*/  FADD.FTZ R0, R0, R25 ;  /* 0x0000001900007221 */ /* 0x000fe20000010000 */
[----:B------:R-:W-:Y:S01]  /*2eb0*/  SHF.L.U32 R26, R5, 0x10, RZ ;  /* 0x00000010051a7819 */ /* 0x000fe200000006ff */
[----:B------:R-:W-:Y:S01]  /*2ec0*/  FFMA.FTZ R21, R22, R23, R21 ;  /* 0x0000001716157223 */ /* 0x000fe20000010015 */
[----:B------:R-:W-:Y:S01]  /*2ed0*/  SHF.L.U32 R22, R12, 0x10, RZ ;  /* 0x000000100c167819 */ /* 0x000fe200000006ff */
[----:B------:R-:W-:Y:S01]  /*2ee0*/  FMUL.FTZ R20, R24, UR15 ;  /* 0x0000000f18147c20 */ /* 0x000fe20008410000 */
[----:B------:R-:W-:Y:S01]  /*2ef0*/  FADD.FTZ R24, R23, R0 ;  /* 0x0000000017187221 */ /* 0x000fe20000010000 */
[----:B------:R-:W-:Y:S01]  /*2f00*/  FMUL.FTZ R23, R11, R26 ;  /* 0x0000001a0b177220 */ /* 0x000fe20000410000 */
[----:B------:R-:W-:Y:S01]  /*2f10*/  SHF.L.U32 R0, R13, 0x10, RZ ;  /* 0x000000100d007819 */ /* 0x000fe200000006ff */
[----:B------:R-:W-:Y:S01]  /*2f20*/  FADD.FTZ R22, R22, -UR14 ;  /* 0x8000000e16167e21 */ /* 0x000fe20008010000 */
[----:B------:R-:W-:Y:S01]  /*2f30*/  FFMA.FTZ R19, R26, R20, R19 ;  /* 0x000000141a137223 */ /* 0x000fe20000010013 */
[----:B------:R-:W-:Y:S01]  /*2f40*/  FADD.FTZ R24, R24, R23 ;  /* 0x0000001718187221 */ /* 0x000fe20000010000 */
[----:B------:R-:W-:Y:S01]  /*2f50*/  FFMA.FTZ R23, R20, R23, R21 ;  /* 0x0000001714177223 */ /* 0x000fe20000010015 */
[----:B------:R-:W-:Y:S01]  /*2f60*/  FMUL.FTZ R20, R22, UR15 ;  /* 0x0000000f16147c20 */ /* 0x000fe20008410000 */
[----:B------:R-:W-:Y:S01]  /*2f70*/  FMUL.FTZ R21, R10, R0 ;  /* 0x000000000a157220 */ /* 0x000fe20000410000 */
[----:B------:R-:W-:Y:S01]  /*2f80*/  SHF.L.U32 R25, R6, 0x10, RZ ;  /* 0x0000001006197819 */ /* 0x000fe200000006ff */
[----:B------:R-:W-:Y:S01]  /*2f90*/  FADD.FTZ R18, R18, R26 ;  /* 0x0000001a12127221 */ /* 0x000fe20000010000 */
[----:B------:R-:W-:Y:S01]  /*2fa0*/  FFMA.FTZ R17, R0, R20, R17 ;  /* 0x0000001400117223 */ /* 0x000fe20000010011 */
[----:B------:R-:W-:Y:S01]  /*2fb0*/  SHF.L.U32 R22, R7, 0x10, RZ ;  /* 0x0000001007167819 */ /* 0x000fe200000006ff */
[----:B------:R-:W-:Y:S01]  /*2fc0*/  FFMA.FTZ R20, R20, R21, R23 ;  /* 0x0000001514147223 */ /* 0x000fe20000010017 */
[----:B------:R-:W-:Y:S01]  /*2fd0*/  SHF.L.U32 R23, R14, 0x10, RZ ;  /* 0x000000100e177819 */ /* 0x000fe200000006ff */
[----:B------:R-:W-:Y:S01]  /*2fe0*/  FADD.FTZ R26, R25, -UR14 ;  /* 0x8000000e191a7e21 */ /* 0x000fe20008010000 */
[----:B------:R-:W-:Y:S01]  /*2ff0*/  FADD.FTZ R25, R21, R24 ;  /* 0x0000001815197221 */ /* 0x000fe20000010000 */
[----:B------:R-:W-:Y:S01]  /*3000*/  FMUL.FTZ R28, R11, R22 ;  /* 0x000000160b1c7220 */ /* 0x000fe20000410000 */
[----:B------:R-:W-:Y:S01]  /*3010*/  SHF.L.U32 R24, R15, 0x10, RZ ;  /* 0x000000100f187819 */ /* 0x000fe200000006ff */
[----:B------:R-:W-:Y:S01]  /*3020*/  FMUL.FTZ R21, R26, UR15 ;  /* 0x0000000f1a157c20 */ /* 0x000fe20008410000 */
[----:B------:R-:W-:Y:S01]  /*3030*/  FADD.FTZ R23, R23, -UR14 ;  /* 0x8000000e17177e21 */ /* 0x000fe20008010000 */
[----:B------:R-:W-:Y:S01]  /*3040*/  FADD.FTZ R76, R25, R28 ;  /* 0x0000001c194c7221 */ /* 0x000fe20000010000 */
[----:B------:R-:W-:Y:S01]  /*3050*/  FADD.FTZ R25, R16, R0 ;  /* 0x0000000010197221 */ /* 0x000fe20000010000 */
[----:B------:R-:W-:Y:S01]  /*3060*/  FFMA.FTZ R29, R21, R28, R20 ;  /* 0x0000001c151d7223 */ /* 0x000fe20000010014 */
[----:B------:R-:W-:Y:S01]  /*3070*/  FMUL.FTZ R27, R10, R24 ;  /* 0x000000180a1b7220 */ /* 0x000fe20000410000 */
[----:B------:R-:W-:Y:S01]  /*3080*/  FMUL.FTZ R26, R23, UR15 ;  /* 0x0000000f171a7c20 */ /* 0x000fe20008410000 */
[----:B------:R-:W-:Y:S01]  /*3090*/  FFMA.FTZ R16, R22, R21, R19 ;  /* 0x0000001516107223 */ /* 0x000fe20000010013 */
[----:B------:R-:W-:Y:S01]  /*30a0*/  FADD.FTZ R18, R18, R22 ;  /* 0x0000001612127221 */ /* 0x000fe20000010000 */
[----:B------:R-:W-:Y:S01]  /*30b0*/  FADD.FTZ R20, R27, R76 ;  /* 0x0000004c1b147221 */ /* 0x000fe20000010000 */
[----:B------:R-:W-:Y:S01]  /*30c0*/  FFMA.FTZ R23, R26, R27, R29 ;  /* 0x0000001b1a177223 */ /* 0x000fe2000001001d */
[----:B------:R-:W-:Y:S01]  /*30d0*/  FADD.FTZ R19, R25, R24 ;  /* 0x0000001819137221 */ /* 0x000fe20000010000 */
[----:B------:R-:W-:Y:S01]  /*30e0*/  FFMA.FTZ R17, R24, R26, R17 ;  /* 0x0000001a18117223 */ /* 0x000fe20000010011 */
[----:B------:R-:W-:Y:S06]  /*30f0*/  BRA `(.L_x_304) ;  /* 0x0000002400447947 */ /* 0x000fec0003800000 */
.L_x_303:
[----:B------:R-:W-:Y:S02]  /*3100*/  SHF.L.U32 R0, R68, 0x10, RZ ;  /* 0x0000001044007819 */ /* 0x000fe400000006ff */
[----:B------:R-:W-:Y:S02]  /*3110*/  SHF.L.U32 R19, R64, 0x10, RZ ;  /* 0x0000001040137819 */ /* 0x000fe400000006ff */
[----:B------:R-:W-:Y:S01]  /*3120*/  SHF.L.U32 R24, R61, 0x10, RZ ;  /* 0x000000103d187819 */ /* 0x000fe200000006ff */
[----:B------:R-:W-:Y:S01]  /*3130*/  FADD.FTZ R0, R0, -UR14 ;  /* 0x8000000e00007e21 */ /* 0x000fe20008010000 */
[----:B------:R-:W-:Y:S01]  /*3140*/  SHF.L.U32 R76, R66, 0x10, RZ ;  /* 0x00000010424c7819 */ /* 0x000fe200000006ff */
[----:B------:R-:W-:Y:S02]  /*3150*/  FADD.FTZ R19, R19, -UR14 ;  /* 0x8000000e13137e21 */ /* 0x000fe40008010000 */
[----:B------:R-:W-:Y:S01]  /*3160*/  FMUL.FTZ R16, R0, UR15 ;  /* 0x0000000f00107c20 */ /* 0x000fe20008410000 */
[----:B------:R-:W-:Y:S01]  /*3170*/  SHF.L.U32 R0, R65, 0x10, RZ ;  /* 0x0000001041007819 */ /* 0x000fe200000006ff */
[----:B------:R-:W-:Y:S01]  /*3180*/  FMUL.FTZ R19, R19, UR15 ;  /* 0x0000000f13137c20 */ /* 0x000fe20008410000 */
[----:B------:R-:W-:Y:S01]  /*3190*/  FADD.FTZ R24, R24, -UR14 ;  /* 0x8000000e18187e21 */ /* 0x000fe20008010000 */
[----:B------:R-:W-:-:S02]  /*31a0*/  FFMA.FTZ R18, R11, R16, R8 ;  /* 0x000000100b127223 */ /* 0x000fc40000010008 */
[----:B------:R-:W-:Y:S01]  /*31b0*/  FADD.FTZ R0, R0, -UR14 ;  /* 0x8000000e00007e21 */ /* 0x000fe20008010000 */
[----:B------:R-:W-:Y:S01]  /*31c0*/  FFMA.FTZ R26, R11, R19, R8 ;  /* 0x000000130b1a7223 */ /* 0x000fe20000010008 */
[----:B------:R-:W-:Y:S02]  /*31d0*/  FMUL.FTZ R17, R18, -1.4426950216293334961 ;  /* 0xbfb8aa3b12117820 */ /* 0x000fe40000410000 */
[----:B------:R-:W-:Y:S01]  /*31e0*/  FMUL.FTZ R0, R0, UR15 ;  /* 0x0000000f00007c20 */ /* 0x000fe20008410000 */
[----:B------:R-:W-:-:S03]  /*31f0*/  FMUL.FTZ R21, R26, -1.4426950216293334961 ;  /* 0xbfb8aa3b1a157820 */ /* 0x000fc60000410000 */
[----:B------:R-:W0:Y:S01]  /*3200*/  MUFU.EX2 R17, R17 ;  /* 0x0000001100117308 */ /* 0x000e220000000800 */
[----:B------:R-:W-:-:S03]  /*3210*/  FFMA.FTZ R22, R10, R0, R9 ;  /* 0x000000000a167223 */ /* 0x000fc60000010009 */
[----:B------:R-:W-:Y:S01]  /*3220*/  MUFU.EX2 R21, R21 ;  /* 0x0000001500157308 */ /* 0x000fe20000000800 */
[----:B------:R-:W-:-:S06]  /*3230*/  FMUL.FTZ R23, R22, -1.4426950216293334961 ;  /* 0xbfb8aa3b16177820 */ /* 0x000fcc0000410000 */
[----:B------:R-:W1:Y:S01]  /*3240*/  MUFU.EX2 R23, R23 ;  /* 0x0000001700177308 */ /* 0x000e620000000800 */
[----:B0-----:R-:W-:Y:S01]  /*3250*/  FADD.FTZ R20, R17, 1 ;  /* 0x3f80000011147421 */ /* 0x001fe20000010000 */
[----:B------:R-:W-:-:S05]  /*3260*/  SHF.L.U32 R17, R67, 0x10, RZ ;  /* 0x0000001043117819 */ /* 0x000fca00000006ff */
[----:B------:R-:W0:Y:S01]  /*3270*/  MUFU.RCP R20, R20 ;  /* 0x0000001400147308 */ /* 0x000e220000001000 */
[----:B-1----:R-:W-:-:S07]  /*3280*/  FADD.FTZ R27, R23, 1 ;  /* 0x3f800000171b7421 */ /* 0x002fce0000010000 */
[----:B------:R-:W1:Y:S01]  /*3290*/  MUFU.RCP R27, R27 ;  /* 0x0000001b001b7308 */ /* 0x000e620000001000 */
[----:B0-----:R-:W-:Y:S01]  /*32a0*/  FADD.FTZ R25, -R20, 1 ;  /* 0x3f80000014197421 */ /* 0x001fe20000010100 */
[----:B------:R-:W-:Y:S01]  /*32b0*/  FMUL.FTZ R20, R17, R20 ;  /* 0x0000001411147220 */ /* 0x000fe20000410000 */
[----:B------:R-:W-:Y:S02]  /*32c0*/  FMUL.FTZ R17, R24, UR15 ;  /* 0x0000000f18117c20 */ /* 0x000fe40008410000 */
[----:B------:R-:W-:Y:S01]  /*32d0*/  FFMA.FTZ R25, R18, R25, 1 ;  /* 0x3f80000012197423 */ /* 0x000fe20000010019 */
[----:B-----5:R-:W-:Y:S01]  /*32e0*/  SHF.L.U32 R18, R60, 0x10, RZ ;  /* 0x000000103c127819 */ /* 0x020fe200000006ff */
[----:B------:R-:W-:Y:S02]  /*32f0*/  FFMA.FTZ R24, R10, R17, R9 ;  /* 0x000000110a187223 */ /* 0x000fe40000010009 */
[----:B------:R-:W-:Y:S01]  /*3300*/  FMUL.FTZ R20, R20, R25 ;  /* 0x0000001914147220 */ /* 0x000fe20000410000 */
[----:B------:R-:W-:Y:S01]  /*3310*/  FADD.FTZ R25, R21, 1 ;  /* 0x3f80000015197421 */ /* 0x000fe20000010000 */
[----:B------:R-:W-:Y:S01]  /*3320*/  FADD.FTZ R18, R18, -UR14 ;  /* 0x8000000e12127e21 */ /* 0x000fe20008010000 */
[----:B------:R-:W-:Y:S01]  /*3330*/  FMUL.FTZ R28, R24, -1.4426950216293334961 ;  /* 0xbfb8aa3b181c7820 */ /* 0x000fe20000410000 */
[----:B-1----:R-:W-:Y:S01]  /*3340*/  FADD.FTZ R29, -R27, 1 ;  /* 0x3f8000001b1d7421 */ /* 0x002fe20000010100 */
[----:B------:R-:W-:Y:S01]  /*3350*/  FMUL.FTZ R27, R76, R27 ;  /* 0x0000001b4c1b7220 */ /* 0x000fe20000410000 */
[----:B------:R-:W-:Y:S01]  /*3360*/  FMUL.FTZ R18, R18, UR15 ;  /* 0x0000000f12127c20 */ /* 0x000fe20008410000 */
[----:B------:R-:W0:Y:S01]  /*3370*/  MUFU.RCP R25, R25 ;  /* 0x0000001900197308 */ /* 0x000e220000001000 */
[----:B------:R-:W-:Y:S01]  /*3380*/  FFMA.FTZ R22, R22, R29, 1 ;  /* 0x3f80000016167423 */ /* 0x000fe2000001001d */
[----:B------:R-:W-:Y:S01]  /*3390*/  PRMT R76, R60, 0x7632, R76 ;  /* 0x000076323c4c7816 */ /* 0x000fe2000000004c */
[----:B------:R-:W-:-:S02]  /*33a0*/  FFMA.FTZ R21, R11, R18, R8 ;  /* 0x000000120b157223 */ /* 0x000fc40000010008 */
[----:B------:R-:W-:Y:S01]  /*33b0*/  FMUL.FTZ R27, R27, R22 ;  /* 0x000000161b1b7220 */ /* 0x000fe20000410000 */
[----:B------:R-:W-:Y:S01]  /*33c0*/  SHF.L.U32 R76, R76, 0x10, RZ ;  /* 0x000000104c4c7819 */ /* 0x000fe200000006ff */
[----:B------:R-:W-:Y:S01]  /*33d0*/  FMUL.FTZ R23, R21, -1.4426950216293334961 ;  /* 0xbfb8aa3b15177820 */ /* 0x000fe20000410000 */
[----:B------:R-:W1:Y:S05]  /*33e0*/  MUFU.EX2 R28, R28 ;  /* 0x0000001c001c7308 */ /* 0x000e6a0000000800 */
[----:B------:R-:W2:Y:S01]  /*33f0*/  MUFU.EX2 R23, R23 ;  /* 0x0000001700177308 */ /* 0x000ea20000000800 */
[----:B0-----:R-:W-:Y:S01]  /*3400*/  FADD.FTZ R77, -R25, 1 ;  /* 0x3f800000194d7421 */ /* 0x001fe20000010100 */
[----:B-1----:R-:W-:Y:S01]  /*3410*/  FADD.FTZ R71, R28, 1 ;  /* 0x3f8000001c477421 */ /* 0x002fe20000010000 */
[----:B------:R-:W-:-:S02]  /*3420*/  SHF.L.U32 R28, R63, 0x10, RZ ;  /* 0x000000103f1c7819 */ /* 0x000fc400000006ff */
[----:B------:R-:W-:Y:S01]  /*3430*/  FFMA.FTZ R26, R26, R77, 1 ;  /* 0x3f8000001a1a7423 */ /* 0x000fe2000001004d */
[----:B------:R-:W0:Y:S01]  /*3440*/  MUFU.RCP R29, R71 ;  /* 0x00000047001d7308 */ /* 0x000e220000001000 */
[----:B--2---:R-:W-:Y:S01]  /*3450*/  FADD.FTZ R22, R23, 1 ;  /* 0x3f80000017167421 */ /* 0x004fe20000010000 */
[----:B------:R-:W-:Y:S01]  /*3460*/  FMUL.FTZ R25, R28, R25 ;  /* 0x000000191c197220 */ /* 0x000fe20000410000 */
[----:B------:R-:W-:-:S03]  /*3470*/  SHF.L.U32 R28, R62, 0x10, RZ ;  /* 0x000000103e1c7819 */ /* 0x000fc600000006ff */
[----:B------:R-:W-:Y:S02]  /*3480*/  FMUL.FTZ R26, R25, R26 ;  /* 0x0000001a191a7220 */ /* 0x000fe40000410000 */
[----:B------:R-:W1:Y:S01]  /*3490*/  MUFU.RCP R23, R22 ;  /* 0x0000001600177308 */ /* 0x000e620000001000 */
[----:B0-----:R-:W-:Y:S01]  /*34a0*/  FADD.FTZ R71, -R29, 1 ;  /* 0x3f8000001d477421 */ /* 0x001fe20000010100 */
[----:B------:R-:W-:-:S03]  /*34b0*/  FMUL.FTZ R29, R28, R29 ;  /* 0x0000001d1c1d7220 */ /* 0x000fc60000410000 */
[----:B------:R-:W-:Y:S01]  /*34c0*/  FFMA.FTZ R24, R24, R71, 1 ;  /* 0x3f80000018187423 */ /* 0x000fe20000010047 */
[----:B------:R-:W-:Y:S01]  /*34d0*/  FADD.FTZ R71, R76, -UR14 ;  /* 0x8000000e4c477e21 */ /* 0x000fe20008010000 */
[----:B------:R-:W-:Y:S01]  /*34e0*/  SHF.L.U32 R76, R59, 0x10, RZ ;  /* 0x000000103b4c7819 */ /* 0x000fe200000006ff */
[----:B-1----:R-:W-:Y:S02]  /*34f0*/  FADD.FTZ R28, -R23, 1 ;  /* 0x3f800000171c7421 */ /* 0x002fe40000010100 */
[----:B------:R-:W-:Y:S01]  /*3500*/  FMUL.FTZ R22, R71, UR15 ;  /* 0x0000000f47167c20 */ /* 0x000fe20008410000 */
[----:B------:R-:W-:Y:S01]  /*3510*/  FMUL.FTZ R24, R29, R24 ;  /* 0x000000181d187220 */ /* 0x000fe20000410000 */
[----:B------:R-:W-:Y:S01]  /*3520*/  FMUL.FTZ R23, R76, R23 ;  /* 0x000000174c177220 */ /* 0x000fe20000410000 */
[----:B------:R-:W-:Y:S01]  /*3530*/  FFMA.FTZ R28, R21, R28, 1 ;  /* 0x3f800000151c7423 */ /* 0x000fe2000001001c */
[----:B------:R-:W-:Y:S01]  /*3540*/  FFMA.FTZ R21, R10, R22, R9 ;  /* 0x000000160a157223 */ /* 0x000fe20000010009 */
[----:B------:R-:W-:-:S02]  /*3550*/  FMUL.FTZ R29, R11, R20 ;  /* 0x000000140b1d7220 */ /* 0x000fc40000410000 */
[----:B------:R-:W-:Y:S01]  /*3560*/  FMUL.FTZ R23, R23, R28 ;  /* 0x0000001c17177220 */ /* 0x000fe20000410000 */
[----:B------:R-:W-:Y:S01]  /*3570*/  FMUL.FTZ R77, R21, -1.4426950216293334961 ;  /* 0xbfb8aa3b154d7820 */ /* 0x000fe20000410000 */
[----:B------:R-:W-:-:S03]  /*3580*/  FADD.FTZ R28, RZ, R29 ;  /* 0x0000001dff1c7221 */ /* 0x000fc60000010000 */
[----:B------:R-:W0:Y:S02]  /*3590*/  MUFU.EX2 R71, R77 ;  /* 0x0000004d00477308 */ /* 0x000e240000000800 */
[----:B0-----:R-:W-:Y:S01]  /*35a0*/  FADD.FTZ R25, R71, 1 ;  /* 0x3f80000047197421 */ /* 0x001fe20000010000 */
[----:B------:R-:W-:Y:S01]  /*35b0*/  FFMA.FTZ R71, R16, R29, RZ ;  /* 0x0000001d10477223 */ /* 0x000fe200000100ff */
[----:B------:R-:W-:-:S04]  /*35c0*/  FMUL.FTZ R29, R10, R27 ;  /* 0x0000001b0a1d7220 */ /* 0x000fc80000410000 */
[----:B------:R-:W0:Y:S01]  /*35d0*/  MUFU.RCP R25, R25 ;  /* 0x0000001900197308 */ /* 0x000e220000001000 */
[C---:B------:R-:W-:Y:S01]  /*35e0*/  FFMA.FTZ R76, R0.reuse, R29, R71 ;  /* 0x0000001d004c7223 */ /* 0x040fe20000010047 */
[----:B------:R-:W-:Y:S01]  /*35f0*/  FADD.FTZ R28, R29, R28 ;  /* 0x0000001c1d1c7221 */ /* 0x000fe20000010000 */
[----:B------:R-:W-:Y:S01]  /*3600*/  PRMT R29, R59, 0x7632, R29 ;  /* 0x000076323b1d7816 */ /* 0x000fe2000000001d */
[----:B------:R-:W-:Y:S01]  /*3610*/  FFMA.FTZ R0, R0, R27, RZ ;  /* 0x0000001b00007223 */ /* 0x000fe200000100ff */
[----:B------:R-:W-:Y:S02]  /*3620*/  FADD.FTZ R27, RZ, R27 ;  /* 0x0000001bff1b7221 */ /* 0x000fe40000010000 */
[----:B------:R-:W-:Y:S01]  /*3630*/  SHF.L.U32 R29, R29, 0x10, RZ ;  /* 0x000000101d1d7819 */ /* 0x000fe200000006ff */
[----:B0-----:R-:W-:-:S04]  /*3640*/  FADD.FTZ R71, -R25, 1 ;  /* 0x3f80000019477421 */ /* 0x001fc80000010100 */
[----:B------:R-:W-:Y:S01]  /*3650*/  FMUL.FTZ R29, R29, R25 ;  /* 0x000000191d1d7220 */ /* 0x000fe20000410000 */
[----:B------:R-:W-:Y:S01]  /*3660*/  FADD.FTZ R25, RZ, R20 ;  /* 0x00000014ff197221 */ /* 0x000fe20000010000 */
[----:B------:R-:W-:-:S04]  /*3670*/  FFMA.FTZ R21, R21, R71, 1 ;  /* 0x3f80000015157423 */ /* 0x000fc80000010047 */
[----:B------:R-:W-:Y:S01]  /*3680*/  FMUL.FTZ R21, R29, R21 ;  /* 0x000000151d157220 */ /* 0x000fe20000410000 */
[----:B------:R-:W-:Y:S01]  /*3690*/  FFMA.FTZ R29, R16, R20, RZ ;  /* 0x00000014101d7223 */ /* 0x000fe200000100ff */
[----:B------:R-:W-:-:S05]  /*36a0*/  SHF.L.U32 R16, R58, 0x10, RZ ;  /* 0x000000103a107819 */ /* 0x000fca00000006ff */
[----:B------:R-:W-:Y:S01]  /*36b0*/  FADD.FTZ R20, R16, -UR14 ;  /* 0x8000000e10147e21 */ /* 0x000fe20008010000 */
[----:B------:R-:W-:Y:S01]  /*36c0*/  FADD.FTZ R16, R25, R26 ;  /* 0x0000001a19107221 */ /* 0x000fe20000010000 */
[-C--:B------:R-:W-:Y:S01]  /*36d0*/  FFMA.FTZ R25, R19, R26.reuse, R29 ;  /* 0x0000001a13197223 */ /* 0x080fe2000001001d */
[----:B------:R-:W-:Y:S01]  /*36e0*/  FMUL.FTZ R29, R11, R26 ;  /* 0x0000001a0b1d7220 */ /* 0x000fe20000410000 */
[----:B------:R-:W-:Y:S02]  /*36f0*/  FMUL.FTZ R20, R20, UR15 ;  /* 0x0000000f14147c20 */ /* 0x000fe40008410000 */
[----:B------:R-:W-:Y:S01]  /*3700*/  FFMA.FTZ R25, R18, R23, R25 ;  /* 0x0000001712197223 */ /* 0x000fe20000010019 */
[----:B------:R-:W-:Y:S01]  /*3710*/  FFMA.FTZ R76, R19, R29, R76 ;  /* 0x0000001d134c7223 */ /* 0x000fe2000001004c */
[----:B------:R-:W-:Y:S01]  /*3720*/  FFMA.FTZ R19, R11, R20, R8 ;  /* 0x000000140b137223 */ /* 0x000fe20000010008 */
[----:B------:R-:W-:Y:S01]  /*3730*/  FADD.FTZ R26, R28, R29 ;  /* 0x0000001d1c1a7221 */ /* 0x000fe20000010000 */
[----:B------:R-:W-:-:S02]  /*3740*/  SHF.L.U32 R28, R57, 0x10, RZ ;  /* 0x00000010391c7819 */ /* 0x000fc400000006ff */
[----:B------:R-:W-:-:S06]  /*3750*/  FMUL.FTZ R77, R19, -1.4426950216293334961 ;  /* 0xbfb8aa3b134d7820 */ /* 0x000fcc0000410000 */
[----:B------:R-:W0:Y:S02]  /*3760*/  MUFU.EX2 R77, R77 ;  /* 0x0000004d004d7308 */ /* 0x000e240000000800 */
[----:B0-----:R-:W-:-:S06]  /*3770*/  FADD.FTZ R71, R77, 1 ;  /* 0x3f8000004d477421 */ /* 0x001fcc0000010000 */
[----:B------:R-:W0:Y:S02]  /*3780*/  MUFU.RCP R71, R71 ;  /* 0x0000004700477308 */ /* 0x000e240000001000 */
[----:B0-----:R-:W-:Y:S01]  /*3790*/  FADD.FTZ R29, -R71, 1 ;  /* 0x3f800000471d7421 */ /* 0x001fe20000010100 */
[----:B------:R-:W-:Y:S01]  /*37a0*/  FMUL.FTZ R28, R28, R71 ;  /* 0x000000471c1c7220 */ /* 0x000fe20000410000 */
[----:B------:R-:W-:Y:S02]  /*37b0*/  FMUL.FTZ R71, R10, R24 ;  /* 0x000000180a477220 */ /* 0x000fe40000410000 */
[----:B------:R-:W-:-:S04]  /*37c0*/  FFMA.FTZ R19, R19, R29, 1 ;  /* 0x3f80000013137423 */ /* 0x000fc8000001001d */
[----:B------:R-:W-:Y:S01]  /*37d0*/  FMUL.FTZ R19, R28, R19 ;  /* 0x000000131c137220 */ /* 0x000fe20000410000 */
[----:B------:R-:W-:-:S03]  /*37e0*/  PRMT R28, R58, 0x7632, R28 ;  /* 0x000076323a1c7816 */ /* 0x000fc6000000001c */
[----:B------:R-:W-:Y:S01]  /*37f0*/  FFMA.FTZ R25, R20, R19, R25 ;  /* 0x0000001314197223 */ /* 0x000fe20000010019 */
[----:B------:R-:W-:-:S05]  /*3800*/  SHF.L.U32 R28, R28, 0x10, RZ ;  /* 0x000000101c1c7819 */ /* 0x000fca00000006ff */
[----:B------:R-:W-:Y:S01]  /*3810*/  FADD.FTZ R29, R28, -UR14 ;  /* 0x8000000e1c1d7e21 */ /* 0x000fe20008010000 */
[----:B------:R-:W-:Y:S01]  /*3820*/  FADD.FTZ R28, R27, R24 ;  /* 0x000000181b1c7221 */ /* 0x000fe20000010000 */
[----:B------:R-:W-:Y:S01]  /*3830*/  FFMA.FTZ R27, R17, R24, R0 ;  /* 0x00000018111b7223 */ /* 0x000fe20000010000 */
[----:B------:R-:W-:Y:S01]  /*3840*/  FADD.FTZ R24, R71, R26 ;  /* 0x0000001a47187221 */ /* 0x000fe20000010000 */
[----:B------:R-:W-:Y:S01]  /*3850*/  FMUL.FTZ R0, R29, UR15 ;  /* 0x0000000f1d007c20 */ /* 0x000fe20008410000 */
[----:B------:R-:W-:Y:S01]  /*3860*/  FFMA.FTZ R29, R17, R71, R76 ;  /* 0x00000047111d7223 */ /* 0x000fe2000001004c */
[----:B------:R-:W-:Y:S02]  /*3870*/  PRMT R71, R57, 0x7632, R71 ;  /* 0x0000763239477816 */ /* 0x000fe40000000047 */
[----:B------:R-:W-:Y:S02]  /*3880*/  FFMA.FTZ R17, R10, R0, R9 ;  /* 0x000000000a117223 */ /* 0x000fe40000010009 */
[----:B------:R-:W-:-:S02]  /*3890*/  SHF.L.U32 R71, R71, 0x10, RZ ;  /* 0x0000001047477819 */ /* 0x000fc400000006ff */
        /* <DEDUP_REMOVED lines=8> */
[----:B------:R-:W-:-:S03]  /*3920*/  FFMA.FTZ R29, R18, R76, R29 ;  /* 0x0000004c121d7223 */ /* 0x000fc6000001001d */
[----:B------:R-:W-:Y:S01]  /*3930*/  FMUL.FTZ R17, R26, R17 ;  /* 0x000000111a117220 */ /* 0x000fe20000410000 */
[----:B------:R-:W-:-:S05]  /*3940*/  SHF.L.U32 R26, R56, 0x10, RZ ;  /* 0x00000010381a7819 */ /* 0x000fca00000006ff */
[----:B------:R-:W-:Y:S01]  /*3950*/  FADD.FTZ R71, R26, -UR14 ;  /* 0x8000000e1a477e21 */ /* 0x000fe20008010000 */
[----:B------:R-:W-:-:S03]  /*3960*/  FADD.FTZ R26, R16, R23 ;  /* 0x00000017101a7221 */ /* 0x000fc60000010000 */
[----:B------:R-:W-:Y:S01]  /*3970*/  FMUL.FTZ R16, R71, UR15 ;  /* 0x0000000f47107c20 */ /* 0x000fe20008410000 */
[----:B------:R-:W-:Y:S01]  /*3980*/  FADD.FTZ R71, R24, R76 ;  /* 0x0000004c18477221 */ /* 0x000fe20000010000 */
[----:B------:R-:W-:Y:S02]  /*3990*/  SHF.L.U32 R24, R55, 0x10, RZ ;  /* 0x0000001037187819 */ /* 0x000fe400000006ff */
        /* <DEDUP_REMOVED lines=8> */
[----:B------:R-:W-:-:S03]  /*3a20*/  PRMT R24, R56, 0x7632, R24 ;  /* 0x0000763238187816 */ /* 0x000fc60000000018 */
[----:B------:R-:W-:Y:S01]  /*3a30*/  FMUL.FTZ R18, R23, R18 ;  /* 0x0000001217127220 */ /* 0x000fe20000410000 */
[----:B------:R-:W-:Y:S01]  /*3a40*/  SHF.L.U32 R24, R24, 0x10, RZ ;  /* 0x0000001018187819 */ /* 0x000fe200000006ff */
[----:B------:R-:W-:-:S04]  /*3a50*/  FFMA.FTZ R23, R22, R21, R27 ;  /* 0x0000001516177223 */ /* 0x000fc8000001001b */
[----:B------:R-:W-:Y:S01]  /*3a60*/  FADD.FTZ R76, R24, -UR14 ;  /* 0x8000000e184c7e21 */ /* 0x000fe20008010000 */
[----:B------:R-:W-:Y:S01]  /*3a70*/  FADD.FTZ R24, R28, R21 ;  /* 0x000000151c187221 */ /* 0x000fe20000010000 */
[----:B------:R-:W-:Y:S02]  /*3a80*/  FMUL.FTZ R28, R10, R21 ;  /* 0x000000150a1c7220 */ /* 0x000fe40000410000 */
[----:B------:R-:W-:Y:S02]  /*3a90*/  FMUL.FTZ R21, R76, UR15 ;  /* 0x0000000f4c157c20 */ /* 0x000fe40008410000 */
[----:B------:R-:W-:Y:S01]  /*3aa0*/  FFMA.FTZ R27, R22, R28, R29 ;  /* 0x0000001c161b7223 */ /* 0x000fe2000001001d */
[----:B------:R-:W-:Y:S01]  /*3ab0*/  FADD.FTZ R71, R28, R71 ;  /* 0x000000471c477221 */ /* 0x000fe20000010000 */
[----:B------:R-:W-:Y:S01]  /*3ac0*/  FFMA.FTZ R22, R10, R21, R9 ;  /* 0x000000150a167223 */ /* 0x000fe20000010009 */
[----:B------:R-:W-:-:S03]  /*3ad0*/  PRMT R28, R55, 0x7632, R28 ;  /* 0x00007632371c7816 */ /* 0x000fc6000000001c */
[----:B------:R-:W-:Y:S01]  /*3ae0*/  FMUL.FTZ R76, R22, -1.4426950216293334961 ;  /* 0xbfb8aa3b164c7820 */ /* 0x000fe20000410000 */
[----:B------:R-:W-:-:S05]  /*3af0*/  SHF.L.U32 R28, R28, 0x10, RZ ;  /* 0x000000101c1c7819 */ /* 0x000fca00000006ff */
[----:B------:R-:W0:Y:S02]  /*3b00*/  MUFU.EX2 R76, R76 ;  /* 0x0000004c004c7308 */ /* 0x000e240000000800 */
[----:B0-----:R-:W-:-:S04]  /*3b10*/  FADD.FTZ R77, R76, 1 ;  /* 0x3f8000004c4d7421 */ /* 0x001fc80000010000 */
[----:B------:R-:W0:Y:S02]  /*3b20*/  MUFU.RCP R29, R77 ;  /* 0x0000004d001d7308 */ /* 0x000e240000001000 */
[----:B0-----:R-:W-:Y:S01]  /*3b30*/  FMUL.FTZ R28, R28, R29 ;  /* 0x0000001d1c1c7220 */ /* 0x001fe20000410000 */
[----:B------:R-:W-:-:S04]  /*3b40*/  FADD.FTZ R29, -R29, 1 ;  /* 0x3f8000001d1d7421 */ /* 0x000fc80000010100 */
[----:B------:R-:W-:-:S04]  /*3b50*/  FFMA.FTZ R29, R22, R29, 1 ;  /* 0x3f800000161d7423 */ /* 0x000fc8000001001d */
[----:B------:R-:W-:Y:S01]  /*3b60*/  FMUL.FTZ R22, R28, R29 ;  /* 0x0000001d1c167220 */ /* 0x000fe20000410000 */
[----:B------:R-:W-:Y:S01]  /*3b70*/  SHF.L.U32 R28, R54, 0x10, RZ ;  /* 0x00000010361c7819 */ /* 0x000fe200000006ff */
[----:B------:R-:W-:Y:S01]  /*3b80*/  FADD.FTZ R29, R26, R19 ;  /* 0x000000131a1d7221 */ /* 0x000fe20000010000 */
[----:B------:R-:W-:-:S03]  /*3b90*/  FMUL.FTZ R26, R11, R19 ;  /* 0x000000130b1a7220 */ /* 0x000fc60000410000 */
[----:B------:R-:W-:Y:S01]  /*3ba0*/  FADD.FTZ R28, R28, -UR14 ;  /* 0x8000000e1c1c7e21 */ /* 0x000fe20008010000 */
[----:B------:R-:W-:Y:S01]  /*3bb0*/  FFMA.FTZ R77, R20, R26, R27 ;  /* 0x0000001a144d7223 */ /* 0x000fe2000001001b */
[----:B------:R-:W-:Y:S01]  /*3bc0*/  FADD.FTZ R71, R71, R26 ;  /* 0x0000001a47477221 */ /* 0x000fe20000010000 */
[----:B------:R-:W-:Y:S01]  /*3bd0*/  SHF.L.U32 R26, R53, 0x10, RZ ;  /* 0x00000010351a7819 */ /* 0x000fe200000006ff */
        /* <DEDUP_REMOVED lines=9> */
[----:B------:R-:W-:-:S04]  /*3c70*/  PRMT R20, R54, 0x7632, R20 ;  /* 0x0000763236147816 */ /* 0x000fc80000000014 */
[----:B------:R-:W-:Y:S01]  /*3c80*/  SHF.L.U32 R28, R20, 0x10, RZ ;  /* 0x00000010141c7819 */ /* 0x000fe200000006ff */
[----:B------:R-:W-:Y:S01]  /*3c90*/  FMUL.FTZ R20, R26, R27 ;  /* 0x0000001b1a147220 */ /* 0x000fe20000410000 */
[----:B------:R-:W-:Y:S01]  /*3ca0*/  FADD.FTZ R27, R24, R17 ;  /* 0x00000011181b7221 */ /* 0x000fe20000010000 */
[-C--:B------:R-:W-:Y:S02]  /*3cb0*/  FMUL.FTZ R24, R10, R17.reuse ;  /* 0x000000110a187220 */ /* 0x080fe40000410000 */
[----:B------:R-:W-:Y:S01]  /*3cc0*/  FADD.FTZ R26, R28, -UR14 ;  /* 0x8000000e1c1a7e21 */ /* 0x000fe20008010000 */
[C---:B------:R-:W-:Y:S01]  /*3cd0*/  FFMA.FTZ R28, R0.reuse, R17, R23 ;  /* 0x00000011001c7223 */ /* 0x040fe20000010017 */
[----:B------:R-:W-:Y:S01]  /*3ce0*/  FFMA.FTZ R77, R0, R24, R77 ;  /* 0x00000018004d7223 */ /* 0x000fe2000001004d */
[----:B------:R-:W-:Y:S01]  /*3cf0*/  FADD.FTZ R71, R24, R71 ;  /* 0x0000004718477221 */ /* 0x000fe20000010000 */
[----:B------:R-:W-:Y:S01]  /*3d00*/  FMUL.FTZ R17, R26, UR15 ;  /* 0x0000000f1a117c20 */ /* 0x000fe20008410000 */
[----:B------:R-:W-:Y:S01]  /*3d10*/  PRMT R24, R53, 0x7632, R24 ;  /* 0x0000763235187816 */ /* 0x000fe20000000018 */
[----:B------:R-:W-:Y:S01]  /*3d20*/  FADD.FTZ R27, R27, R22 ;  /* 0x000000161b1b7221 */ /* 0x000fe20000010000 */
[----:B------:R-:W-:Y:S01]  /*3d30*/  FFMA.FTZ R28, R21, R22, R28 ;  /* 0x00000016151c7223 */ /* 0x000fe2000001001c */
[----:B------:R-:W-:Y:S01]  /*3d40*/  FFMA.FTZ R0, R10, R17, R9 ;  /* 0x000000110a007223 */ /* 0x000fe20000010009 */
[----:B------:R-:W-:-:S03]  /*3d50*/  SHF.L.U32 R24, R24, 0x10, RZ ;  /* 0x0000001018187819 */ /* 0x000fc600000006ff */
        /* <DEDUP_REMOVED lines=8> */
[----:B------:R-:W-:-:S04]  /*3de0*/  FFMA.FTZ R23, R0, R23, 1 ;  /* 0x3f80000000177423 */ /* 0x000fc80000010017 */
[----:B------:R-:W-:Y:S01]  /*3df0*/  FMUL.FTZ R0, R24, R23 ;  /* 0x0000001718007220 */ /* 0x000fe20000410000 */
[----:B------:R-:W-:Y:S01]  /*3e00*/  SHF.L.U32 R23, R52, 0x10, RZ ;  /* 0x0000001034177819 */ /* 0x000fe200000006ff */
[----:B------:R-:W-:-:S04]  /*3e10*/  FFMA.FTZ R24, R16, R18, R25 ;  /* 0x0000001210187223 */ /* 0x000fc80000010019 */
[----:B------:R-:W-:Y:S01]  /*3e20*/  FADD.FTZ R26, R23, -UR14 ;  /* 0x8000000e171a7e21 */ /* 0x000fe20008010000 */
[----:B------:R-:W-:-:S03]  /*3e30*/  FADD.FTZ R23, R29, R18 ;  /* 0x000000121d177221 */ /* 0x000fc60000010000 */
[----:B------:R-:W-:Y:S01]  /*3e40*/  FMUL.FTZ R18, R26, UR15 ;  /* 0x0000000f1a127c20 */ /* 0x000fe20008410000 */
[----:B------:R-:W-:Y:S01]  /*3e50*/  FFMA.FTZ R26, R16, R76, R77 ;  /* 0x0000004c101a7223 */ /* 0x000fe2000001004d */
[----:B------:R-:W-:Y:S01]  /*3e60*/  SHF.L.U32 R76, R51, 0x10, RZ ;  /* 0x00000010334c7819 */ /* 0x000fe200000006ff */
[----:B------:R-:W-:Y:S01]  /*3e70*/  FADD.FTZ R23, R23, R20 ;  /* 0x0000001417177221 */ /* 0x000fe20000010000 */
        /* <DEDUP_REMOVED lines=11> */
[----:B------:R-:W-:Y:S02]  /*3f30*/  FMUL.FTZ R25, R10, R22 ;  /* 0x000000160a197220 */ /* 0x000fe40000410000 */
[----:B------:R-:W-:Y:S02]  /*3f40*/  FADD.FTZ R23, R23, R16 ;  /* 0x0000001017177221 */ /* 0x000fe40000010000 */
[----:B------:R-:W-:Y:S01]  /*3f50*/  FADD.FTZ R76, R76, -UR14 ;  /* 0x8000000e4c4c7e21 */ /* 0x000fe20008010000 */
[----:B------:R-:W-:-:S03]  /*3f60*/  FADD.FTZ R71, R25, R71 ;  /* 0x0000004719477221 */ /* 0x000fc60000010000 */
[----:B------:R-:W-:Y:S01]  /*3f70*/  FMUL.FTZ R22, R76, UR15 ;  /* 0x0000000f4c167c20 */ /* 0x000fe20008410000 */
[----:B------:R-:W-:Y:S01]  /*3f80*/  FFMA.FTZ R76, R21, R25, R26 ;  /* 0x00000019154c7223 */ /* 0x000fe2000001001a */
[----:B------:R-:W-:Y:S02]  /*3f90*/  PRMT R25, R51, 0x7632, R25 ;  /* 0x0000763233197816 */ /* 0x000fe40000000019 */
[----:B------:R-:W-:Y:S02]  /*3fa0*/  FFMA.FTZ R21, R10, R22, R9 ;  /* 0x000000160a157223 */ /* 0x000fe40000010009 */
[----:B------:R-:W-:Y:S02]  /*3fb0*/  SHF.L.U32 R25, R25, 0x10, RZ ;  /* 0x0000001019197819 */ /* 0x000fe400000006ff */
        /* <DEDUP_REMOVED lines=12> */
[----:B------:R-:W-:-:S05]  /*4080*/  SHF.L.U32 R25, R50, 0x10, RZ ;  /* 0x0000001032197819 */ /* 0x000fca00000006ff */
[----:B------:R-:W-:Y:S01]  /*4090*/  FADD.FTZ R77, R25, -UR14 ;  /* 0x8000000e194d7e21 */ /* 0x000fe20008010000 */
[----:B------:R-:W-:-:S03]  /*40a0*/  FFMA.FTZ R25, R19, R20, R24 ;  /* 0x0000001413197223 */ /* 0x000fc60000010018 */
[----:B------:R-:W-:Y:S01]  /*40b0*/  FMUL.FTZ R26, R77, UR15 ;  /* 0x0000000f4d1a7c20 */ /* 0x000fe20008410000 */
[----:B------:R-:W-:-:S03]  /*40c0*/  FFMA.FTZ R25, R18, R16, R25 ;  /* 0x0000001012197223 */ /* 0x000fc60000010019 */
        /* <DEDUP_REMOVED lines=9> */
[----:B------:R-:W-:Y:S01]  /*4160*/  PRMT R19, R50, 0x7632, R19 ;  /* 0x0000763232137816 */ /* 0x000fe20000000013 */
[----:B------:R-:W-:Y:S02]  /*4170*/  FADD.FTZ R20, R20, R21 ;  /* 0x0000001514147221 */ /* 0x000fe40000010000 */
[----:B------:R-:W-:Y:S01]  /*4180*/  FMUL.FTZ R24, R24, R29 ;  /* 0x0000001d18187220 */ /* 0x000fe20000410000 */
[----:B------:R-:W-:Y:S01]  /*4190*/  SHF.L.U32 R19, R19, 0x10, RZ ;  /* 0x0000001013137819 */ /* 0x000fe200000006ff */
[----:B------:R-:W-:Y:S02]  /*41a0*/  FMUL.FTZ R29, R10, R0 ;  /* 0x000000000a1d7220 */ /* 0x000fe40000410000 */
[----:B------:R-:W-:Y:S01]  /*41b0*/  FADD.FTZ R23, R23, R24 ;  /* 0x0000001817177221 */ /* 0x000fe20000010000 */
[----:B------:R-:W-:Y:S01]  /*41c0*/  FFMA.FTZ R25, R26, R24, R25 ;  /* 0x000000181a197223 */ /* 0x000fe20000010019 */
[----:B------:R-:W-:Y:S01]  /*41d0*/  FADD.FTZ R77, R19, -UR14 ;  /* 0x8000000e134d7e21 */ /* 0x000fe20008010000 */
[C---:B------:R-:W-:Y:S01]  /*41e0*/  FFMA.FTZ R19, R17.reuse, R0, R28 ;  /* 0x0000000011137223 */ /* 0x040fe2000001001c */
[----:B------:R-:W-:Y:S01]  /*41f0*/  FFMA.FTZ R27, R17, R29, R76 ;  /* 0x0000001d111b7223 */ /* 0x000fe2000001004c */
[----:B------:R-:W-:Y:S01]  /*4200*/  FADD.FTZ R71, R29, R71 ;  /* 0x000000471d477221 */ /* 0x000fe20000010000 */
[----:B------:R-:W-:Y:S01]  /*4210*/  FMUL.FTZ R0, R77, UR15 ;  /* 0x0000000f4d007c20 */ /* 0x000fe20008410000 */
[----:B------:R-:W-:Y:S01]  /*4220*/  PRMT R29, R49, 0x7632, R29 ;  /* 0x00007632311d7816 */ /* 0x000fe2000000001d */
[----:B------:R-:W-:-:S02]  /*4230*/  FFMA.FTZ R19, R22, R21, R19 ;  /* 0x0000001516137223 */ /* 0x000fc40000010013 */
[----:B------:R-:W-:Y:S01]  /*4240*/  FFMA.FTZ R17, R10, R0, R9 ;  /* 0x000000000a117223 */ /* 0x000fe20000010009 */
[----:B------:R-:W-:-:S03]  /*4250*/  SHF.L.U32 R29, R29, 0x10, RZ ;  /* 0x000000101d1d7819 */ /* 0x000fc600000006ff */
        /* <DEDUP_REMOVED lines=12> */
[----:B------:R-:W-:-:S03]  /*4320*/  SHF.L.U32 R28, R47, 0x10, RZ ;  /* 0x000000102f1c7819 */ /* 0x000fc600000006ff */
        /* <DEDUP_REMOVED lines=10> */
[----:B------:R-:W-:-:S04]  /*43d0*/  PRMT R18, R48, 0x7632, R18 ;  /* 0x0000763230127816 */ /* 0x000fc80000000012 */
[----:B------:R-:W-:Y:S01]  /*43e0*/  SHF.L.U32 R29, R18, 0x10, RZ ;  /* 0x00000010121d7819 */ /* 0x000fe200000006ff */
[----:B------:R-:W-:Y:S01]  /*43f0*/  FMUL.FTZ R18, R28, R77 ;  /* 0x0000004d1c127220 */ /* 0x000fe20000410000 */
[----:B------:R-:W-:-:S03]  /*4400*/  FMUL.FTZ R28, R10, R21 ;  /* 0x000000150a1c7220 */ /* 0x000fc60000410000 */
[----:B------:R-:W-:Y:S01]  /*4410*/  FADD.FTZ R76, R29, -UR14 ;  /* 0x8000000e1d4c7e21 */ /* 0x000fe20008010000 */
[----:B------:R-:W-:Y:S01]  /*4420*/  FFMA.FTZ R27, R22, R28, R27 ;  /* 0x0000001c161b7223 */ /* 0x000fe2000001001b */
[----:B------:R-:W-:Y:S01]  /*4430*/  FADD.FTZ R71, R28, R71 ;  /* 0x000000471c477221 */ /* 0x000fe20000010000 */
[----:B------:R-:W-:Y:S01]  /*4440*/  PRMT R28, R47, 0x7632, R28 ;  /* 0x000076322f1c7816 */ /* 0x000fe2000000001c */
[----:B------:R-:W-:Y:S01]  /*4450*/  FMUL.FTZ R21, R76, UR15 ;  /* 0x0000000f4c157c20 */ /* 0x000fe20008410000 */
[----:B------:R-:W-:Y:S01]  /*4460*/  FADD.FTZ R23, R23, R18 ;  /* 0x0000001217177221 */ /* 0x000fe20000010000 */
[----:B------:R-:W-:Y:S01]  /*4470*/  FFMA.FTZ R25, R16, R18, R25 ;  /* 0x0000001210197223 */ /* 0x000fe20000010019 */
[----:B------:R-:W-:Y:S01]  /*4480*/  SHF.L.U32 R28, R28, 0x10, RZ ;  /* 0x000000101c1c7819 */ /* 0x000fe200000006ff */
        /* <DEDUP_REMOVED lines=27> */
[----:B------:R-:W-:Y:S01]  /*4640*/  FADD.FTZ R27, R20, R17 ;  /* 0x00000011141b7221 */ /* 0x000fe20000010000 */
[-C--:B------:R-:W-:Y:S01]  /*4650*/  FFMA.FTZ R20, R0, R17.reuse, R19 ;  /* 0x0000001100147223 */ /* 0x080fe20000010013 */
[----:B------:R-:W-:Y:S01]  /*4660*/  FADD.FTZ R23, R23, R26 ;  /* 0x0000001a17177221 */ /* 0x000fe20000010000 */
[----:B------:R-:W-:Y:S01]  /*4670*/  FFMA.FTZ R25, R24, R26, R25 ;  /* 0x0000001a18197223 */ /* 0x000fe20000010019 */
[----:B------:R-:W-:Y:S01]  /*4680*/  FADD.FTZ R77, R28, -UR14 ;  /* 0x8000000e1c4d7e21 */ /* 0x000fe20008010000 */
[----:B------:R-:W-:Y:S01]  /*4690*/  FMUL.FTZ R28, R10, R17 ;  /* 0x000000110a1c7220 */ /* 0x000fe20000410000 */
[----:B------:R-:W-:Y:S01]  /*46a0*/  FFMA.FTZ R20, R21, R22, R20 ;  /* 0x0000001615147223 */ /* 0x000fe20000010014 */
[----:B------:R-:W-:Y:S01]  /*46b0*/  FADD.FTZ R27, R27, R22 ;  /* 0x000000161b1b7221 */ /* 0x000fe20000010000 */
[----:B------:R-:W-:Y:S01]  /*46c0*/  FMUL.FTZ R17, R77, UR15 ;  /* 0x0000000f4d117c20 */ /* 0x000fe20008410000 */
[----:B------:R-:W-:Y:S01]  /*46d0*/  FFMA.FTZ R29, R0, R28, R29 ;  /* 0x0000001c001d7223 */ /* 0x000fe2000001001d */
[----:B------:R-:W-:Y:S01]  /*46e0*/  FADD.FTZ R71, R28, R71 ;  /* 0x000000471c477221 */ /* 0x000fe20000010000 */
[----:B------:R-:W-:Y:S01]  /*46f0*/  PRMT R28, R45, 0x7632, R28 ;  /* 0x000076322d1c7816 */ /* 0x000fe2000000001c */
[----:B------:R-:W-:Y:S01]  /*4700*/  FFMA.FTZ R0, R10, R17, R9 ;  /* 0x000000110a007223 */ /* 0x000fe20000010009 */
[----:B------:R-:W-:-:S02]  /*4710*/  FMUL.FTZ R26, R11, R26 ;  /* 0x0000001a0b1a7220 */ /* 0x000fc40000410000 */
        /* <DEDUP_REMOVED lines=13> */
[----:B------:R-:W-:-:S04]  /*47f0*/  FADD.FTZ R28, R28, -UR14 ;  /* 0x8000000e1c1c7e21 */ /* 0x000fc80008010000 */
        /* <DEDUP_REMOVED lines=13> */
[----:B------:R-:W-:Y:S02]  /*48d0*/  FMUL.FTZ R77, R10, R22 ;  /* 0x000000160a4d7220 */ /* 0x000fe40000410000 */
[----:B------:R-:W-:Y:S01]  /*48e0*/  FADD.FTZ R23, R23, R16 ;  /* 0x0000001017177221 */ /* 0x000fe20000010000 */
[----:B------:R-:W-:Y:S01]  /*48f0*/  FFMA.FTZ R25, R18, R16, R25 ;  /* 0x0000001012197223 */ /* 0x000fe20000010019 */
[----:B------:R-:W-:Y:S01]  /*4900*/  FADD.FTZ R76, R76, -UR14 ;  /* 0x8000000e4c4c7e21 */ /* 0x000fe20008010000 */
[----:B------:R-:W-:Y:S01]  /*4910*/  FFMA.FTZ R29, R21, R77, R28 ;  /* 0x0000004d151d7223 */ /* 0x000fe2000001001c */
[----:B------:R-:W-:Y:S01]  /*4920*/  FADD.FTZ R71, R77, R71 ;  /* 0x000000474d477221 */ /* 0x000fe20000010000 */
[----:B------:R-:W-:Y:S01]  /*4930*/  PRMT R77, R43, 0x7632, R77 ;  /* 0x000076322b4d7816 */ /* 0x000fe2000000004d */
[----:B------:R-:W-:-:S02]  /*4940*/  FMUL.FTZ R19, R76, UR15 ;  /* 0x0000000f4c137c20 */ /* 0x000fc40008410000 */
[----:B------:R-:W-:Y:S01]  /*4950*/  FADD.FTZ R71, R71, R26 ;  /* 0x0000001a47477221 */ /* 0x000fe20000010000 */
[----:B------:R-:W-:Y:S01]  /*4960*/  SHF.L.U32 R77, R77, 0x10, RZ ;  /* 0x000000104d4d7819 */ /* 0x000fe200000006ff */
[----:B------:R-:W-:-:S04]  /*4970*/  FFMA.FTZ R21, R10, R19, R9 ;  /* 0x000000130a157223 */ /* 0x000fc80000010009 */
[----:B------:R-:W-:-:S06]  /*4980*/  FMUL.FTZ R28, R21, -1.4426950216293334961 ;  /* 0xbfb8aa3b151c7820 */ /* 0x000fcc0000410000 */
[----:B------:R-:W0:Y:S02]  /*4990*/  MUFU.EX2 R28, R28 ;  /* 0x0000001c001c7308 */ /* 0x000e240000000800 */
[----:B0-----:R-:W-:Y:S01]  /*49a0*/  FADD.FTZ R22, R28, 1 ;  /* 0x3f8000001c167421 */ /* 0x001fe20000010000 */
[----:B------:R-:W-:Y:S01]  /*49b0*/  FFMA.FTZ R28, R24, R26, R29 ;  /* 0x0000001a181c7223 */ /* 0x000fe2000001001d */
[----:B------:R-:W-:-:S04]  /*49c0*/  SHF.L.U32 R26, R40, 0x10, RZ ;  /* 0x00000010281a7819 */ /* 0x000fc800000006ff */
[----:B------:R-:W0:Y:S02]  /*49d0*/  MUFU.RCP R22, R22 ;  /* 0x0000001600167308 */ /* 0x000e240000001000 */
[----:B0-----:R-:W-:Y:S01]  /*49e0*/  FMUL.FTZ R76, R77, R22 ;  /* 0x000000164d4c7220 */ /* 0x001fe20000410000 */
[----:B------:R-:W-:-:S04]  /*49f0*/  FADD.FTZ R77, -R22, 1 ;  /* 0x3f800000164d7421 */ /* 0x000fc80000010100 */
[----:B------:R-:W-:-:S04]  /*4a00*/  FFMA.FTZ R21, R21, R77, 1 ;  /* 0x3f80000015157423 */ /* 0x000fc8000001004d */
[----:B------:R-:W-:Y:S01]  /*4a10*/  FMUL.FTZ R21, R76, R21 ;  /* 0x000000154c157220 */ /* 0x000fe20000410000 */
[----:B------:R-:W-:-:S05]  /*4a20*/  SHF.L.U32 R76, R41, 0x10, RZ ;  /* 0x00000010294c7819 */ /* 0x000fca00000006ff */
        /* <DEDUP_REMOVED lines=15> */
[-C--:B------:R-:W-:Y:S01]  /*4b20*/  FFMA.FTZ R25, R22, R24.reuse, R25 ;  /* 0x0000001816197223 */ /* 0x080fe20000010019 */
[----:B------:R-:W-:Y:S01]  /*4b30*/  FADD.FTZ R77, R26, -UR14 ;  /* 0x8000000e1a4d7e21 */ /* 0x000fe20008010000 */
[----:B------:R-:W-:Y:S01]  /*4b40*/  FADD.FTZ R26, R27, R0 ;  /* 0x000000001b1a7221 */ /* 0x000fe20000010000 */
[----:B------:R-:W-:Y:S01]  /*4b50*/  FFMA.FTZ R27, R17, R29, R28 ;  /* 0x0000001d111b7223 */ /* 0x000fe2000001001c */
[----:B------:R-:W-:Y:S01]  /*4b60*/  SHF.L.U32 R29, R39, 0x10, RZ ;  /* 0x00000010271d7819 */ /* 0x000fe200000006ff */
[----:B------:R-:W-:Y:S01]  /*4b70*/  FMUL.FTZ R0, R77, UR15 ;  /* 0x0000000f4d007c20 */ /* 0x000fe20008410000 */
[----:B------:R-:W-:Y:S01]  /*4b80*/  FADD.FTZ R26, R26, R21 ;  /* 0x000000151a1a7221 */ /* 0x000fe20000010000 */
[----:B------:R-:W-:Y:S02]  /*4b90*/  FMUL.FTZ R24, R11, R24 ;  /* 0x000000180b187220 */ /* 0x000fe40000410000 */
        /* <DEDUP_REMOVED lines=14> */
[----:B------:R-:W-:Y:S02]  /*4c80*/  FADD.FTZ R26, R26, R17 ;  /* 0x000000111a1a7221 */ /* 0x000fe40000010000 */
        /* <DEDUP_REMOVED lines=9> */
[----:B------:R-:W-:-:S04]  /*4d20*/  FFMA.FTZ R27, R18, R27, 1 ;  /* 0x3f800000121b7423 */ /* 0x000fc8000001001b */
[----:B------:R-:W-:Y:S01]  /*4d30*/  FMUL.FTZ R18, R76, R27 ;  /* 0x0000001b4c127220 */ /* 0x000fe20000410000 */
[----:B------:R-:W-:-:S03]  /*4d40*/  SHF.L.U32 R27, R34, 0x10, RZ ;  /* 0x00000010221b7819 */ /* 0x000fc600000006ff */
[----:B------:R-:W-:Y:S02]  /*4d50*/  FADD.FTZ R23, R23, R18 ;  /* 0x0000001217177221 */ /* 0x000fe40000010000 */
[----:B------:R-:W-:Y:S01]  /*4d60*/  FADD.FTZ R76, R27, -UR14 ;  /* 0x8000000e1b4c7e21 */ /* 0x000fe20008010000 */
[CC--:B------:R-:W-:Y:S01]  /*4d70*/  FFMA.FTZ R27, R19.reuse, R21.reuse, R20 ;  /* 0x00000015131b7223 */ /* 0x0c0fe20000010014 */
[----:B------:R-:W-:Y:S02]  /*4d80*/  FMUL.FTZ R21, R10, R21 ;  /* 0x000000150a157220 */ /* 0x000fe40000410000 */
[----:B------:R-:W-:Y:S01]  /*4d90*/  FMUL.FTZ R20, R76, UR15 ;  /* 0x0000000f4c147c20 */ /* 0x000fe20008410000 */
[----:B------:R-:W-:Y:S01]  /*4da0*/  FFMA.FTZ R27, R0, R17, R27 ;  /* 0x00000011001b7223 */ /* 0x000fe2000001001b */
[----:B------:R-:W-:Y:S01]  /*4db0*/  FFMA.FTZ R29, R19, R21, R28 ;  /* 0x00000015131d7223 */ /* 0x000fe2000001001c */
[----:B------:R-:W-:Y:S01]  /*4dc0*/  FADD.FTZ R71, R21, R71 ;  /* 0x0000004715477221 */ /* 0x000fe20000010000 */
[----:B------:R-:W-:Y:S01]  /*4dd0*/  FFMA.FTZ R19, R10, R20, R9 ;  /* 0x000000140a137223 */ /* 0x000fe20000010009 */
[----:B------:R-:W-:Y:S01]  /*4de0*/  SHF.L.U32 R21, R35, 0x10, RZ ;  /* 0x0000001023157819 */ /* 0x000fe200000006ff */
[----:B------:R-:W-:Y:S01]  /*4df0*/  FFMA.FTZ R29, R22, R24, R29 ;  /* 0x00000018161d7223 */ /* 0x000fe2000001001d */
[----:B------:R-:W-:Y:S01]  /*4e00*/  FADD.FTZ R71, R71, R24 ;  /* 0x0000001847477221 */ /* 0x000fe20000010000 */
        /* <DEDUP_REMOVED lines=24> */
[----:B------:R-:W-:-:S03]  /*4f90*/  FMUL.FTZ R24, R10, R17 ;  /* 0x000000110a187220 */ /* 0x000fc60000410000 */
        /* <DEDUP_REMOVED lines=14> */
[----:B------:R-:W-:Y:S01]  /*5080*/  FADD.FTZ R71, R71, R28 ;  /* 0x0000001c47477221 */ /* 0x000fe20000010000 */
[----:B------:R-:W-:Y:S01]  /*5090*/  SHF.L.U32 R28, R5, 0x10, RZ ;  /* 0x00000010051c7819 */ /* 0x000fe200000006ff */
[----:B------:R-:W-:Y:S01]  /*50a0*/  FMUL.FTZ R0, R24, R77 ;  /* 0x0000004d18007220 */ /* 0x000fe20000410000 */
[----:B------:R-:W-:-:S05]  /*50b0*/  SHF.L.U32 R24, R4, 0x10, RZ ;  /* 0x0000001004187819 */ /* 0x000fca00000006ff */
[----:B------:R-:W-:Y:S01]  /*50c0*/  FADD.FTZ R77, R24, -UR14 ;  /* 0x8000000e184d7e21 */ /* 0x000fe20008010000 */
[----:B------:R-:W-:-:S03]  /*50d0*/  FFMA.FTZ R24, R16, R18, R25 ;  /* 0x0000001210187223 */ /* 0x000fc60000010019 */
[----:B------:R-:W-:-:S04]  /*50e0*/  FMUL.FTZ R18, R77, UR15 ;  /* 0x0000000f4d127c20 */ /* 0x000fc80008410000 */
[----:B------:R-:W-:-:S04]  /*50f0*/  FFMA.FTZ R16, R11, R18, R8 ;  /* 0x000000120b107223 */ /* 0x000fc80000010008 */
[----:B------:R-:W-:-:S06]  /*5100*/  FMUL.FTZ R76, R16, -1.4426950216293334961 ;  /* 0xbfb8aa3b104c7820 */ /* 0x000fcc0000410000 */
[----:B------:R-:W0:Y:S02]  /*5110*/  MUFU.EX2 R76, R76 ;  /* 0x0000004c004c7308 */ /* 0x000e240000000800 */
[----:B0-----:R-:W-:Y:S01]  /*5120*/  FADD.FTZ R77, R76, 1 ;  /* 0x3f8000004c4d7421 */ /* 0x001fe20000010000 */
[----:B------:R-:W-:-:S03]  /*5130*/  FMUL.FTZ R76, R10, R19 ;  /* 0x000000130a4c7220 */ /* 0x000fc60000410000 */
[----:B------:R-:W0:Y:S01]  /*5140*/  MUFU.RCP R25, R77 ;  /* 0x0000004d00197308 */ /* 0x000e220000001000 */
[----:B------:R-:W-:Y:S01]  /*5150*/  FADD.FTZ R71, R76, R71 ;  /* 0x000000474c477221 */ /* 0x000fe20000010000 */
[----:B0-----:R-:W-:Y:S01]  /*5160*/  FMUL.FTZ R28, R28, R25 ;  /* 0x000000191c1c7220 */ /* 0x001fe20000410000 */
[----:B------:R-:W-:-:S04]  /*5170*/  FADD.FTZ R25, -R25, 1 ;  /* 0x3f80000019197421 */ /* 0x000fc80000010100 */
[----:B------:R-:W-:-:S04]  /*5180*/  FFMA.FTZ R25, R16, R25, 1 ;  /* 0x3f80000010197423 */ /* 0x000fc80000010019 */
[----:B------:R-:W-:Y:S01]  /*5190*/  FMUL.FTZ R16, R28, R25 ;  /* 0x000000191c107220 */ /* 0x000fe20000410000 */
[----:B------:R-:W-:-:S05]  /*51a0*/  SHF.L.U32 R25, R12, 0x10, RZ ;  /* 0x000000100c197819 */ /* 0x000fca00000006ff */
[----:B------:R-:W-:Y:S01]  /*51b0*/  FADD.FTZ R28, R25, -UR14 ;  /* 0x8000000e191c7e21 */ /* 0x000fe20008010000 */
[----:B------:R-:W-:Y:S01]  /*51c0*/  FADD.FTZ R25, R26, R19 ;  /* 0x000000131a197221 */ /* 0x000fe20000010000 */
[----:B------:R-:W-:Y:S02]  /*51d0*/  FFMA.FTZ R26, R20, R19, R27 ;  /* 0x00000013141a7223 */ /* 0x000fe4000001001b */
[----:B------:R-:W-:Y:S01]  /*51e0*/  FMUL.FTZ R19, R28, UR15 ;  /* 0x0000000f1c137c20 */ /* 0x000fe20008410000 */
[----:B------:R-:W-:Y:S01]  /*51f0*/  FFMA.FTZ R28, R20, R76, R29 ;  /* 0x0000004c141c7223 */ /* 0x000fe2000001001d */
[----:B------:R-:W-:Y:S01]  /*5200*/  SHF.L.U32 R76, R13, 0x10, RZ ;  /* 0x000000100d4c7819 */ /* 0x000fe200000006ff */
[----:B------:R-:W-:Y:S01]  /*5210*/  FADD.FTZ R25, R25, R0 ;  /* 0x0000000019197221 */ /* 0x000fe20000010000 */
[----:B------:R-:W-:Y:S01]  /*5220*/  FFMA.FTZ R20, R10, R19, R9 ;  /* 0x000000130a147223 */ /* 0x000fe20000010009 */
[----:B------:R-:W-:-:S03]  /*5230*/  FFMA.FTZ R26, R17, R0, R26 ;  /* 0x00000000111a7223 */ /* 0x000fc6000001001a */
[----:B------:R-:W-:-:S06]  /*5240*/  FMUL.FTZ R29, R20, -1.4426950216293334961 ;  /* 0xbfb8aa3b141d7820 */ /* 0x000fcc0000410000 */
[----:B------:R-:W0:Y:S02]  /*5250*/  MUFU.EX2 R29, R29 ;  /* 0x0000001d001d7308 */ /* 0x000e240000000800 */
[----:B0-----:R-:W-:Y:S01]  /*5260*/  FADD.FTZ R77, R29, 1 ;  /* 0x3f8000001d4d7421 */ /* 0x001fe20000010000 */
[----:B------:R-:W-:-:S03]  /*5270*/  FMUL.FTZ R29, R11, R22 ;  /* 0x000000160b1d7220 */ /* 0x000fc60000410000 */
[----:B------:R-:W0:Y:S01]  /*5280*/  MUFU.RCP R27, R77 ;  /* 0x0000004d001b7308 */ /* 0x000e220000001000 */
[----:B------:R-:W-:Y:S01]  /*5290*/  FFMA.FTZ R28, R21, R29, R28 ;  /* 0x0000001d151c7223 */ /* 0x000fe2000001001c */
[----:B------:R-:W-:Y:S01]  /*52a0*/  FADD.FTZ R71, R71, R29 ;  /* 0x0000001d47477221 */ /* 0x000fe20000010000 */
[----:B------:R-:W-:Y:S01]  /*52b0*/  SHF.L.U32 R29, R7, 0x10, RZ ;  /* 0x00000010071d7819 */ /* 0x000fe200000006ff */
[----:B0-----:R-:W-:Y:S01]  /*52c0*/  FMUL.FTZ R76, R76, R27 ;  /* 0x0000001b4c4c7220 */ /* 0x001fe20000410000 */
[----:B------:R-:W-:-:S04]  /*52d0*/  FADD.FTZ R27, -R27, 1 ;  /* 0x3f8000001b1b7421 */ /* 0x000fc80000010100 */
[----:B------:R-:W-:-:S04]  /*52e0*/  FFMA.FTZ R27, R20, R27, 1 ;  /* 0x3f800000141b7423 */ /* 0x000fc8000001001b */
        /* <DEDUP_REMOVED lines=29> */
[----:B------:R-:W-:Y:S01]  /*54c0*/  FADD.FTZ R24, R23, R16 ;  /* 0x0000001017187221 */ /* 0x000fe20000010000 */
[-C--:B------:R-:W-:Y:S01]  /*54d0*/  FFMA.FTZ R29, R18, R16.reuse, R27 ;  /* 0x00000010121d7223 */ /* 0x080fe2000001001b */
[----:B------:R-:W-:Y:S01]  /*54e0*/  FMUL.FTZ R16, R11, R16 ;  /* 0x000000100b107220 */ /* 0x000fe20000410000 */
[----:B------:R-:W-:-:S03]  /*54f0*/  FMUL.FTZ R27, R28, R77 ;  /* 0x0000004d1c1b7220 */ /* 0x000fc60000410000 */
[----:B------:R-:W-:Y:S01]  /*5500*/  FFMA.FTZ R23, R18, R16, R17 ;  /* 0x0000001012177223 */ /* 0x000fe20000010011 */
[----:B------:R-:W-:Y:S01]  /*5510*/  FADD.FTZ R71, R71, R16 ;  /* 0x0000001047477221 */ /* 0x000fe20000010000 */
[-C--:B------:R-:W-:Y:S01]  /*5520*/  FMUL.FTZ R16, R10, R20.reuse ;  /* 0x000000140a107220 */ /* 0x080fe20000410000 */
[----:B------:R-:W-:Y:S01]  /*5530*/  FFMA.FTZ R17, R19, R20, R26 ;  /* 0x0000001413117223 */ /* 0x000fe2000001001a */
[----:B------:R-:W-:Y:S01]  /*5540*/  FADD.FTZ R26, R25, R20 ;  /* 0x00000014191a7221 */ /* 0x000fe20000010000 */
[----:B------:R-:W-:Y:S01]  /*5550*/  FADD.FTZ R18, R24, R21 ;  /* 0x0000001518127221 */ /* 0x000fe20000010000 */
[----:B------:R-:W-:Y:S01]  /*5560*/  FFMA.FTZ R23, R19, R16, R23 ;  /* 0x0000001013177223 */ /* 0x000fe20000010017 */
[----:B------:R-:W-:Y:S01]  /*5570*/  FADD.FTZ R71, R16, R71 ;  /* 0x0000004710477221 */ /* 0x000fe20000010000 */
[----:B------:R-:W-:Y:S01]  /*5580*/  FMUL.FTZ R16, R11, R21 ;  /* 0x000000150b107220 */ /* 0x000fe20000410000 */
[-C--:B------:R-:W-:Y:S01]  /*5590*/  FMUL.FTZ R19, R10, R27.reuse ;  /* 0x0000001b0a137220 */ /* 0x080fe20000410000 */
[----:B------:R-:W-:-:S02]  /*55a0*/  FFMA.FTZ R17, R0, R27, R17 ;  /* 0x0000001b00117223 */ /* 0x000fc40000010011 */
[----:B------:R-:W-:Y:S01]  /*55b0*/  FFMA.FTZ R23, R22, R16, R23 ;  /* 0x0000001016177223 */ /* 0x000fe20000010017 */
[----:B------:R-:W-:-:S03]  /*55c0*/  FADD.FTZ R16, R71, R16 ;  /* 0x0000001047107221 */ /* 0x000fc60000010000 */
[----:B------:R-:W-:Y:S01]  /*55d0*/  FFMA.FTZ R23, R0, R19, R23 ;  /* 0x0000001300177223 */ /* 0x000fe20000010017 */
[----:B------:R-:W-:Y:S01]  /*55e0*/  FADD.FTZ R20, R19, R16 ;  /* 0x0000001013147221 */ /* 0x000fe20000010000 */
[----:B------:R-:W-:Y:S01]  /*55f0*/  FFMA.FTZ R16, R22, R21, R29 ;  /* 0x0000001516107223 */ /* 0x000fe2000001001d */
[----:B------:R-:W-:-:S07]  /*5600*/  FADD.FTZ R19, R26, R27 ;  /* 0x0000001b1a137221 */ /* 0x000fce0000010000 */
.L_x_304:
        /* <DEDUP_REMOVED lines=8> */
[----:B------:R-:W-:-:S06]  /*5690*/  ISETP.GT.AND P1, PT, R2, 0x17, PT ;  /* 0x000000170200780c */ /* 0x000fcc0003f24270 */
[----:B0-----:R-:W-:Y:S01]  /*56a0*/  @!P0 FADD.FTZ R23, R0, R23 ;  /* 0x0000001700178221 */ /* 0x001fe20000010000 */
[----:B-1----:R-:W-:Y:S01]  /*56b0*/  ULEA UR7, UR9, UR7, 0x18 ;  /* 0x0000000709077291 */ /* 0x002fe2000f8ec0ff */
[----:B--2---:R-:W-:-:S03]  /*56c0*/  @!P0 FADD.FTZ R20, R21, R20 ;  /* 0x0000001415148221 */ /* 0x004fc60000010000 */
[----:B------:R-:W0:Y:S01]  /*56d0*/  SHFL.DOWN PT, R0, R23, 0x2, 0x1f ;  /* 0x08401f0017007f89 */ /* 0x000e2200000e0000 */
[----:B------:R-:W-:-:S03]  /*56e0*/  ISETP.GT.AND P0, PT, R2, 0x1d, PT ;  /* 0x0000001d0200780c */ /* 0x000fc60003f04270 */
[----:B------:R-:W1:Y:S10]  /*56f0*/  SHFL.DOWN PT, R21, R20, 0x2, 0x1f ;  /* 0x08401f0014157f89 */ /* 0x000e7400000e0000 */
[----:B0-----:R-:W-:-:S02]  /*5700*/  @!P0 FADD.FTZ R23, R23, R0 ;  /* 0x0000000017178221 */ /* 0x001fc40000010000 */
[----:B------:R-:W0:Y:S01]  /*5710*/  S2R R0, SR_TID.X ;  /* 0x0000000000007919 */ /* 0x000e220000002100 */
[----:B-1----:R-:W-:Y:S01]  /*5720*/  @!P0 FADD.FTZ R20, R20, R21 ;  /* 0x0000001514148221 */ /* 0x002fe20000010000 */
[----:B------:R-:W-:Y:S01]  /*5730*/  ISETP.GT.AND P0, PT, R2, 0x1b, PT ;  /* 0x0000001b0200780c */ /* 0x000fe20003f04270 */
[----:B------:R-:W1:Y:S04]  /*5740*/  SHFL.DOWN PT, R22, R23, 0x4, 0x1f ;  /* 0x08801f0017167f89 */ /* 0x000e6800000e0000 */
[----:B------:R-:W2:Y:S08]  /*5750*/  SHFL.DOWN PT, R21, R20, 0x4, 0x1f ;  /* 0x08801f0014157f89 */ /* 0x000eb000000e0000 */
[----:B-1----:R-:W-:Y:S01]  /*5760*/  @!P0 FADD.FTZ R23, R23, R22 ;  /* 0x0000001617178221 */ /* 0x002fe20000010000 */
[----:B--2---:R-:W-:-:S04]  /*5770*/  @!P0 FADD.FTZ R20, R20, R21 ;  /* 0x0000001514148221 */ /* 0x004fc80000010000 */
[----:B------:R-:W1:Y:S01]  /*5780*/  SHFL.DOWN PT, R22, R23, 0x8, 0x1f ;  /* 0x09001f0017167f89 */ /* 0x000e6200000e0000 */
[C---:B0-----:R-:W-:Y:S02]  /*5790*/  LEA R71, R0.reuse, UR7, 0x4 ;  /* 0x0000000700477c11 */ /* 0x041fe4000f8e20ff */
[C---:B------:R-:W-:Y:S01]  /*57a0*/  ISETP.NE.AND P0, PT, R0.reuse, RZ, PT ;  /* 0x000000ff0000720c */ /* 0x040fe20003f05270 */
[----:B------:R-:W0:Y:S01]  /*57b0*/  SHFL.DOWN PT, R21, R20, 0x8, 0x1f ;  /* 0x09001f0014157f89 */ /* 0x000e2200000e0000 */
[----:B------:R-:W-:-:S03]  /*57c0*/  ISETP.GT.U32.AND P3, PT, R0, 0x2f, PT ;  /* 0x0000002f0000780c */ /* 0x000fc60003f64070 */
[----:B------:R2:W-:Y:S01]  /*57d0*/  STS.128 [R71], R16 ;  /* 0x0000001047007388 */ /* 0x0005e20000000c00 */
[----:B-1----:R-:W-:Y:S01]  /*57e0*/  FADD.FTZ R22, R23, R22 ;  /* 0x0000001617167221 */ /* 0x002fe20000010000 */
[----:B0-----:R-:W-:-:S04]  /*57f0*/  FADD.FTZ R21, R20, R21 ;  /* 0x0000001514157221 */ /* 0x001fc80000010000 */
[----:B------:R-:W-:Y:S02]  /*5800*/  FSEL R28, R23, R22, P1 ;  /* 0x00000016171c7208 */ /* 0x000fe40000800000 */
[----:B------:R-:W-:-:S03]  /*5810*/  FSEL R29, R20, R21, P1 ;  /* 0x00000015141d7208 */ /* 0x000fc60000800000 */
[----:B------:R2:W0:Y:S04]  /*5820*/  SHFL.DOWN PT, R23, R28, 0x10, 0x1f ;  /* 0x0a001f001c177f89 */ /* 0x00042800000e0000 */
[----:B------:R2:W1:Y:S01]  /*5830*/  SHFL.DOWN PT, R24, R29, 0x10, 0x1f ;  /* 0x0a001f001d187f89 */ /* 0x00046200000e0000 */
[----:B------:R-:W-:Y:S05]  /*5840*/  @P2 BRA `(.L_x_306) ;  /* 0x0000000000202947 */ /* 0x000fea0003800000 */
[----:B------:R-:W-:Y:S01]  /*5850*/  ISETP.NE.AND P1, PT, R2, RZ, PT ;  /* 0x000000ff0200720c */ /* 0x000fe20003f25270 */
[----:B0-2---:R-:W-:Y:S01]  /*5860*/  FADD.FTZ R28, R22, R23 ;  /* 0x00000017161c7221 */ /* 0x005fe20000010000 */
[----:B-1----:R-:W-:-:S11]  /*5870*/  FADD.FTZ R29, R21, R24 ;  /* 0x00000018151d7221 */ /* 0x002fd60000010000 */
[----:B------:R-:W-:Y:S01]  /*5880*/  VOTEU.ALL UP0, P1 ;  /* 0x0000000000ff7886 */ /* 0x000fe20000800000 */
[----:B------:R-:W-:-:S04]  /*5890*/  @!P1 SHF.R.U32.HI R20, RZ, 0x2, R0 ;  /* 0x00000002ff149819 */ /* 0x000fc80000011600 */
[----:B------:R-:W-:Y:S01]  /*58a0*/  @!UP0 ULEA UR7, UR9, UR8, 0x18 ;  /* 0x0000000809078291 */ /* 0x000fe2000f8ec0ff */
[----:B------:R-:W-:-:S08]  /*58b0*/  @!P1 LOP3.LUT R20, R20, 0xf8, RZ, 0xc0, !PT ;  /* 0x000000f814149812 */ /* 0x000fd000078ec0ff */
[----:B------:R3:W-:Y:S03]  /*58c0*/  @!P1 STS.64 [R20+UR7+0x18], R28 ;  /* 0x0000181c14009988 */ /* 0x0007e60008000a07 */
.L_x_306:
[----:B------:R-:W-:Y:S05]  /*58d0*/  BSYNC.RECONVERGENT B0 ;  /* 0x0000000000007941 */ /* 0x000fea0003800200 */
.L_x_305:
[----:B------:R-:W-:Y:S06]  /*58e0*/  BAR.SYNC.DEFER_BLOCKING 0x0 ;  /* 0x0000000000007b1d */ /* 0x000fec0000010000 */
[----:B------:R-:W-:Y:S04]  /*58f0*/  BSSY.RECONVERGENT B0, `(.L_x_307) ;  /* 0x000003d000007945 */ /* 0x000fe80003800200 */
[----:B------:R-:W-:Y:S05]  /*5900*/  @P0 BRA `(.L_x_308) ;  /* 0x0000000000ec0947 */ /* 0x000fea0003800000 */
[----:B------:R-:W-:-:S09]  /*5910*/  ULEA UR7, UR9, UR8, 0x18 ;  /* 0x0000000809077291 */ /* 0x000fd2000f8ec0ff */
[----:B0--3--:R-:W0:Y:S04]  /*5920*/  LDS.128 R20, [UR7+0x20] ;  /* 0x00002007ff147984 */ /* 0x009e280008000c00 */
[----:B-1----:R-:W1:Y:S01]  /*5930*/  LDS.128 R24, [UR7+0x30] ;  /* 0x00003007ff187984 */ /* 0x002e620008000c00 */
[----:B0-----:R-:W-:Y:S01]  /*5940*/  FADD.FTZ R77, R28, R20 ;  /* 0x000000141c4d7221 */ /* 0x001fe20000010000 */
[----:B------:R-:W-:-:S03]  /*5950*/  FADD.FTZ R20, R29, R21 ;  /* 0x000000151d147221 */ /* 0x000fc60000010000 */
[----:B------:R-:W-:Y:S01]  /*5960*/  FADD.FTZ R77, R77, R22 ;  /* 0x000000164d4d7221 */ /* 0x000fe20000010000 */
[----:B------:R-:W-:-:S03]  /*5970*/  FADD.FTZ R20, R20, R23 ;  /* 0x0000001714147221 */ /* 0x000fc60000010000 */
[----:B-1----:R-:W-:Y:S01]  /*5980*/  FADD.FTZ R77, R77, R24 ;  /* 0x000000184d4d7221 */ /* 0x002fe20000010000 */
[----:B------:R-:W-:Y:S02]  /*5990*/  FADD.FTZ R24, R20, R25 ;  /* 0x0000001914187221 */ /* 0x000fe40000010000 */
[----:B------:R-:W0:Y:S01]  /*59a0*/  LDS.128 R20, [UR7+0x40] ;  /* 0x00004007ff147984 */ /* 0x000e220008000c00 */
[----:B------:R-:W-:Y:S01]  /*59b0*/  FADD.FTZ R77, R77, R26 ;  /* 0x0000001a4d4d7221 */ /* 0x000fe20000010000 */
[----:B--2---:R-:W-:Y:S02]  /*59c0*/  FADD.FTZ R28, R24, R27 ;  /* 0x0000001b181c7221 */ /* 0x004fe40000010000 */
        /* <DEDUP_REMOVED lines=47> */
.L_x_308:
[----:B------:R-:W-:Y:S05]  /*5cc0*/  BSYNC.RECONVERGENT B0 ;  /* 0x0000000000007941 */ /* 0x000fea0003800200 */
.L_x_307:
[----:B------:R-:W-:Y:S06]  /*5cd0*/  BAR.SYNC.DEFER_BLOCKING 0x0 ;  /* 0x0000000000007b1d */ /* 0x000fec0000010000 */
[----:B------:R-:W-:Y:S04]  /*5ce0*/  BSSY.RECONVERGENT B0, `(.L_x_309) ;  /* 0x000004d000007945 */ /* 0x000fe80003800200 */
[----:B------:R-:W-:Y:S05]  /*5cf0*/  @P3 BRA `(.L_x_310) ;  /* 0x00000004002c3947 */ /* 0x000fea0003800000 */
[----:B0--3--:R-:W0:Y:S02]  /*5d00*/  LDS.128 R20, [R71+0x300] ;  /* 0x0003000047147984 */ /* 0x009e240000000c00 */
[----:B0-----:R-:W-:Y:S01]  /*5d10*/  FADD.FTZ R25, R16, R20 ;  /* 0x0000001410197221 */ /* 0x001fe20000010000 */
[----:B-1----:R-:W-:Y:S01]  /*5d20*/  FADD.FTZ R24, R17, R21 ;  /* 0x0000001511187221 */ /* 0x002fe20000010000 */
[----:B------:R-:W-:Y:S01]  /*5d30*/  FADD.FTZ R27, R18, R22 ;  /* 0x00000016121b7221 */ /* 0x000fe20000010000 */
[----:B------:R-:W-:Y:S02]  /*5d40*/  FADD.FTZ R26, R19, R23 ;  /* 0x00000017131a7221 */ /* 0x000fe40000010000 */
[----:B--2---:R-:W0:Y:S04]  /*5d50*/  LDS.128 R16, [R71+0x600] ;  /* 0x0006000047107984 */ /* 0x004e280000000c00 */
[----:B------:R-:W1:Y:S01]  /*5d60*/  LDS.128 R20, [R71+0x900] ;  /* 0x0009000047147984 */ /* 0x000e620000000c00 */
[----:B0-----:R-:W-:Y:S01]  /*5d70*/  FADD.FTZ R25, R25, R16 ;  /* 0x0000001019197221 */ /* 0x001fe20000010000 */
[----:B------:R-:W-:Y:S01]  /*5d80*/  FADD.FTZ R24, R24, R17 ;  /* 0x0000001118187221 */ /* 0x000fe20000010000 */
[----:B------:R-:W-:Y:S01]  /*5d90*/  FADD.FTZ R27, R27, R18 ;  /* 0x000000121b1b7221 */ /* 0x000fe20000010000 */
[----:B------:R-:W-:Y:S01]  /*5da0*/  FADD.FTZ R26, R26, R19 ;  /* 0x000000131a1a7221 */ /* 0x000fe20000010000 */
[----:B-1----:R-:W-:Y:S01]  /*5db0*/  FADD.FTZ R25, R25, R20 ;  /* 0x0000001419197221 */ /* 0x002fe20000010000 */
[----:B------:R-:W0:Y:S01]  /*5dc0*/  LDS.128 R16, [R71+0xc00] ;  /* 0x000c000047107984 */ /* 0x000e220000000c00 */
[----:B------:R-:W-:Y:S01]  /*5dd0*/  FADD.FTZ R24, R24, R21 ;  /* 0x0000001518187221 */ /* 0x000fe20000010000 */
[----:B------:R-:W-:Y:S01]  /*5de0*/  FADD.FTZ R27, R27, R22 ;  /* 0x000000161b1b7221 */ /* 0x000fe20000010000 */
[----:B------:R-:W-:-:S02]  /*5df0*/  FADD.FTZ R26, R26, R23 ;  /* 0x000000171a1a7221 */ /* 0x000fc40000010000 */
[----:B------:R-:W1:Y:S01]  /*5e00*/  LDS.128 R20, [R71+0xf00] ;  /* 0x000f000047147984 */ /* 0x000e620000000c00 */
[----:B0-----:R-:W-:Y:S01]  /*5e10*/  FADD.FTZ R25, R25, R16 ;  /* 0x0000001019197221 */ /* 0x001fe20000010000 */
[----:B------:R-:W-:Y:S01]  /*5e20*/  FADD.FTZ R24, R24, R17 ;  /* 0x0000001118187221 */ /* 0x000fe20000010000 */
[----:B------:R-:W-:Y:S01]  /*5e30*/  FADD.FTZ R27, R27, R18 ;  /* 0x000000121b1b7221 */ /* 0x000fe20000010000 */
[----:B------:R-:W-:Y:S02]  /*5e40*/  FADD.FTZ R26, R26, R19 ;  /* 0x000000131a1a7221 */ /* 0x000fe40000010000 */
[----:B------:R-:W0:Y:S01]  /*5e50*/  LDS.128 R16, [R71+0x1200] ;  /* 0x0012000047107984 */ /* 0x000e220000000c00 */
[----:B-1----:R-:W-:Y:S01]  /*5e60*/  FADD.FTZ R25, R25, R20 ;  /* 0x0000001419197221 */ /* 0x002fe20000010000 */
        /* <DEDUP_REMOVED lines=28> */
[----:B------:R-:W-:Y:S01]  /*6030*/  LDS.128 R16, [R71+0x2700] ;  /* 0x0027000047107984 */ /* 0x000fe20000000c00 */
[----:B-1----:R-:W-:Y:S01]  /*6040*/  FADD.FTZ R25, R25, R20 ;  /* 0x0000001419197221 */ /* 0x002fe20000010000 */
[----:B------:R-:W-:Y:S01]  /*6050*/  FADD.FTZ R24, R24, R21 ;  /* 0x0000001518187221 */ /* 0x000fe20000010000 */
[----:B------:R-:W-:Y:S01]  /*6060*/  FADD.FTZ R27, R27, R22 ;  /* 0x000000161b1b7221 */ /* 0x000fe20000010000 */
[----:B------:R-:W-:-:S02]  /*6070*/  FADD.FTZ R76, R26, R23 ;  /* 0x000000171a4c7221 */ /* 0x000fc40000010000 */
[----:B------:R-:W0:Y:S02]  /*6080*/  LDS.128 R20, [R71+0x2400] ;  /* 0x0024000047147984 */ /* 0x000e240000000c00 */
[----:B0-----:R-:W-:Y:S01]  /*6090*/  FADD.FTZ R25, R25, R20 ;  /* 0x0000001419197221 */ /* 0x001fe20000010000 */
[----:B------:R-:W-:Y:S01]  /*60a0*/  FADD.FTZ R24, R24, R21 ;  /* 0x0000001518187221 */ /* 0x000fe20000010000 */
[----:B------:R-:W-:Y:S01]  /*60b0*/  FADD.FTZ R27, R27, R22 ;  /* 0x000000161b1b7221 */ /* 0x000fe20000010000 */
[----:B------:R-:W-:Y:S01]  /*60c0*/  FADD.FTZ R76, R76, R23 ;  /* 0x000000174c4c7221 */ /* 0x000fe20000010000 */
[----:B------:R-:W-:Y:S01]  /*60d0*/  FADD.FTZ R77, R25, R16 ;  /* 0x00000010194d7221 */ /* 0x000fe20000010000 */
[----:B------:R-:W0:Y:S01]  /*60e0*/  LDS.128 R20, [R71+0x2a00] ;  /* 0x002a000047147984 */ /* 0x000e220000000c00 */
[----:B------:R-:W-:Y:S01]  /*60f0*/  FADD.FTZ R16, R24, R17 ;  /* 0x0000001118107221 */ /* 0x000fe20000010000 */
[----:B------:R-:W-:Y:S01]  /*6100*/  FADD.FTZ R17, R27, R18 ;  /* 0x000000121b117221 */ /* 0x000fe20000010000 */
[----:B------:R-:W-:Y:S01]  /*6110*/  FADD.FTZ R76, R76, R19 ;  /* 0x000000134c4c7221 */ /* 0x000fe20000010000 */
[----:B------:R-:W1:Y:S01]  /*6120*/  LDS.128 R24, [R71+0x2d00] ;  /* 0x002d000047187984 */ /* 0x000e620000000c00 */
[----:B0-----:R-:W-:Y:S01]  /*6130*/  FADD.FTZ R18, R16, R21 ;  /* 0x0000001510127221 */ /* 0x001fe20000010000 */
[----:B------:R-:W-:Y:S01]  /*6140*/  FADD.FTZ R19, R17, R22 ;  /* 0x0000001611137221 */ /* 0x000fe20000010000 */
[----:B------:R-:W-:Y:S01]  /*6150*/  FADD.FTZ R77, R77, R20 ;  /* 0x000000144d4d7221 */ /* 0x000fe20000010000 */
[----:B------:R-:W-:Y:S01]  /*6160*/  FADD.FTZ R76, R76, R23 ;  /* 0x000000174c4c7221 */ /* 0x000fe20000010000 */
[----:B-1----:R-:W-:Y:S01]  /*6170*/  FADD.FTZ R17, R18, R25 ;  /* 0x0000001912117221 */ /* 0x002fe20000010000 */
[----:B------:R-:W-:Y:S01]  /*6180*/  FADD.FTZ R18, R19, R26 ;  /* 0x0000001a13127221 */ /* 0x000fe20000010000 */
[----:B------:R-:W-:Y:S01]  /*6190*/  FADD.FTZ R16, R77, R24 ;  /* 0x000000184d107221 */ /* 0x000fe20000010000 */
[----:B------:R-:W-:-:S07]  /*61a0*/  FADD.FTZ R19, R76, R27 ;  /* 0x0000001b4c137221 */ /* 0x000fce0000010000 */
.L_x_310:
[----:B------:R-:W-:Y:S05]  /*61b0*/  BSYNC.RECONVERGENT B0 ;  /* 0x0000000000007941 */ /* 0x000fea0003800200 */
.L_x_309:
[----:B------:R-:W-:Y:S04]  /*61c0*/  BSSY.RECONVERGENT B0, `(.L_x_311) ;  /* 0x000001e000007945 */ /* 0x000fe80003800200 */
[----:B------:R-:W-:Y:S05]  /*61d0*/  @P3 BRA `(.L_x_312) ;  /* 0x0000000000703947 */ /* 0x000fea0003800000 */
[----:B-1----:R-:W1:Y:S01]  /*61e0*/  LDC.64 R24, c[0x0][0x3d8] ;  /* 0x0000f600ff187b82 */ /* 0x002e620000000a00 */
[----:B0-----:R-:W-:-:S05]  /*61f0*/  MOV R23, UR11 ;  /* 0x0000000b00177c02 */ /* 0x001fca0008000f00 */
[----:B------:R-:W-:Y:S02]  /*6200*/  IMAD R23, R23, 0x30, R0 ;  /* 0x0000003017177824 */ /* 0x000fe400078e0200 */
[----:B---3--:R-:W0:Y:S02]  /*6210*/  LDC.64 R20, c[0x0][0x3f8] ;  /* 0x0000fe00ff147b82 */ /* 0x008e240000000a00 */
[----:B-1----:R-:W-:-:S05]  /*6220*/  IMAD.WIDE R24, R23, 0x4, R24 ;  /* 0x0000000417187825 */ /* 0x002fca00078e0218 */
[----:B------:R4:W-:Y:S01]  /*6230*/  REDG.E.ADD.F32.FTZ.RN.STRONG.GPU desc[UR12][R24.64], R16 ;  /* 0x00000010180079a6 */ /* 0x0009e2000c12f30c */
[----:B0-----:R-:W-:Y:S01]  /*6240*/  IMAD.WIDE.U32 R22, R20, 0x3, RZ ;  /* 0x0000000314167825 */ /* 0x001fe200078e00ff */
[C---:B--2---:R-:W-:Y:S02]  /*6250*/  LEA R71, R21.reuse, R21, 0x1 ;  /* 0x0000001515477211 */ /* 0x044fe400078e08ff */
        /* <DEDUP_REMOVED lines=20> */
.L_x_312:
[----:B------:R-:W-:Y:S05]  /*63a0*/  BSYNC.RECONVERGENT B0 ;  /* 0x0000000000007941 */ /* 0x000fea0003800200 */
.L_x_311:
[----:B------:R-:W5:Y:S02]  /*63b0*/  LDCU UR7, c[0x0][0x370] ;  /* 0x00006e00ff0777ac */ /* 0x000f640008000800 */
[----:B-----5:R-:W-:-:S09]  /*63c0*/  UISETP.GE.U32.AND UP0, UPT, UR7, 0x2, UPT ;  /* 0x000000020700788c */ /* 0x020fd2000bf06070 */
[----:B------:R-:W-:Y:S05]  /*63d0*/  BRA.U !UP0, `(.L_x_313) ;  /* 0x0000001508907547 */ /* 0x000fea000b800000 */
[----:B------:R-:W-:Y:S05]  /*63e0*/  @P0 BRA `(.L_x_314) ;  /* 0x0000000000980947 */ /* 0x000fea0003800000 */
[----:B-1--4-:R-:W1:Y:S01]  /*63f0*/  LDC R24, c[0x0][0x374] ;  /* 0x0000dd00ff187b82 */ /* 0x012e620000000800 */
[----:B------:R-:W4:Y:S01]  /*6400*/  S2R R22, SR_CTAID.Y ;  /* 0x0000000000167919 */ /* 0x000f220000002600 */
[----:B------:R-:W3:Y:S01]  /*6410*/  LDCU UR8, c[0x0][0x370] ;  /* 0x00006e00ff0877ac */ /* 0x000ee20008000800 */
[----:B0-----:R-:W-:Y:S01]  /*6420*/  MOV R23, UR4 ;  /* 0x0000000400177c02 */ /* 0x001fe20008000f00 */
[----:B------:R-:W-:-:S03]  /*6430*/  ULOP3.LUT UP0, UR7, UR4, 0x2, URZ, 0xc0, !UPT ;  /* 0x0000000204077892 */ /* 0x000fc6000f80c0ff */
[----:B------:R-:W-:Y:S01]  /*6440*/  LOP3.LUT R23, R23, 0x1, RZ, 0xc0, !PT ;  /* 0x0000000117177812 */ /* 0x000fe200078ec0ff */
[----:B--2---:R-:W0:Y:S01]  /*6450*/  LDC.64 R18, c[0x0][0x3d0] ;  /* 0x0000f400ff127b82 */ /* 0x004e220000000a00 */
[----:B------:R-:W-:-:S07]  /*6460*/  UIADD3 UR7, UPT, UPT, -UR7, 0x1, URZ ;  /* 0x0000000107077890 */ /* 0x000fce000fffe1ff */
[----:B------:R-:W2:Y:S01]  /*6470*/  LDC.64 R16, c[0x0][0x3c8] ;  /* 0x0000f200ff107b82 */ /* 0x000ea20000000a00 */
[----:B-1----:R-:W-:-:S04]  /*6480*/  IMAD R21, R23, R24, RZ ;  /* 0x0000001817157224 */ /* 0x002fc800078e02ff */
[----:B---3--:R-:W-:-:S05]  /*6490*/  IMAD R20, R21, UR8, RZ ;  /* 0x0000000815147c24 */ /* 0x008fca000f8e02ff */
[----:B------:R-:W-:Y:S02]  /*64a0*/  SHF.L.U32 R25, R20, 0x1, RZ ;  /* 0x0000000114197819 */ /* 0x000fe400000006ff */
[----:B----4-:R-:W-:-:S03]  /*64b0*/  IADD3 R21, PT, PT, R21, R22, RZ ;  /* 0x0000001615157210 */ /* 0x010fc60007ffe0ff */
[----:B0-----:R-:W-:-:S04]  /*64c0*/  IMAD.WIDE R18, R25, 0x4, R18 ;  /* 0x0000000419127825 */ /* 0x001fc800078e0212 */
[----:B------:R-:W-:Y:S02]  /*64d0*/  IMAD R25, R24, UR6, R22 ;  /* 0x0000000618197c24 */ /* 0x000fe4000f8e0216 */
[----:B--2---:R-:W-:-:S04]  /*64e0*/  IMAD.WIDE.U32 R20, R21, 0x4, R16 ;  /* 0x0000000415147825 */ /* 0x004fc800078e0010 */
        /* <DEDUP_REMOVED lines=9> */
[----:B0-----:R-:W-:Y:S05]  /*6580*/  BRA.U !UP0, `(.L_x_314) ;  /* 0x0000000108307547 */ /* 0x001fea000b800000 */
[----:B------:R-:W-:-:S04]  /*6590*/  MOV R18, UR4 ;  /* 0x0000000400127c02 */ /* 0x000fc80008000f00 */
[----:B------:R-:W-:-:S13]  /*65a0*/  LOP3.LUT P1, RZ, R18, 0x2, RZ, 0xc0, !PT ;  /* 0x0000000212ff7812 */ /* 0x000fda000782c0ff */
.L_x_315:
[----:B------:R-:W-:Y:S05]  /*65b0*/  YIELD ;  /* 0x0000000000007946 */ /* 0x000fea0003800000 */
[----:B------:R-:W0:Y:S02]  /*65c0*/  LDCU UR7, c[0x0][0x374] ;  /* 0x00006e80ff0777ac */ /* 0x000e240008000800 */
[----:B0-----:R-:W-:-:S04]  /*65d0*/  IMAD R19, R23, UR7, R22 ;  /* 0x0000000717137c24 */ /* 0x001fc8000f8e0216 */
[----:B------:R-:W-:-:S06]  /*65e0*/  IMAD.WIDE.U32 R18, R19, 0x4, R16 ;  /* 0x0000000413127825 */ /* 0x000fcc00078e0010 */
[----:B------:R-:W2:Y:S04]  /*65f0*/  LDG.E.STRONG.GPU R18, desc[UR12][R18.64] ;  /* 0x0000000c12127981 */ /* 0x000ea8000c1ef900 */
[----:B--2---:R-:W-:Y:S01]  /*6600*/  CCTL.IVALL ;  /* 0x00000000ff00798f */ /* 0x004fe20002000000 */
[----:B------:R-:W0:Y:S02]  /*6610*/  LDC R21, c[0x0][0x370] ;  /* 0x0000dc00ff157b82 */ /* 0x000e240000000800 */
[----:B0-----:R-:W-:-:S04]  /*6620*/  SEL R21, R21, RZ, !P1 ;  /* 0x000000ff15157207 */ /* 0x001fc80004800000 */
[----:B------:R-:W-:-:S13]  /*6630*/  ISETP.NE.AND P0, PT, R18, R21, PT ;  /* 0x000000151200720c */ /* 0x000fda0003f05270 */
[----:B------:R-:W-:Y:S05]  /*6640*/  @P0 BRA `(.L_x_315) ;  /* 0xfffffffc00d80947 */ /* 0x000fea000383ffff */
.L_x_314:
[----:B--2-4-:R-:W2:Y:S01]  /*6650*/  LDC R16, c[0x0][0x370] ;  /* 0x0000dc00ff107b82 */ /* 0x014ea20000000800 */
[----:B------:R-:W-:Y:S05]  /*6660*/  WARPSYNC.ALL ;  /* 0x0000000000007948 */ /* 0x000fea0003800000 */
[----:B--2---:R-:W-:Y:S02]  /*6670*/  ISETP.GE.U32.AND P0, PT, R16, 0x8, PT ;  /* 0x000000081000780c */ /* 0x004fe40003f06070 */
[----:B------:R-:W-:Y:S01]  /*6680*/  BAR.SYNC.DEFER_BLOCKING 0x0 ;  /* 0x0000000000007b1d */ /* 0x000fe20000010000 */
[----:B-1----:R-:W-:-:S10]  /*6690*/  HFMA2 R24, -RZ, RZ, 0, 0 ;  /* 0x00000000ff187431 */ /* 0x002fd400000001ff */
[----:B------:R-:W-:Y:S05]  /*66a0*/  @!P0 BRA `(.L_x_316) ;  /* 0x0000000800988947 */ /* 0x000fea0003800000 */
[----:B------:R-:W1:Y:S01]  /*66b0*/  S2UR UR7, SR_CTAID.Y ;  /* 0x00000000000779c3 */ /* 0x000e620000002600 */
[----:B------:R-:W2:Y:S01]  /*66c0*/  S2R R26, SR_TID.X ;  /* 0x00000000001a7919 */ /* 0x000ea20000002100 */
[----:B------:R-:W1:Y:S01]  /*66d0*/  LDCU UR8, c[0x0][0x374] ;  /* 0x00006e80ff0877ac */ /* 0x000e620008000800 */
[----:B------:R-:W-:Y:S01]  /*66e0*/  MOV R27, RZ ;  /* 0x000000ff001b7202 */ /* 0x000fe20000000f00 */
[----:B------:R-:W-:-:S04]  /*66f0*/  UIADD3 UR21, UPT, UPT, -UR6, URZ, URZ ;  /* 0x000000ff06157290 */ /* 0x000fc8000fffe1ff */
[----:B------:R-:W4:Y:S01]  /*6700*/  S2UR UR10, SR_CTAID.X ;  /* 0x00000000000a79c3 */ /* 0x000f220000002500 */
[----:B-1----:R-:W-:Y:S02]  /*6710*/  ULEA UR11, UR8, UR7, 0x2 ;  /* 0x00000007080b7291 */ /* 0x002fe4000f8e10ff */
[----:B------:R-:W-:Y:S02]  /*6720*/  UIMAD UR16, UR8, 0x3, UR7 ;  /* 0x00000003081078a4 */ /* 0x000fe4000f8e0207 */
[----:B------:R-:W-:Y:S02]  /*6730*/  UIMAD UR17, UR8, 0x6, UR7 ;  /* 0x00000006081178a4 */ /* 0x000fe4000f8e0207 */
[----:B------:R-:W-:Y:S02]  /*6740*/  UIMAD UR18, UR8, 0x7, UR7 ;  /* 0x00000007081278a4 */ /* 0x000fe4000f8e0207 */
[----:B------:R-:W-:Y:S02]  /*6750*/  UIMAD UR19, UR8, 0x5, UR7 ;  /* 0x00000005081378a4 */ /* 0x000fe4000f8e0207 */
[----:B------:R-:W-:-:S02]  /*6760*/  ULEA UR20, UR8, UR7, 0x1 ;  /* 0x0000000708147291 */ /* 0x000fc4000f8e08ff */
[----:B--2-4-:R-:W-:-:S12]  /*6770*/  UIADD3 UR8, UPT, UPT, UR7, UR8, URZ ;  /* 0x0000000807087290 */ /* 0x014fd8000fffe0ff */
.L_x_317:
[----:B------:R-:W-:Y:S01]  /*6780*/  ISETP.NE.AND P5, PT, RZ, UR21, PT ;  /* 0x00000015ff007c0c */ /* 0x000fe2000bfa5270 */
[----:B------:R-:W-:Y:S01]  /*6790*/  UMOV UR6, UR10 ;  /* 0x0000000a00067c82 */ /* 0x000fe20008000000 */
[C---:B0-----:R-:W-:Y:S02]  /*67a0*/  IADD3 R23, PT, PT, R27.reuse, 0x2, RZ ;  /* 0x000000021b177810 */ /* 0x041fe40007ffe0ff */
[----:B------:R-:W-:Y:S02]  /*67b0*/  ISETP.NE.OR P5, PT, R0, RZ, !P5 ;  /* 0x000000ff0000720c */ /* 0x000fe40006fa5670 */
[----:B------:R-:W-:Y:S02]  /*67c0*/  IADD3 R0, PT, PT, R27, 0x1, RZ ;  /* 0x000000011b007810 */ /* 0x000fe40007ffe0ff */
[----:B------:R-:W-:Y:S02]  /*67d0*/  MOV R21, UR4 ;  /* 0x0000000400157c02 */ /* 0x000fe40008000f00 */
[----:B------:R-:W-:-:S02]  /*67e0*/  ISETP.NE.AND P6, PT, R0, UR6, PT ;  /* 0x0000000600007c0c */ /* 0x000fc4000bfc5270 */
[----:B------:R-:W-:Y:S02]  /*67f0*/  MOV R0, R26 ;  /* 0x0000001a00007202 */ /* 0x000fe40000000f00 */
[----:B------:R-:W-:Y:S02]  /*6800*/  ISETP.NE.AND P4, PT, R23, UR6, PT ;  /* 0x0000000617007c0c */ /* 0x000fe4000bf85270 */
[C---:B------:R-:W-:Y:S01]  /*6810*/  ISETP.NE.OR P6, PT, R0.reuse, RZ, !P6 ;  /* 0x000000ff0000720c */ /* 0x040fe200077c5670 */
[----:B------:R-:W0:Y:S01]  /*6820*/  @!P5 LDC R18, c[0x0][0x374] ;  /* 0x0000dd00ff12db82 */ /* 0x000e220000000800 */
[----:B------:R-:W-:Y:S02]  /*6830*/  @!P5 LOP3.LUT R21, R21, 0x1, RZ, 0xc0, !PT ;  /* 0x000000011515d812 */ /* 0x000fe400078ec0ff */
[----:B------:R-:W-:Y:S02]  /*6840*/  ISETP.NE.OR P4, PT, R0, RZ, !P4 ;  /* 0x000000ff0000720c */ /* 0x000fe40006785670 */
[----:B------:R-:W-:-:S03]  /*6850*/  MOV R76, UR4 ;  /* 0x00000004004c7c02 */ /* 0x000fc60008000f00 */
[----:B------:R-:W1:Y:S08]  /*6860*/  @!P5 LDC R19, c[0x0][0x370] ;  /* 0x0000dc00ff13db82 */ /* 0x000e700000000800 */
[----:B---3--:R-:W2:Y:S01]  /*6870*/  @!P6 LDC R20, c[0x0][0x374] ;  /* 0x0000dd00ff14eb82 */ /* 0x008ea20000000800 */
[----:B------:R-:W-:-:S07]  /*6880*/  @!P4 LOP3.LUT R76, R76, 0x1, RZ, 0xc0, !PT ;  /* 0x000000014c4cc812 */ /* 0x000fce00078ec0ff */
[----:B------:R-:W3:Y:S01]  /*6890*/  @!P5 LDC.64 R16, c[0x0][0x3d0] ;  /* 0x0000f400ff10db82 */ /* 0x000ee20000000a00 */
[----:B0-----:R-:W-:Y:S01]  /*68a0*/  @!P5 IMAD R18, R21, R18, RZ ;  /* 0x000000121512d224 */ /* 0x001fe200078e02ff */
[----:B------:R-:W-:-:S04]  /*68b0*/  MOV R21, UR4 ;  /* 0x0000000400157c02 */ /* 0x000fc80008000f00 */
[----:B------:R-:W-:Y:S02]  /*68c0*/  @!P6 LOP3.LUT R21, R21, 0x1, RZ, 0xc0, !PT ;  /* 0x000000011515e812 */ /* 0x000fe400078ec0ff */
[----:B------:R-:W0:Y:S01]  /*68d0*/  @!P6 LDC R22, c[0x0][0x370] ;  /* 0x0000dc00ff16eb82 */ /* 0x000e220000000800 */
[----:B-1----:R-:W-:Y:S02]  /*68e0*/  @!P5 IMAD R18, R18, R19, RZ ;  /* 0x000000131212d224 */ /* 0x002fe400078e02ff */
[----:B--2---:R-:W-:-:S05]  /*68f0*/  @!P6 IMAD R19, R21, R20, RZ ;  /* 0x000000141513e224 */ /* 0x004fca00078e02ff */
[----:B------:R-:W1:Y:S01]  /*6900*/  @!P4 LDC R23, c[0x0][0x374] ;  /* 0x0000dd00ff17cb82 */ /* 0x000e620000000800 */
[----:B------:R-:W-:-:S05]  /*6910*/  @!P5 SHF.L.U32 R21, R18, 0x1, RZ ;  /* 0x000000011215d819 */ /* 0x000fca00000006ff */
[----:B---3--:R-:W-:Y:S02]  /*6920*/  @!P5 IMAD.WIDE R16, R21, 0x4, R16 ;  /* 0x000000041510d825 */ /* 0x008fe400078e0210 */
        /* <DEDUP_REMOVED lines=126> */
.L_x_316:
[----:B------:R-:W1:Y:S02]  /*7110*/  LDCU UR7, c[0x0][0x370] ;  /* 0x00006e00ff0777ac */ /* 0x000e640008000800 */
[----:B-1----:R-:W-:-:S09]  /*7120*/  ULOP3.LUT UP0, URZ, UR7, 0x7, URZ, 0xc0, !UPT ;  /* 0x0000000707ff7892 */ /* 0x002fd2000f80c0ff */
[----:B------:R-:W-:Y:S05]  /*7130*/  BRA.U !UP0, `(.L_x_313) ;  /* 0x0000000908387547 */ /* 0x000fea000b800000 */
[----:B------:R-:W1:Y:S02]  /*7140*/  LDCU UR7, c[0x0][0x370] ;  /* 0x00006e00ff0777ac */ /* 0x000e640008000800 */
[----:B-1----:R-:W-:-:S04]  /*7150*/  ULOP3.LUT UR7, UR7, 0x7, URZ, 0xc0, !UPT ;  /* 0x0000000707077892 */ /* 0x002fc8000f8ec0ff */
        /* <DEDUP_REMOVED lines=12> */
[----:B------:R-:W-:Y:S02]  /*7220*/  MOV R22, UR4 ;  /* 0x0000000400167c02 */ /* 0x000fe40008000f00 */
[----:B------:R-:W-:-:S03]  /*7230*/  MOV R76, UR4 ;  /* 0x00000004004c7c02 */ /* 0x000fc60008000f00 */
[----:B------:R-:W1:Y:S01]  /*7240*/  @!P2 S2R R16, SR_CTAID.Y ;  /* 0x000000000010a919 */ /* 0x000e620000002600 */
[----:B------:R-:W-:Y:S01]  /*7250*/  @!P2 LOP3.LUT R76, R76, 0x1, RZ, 0xc0, !PT ;  /* 0x000000014c4ca812 */ /* 0x000fe200078ec0ff */
[----:B------:R-:W2:Y:S01]  /*7260*/  @!P0 LDC R27, c[0x0][0x374] ;  /* 0x0000dd00ff1b8b82 */ /* 0x000ea20000000800 */
[----:B------:R-:W-:Y:S01]  /*7270*/  @!P0 LOP3.LUT R18, R18, 0x1, RZ, 0xc0, !PT ;  /* 0x0000000112128812 */ /* 0x000fe200078ec0ff */
[----:B------:R-:W4:Y:S01]  /*7280*/  @!P0 S2R R26, SR_CTAID.Y ;  /* 0x00000000001a8919 */ /* 0x000f220000002600 */
[----:B------:R-:W-:Y:S01]  /*7290*/  @!P1 LOP3.LUT R22, R22, 0x1, RZ, 0xc0, !PT ;  /* 0x0000000116169812 */ /* 0x000fe200078ec0ff */
[----:B------:R-:W5:Y:S04]  /*72a0*/  @!P1 S2R R71, SR_CTAID.Y ;  /* 0x0000000000479919 */ /* 0x000f680000002600 */
[----:B---3--:R-:W3:Y:S08]  /*72b0*/  @!P0 LDC R20, c[0x0][0x370] ;  /* 0x0000dc00ff148b82 */ /* 0x008ef00000000800 */
[----:B------:R-:W0:Y:S08]  /*72c0*/  @!P1 LDC R19, c[0x0][0x374] ;  /* 0x0000dd00ff139b82 */ /* 0x000e300000000800 */
[----:B------:R-:W1:Y:S01]  /*72d0*/  @!P1 LDC R17, c[0x0][0x370] ;  /* 0x0000dc00ff119b82 */ /* 0x000e620000000800 */
[----:B--2---:R-:W-:-:S07]  /*72e0*/  @!P0 IMAD R21, R18, R27, RZ ;  /* 0x0000001b12158224 */ /* 0x004fce00078e02ff */
[----:B------:R-:W2:Y:S01]  /*72f0*/  @!P2 LDC R77, c[0x0][0x374] ;  /* 0x0000dd00ff4dab82 */ /* 0x000ea20000000800 */
[----:B---3--:R-:W-:Y:S02]  /*7300*/  @!P0 IMAD R21, R21, R20, RZ ;  /* 0x0000001415158224 */ /* 0x008fe400078e02ff */
[----:B----4-:R-:W-:-:S03]  /*7310*/  @!P0 IMAD R27, R24, R27, R26 ;  /* 0x0000001b181b8224 */ /* 0x010fc600078e021a */
[----:B------:R-:W-:Y:S01]  /*7320*/  @!P0 SHF.L.U32 R21, R21, 0x1, RZ ;  /* 0x0000000115158819 */ /* 0x000fe200000006ff */
[----:B0-----:R-:W-:Y:S01]  /*7330*/  @!P1 IMAD R18, R22, R19, RZ ;  /* 0x0000001316129224 */ /* 0x001fe200078e02ff */
[----:B------:R-:W-:Y:S01]  /*7340*/  IADD3 R22, PT, PT, R24, 0x3, RZ ;  /* 0x0000000318167810 */ /* 0x000fe20007ffe0ff */
[----:B------:R-:W0:Y:S03]  /*7350*/  @!P2 LDC R20, c[0x0][0x370] ;  /* 0x0000dc00ff14ab82 */ /* 0x000e260000000800 */
[----:B------:R-:W-:Y:S01]  /*7360*/  ISETP.NE.AND P3, PT, R22, UR6, PT ;  /* 0x0000000616007c0c */ /* 0x000fe2000bf65270 */
[----:B-1----:R-:W-:-:S03]  /*7370*/  @!P1 IMAD R18, R18, R17, RZ ;  /* 0x0000001112129224 */ /* 0x002fc600078e02ff */
[----:B------:R-:W-:Y:S01]  /*7380*/  ISETP.NE.OR P3, PT, R0, RZ, !P3 ;  /* 0x000000ff0000720c */ /* 0x000fe20005f65670 */
[-C--:B--2---:R-:W-:Y:S02]  /*7390*/  @!P2 IMAD R25, R25, R77.reuse, R16 ;  /* 0x0000004d1919a224 */ /* 0x084fe400078e0210 */
[----:B------:R-:W1:Y:S01]  /*73a0*/  @!P0 LDC.64 R16, c[0x0][0x3d0] ;  /* 0x0000f400ff108b82 */ /* 0x000e620000000a00 */
[----:B------:R-:W-:Y:S01]  /*73b0*/  @!P2 IMAD R77, R76, R77, RZ ;  /* 0x0000004d4c4da224 */ /* 0x000fe200078e02ff */
[----:B------:R-:W-:-:S08]  /*73c0*/  MOV R76, UR4 ;  /* 0x00000004004c7c02 */ /* 0x000fd00008000f00 */
[----:B------:R-:W2:Y:S01]  /*73d0*/  @!P3 S2R R23, SR_CTAID.Y ;  /* 0x000000000017b919 */ /* 0x000ea20000002600 */
[----:B------:R-:W-:Y:S01]  /*73e0*/  @!P3 LOP3.LUT R76, R76, 0x1, RZ, 0xc0, !PT ;  /* 0x000000014c4cb812 */ /* 0x000fe200078ec0ff */
[----:B0-----:R-:W-:-:S05]  /*73f0*/  @!P2 IMAD R20, R77, R20, RZ ;  /* 0x000000144d14a224 */ /* 0x001fca00078e02ff */
[----:B------:R-:W-:Y:S01]  /*7400*/  @!P2 SHF.L.U32 R77, R20, 0x1, RZ ;  /* 0x00000001144da819 */ /* 0x000fe200000006ff */
[----:B-1----:R-:W-:Y:S02]  /*7410*/  @!P0 IMAD.WIDE R16, R21, 0x4, R16 ;  /* 0x0000000415108825 */ /* 0x002fe400078e0210 */
[----:B------:R-:W2:Y:S02]  /*7420*/  @!P3 LDC R21, c[0x0][0x374] ;  /* 0x0000dd00ff15bb82 */ /* 0x000ea40000000800 */
[----:B------:R-:W-:-:S06]  /*7430*/  @!P0 IMAD.WIDE.U32 R16, R27, 0x8, R16 ;  /* 0x000000081b108825 */ /* 0x000fcc00078e0010 */
[----:B------:R-:W0:Y:S01]  /*7440*/  @!P1 LDC.64 R26, c[0x0][0x3d0] ;  /* 0x0000f400ff1a9b82 */ /* 0x000e220000000a00 */
[----:B------:R-:W3:Y:S01]  /*7450*/  @!P0 LDG.E.64 R16, desc[UR12][R16.64] ;  /* 0x0000000c10108981 */ /* 0x000ee2000c1e1b00 */
[----:B--2---:R-:W-:Y:S02]  /*7460*/  @!P3 IMAD R23, R22, R21, R23 ;  /* 0x000000151617b224 */ /* 0x004fe400078e0217 */
[----:B------:R-:W-:Y:S01]  /*7470*/  @!P1 IMAD R22, R24, R19, R19 ;  /* 0x0000001318169224 */ /* 0x000fe200078e0213 */
[----:B------:R-:W-:Y:S01]  /*7480*/  @!P1 SHF.L.U32 R19, R18, 0x1, RZ ;  /* 0x0000000112139819 */ /* 0x000fe200000006ff */
[----:B------:R-:W-:-:S03]  /*7490*/  @!P3 IMAD R21, R76, R21, RZ ;  /* 0x000000154c15b224 */ /* 0x000fc600078e02ff */
[----:B-----5:R-:W-:Y:S01]  /*74a0*/  @!P1 IADD3 R71, PT, PT, R22, R71, RZ ;  /* 0x0000004716479210 */ /* 0x020fe20007ffe0ff */
[----:B0-----:R-:W-:Y:S01]  /*74b0*/  @!P1 IMAD.WIDE R26, R19, 0x4, R26 ;  /* 0x00000004131a9825 */ /* 0x001fe200078e021a */
        /* <DEDUP_REMOVED lines=9> */
[----:B------:R-:W2:Y:S02]  /*7550*/  @!P1 LDG.E.64 R18, desc[UR12][R26.64] ;  /* 0x0000000c1a129981 */ /* 0x000ea4000c1e1b00 */
[----:B------:R-:W-:Y:S02]  /*7560*/  @!P3 IMAD.WIDE.U32 R22, R23, 0x8, R20 ;  /* 0x000000081716b825 */ /* 0x000fe400078e0014 */
[----:B------:R-:W4:Y:S04]  /*7570*/  @!P2 LDG.E.64 R20, desc[UR12][R76.64] ;  /* 0x0000000c4c14a981 */ /* 0x000f28000c1e1b00 */
[----:B------:R-:W5:Y:S01]  /*7580*/  @!P3 LDG.E.64 R22, desc[UR12][R22.64] ;  /* 0x0000000c1616b981 */ /* 0x000f62000c1e1b00 */
[----:B------:R-:W-:Y:S01]  /*7590*/  IADD3 R24, PT, PT, R24, 0x4, RZ ;  /* 0x0000000418187810 */ /* 0x000fe20007ffe0ff */
[----:B---3--:R-:W-:Y:S01]  /*75a0*/  @!P0 FADD.FTZ R28, R28, R16 ;  /* 0x000000101c1c8221 */ /* 0x008fe20000010000 */
[----:B------:R-:W-:-:S03]  /*75b0*/  @!P0 FADD.FTZ R29, R29, R17 ;  /* 0x000000111d1d8221 */ /* 0x000fc60000010000 */
[----:B--2---:R-:W-:Y:S01]  /*75c0*/  @!P1 FADD.FTZ R28, R28, R18 ;  /* 0x000000121c1c9221 */ /* 0x004fe20000010000 */
[----:B------:R-:W-:-:S03]  /*75d0*/  @!P1 FADD.FTZ R29, R29, R19 ;  /* 0x000000131d1d9221 */ /* 0x000fc60000010000 */
[----:B----4-:R-:W-:Y:S01]  /*75e0*/  @!P2 FADD.FTZ R28, R28, R20 ;  /* 0x000000141c1ca221 */ /* 0x010fe20000010000 */
[----:B------:R-:W-:-:S03]  /*75f0*/  @!P2 FADD.FTZ R29, R29, R21 ;  /* 0x000000151d1da221 */ /* 0x000fc60000010000 */
[----:B-----5:R-:W-:Y:S01]  /*7600*/  @!P3 FADD.FTZ R28, R28, R22 ;  /* 0x000000161c1cb221 */ /* 0x020fe20000010000 */
[----:B------:R-:W-:-:S07]  /*7610*/  @!P3 FADD.FTZ R29, R29, R23 ;  /* 0x000000171d1db221 */ /* 0x000fce0000010000 */
.L_x_318:
[----:B------:R-:W1:Y:S02]  /*7620*/  LDCU UR7, c[0x0][0x370] ;  /* 0x00006e00ff0777ac */ /* 0x000e640008000800 */
[----:B-1----:R-:W-:-:S09]  /*7630*/  ULOP3.LUT UP0, UR7, UR7, 0x3, URZ, 0xc0, !UPT ;  /* 0x0000000307077892 */ /* 0x002fd2000f80c0ff */
[----:B------:R-:W-:Y:S05]  /*7640*/  BRA.U !UP0, `(.L_x_313) ;  /* 0x0000000108f47547 */ /* 0x000fea000b800000 */
[----:B------:R-:W-:-:S09]  /*7650*/  UISETP.NE.AND UP0, UPT, UR7, 0x1, UPT ;  /* 0x000000010700788c */ /* 0x000fd2000bf05270 */
[----:B------:R-:W-:Y:S05]  /*7660*/  BRA.U !UP0, `(.L_x_319) ;  /* 0x0000000108947547 */ /* 0x000fea000b800000 */
[C---:B------:R-:W-:Y:S02]  /*7670*/  ISETP.NE.AND P0, PT, R24.reuse, UR6, PT ;  /* 0x0000000618007c0c */ /* 0x040fe4000bf05270 */
[----:B------:R-:W-:Y:S02]  /*7680*/  IADD3 R16, PT, PT, R24, 0x1, RZ ;  /* 0x0000000118107810 */ /* 0x000fe40007ffe0ff */
[----:B------:R-:W-:Y:S02]  /*7690*/  ISETP.NE.OR P0, PT, R0, RZ, !P0 ;  /* 0x000000ff0000720c */ /* 0x000fe40004705670 */
[----:B------:R-:W-:Y:S02]  /*76a0*/  ISETP.NE.AND P1, PT, R16, UR6, PT ;  /* 0x0000000610007c0c */ /* 0x000fe4000bf25270 */
[----:B------:R-:W-:Y:S02]  /*76b0*/  MOV R27, UR4 ;  /* 0x00000004001b7c02 */ /* 0x000fe40008000f00 */
[----:B------:R-:W-:-:S02]  /*76c0*/  ISETP.NE.OR P1, PT, R0, RZ, !P1 ;  /* 0x000000ff0000720c */ /* 0x000fc40004f25670 */
[----:B------:R-:W-:-:S05]  /*76d0*/  MOV R76, UR4 ;  /* 0x00000004004c7c02 */ /* 0x000fca0008000f00 */
[----:B------:R-:W1:Y:S01]  /*76e0*/  @!P0 LDC R22, c[0x0][0x374] ;  /* 0x0000dd00ff168b82 */ /* 0x000e620000000800 */
[----:B------:R-:W2:Y:S01]  /*76f0*/  @!P0 S2R R21, SR_CTAID.Y ;  /* 0x0000000000158919 */ /* 0x000ea20000002600 */
[----:B------:R-:W-:-:S04]  /*7700*/  @!P0 LOP3.LUT R27, R27, 0x1, RZ, 0xc0, !PT ;  /* 0x000000011b1b8812 */ /* 0x000fc800078ec0ff */
[----:B---3--:R-:W3:Y:S01]  /*7710*/  @!P1 S2R R20, SR_CTAID.Y ;  /* 0x0000000000149919 */ /* 0x008ee20000002600 */
[----:B------:R-:W-:Y:S01]  /*7720*/  @!P1 LOP3.LUT R76, R76, 0x1, RZ, 0xc0, !PT ;  /* 0x000000014c4c9812 */ /* 0x000fe200078ec0ff */
[----:B------:R-:W4:Y:S08]  /*7730*/  @!P0 LDC R26, c[0x0][0x370] ;  /* 0x0000dc00ff1a8b82 */ /* 0x000f300000000800 */
[----:B0-----:R-:W0:Y:S08]  /*7740*/  @!P1 LDC R23, c[0x0][0x374] ;  /* 0x0000dd00ff179b82 */ /* 0x001e300000000800 */
[----:B------:R-:W5:Y:S01]  /*7750*/  @!P1 LDC R25, c[0x0][0x370] ;  /* 0x0000dc00ff199b82 */ /* 0x000f620000000800 */
[----:B-1----:R-:W-:-:S07]  /*7760*/  @!P0 IMAD R27, R27, R22, RZ ;  /* 0x000000161b1b8224 */ /* 0x002fce00078e02ff */
[----:B------:R-:W1:Y:S01]  /*7770*/  @!P0 LDC.64 R16, c[0x0][0x3d0] ;  /* 0x0000f400ff108b82 */ /* 0x000e620000000a00 */
[----:B----4-:R-:W-:Y:S02]  /*7780*/  @!P0 IMAD R26, R27, R26, RZ ;  /* 0x0000001a1b1a8224 */ /* 0x010fe400078e02ff */
[----:B--2---:R-:W-:-:S05]  /*7790*/  @!P0 IMAD R21, R24, R22, R21 ;  /* 0x0000001618158224 */ /* 0x004fca00078e0215 */
[----:B------:R-:W2:Y:S01]  /*77a0*/  @!P1 LDC.64 R18, c[0x0][0x3d0] ;  /* 0x0000f400ff129b82 */ /* 0x000ea20000000a00 */
[-C--:B0-----:R-:W-:Y:S02]  /*77b0*/  @!P1 IMAD R76, R76, R23.reuse, RZ ;  /* 0x000000174c4c9224 */ /* 0x081fe400078e02ff */
[----:B------:R-:W-:Y:S02]  /*77c0*/  @!P1 IMAD R23, R24, R23, R23 ;  /* 0x0000001718179224 */ /* 0x000fe400078e0217 */
[----:B-----5:R-:W-:Y:S01]  /*77d0*/  @!P1 IMAD R76, R76, R25, RZ ;  /* 0x000000194c4c9224 */ /* 0x020fe200078e02ff */
[----:B------:R-:W-:Y:S02]  /*77e0*/  @!P0 SHF.L.U32 R25, R26, 0x1, RZ ;  /* 0x000000011a198819 */ /* 0x000fe400000006ff */
[----:B---3--:R-:W-:-:S03]  /*77f0*/  @!P1 IADD3 R23, PT, PT, R23, R20, RZ ;  /* 0x0000001417179210 */ /* 0x008fc60007ffe0ff */
[----:B-1----:R-:W-:Y:S01]  /*7800*/  @!P0 IMAD.WIDE R16, R25, 0x4, R16 ;  /* 0x0000000419108825 */ /* 0x002fe200078e0210 */
[----:B------:R-:W-:-:S03]  /*7810*/  @!P1 SHF.L.U32 R25, R76, 0x1, RZ ;  /* 0x000000014c199819 */ /* 0x000fc600000006ff */
[----:B------:R-:W-:-:S04]  /*7820*/  @!P0 IMAD.WIDE.U32 R16, R21, 0x8, R16 ;  /* 0x0000000815108825 */ /* 0x000fc800078e0010 */
[----:B--2---:R-:W-:Y:S02]  /*7830*/  @!P1 IMAD.WIDE R18, R25, 0x4, R18 ;  /* 0x0000000419129825 */ /* 0x004fe400078e0212 */
        /* <DEDUP_REMOVED lines=8> */
.L_x_319:
[----:B------:R-:W1:Y:S01]  /*78c0*/  LDC R16, c[0x0][0x370] ;  /* 0x0000dc00ff107b82 */ /* 0x000e620000000800 */
[----:B------:R-:W-:Y:S01]  /*78d0*/  ISETP.NE.AND P0, PT, R24, UR6, PT ;  /* 0x0000000618007c0c */ /* 0x000fe2000bf05270 */
[----:B------:R-:W-:Y:S03]  /*78e0*/  BSSY.RECONVERGENT B0, `(.L_x_313) ;  /* 0x0000013000007945 */ /* 0x000fe60003800200 */
[----:B------:R-:W-:Y:S02]  /*78f0*/  ISETP.NE.OR P0, PT, R0, RZ, !P0 ;  /* 0x000000ff0000720c */ /* 0x000fe40004705670 */
[----:B-1----:R-:W-:-:S04]  /*7900*/  LOP3.LUT R16, R16, 0x1, RZ, 0xc0, !PT ;  /* 0x0000000110107812 */ /* 0x002fc800078ec0ff */
[----:B------:R-:W-:-:S13]  /*7910*/  ISETP.NE.U32.OR P0, PT, R16, 0x1, P0 ;  /* 0x000000011000780c */ /* 0x000fda0000705470 */
[----:B------:R-:W-:Y:S05]  /*7920*/  @P0 BRA `(.L_x_320) ;  /* 0x0000000000380947 */ /* 0x000fea0003800000 */
[----:B------:R-:W1:Y:S01]  /*7930*/  LDCU UR8, c[0x0][0x374] ;  /* 0x00006e80ff0877ac */ /* 0x000e620008000800 */
[----:B------:R-:W2:Y:S01]  /*7940*/  LDC R18, c[0x0][0x370] ;  /* 0x0000dc00ff127b82 */ /* 0x000ea20000000800 */
[----:B------:R-:W4:Y:S01]  /*7950*/  S2R R21, SR_CTAID.Y ;  /* 0x0000000000157919 */ /* 0x000f220000002600 */
[----:B------:R-:W-:-:S06]  /*7960*/  ULOP3.LUT UR7, UR4, 0x1, URZ, 0xc0, !UPT ;  /* 0x0000000104077892 */ /* 0x000fcc000f8ec0ff */
[----:B------:R-:W5:Y:S01]  /*7970*/  LDC.64 R16, c[0x0][0x3d0] ;  /* 0x0000f400ff107b82 */ /* 0x000f620000000a00 */
[----:B-1----:R-:W-:-:S06]  /*7980*/  UIMAD UR7, UR7, UR8, URZ ;  /* 0x00000008070772a4 */ /* 0x002fcc000f8e02ff */
[----:B--2---:R-:W-:-:S05]  /*7990*/  IMAD R18, R18, UR7, RZ ;  /* 0x0000000712127c24 */ /* 0x004fca000f8e02ff */
[----:B------:R-:W-:-:S05]  /*79a0*/  SHF.L.U32 R19, R18, 0x1, RZ ;  /* 0x0000000112137819 */ /* 0x000fca00000006ff */
[----:B-----5:R-:W-:-:S04]  /*79b0*/  IMAD.WIDE R16, R19, 0x4, R16 ;  /* 0x0000000413107825 */ /* 0x020fc800078e0210 */
[----:B----4-:R-:W-:-:S04]  /*79c0*/  IMAD R19, R24, UR8, R21 ;  /* 0x0000000818137c24 */ /* 0x010fc8000f8e0215 */
[----:B------:R-:W-:-:S06]  /*79d0*/  IMAD.WIDE.U32 R16, R19, 0x8, R16 ;  /* 0x0000000813107825 */ /* 0x000fcc00078e0010 */
[----:B------:R-:W3:Y:S02]  /*79e0*/  LDG.E.64 R16, desc[UR12][R16.64] ;  /* 0x0000000c10107981 */ /* 0x000ee4000c1e1b00 */
[----:B---3--:R-:W-:Y:S01]  /*79f0*/  FADD.FTZ R28, R28, R16 ;  /* 0x000000101c1c7221 */ /* 0x008fe20000010000 */
[----:B------:R-:W-:-:S07]  /*7a00*/  FADD.FTZ R29, R29, R17 ;  /* 0x000000111d1d7221 */ /* 0x000fce0000010000 */
.L_x_320:
[----:B------:R-:W-:Y:S05]  /*7a10*/  BSYNC.RECONVERGENT B0 ;  /* 0x0000000000007941 */ /* 0x000fea0003800200 */
.L_x_313:
        /* <DEDUP_REMOVED lines=8> */
[----:B------:R-:W-:Y:S01]  /*7aa0*/  SHF.L.U32 R64, R64, 0x10, RZ ;  /* 0x0000001040407819 */ /* 0x000fe200000006ff */
[----:B--2---:R-:W-:-:S02]  /*7ab0*/  FADD.FTZ R19, R65, -UR14 ;  /* 0x8000000e41137e21 */ /* 0x004fc40008010000 */
[----:B------:R-:W-:Y:S02]  /*7ac0*/  FMUL.FTZ R27, R68, UR15 ;  /* 0x0000000f441b7c20 */ /* 0x000fe40008410000 */
[----:B------:R-:W-:Y:S01]  /*7ad0*/  FMUL.FTZ R19, R19, UR15 ;  /* 0x0000000f13137c20 */ /* 0x000fe20008410000 */
[----:B0-----:R-:W-:Y:S02]  /*7ae0*/  UISETP.NE.AND UP0, UPT, UR10, URZ, UPT ;  /* 0x000000ff0a00728c */ /* 0x001fe4000bf05270 */
[----:B-----5:R-:W-:Y:S01]  /*7af0*/  ULEA UR7, UR8, UR7, 0x18 ;  /* 0x0000000708077291 */ /* 0x020fe2000f8ec0ff */
[----:B------:R-:W0:Y:S01]  /*7b00*/  LDCU.64 UR8, c[0x0][0x400] ;  /* 0x00008000ff0877ac */ /* 0x000e220008000a00 */
[----:B----4-:R-:W-:-:S07]  /*7b10*/  IMAD R21, R21, UR6, R70 ;  /* 0x0000000615157c24 */ /* 0x010fce000f8e0246 */
[----:B------:R-:W-:Y:S01]  /*7b20*/  @!P0 STS.64 [UR7+0xe0], R28 ;  /* 0x0000e01cff008988 */ /* 0x000fe20008000a07 */
[----:B------:R-:W-:Y:S01]  /*7b30*/  BAR.SYNC.DEFER_BLOCKING 0x0 ;  /* 0x0000000000007b1d */ /* 0x000fe20000010000 */
[C---:B---3--:R-:W-:Y:S02]  /*7b40*/  IADD3 R20, PT, PT, R21.reuse, 0x20, RZ ;  /* 0x0000002015147810 */ /* 0x048fe40007ffe0ff */
[C---:B------:R-:W-:Y:S02]  /*7b50*/  IADD3 R23, PT, PT, R21.reuse, 0x10, RZ ;  /* 0x0000001015177810 */ /* 0x040fe40007ffe0ff */
[----:B------:R-:W-:Y:S02]  /*7b60*/  SHF.R.S32.HI R18, RZ, 0x1f, R20 ;  /* 0x0000001fff127819 */ /* 0x000fe40000011414 */
[----:B0-----:R-:W-:Y:S02]  /*7b70*/  ISETP.GE.U32.AND P0, PT, R20, UR8, PT ;  /* 0x0000000814007c0c */ /* 0x001fe4000bf06070 */
[----:B------:R-:W-:-:S02]  /*7b80*/  ISETP.GE.U32.AND P1, PT, R21, UR8, PT ;  /* 0x0000000815007c0c */ /* 0x000fc4000bf26070 */
[----:B------:R-:W-:Y:S02]  /*7b90*/  ISETP.GE.U32.AND P2, PT, R23, UR8, PT ;  /* 0x0000000817007c0c */ /* 0x000fe4000bf46070 */
[----:B-1----:R-:W-:Y:S02]  /*7ba0*/  SHF.R.S32.HI R24, RZ, 0x1f, R23 ;  /* 0x0000001fff187819 */ /* 0x002fe40000011417 */
[----:B------:R-:W-:Y:S02]  /*7bb0*/  ISETP.GE.AND.EX P0, PT, R18, UR9, PT, P0 ;  /* 0x0000000912007c0c */ /* 0x000fe4000bf06300 */
[----:B------:R-:W-:Y:S02]  /*7bc0*/  SHF.L.U32 R18, R67, 0x10, RZ ;  /* 0x0000001043127819 */ /* 0x000fe400000006ff */
[----:B------:R-:W-:Y:S01]  /*7bd0*/  ISETP.GE.AND.EX P2, PT, R24, UR9, PT, P2 ;  /* 0x0000000918007c0c */ /* 0x000fe2000bf46320 */
[----:B------:R-:W0:Y:S01]  /*7be0*/  LDS.64 R16, [UR7+0xe0] ;  /* 0x0000e007ff107984 */ /* 0x000e220008000a00 */
[----:B------:R-:W0:Y:S02]  /*7bf0*/  LDCU UR7, c[0x0][0x42c] ;  /* 0x00008580ff0777ac */ /* 0x000e240008000800 */
[----:B0-----:R-:W-:Y:S01]  /*7c00*/  FMUL.FTZ R16, R16, UR7 ;  /* 0x0000000710107c20 */ /* 0x001fe20008410000 */
[----:B------:R-:W-:Y:S01]  /*7c10*/  FMUL.FTZ R22, R17, UR7 ;  /* 0x0000000711167c20 */ /* 0x000fe20008410000 */
[----:B------:R-:W-:-:S03]  /*7c20*/  SHF.L.U32 R17, R66, 0x10, RZ ;  /* 0x0000001042117819 */ /* 0x000fc600000006ff */
[----:B------:R-:W-:Y:S02]  /*7c30*/  R2UR UR6, R16 ;  /* 0x00000000100672ca */ /* 0x000fe400000e0000 */
[----:B------:R-:W-:-:S04]  /*7c40*/  SHF.R.S32.HI R16, RZ, 0x1f, R21 ;  /* 0x0000001fff107819 */ /* 0x000fc80000011415 */
[----:B------:R-:W-:-:S07]  /*7c50*/  ISETP.GE.AND.EX P1, PT, R16, UR9, PT, P1 ;  /* 0x0000000910007c0c */ /* 0x000fce000bf26310 */
        /* <DEDUP_REMOVED lines=20> */
.L_x_321:
        /* <DEDUP_REMOVED lines=14> */
[----:B------:R-:W-:-:S03]  /*7e80*/  MOV R16, R72 ;  /* 0x0000004800107202 */ /* 0x000fc60000000f00 */
[C---:B------:R-:W-:Y:S02]  /*7e90*/  IMAD R27, R21.reuse, UR17, R18 ;  /* 0x00000011151b7c24 */ /* 0x040fe4000f8e0212 */
[----:B------:R-:W-:-:S03]  /*7ea0*/  IMAD.WIDE.U32 R16, R21, UR16, R16 ;  /* 0x0000001015107c25 */ /* 0x000fc6000f8e0010 */
[----:B-1----:R-:W-:Y:S02]  /*7eb0*/  LEA R18, P1, R16, UR10, 0x1 ;  /* 0x0000000a10127c11 */ /* 0x002fe4000f8208ff */
[----:B------:R-:W-:-:S04]  /*7ec0*/  IADD3 R27, PT, PT, R17, R27, RZ ;  /* 0x0000001b111b7210 */ /* 0x000fc80007ffe0ff */
[----:B------:R-:W-:-:S05]  /*7ed0*/  LEA.HI.X R19, R16, UR11, R27, 0x1, P1 ;  /* 0x0000000b10137c11 */ /* 0x000fca00088f0c1b */
[----:B------:R0:W-:Y:S02]  /*7ee0*/  STG.E desc[UR12][R18.64], R25 ;  /* 0x0000001912007986 */ /* 0x0001e4000c10190c */
.L_x_323:
[----:B------:R-:W-:Y:S05]  /*7ef0*/  BSYNC.RECONVERGENT B0 ;  /* 0x0000000000007941 */ /* 0x000fea0003800200 */
.L_x_322:
        /* <DEDUP_REMOVED lines=25> */
.L_x_324:
        /* <DEDUP_REMOVED lines=21> */
.L_x_326:
[----:B------:R-:W-:Y:S05]  /*81e0*/  BSYNC.RECONVERGENT B0 ;  /* 0x0000000000007941 */ /* 0x000fea0003800200 */
.L_x_325:
[----:B------:R-:W-:Y:S01]  /*81f0*/  SHF.L.U32 R17, R26, 0x10, RZ ;  /* 0x000000101a117819 */ /* 0x000fe200000006ff */
[----:B------:R-:W-:Y:S01]  /*8200*/  FADD.FTZ R60, R60, -UR14 ;  /* 0x8000000e3c3c7e21 */ /* 0x000fe20008010000 */
[C---:B------:R-:W-:Y:S02]  /*8210*/  PRMT R24, R59.reuse, 0x7632, R24 ;  /* 0x000076323b187816 */ /* 0x040fe40000000018 */
[----:B0-----:R-:W-:Y:S01]  /*8220*/  SHF.L.U32 R18, R59, 0x10, RZ ;  /* 0x000000103b127819 */ /* 0x001fe200000006ff */
[----:B------:R-:W-:Y:S01]  /*8230*/  FMUL.FTZ R59, R60, UR15 ;  /* 0x0000000f3c3b7c20 */ /* 0x000fe20008410000 */
[----:B------:R-:W-:Y:S01]  /*8240*/  IADD3 R23, PT, PT, R21, 0x30, RZ ;  /* 0x0000003015177810 */ /* 0x000fe20007ffe0ff */
[----:B------:R-:W-:Y:S01]  /*8250*/  FADD.FTZ R19, R17, -UR14 ;  /* 0x8000000e11137e21 */ /* 0x000fe20008010000 */
[----:B------:R-:W-:Y:S02]  /*8260*/  PRMT R16, R58, 0x7632, R16 ;  /* 0x000076323a107816 */ /* 0x000fe40000000010 */
[----:B------:R-:W-:Y:S01]  /*8270*/  SHF.L.U32 R17, R24, 0x10, RZ ;  /* 0x0000001018117819 */ /* 0x000fe200000006ff */
[----:B------:R-:W-:Y:S01]  /*8280*/  FFMA.FTZ R24, R59, UR6, R22 ;  /* 0x000000063b187c23 */ /* 0x000fe20008010016 */
[----:B------:R-:W-:Y:S01]  /*8290*/  ISETP.GE.U32.AND P1, PT, R23, UR8, PT ;  /* 0x0000000817007c0c */ /* 0x000fe2000bf26070 */
[----:B------:R-:W-:Y:S01]  /*82a0*/  FMUL.FTZ R19, R19, UR15 ;  /* 0x0000000f13137c20 */ /* 0x000fe20008410000 */
[----:B------:R-:W-:Y:S01]  /*82b0*/  SHF.L.U32 R58, R58, 0x10, RZ ;  /* 0x000000103a3a7819 */ /* 0x000fe200000006ff */
[----:B------:R-:W-:Y:S10]  /*82c0*/  BRA.U !UP0, `(.L_x_327) ;  /* 0x00000001084c7547 */ /* 0x000ff4000b800000 */
        /* <DEDUP_REMOVED lines=19> */
.L_x_327:
        /* <DEDUP_REMOVED lines=23> */
.L_x_329:
[----:B------:R-:W-:Y:S05]  /*8570*/  BSYNC.RECONVERGENT B0 ;  /* 0x0000000000007941 */ /* 0x000fea0003800200 */
.L_x_328:
[C---:B0-----:R-:W-:Y:S01]  /*8580*/  PRMT R17, R57.reuse, 0x7632, R17 ;  /* 0x0000763239117816 */ /* 0x041fe20000000011 */
[----:B------:R-:W-:Y:S01]  /*8590*/  FMUL.FTZ R19, R58, UR15 ;  /* 0x0000000f3a137c20 */ /* 0x000fe20008410000 */
[----:B------:R-:W-:Y:S01]  /*85a0*/  FADD.FTZ R26, R26, -UR14 ;  /* 0x8000000e1a1a7e21 */ /* 0x000fe20008010000 */
[----:B------:R-:W-:Y:S02]  /*85b0*/  SHF.L.U32 R16, R57, 0x10, RZ ;  /* 0x0000001039107819 */ /* 0x000fe400000006ff */
[----:B------:R-:W-:Y:S01]  /*85c0*/  ISETP.GE.AND.EX P1, PT, R24, UR9, PT, P1 ;  /* 0x0000000918007c0c */ /* 0x000fe2000bf26310 */
[----:B------:R-:W-:Y:S01]  /*85d0*/  FFMA.FTZ R60, R19, UR6, R22 ;  /* 0x00000006133c7c23 */ /* 0x000fe20008010016 */
[----:B------:R-:W-:Y:S01]  /*85e0*/  SHF.L.U32 R17, R17, 0x10, RZ ;  /* 0x0000001011117819 */ /* 0x000fe200000006ff */
[----:B------:R-:W-:Y:S01]  /*85f0*/  FMUL.FTZ R57, R26, UR15 ;  /* 0x0000000f1a397c20 */ /* 0x000fe20008410000 */
[----:B------:R-:W-:Y:S09]  /*8600*/  BRA.U !UP0, `(.L_x_330) ;  /* 0x0000000108487547 */ /* 0x000ff2000b800000 */
        /* <DEDUP_REMOVED lines=18> */
.L_x_330:
        /* <DEDUP_REMOVED lines=21> */
.L_x_332:
[----:B------:R-:W-:Y:S05]  /*8880*/  BSYNC.RECONVERGENT B0 ;  /* 0x0000000000007941 */ /* 0x000fea0003800200 */
.L_x_331:
[----:B------:R-:W-:Y:S01]  /*8890*/  SHF.L.U32 R20, R26, 0x10, RZ ;  /* 0x000000101a147819 */ /* 0x000fe200000006ff */
[----:B------:R-:W-:Y:S01]  /*88a0*/  FADD.FTZ R56, R56, -UR14 ;  /* 0x8000000e38387e21 */ /* 0x000fe20008010000 */
[----:B0-----:R-:W-:Y:S02]  /*88b0*/  IADD3 R19, PT, PT, R21, 0x40, RZ ;  /* 0x0000004015137810 */ /* 0x001fe40007ffe0ff */
[----:B------:R-:W-:Y:S01]  /*88c0*/  PRMT R25, R55, 0x7632, R25 ;  /* 0x0000763237197816 */ /* 0x000fe20000000019 */
[----:B------:R-:W-:Y:S01]  /*88d0*/  FMUL.FTZ R27, R56, UR15 ;  /* 0x0000000f381b7c20 */ /* 0x000fe20008410000 */
[----:B------:R-:W-:Y:S01]  /*88e0*/  IADD3 R23, PT, PT, R21, 0x50, RZ ;  /* 0x0000005015177810 */ /* 0x000fe20007ffe0ff */
[----:B------:R-:W-:Y:S01]  /*88f0*/  FADD.FTZ R20, R20, -UR14 ;  /* 0x8000000e14147e21 */ /* 0x000fe20008010000 */
[----:B------:R-:W-:Y:S01]  /*8900*/  ISETP.GE.U32.AND P0, PT, R19, UR8, PT ;  /* 0x0000000813007c0c */ /* 0x000fe2000bf06070 */
[----:B------:R-:W-:Y:S01]  /*8910*/  FFMA.FTZ R58, R27, UR6, R22 ;  /* 0x000000061b3a7c23 */ /* 0x000fe20008010016 */
[----:B------:R-:W-:Y:S01]  /*8920*/  SHF.R.S32.HI R16, RZ, 0x1f, R19 ;  /* 0x0000001fff107819 */ /* 0x000fe20000011413 */
[----:B------:R-:W-:Y:S01]  /*8930*/  FMUL.FTZ R59, R20, UR15 ;  /* 0x0000000f143b7c20 */ /* 0x000fe20008410000 */
[----:B------:R-:W-:-:S02]  /*8940*/  PRMT R17, R54, 0x7632, R17 ;  /* 0x0000763236117816 */ /* 0x000fc40000000011 */
[----:B------:R-:W-:Y:S02]  /*8950*/  SHF.L.U32 R18, R55, 0x10, RZ ;  /* 0x0000001037127819 */ /* 0x000fe400000006ff */
[----:B------:R-:W-:Y:S02]  /*8960*/  ISETP.GE.U32.AND P1, PT, R23, UR8, PT ;  /* 0x0000000817007c0c */ /* 0x000fe4000bf26070 */
        /* <DEDUP_REMOVED lines=22> */
.L_x_333:
        /* <DEDUP_REMOVED lines=22> */
.L_x_335:
[----:B------:R-:W-:Y:S05]  /*8c30*/  BSYNC.RECONVERGENT B0 ;  /* 0x0000000000007941 */ /* 0x000fea0003800200 */
.L_x_334:
        /* <DEDUP_REMOVED lines=27> */
.L_x_336:
        /* <DEDUP_REMOVED lines=21> */
.L_x_338:
[----:B------:R-:W-:Y:S05]  /*8f40*/  BSYNC.RECONVERGENT B0 ;  /* 0x0000000000007941 */ /* 0x000fea0003800200 */
.L_x_337:
[----:B0-----:R-:W-:Y:S01]  /*8f50*/  SHF.L.U32 R17, R24, 0x10, RZ ;  /* 0x0000001018117819 */ /* 0x001fe200000006ff */
[----:B------:R-:W-:Y:S01]  /*8f60*/  FADD.FTZ R52, R52, -UR14 ;  /* 0x8000000e34347e21 */ /* 0x000fe20008010000 */
[----:B------:R-:W-:Y:S02]  /*8f70*/  IADD3 R19, PT, PT, R21, 0x60, RZ ;  /* 0x0000006015137810 */ /* 0x000fe40007ffe0ff */
        /* <DEDUP_REMOVED lines=8> */
[----:B------:R-:W-:-:S02]  /*9000*/  SHF.L.U32 R18, R51, 0x10, RZ ;  /* 0x0000001033127819 */ /* 0x000fc400000006ff */
[----:B------:R-:W-:Y:S02]  /*9010*/  ISETP.GE.U32.AND P1, PT, R23, UR8, PT ;  /* 0x0000000817007c0c */ /* 0x000fe4000bf26070 */
[----:B------:R-:W-:Y:S02]  /*9020*/  ISETP.GE.AND.EX P0, PT, R16, UR9, PT, P0 ;  /* 0x0000000910007c0c */ /* 0x000fe4000bf06300 */
        /* <DEDUP_REMOVED lines=22> */
.L_x_339:
        /* <DEDUP_REMOVED lines=22> */
.L_x_341:
[----:B------:R-:W-:Y:S05]  /*92f0*/  BSYNC.RECONVERGENT B0 ;  /* 0x0000000000007941 */ /* 0x000fea0003800200 */
.L_x_340:
        /* <DEDUP_REMOVED lines=27> */
.L_x_342:
        /* <DEDUP_REMOVED lines=21> */
.L_x_344:
[----:B------:R-:W-:Y:S05]  /*9600*/  BSYNC.RECONVERGENT B0 ;  /* 0x0000000000007941 */ /* 0x000fea0003800200 */
.L_x_343:
        /* <DEDUP_REMOVED lines=36> */
.L_x_345:
        /* <DEDUP_REMOVED lines=22> */
.L_x_347:
[----:B------:R-:W-:Y:S05]  /*99b0*/  BSYNC.RECONVERGENT B0 ;  /* 0x0000000000007941 */ /* 0x000fea0003800200 */
.L_x_346:
        /* <DEDUP_REMOVED lines=27> */
.L_x_348:
[----:B------:R-:W-:Y:S01]  /*9b70*/  FFMA.FTZ R19, R45, UR6, R22 ;  /* 0x000000062d137c23 */ /* 0x000fe20008010016 */
[----:B------:R-:W-:Y:S01]  /*9b80*/  BSSY.RECONVERGENT B0, `(.L_x_349) ;  /* 0x0000014000007945 */ /* 0x000fe20003800200 */
[----:B------:R-:W-:Y:S01]  /*9b90*/  FFMA.FTZ R48, R11, R16, -R48 ;  /* 0x000000100b307223 */ /* 0x000fe20000010830 */
[C---:B------:R-:W-:Y:S01]  /*9ba0*/  IADD3 R24, PT, PT, R21.reuse, 0xa0, RZ ;  /* 0x000000a015187810 */ /* 0x040fe20007ffe0ff */
        /* <DEDUP_REMOVED lines=17> */
.L_x_350:
[----:B------:R-:W-:Y:S05]  /*9cc0*/  BSYNC.RECONVERGENT B0 ;  /* 0x0000000000007941 */ /* 0x000fea0003800200 */
.L_x_349:
        /* <DEDUP_REMOVED lines=8> */
[----:B------:R-:W-:-:S02]  /*9d50*/  SHF.R.S32.HI R16, RZ, 0x1f, R20 ;  /* 0x0000001fff107819 */ /* 0x000fc40000011414 */
[----:B------:R-:W-:Y:S01]  /*9d60*/  PRMT R17, R43, 0x7632, R17 ;  /* 0x000076322b117816 */ /* 0x000fe20000000011 */
[----:B------:R-:W-:Y:S01]  /*9d70*/  FFMA.FTZ R48, R19, UR6, R22 ;  /* 0x0000000613307c23 */ /* 0x000fe20008010016 */
[----:B------:R-:W-:Y:S02]  /*9d80*/  SHF.L.U32 R18, R43, 0x10, RZ ;  /* 0x000000102b127819 */ /* 0x000fe400000006ff */
[----:B------:R-:W-:Y:S01]  /*9d90*/  SHF.L.U32 R43, R41, 0x10, RZ ;  /* 0x00000010292b7819 */ /* 0x000fe200000006ff */
[----:B------:R-:W-:Y:S01]  /*9da0*/  FMUL.FTZ R41, R42, UR15 ;  /* 0x0000000f2a297c20 */ /* 0x000fe20008410000 */
[----:B------:R-:W-:Y:S02]  /*9db0*/  ISETP.GE.AND.EX P0, PT, R45, UR9, PT, P0 ;  /* 0x000000092d007c0c */ /* 0x000fe4000bf06300 */
[----:B------:R-:W-:Y:S02]  /*9dc0*/  ISETP.GE.AND.EX P1, PT, R16, UR9, PT, P1 ;  /* 0x0000000910007c0c */ /* 0x000fe4000bf26310 */
[----:B------:R-:W-:Y:S01]  /*9dd0*/  SHF.L.U32 R17, R17, 0x10, RZ ;  /* 0x0000001011117819 */ /* 0x000fe200000006ff */
[----:B------:R-:W-:Y:S10]  /*9de0*/  BRA.U !UP0, `(.L_x_351) ;  /* 0x0000000108487547 */ /* 0x000ff4000b800000 */
        /* <DEDUP_REMOVED lines=18> */
.L_x_351:
        /* <DEDUP_REMOVED lines=21> */
.L_x_353:
[----:B------:R-:W-:Y:S05]  /*a060*/  BSYNC.RECONVERGENT B0 ;  /* 0x0000000000007941 */ /* 0x000fea0003800200 */
.L_x_352:
[----:B------:R-:W-:Y:S01]  /*a070*/  FMUL.FTZ R43, R43, UR15 ;  /* 0x0000000f2b2b7c20 */ /* 0x000fe20008410000 */
[----:B0-----:R-:W-:Y:S01]  /*a080*/  FADD.FTZ R17, R38, -UR14 ;  /* 0x8000000e26117e21 */ /* 0x001fe20008010000 */
        /* <DEDUP_REMOVED lines=23> */
.L_x_354:
        /* <DEDUP_REMOVED lines=15> */
[----:B------:R-:W-:-:S03]  /*a2f0*/  IMAD.WIDE.U32 R16, R20, UR10, R16 ;  /* 0x0000000a14107c25 */ /* 0x000fc6000f8e0010 */
[----:B-1----:R-:W-:Y:S02]  /*a300*/  LEA R24, P0, R16, UR16, 0x1 ;  /* 0x0000001010187c11 */ /* 0x002fe4000f8008ff */
[----:B------:R-:W-:Y:S02]  /*a310*/  IADD3 R25, PT, PT, R17, R25, RZ ;  /* 0x0000001911197210 */ /* 0x000fe40007ffe0ff */
[----:B------:R-:W-:Y:S02]  /*a320*/  F2FP.BF16.F32.PACK_AB R17, R18, R23 ;  /* 0x000000171211723e */ /* 0x000fe400000010ff */
[----:B------:R-:W-:-:S05]  /*a330*/  LEA.HI.X R25, R16, UR17, R25, 0x1, P0 ;  /* 0x0000001110197c11 */ /* 0x000fca00080f0c19 */
[----:B------:R0:W-:Y:S02]  /*a340*/  STG.E desc[UR12][R24.64], R17 ;  /* 0x0000001118007986 */ /* 0x0001e4000c10190c */
.L_x_356:
[----:B------:R-:W-:Y:S05]  /*a350*/  BSYNC.RECONVERGENT B0 ;  /* 0x0000000000007941 */ /* 0x000fea0003800200 */
.L_x_355:
[----:B------:R-:W-:Y:S01]  /*a360*/  SHF.L.U32 R34, R34, 0x10, RZ ;  /* 0x0000001022227819 */ /* 0x000fe200000006ff */
[----:B------:R-:W-:Y:S01]  /*a370*/  FADD.FTZ R37, R37, -UR14 ;  /* 0x8000000e25257e21 */ /* 0x000fe20008010000 */
[C---:B0-----:R-:W-:Y:S02]  /*a380*/  IADD3 R17, PT, PT, R21.reuse, 0xd0, RZ ;  /* 0x000000d015117810 */ /* 0x041fe40007ffe0ff */
[----:B------:R-:W-:Y:S01]  /*a390*/  IADD3 R16, PT, PT, R21, 0xe0, RZ ;  /* 0x000000e015107810 */ /* 0x000fe20007ffe0ff */
[----:B------:R-:W-:Y:S01]  /*a3a0*/  FADD.FTZ R34, R34, -UR14 ;  /* 0x8000000e22227e21 */ /* 0x000fe20008010000 */
[----:B------:R-:W-:Y:S01]  /*a3b0*/  ISETP.GE.U32.AND P0, PT, R19, UR8, PT ;  /* 0x0000000813007c0c */ /* 0x000fe2000bf06070 */
[----:B------:R-:W-:Y:S01]  /*a3c0*/  FMUL.FTZ R37, R37, UR15 ;  /* 0x0000000f25257c20 */ /* 0x000fe20008410000 */
[----:B------:R-:W-:Y:S02]  /*a3d0*/  ISETP.GE.U32.AND P1, PT, R17, UR8, PT ;  /* 0x0000000811007c0c */ /* 0x000fe4000bf26070 */
[----:B------:R-:W-:-:S02]  /*a3e0*/  SHF.R.S32.HI R38, RZ, 0x1f, R19 ;  /* 0x0000001fff267819 */ /* 0x000fc40000011413 */
[----:B------:R-:W-:Y:S02]  /*a3f0*/  SHF.R.S32.HI R18, RZ, 0x1f, R17 ;  /* 0x0000001fff127819 */ /* 0x000fe40000011411 */
[----:B------:R-:W-:Y:S01]  /*a400*/  SHF.L.U32 R39, R33, 0x10, RZ ;  /* 0x0000001021277819 */ /* 0x000fe200000006ff */
[----:B------:R-:W-:Y:S01]  /*a410*/  FMUL.FTZ R33, R34, UR15 ;  /* 0x0000000f22217c20 */ /* 0x000fe20008410000 */
[----:B------:R-:W-:Y:S02]  /*a420*/  SHF.L.U32 R36, R36, 0x10, RZ ;  /* 0x0000001024247819 */ /* 0x000fe400000006ff */
[----:B------:R-:W-:Y:S02]  /*a430*/  ISETP.GE.U32.AND P2, PT, R16, UR8, PT ;  /* 0x0000000810007c0c */ /* 0x000fe4000bf46070 */
[----:B------:R-:W-:Y:S02]  /*a440*/  ISETP.GE.AND.EX P0, PT, R38, UR9, PT, P0 ;  /* 0x0000000926007c0c */ /* 0x000fe4000bf06300 */
[----:B------:R-:W-:-:S02]  /*a450*/  ISETP.GE.AND.EX P1, PT, R18, UR9, PT, P1 ;  /* 0x0000000912007c0c */ /* 0x000fc4000bf26310 */
        /* <DEDUP_REMOVED lines=21> */
.L_x_357:
        /* <DEDUP_REMOVED lines=24> */
.L_x_359:
[----:B------:R-:W-:Y:S05]  /*a730*/  BSYNC.RECONVERGENT B0 ;  /* 0x0000000000007941 */ /* 0x000fea0003800200 */
.L_x_358:
[----:B------:R-:W-:Y:S01]  /*a740*/  SHF.L.U32 R32, R32, 0x10, RZ ;  /* 0x0000001020207819 */ /* 0x000fe200000006ff */
[--C-:B------:R-:W-:Y:S01]  /*a750*/  FFMA.FTZ R34, R39, UR6, R22.reuse ;  /* 0x0000000627227c23 */ /* 0x100fe20008010016 */
[----:B------:R-:W-:Y:S01]  /*a760*/  FFMA.FTZ R33, R29, UR6, R22 ;  /* 0x000000061d217c23 */ /* 0x000fe20008010016 */
[----:B------:R-:W-:Y:S01]  /*a770*/  SHF.L.U32 R31, R31, 0x10, RZ ;  /* 0x000000101f1f7819 */ /* 0x000fe200000006ff */
[----:B------:R-:W-:Y:S06]  /*a780*/  BRA.U !UP0, `(.L_x_360) ;  /* 0x0000000108487547 */ /* 0x000fec000b800000 */
[----:B0-----:R-:W-:Y:S01]  /*a790*/  FFMA.FTZ R19, R11, R39, R8 ;  /* 0x000000270b137223 */ /* 0x001fe20000010008 */
        /* <DEDUP_REMOVED lines=17> */
.L_x_360:
[----:B------:R-:W-:Y:S01]  /*a8b0*/  BSSY.RECONVERGENT B0, `(.L_x_361) ;  /* 0x0000013000007945 */ /* 0x000fe20003800200 */
[----:B------:R-:W-:Y:S01]  /*a8c0*/  SHF.L.U32 R23, R4, 0x10, RZ ;  /* 0x0000001004177819 */ /* 0x000fe200000006ff */
[----:B------:R-:W-:Y:S01]  /*a8d0*/  FFMA.FTZ R34, R11, R32, -R34 ;  /* 0x000000200b227223 */ /* 0x000fe20000010822 */
[----:B------:R-:W-:Y:S01]  /*a8e0*/  FFMA.FTZ R4, R10, R31, -R33 ;  /* 0x0000001f0a047223 */ /* 0x000fe20000010821 */
[----:B------:R-:W-:Y:S06]  /*a8f0*/  @P1 BRA `(.L_x_362) ;  /* 0x0000000000381947 */ /* 0x000fec0003800000 */
[----:B------:R-:W1:Y:S01]  /*a900*/  LDCU.64 UR10, c[0x0][0x3f8] ;  /* 0x00007f00ff0a77ac */ /* 0x000e620008000a00 */
[----:B0-----:R-:W-:Y:S01]  /*a910*/  MOV R19, R75 ;  /* 0x0000004b00137202 */ /* 0x001fe20000000f00 */
[----:B------:R-:W-:Y:S01]  /*a920*/  FMUL.FTZ R4, R4, UR15 ;  /* 0x0000000f04047c20 */ /* 0x000fe20008410000 */
[----:B------:R-:W0:Y:S01]  /*a930*/  LDCU.64 UR16, c[0x0][0x380] ;  /* 0x00007000ff1077ac */ /* 0x000e220008000a00 */
[----:B-1----:R-:W-:Y:S01]  /*a940*/  IMAD R20, R18, UR10, RZ ;  /* 0x0000000a12147c24 */ /* 0x002fe2000f8e02ff */
[----:B------:R-:W-:-:S05]  /*a950*/  MOV R18, R72 ;  /* 0x0000004800127202 */ /* 0x000fca0000000f00 */
[----:B------:R-:W-:-:S04]  /*a960*/  IMAD.WIDE.U32 R24, R17, UR10, R18 ;  /* 0x0000000a11187c25 */ /* 0x000fc8000f8e0012 */
[----:B------:R-:W-:Y:S02]  /*a970*/  IMAD R19, R17, UR11, R20 ;  /* 0x0000000b11137c24 */ /* 0x000fe4000f8e0214 */
[----:B------:R-:W-:Y:S01]  /*a980*/  FMUL.FTZ R17, R34, UR15 ;  /* 0x0000000f22117c20 */ /* 0x000fe20008410000 */
[----:B0-----:R-:W-:Y:S02]  /*a990*/  LEA R18, P0, R24, UR16, 0x1 ;  /* 0x0000001018127c11 */ /* 0x001fe4000f8008ff */
[----:B------:R-:W-:Y:S02]  /*a9a0*/  IADD3 R19, PT, PT, R25, R19, RZ ;  /* 0x0000001319137210 */ /* 0x000fe40007ffe0ff */
[----:B------:R-:W-:Y:S02]  /*a9b0*/  F2FP.BF16.F32.PACK_AB R17, R4, R17 ;  /* 0x000000110411723e */ /* 0x000fe400000010ff */
[----:B------:R-:W-:-:S05]  /*a9c0*/  LEA.HI.X R19, R24, UR17, R19, 0x1, P0 ;  /* 0x0000001118137c11 */ /* 0x000fca00080f0c13 */
[----:B------:R1:W-:Y:S02]  /*a9d0*/  STG.E desc[UR12][R18.64], R17 ;  /* 0x0000001112007986 */ /* 0x0003e4000c10190c */
.L_x_362:
[----:B------:R-:W-:Y:S05]  /*a9e0*/  BSYNC.RECONVERGENT B0 ;  /* 0x0000000000007941 */ /* 0x000fea0003800200 */
.L_x_361:
[----:B------:R-:W-:Y:S01]  /*a9f0*/  SHF.L.U32 R12, R12, 0x10, RZ ;  /* 0x000000100c0c7819 */ /* 0x000fe200000006ff */
[----:B------:R-:W-:Y:S01]  /*aa00*/  FADD.FTZ R23, R23, -UR14 ;  /* 0x8000000e17177e21 */ /* 0x000fe20008010000 */
[----:B------:R-:W-:Y:S02]  /*aa10*/  SHF.R.S32.HI R27, RZ, 0x1f, R16 ;  /* 0x0000001fff1b7819 */ /* 0x000fe40000011410 */
[----:B------:R-:W-:Y:S01]  /*aa20*/  SHF.L.U32 R4, R5, 0x10, RZ ;  /* 0x0000001005047819 */ /* 0x000fe200000006ff */
[----:B------:R-:W-:Y:S01]  /*aa30*/  FMUL.FTZ R23, R23, UR15 ;  /* 0x0000000f17177c20 */ /* 0x000fe20008410000 */
[----:B------:R-:W-:Y:S01]  /*aa40*/  FADD.FTZ R12, R12, -UR14 ;  /* 0x8000000e0c0c7e21 */ /* 0x000fe20008010000 */
[----:B------:R-:W-:Y:S02]  /*aa50*/  ISETP.GE.AND.EX P2, PT, R27, UR9, PT, P2 ;  /* 0x000000091b007c0c */ /* 0x000fe4000bf46320 */
[----:B------:R-:W-:Y:S01]  /*aa60*/  SHF.L.U32 R13, R13, 0x10, RZ ;  /* 0x000000100d0d7819 */ /* 0x000fe200000006ff */
[----:B------:R-:W-:Y:S01]  /*aa70*/  FFMA.FTZ R26, R23, UR6, R22 ;  /* 0x00000006171a7c23 */ /* 0x000fe20008010016 */
[----:B------:R-:W-:Y:S01]  /*aa80*/  SHF.L.U32 R28, R6, 0x10, RZ ;  /* 0x00000010061c7819 */ /* 0x000fe200000006ff */
[----:B0-----:R-:W-:Y:S01]  /*aa90*/  FMUL.FTZ R25, R12, UR15 ;  /* 0x0000000f0c197c20 */ /* 0x001fe20008410000 */
        /* <DEDUP_REMOVED lines=20> */
.L_x_363:
        /* <DEDUP_REMOVED lines=10> */
[----:B-1----:R-:W-:Y:S01]  /*ac80*/  FMUL.FTZ R17, R26, UR15 ;  /* 0x0000000f1a117c20 */ /* 0x002fe20008410000 */
        /* <DEDUP_REMOVED lines=11> */
.L_x_365:
[----:B------:R-:W-:Y:S05]  /*ad40*/  BSYNC.RECONVERGENT B0 ;  /* 0x0000000000007941 */ /* 0x000fea0003800200 */
.L_x_364:
[----:B0-----:R-:W-:Y:S01]  /*ad50*/  FMUL.FTZ R5, R28, UR15 ;  /* 0x0000000f1c057c20 */ /* 0x001fe20008410000 */
[----:B------:R-:W-:Y:S01]  /*ad60*/  FMUL.FTZ R29, R29, UR15 ;  /* 0x0000000f1d1d7c20 */ /* 0x000fe20008410000 */
[----:B------:R-:W-:Y:S02]  /*ad70*/  ISETP.GE.U32.AND P0, PT, R21, UR8, PT ;  /* 0x0000000815007c0c */ /* 0x000fe4000bf06070 */
[----:B------:R-:W-:Y:S01]  /*ad80*/  SHF.L.U32 R4, R7, 0x10, RZ ;  /* 0x0000001007047819 */ /* 0x000fe200000006ff */
[--C-:B-1----:R-:W-:Y:S01]  /*ad90*/  FFMA.FTZ R18, R5, UR6, R22.reuse ;  /* 0x0000000605127c23 */ /* 0x102fe20008010016 */
[----:B------:R-:W-:Y:S01]  /*ada0*/  SHF.R.S32.HI R20, RZ, 0x1f, R21 ;  /* 0x0000001fff147819 */ /* 0x000fe20000011415 */
        /* <DEDUP_REMOVED lines=21> */
.L_x_366:
        /* <DEDUP_REMOVED lines=18> */
.L_x_368:
[----:B------:R-:W-:Y:S05]  /*b020*/  BSYNC.RECONVERGENT B0 ;  /* 0x0000000000007941 */ /* 0x000fea0003800200 */
.L_x_367:
        /* <DEDUP_REMOVED lines=8> */
.L_x_302:
[----:B------:R-:W1:Y:S01]  /*b0b0*/  LDC R6, c[0x0][0x370] ;  /* 0x0000dc00ff067b82 */ /* 0x000e620000000800 */
[----:B------:R-:W-:Y:S01]  /*b0c0*/  ISETP.NE.AND P1, PT, R0, RZ, PT ;  /* 0x000000ff0000720c */ /* 0x000fe20003f25270 */
[----:B------:R-:W-:Y:S06]  /*b0d0*/  BSSY.RECONVERGENT B0, `(.L_x_370) ;  /* 0x000000d000007945 */ /* 0x000fec0003800200 */
[----:B0-----:R-:W0:Y:S08]  /*b0e0*/  LDC R7, c[0x0][0x374] ;  /* 0x0000dd00ff077b82 */ /* 0x001e300000000800 */
[----:B------:R-:W2:Y:S01]  /*b0f0*/  LDC.64 R2, c[0x0][0x3c8] ;  /* 0x0000f200ff027b82 */ /* 0x000ea20000000a00 */
[----:B-1----:R-:W-:-:S02]  /*b100*/  ISETP.NE.AND P0, PT, R6, 0x1, PT ;  /* 0x000000010600780c */ /* 0x002fc40003f05270 */
[----:B0-----:R-:W-:-:S04]  /*b110*/  SHF.L.U32 R4, R7, 0x1, RZ ;  /* 0x0000000107047819 */ /* 0x001fc800000006ff */
        /* <DEDUP_REMOVED lines=8> */
.L_x_371:
[----:B------:R-:W-:Y:S05]  /*b1a0*/  BSYNC.RECONVERGENT B0 ;  /* 0x0000000000007941 */ /* 0x000fea0003800200 */
.L_x_370:
        /* <DEDUP_REMOVED lines=11> */
.L_x_373:
[----:B------:R-:W2:Y:S04]  /*b260*/  LDG.E.STRONG.GPU R5, desc[UR12][R2.64] ;  /* 0x0000000c02057981 */ /* 0x000ea8000c1ef900 */
[----:B--2---:R-:W-:Y:S01]  /*b270*/  CCTL.IVALL ;  /* 0x00000000ff00798f */ /* 0x004fe20002000000 */
[----:B------:R-:W-:Y:S05]  /*b280*/  YIELD ;  /* 0x0000000000007946 */ /* 0x000fea0003800000 */
[----:B------:R-:W-:-:S13]  /*b290*/  ISETP.NE.AND P0, PT, R5, R4, PT ;  /* 0x000000040500720c */ /* 0x000fda0003f05270 */
[----:B------:R-:W-:Y:S05]  /*b2a0*/  @P0 BRA `(.L_x_373) ;  /* 0xfffffffc00ec0947 */ /* 0x000fea000383ffff */
.L_x_372:
        /* <DEDUP_REMOVED lines=73> */
.L_x_376:
        /* <DEDUP_REMOVED lines=31> */
.L_x_375:
[----:B------:R-:W-:Y:S05]  /*b930*/  BSYNC.RECONVERGENT B0 ;  /* 0x0000000000007941 */ /* 0x000fea0003800200 */
.L_x_374:
        /* <DEDUP_REMOVED lines=10> */
.L_x_377:
        /* <DEDUP_REMOVED lines=87> */
.L_x_378:
        /* <DEDUP_REMOVED lines=11> */
.L_x_4499:


//--------------------- .text._Z35group_norm_nhwc_bwd_one_pass_kernelI11Bf16IOBf16WLi512ELi96ELi768EEv26Group_norm_nhwc_bwd_params --------------------------
	.section	.text._Z35group_norm_nhwc_bwd_one_pass_kernelI11Bf16IOBf16WLi512ELi96ELi768EEv26Group_norm_nhwc_bwd_params,"ax",@progbits
	.align	128
        .global         _Z35group_norm_nhwc_bwd_one_pass_kernelI11Bf16IOBf16WLi512ELi96ELi768EEv26Group_norm_nhwc_bwd_params
        .type           _Z35group_norm_nhwc_bwd_one_pass_kernelI11Bf16IOBf16WLi512ELi96ELi768EEv26Group_norm_nhwc_bwd_params,@function
        .size           _Z35group_norm_nhwc_bwd_one_pass_kernelI11Bf16IOBf16WLi512ELi96ELi768EEv26Group_norm_nhwc_bwd_params,(.L_x_4500 - _Z35group_norm_nhwc_bwd_one_pass_kernelI11Bf16IOBf16WLi512ELi96ELi768EEv26Group_norm_nhwc_bwd_params)
        .other          _Z35group_norm_nhwc_bwd_one_pass_kernelI11Bf16IOBf16WLi512ELi96ELi768EEv26Group_norm_nhwc_bwd_params,@"STO_CUDA_ENTRY STV_DEFAULT"
_Z35group_norm_nhwc_bwd_one_pass_kernelI11Bf16IOBf16WLi512ELi96ELi768EEv26Group_norm_nhwc_bwd_params:
.text._Z35group_norm_nhwc_bwd_one_pass_kernelI11Bf16IOBf16WLi512ELi96ELi768EEv26Group_norm_nhwc_bwd_params:
        /* <DEDUP_REMOVED lines=28> */
.L_x_405:
        /* <DEDUP_REMOVED lines=21> */
[----:B------:R-:W-:Y:S02]  /*0310*/  UISETP.GT.U32.AND UP2, UPT, UR13, UR5, UPT ;  /* 0x000000050d00728c */ /* 0x000fe4000bf44070 */
[----:B------:R-:W-:-:S09]  /*0320*/  UISETP.GE.AND UP4, UPT, UR8, URZ, UPT ;  /* 0x000000ff0800728c */ /* 0x000fd2000bf86270 */
[----:B------:R-:W-:-:S04]  /*0330*/  @!UP2 UIADD3 UR5, UPT, UPT, UR5, -UR13, URZ ;  /* 0x8000000d0505a290 */ /* 0x000fc8000fffe0ff */
[----:B------:R-:W-:Y:S02]  /*0340*/  UIADD3 UR6, UPT, UPT, UR5, -UR13, URZ ;  /* 0x8000000d05067290 */ /* 0x000fe4000fffe0ff */
[----:B------:R-:W-:Y:S02]  /*0350*/  UISETP.GT.U32.AND UP3, UPT, UR13, UR5, UPT ;  /* 0x000000050d00728c */ /* 0x000fe4000bf64070 */
[----:B------:R-:W-:Y:S01]  /*0360*/  UISETP.GE.U32.AND UP1, UPT, UR5, UR13, UPT ;  /* 0x0000000d0500728c */ /* 0x000fe2000bf26070 */
[----:B-1----:R-:W-:Y:S01]  /*0370*/  ISETP.GE.U32.AND P0, PT, R4, UR16, PT ;  /* 0x0000001004007c0c */ /* 0x002fe2000bf06070 */
[----:B------:R-:W-:Y:S02]  /*0380*/  USEL UR5, UR6, UR5, !UP3 ;  /* 0x0000000506057287 */ /* 0x000fe4000d800000 */
[----:B------:R-:W-:Y:S02]  /*0390*/  ULOP3.LUT UR9, URZ, UR14, URZ, 0x33, !UPT ;  /* 0x0000000eff097292 */ /* 0x000fe4000f8e33ff */
[----:B------:R-:W-:-:S02]  /*03a0*/  UISETP.NE.AND UP0, UPT, UR14, URZ, UPT ;  /* 0x000000ff0e00728c */ /* 0x000fc4000bf05270 */
[----:B------:R-:W-:Y:S02]  /*03b0*/  @!UP4 UIADD3 UR5, UPT, UPT, -UR5, URZ, URZ ;  /* 0x000000ff0505c290 */ /* 0x000fe4000fffe1ff */
[----:B------:R-:W-:Y:S02]  /*03c0*/  ULOP3.LUT UR12, UR8, UR14, URZ, 0x3c, !UPT ;  /* 0x0000000e080c7292 */ /* 0x000fe4000f8e3cff */
[----:B------:R-:W-:Y:S02]  /*03d0*/  @!UP2 UIADD3 UR7, UPT, UPT, UR7, 0x1, URZ ;  /* 0x000000010707a890 */ /* 0x000fe4000fffe0ff */
[----:B------:R-:W-:Y:S02]  /*03e0*/  USEL UR13, UR9, UR5, !UP0 ;  /* 0x00000005090d7287 */ /* 0x000fe4000c000000 */
[----:B------:R-:W-:Y:S02]  /*03f0*/  UISETP.GE.AND UP2, UPT, UR12, URZ, UPT ;  /* 0x000000ff0c00728c */ /* 0x000fe4000bf46270 */
[----:B------:R-:W-:Y:S01]  /*0400*/  UIMAD UR5, UR13, 0x60, URZ ;  /* 0x000000600d0578a4 */ /* 0x000fe2000f8e02ff */
[----:B------:R-:W-:Y:S01]  /*0410*/  IADD3 R17, PT, PT, R4, 0x10, RZ ;  /* 0x0000001004117810 */ /* 0x000fe20007ffe0ff */
[----:B------:R-:W-:-:S03]  /*0420*/  @UP1 UIADD3 UR7, UPT, UPT, UR7, 0x1, URZ ;  /* 0x0000000107071890 */ /* 0x000fc6000fffe0ff */
[----:B------:R-:W-:-:S04]  /*0430*/  ISETP.GE.U32.AND P1, PT, R17, UR16, PT ;  /* 0x0000001011007c0c */ /* 0x000fc8000bf26070 */
[----:B------:R-:W-:Y:S01]  /*0440*/  @!UP2 UIADD3 UR7, UPT, UPT, -UR7, URZ, URZ ;  /* 0x000000ff0707a290 */ /* 0x000fe2000fffe1ff */
[----:B------:R-:W-:-:S03]  /*0450*/  MOV R0, UR5 ;  /* 0x0000000500007c02 */ /* 0x000fc60008000f00 */
[----:B------:R-:W-:Y:S01]  /*0460*/  USEL UR7, UR9, UR7, !UP0 ;  /* 0x0000000709077287 */ /* 0x000fe2000c000000 */
[----:B------:R-:W-:Y:S02]  /*0470*/  IADD3 R35, PT, PT, R4, 0x20, RZ ;  /* 0x0000002004237810 */ /* 0x000fe40007ffe0ff */
[----:B------:R-:W-:Y:S02]  /*0480*/  MOV R3, UR18 ;  /* 0x0000001200037c02 */ /* 0x000fe40008000f00 */
[----:B------:R-:W-:Y:S02]  /*0490*/  SHF.R.S32.HI R29, RZ, 0x1f, R35 ;  /* 0x0000001fff1d7819 */ /* 0x000fe40000011423 */
[----:B------:R-:W-:Y:S02]  /*04a0*/  LOP3.LUT R30, R30, 0xfeffffff, RZ, 0xc0, !PT ;  /* 0xfeffffff1e1e7812 */ /* 0x000fe400078ec0ff */
[----:B------:R-:W-:Y:S02]  /*04b0*/  IADD3 R2, PT, PT, R4, 0x30, RZ ;  /* 0x0000003004027810 */ /* 0x000fe40007ffe0ff */
[----:B--2---:R-:W-:-:S02]  /*04c0*/  ISETP.GE.AND.EX P0, PT, R12, UR17, PT, P0 ;  /* 0x000000110c007c0c */ /* 0x004fc4000bf06300 */
[----:B---3--:R-:W-:Y:S02]  /*04d0*/  IADD3 R6, P2, PT, R5, UR5, RZ ;  /* 0x0000000505067c10 */ /* 0x008fe4000ff5e0ff */
[----:B------:R-:W-:-:S09]  /*04e0*/  SHF.R.S32.HI R5, RZ, 0x1f, R17 ;  /* 0x0000001fff057819 */ /* 0x000fd20000011411 */
[----:B------:R-:W0:Y:S01]  /*04f0*/  @!P0 LDC.64 R14, c[0x0][0x3f8] ;  /* 0x0000fe00ff0e8b82 */ /* 0x000e220000000a00 */
[----:B------:R-:W-:Y:S01]  /*0500*/  ISETP.GE.AND.EX P4, PT, R5, UR17, PT, P1 ;  /* 0x0000001105007c0c */ /* 0x000fe2000bf86310 */
[----:B------:R-:W-:Y:S01]  /*0510*/  USHF.R.S32.HI UR5, URZ, 0x1f, UR7 ;  /* 0x0000001fff057899 */ /* 0x000fe20008011407 */
[----:B------:R-:W-:-:S03]  /*0520*/  LEA.HI.X.SX32 R7, R0, RZ, 0x1, P2 ;  /* 0x000000ff00077211 */ /* 0x000fc600010f0eff */
[----:B------:R-:W-:Y:S01]  /*0530*/  UIMAD UR5, UR5, UR18, URZ ;  /* 0x00000012050572a4 */ /* 0x000fe2000f8e02ff */
[----:B------:R-:W-:Y:S01]  /*0540*/  ISETP.GE.U32.AND P1, PT, R35, UR16, PT ;  /* 0x0000001023007c0c */ /* 0x000fe2000bf26070 */
[----:B------:R-:W1:Y:S01]  /*0550*/  @!P0 LDC.64 R10, c[0x0][0x398] ;  /* 0x0000e600ff0a8b82 */ /* 0x000e620000000a00 */
[----:B------:R-:W-:Y:S01]  /*0560*/  IMAD.WIDE.U32 R6, R3, UR7, R6 ;  /* 0x0000000703067c25 */ /* 0x000fe2000f8e0006 */
[----:B------:R-:W-:Y:S01]  /*0570*/  UIMAD UR5, UR7, UR19, UR5 ;  /* 0x00000013070572a4 */ /* 0x000fe2000f8e0205 */
[----:B------:R-:W-:Y:S01]  /*0580*/  @!P0 SHF.R.S32.HI R12, RZ, 0x1f, R4 ;  /* 0x0000001fff0c8819 */ /* 0x000fe20000011404 */
[----:B------:R-:W-:Y:S01]  /*0590*/  STL [R1+0x4d0], R31 ;  /* 0x0004d01f01007387 */ /* 0x000fe20000100800 */
[----:B------:R-:W-:Y:S01]  /*05a0*/  ISETP.GE.AND.EX P3, PT, R29, UR17, PT, P1 ;  /* 0x000000111d007c0c */ /* 0x000fe2000bf66310 */
[----:B------:R-:W2:Y:S02]  /*05b0*/  LDCU.64 UR6, c[0x0][0x3b8] ;  /* 0x00007700ff0677ac */ /* 0x000ea40008000a00 */
[----:B------:R-:W3:Y:S01]  /*05c0*/  @!P4 LDC.64 R22, c[0x0][0x3f8] ;  /* 0x0000fe00ff16cb82 */ /* 0x000ee20000000a00 */
[----:B------:R-:W-:-:S02]  /*05d0*/  IADD3 R21, PT, PT, R7, UR5, RZ ;  /* 0x0000000507157c10 */ /* 0x000fc4000fffe0ff */
[----:B------:R-:W-:-:S05]  /*05e0*/  @!P0 MOV R20, R6 ;  /* 0x0000000600148202 */ /* 0x000fca0000000f00 */
[----:B------:R-:W4:Y:S01]  /*05f0*/  @!P0 LDC.64 R8, c[0x0][0x3a0] ;  /* 0x0000e800ff088b82 */ /* 0x000f220000000a00 */
[----:B0-----:R-:W-:Y:S01]  /*0600*/  @!P0 IMAD R0, R12, R14, RZ ;  /* 0x0000000e0c008224 */ /* 0x001fe200078e02ff */
[----:B------:R-:W-:-:S03]  /*0610*/  @P4 LOP3.LUT R30, R30, 0x1000000, RZ, 0xfc, !PT ;  /* 0x010000001e1e4812 */ /* 0x000fc600078efcff */
[C---:B------:R-:W-:Y:S02]  /*0620*/  @!P0 IMAD R3, R4.reuse, R15, R0 ;  /* 0x0000000f04038224 */ /* 0x040fe400078e0200 */
[----:B------:R-:W-:Y:S01]  /*0630*/  @!P0 IMAD.WIDE.U32 R14, R4, R14, R20 ;  /* 0x0000000e040e8225 */ /* 0x000fe200078e0014 */
[----:B------:R0:W-:Y:S01]  /*0640*/  @!P0 STL [R1+0x3b8], R12 ;  /* 0x0003b80c01008387 */ /* 0x0001e20000100800 */
[----:B------:R-:W-:Y:S01]  /*0650*/  LOP3.LUT R30, R30, 0xff7fffff, RZ, 0xc0, !PT ;  /* 0xff7fffff1e1e7812 */ /* 0x000fe200078ec0ff */
[----:B------:R-:W2:Y:S02]  /*0660*/  @!P4 LDC.64 R26, c[0x0][0x3a0] ;  /* 0x0000e800ff1acb82 */ /* 0x000ea40000000a00 */
[----:B------:R-:W-:Y:S02]  /*0670*/  @!P0 IADD3 R3, PT, PT, R15, R3, RZ ;  /* 0x000000030f038210 */ /* 0x000fe40007ffe0ff */
[----:B------:R-:W-:-:S04]  /*0680*/  @!P0 SHF.L.U32 R15, R14, 0x1, RZ ;  /* 0x000000010e0f8819 */ /* 0x000fc800000006ff */
[----:B0-----:R-:W0:Y:S01]  /*0690*/  @!P3 LDC.64 R12, c[0x0][0x3f8] ;  /* 0x0000fe00ff0cbb82 */ /* 0x001e220000000a00 */
[----:B------:R-:W-:Y:S02]  /*06a0*/  @!P0 SHF.L.U64.HI R14, R14, 0x1, R3 ;  /* 0x000000010e0e8819 */ /* 0x000fe40000010203 */
[----:B------:R-:W-:Y:S02]  /*06b0*/  @P3 LOP3.LUT R30, R30, 0x800000, RZ, 0xfc, !PT ;  /* 0x008000001e1e3812 */ /* 0x000fe400078efcff */
[----:B------:R-:W-:Y:S02]  /*06c0*/  ISETP.GE.U32.AND P1, PT, R2, UR16, PT ;  /* 0x0000001002007c0c */ /* 0x000fe4000bf26070 */
[----:B------:R-:W-:Y:S01]  /*06d0*/  SHF.R.S32.HI R3, RZ, 0x1f, R2 ;  /* 0x0000001fff037819 */ /* 0x000fe20000011402 */
[----:B------:R-:W2:Y:S01]  /*06e0*/  @!P4 LDC.64 R24, c[0x0][0x398] ;  /* 0x0000e600ff18cb82 */ /* 0x000ea20000000a00 */
[----:B-1----:R-:W-:Y:S01]  /*06f0*/  @!P0 IADD3 R10, P3, PT, R15, R10, RZ ;  /* 0x0000000a0f0a8210 */ /* 0x002fe20007f7e0ff */
[----:B---3--:R-:W-:Y:S01]  /*0700*/  @!P4 IMAD R0, R5, R22, RZ ;  /* 0x000000160500c224 */ /* 0x008fe200078e02ff */
[----:B------:R-:W-:-:S02]  /*0710*/  ISETP.GE.AND.EX P6, PT, R3, UR17, PT, P1 ;  /* 0x0000001103007c0c */ /* 0x000fc4000bfc6310 */
[----:B------:R-:W-:Y:S02]  /*0720*/  IADD3 R5, PT, PT, R4, 0x40, RZ ;  /* 0x0000004004057810 */ /* 0x000fe40007ffe0ff */
[----:B------:R-:W-:Y:S02]  /*0730*/  @!P0 IADD3.X R11, PT, PT, R14, R11, RZ, P3, !PT ;  /* 0x0000000b0e0b8210 */ /* 0x000fe40001ffe4ff */
[----:B------:R-:W-:Y:S02]  /*0740*/  LOP3.LUT P3, RZ, R30, 0x800000, RZ, 0xc0, !PT ;  /* 0x008000001eff7812 */ /* 0x000fe4000786c0ff */
[----:B----4-:R-:W-:Y:S02]  /*0750*/  @!P0 IADD3 R8, P2, PT, R15, R8, RZ ;  /* 0x000000080f088210 */ /* 0x010fe40007f5e0ff */
[----:B------:R-:W-:Y:S02]  /*0760*/  ISETP.GE.U32.AND P1, PT, R5, UR16, PT ;  /* 0x0000001005007c0c */ /* 0x000fe4000bf26070 */
[----:B------:R-:W-:-:S02]  /*0770*/  SHF.R.S32.HI R33, RZ, 0x1f, R5 ;  /* 0x0000001fff217819 */ /* 0x000fc40000011405 */
[----:B------:R-:W-:Y:S02]  /*0780*/  @!P0 IADD3.X R9, PT, PT, R14, R9, RZ, P2, !PT ;  /* 0x000000090e098210 */ /* 0x000fe400017fe4ff */
[----:B------:R-:W-:Y:S02]  /*0790*/  ISETP.GE.AND.EX P5, PT, R33, UR17, PT, P1 ;  /* 0x0000001121007c0c */ /* 0x000fe4000bfa6310 */
[----:B------:R-:W-:Y:S01]  /*07a0*/  LOP3.LUT R30, R30, 0xffbfffff, RZ, 0xc0, !PT ;  /* 0xffbfffff1e1e7812 */ /* 0x000fe200078ec0ff */
[----:B------:R-:W-:Y:S01]  /*07b0*/  @!P4 IMAD R37, R17, R23, R0 ;  /* 0x000000171125c224 */ /* 0x000fe200078e0200 */
[----:B------:R-:W-:Y:S01]  /*07c0*/  @!P4 MOV R14, R6 ;  /* 0x00000006000ec202 */ /* 0x000fe20000000f00 */
[----:B0-----:R-:W-:Y:S01]  /*07d0*/  @!P3 IMAD R34, R29, R12, RZ ;  /* 0x0000000c1d22b224 */ /* 0x001fe200078e02ff */
[----:B------:R-:W-:Y:S01]  /*07e0*/  @!P4 MOV R15, R21 ;  /* 0x00000015000fc202 */ /* 0x000fe20000000f00 */
[----:B------:R-:W0:Y:S01]  /*07f0*/  @!P3 LDC.64 R18, c[0x0][0x3a0] ;  /* 0x0000e800ff12bb82 */ /* 0x000e220000000a00 */
[----:B------:R-:W-:Y:S01]  /*0800*/  @P6 LOP3.LUT R30, R30, 0x400000, RZ, 0xfc, !PT ;  /* 0x004000001e1e6812 */ /* 0x000fe200078efcff */
[----:B------:R-:W-:Y:S01]  /*0810*/  @!P4 IMAD.WIDE.U32 R22, R17, R22, R14 ;  /* 0x000000161116c225 */ /* 0x000fe200078e000e */
[----:B------:R-:W-:-:S02]  /*0820*/  IADD3 R0, PT, PT, R4, 0x50, RZ ;  /* 0x0000005004007810 */ /* 0x000fc40007ffe0ff */
[----:B------:R-:W-:Y:S01]  /*0830*/  LOP3.LUT R30, R30, 0xffdfffff, RZ, 0xc0, !PT ;  /* 0xffdfffff1e1e7812 */ /* 0x000fe200078ec0ff */
[----:B------:R-:W-:Y:S01]  /*0840*/  @!P3 IMAD R29, R35, R13, R34 ;  /* 0x0000000d231db224 */ /* 0x000fe200078e0222 */
[----:B------:R-:W-:Y:S01]  /*0850*/  @!P4 IADD3 R23, PT, PT, R23, R37, RZ ;  /* 0x000000251717c210 */ /* 0x000fe20007ffe0ff */
[----:B------:R-:W1:Y:S01]  /*0860*/  @!P3 LDC.64 R14, c[0x0][0x398] ;  /* 0x0000e600ff0ebb82 */ /* 0x000e620000000a00 */
[----:B------:R-:W-:Y:S02]  /*0870*/  @!P4 SHF.L.U32 R28, R22, 0x1, RZ ;  /* 0x00000001161cc819 */ /* 0x000fe400000006ff */
[----:B------:R-:W-:Y:S02]  /*0880*/  ISETP.GE.U32.AND P2, PT, R0, UR16, PT ;  /* 0x0000001000007c0c */ /* 0x000fe4000bf46070 */
[----:B------:R-:W-:Y:S02]  /*0890*/  SHF.R.S32.HI R34, RZ, 0x1f, R0 ;  /* 0x0000001fff227819 */ /* 0x000fe40000011400 */
[----:B------:R-:W-:Y:S01]  /*08a0*/  @P5 LOP3.LUT R30, R30, 0x200000, RZ, 0xfc, !PT ;  /* 0x002000001e1e5812 */ /* 0x000fe200078efcff */
[----:B------:R-:W3:Y:S01]  /*08b0*/  @!P6 LDC.64 R16, c[0x0][0x3f8] ;  /* 0x0000fe00ff10eb82 */ /* 0x000ee20000000a00 */
[----:B------:R-:W-:-:S02]  /*08c0*/  @!P4 SHF.L.U64.HI R32, R22, 0x1, R23 ;  /* 0x000000011620c819 */ /* 0x000fc40000010217 */
[----:B--2---:R-:W-:Y:S02]  /*08d0*/  @!P4 IADD3 R36, P1, PT, R28, R26, RZ ;  /* 0x0000001a1c24c210 */ /* 0x004fe40007f3e0ff */
[----:B------:R-:W-:Y:S02]  /*08e0*/  ISETP.GE.AND.EX P4, PT, R34, UR17, PT, P2 ;  /* 0x0000001122007c0c */ /* 0x000fe4000bf86320 */
[----:B------:R-:W-:Y:S02]  /*08f0*/  LOP3.LUT P2, RZ, R30, 0x1000000, RZ, 0xc0, !PT ;  /* 0x010000001eff7812 */ /* 0x000fe4000784c0ff */
[----:B------:R-:W-:Y:S02]  /*0900*/  @!P3 MOV R22, R6 ;  /* 0x000000060016b202 */ /* 0x000fe40000000f00 */
[----:B------:R-:W-:-:S03]  /*0910*/  @!P3 MOV R23, R21 ;  /* 0x000000150017b202 */ /* 0x000fc60000000f00 */
[----:B------:R-:W-:-:S03]  /*0920*/  @!P3 IMAD.WIDE.U32 R12, R35, R12, R22 ;  /* 0x0000000c230cb225 */ /* 0x000fc600078e0016 */
[----:B------:R-:W2:Y:S03]  /*0930*/  @!P5 LDC.64 R22, c[0x0][0x3f8] ;  /* 0x0000fe00ff16db82 */ /* 0x000ea60000000a00 */
[----:B------:R-:W-:Y:S02]  /*0940*/  @!P2 IADD3.X R37, PT, PT, R32, R27, RZ, P1, !PT ;  /* 0x0000001b2025a210 */ /* 0x000fe40000ffe4ff */
[----:B------:R-:W-:-:S03]  /*0950*/  @!P3 IADD3 R13, PT, PT, R13, R29, RZ ;  /* 0x0000001d0d0db210 */ /* 0x000fc60007ffe0ff */
[----:B------:R4:W-:Y:S01]  /*0960*/  STL.64 [R1+0x170], R36 ;  /* 0x0001702401007387 */ /* 0x0009e20000100a00 */
[----:B---3--:R-:W-:Y:S01]  /*0970*/  @!P6 IMAD R3, R3, R16, RZ ;  /* 0x000000100303e224 */ /* 0x008fe200078e02ff */
[----:B----4-:R-:W-:Y:S02]  /*0980*/  @!P2 IADD3 R36, P1, PT, R28, R24, RZ ;  /* 0x000000181c24a210 */ /* 0x010fe40007f3e0ff */
[----:B------:R-:W-:Y:S01]  /*0990*/  @!P3 SHF.L.U32 R24, R12, 0x1, RZ ;  /* 0x000000010c18b819 */ /* 0x000fe200000006ff */
[----:B------:R-:W3:Y:S01]  /*09a0*/  @!P6 LDC.64 R28, c[0x0][0x3a0] ;  /* 0x0000e800ff1ceb82 */ /* 0x000ee20000000a00 */
[----:B------:R-:W-:Y:S02]  /*09b0*/  @!P2 IADD3.X R37, PT, PT, R32, R25, RZ, P1, !PT ;  /* 0x000000192025a210 */ /* 0x000fe40000ffe4ff */
[----:B------:R-:W-:Y:S02]  /*09c0*/  @!P3 SHF.L.U64.HI R32, R12, 0x1, R13 ;  /* 0x000000010c20b819 */ /* 0x000fe4000001020d */
[----:B0-----:R-:W-:Y:S01]  /*09d0*/  @!P3 IADD3 R26, P1, PT, R24, R18, RZ ;  /* 0x00000012181ab210 */ /* 0x001fe20007f3e0ff */
[----:B------:R1:W-:Y:S01]  /*09e0*/  @!P2 STL.64 [R1+0x160], R36 ;  /* 0x000160240100a387 */ /* 0x0003e20000100a00 */
[----:B------:R-:W-:Y:S01]  /*09f0*/  @!P6 MOV R25, R21 ;  /* 0x000000150019e202 */ /* 0x000fe20000000f00 */
[----:B------:R-:W0:Y:S01]  /*0a00*/  @!P6 LDC.64 R12, c[0x0][0x398] ;  /* 0x0000e600ff0ceb82 */ /* 0x000e220000000a00 */
[----:B------:R-:W-:Y:S01]  /*0a10*/  @!P3 IADD3.X R27, PT, PT, R32, R19, RZ, P1, !PT ;  /* 0x00000013201bb210 */ /* 0x000fe20000ffe4ff */
[----:B------:R-:W-:-:S06]  /*0a20*/  @!P6 IMAD R17, R2, R17, R3 ;  /* 0x000000110211e224 */ /* 0x000fcc00078e0203 */
[----:B------:R-:W4:Y:S01]  /*0a30*/  @!P4 LDC.64 R18, c[0x0][0x3f8] ;  /* 0x0000fe00ff12cb82 */ /* 0x000f220000000a00 */
[----:B-1----:R-:W-:Y:S02]  /*0a40*/  @!P3 IADD3 R36, P1, PT, R24, R14, RZ ;  /* 0x0000000e1824b210 */ /* 0x002fe40007f3e0ff */
[----:B------:R-:W-:Y:S01]  /*0a50*/  @!P6 MOV R24, R6 ;  /* 0x000000060018e202 */ /* 0x000fe20000000f00 */
[----:B------:R1:W-:Y:S04]  /*0a60*/  @!P3 STL.64 [R1+0x168], R26 ;  /* 0x0001681a0100b387 */ /* 0x0003e80000100a00 */
[----:B------:R-:W-:Y:S01]  /*0a70*/  @!P6 IMAD.WIDE.U32 R2, R2, R16, R24 ;  /* 0x000000100202e225 */ /* 0x000fe200078e0018 */
[----:B------:R-:W-:Y:S01]  /*0a80*/  @!P3 IADD3.X R37, PT, PT, R32, R15, RZ, P1, !PT ;  /* 0x0000000f2025b210 */ /* 0x000fe20000ffe4ff */
[----:B------:R-:W4:Y:S03]  /*0a90*/  @!P4 LDC.64 R24, c[0x0][0x3a0] ;  /* 0x0000e800ff18cb82 */ /* 0x000f260000000a00 */
[----:B------:R-:W-:-:S02]  /*0aa0*/  @!P6 IADD3 R17, PT, PT, R3, R17, RZ ;  /* 0x000000110311e210 */ /* 0x000fc40007ffe0ff */
[----:B------:R-:W-:-:S03]  /*0ab0*/  @!P6 SHF.L.U32 R32, R2, 0x1, RZ ;  /* 0x000000010220e819 */ /* 0x000fc600000006ff */
[----:B-1----:R-:W1:Y:S01]  /*0ac0*/  @!P5 LDC.64 R26, c[0x0][0x3a0] ;  /* 0x0000e800ff1adb82 */ /* 0x002e620000000a00 */
[----:B------:R-:W-:Y:S01]  /*0ad0*/  @!P6 SHF.L.U64.HI R2, R2, 0x1, R17 ;  /* 0x000000010202e819 */ /* 0x000fe20000010211 */
[----:B--2---:R-:W-:Y:S01]  /*0ae0*/  @!P5 IMAD R3, R33, R22, RZ ;  /* 0x000000162103d224 */ /* 0x004fe200078e02ff */
[----:B------:R-:W-:Y:S02]  /*0af0*/  @!P5 MOV R16, R6 ;  /* 0x000000060010d202 */ /* 0x000fe40000000f00 */
[----:B------:R-:W-:-:S03]  /*0b00*/  @!P5 MOV R17, R21 ;  /* 0x000000150011d202 */ /* 0x000fc60000000f00 */
[----:B------:R-:W2:Y:S01]  /*0b10*/  @!P5 LDC.64 R14, c[0x0][0x398] ;  /* 0x0000e600ff0edb82 */ /* 0x000ea20000000a00 */
[C---:B------:R-:W-:Y:S01]  /*0b20*/  @!P5 IMAD R3, R5.reuse, R23, R3 ;  /* 0x000000170503d224 */ /* 0x040fe200078e0203 */
[----:B---3--:R-:W-:Y:S01]  /*0b30*/  @!P6 IADD3 R28, P1, PT, R32, R28, RZ ;  /* 0x0000001c201ce210 */ /* 0x008fe20007f3e0ff */
[----:B------:R-:W-:-:S03]  /*0b40*/  @!P5 IMAD.WIDE.U32 R22, R5, R22, R16 ;  /* 0x000000160516d225 */ /* 0x000fc600078e0010 */
[----:B------:R-:W-:Y:S02]  /*0b50*/  @!P6 IADD3.X R29, PT, PT, R2, R29, RZ, P1, !PT ;  /* 0x0000001d021de210 */ /* 0x000fe40000ffe4ff */
[----:B0-----:R-:W-:Y:S01]  /*0b60*/  @!P6 IADD3 R12, P1, PT, R32, R12, RZ ;  /* 0x0000000c200ce210 */ /* 0x001fe20007f3e0ff */
[----:B------:R-:W0:Y:S01]  /*0b70*/  @!P4 LDC.64 R16, c[0x0][0x398] ;  /* 0x0000e600ff10cb82 */ /* 0x000e220000000a00 */
[----:B------:R-:W-:Y:S02]  /*0b80*/  @!P5 IADD3 R3, PT, PT, R23, R3, RZ ;  /* 0x000000031703d210 */ /* 0x000fe40007ffe0ff */
[----:B------:R-:W-:Y:S02]  /*0b90*/  @!P6 IADD3.X R13, PT, PT, R2, R13, RZ, P1, !PT ;  /* 0x0000000d020de210 */ /* 0x000fe40000ffe4ff */
[C---:B------:R-:W-:Y:S02]  /*0ba0*/  @!P5 SHF.L.U32 R2, R22.reuse, 0x1, RZ ;  /* 0x000000011602d819 */ /* 0x040fe400000006ff */
[----:B------:R-:W-:Y:S01]  /*0bb0*/  @!P5 SHF.L.U64.HI R3, R22, 0x1, R3 ;  /* 0x000000011603d819 */ /* 0x000fe20000010203 */
[----:B----4-:R-:W-:Y:S01]  /*0bc0*/  @!P4 IMAD R34, R34, R18, RZ ;  /* 0x000000122222c224 */ /* 0x010fe200078e02ff */
[----:B------:R-:W-:-:S02]  /*0bd0*/  @!P4 MOV R22, R6 ;  /* 0x000000060016c202 */ /* 0x000fc40000000f00 */
[----:B------:R-:W-:Y:S01]  /*0be0*/  @!P4 MOV R23, R21 ;  /* 0x000000150017c202 */ /* 0x000fe20000000f00 */
[----:B------:R-:W-:Y:S01]  /*0bf0*/  @!P4 IMAD R19, R0, R19, R34 ;  /* 0x000000130013c224 */ /* 0x000fe200078e0222 */
[----:B-1----:R-:W-:Y:S01]  /*0c00*/  @!P5 IADD3 R26, P1, PT, R2, R26, RZ ;  /* 0x0000001a021ad210 */ /* 0x002fe20007f3e0ff */
[----:B------:R-:W-:-:S03]  /*0c10*/  @!P4 IMAD.WIDE.U32 R22, R0, R18, R22 ;  /* 0x000000120016c225 */ /* 0x000fc600078e0016 */
[----:B------:R-:W-:Y:S02]  /*0c20*/  @!P5 IADD3.X R27, PT, PT, R3, R27, RZ, P1, !PT ;  /* 0x0000001b031bd210 */ /* 0x000fe40000ffe4ff */
[----:B--2---:R-:W-:Y:S02]  /*0c30*/  @!P5 IADD3 R14, P1, PT, R2, R14, RZ ;  /* 0x0000000e020ed210 */ /* 0x004fe40007f3e0ff */
[----:B------:R-:W-:Y:S02]  /*0c40*/  @!P4 IADD3 R19, PT, PT, R23, R19, RZ ;  /* 0x000000131713c210 */ /* 0x000fe40007ffe0ff */
[C---:B------:R-:W-:Y:S02]  /*0c50*/  @!P4 SHF.L.U32 R0, R22.reuse, 0x1, RZ ;  /* 0x000000011600c819 */ /* 0x040fe400000006ff */
[----:B------:R-:W-:Y:S02]  /*0c60*/  @!P5 IADD3.X R15, PT, PT, R3, R15, RZ, P1, !PT ;  /* 0x0000000f030fd210 */ /* 0x000fe40000ffe4ff */
[----:B------:R-:W-:-:S02]  /*0c70*/  @!P4 SHF.L.U64.HI R22, R22, 0x1, R19 ;  /* 0x000000011616c819 */ /* 0x000fc40000010213 */
[----:B------:R-:W-:-:S04]  /*0c80*/  @!P4 IADD3 R24, P1, PT, R0, R24, RZ ;  /* 0x000000180018c210 */ /* 0x000fc80007f3e0ff */
[----:B------:R-:W-:Y:S02]  /*0c90*/  @!P4 IADD3.X R25, PT, PT, R22, R25, RZ, P1, !PT ;  /* 0x000000191619c210 */ /* 0x000fe40000ffe4ff */
[----:B0-----:R-:W-:Y:S02]  /*0ca0*/  @!P4 IADD3 R16, P1, PT, R0, R16, RZ ;  /* 0x000000100010c210 */ /* 0x001fe40007f3e0ff */
[----:B------:R-:W-:Y:S02]  /*0cb0*/  IADD3 R0, PT, PT, R4, 0x60, RZ ;  /* 0x0000006004007810 */ /* 0x000fe40007ffe0ff */
[----:B------:R-:W-:Y:S02]  /*0cc0*/  @!P4 IADD3.X R17, PT, PT, R22, R17, RZ, P1, !PT ;  /* 0x000000111611c210 */ /* 0x000fe40000ffe4ff */
[----:B------:R-:W-:Y:S02]  /*0cd0*/  ISETP.GE.U32.AND P1, PT, R0, UR16, PT ;  /* 0x0000001000007c0c */ /* 0x000fe4000bf26070 */
[----:B------:R-:W-:-:S04]  /*0ce0*/  SHF.R.S32.HI R5, RZ, 0x1f, R0 ;  /* 0x0000001fff057819 */ /* 0x000fc80000011400 */
[----:B------:R-:W-:-:S13]  /*0cf0*/  ISETP.GE.AND.EX P2, PT, R5, UR17, PT, P1 ;  /* 0x0000001105007c0c */ /* 0x000fda000bf46310 */
[----:B------:R-:W0:Y:S01]  /*0d00*/  @!P2 LDC.64 R2, c[0x0][0x3f8] ;  /* 0x0000fe00ff02ab82 */ /* 0x000e220000000a00 */
[----:B------:R-:W-:Y:S02]  /*0d10*/  @!P2 MOV R18, R6 ;  /* 0x000000060012a202 */ /* 0x000fe40000000f00 */
[----:B------:R-:W-:-:S05]  /*0d20*/  @!P2 MOV R19, R21 ;  /* 0x000000150013a202 */ /* 0x000fca0000000f00 */
[----:B------:R-:W1:Y:S01]  /*0d30*/  @!P2 LDC.64 R22, c[0x0][0x3a0] ;  /* 0x0000e800ff16ab82 */ /* 0x000e620000000a00 */
[-C--:B0-----:R-:W-:Y:S02]  /*0d40*/  @!P2 IMAD R5, R5, R2.reuse, RZ ;  /* 0x000000020505a224 */ /* 0x081fe400078e02ff */
[----:B------:R-:W-:-:S04]  /*0d50*/  @!P2 IMAD.WIDE.U32 R18, R0, R2, R18 ;  /* 0x000000020012a225 */ /* 0x000fc800078e0012 */
[----:B------:R-:W-:Y:S01]  /*0d60*/  @!P2 IMAD R3, R0, R3, R5 ;  /* 0x000000030003a224 */ /* 0x000fe200078e0205 */
[----:B------:R-:W-:-:S04]  /*0d70*/  @!P2 SHF.L.U32 R2, R18, 0x1, RZ ;  /* 0x000000011202a819 */ /* 0x000fc800000006ff */
[----:B------:R-:W-:-:S04]  /*0d80*/  @!P2 IADD3 R0, PT, PT, R19, R3, RZ ;  /* 0x000000031300a210 */ /* 0x000fc80007ffe0ff */
[----:B------:R-:W-:Y:S02]  /*0d90*/  @!P2 SHF.L.U64.HI R0, R18, 0x1, R0 ;  /* 0x000000011200a819 */ /* 0x000fe40000010200 */
[----:B------:R-:W0:Y:S01]  /*0da0*/  @!P2 LDC.64 R18, c[0x0][0x398] ;  /* 0x0000e600ff12ab82 */ /* 0x000e220000000a00 */
[----:B-1----:R-:W-:Y:S02]  /*0db0*/  @!P2 IADD3 R22, P1, PT, R2, R22, RZ ;  /* 0x000000160216a210 */ /* 0x002fe40007f3e0ff */
[----:B------:R-:W-:Y:S02]  /*0dc0*/  LOP3.LUT R30, R30, 0xffefffff, RZ, 0xc0, !PT ;  /* 0xffefffff1e1e7812 */ /* 0x000fe400078ec0ff */
[----:B------:R-:W-:Y:S02]  /*0dd0*/  @!P2 IADD3.X R23, PT, PT, R0, R23, RZ, P1, !PT ;  /* 0x000000170017a210 */ /* 0x000fe40000ffe4ff */
[----:B------:R-:W-:-:S04]  /*0de0*/  @P4 LOP3.LUT R30, R30, 0x100000, RZ, 0xfc, !PT ;  /* 0x001000001e1e4812 */ /* 0x000fc800078efcff */
[----:B------:R-:W-:Y:S02]  /*0df0*/  LOP3.LUT R30, R30, 0xfff7ffff, RZ, 0xc0, !PT ;  /* 0xfff7ffff1e1e7812 */ /* 0x000fe400078ec0ff */
[----:B0-----:R-:W-:-:S04]  /*0e00*/  @!P2 IADD3 R18, P1, PT, R2, R18, RZ ;  /* 0x000000120212a210 */ /* 0x001fc80007f3e0ff */
[----:B------:R-:W-:Y:S02]  /*0e10*/  @!P2 IADD3.X R19, PT, PT, R0, R19, RZ, P1, !PT ;  /* 0x000000130013a210 */ /* 0x000fe40000ffe4ff */
[----:B------:R-:W-:-:S04]  /*0e20*/  IADD3 R0, PT, PT, R4, 0x70, RZ ;  /* 0x0000007004007810 */ /* 0x000fc80007ffe0ff */
[----:B------:R-:W-:Y:S02]  /*0e30*/  SHF.R.S32.HI R5, RZ, 0x1f, R0 ;  /* 0x0000001fff057819 */ /* 0x000fe40000011400 */
[----:B------:R-:W-:Y:S02]  /*0e40*/  ISETP.GE.U32.AND P1, PT, R0, UR16, PT ;  /* 0x0000001000007c0c */ /* 0x000fe4000bf26070 */
[----:B------:R-:W-:Y:S02]  /*0e50*/  @P2 LOP3.LUT R30, R30, 0x80000, RZ, 0xfc, !PT ;  /* 0x000800001e1e2812 */ /* 0x000fe400078efcff */
[----:B------:R-:W-:-:S13]  /*0e60*/  ISETP.GE.AND.EX P2, PT, R5, UR17, PT, P1 ;  /* 0x0000001105007c0c */ /* 0x000fda000bf46310 */
[----:B------:R-:W0:Y:S08]  /*0e70*/  @!P2 LDC.64 R32, c[0x0][0x3f8] ;  /* 0x0000fe00ff20ab82 */ /* 0x000e300000000a00 */
[----:B------:R-:W1:Y:S01]  /*0e80*/  @!P2 LDC.64 R2, c[0x0][0x3a0] ;  /* 0x0000e800ff02ab82 */ /* 0x000e620000000a00 */
[----:B------:R-:W-:Y:S02]  /*0e90*/  @!P2 MOV R34, R6 ;  /* 0x000000060022a202 */ /* 0x000fe40000000f00 */
[----:B------:R-:W-:Y:S01]  /*0ea0*/  @!P2 MOV R35, R21 ;  /* 0x000000150023a202 */ /* 0x000fe20000000f00 */
[----:B------:R1:W-:Y:S01]  /*0eb0*/  @!P3 STL.64 [R1+0x158], R36 ;  /* 0x000158240100b387 */ /* 0x0003e20000100a00 */
[----:B0-----:R-:W-:-:S02]  /*0ec0*/  @!P2 IMAD R5, R5, R32, RZ ;  /* 0x000000200505a224 */ /* 0x001fc400078e02ff */
[----:B------:R-:W-:-:S04]  /*0ed0*/  @!P2 IMAD.WIDE.U32 R34, R0, R32, R34 ;  /* 0x000000200022a225 */ /* 0x000fc800078e0022 */
[----:B------:R-:W-:Y:S01]  /*0ee0*/  @!P2 IMAD R33, R0, R33, R5 ;  /* 0x000000210021a224 */ /* 0x000fe200078e0205 */
[----:B------:R-:W-:-:S04]  /*0ef0*/  @!P2 SHF.L.U32 R5, R34, 0x1, RZ ;  /* 0x000000012205a819 */ /* 0x000fc800000006ff */
[----:B------:R-:W-:Y:S02]  /*0f00*/  @!P2 IADD3 R0, PT, PT, R35, R33, RZ ;  /* 0x000000212300a210 */ /* 0x000fe40007ffe0ff */
[----:B-1----:R-:W-:Y:S02]  /*0f10*/  @!P2 IADD3 R36, P1, PT, R5, R2, RZ ;  /* 0x000000020524a210 */ /* 0x002fe40007f3e0ff */
[----:B------:R-:W-:-:S04]  /*0f20*/  @!P2 SHF.L.U64.HI R0, R34, 0x1, R0 ;  /* 0x000000012200a819 */ /* 0x000fc80000010200 */
[----:B------:R-:W-:Y:S02]  /*0f30*/  @!P2 IADD3.X R37, PT, PT, R0, R3, RZ, P1, !PT ;  /* 0x000000030025a210 */ /* 0x000fe40000ffe4ff */
[----:B------:R-:W0:Y:S01]  /*0f40*/  @!P2 LDC.64 R2, c[0x0][0x398] ;  /* 0x0000e600ff02ab82 */ /* 0x000e220000000a00 */
[----:B------:R0:W-:Y:S04]  /*0f50*/  STL.64 [R1+0x4d8], R12 ;  /* 0x0004d80c01007387 */ /* 0x0001e80000100a00 */
[----:B------:R1:W-:Y:S01]  /*0f60*/  STL [R1+0x4d4], R13 ;  /* 0x0004d40d01007387 */ /* 0x0003e20000100800 */
[----:B------:R-:W-:-:S03]  /*0f70*/  LOP3.LUT R30, R30, 0xfffbffff, RZ, 0xc0, !PT ;  /* 0xfffbffff1e1e7812 */ /* 0x000fc600078ec0ff */
[----:B------:R-:W-:Y:S01]  /*0f80*/  @!P2 STL.64 [R1+0x148], R36 ;  /* 0x000148240100a387 */ /* 0x000fe20000100a00 */
[----:B------:R-:W-:Y:S02]  /*0f90*/  @P2 LOP3.LUT R30, R30, 0x40000, RZ, 0xfc, !PT ;  /* 0x000400001e1e2812 */ /* 0x000fe400078efcff */
[----:B0-----:R-:W-:-:S04]  /*0fa0*/  @!P2 IADD3 R12, P1, PT, R5, R2, RZ ;  /* 0x00000002050ca210 */ /* 0x001fc80007f3e0ff */
[----:B-1----:R-:W-:Y:S02]  /*0fb0*/  @!P2 IADD3.X R13, PT, PT, R0, R3, RZ, P1, !PT ;  /* 0x00000003000da210 */ /* 0x002fe40000ffe4ff */
[----:B------:R-:W-:-:S04]  /*0fc0*/  IADD3 R0, PT, PT, R4, 0x80, RZ ;  /* 0x0000008004007810 */ /* 0x000fc80007ffe0ff */
[----:B------:R-:W-:Y:S02]  /*0fd0*/  SHF.R.S32.HI R5, RZ, 0x1f, R0 ;  /* 0x0000001fff057819 */ /* 0x000fe40000011400 */
[----:B------:R-:W-:Y:S01]  /*0fe0*/  ISETP.GE.U32.AND P1, PT, R0, UR16, PT ;  /* 0x0000001000007c0c */ /* 0x000fe2000bf26070 */
[----:B------:R0:W-:Y:S03]  /*0ff0*/  @!P2 STL.64 [R1+0x150], R12 ;  /* 0x0001500c0100a387 */ /* 0x0001e60000100a00 */
[----:B------:R-:W-:-:S13]  /*1000*/  ISETP.GE.AND.EX P2, PT, R5, UR17, PT, P1 ;  /* 0x0000001105007c0c */ /* 0x000fda000bf46310 */
[----:B------:R-:W1:Y:S01]  /*1010*/  @!P2 LDC.64 R2, c[0x0][0x3f8] ;  /* 0x0000fe00ff02ab82 */ /* 0x000e620000000a00 */
[----:B------:R-:W-:Y:S02]  /*1020*/  @!P2 MOV R34, R6 ;  /* 0x000000060022a202 */ /* 0x000fe40000000f00 */
[----:B------:R-:W-:-:S05]  /*1030*/  @!P2 MOV R35, R21 ;  /* 0x000000150023a202 */ /* 0x000fca0000000f00 */
[----:B------:R-:W0:Y:S01]  /*1040*/  @!P2 LDC.64 R32, c[0x0][0x3a0] ;  /* 0x0000e800ff20ab82 */ /* 0x000e220000000a00 */
[-C--:B-1----:R-:W-:Y:S02]  /*1050*/  @!P2 IMAD R5, R5, R2.reuse, RZ ;  /* 0x000000020505a224 */ /* 0x082fe400078e02ff */
[----:B------:R-:W-:-:S04]  /*1060*/  @!P2 IMAD.WIDE.U32 R34, R0, R2, R34 ;  /* 0x000000020022a225 */ /* 0x000fc800078e0022 */
[----:B------:R-:W-:Y:S01]  /*1070*/  @!P2 IMAD R3, R0, R3, R5 ;  /* 0x000000030003a224 */ /* 0x000fe200078e0205 */
[----:B------:R-:W-:-:S04]  /*1080*/  @!P2 SHF.L.U32 R0, R34, 0x1, RZ ;  /* 0x000000012200a819 */ /* 0x000fc800000006ff */
[----:B------:R-:W-:-:S04]  /*1090*/  @!P2 IADD3 R3, PT, PT, R35, R3, RZ ;  /* 0x000000032303a210 */ /* 0x000fc80007ffe0ff */
[----:B------:R-:W-:Y:S02]  /*10a0*/  @!P2 SHF.L.U64.HI R34, R34, 0x1, R3 ;  /* 0x000000012222a819 */ /* 0x000fe40000010203 */
[----:B------:R-:W1:Y:S01]  /*10b0*/  @!P2 LDC.64 R2, c[0x0][0x398] ;  /* 0x0000e600ff02ab82 */ /* 0x000e620000000a00 */
[----:B0-----:R-:W-:-:S04]  /*10c0*/  @!P2 IADD3 R12, P1, PT, R0, R32, RZ ;  /* 0x00000020000ca210 */ /* 0x001fc80007f3e0ff */
[----:B------:R-:W-:-:S05]  /*10d0*/  @!P2 IADD3.X R13, PT, PT, R34, R33, RZ, P1, !PT ;  /* 0x00000021220da210 */ /* 0x000fca0000ffe4ff */
[----:B------:R1:W-:Y:S01]  /*10e0*/  @!P2 STL.64 [R1+0x308], R12 ;  /* 0x0003080c0100a387 */ /* 0x0003e20000100a00 */
[----:B------:R-:W-:-:S04]  /*10f0*/  LOP3.LUT R30, R30, 0xfffdffff, RZ, 0xc0, !PT ;  /* 0xfffdffff1e1e7812 */ /* 0x000fc800078ec0ff */
[----:B------:R-:W-:Y:S02]  /*1100*/  @P2 LOP3.LUT R30, R30, 0x20000, RZ, 0xfc, !PT ;  /* 0x000200001e1e2812 */ /* 0x000fe400078efcff */
[----:B-1----:R-:W-:Y:S02]  /*1110*/  @!P2 IADD3 R12, P1, PT, R0, R2, RZ ;  /* 0x00000002000ca210 */ /* 0x002fe40007f3e0ff */
[----:B------:R-:W-:Y:S02]  /*1120*/  IADD3 R0, PT, PT, R4, 0x90, RZ ;  /* 0x0000009004007810 */ /* 0x000fe40007ffe0ff */
[----:B------:R-:W-:Y:S02]  /*1130*/  @!P2 IADD3.X R13, PT, PT, R34, R3, RZ, P1, !PT ;  /* 0x00000003220da210 */ /* 0x000fe40000ffe4ff */
        /* <DEDUP_REMOVED lines=27> */
[----:B------:R-:W1:Y:S08]  /*12f0*/  @!P2 LDC.64 R32, c[0x0][0x3f8] ;  /* 0x0000fe00ff20ab82 */ /* 0x000e700000000a00 */
[----:B------:R-:W0:Y:S01]  /*1300*/  @!P2 LDC.64 R2, c[0x0][0x3a0] ;  /* 0x0000e800ff02ab82 */ /* 0x000e220000000a00 */
[----:B------:R-:W-:Y:S02]  /*1310*/  @!P2 MOV R34, R6 ;  /* 0x000000060022a202 */ /* 0x000fe40000000f00 */
[----:B------:R-:W-:Y:S01]  /*1320*/  @!P2 MOV R35, R21 ;  /* 0x000000150023a202 */ /* 0x000fe20000000f00 */
[----:B-1----:R-:W-:-:S02]  /*1330*/  @!P2 IMAD R5, R5, R32, RZ ;  /* 0x000000200505a224 */ /* 0x002fc400078e02ff */
[----:B------:R-:W-:-:S04]  /*1340*/  @!P2 IMAD.WIDE.U32 R34, R0, R32, R34 ;  /* 0x000000200022a225 */ /* 0x000fc800078e0022 */
[----:B------:R-:W-:Y:S01]  /*1350*/  @!P2 IMAD R33, R0, R33, R5 ;  /* 0x000000210021a224 */ /* 0x000fe200078e0205 */
[----:B------:R-:W-:-:S04]  /*1360*/  @!P2 SHF.L.U32 R5, R34, 0x1, RZ ;  /* 0x000000012205a819 */ /* 0x000fc800000006ff */
[----:B------:R-:W-:Y:S02]  /*1370*/  @!P2 IADD3 R0, PT, PT, R35, R33, RZ ;  /* 0x000000212300a210 */ /* 0x000fe40007ffe0ff */
[----:B0-----:R-:W-:Y:S02]  /*1380*/  @!P2 IADD3 R12, P1, PT, R5, R2, RZ ;  /* 0x00000002050ca210 */ /* 0x001fe40007f3e0ff */
[----:B------:R-:W-:-:S04]  /*1390*/  @!P2 SHF.L.U64.HI R0, R34, 0x1, R0 ;  /* 0x000000012200a819 */ /* 0x000fc80000010200 */
[----:B------:R-:W-:Y:S02]  /*13a0*/  @!P2 IADD3.X R13, PT, PT, R0, R3, RZ, P1, !PT ;  /* 0x00000003000da210 */ /* 0x000fe40000ffe4ff */
[----:B------:R-:W0:Y:S03]  /*13b0*/  @!P2 LDC.64 R2, c[0x0][0x398] ;  /* 0x0000e600ff02ab82 */ /* 0x000e260000000a00 */
[----:B------:R0:W-:Y:S01]  /*13c0*/  @!P2 STL.64 [R1+0x2e0], R12 ;  /* 0x0002e00c0100a387 */ /* 0x0001e20000100a00 */
[----:B------:R-:W-:-:S04]  /*13d0*/  LOP3.LUT R30, R30, 0xffff7fff, RZ, 0xc0, !PT ;  /* 0xffff7fff1e1e7812 */ /* 0x000fc800078ec0ff */
[----:B------:R-:W-:Y:S02]  /*13e0*/  @P2 LOP3.LUT R30, R30, 0x8000, RZ, 0xfc, !PT ;  /* 0x000080001e1e2812 */ /* 0x000fe400078efcff */
[----:B0-----:R-:W-:-:S04]  /*13f0*/  @!P2 IADD3 R12, P1, PT, R5, R2, RZ ;  /* 0x00000002050ca210 */ /* 0x001fc80007f3e0ff */
[----:B------:R-:W-:Y:S02]  /*1400*/  @!P2 IADD3.X R13, PT, PT, R0, R3, RZ, P1, !PT ;  /* 0x00000003000da210 */ /* 0x000fe40000ffe4ff */
        /* <DEDUP_REMOVED lines=8> */
[----:B------:R-:W2:Y:S01]  /*1490*/  @!P2 LDC.64 R36, c[0x0][0x3a0] ;  /* 0x0000e800ff24ab82 */ /* 0x000ea20000000a00 */
[-C--:B-1----:R-:W-:Y:S02]  /*14a0*/  @!P2 IMAD R5, R5, R2.reuse, RZ ;  /* 0x000000020505a224 */ /* 0x082fe400078e02ff */
[----:B------:R-:W-:-:S04]  /*14b0*/  @!P2 IMAD.WIDE.U32 R32, R0, R2, R32 ;  /* 0x000000020020a225 */ /* 0x000fc800078e0020 */
[----:B------:R-:W-:-:S05]  /*14c0*/  @!P2 IMAD R3, R0, R3, R5 ;  /* 0x000000030003a224 */ /* 0x000fca00078e0205 */
[----:B------:R-:W-:Y:S02]  /*14d0*/  @!P2 IADD3 R0, PT, PT, R33, R3, RZ ;  /* 0x000000032100a210 */ /* 0x000fe40007ffe0ff */
[----:B------:R-:W0:Y:S01]  /*14e0*/  @!P2 LDC.64 R2, c[0x0][0x398] ;  /* 0x0000e600ff02ab82 */ /* 0x000e220000000a00 */
[C---:B------:R-:W-:Y:S02]  /*14f0*/  @!P2 SHF.L.U32 R5, R32.reuse, 0x1, RZ ;  /* 0x000000012005a819 */ /* 0x040fe400000006ff */
[----:B------:R-:W-:Y:S02]  /*1500*/  @!P2 SHF.L.U64.HI R0, R32, 0x1, R0 ;  /* 0x000000012000a819 */ /* 0x000fe40000010200 */
[----:B--2---:R-:W-:-:S04]  /*1510*/  @!P2 IADD3 R36, P1, PT, R5, R36, RZ ;  /* 0x000000240524a210 */ /* 0x004fc80007f3e0ff */
[----:B------:R-:W-:Y:S02]  /*1520*/  @!P2 IADD3.X R37, PT, PT, R0, R37, RZ, P1, !PT ;  /* 0x000000250025a210 */ /* 0x000fe40000ffe4ff */
[----:B------:R-:W-:Y:S02]  /*1530*/  LOP3.LUT R30, R30, 0xffffbfff, RZ, 0xc0, !PT ;  /* 0xffffbfff1e1e7812 */ /* 0x000fe400078ec0ff */
[----:B0-----:R-:W-:-:S04]  /*1540*/  @!P2 IADD3 R12, P1, PT, R5, R2, RZ ;  /* 0x00000002050ca210 */ /* 0x001fc80007f3e0ff */
[----:B------:R-:W-:Y:S02]  /*1550*/  @!P2 IADD3.X R13, PT, PT, R0, R3, RZ, P1, !PT ;  /* 0x00000003000da210 */ /* 0x000fe40000ffe4ff */
[----:B------:R-:W-:-:S04]  /*1560*/  IADD3 R0, PT, PT, R4, 0xc0, RZ ;  /* 0x000000c004007810 */ /* 0x000fc80007ffe0ff */
[----:B------:R-:W-:Y:S02]  /*1570*/  SHF.R.S32.HI R5, RZ, 0x1f, R0 ;  /* 0x0000001fff057819 */ /* 0x000fe40000011400 */
[----:B------:R-:W-:Y:S01]  /*1580*/  ISETP.GE.U32.AND P1, PT, R0, UR16, PT ;  /* 0x0000001000007c0c */ /* 0x000fe2000bf26070 */
[----:B------:R0:W-:Y:S01]  /*1590*/  @!P2 STL.64 [R1+0x2d8], R12 ;  /* 0x0002d80c0100a387 */ /* 0x0001e20000100a00 */
[----:B------:R-:W-:Y:S02]  /*15a0*/  @P2 LOP3.LUT R30, R30, 0x4000, RZ, 0xfc, !PT ;  /* 0x000040001e1e2812 */ /* 0x000fe400078efcff */
        /* <DEDUP_REMOVED lines=155> */
[----:B0-----:R-:W-:Y:S02]  /*1f60*/  @!P2 IADD3 R12, P1, PT, R0, R2, RZ ;  /* 0x00000002000ca210 */ /* 0x001fe40007f3e0ff */
        /* <DEDUP_REMOVED lines=157> */
[----:B------:R1:W-:Y:S02]  /*2940*/  @!P2 STL.64 [R1+0x218], R12 ;  /* 0x0002180c0100a387 */ /* 0x0003e40000100a00 */
[----:B-1----:R-:W-:Y:S02]  /*2950*/  @!P2 IADD3 R12, P1, PT, R0, R2, RZ ;  /* 0x00000002000ca210 */ /* 0x002fe40007f3e0ff */
[----:B------:R-:W-:Y:S02]  /*2960*/  IADD3 R0, PT, PT, R4, 0x1a0, RZ ;  /* 0x000001a004007810 */ /* 0x000fe40007ffe0ff */
[----:B------:R-:W-:Y:S02]  /*2970*/  @!P2 IADD3.X R13, PT, PT, R34, R3, RZ, P1, !PT ;  /* 0x00000003220da210 */ /* 0x000fe40000ffe4ff */
[----:B------:R-:W-:Y:S02]  /*2980*/  SHF.R.S32.HI R5, RZ, 0x1f, R0 ;  /* 0x0000001fff057819 */ /* 0x000fe40000011400 */
[----:B------:R-:W-:-:S04]  /*2990*/  ISETP.GE.U32.AND P1, PT, R0, UR16, PT ;  /* 0x0000001000007c0c */ /* 0x000fc8000bf26070 */
[----:B------:R-:W-:-:S13]  /*29a0*/  ISETP.GE.AND.EX P1, PT, R5, UR17, PT, P1 ;  /* 0x0000001105007c0c */ /* 0x000fda000bf26310 */
[----:B------:R-:W0:Y:S08]  /*29b0*/  @!P1 LDC.64 R32, c[0x0][0x3f8] ;  /* 0x0000fe00ff209b82 */ /* 0x000e300000000a00 */
[----:B------:R-:W1:Y:S01]  /*29c0*/  @!P1 LDC.64 R2, c[0x0][0x3a0] ;  /* 0x0000e800ff029b82 */ /* 0x000e620000000a00 */
[----:B------:R-:W-:Y:S02]  /*29d0*/  @!P1 MOV R34, R6 ;  /* 0x0000000600229202 */ /* 0x000fe40000000f00 */
[----:B------:R-:W-:-:S02]  /*29e0*/  @!P1 MOV R35, R21 ;  /* 0x0000001500239202 */ /* 0x000fc40000000f00 */
[----:B------:R-:W-:Y:S01]  /*29f0*/  LOP3.LUT R30, R30, 0xfffffffe, RZ, 0xc0, !PT ;  /* 0xfffffffe1e1e7812 */ /* 0x000fe200078ec0ff */
[-C--:B0-----:R-:W-:Y:S02]  /*2a00*/  @!P1 IMAD R5, R5, R32.reuse, RZ ;  /* 0x0000002005059224 */ /* 0x081fe400078e02ff */
[----:B------:R-:W-:-:S04]  /*2a10*/  @!P1 IMAD.WIDE.U32 R34, R0, R32, R34 ;  /* 0x0000002000229225 */ /* 0x000fc800078e0022 */
[----:B------:R-:W-:Y:S01]  /*2a20*/  @!P1 IMAD R33, R0, R33, R5 ;  /* 0x0000002100219224 */ /* 0x000fe200078e0205 */
[----:B------:R-:W-:Y:S01]  /*2a30*/  @!P1 SHF.L.U32 R5, R34, 0x1, RZ ;  /* 0x0000000122059819 */ /* 0x000fe200000006ff */
[----:B------:R1:W-:Y:S03]  /*2a40*/  @!P2 STL.64 [R1+0x208], R12 ;  /* 0x0002080c0100a387 */ /* 0x0003e60000100a00 */
[----:B------:R-:W-:Y:S02]  /*2a50*/  @!P1 IADD3 R0, PT, PT, R35, R33, RZ ;  /* 0x0000002123009210 */ /* 0x000fe40007ffe0ff */
[----:B------:R-:W-:Y:S02]  /*2a60*/  @P2 LOP3.LUT R30, R30, 0x1, RZ, 0xfc, !PT ;  /* 0x000000011e1e2812 */ /* 0x000fe400078efcff */
[----:B------:R-:W-:Y:S02]  /*2a70*/  @!P1 SHF.L.U64.HI R0, R34, 0x1, R0 ;  /* 0x0000000122009819 */ /* 0x000fe40000010200 */
[----:B-1----:R-:W-:-:S04]  /*2a80*/  @!P1 IADD3 R12, P2, PT, R5, R2, RZ ;  /* 0x00000002050c9210 */ /* 0x002fc80007f5e0ff */
[----:B------:R-:W-:Y:S02]  /*2a90*/  @!P1 IADD3.X R13, PT, PT, R0, R3, RZ, P2, !PT ;  /* 0x00000003000d9210 */ /* 0x000fe400017fe4ff */
[----:B------:R-:W0:Y:S03]  /*2aa0*/  @!P1 LDC.64 R2, c[0x0][0x398] ;  /* 0x0000e600ff029b82 */ /* 0x000e260000000a00 */
[----:B------:R0:W-:Y:S02]  /*2ab0*/  @!P1 STL.64 [R1+0x1f8], R12 ;  /* 0x0001f80c01009387 */ /* 0x0001e40000100a00 */
[----:B0-----:R-:W-:-:S04]  /*2ac0*/  @!P1 IADD3 R12, P2, PT, R5, R2, RZ ;  /* 0x00000002050c9210 */ /* 0x001fc80007f5e0ff */
[----:B------:R-:W-:Y:S02]  /*2ad0*/  @!P1 IADD3.X R13, PT, PT, R0, R3, RZ, P2, !PT ;  /* 0x00000003000d9210 */ /* 0x000fe400017fe4ff */
[----:B------:R-:W-:-:S04]  /*2ae0*/  IADD3 R0, PT, PT, R4, 0x1b0, RZ ;  /* 0x000001b004007810 */ /* 0x000fc80007ffe0ff */
[----:B------:R-:W-:Y:S02]  /*2af0*/  SHF.R.S32.HI R5, RZ, 0x1f, R0 ;  /* 0x0000001fff057819 */ /* 0x000fe40000011400 */
[----:B------:R-:W-:-:S04]  /*2b00*/  ISETP.GE.U32.AND P2, PT, R0, UR16, PT ;  /* 0x0000001000007c0c */ /* 0x000fc8000bf46070 */
        /* <DEDUP_REMOVED lines=87> */
[----:B------:R-:W-:Y:S02]  /*3080*/  LOP3.LUT R30, R30, 0x7fffffff, RZ, 0xc0, !PT ;  /* 0x7fffffff1e1e7812 */ /* 0x000fe400078ec0ff */
[----:B------:R-:W-:-:S02]  /*3090*/  @!P6 MOV R34, R6 ;  /* 0x000000060022e202 */ /* 0x000fc40000000f00 */
[----:B------:R-:W-:Y:S02]  /*30a0*/  @!P6 MOV R35, R21 ;  /* 0x000000150023e202 */ /* 0x000fe40000000f00 */
[----:B------:R-:W-:Y:S01]  /*30b0*/  @P1 LOP3.LUT R30, R30, 0x80000000, RZ, 0xfc, !PT ;  /* 0x800000001e1e1812 */ /* 0x000fe200078efcff */
[-C--:B0-----:R-:W-:Y:S02]  /*30c0*/  @!P6 IMAD R5, R5, R32.reuse, RZ ;  /* 0x000000200505e224 */ /* 0x081fe400078e02ff */
[----:B------:R-:W-:Y:S01]  /*30d0*/  @!P6 IMAD.WIDE.U32 R34, R0, R32, R34 ;  /* 0x000000200022e225 */ /* 0x000fe200078e0022 */
[----:B------:R-:W-:-:S03]  /*30e0*/  LOP3.LUT P1, RZ, R30, 0x1000000, RZ, 0xc0, !PT ;  /* 0x010000001eff7812 */ /* 0x000fc6000782c0ff */
[----:B------:R-:W-:Y:S01]  /*30f0*/  @!P6 IMAD R33, R0, R33, R5 ;  /* 0x000000210021e224 */ /* 0x000fe200078e0205 */
[----:B------:R-:W-:Y:S02]  /*3100*/  LOP3.LUT R30, R30, 0xbfffffff, RZ, 0xc0, !PT ;  /* 0xbfffffff1e1e7812 */ /* 0x000fe400078ec0ff */
[----:B------:R-:W-:Y:S02]  /*3110*/  @!P6 SHF.L.U32 R5, R34, 0x1, RZ ;  /* 0x000000012205e819 */ /* 0x000fe400000006ff */
[----:B------:R-:W-:Y:S01]  /*3120*/  @!P6 IADD3 R0, PT, PT, R35, R33, RZ ;  /* 0x000000212300e210 */ /* 0x000fe20007ffe0ff */
[----:B------:R1:W-:Y:S01]  /*3130*/  STL.64 [R1+0x4c8], R28 ;  /* 0x0004c81c01007387 */ /* 0x0003e20000100a00 */
        /* <DEDUP_REMOVED lines=10> */
[----:B------:R0:W-:Y:S04]  /*31e0*/  @!P5 STL.64 [R1+0x1b8], R12 ;  /* 0x0001b80c0100d387 */ /* 0x0001e80000100a00 */
[----:B0-----:R-:W3:Y:S04]  /*31f0*/  LDL.LU.64 R12, [R1+0x160] ;  /* 0x00016000010c7983 */ /* 0x001ee80000300a00 */
[----:B------:R0:W-:Y:S04]  /*3200*/  STL.64 [R1+0x4e0], R26 ;  /* 0x0004e01a01007387 */ /* 0x0001e80000100a00 */
[----:B0-----:R-:W4:Y:S01]  /*3210*/  LDL.LU.64 R26, [R1+0x170] ;  /* 0x00017000011a7983 */ /* 0x001f220000300a00 */
[----:B------:R-:W-:-:S02]  /*3220*/  PRMT R3, RZ, 0x7610, R3 ;  /* 0x00007610ff037816 */ /* 0x000fc40000000003 */
[----:B------:R-:W-:Y:S01]  /*3230*/  PRMT R5, RZ, 0x7610, R5 ;  /* 0x00007610ff057816 */ /* 0x000fe20000000005 */
[----:B------:R0:W-:Y:S04]  /*3240*/  STL.64 [R1+0x4c0], R36 ;  /* 0x0004c02401007387 */ /* 0x0001e80000100a00 */
[----:B0-----:R-:W4:Y:S01]  /*3250*/  LDL.LU.64 R36, [R1+0x158] ;  /* 0x0001580001247983 */ /* 0x001f220000300a00 */
[----:B--2---:R-:W-:-:S05]  /*3260*/  @!P0 PRMT R3, R0, 0x7610, R3 ;  /* 0x0000761000038816 */ /* 0x004fca0000000003 */
[----:B------:R0:W-:Y:S02]  /*3270*/  STL.S16 [R1+0x1a0], R3 ;  /* 0x0001a00301007387 */ /* 0x0001e40000100600 */
[----:B0-----:R-:W-:-:S06]  /*3280*/  MOV R3, RZ ;  /* 0x000000ff00037202 */ /* 0x001fcc0000000f00 */
[----:B---3--:R-:W2:Y:S01]  /*3290*/  @!P1 LDG.E R3, desc[UR10][R12.64] ;  /* 0x0000000a0c039981 */ /* 0x008ea2000c1e1900 */
[----:B------:R-:W-:-:S05]  /*32a0*/  @!P0 PRMT R5, R0, 0x7632, R5 ;  /* 0x0000763200058816 */ /* 0x000fca0000000005 */
[----:B------:R0:W-:Y:S04]  /*32b0*/  STL.S16 [R1+0x1a4], R5 ;  /* 0x0001a40501007387 */ /* 0x0001e80000100600 */
[----:B------:R-:W3:Y:S01]  /*32c0*/  LDL.LU.64 R12, [R1+0x4d8] ;  /* 0x0004d800010c7983 */ /* 0x000ee20000300a00 */
[----:B0-----:R-:W-:-:S06]  /*32d0*/  HFMA2 R5, -RZ, RZ, 0, 0 ;  /* 0x00000000ff057431 */ /* 0x001fcc00000001ff */
[----:B----4-:R-:W4:Y:S01]  /*32e0*/  @!P1 LDG.E R5, desc[UR10][R26.64] ;  /* 0x0000000a1a059981 */ /* 0x010f22000c1e1900 */
[----:B------:R-:W-:-:S04]  /*32f0*/  LOP3.LUT R30, R30, 0xdfffffff, RZ, 0xc0, !PT ;  /* 0xdfffffff1e1e7812 */ /* 0x000fc800078ec0ff */
[----:B------:R-:W-:-:S04]  /*3300*/  @P3 LOP3.LUT R30, R30, 0x20000000, RZ, 0xfc, !PT ;  /* 0x200000001e1e3812 */ /* 0x000fc800078efcff */
[----:B------:R-:W-:Y:S01]  /*3310*/  LOP3.LUT R30, R30, 0xefffffff, RZ, 0xc0, !PT ;  /* 0xefffffff1e1e7812 */ /* 0x000fe200078ec0ff */
[----:B------:R-:W-:Y:S01]  /*3320*/  HFMA2 R2, -RZ, RZ, 0, 0 ;  /* 0x00000000ff027431 */ /* 0x000fe200000001ff */
[----:B------:R-:W-:Y:S01]  /*3330*/  PRMT R11, RZ, 0x7610, R11 ;  /* 0x00007610ff0b7816 */ /* 0x000fe2000000000b */
[----:B------:R-:W-:Y:S01]  /*3340*/  STL [R1+0x4ec], R15 ;  /* 0x0004ec0f01007387 */ /* 0x000fe20000100800 */
[----:B------:R-:W-:-:S03]  /*3350*/  @P4 LOP3.LUT R30, R30, 0x10000000, RZ, 0xfc, !PT ;  /* 0x100000001e1e4812 */ /* 0x000fc600078efcff */
[----:B------:R0:W4:Y:S01]  /*3360*/  @!P0 LDG.E R2, desc[UR10][R8.64] ;  /* 0x0000000a08028981 */ /* 0x000122000c1e1900 */
[----:B------:R-:W-:Y:S02]  /*3370*/  LOP3.LUT R30, R30, 0xf7ffffff, RZ, 0xc0, !PT ;  /* 0xf7ffffff1e1e7812 */ /* 0x000fe400078ec0ff */
[----:B------:R-:W-:Y:S01]  /*3380*/  PRMT R10, RZ, 0x7610, R10 ;  /* 0x00007610ff0a7816 */ /* 0x000fe2000000000a */
[----:B------:R1:W-:Y:S01]  /*3390*/  @!P6 STL.64 [R1+0x1a8], R28 ;  /* 0x0001a81c0100e387 */ /* 0x0003e20000100a00 */
[----:B------:R-:W-:-:S03]  /*33a0*/  @P5 LOP3.LUT R30, R30, 0x8000000, RZ, 0xfc, !PT ;  /* 0x080000001e1e5812 */ /* 0x000fc600078efcff */
[----:B------:R-:W-:Y:S01]  /*33b0*/  STL [R1+0x4e8], R31 ;  /* 0x0004e81f01007387 */ /* 0x000fe20000100800 */
[----:B0-----:R-:W-:Y:S02]  /*33c0*/  PRMT R9, RZ, 0x7610, R9 ;  /* 0x00007610ff097816 */ /* 0x001fe40000000009 */
[----:B------:R-:W-:Y:S01]  /*33d0*/  PRMT R8, RZ, 0x7610, R8 ;  /* 0x00007610ff087816 */ /* 0x000fe20000000008 */
[----:B------:R-:W4:Y:S01]  /*33e0*/  LDL.LU.64 R26, [R1+0x4e0] ;  /* 0x0004e000011a7983 */ /* 0x000f220000300a00 */
[----:B------:R-:W-:Y:S02]  /*33f0*/  LOP3.LUT P4, RZ, R30, 0x800000, RZ, 0xc0, !PT ;  /* 0x008000001eff7812 */ /* 0x000fe4000788c0ff */
[----:B---3--:R-:W-:Y:S01]  /*3400*/  PRMT R13, RZ, 0x7610, R13 ;  /* 0x00007610ff0d7816 */ /* 0x008fe2000000000d */
[----:B-1----:R-:W3:Y:S01]  /*3410*/  LDL.LU.64 R28, [R1+0x168] ;  /* 0x00016800011c7983 */ /* 0x002ee20000300a00 */
[C---:B--2---:R-:W-:Y:S02]  /*3420*/  @!P1 PRMT R9, R3.reuse, 0x7610, R9 ;  /* 0x0000761003099816 */ /* 0x044fe40000000009 */
[----:B------:R-:W-:-:S03]  /*3430*/  @!P1 PRMT R8, R3, 0x7632, R8 ;  /* 0x0000763203089816 */ /* 0x000fc60000000008 */
[----:B------:R-:W-:Y:S04]  /*3440*/  STL.S16 [R1+0x1c0], R9 ;  /* 0x0001c00901007387 */ /* 0x000fe80000100600 */
[----:B------:R0:W-:Y:S02]  /*3450*/  STL.S16 [R1+0x1c4], R8 ;  /* 0x0001c40801007387 */ /* 0x0001e40000100600 */
[----:B0-----:R-:W-:-:S06]  /*3460*/  CS2R R8, SRZ ;  /* 0x0000000000087805 */ /* 0x001fcc000001ff00 */
[----:B------:R-:W2:Y:S01]  /*3470*/  @!P4 LDG.E R9, desc[UR10][R36.64] ;  /* 0x0000000a2409c981 */ /* 0x000ea2000c1e1900 */
[----:B----4-:R-:W-:-:S05]  /*3480*/  @!P1 PRMT R13, R5, 0x7610, R13 ;  /* 0x00007610050d9816 */ /* 0x010fca000000000d */
[----:B------:R0:W-:Y:S01]  /*3490*/  STL.S16 [R1+0x190], R13 ;  /* 0x0001900d01007387 */ /* 0x0001e20000100600 */
[C---:B------:R-:W-:Y:S02]  /*34a0*/  LOP3.LUT P3, RZ, R30.reuse, 0x400000, RZ, 0xc0, !PT ;  /* 0x004000001eff7812 */ /* 0x040fe4000786c0ff */
[----:B------:R-:W-:Y:S01]  /*34b0*/  PRMT R15, RZ, 0x7610, R15 ;  /* 0x00007610ff0f7816 */ /* 0x000fe2000000000f */
[----:B------:R-:W-:Y:S01]  /*34c0*/  STL [R1+0x3d4], R6 ;  /* 0x0003d40601007387 */ /* 0x000fe20000100800 */
[----:B------:R-:W-:Y:S02]  /*34d0*/  PRMT R31, RZ, 0x7610, R31 ;  /* 0x00007610ff1f7816 */ /* 0x000fe4000000001f */
[----:B------:R-:W-:Y:S01]  /*34e0*/  LOP3.LUT P2, RZ, R30, 0x200000, RZ, 0xc0, !PT ;  /* 0x002000001eff7812 */ /* 0x000fe2000784c0ff */
[----:B------:R-:W-:Y:S04]  /*34f0*/  STL [R1+0x3cc], R7 ;  /* 0x0003cc0701007387 */ /* 0x000fe80000100800 */
[----:B0-----:R-:W4:Y:S01]  /*3500*/  LDL.LU R13, [R1+0x4d4] ;  /* 0x0004d400010d7983 */ /* 0x001f220000300800 */
[----:B------:R-:W-:-:S02]  /*3510*/  @!P0 PRMT R15, R2, 0x7610, R15 ;  /* 0x00007610020f8816 */ /* 0x000fc4000000000f */
[----:B------:R-:W-:Y:S01]  /*3520*/  PRMT R32, RZ, 0x7610, R32 ;  /* 0x00007610ff207816 */ /* 0x000fe20000000020 */
[----:B------:R-:W-:Y:S04]  /*3530*/  STL [R1+0x3d8], R7 ;  /* 0x0003d80701007387 */ /* 0x000fe80000100800 */
[----:B------:R0:W-:Y:S04]  /*3540*/  STL.S16 [R1+0x198], R15 ;  /* 0x0001980f01007387 */ /* 0x0001e80000100600 */
[----:B------:R-:W-:Y:S04]  /*3550*/  STL [R1+0x484], R6 ;  /* 0x0004840601007387 */ /* 0x000fe80000100800 */
[----:B------:R-:W-:Y:S04]  /*3560*/  STL.64 [R1+0x490], R6 ;  /* 0x0004900601007387 */ /* 0x000fe80000100a00 */
[----:B0-----:R-:W4:Y:S04]  /*3570*/  LDL.LU R15, [R1+0x4ec] ;  /* 0x0004ec00010f7983 */ /* 0x001f280000300800 */
[----:B------:R-:W-:Y:S04]  /*3580*/  STL [R1+0x4b8], R6 ;  /* 0x0004b80601007387 */ /* 0x000fe80000100800 */
[----:B------:R-:W4:Y:S04]  /*3590*/  LDL.LU.64 R36, [R1+0x148] ;  /* 0x0001480001247983 */ /* 0x000f280000300a00 */
[----:B---3--:R-:W3:Y:S01]  /*35a0*/  @!P4 LDG.E R8, desc[UR10][R28.64] ;  /* 0x0000000a1c08c981 */ /* 0x008ee2000c1e1900 */
[----:B--2---:R-:W-:-:S03]  /*35b0*/  @!P4 PRMT R11, R9, 0x7610, R11 ;  /* 0x00007610090bc816 */ /* 0x004fc6000000000b */
[----:B------:R-:W2:Y:S01]  /*35c0*/  LDL.LU.64 R28, [R1+0x4c8] ;  /* 0x0004c800011c7983 */ /* 0x000ea20000300a00 */
[----:B------:R-:W-:-:S03]  /*35d0*/  @!P4 PRMT R10, R9, 0x7632, R10 ;  /* 0x00007632090ac816 */ /* 0x000fc6000000000a */
[----:B------:R-:W-:Y:S04]  /*35e0*/  STL.S16 [R1+0x210], R11 ;  /* 0x0002100b01007387 */ /* 0x000fe80000100600 */
[----:B------:R0:W-:Y:S02]  /*35f0*/  STL.S16 [R1+0x234], R10 ;  /* 0x0002340a01007387 */ /* 0x0001e40000100600 */
[----:B0-----:R-:W-:-:S06]  /*3600*/  CS2R R10, SRZ ;  /* 0x00000000000a7805 */ /* 0x001fcc000001ff00 */
[----:B----4-:R0:W4:Y:S01]  /*3610*/  @!P3 LDG.E R11, desc[UR10][R12.64] ;  /* 0x0000000a0c0bb981 */ /* 0x010122000c1e1900 */
[----:B------:R-:W-:Y:S02]  /*3620*/  @!P0 PRMT R31, R2, 0x7632, R31 ;  /* 0x00007632021f8816 */ /* 0x000fe4000000001f */
[----:B0-----:R-:W-:Y:S02]  /*3630*/  PRMT R13, RZ, 0x7610, R13 ;  /* 0x00007610ff0d7816 */ /* 0x001fe4000000000d */
[----:B------:R-:W-:Y:S01]  /*3640*/  PRMT R12, RZ, 0x7610, R12 ;  /* 0x00007610ff0c7816 */ /* 0x000fe2000000000c */
[----:B------:R0:W-:Y:S04]  /*3650*/  STL.S16 [R1+0x19c], R31 ;  /* 0x00019c1f01007387 */ /* 0x0001e80000100600 */
[----:B0-----:R-:W3:Y:S01]  /*3660*/  LDL.LU R31, [R1+0x4e8] ;  /* 0x0004e800011f7983 */ /* 0x001ee20000300800 */
[----:B------:R-:W-:-:S03]  /*3670*/  LOP3.LUT R30, R30, 0xfbffffff, RZ, 0xc0, !PT ;  /* 0xfbffffff1e1e7812 */ /* 0x000fc600078ec0ff */
[----:B--2---:R-:W2:Y:S01]  /*3680*/  @!P3 LDG.E R10, desc[UR10][R28.64] ;  /* 0x0000000a1c0ab981 */ /* 0x004ea2000c1e1900 */
[C---:B----4-:R-:W-:Y:S02]  /*3690*/  @!P3 PRMT R13, R11.reuse, 0x7610, R13 ;  /* 0x000076100b0db816 */ /* 0x050fe4000000000d */
[----:B------:R-:W-:-:S03]  /*36a0*/  @!P3 PRMT R12, R11, 0x7632, R12 ;  /* 0x000076320b0cb816 */ /* 0x000fc6000000000c */
[----:B------:R-:W-:Y:S04]  /*36b0*/  STL.S16 [R1+0x254], R13 ;  /* 0x0002540d01007387 */ /* 0x000fe80000100600 */
[----:B------:R0:W-:Y:S02]  /*36c0*/  STL.S16 [R1+0x260], R12 ;  /* 0x0002600c01007387 */ /* 0x0001e40000100600 */
[----:B0-----:R-:W-:-:S06]  /*36d0*/  CS2R R12, SRZ ;  /* 0x00000000000c7805 */ /* 0x001fcc000001ff00 */
[----:B------:R0:W4:Y:S01]  /*36e0*/  @!P2 LDG.E R13, desc[UR10][R14.64] ;  /* 0x0000000a0e0da981 */ /* 0x000122000c1e1900 */
[----:B---3--:R-:W-:Y:S02]  /*36f0*/  PRMT R31, RZ, 0x7610, R31 ;  /* 0x00007610ff1f7816 */ /* 0x008fe4000000001f */
[----:B------:R-:W-:Y:S01]  /*3700*/  @P6 LOP3.LUT R30, R30, 0x4000000, RZ, 0xfc, !PT ;  /* 0x040000001e1e6812 */ /* 0x000fe200078efcff */
[----:B------:R-:W3:Y:S01]  /*3710*/  @!P2 LDG.E R12, desc[UR10][R26.64] ;  /* 0x0000000a1a0ca981 */ /* 0x000ee2000c1e1900 */
[----:B------:R-:W-:Y:S02]  /*3720*/  @!P1 PRMT R31, R5, 0x7632, R31 ;  /* 0x00007632051f9816 */ /* 0x000fe4000000001f */
[----:B------:R-:W-:Y:S02]  /*3730*/  LOP3.LUT P1, RZ, R30, 0x100000, RZ, 0xc0, !PT ;  /* 0x001000001eff7812 */ /* 0x000fe4000782c0ff */
[----:B0-----:R-:W-:Y:S02]  /*3740*/  PRMT R15, RZ, 0x7610, R15 ;  /* 0x00007610ff0f7816 */ /* 0x001fe4000000000f */
[----:B------:R-:W-:-:S02]  /*3750*/  PRMT R14, RZ, 0x7610, R14 ;  /* 0x00007610ff0e7816 */ /* 0x000fc4000000000e */
[C---:B----4-:R-:W-:Y:S02]  /*3760*/  @!P2 PRMT R15, R13.reuse, 0x7610, R15 ;  /* 0x000076100d0fa816 */ /* 0x050fe4000000000f */
[----:B------:R-:W-:-:S03]  /*3770*/  @!P2 PRMT R14, R13, 0x7632, R14 ;  /* 0x000076320d0ea816 */ /* 0x000fc6000000000e */
[----:B------:R-:W-:Y:S04]  /*3780*/  STL.S16 [R1+0x17c], R15 ;  /* 0x00017c0f01007387 */ /* 0x000fe80000100600 */
[----:B------:R0:W-:Y:S02]  /*3790*/  STL.S16 [R1+0x180], R14 ;  /* 0x0001800e01007387 */ /* 0x0001e40000100600 */
[----:B0-----:R-:W-:-:S06]  /*37a0*/  CS2R R14, SRZ ;  /* 0x00000000000e7805 */ /* 0x001fcc000001ff00 */
[----:B------:R0:W4:Y:S01]  /*37b0*/  @!P1 LDG.E R15, desc[UR10][R16.64] ;  /* 0x0000000a100f9981 */ /* 0x000122000c1e1900 */
[----:B------:R-:W-:Y:S02]  /*37c0*/  PRMT R29, RZ, 0x7610, R29 ;  /* 0x00007610ff1d7816 */ /* 0x000fe4000000001d */
[C---:B--2---:R-:W-:Y:S01]  /*37d0*/  @!P3 PRMT R32, R10.reuse, 0x7610, R32 ;  /* 0x000076100a20b816 */ /* 0x044fe20000000020 */
[----:B------:R-:W2:Y:S01]  /*37e0*/  @!P1 LDG.E R14, desc[UR10][R24.64] ;  /* 0x0000000a180e9981 */ /* 0x000ea2000c1e1900 */
[----:B------:R-:W-:Y:S02]  /*37f0*/  @!P3 PRMT R29, R10, 0x7632, R29 ;  /* 0x000076320a1db816 */ /* 0x000fe4000000001d */
[----:B------:R-:W-:Y:S02]  /*3800*/  LOP3.LUT P3, RZ, R30, 0x80000, RZ, 0xc0, !PT ;  /* 0x000800001eff7812 */ /* 0x000fe4000786c0ff */
[----:B0-----:R-:W-:Y:S02]  /*3810*/  PRMT R17, RZ, 0x7610, R17 ;  /* 0x00007610ff117816 */ /* 0x001fe40000000011 */
[----:B------:R-:W-:-:S02]  /*3820*/  PRMT R16, RZ, 0x7610, R16 ;  /* 0x00007610ff107816 */ /* 0x000fc40000000010 */
[----:B------:R-:W-:Y:S01]  /*3830*/  PRMT R28, RZ, 0x7610, R28 ;  /* 0x00007610ff1c7816 */ /* 0x000fe2000000001c */
[----:B------:R-:W2:Y:S01]  /*3840*/  LDL.LU.64 R24, [R1+0x300] ;  /* 0x0003000001187983 */ /* 0x000ea20000300a00 */
[C---:B----4-:R-:W-:Y:S02]  /*3850*/  @!P1 PRMT R17, R15.reuse, 0x7610, R17 ;  /* 0x000076100f119816 */ /* 0x050fe40000000011 */
[----:B------:R-:W-:-:S03]  /*3860*/  @!P1 PRMT R16, R15, 0x7632, R16 ;  /* 0x000076320f109816 */ /* 0x000fc60000000010 */
[----:B------:R-:W-:Y:S04]  /*3870*/  STL.S16 [R1+0x170], R17 ;  /* 0x0001701101007387 */ /* 0x000fe80000100600 */
[----:B------:R0:W-:Y:S02]  /*3880*/  STL.S16 [R1+0x2c4], R16 ;  /* 0x0002c41001007387 */ /* 0x0001e40000100600 */
[----:B0-----:R-:W-:-:S06]  /*3890*/  CS2R R16, SRZ ;  /* 0x0000000000107805 */ /* 0x001fcc000001ff00 */
[----:B------:R-:W4:Y:S04]  /*38a0*/  @!P3 LDG.E R16, desc[UR10][R22.64] ;  /* 0x0000000a1610b981 */ /* 0x000f28000c1e1900 */
[----:B------:R-:W2:Y:S01]  /*38b0*/  @!P3 LDG.E R17, desc[UR10][R18.64] ;  /* 0x0000000a1211b981 */ /* 0x000ea2000c1e1900 */
[C---:B---3--:R-:W-:Y:S02]  /*38c0*/  @!P2 PRMT R28, R12.reuse, 0x7610, R28 ;  /* 0x000076100c1ca816 */ /* 0x048fe4000000001c */
[----:B------:R-:W-:Y:S01]  /*38d0*/  PRMT R26, RZ, 0x7610, R26 ;  /* 0x00007610ff1a7816 */ /* 0x000fe2000000001a */
[----:B------:R-:W-:Y:S04]  /*38e0*/  STL.S16 [R1+0x250], R29 ;  /* 0x0002501d01007387 */ /* 0x000fe80000100600 */
[----:B------:R0:W-:Y:S01]  /*38f0*/  STL.S16 [R1+0x174], R28 ;  /* 0x0001741c01007387 */ /* 0x0001e20000100600 */
[----:B------:R-:W-:-:S02]  /*3900*/  @!P2 PRMT R26, R12, 0x7632, R26 ;  /* 0x000076320c1aa816 */ /* 0x000fc4000000001a */
[----:B------:R-:W-:Y:S02]  /*3910*/  PRMT R7, RZ, 0x7610, R7 ;  /* 0x00007610ff077816 */ /* 0x000fe40000000007 */
[----:B------:R-:W-:Y:S01]  /*3920*/  PRMT R6, RZ, 0x7610, R6 ;  /* 0x00007610ff067816 */ /* 0x000fe20000000006 */
[----:B0-----:R-:W3:Y:S04]  /*3930*/  LDL.LU.64 R28, [R1+0x150] ;  /* 0x00015000011c7983 */ /* 0x001ee80000300a00 */
[----:B------:R0:W-:Y:S04]  /*3940*/  STL.S16 [R1+0x178], R26 ;  /* 0x0001781a01007387 */ /* 0x0001e80000100600 */
[----:B0-----:R-:W3:Y:S01]  /*3950*/  LDL.LU.64 R26, [R1+0x2f8] ;  /* 0x0002f800011a7983 */ /* 0x001ee20000300a00 */
[----:B----4-:R-:W-:-:S02]  /*3960*/  @!P3 PRMT R7, R16, 0x7632, R7 ;  /* 0x000076321007b816 */ /* 0x010fc40000000007 */
[----:B--2---:R-:W-:-:S03]  /*3970*/  @!P3 PRMT R6, R17, 0x7610, R6 ;  /* 0x000076101106b816 */ /* 0x004fc60000000006 */
[----:B------:R-:W-:Y:S04]  /*3980*/  STL.S16 [R1+0x154], R7 ;  /* 0x0001540701007387 */ /* 0x000fe80000100600 */
[----:B------:R0:W-:Y:S04]  /*3990*/  STL.S16 [R1+0x158], R6 ;  /* 0x0001580601007387 */ /* 0x0001e80000100600 */
[----:B0-----:R-:W2:Y:S01]  /*39a0*/  LDL.LU.64 R6, [R1+0x2e0] ;  /* 0x0002e00001067983 */ /* 0x001ea20000300a00 */
[----:B------:R-:W-:Y:S02]  /*39b0*/  PRMT R23, RZ, 0x7610, R23 ;  /* 0x00007610ff177816 */ /* 0x000fe40000000017 */
[----:B------:R-:W-:-:S02]  /*39c0*/  PRMT R22, RZ, 0x7610, R22 ;  /* 0x00007610ff167816 */ /* 0x000fc40000000016 */
[C---:B------:R-:W-:Y:S02]  /*39d0*/  LOP3.LUT P5, RZ, R30.reuse, 0x40000, RZ, 0xc0, !PT ;  /* 0x000400001eff7812 */ /* 0x040fe400078ac0ff */
[----:B------:R-:W-:Y:S02]  /*39e0*/  LOP3.LUT P0, RZ, R30, 0x20000, RZ, 0xc0, !PT ;  /* 0x000200001eff7812 */ /* 0x000fe4000780c0ff */
[----:B------:R-:W-:Y:S02]  /*39f0*/  @!P3 PRMT R23, R16, 0x7610, R23 ;  /* 0x000076101017b816 */ /* 0x000fe40000000017 */
[----:B------:R-:W-:Y:S02]  /*3a00*/  @!P3 PRMT R22, R17, 0x7632, R22 ;  /* 0x000076321116b816 */ /* 0x000fe40000000016 */
[----:B------:R-:W-:Y:S02]  /*3a10*/  CS2R R18, SRZ ;  /* 0x0000000000127805 */ /* 0x000fe4000001ff00 */
[----:B------:R-:W-:Y:S01]  /*3a20*/  LOP3.LUT P6, RZ, R30, 0x10000, RZ, 0xc0, !PT ;  /* 0x000100001eff7812 */ /* 0x000fe200078cc0ff */
[----:B------:R-:W-:Y:S04]  /*3a30*/  STL.S16 [R1+0x14c], R23 ;  /* 0x00014c1701007387 */ /* 0x000fe80000100600 */
[----:B------:R0:W-:Y:S04]  /*3a40*/  STL.S16 [R1+0x310], R22 ;  /* 0x0003101601007387 */ /* 0x0001e80000100600 */
[----:B------:R-:W-:Y:S04]  /*3a50*/  STL [R1+0x3c8], R20 ;  /* 0x0003c81401007387 */ /* 0x000fe80000100800 */
[----:B------:R1:W-:Y:S01]  /*3a60*/  STL [R1+0x3dc], R20 ;  /* 0x0003dc1401007387 */ /* 0x0003e20000100800 */
[----:B0-----:R-:W-:-:S03]  /*3a70*/  CS2R R22, SRZ ;  /* 0x0000000000167805 */ /* 0x001fc6000001ff00 */
[----:B------:R-:W-:Y:S04]  /*3a80*/  STL [R1+0x3c0], R21 ;  /* 0x0003c01501007387 */ /* 0x000fe80000100800 */
[----:B------:R0:W-:Y:S01]  /*3a90*/  STL [R1+0x3e0], R21 ;  /* 0x0003e01501007387 */ /* 0x0001e20000100800 */
[----:B-1----:R-:W-:-:S03]  /*3aa0*/  PRMT R20, RZ, 0x7610, R20 ;  /* 0x00007610ff147816 */ /* 0x002fc60000000014 */
[----:B---3--:R-:W3:Y:S01]  /*3ab0*/  @!P5 LDG.E R18, desc[UR10][R28.64] ;  /* 0x0000000a1c12d981 */ /* 0x008ee2000c1e1900 */
[----:B------:R-:W-:-:S03]  /*3ac0*/  @!P1 PRMT R20, R14, 0x7632, R20 ;  /* 0x000076320e149816 */ /* 0x000fc60000000014 */
[----:B------:R1:W4:Y:S01]  /*3ad0*/  @!P0 LDG.E R22, desc[UR10][R24.64] ;  /* 0x0000000a18168981 */ /* 0x000322000c1e1900 */
[----:B0-----:R-:W-:Y:S02]  /*3ae0*/  PRMT R21, RZ, 0x7610, R21 ;  /* 0x00007610ff157816 */ /* 0x001fe40000000015 */
[----:B------:R-:W-:Y:S01]  /*3af0*/  PRMT R33, RZ, 0x7610, R33 ;  /* 0x00007610ff217816 */ /* 0x000fe20000000021 */
[----:B------:R-:W4:Y:S01]  /*3b00*/  @!P5 LDG.E R19, desc[UR10][R36.64] ;  /* 0x0000000a2413d981 */ /* 0x000f22000c1e1900 */
[----:B------:R-:W-:Y:S02]  /*3b10*/  @!P1 PRMT R21, R14, 0x7610, R21 ;  /* 0x000076100e159816 */ /* 0x000fe40000000015 */
[----:B------:R-:W-:Y:S01]  /*3b20*/  LOP3.LUT P1, RZ, R30, 0x8000, RZ, 0xc0, !PT ;  /* 0x000080001eff7812 */ /* 0x000fe2000782c0ff */
[----:B------:R-:W4:Y:S01]  /*3b30*/  LDL.LU.64 R28, [R1+0x2e8] ;  /* 0x0002e800011c7983 */ /* 0x000f220000300a00 */
[----:B-1----:R-:W-:Y:S02]  /*3b40*/  CS2R R24, SRZ ;  /* 0x0000000000187805 */ /* 0x002fe4000001ff00 */
[----:B------:R-:W-:Y:S01]  /*3b50*/  @!P4 PRMT R33, R8, 0x7632, R33 ;  /* 0x000076320821c816 */ /* 0x000fe20000000021 */
[----:B------:R-:W4:Y:S04]  /*3b60*/  LDL.LU.64 R36, [R1+0x4c0] ;  /* 0x0004c00001247983 */ /* 0x000f280000300a00 */
[----:B------:R0:W4:Y:S04]  /*3b70*/  @!P6 LDG.E R25, desc[UR10][R26.64] ;  /* 0x0000000a1a19e981 */ /* 0x000128000c1e1900 */
[----:B------:R-:W-:Y:S01]  /*3b80*/  STL.S16 [R1+0x230], R33 ;  /* 0x0002302101007387 */ /* 0x000fe20000100600 */
[----:B0-----:R-:W-:-:S03]  /*3b90*/  CS2R R26, SRZ ;  /* 0x00000000001a7805 */ /* 0x001fc6000001ff00 */
[----:B------:R0:W-:Y:S04]  /*3ba0*/  STL.S16 [R1+0x214], R32 ;  /* 0x0002142001007387 */ /* 0x0001e80000100600 */
[----:B------:R-:W-:Y:S04]  /*3bb0*/  STL.S16 [R1+0x164], R21 ;  /* 0x0001641501007387 */ /* 0x000fe80000100600 */
[----:B0-----:R-:W4:Y:S04]  /*3bc0*/  LDL.LU.64 R32, [R1+0x308] ;  /* 0x0003080001207983 */ /* 0x001f280000300a00 */
[----:B------:R0:W-:Y:S04]  /*3bd0*/  STL.S16 [R1+0x16c], R20 ;  /* 0x00016c1401007387 */ /* 0x0001e80000100600 */
[----:B0-----:R-:W4:Y:S04]  /*3be0*/  LDL.LU.64 R20, [R1+0x2f0] ;  /* 0x0002f00001147983 */ /* 0x001f280000300a00 */
[----:B--2---:R-:W2:Y:S04]  /*3bf0*/  @!P1 LDG.E R27, desc[UR10][R6.64] ;  /* 0x0000000a061b9981 */ /* 0x004ea8000c1e1900 */
[----:B------:R-:W2:Y:S01]  /*3c00*/  LDL.LU.64 R6, [R1+0x2b0] ;  /* 0x0002b00001067983 */ /* 0x000ea20000300a00 */
[----:B------:R-:W-:-:S03]  /*3c10*/  LOP3.LUT P2, RZ, R30, 0x4000, RZ, 0xc0, !PT ;  /* 0x000040001eff7812 */ /* 0x000fc6000784c0ff */
[----:B------:R0:W-:Y:S01]  /*3c20*/  STL.S16 [R1+0x194], R31 ;  /* 0x0001941f01007387 */ /* 0x0001e20000100600 */
[----:B------:R-:W-:-:S03]  /*3c30*/  PRMT R35, RZ, 0x7610, R35 ;  /* 0x00007610ff237816 */ /* 0x000fc60000000023 */
[----:B------:R1:W-:Y:S04]  /*3c40*/  STL [R1+0x448], R16 ;  /* 0x0004481001007387 */ /* 0x0003e80000100800 */
[----:B------:R1:W-:Y:S04]  /*3c50*/  STL [R1+0x44c], R17 ;  /* 0x00044c1101007387 */ /* 0x0003e80000100800 */
[----:B0-----:R-:W2:Y:S01]  /*3c60*/  LDL.LU R31, [R1+0x4d0] ;  /* 0x0004d000011f7983 */ /* 0x001ea20000300800 */
[----:B-1----:R-:W-:Y:S02]  /*3c70*/  PRMT R16, RZ, 0x7610, R16 ;  /* 0x00007610ff107816 */ /* 0x002fe40000000010 */
[----:B------:R-:W-:-:S02]  /*3c80*/  PRMT R17, RZ, 0x7610, R17 ;  /* 0x00007610ff117816 */ /* 0x000fc40000000011 */
[----:B------:R-:W-:Y:S02]  /*3c90*/  @!P4 PRMT R35, R8, 0x7610, R35 ;  /* 0x000076100823c816 */ /* 0x000fe40000000023 */
[----:B------:R-:W-:Y:S02]  /*3ca0*/  LOP3.LUT P4, RZ, R30, 0x1000, RZ, 0xc0, !PT ;  /* 0x000010001eff7812 */ /* 0x000fe4000788c0ff */
[C---:B---3--:R-:W-:Y:S02]  /*3cb0*/  @!P5 PRMT R17, R18.reuse, 0x7610, R17 ;  /* 0x000076101211d816 */ /* 0x048fe40000000011 */
[----:B------:R-:W-:-:S03]  /*3cc0*/  @!P5 PRMT R16, R18, 0x7632, R16 ;  /* 0x000076321210d816 */ /* 0x000fc60000000010 */
[----:B------:R-:W-:Y:S04]  /*3cd0*/  STL.S16 [R1+0x2f8], R17 ;  /* 0x0002f81101007387 */ /* 0x000fe80000100600 */
[----:B------:R0:W-:Y:S04]  /*3ce0*/  STL.S16 [R1+0x2fc], R16 ;  /* 0x0002fc1001007387 */ /* 0x0001e80000100600 */
[----:B----4-:R1:W3:Y:S04]  /*3cf0*/  @!P1 LDG.E R26, desc[UR10][R28.64] ;  /* 0x0000000a1c1a9981 */ /* 0x0102e8000c1e1900 */
[----:B0-----:R-:W4:Y:S01]  /*3d00*/  LDL.LU.64 R16, [R1+0x2b8] ;  /* 0x0002b80001107983 */ /* 0x001f220000300a00 */
[----:B-1----:R-:W-:-:S06]  /*3d10*/  CS2R R28, SRZ ;  /* 0x00000000001c7805 */ /* 0x002fcc000001ff00 */
[----:B------:R0:W3:Y:S04]  /*3d20*/  @!P2 LDG.E R29, desc[UR10][R36.64] ;  /* 0x0000000a241da981 */ /* 0x0000e8000c1e1900 */
[----:B------:R-:W-:Y:S01]  /*3d30*/  STL [R1+0x3bc], R4 ;  /* 0x0003bc0401007387 */ /* 0x000fe20000100800 */
[----:B0-----:R-:W-:-:S03]  /*3d40*/  CS2R R36, SRZ ;  /* 0x0000000000247805 */ /* 0x001fc6000001ff00 */
[----:B------:R-:W-:Y:S04]  /*3d50*/  STL [R1+0x3c4], R4 ;  /* 0x0003c40401007387 */ /* 0x000fe80000100800 */
[----:B------:R-:W3:Y:S04]  /*3d60*/  @!P0 LDG.E R23, desc[UR10][R32.64] ;  /* 0x0000000a20178981 */ /* 0x000ee8000c1e1900 */
[----:B------:R-:W-:Y:S04]  /*3d70*/  STL [R1+0x3d0], R4 ;  /* 0x0003d00401007387 */ /* 0x000fe80000100800 */
[----:B------:R-:W-:Y:S04]  /*3d80*/  STL.64 [R1+0x488], R4 ;  /* 0x0004880401007387 */ /* 0x000fe80000100a00 */
[----:B------:R0:W-:Y:S04]  /*3d90*/  STL.64 [R1+0x4a8], R4 ;  /* 0x0004a80401007387 */ /* 0x0001e80000100a00 */
[----:B------:R-:W3:Y:S04]  /*3da0*/  LDL.LU.64 R32, [R1+0x2d8] ;  /* 0x0002d80001207983 */ /* 0x000ee80000300a00 */
[----:B------:R-:W3:Y:S01]  /*3db0*/  @!P6 LDG.E R24, desc[UR10][R20.64] ;  /* 0x0000000a1418e981 */ /* 0x000ee2000c1e1900 */
[----:B0-----:R-:W-:-:S02]  /*3dc0*/  PRMT R5, RZ, 0x7610, R5 ;  /* 0x00007610ff057816 */ /* 0x001fc40000000005 */
[----:B------:R-:W-:Y:S02]  /*3dd0*/  PRMT R4, RZ, 0x7610, R4 ;  /* 0x00007610ff047816 */ /* 0x000fe40000000004 */
[C---:B------:R-:W-:Y:S02]  /*3de0*/  @!P5 PRMT R5, R19.reuse, 0x7610, R5 ;  /* 0x000076101305d816 */ /* 0x040fe40000000005 */
[----:B------:R-:W-:Y:S01]  /*3df0*/  @!P5 PRMT R4, R19, 0x7632, R4 ;  /* 0x000076321304d816 */ /* 0x000fe20000000004 */
[----:B------:R-:W-:Y:S04]  /*3e00*/  STL [R1+0x468], R12 ;  /* 0x0004680c01007387 */ /* 0x000fe80000100800 */
[----:B------:R-:W-:Y:S04]  /*3e10*/  STL.S16 [R1+0x2f0], R5 ;  /* 0x0002f00501007387 */ /* 0x000fe80000100600 */
[----:B------:R0:W-:Y:S01]  /*3e20*/  STL.S16 [R1+0x2f4], R4 ;  /* 0x0002f40401007387 */ /* 0x0001e20000100600 */
[----:B------:R-:W-:-:S03]  /*3e30*/  LOP3.LUT P3, RZ, R30, 0x2000, RZ, 0xc0, !PT ;  /* 0x000020001eff7812 */ /* 0x000fc6000786c0ff */
[----:B------:R1:W-:Y:S04]  /*3e40*/  STL [R1+0x460], R13 ;  /* 0x0004600d01007387 */ /* 0x0003e80000100800 */
[----:B------:R-:W3:Y:S04]  /*3e50*/  LDL.LU.64 R20, [R1+0x2c8] ;  /* 0x0002c80001147983 */ /* 0x000ee80000300a00 */
[----:B0-----:R-:W3:Y:S04]  /*3e60*/  LDL.LU.64 R4, [R1+0x2d0] ;  /* 0x0002d00001047983 */ /* 0x001ee80000300a00 */
[----:B--2---:R-:W2:Y:S04]  /*3e70*/  @!P4 LDG.E R36, desc[UR10][R6.64] ;  /* 0x0000000a0624c981 */ /* 0x004ea8000c1e1900 */
[----:B------:R-:W2:Y:S01]  /*3e80*/  LDL.LU R6, [R1+0x4b8] ;  /* 0x0004b80001067983 */ /* 0x000ea20000300800 */
[----:B------:R-:W-:-:S04]  /*3e90*/  LOP3.LUT R31, R31, 0xfffffff7, RZ, 0xc0, !PT ;  /* 0xfffffff71f1f7812 */ /* 0x000fc800078ec0ff */
[----:B------:R-:W-:-:S04]  /*3ea0*/  @P3 LOP3.LUT R31, R31, 0x8, RZ, 0xfc, !PT ;  /* 0x000000081f1f3812 */ /* 0x000fc800078efcff */
[----:B------:R-:W-:-:S04]  /*3eb0*/  LOP3.LUT R31, R31, 0xfffffffb, RZ, 0xc0, !PT ;  /* 0xfffffffb1f1f7812 */ /* 0x000fc800078ec0ff */
[----:B------:R-:W-:Y:S02]  /*3ec0*/  @P4 LOP3.LUT R31, R31, 0x4, RZ, 0xfc, !PT ;  /* 0x000000041f1f4812 */ /* 0x000fe400078efcff */
[----:B-1----:R-:W-:Y:S02]  /*3ed0*/  PRMT R13, RZ, 0x7610, R13 ;  /* 0x00007610ff0d7816 */ /* 0x002fe4000000000d */
[----:B------:R-:W-:Y:S01]  /*3ee0*/  PRMT R12, RZ, 0x7610, R12 ;  /* 0x00007610ff0c7816 */ /* 0x000fe2000000000c */
[----:B----4-:R-:W4:Y:S01]  /*3ef0*/  @!P4 LDG.E R37, desc[UR10][R16.64] ;  /* 0x0000000a1025c981 */ /* 0x010f22000c1e1900 */
[----:B------:R-:W-:-:S03]  /*3f00*/  LOP3.LUT P4, RZ, R30, 0x10000, RZ, 0xc0, !PT ;  /* 0x000100001eff7812 */ /* 0x000fc6000788c0ff */
[----:B------:R-:W4:Y:S01]  /*3f10*/  LDL.LU.64 R16, [R1+0x128] ;  /* 0x0001280001107983 */ /* 0x000f220000300a00 */
[C---:B---3--:R-:W-:Y:S02]  /*3f20*/  @!P0 PRMT R13, R23.reuse, 0x7610, R13 ;  /* 0x00007610170d8816 */ /* 0x048fe4000000000d */
[----:B------:R-:W-:-:S03]  /*3f30*/  @!P0 PRMT R12, R23, 0x7632, R12 ;  /* 0x00007632170c8816 */ /* 0x000fc6000000000c */
[----:B------:R-:W-:Y:S04]  /*3f40*/  STL.S16 [R1+0x168], R13 ;  /* 0x0001680d01007387 */ /* 0x000fe80000100600 */
[----:B------:R0:W-:Y:S04]  /*3f50*/  STL.S16 [R1+0x2c0], R12 ;  /* 0x0002c00c01007387 */ /* 0x0001e80000100600 */
[----:B------:R1:W3:Y:S04]  /*3f60*/  @!P2 LDG.E R28, desc[UR10][R32.64] ;  /* 0x0000000a201ca981 */ /* 0x0002e8000c1e1900 */
[----:B0-----:R-:W3:Y:S01]  /*3f70*/  LDL.LU.64 R12, [R1+0x2a8] ;  /* 0x0002a800010c7983 */ /* 0x001ee20000300a00 */
[----:B-1----:R-:W-:-:S03]  /*3f80*/  CS2R R32, SRZ ;  /* 0x0000000000207805 */ /* 0x002fc6000001ff00 */
[----:B------:R-:W-:Y:S01]  /*3f90*/  STL.64 [R1+0x4b0], R8 ;  /* 0x0004b00801007387 */ /* 0x000fe20000100a00 */
[----:B------:R-:W-:-:S03]  /*3fa0*/  PRMT R34, RZ, 0x7610, R34 ;  /* 0x00007610ff227816 */ /* 0x000fc60000000022 */
[----:B------:R-:W-:Y:S01]  /*3fb0*/  STL [R1+0x458], R14 ;  /* 0x0004580e01007387 */ /* 0x000fe20000100800 */
[C---:B------:R-:W-:Y:S02]  /*3fc0*/  LOP3.LUT P5, RZ, R30.reuse, 0x800, RZ, 0xc0, !PT ;  /* 0x000008001eff7812 */ /* 0x040fe400078ac0ff */
[----:B------:R-:W-:Y:S01]  /*3fd0*/  LOP3.LUT P6, RZ, R30, 0x400, RZ, 0xc0, !PT ;  /* 0x000004001eff7812 */ /* 0x000fe200078cc0ff */
[----:B------:R-:W3:Y:S04]  /*3fe0*/  @!P3 LDG.E R32, desc[UR10][R20.64] ;  /* 0x0000000a1420b981 */ /* 0x000ee8000c1e1900 */
[----:B------:R-:W3:Y:S01]  /*3ff0*/  @!P3 LDG.E R33, desc[UR10][R4.64] ;  /* 0x0000000a0421b981 */ /* 0x000ee2000c1e1900 */
[----:B--2---:R-:W-:-:S03]  /*4000*/  PRMT R6, RZ, 0x7610, R6 ;  /* 0x00007610ff067816 */ /* 0x004fc60000000006 */
[----:B------:R-:W2:Y:S01]  /*4010*/  LDL.LU.64 R4, [R1+0x118] ;  /* 0x0001180001047983 */ /* 0x000ea20000300a00 */
[----:B------:R-:W-:-:S03]  /*4020*/  @!P4 PRMT R6, R24, 0x7610, R6 ;  /* 0x000076101806c816 */ /* 0x000fc60000000006 */
[----:B------:R-:W2:Y:S04]  /*4030*/  LDL.LU.64 R20, [R1+0x130] ;  /* 0x0001300001147983 */ /* 0x000ea80000300a00 */
[----:B------:R0:W-:Y:S04]  /*4040*/  STL.S16 [R1+0x2b8], R6 ;  /* 0x0002b80601007387 */ /* 0x0001e80000100600 */
[----:B0-----:R-:W2:Y:S01]  /*4050*/  LDL.LU.64 R6, [R1+0x138] ;  /* 0x0001380001067983 */ /* 0x001ea20000300a00 */
[----:B------:R-:W-:Y:S02]  /*4060*/  PRMT R9, RZ, 0x7610, R9 ;  /* 0x00007610ff097816 */ /* 0x000fe40000000009 */
[----:B------:R-:W-:-:S02]  /*4070*/  PRMT R8, RZ, 0x7610, R8 ;  /* 0x00007610ff087816 */ /* 0x000fc40000000008 */
[----:B------:R-:W-:Y:S02]  /*4080*/  PRMT R14, RZ, 0x7610, R14 ;  /* 0x00007610ff0e7816 */ /* 0x000fe4000000000e */
[C---:B------:R-:W-:Y:S02]  /*4090*/  @!P0 PRMT R9, R22.reuse, 0x7610, R9 ;  /* 0x0000761016098816 */ /* 0x040fe40000000009 */
[----:B------:R-:W-:Y:S02]  /*40a0*/  @!P0 PRMT R8, R22, 0x7632, R8 ;  /* 0x0000763216088816 */ /* 0x000fe40000000008 */
[----:B------:R-:W-:Y:S02]  /*40b0*/  LOP3.LUT P0, RZ, R30, 0x200, RZ, 0xc0, !PT ;  /* 0x000002001eff7812 */ /* 0x000fe4000780c0ff */
[----:B------:R-:W-:Y:S02]  /*40c0*/  @!P4 PRMT R34, R24, 0x7632, R34 ;  /* 0x000076321822c816 */ /* 0x000fe40000000022 */
[----:B------:R-:W-:-:S02]  /*40d0*/  @!P1 PRMT R14, R26, 0x7632, R14 ;  /* 0x000076321a0e9816 */ /* 0x000fc4000000000e */
[----:B------:R-:W-:Y:S01]  /*40e0*/  LOP3.LUT P3, RZ, R30, 0x100, RZ, 0xc0, !PT ;  /* 0x000001001eff7812 */ /* 0x000fe2000786c0ff */
[----:B------:R0:W-:Y:S04]  /*40f0*/  STL.S16 [R1+0x2c8], R34 ;  /* 0x0002c82201007387 */ /* 0x0001e80000100600 */
[----:B------:R1:W-:Y:S01]  /*4100*/  STL.S16 [R1+0x2d0], R14 ;  /* 0x0002d00e01007387 */ /* 0x0003e20000100600 */
[----:B0-----:R-:W-:Y:S01]  /*4110*/  MOV R34, RZ ;  /* 0x000000ff00227202 */ /* 0x001fe20000000f00 */
[----:B-1----:R-:W-:-:S06]  /*4120*/  HFMA2 R14, -RZ, RZ, 0, 0 ;  /* 0x00000000ff0e7431 */ /* 0x002fcc00000001ff */
[----:B----4-:R0:W4:Y:S02]  /*4130*/  @!P0 LDG.E R14, desc[UR10][R16.64] ;  /* 0x0000000a100e8981 */ /* 0x010124000c1e1900 */
[----:B0-----:R-:W-:Y:S02]  /*4140*/  CS2R R16, SRZ ;  /* 0x0000000000107805 */ /* 0x001fe4000001ff00 */
[----:B---3--:R0:W3:Y:S02]  /*4150*/  @!P5 LDG.E R34, desc[UR10][R12.64] ;  /* 0x0000000a0c22d981 */ /* 0x0080e4000c1e1900 */
[----:B0-----:R-:W-:-:S06]  /*4160*/  CS2R R12, SRZ ;  /* 0x00000000000c7805 */ /* 0x001fcc000001ff00 */
[----:B--2---:R0:W2:Y:S04]  /*4170*/  @!P6 LDG.E R12, desc[UR10][R4.64] ;  /* 0x0000000a040ce981 */ /* 0x0040a8000c1e1900 */
[----:B------:R1:W-:Y:S04]  /*4180*/  STL.64 [R1+0x498], R2 ;  /* 0x0004980201007387 */ /* 0x0003e80000100a00 */
[----:B------:R-:W4:Y:S04]  /*4190*/  @!P6 LDG.E R13, desc[UR10][R20.64] ;  /* 0x0000000a140de981 */ /* 0x000f28000c1e1900 */
[----:B------:R-:W0:Y:S04]  /*41a0*/  LDL.LU.64 R4, [R1+0x4a8] ;  /* 0x0004a80001047983 */ /* 0x000e280000300a00 */
[----:B------:R0:W4:Y:S01]  /*41b0*/  @!P3 LDG.E R16, desc[UR10][R6.64] ;  /* 0x0000000a0610b981 */ /* 0x000122000c1e1900 */
[----:B-1----:R-:W-:-:S02]  /*41c0*/  PRMT R3, RZ, 0x7610, R3 ;  /* 0x00007610ff037816 */ /* 0x002fc40000000003 */
[----:B------:R-:W-:Y:S01]  /*41d0*/  PRMT R2, RZ, 0x7610, R2 ;  /* 0x00007610ff027816 */ /* 0x000fe20000000002 */
[----:B------:R-:W3:Y:S04]  /*41e0*/  LDL.LU.64 R20, [R1+0x2a0] ;  /* 0x0002a00001147983 */ /* 0x000ee80000300a00 */
[----:B------:R-:W2:Y:S01]  /*41f0*/  LDL.LU.64 R6, [R1+0x490] ;  /* 0x0004900001067983 */ /* 0x000ea20000300a00 */
[C---:B------:R-:W-:Y:S02]  /*4200*/  @!P4 PRMT R3, R25.reuse, 0x7610, R3 ;  /* 0x000076101903c816 */ /* 0x040fe40000000003 */
[----:B------:R-:W-:-:S03]  /*4210*/  @!P4 PRMT R2, R25, 0x7632, R2 ;  /* 0x000076321902c816 */ /* 0x000fc60000000002 */
[----:B------:R-:W-:Y:S04]  /*4220*/  STL.S16 [R1+0x2b0], R3 ;  /* 0x0002b00301007387 */ /* 0x000fe80000100600 */
[----:B------:R1:W-:Y:S04]  /*4230*/  STL.S16 [R1+0x2b4], R2 ;  /* 0x0002b40201007387 */ /* 0x0003e80000100600 */
[----:B-1----:R-:W4:Y:S01]  /*4240*/  LDL.LU.64 R2, [R1+0x290] ;  /* 0x0002900001027983 */ /* 0x002f220000300a00 */
[----:B0-----:R-:W-:Y:S02]  /*4250*/  PRMT R5, RZ, 0x7610, R5 ;  /* 0x00007610ff057816 */ /* 0x001fe40000000005 */
[----:B------:R-:W-:-:S02]  /*4260*/  PRMT R4, RZ, 0x7610, R4 ;  /* 0x00007610ff047816 */ /* 0x000fc40000000004 */
[C---:B------:R-:W-:Y:S02]  /*4270*/  @!P1 PRMT R5, R27.reuse, 0x7610, R5 ;  /* 0x000076101b059816 */ /* 0x040fe40000000005 */
[----:B------:R-:W-:Y:S02]  /*4280*/  @!P1 PRMT R4, R27, 0x7632, R4 ;  /* 0x000076321b049816 */ /* 0x000fe40000000004 */
[----:B--2---:R-:W-:Y:S02]  /*4290*/  PRMT R7, RZ, 0x7610, R7 ;  /* 0x00007610ff077816 */ /* 0x004fe40000000007 */
[----:B------:R-:W-:Y:S02]  /*42a0*/  PRMT R6, RZ, 0x7610, R6 ;  /* 0x00007610ff067816 */ /* 0x000fe40000000006 */
[C---:B------:R-:W-:Y:S02]  /*42b0*/  @!P2 PRMT R7, R29.reuse, 0x7610, R7 ;  /* 0x000076101d07a816 */ /* 0x040fe40000000007 */
[----:B------:R-:W-:Y:S01]  /*42c0*/  @!P2 PRMT R6, R29, 0x7632, R6 ;  /* 0x000076321d06a816 */ /* 0x000fe20000000006 */
[----:B------:R-:W-:Y:S04]  /*42d0*/  STL.S16 [R1+0x2a8], R5 ;  /* 0x0002a80501007387 */ /* 0x000fe80000100600 */
[----:B------:R0:W-:Y:S04]  /*42e0*/  STL.S16 [R1+0x2ac], R4 ;  /* 0x0002ac0401007387 */ /* 0x0001e80000100600 */
[----:B------:R-:W-:Y:S04]  /*42f0*/  STL.S16 [R1+0x290], R7 ;  /* 0x0002900701007387 */ /* 0x000fe80000100600 */
[----:B------:R1:W-:Y:S04]  /*4300*/  STL.S16 [R1+0x294], R6 ;  /* 0x0002940601007387 */ /* 0x0003e80000100600 */
[----:B0-----:R-:W2:Y:S04]  /*4310*/  LDL.LU.64 R4, [R1+0x280] ;  /* 0x0002800001047983 */ /* 0x001ea80000300a00 */
[----:B------:R-:W-:Y:S04]  /*4320*/  STL [R1+0x41c], R25 ;  /* 0x00041c1901007387 */ /* 0x000fe80000100800 */
[----:B-1----:R-:W2:Y:S04]  /*4330*/  LDL.LU.64 R6, [R1+0x298] ;  /* 0x0002980001067983 */ /* 0x002ea80000300a00 */
[----:B------:R-:W-:Y:S04]  /*4340*/  STL [R1+0x420], R25 ;  /* 0x0004201901007387 */ /* 0x000fe80000100800 */
[----:B------:R-:W-:Y:S04]  /*4350*/  STL [R1+0x438], R25 ;  /* 0x0004381901007387 */ /* 0x000fe80000100800 */
[----:B------:R0:W-:Y:S01]  /*4360*/  STL [R1+0x444], R25 ;  /* 0x0004441901007387 */ /* 0x0001e20000100800 */
[----:B------:R-:W-:-:S03]  /*4370*/  LOP3.LUT P4, RZ, R30, 0x80, RZ, 0xc0, !PT ;  /* 0x000000801eff7812 */ /* 0x000fc6000788c0ff */
[----:B------:R-:W-:Y:S04]  /*4380*/  STL [R1+0x428], R23 ;  /* 0x0004281701007387 */ /* 0x000fe80000100800 */
[----:B------:R-:W-:Y:S01]  /*4390*/  STL.64 [R1+0x430], R22 ;  /* 0x0004301601007387 */ /* 0x000fe20000100a00 */
[----:B0-----:R-:W-:-:S03]  /*43a0*/  PRMT R25, RZ, 0x7610, R25 ;  /* 0x00007610ff197816 */ /* 0x001fc60000000019 */
[----:B------:R-:W-:Y:S01]  /*43b0*/  STL [R1+0x45c], R15 ;  /* 0x00045c0f01007387 */ /* 0x000fe20000100800 */
[----:B------:R-:W-:-:S03]  /*43c0*/  @!P2 PRMT R25, R28, 0x7632, R25 ;  /* 0x000076321c19a816 */ /* 0x000fc60000000019 */
[----:B------:R-:W-:Y:S04]  /*43d0*/  STL [R1+0x464], R15 ;  /* 0x0004640f01007387 */ /* 0x000fe80000100800 */
[----:B------:R0:W-:Y:S04]  /*43e0*/  STL.S16 [R1+0x2d4], R25 ;  /* 0x0002d41901007387 */ /* 0x0001e80000100600 */
[----:B------:R1:W-:Y:S04]  /*43f0*/  STL [R1+0x46c], R15 ;  /* 0x00046c0f01007387 */ /* 0x0003e80000100800 */
[----:B------:R4:W-:Y:S01]  /*4400*/  STL [R1+0x43c], R19 ;  /* 0x00043c1301007387 */ /* 0x0009e20000100800 */
[----:B0-----:R-:W-:-:S03]  /*4410*/  MOV R25, RZ ;  /* 0x000000ff00197202 */ /* 0x001fc60000000f00 */
[----:B------:R-:W-:Y:S04]  /*4420*/  STL [R1+0x440], R18 ;  /* 0x0004401201007387 */ /* 0x000fe80000100800 */
[----:B---3--:R0:W3:Y:S04]  /*4430*/  @!P3 LDG.E R25, desc[UR10][R20.64] ;  /* 0x0000000a1419b981 */ /* 0x0080e8000c1e1900 */
[----:B------:R4:W-:Y:S04]  /*4440*/  STL [R1+0x480], R18 ;  /* 0x0004801201007387 */ /* 0x0009e80000100800 */
[----:B------:R-:W-:Y:S01]  /*4450*/  STL.S16 [R1+0x2d8], R9 ;  /* 0x0002d80901007387 */ /* 0x000fe20000100600 */
[----:B0-----:R-:W-:-:S02]  /*4460*/  CS2R R20, SRZ ;  /* 0x0000000000147805 */ /* 0x001fc4000001ff00 */
[----:B------:R-:W-:Y:S01]  /*4470*/  PRMT R23, RZ, 0x7610, R23 ;  /* 0x00007610ff177816 */ /* 0x000fe20000000017 */
[----:B------:R0:W-:Y:S01]  /*4480*/  STL.S16 [R1+0x2dc], R8 ;  /* 0x0002dc0801007387 */ /* 0x0001e20000100600 */
[----:B------:R-:W-:Y:S02]  /*4490*/  PRMT R22, RZ, 0x7610, R22 ;  /* 0x00007610ff167816 */ /* 0x000fe40000000016 */
[----:B-1----:R-:W-:Y:S01]  /*44a0*/  PRMT R15, RZ, 0x7610, R15 ;  /* 0x00007610ff0f7816 */ /* 0x002fe2000000000f */
[----:B------:R-:W-:Y:S01]  /*44b0*/  STL [R1+0x470], R10 ;  /* 0x0004700a01007387 */ /* 0x000fe20000100800 */
[----:B------:R-:W-:Y:S02]  /*44c0*/  LOP3.LUT P3, RZ, R31, 0x8, RZ, 0xc0, !PT ;  /* 0x000000081fff7812 */ /* 0x000fe4000786c0ff */
[----:B----4-:R-:W-:Y:S01]  /*44d0*/  PRMT R19, RZ, 0x7610, R19 ;  /* 0x00007610ff137816 */ /* 0x010fe20000000013 */
[----:B------:R-:W-:Y:S01]  /*44e0*/  STL.64 [R1+0x478], R10 ;  /* 0x0004780a01007387 */ /* 0x000fe20000100a00 */
[----:B------:R-:W-:-:S03]  /*44f0*/  PRMT R18, RZ, 0x7610, R18 ;  /* 0x00007610ff127816 */ /* 0x000fc60000000012 */
[----:B0-----:R-:W4:Y:S04]  /*4500*/  LDL.LU.64 R8, [R1+0x120] ;  /* 0x0001200001087983 */ /* 0x001f280000300a00 */
[----:B------:R-:W-:Y:S02]  /*4510*/  STL [R1+0x4a0], R0 ;  /* 0x0004a00001007387 */ /* 0x000fe40000100800 */
[C---:B------:R-:W-:Y:S02]  /*4520*/  @!P3 PRMT R19, R33.reuse, 0x7610, R19 ;  /* 0x000076102113b816 */ /* 0x040fe40000000013 */
[----:B------:R-:W-:Y:S01]  /*4530*/  @!P3 PRMT R18, R33, 0x7632, R18 ;  /* 0x000076322112b816 */ /* 0x000fe20000000012 */
[----:B------:R-:W-:Y:S04]  /*4540*/  STL.S16 [R1+0x184], R35 ;  /* 0x0001842301007387 */ /* 0x000fe80000100600 */
[----:B------:R-:W-:Y:S04]  /*4550*/  STL.S16 [R1+0x264], R19 ;  /* 0x0002641301007387 */ /* 0x000fe80000100600 */
[----:B------:R0:W-:Y:S04]  /*4560*/  STL.S16 [R1+0x280], R18 ;  /* 0x0002801201007387 */ /* 0x0001e80000100600 */
[----:B------:R-:W-:Y:S04]  /*4570*/  STL.64 [R1+0x450], R26 ;  /* 0x0004501a01007387 */ /* 0x000fe80000100a00 */
[----:B------:R-:W3:Y:S04]  /*4580*/  @!P0 LDG.E R17, desc[UR10][R2.64] ;  /* 0x0000000a02118981 */ /* 0x000ee8000c1e1900 */
[----:B0-----:R-:W3:Y:S04]  /*4590*/  LDL.LU.64 R18, [R1+0x288] ;  /* 0x0002880001127983 */ /* 0x001ee80000300a00 */
[----:B--2---:R-:W2:Y:S04]  /*45a0*/  @!P4 LDG.E R21, desc[UR10][R4.64] ;  /* 0x0000000a0415c981 */ /* 0x004ea8000c1e1900 */
[----:B------:R0:W2:Y:S01]  /*45b0*/  @!P4 LDG.E R20, desc[UR10][R6.64] ;  /* 0x0000000a0614c981 */ /* 0x0000a2000c1e1900 */
[----:B------:R-:W-:-:S03]  /*45c0*/  LOP3.LUT P4, RZ, R31, 0x4, RZ, 0xc0, !PT ;  /* 0x000000041fff7812 */ /* 0x000fc6000788c0ff */
[----:B------:R-:W3:Y:S01]  /*45d0*/  LDL.LU.64 R4, [R1+0x488] ;  /* 0x0004880001047983 */ /* 0x000ee20000300a00 */
[----:B------:R-:W-:Y:S02]  /*45e0*/  PRMT R11, RZ, 0x7610, R11 ;  /* 0x00007610ff0b7816 */ /* 0x000fe4000000000b */
[----:B------:R-:W-:Y:S02]  /*45f0*/  PRMT R10, RZ, 0x7610, R10 ;  /* 0x00007610ff0a7816 */ /* 0x000fe4000000000a */
[----:B------:R-:W-:Y:S01]  /*4600*/  PRMT R0, RZ, 0x7610, R0 ;  /* 0x00007610ff007816 */ /* 0x000fe20000000000 */
[----:B------:R-:W0:Y:S04]  /*4610*/  LDL.LU R6, [R1+0x484] ;  /* 0x0004840001067983 */ /* 0x000e280000300800 */
[C---:B------:R-:W-:Y:S01]  /*4620*/  @!P4 PRMT R23, R36.reuse, 0x7610, R23 ;  /* 0x000076102417c816 */ /* 0x040fe20000000017 */
[----:B------:R-:W-:Y:S01]  /*4630*/  HFMA2 R35, -RZ, RZ, 0, 0 ;  /* 0x00000000ff237431 */ /* 0x000fe200000001ff */
[----:B------:R-:W-:Y:S01]  /*4640*/  @!P4 PRMT R22, R36, 0x7632, R22 ;  /* 0x000076322416c816 */ /* 0x000fe20000000016 */
[----:B------:R-:W2:Y:S04]  /*4650*/  LDL.LU.64 R2, [R1+0x498] ;  /* 0x0004980001027983 */ /* 0x000ea80000300a00 */
[----:B------:R-:W-:Y:S04]  /*4660*/  STL.S16 [R1+0x15c], R23 ;  /* 0x00015c1701007387 */ /* 0x000fe80000100600 */
[----:B------:R1:W-:Y:S04]  /*4670*/  STL.S16 [R1+0x160], R22 ;  /* 0x0001601601007387 */ /* 0x0003e80000100600 */
[----:B-1----:R-:W2:Y:S04]  /*4680*/  LDL.LU.64 R22, [R1+0x140] ;  /* 0x0001400001167983 */ /* 0x002ea80000300a00 */
[----:B------:R1:W-:Y:S04]  /*4690*/  STL.S16 [R1+0x140], R15 ;  /* 0x0001400f01007387 */ /* 0x0003e80000100600 */
[----:B-1----:R-:W2:Y:S01]  /*46a0*/  LDL R15, [R1+0x140] ;  /* 0x00014000010f7983 */ /* 0x002ea20000100800 */
[----:B------:R-:W-:-:S02]  /*46b0*/  @!P3 PRMT R11, R32, 0x7610, R11 ;  /* 0x00007610200bb816 */ /* 0x000fc4000000000b */
[----:B------:R-:W-:Y:S02]  /*46c0*/  @!P3 PRMT R10, R32, 0x7632, R10 ;  /* 0x00007632200ab816 */ /* 0x000fe4000000000a */
[----:B------:R-:W-:Y:S01]  /*46d0*/  @!P1 PRMT R0, R26, 0x7610, R0 ;  /* 0x000076101a009816 */ /* 0x000fe20000000000 */
[----:B------:R-:W-:Y:S04]  /*46e0*/  STL.S16 [R1+0x284], R11 ;  /* 0x0002840b01007387 */ /* 0x000fe80000100600 */
[----:B------:R1:W-:Y:S04]  /*46f0*/  STL.S16 [R1+0x2a0], R10 ;  /* 0x0002a00a01007387 */ /* 0x0003e80000100600 */
[----:B------:R4:W-:Y:S04]  /*4700*/  STL.S16 [R1+0x2bc], R0 ;  /* 0x0002bc0001007387 */ /* 0x0009e80000100600 */
[----:B-1----:R-:W2:Y:S04]  /*4710*/  LDL.LU.64 R10, [R1+0x270] ;  /* 0x00027000010a7983 */ /* 0x002ea80000300a00 */
[----:B----4-:R-:W4:Y:S01]  /*4720*/  LDL.LU R0, [R1+0x4a0] ;  /* 0x0004a00001007983 */ /* 0x010f220000300800 */
[----:B------:R-:W-:-:S03]  /*4730*/  LOP3.LUT P1, RZ, R30, 0x40, RZ, 0xc0, !PT ;  /* 0x000000401eff7812 */ /* 0x000fc6000782c0ff */
[----:B------:R-:W4:Y:S01]  /*4740*/  @!P5 LDG.E R35, desc[UR10][R8.64] ;  /* 0x0000000a0823d981 */ /* 0x000f22000c1e1900 */
[----:B0-----:R-:W-:Y:S02]  /*4750*/  PRMT R6, RZ, 0x7610, R6 ;  /* 0x00007610ff067816 */ /* 0x001fe40000000006 */
[----:B---3--:R-:W-:Y:S01]  /*4760*/  PRMT R4, RZ, 0x7610, R4 ;  /* 0x00007610ff047816 */ /* 0x008fe20000000004 */
[----:B------:R-:W-:Y:S01]  /*4770*/  STL [R1+0x14], R5 ;  /* 0x0000140501007387 */ /* 0x000fe20000100800 */
[----:B------:R-:W-:Y:S02]  /*4780*/  @!P4 PRMT R6, R37, 0x7610, R6 ;  /* 0x000076102506c816 */ /* 0x000fe40000000006 */
[----:B--2---:R-:W-:Y:S01]  /*4790*/  @!P6 PRMT R15, R12, 0x7610, R15 ;  /* 0x000076100c0fe816 */ /* 0x004fe2000000000f */
[----:B------:R-:W-:Y:S04]  /*47a0*/  STL [R1+0x120], R12 ;  /* 0x0001200c01007387 */ /* 0x000fe80000100800 */
[----:B------:R0:W-:Y:S01]  /*47b0*/  @!P6 STL.S16 [R1+0x140], R15 ;  /* 0x0001400f0100e387 */ /* 0x0001e20000100600 */
[----:B------:R-:W-:-:S03]  /*47c0*/  PRMT R26, RZ, 0x7610, R26 ;  /* 0x00007610ff1a7816 */ /* 0x000fc6000000001a */
[----:B------:R-:W2:Y:S04]  /*47d0*/  LDL.LU.64 R8, [R1+0x4b0] ;  /* 0x0004b00001087983 */ /* 0x000ea80000300a00 */
[----:B0-----:R-:W3:Y:S04]  /*47e0*/  LDL.LU R15, [R1+0x46c] ;  /* 0x00046c00010f7983 */ /* 0x001ee80000300800 */
[----:B------:R0:W-:Y:S02]  /*47f0*/  STL.S16 [R1+0x298], R6 ;  /* 0x0002980601007387 */ /* 0x0001e40000100600 */
[----:B0-----:R-:W-:-:S06]  /*4800*/  MOV R6, RZ ;  /* 0x000000ff00067202 */ /* 0x001fcc0000000f00 */
[----:B------:R0:W2:Y:S04]  /*4810*/  @!P1 LDG.E R6, desc[UR10][R18.64] ;  /* 0x0000000a12069981 */ /* 0x0000a8000c1e1900 */
[----:B------:R-:W0:Y:S01]  /*4820*/  LDL.LU R18, [R1+0x480] ;  /* 0x0004800001127983 */ /* 0x000e220000300800 */
[----:B------:R-:W-:Y:S02]  /*4830*/  @!P2 PRMT R26, R28, 0x7610, R26 ;  /* 0x000076101c1aa816 */ /* 0x000fe4000000001a */
[----:B------:R-:W-:Y:S02]  /*4840*/  LOP3.LUT P2, RZ, R30, 0x20, RZ, 0xc0, !PT ;  /* 0x000000201eff7812 */ /* 0x000fe4000784c0ff */
[----:B------:R-:W-:Y:S02]  /*4850*/  @!P4 PRMT R4, R37, 0x7632, R4 ;  /* 0x000076322504c816 */ /* 0x000fe40000000004 */
[----:B------:R-:W-:-:S03]  /*4860*/  PRMT R5, RZ, 0x7610, R5 ;  /* 0x00007610ff057816 */ /* 0x000fc60000000005 */
[----:B------:R1:W-:Y:S04]  /*4870*/  STL.S16 [R1+0x29c], R4 ;  /* 0x00029c0401007387 */ /* 0x0003e80000100600 */
[----:B------:R4:W-:Y:S01]  /*4880*/  STL.S16 [R1+0x274], R5 ;  /* 0x0002740501007387 */ /* 0x0009e20000100600 */
[----:B-1----:R-:W-:-:S03]  /*4890*/  HFMA2 R4, -RZ, RZ, 0, 0 ;  /* 0x00000000ff047431 */ /* 0x002fc600000001ff */
[----:B----4-:R1:W-:Y:S04]  /*48a0*/  STL [R1+0x90], R0 ;  /* 0x0000900001007387 */ /* 0x0103e80000100800 */
[----:B------:R-:W4:Y:S04]  /*48b0*/  LDL R5, [R1+0x274] ;  /* 0x0002740001057983 */ /* 0x000f280000100800 */
[----:B------:R2:W2:Y:S01]  /*48c0*/  @!P2 LDG.E R4, desc[UR10][R10.64] ;  /* 0x0000000a0a04a981 */ /* 0x0004a2000c1e1900 */
[----:B-1----:R-:W-:Y:S02]  /*48d0*/  PRMT R0, RZ, 0x7610, R0 ;  /* 0x00007610ff007816 */ /* 0x002fe40000000000 */
[----:B------:R-:W-:Y:S01]  /*48e0*/  LOP3.LUT P3, RZ, R30, 0x10, RZ, 0xc0, !PT ;  /* 0x000000101eff7812 */ /* 0x000fe2000786c0ff */
[----:B------:R-:W2:Y:S01]  /*48f0*/  LDL.LU.64 R10, [R1+0x478] ;  /* 0x00047800010a7983 */ /* 0x000ea20000300a00 */
[----:B------:R-:W-:-:S03]  /*4900*/  @!P5 PRMT R0, R34, 0x7632, R0 ;  /* 0x000076322200d816 */ /* 0x000fc60000000000 */
[----:B------:R-:W-:Y:S04]  /*4910*/  STL [R1+0x414], R27 ;  /* 0x0004141b01007387 */ /* 0x000fe80000100800 */
[----:B------:R-:W-:Y:S04]  /*4920*/  STL [R1+0x418], R27 ;  /* 0x0004181b01007387 */ /* 0x000fe80000100800 */
[----:B------:R1:W-:Y:S04]  /*4930*/  STL.S16 [R1+0x2cc], R26 ;  /* 0x0002cc1a01007387 */ /* 0x0003e80000100600 */
[----:B------:R1:W-:Y:S04]  /*4940*/  STL.S16 [R1+0x288], R0 ;  /* 0x0002880001007387 */ /* 0x0003e80000100600 */
[----:B-1----:R-:W2:Y:S01]  /*4950*/  LDL.LU.64 R26, [R1+0x110] ;  /* 0x00011000011a7983 */ /* 0x002ea20000300a00 */
[----:B------:R-:W-:-:S06]  /*4960*/  HFMA2 R0, -RZ, RZ, 0, 0 ;  /* 0x00000000ff007431 */ /* 0x000fcc00000001ff */
[----:B------:R-:W2:Y:S04]  /*4970*/  @!P3 LDG.E R0, desc[UR10][R22.64] ;  /* 0x0000000a1600b981 */ /* 0x000ea8000c1e1900 */
[----:B------:R-:W2:Y:S01]  /*4980*/  LDL.LU.64 R22, [R1+0x240] ;  /* 0x0002400001167983 */ /* 0x000ea20000300a00 */
[----:B---3--:R-:W-:-:S04]  /*4990*/  PRMT R15, RZ, 0x7610, R15 ;  /* 0x00007610ff0f7816 */ /* 0x008fc8000000000f */
[----:B------:R-:W-:Y:S02]  /*49a0*/  @!P6 PRMT R15, R12, 0x7632, R15 ;  /* 0x000076320c0fe816 */ /* 0x000fe4000000000f */
[----:B------:R-:W3:Y:S04]  /*49b0*/  LDL.LU R12, [R1+0x468] ;  /* 0x00046800010c7983 */ /* 0x000ee80000300800 */
[----:B------:R1:W-:Y:S04]  /*49c0*/  STL.S16 [R1+0x144], R15 ;  /* 0x0001440f01007387 */ /* 0x0003e80000100600 */
[----:B-1----:R-:W3:Y:S01]  /*49d0*/  LDL.LU R15, [R1+0x464] ;  /* 0x00046400010f7983 */ /* 0x002ee20000300800 */
[----:B0-----:R-:W-:-:S04]  /*49e0*/  PRMT R18, RZ, 0x7610, R18 ;  /* 0x00007610ff127816 */ /* 0x001fc80000000012 */
[----:B------:R-:W-:-:S05]  /*49f0*/  @!P5 PRMT R18, R35, 0x7610, R18 ;  /* 0x000076102312d816 */ /* 0x000fca0000000012 */
[----:B------:R0:W-:Y:S04]  /*4a00*/  STL.S16 [R1+0x148], R18 ;  /* 0x0001481201007387 */ /* 0x0001e80000100600 */
[----:B0-----:R-:W3:Y:S04]  /*4a10*/  LDL.LU.64 R18, [R1+0x258] ;  /* 0x0002580001127983 */ /* 0x001ee80000300a00 */
[----:B------:R0:W-:Y:S01]  /*4a20*/  STL [R1+0x94], R3 ;  /* 0x0000940301007387 */ /* 0x0001e20000100800 */
[----:B----4-:R-:W-:-:S03]  /*4a30*/  @!P6 PRMT R5, R13, 0x7610, R5 ;  /* 0x000076100d05e816 */ /* 0x010fc60000000005 */
[----:B------:R1:W-:Y:S01]  /*4a40*/  STL [R1+0x10], R2 ;  /* 0x0000100201007387 */ /* 0x0003e20000100800 */
[----:B0-----:R-:W-:-:S03]  /*4a50*/  PRMT R3, RZ, 0x7610, R3 ;  /* 0x00007610ff037816 */ /* 0x001fc60000000003 */
[----:B------:R0:W-:Y:S01]  /*4a60*/  STL [R1+0x11c], R13 ;  /* 0x00011c0d01007387 */ /* 0x0001e20000100800 */
[----:B------:R-:W-:-:S03]  /*4a70*/  @!P6 PRMT R3, R13, 0x7632, R3 ;  /* 0x000076320d03e816 */ /* 0x000fc60000000003 */
[----:B--2---:R2:W-:Y:S01]  /*4a80*/  STL [R1+0x18], R8 ;  /* 0x0000180801007387 */ /* 0x0045e20000100800 */
[----:B------:R-:W-:Y:S02]  /*4a90*/  PRMT R10, RZ, 0x7610, R10 ;  /* 0x00007610ff0a7816 */ /* 0x000fe4000000000a */
[----:B-1----:R-:W-:Y:S01]  /*4aa0*/  PRMT R2, RZ, 0x7610, R2 ;  /* 0x00007610ff027816 */ /* 0x002fe20000000002 */
[----:B0-----:R-:W4:Y:S01]  /*4ab0*/  LDL.LU R13, [R1+0x460] ;  /* 0x00046000010d7983 */ /* 0x001f220000300800 */
[----:B------:R-:W-:Y:S02]  /*4ac0*/  @!P5 PRMT R10, R35, 0x7632, R10 ;  /* 0x00007632230ad816 */ /* 0x000fe4000000000a */
[----:B--2---:R-:W-:Y:S01]  /*4ad0*/  PRMT R8, RZ, 0x7610, R8 ;  /* 0x00007610ff087816 */ /* 0x004fe20000000008 */
[----:B------:R-:W-:Y:S01]  /*4ae0*/  HFMA2 R7, -RZ, RZ, 0, 0 ;  /* 0x00000000ff077431 */ /* 0x000fe200000001ff */
[----:B------:R-:W-:Y:S02]  /*4af0*/  @!P5 PRMT R2, R34, 0x7610, R2 ;  /* 0x000076102202d816 */ /* 0x000fe40000000002 */
[----:B------:R-:W-:-:S02]  /*4b00*/  LOP3.LUT P5, RZ, R30, 0x4, RZ, 0xc0, !PT ;  /* 0x000000041eff7812 */ /* 0x000fc400078ac0ff */
[----:B------:R-:W-:Y:S01]  /*4b10*/  @!P0 PRMT R8, R17, 0x7632, R8 ;  /* 0x0000763211088816 */ /* 0x000fe20000000008 */
[----:B------:R0:W-:Y:S04]  /*4b20*/  STL.64 [R1+0x400], R34 ;  /* 0x0004002201007387 */ /* 0x0001e80000100a00 */
[----:B------:R-:W2:Y:S04]  /*4b30*/  @!P1 LDG.E R7, desc[UR10][R26.64] ;  /* 0x0000000a1a079981 */ /* 0x000ea8000c1e1900 */
[----:B0-----:R-:W2:Y:S04]  /*4b40*/  LDL.LU.64 R34, [R1+0x268] ;  /* 0x0002680001227983 */ /* 0x001ea80000300a00 */
[----:B------:R0:W-:Y:S04]  /*4b50*/  STL.S16 [R1+0x268], R8 ;  /* 0x0002680801007387 */ /* 0x0001e80000100600 */
[----:B------:R-:W2:Y:S01]  /*4b60*/  LDL.LU.64 R26, [R1+0x278] ;  /* 0x00027800011a7983 */ /* 0x000ea20000300a00 */
[----:B0-----:R-:W-:-:S03]  /*4b70*/  HFMA2 R8, -RZ, RZ, 0, 0 ;  /* 0x00000000ff087431 */ /* 0x001fc600000001ff */
[----:B------:R0:W-:Y:S04]  /*4b80*/  STL.S16 [R1+0x150], R10 ;  /* 0x0001500a01007387 */ /* 0x0001e80000100600 */
[----:B------:R-:W2:Y:S01]  /*4b90*/  @!P5 LDG.E R8, desc[UR10][R22.64] ;  /* 0x0000000a1608d981 */ /* 0x000ea2000c1e1900 */
[----:B------:R-:W-:-:S03]  /*4ba0*/  LOP3.LUT P4, RZ, R30, 0x8, RZ, 0xc0, !PT ;  /* 0x000000081eff7812 */ /* 0x000fc6000788c0ff */
[----:B0-----:R-:W2:Y:S04]  /*4bb0*/  LDL.LU R10, [R1+0x470] ;  /* 0x00047000010a7983 */ /* 0x001ea80000300800 */
[----:B------:R-:W2:Y:S04]  /*4bc0*/  LDL.LU.64 R22, [R1+0x220] ;  /* 0x0002200001167983 */ /* 0x000ea80000300a00 */
[----:B------:R0:W-:Y:S02]  /*4bd0*/  STL.S16 [R1+0x278], R3 ;  /* 0x0002780301007387 */ /* 0x0001e40000100600 */
[----:B0-----:R-:W-:-:S02]  /*4be0*/  HFMA2 R3, -RZ, RZ, 0, 0 ;  /* 0x00000000ff037431 */ /* 0x001fc400000001ff */
[----:B---3--:R0:W-:Y:S02]  /*4bf0*/  STL [R1+0x20], R12 ;  /* 0x0000200c01007387 */ /* 0x0081e40000100800 */
[----:B0-----:R-:W-:-:S05]  /*4c00*/  PRMT R12, RZ, 0x7610, R12 ;  /* 0x00007610ff0c7816 */ /* 0x001fca000000000c */
[----:B------:R0:W-:Y:S01]  /*4c10*/  STL.S16 [R1+0x2e4], R12 ;  /* 0x0002e40c01007387 */ /* 0x0001e20000100600 */
[----:B------:R-:W-:-:S03]  /*4c20*/  PRMT R15, RZ, 0x7610, R15 ;  /* 0x00007610ff0f7816 */ /* 0x000fc6000000000f */
[----:B0-----:R-:W3:Y:S04]  /*4c30*/  LDL R12, [R1+0x2e4] ;  /* 0x0002e400010c7983 */ /* 0x001ee80000100800 */
[----:B------:R0:W-:Y:S04]  /*4c40*/  STL.S16 [R1+0x13c], R15 ;  /* 0x00013c0f01007387 */ /* 0x0001e80000100600 */
[----:B0-----:R-:W3:Y:S04]  /*4c50*/  LDL R15, [R1+0x13c] ;  /* 0x00013c00010f7983 */ /* 0x001ee80000100800 */
[----:B------:R-:W3:Y:S04]  /*4c60*/  @!P4 LDG.E R3, desc[UR10][R18.64] ;  /* 0x0000000a1203c981 */ /* 0x000ee8000c1e1900 */
[----:B------:R-:W3:Y:S01]  /*4c70*/  LDL.LU.64 R18, [R1+0x238] ;  /* 0x0002380001127983 */ /* 0x000ee20000300a00 */
[----:B------:R-:W-:-:S04]  /*4c80*/  LOP3.LUT R31, R31, 0xfffffffe, RZ, 0xc0, !PT ;  /* 0xfffffffe1f1f7812 */ /* 0x000fc800078ec0ff */
[----:B------:R-:W-:Y:S02]  /*4c90*/  @P1 LOP3.LUT R31, R31, 0x1, RZ, 0xfc, !PT ;  /* 0x000000011f1f1812 */ /* 0x000fe400078efcff */
[C---:B------:R-:W-:Y:S01]  /*4ca0*/  LOP3.LUT P1, RZ, R30.reuse, 0x80, RZ, 0xc0, !PT ;  /* 0x000000801eff7812 */ /* 0x040fe2000782c0ff */
[----:B------:R0:W-:Y:S04]  /*4cb0*/  STL.S16 [R1+0x270], R2 ;  /* 0x0002700201007387 */ /* 0x0001e80000100600 */
[----:B----4-:R1:W-:Y:S01]  /*4cc0*/  STL [R1+0xa0], R13 ;  /* 0x0000a00d01007387 */ /* 0x0103e20000100800 */
[----:B------:R-:W-:Y:S02]  /*4cd0*/  LOP3.LUT R31, R31, 0xfffffffd, RZ, 0xc0, !PT ;  /* 0xfffffffd1f1f7812 */ /* 0x000fe400078ec0ff */
[----:B0-----:R-:W-:Y:S01]  /*4ce0*/  MOV R2, RZ ;  /* 0x000000ff00027202 */ /* 0x001fe20000000f00 */
[----:B------:R-:W-:Y:S01]  /*4cf0*/  @!P6 STL.S16 [R1+0x274], R5 ;  /* 0x000274050100e387 */ /* 0x000fe20000100600 */
[----:B------:R-:W-:-:S02]  /*4d00*/  LOP3.LUT P6, RZ, R30, 0x2, RZ, 0xc0, !PT ;  /* 0x000000021eff7812 */ /* 0x000fc400078cc0ff */
[----:B-1----:R-:W-:-:S05]  /*4d10*/  PRMT R13, RZ, 0x7610, R13 ;  /* 0x00007610ff0d7816 */ /* 0x002fca000000000d */
[----:B------:R0:W-:Y:S01]  /*4d20*/  STL.S16 [R1+0x28c], R13 ;  /* 0x00028c0d01007387 */ /* 0x0001e20000100600 */
[----:B------:R-:W-:-:S03]  /*4d30*/  @P2 LOP3.LUT R31, R31, 0x2, RZ, 0xfc, !PT ;  /* 0x000000021f1f2812 */ /* 0x000fc600078efcff */
[----:B------:R1:W-:Y:S01]  /*4d40*/  STL.64 [R1+0x408], R32 ;  /* 0x0004082001007387 */ /* 0x0003e20000100a00 */
[----:B0-----:R-:W-:-:S05]  /*4d50*/  @!P1 PRMT R13, R20, 0x7610, R13 ;  /* 0x00007610140d9816 */ /* 0x001fca000000000d */
[----:B------:R-:W-:Y:S01]  /*4d60*/  @!P1 STL.S16 [R1+0x28c], R13 ;  /* 0x00028c0d01009387 */ /* 0x000fe20000100600 */
[----:B-1----:R-:W-:-:S03]  /*4d70*/  PRMT R33, RZ, 0x7610, R33 ;  /* 0x00007610ff217816 */ /* 0x002fc60000000021 */
[----:B--2---:R-:W2:Y:S01]  /*4d80*/  @!P2 LDG.E R2, desc[UR10][R26.64] ;  /* 0x0000000a1a02a981 */ /* 0x004ea2000c1e1900 */
[----:B------:R-:W-:Y:S02]  /*4d90*/  LOP3.LUT P2, RZ, R30, 0x100, RZ, 0xc0, !PT ;  /* 0x000001001eff7812 */ /* 0x000fe4000784c0ff */
[----:B------:R-:W-:Y:S01]  /*4da0*/  @!P0 PRMT R33, R14, 0x7632, R33 ;  /* 0x000076320e218816 */ /* 0x000fe20000000021 */
[----:B------:R-:W-:Y:S04]  /*4db0*/  STL [R1+0x118], R14 ;  /* 0x0001180e01007387 */ /* 0x000fe80000100800 */
[----:B------:R0:W-:Y:S04]  /*4dc0*/  STL [R1+0x9c], R11 ;  /* 0x00009c0b01007387 */ /* 0x0001e80000100800 */
[----:B------:R1:W-:Y:S01]  /*4dd0*/  STL [R1+0x1c], R10 ;  /* 0x00001c0a01007387 */ /* 0x0003e20000100800 */
[----:B0-----:R-:W-:-:S03]  /*4de0*/  PRMT R11, RZ, 0x7610, R11 ;  /* 0x00007610ff0b7816 */ /* 0x001fc6000000000b */
[----:B------:R-:W-:Y:S04]  /*4df0*/  STL [R1+0x138], R25 ;  /* 0x0001381901007387 */ /* 0x000fe80000100800 */
[----:B------:R0:W-:Y:S01]  /*4e00*/  STL.S16 [R1+0x244], R11 ;  /* 0x0002440b01007387 */ /* 0x0001e20000100600 */
[----:B-1----:R-:W-:-:S03]  /*4e10*/  PRMT R10, RZ, 0x7610, R10 ;  /* 0x00007610ff0a7816 */ /* 0x002fc6000000000a */
[----:B------:R-:W-:Y:S01]  /*4e20*/  STL [R1+0x3ec], R36 ;  /* 0x0003ec2401007387 */ /* 0x000fe20000100800 */
[----:B------:R-:W-:-:S03]  /*4e30*/  @!P2 PRMT R10, R25, 0x7632, R10 ;  /* 0x00007632190aa816 */ /* 0x000fc6000000000a */
[----:B------:R-:W-:Y:S01]  /*4e40*/  STL [R1+0x3f4], R36 ;  /* 0x0003f42401007387 */ /* 0x000fe20000100800 */
[----:B0-----:R-:W-:-:S03]  /*4e50*/  @!P2 PRMT R11, R25, 0x7610, R11 ;  /* 0x00007610190ba816 */ /* 0x001fc6000000000b */
[----:B------:R-:W4:Y:S04]  /*4e60*/  LDL.LU R25, [R1+0x444] ;  /* 0x0004440001197983 */ /* 0x000f280000300800 */
[----:B------:R-:W-:Y:S04]  /*4e70*/  @!P2 STL.S16 [R1+0x244], R11 ;  /* 0x0002440b0100a387 */ /* 0x000fe80000100600 */
[----:B------:R-:W-:Y:S01]  /*4e80*/  STL.64 [R1+0x3f8], R36 ;  /* 0x0003f82401007387 */ /* 0x000fe20000100a00 */
[----:B------:R-:W-:Y:S02]  /*4e90*/  MOV R5, RZ ;  /* 0x000000ff00057202 */ /* 0x000fe40000000f00 */
[----:B---3--:R-:W-:-:S04]  /*4ea0*/  @!P1 PRMT R12, R20, 0x7632, R12 ;  /* 0x00007632140c9816 */ /* 0x008fc8000000000c */
[----:B------:R-:W3:Y:S04]  /*4eb0*/  @!P3 LDG.E R5, desc[UR10][R34.64] ;  /* 0x0000000a2205b981 */ /* 0x000ee8000c1e1900 */
[----:B------:R0:W-:Y:S01]  /*4ec0*/  @!P1 STL.S16 [R1+0x2e4], R12 ;  /* 0x0002e40c01009387 */ /* 0x0001e20000100600 */
[----:B------:R-:W-:Y:S02]  /*4ed0*/  @!P0 PRMT R15, R14, 0x7610, R15 ;  /* 0x000076100e0f8816 */ /* 0x000fe4000000000f */
[----:B0-----:R-:W-:Y:S01]  /*4ee0*/  CS2R R12, SRZ ;  /* 0x00000000000c7805 */ /* 0x001fe2000001ff00 */
[----:B------:R-:W2:Y:S01]  /*4ef0*/  LDL.LU R14, [R1+0x458] ;  /* 0x00045800010e7983 */ /* 0x000ea20000300800 */
[----:B------:R-:W-:Y:S02]  /*4f00*/  MOV R11, RZ ;  /* 0x000000ff000b7202 */ /* 0x000fe40000000f00 */
[----:B------:R-:W-:Y:S01]  /*4f10*/  PRMT R36, RZ, 0x7610, R36 ;  /* 0x00007610ff247816 */ /* 0x000fe20000000024 */
[----:B------:R-:W3:Y:S04]  /*4f20*/  LDL.LU.64 R34, [R1+0x228] ;  /* 0x0002280001227983 */ /* 0x000ee80000300a00 */
[----:B------:R0:W3:Y:S04]  /*4f30*/  @!P6 LDG.E R13, desc[UR10][R22.64] ;  /* 0x0000000a160de981 */ /* 0x0000e8000c1e1900 */
[----:B------:R1:W3:Y:S01]  /*4f40*/  @!P5 LDG.E R11, desc[UR10][R18.64] ;  /* 0x0000000a120bd981 */ /* 0x0002e2000c1e1900 */
[----:B------:R-:W-:-:S03]  /*4f50*/  PRMT R32, RZ, 0x7610, R32 ;  /* 0x00007610ff207816 */ /* 0x000fc60000000020 */
[----:B------:R-:W-:Y:S04]  /*4f60*/  STL [R1+0x98], R9 ;  /* 0x0000980901007387 */ /* 0x000fe80000100800 */
[----:B------:R-:W0:Y:S04]  /*4f70*/  LDL.LU.64 R22, [R1+0x430] ;  /* 0x0004300001167983 */ /* 0x000e280000300a00 */
[----:B------:R-:W-:Y:S04]  /*4f80*/  STL.S16 [R1+0x26c], R36 ;  /* 0x00026c2401007387 */ /* 0x000fe80000100600 */
[----:B------:R-:W1:Y:S04]  /*4f90*/  LDL R19, [R1+0x26c] ;  /* 0x00026c0001137983 */ /* 0x000e680000100800 */
[----:B------:R4:W-:Y:S04]  /*4fa0*/  @!P0 STL.S16 [R1+0x13c], R15 ;  /* 0x00013c0f01008387 */ /* 0x0009e80000100600 */
[----:B------:R4:W-:Y:S04]  /*4fb0*/  STL [R1+0x3f0], R37 ;  /* 0x0003f02501007387 */ /* 0x0009e80000100800 */
[----:B------:R4:W-:Y:S04]  /*4fc0*/  STL.S16 [R1+0x27c], R10 ;  /* 0x00027c0a01007387 */ /* 0x0009e80000100600 */
[----:B----4-:R-:W4:Y:S01]  /*4fd0*/  LDL.LU R15, [R1+0x45c] ;  /* 0x00045c00010f7983 */ /* 0x010f220000300800 */
[----:B------:R-:W-:-:S02]  /*4fe0*/  PRMT R9, RZ, 0x7610, R9 ;  /* 0x00007610ff097816 */ /* 0x000fc40000000009 */
[----:B------:R-:W-:Y:S01]  /*4ff0*/  PRMT R37, RZ, 0x7610, R37 ;  /* 0x00007610ff257816 */ /* 0x000fe20000000025 */
[----:B------:R-:W-:Y:S01]  /*5000*/  STL [R1+0x130], R17 ;  /* 0x0001301101007387 */ /* 0x000fe20000100800 */
[----:B------:R-:W-:Y:S02]  /*5010*/  HFMA2 R10, -RZ, RZ, 0, 0 ;  /* 0x00000000ff0a7431 */ /* 0x000fe400000001ff */
[----:B------:R-:W-:Y:S01]  /*5020*/  @!P2 PRMT R37, R16, 0x7632, R37 ;  /* 0x000076321025a816 */ /* 0x000fe20000000025 */
[----:B------:R2:W-:Y:S04]  /*5030*/  STL.S16 [R1+0x258], R9 ;  /* 0x0002580901007387 */ /* 0x0005e80000100600 */
[----:B------:R-:W-:Y:S04]  /*5040*/  STL.S16 [R1+0x240], R32 ;  /* 0x0002402001007387 */ /* 0x000fe80000100600 */
[----:B------:R-:W4:Y:S01]  /*5050*/  LDL.LU.64 R26, [R1+0x248] ;  /* 0x00024800011a7983 */ /* 0x000f220000300a00 */
[----:B--2---:R-:W-:-:S03]  /*5060*/  @!P0 PRMT R9, R17, 0x7610, R9 ;  /* 0x0000761011098816 */ /* 0x004fc60000000009 */
[----:B------:R-:W2:Y:S04]  /*5070*/  LDL R17, [R1+0x240] ;  /* 0x0002400001117983 */ /* 0x000ea80000100800 */
[----:B------:R3:W-:Y:S04]  /*5080*/  STL.S16 [R1+0x25c], R33 ;  /* 0x00025c2101007387 */ /* 0x0007e80000100600 */
[----:B------:R3:W-:Y:S04]  /*5090*/  STL.S16 [R1+0x248], R37 ;  /* 0x0002482501007387 */ /* 0x0007e80000100600 */
[----:B------:R-:W2:Y:S04]  /*50a0*/  LDL.LU R18, [R1+0x440] ;  /* 0x0004400001127983 */ /* 0x000ea80000300800 */
[----:B---3--:R-:W3:Y:S04]  /*50b0*/  LDL.LU.64 R32, [R1+0x218] ;  /* 0x0002180001207983 */ /* 0x008ee80000300a00 */
[----:B------:R-:W3:Y:S01]  /*50c0*/  LDL.LU.64 R36, [R1+0x1f8] ;  /* 0x0001f80001247983 */ /* 0x000ee20000300a00 */
[----:B------:R-:W-:-:S05]  /*50d0*/  PRMT R25, RZ, 0x7610, R25 ;  /* 0x00007610ff197816 */ /* 0x000fca0000000019 */
[----:B------:R0:W-:Y:S02]  /*50e0*/  STL.S16 [R1+0x2a4], R25 ;  /* 0x0002a41901007387 */ /* 0x0001e40000100600 */
[----:B0-----:R-:W-:-:S05]  /*50f0*/  @!P1 PRMT R25, R21, 0x7632, R25 ;  /* 0x0000763215199816 */ /* 0x001fca0000000019 */
[----:B------:R0:W-:Y:S04]  /*5100*/  @!P1 STL.S16 [R1+0x2a4], R25 ;  /* 0x0002a41901009387 */ /* 0x0001e80000100600 */
[----:B0-----:R-:W3:Y:S04]  /*5110*/  LDL.LU R25, [R1+0x438] ;  /* 0x0004380001197983 */ /* 0x001ee80000300800 */
[----:B------:R0:W-:Y:S04]  /*5120*/  STL [R1+0x24], R14 ;  /* 0x0000240e01007387 */ /* 0x0001e80000100800 */
[----:B------:R-:W3:Y:S01]  /*5130*/  @!P6 LDG.E R10, desc[UR10][R34.64] ;  /* 0x0000000a220ae981 */ /* 0x000ee2000c1e1900 */
[----:B0-----:R-:W-:-:S03]  /*5140*/  PRMT R14, RZ, 0x7610, R14 ;  /* 0x00007610ff0e7816 */ /* 0x001fc6000000000e */
[----:B------:R-:W3:Y:S01]  /*5150*/  LDL.LU.64 R34, [R1+0x208] ;  /* 0x0002080001227983 */ /* 0x000ee20000300a00 */
[----:B------:R-:W-:-:S03]  /*5160*/  PRMT R23, RZ, 0x7610, R23 ;  /* 0x00007610ff177816 */ /* 0x000fc60000000017 */
[----:B------:R0:W-:Y:S04]  /*5170*/  STL.S16 [R1+0x300], R14 ;  /* 0x0003000e01007387 */ /* 0x0001e80000100600 */
[----:B------:R1:W-:Y:S04]  /*5180*/  STL.S16 [R1+0x2e0], R23 ;  /* 0x0002e01701007387 */ /* 0x0003e80000100600 */
[----:B0-----:R-:W3:Y:S04]  /*5190*/  LDL R14, [R1+0x300] ;  /* 0x00030000010e7983 */ /* 0x001ee80000100800 */
[----:B-1----:R-:W3:Y:S01]  /*51a0*/  LDL R23, [R1+0x2e0] ;  /* 0x0002e00001177983 */ /* 0x002ee20000100800 */
[----:B------:R-:W-:-:S05]  /*51b0*/  @!P1 PRMT R19, R21, 0x7610, R19 ;  /* 0x0000761015139816 */ /* 0x000fca0000000013 */
[----:B------:R0:W-:Y:S04]  /*51c0*/  @!P1 STL.S16 [R1+0x26c], R19 ;  /* 0x00026c1301009387 */ /* 0x0001e80000100600 */
[----:B0-----:R-:W3:Y:S01]  /*51d0*/  LDL.LU R19, [R1+0x43c] ;  /* 0x00043c0001137983 */ /* 0x001ee20000300800 */
[----:B------:R-:W-:-:S03]  /*51e0*/  LOP3.LUT P1, RZ, R31, 0x1, RZ, 0xc0, !PT ;  /* 0x000000011fff7812 */ /* 0x000fc6000782c0ff */
[----:B------:R0:W-:Y:S04]  /*51f0*/  STL [R1+0x424], R24 ;  /* 0x0004241801007387 */ /* 0x0001e80000100800 */
[----:B----4-:R1:W-:Y:S01]  /*5200*/  STL [R1+0xa4], R15 ;  /* 0x0000a40f01007387 */ /* 0x0103e20000100800 */
[----:B0-----:R-:W-:Y:S02]  /*5210*/  PRMT R24, RZ, 0x7610, R24 ;  /* 0x00007610ff187816 */ /* 0x001fe40000000018 */
[----:B-1----:R-:W-:-:S03]  /*5220*/  PRMT R15, RZ, 0x7610, R15 ;  /* 0x00007610ff0f7816 */ /* 0x002fc6000000000f */
[----:B------:R0:W-:Y:S04]  /*5230*/  STL.S16 [R1+0x2ec], R24 ;  /* 0x0002ec1801007387 */ /* 0x0001e80000100600 */
[----:B------:R1:W-:Y:S01]  /*5240*/  STL.S16 [R1+0x2e8], R15 ;  /* 0x0002e80f01007387 */ /* 0x0003e20000100600 */
[----:B0-----:R-:W-:Y:S02]  /*5250*/  @!P1 PRMT R24, R7, 0x7632, R24 ;  /* 0x0000763207189816 */ /* 0x001fe40000000018 */
[----:B-1----:R-:W-:Y:S01]  /*5260*/  @!P1 PRMT R15, R6, 0x7610, R15 ;  /* 0x00007610060f9816 */ /* 0x002fe2000000000f */
[----:B------:R0:W-:Y:S01]  /*5270*/  @!P0 STL.S16 [R1+0x258], R9 ;  /* 0x0002580901008387 */ /* 0x0001e20000100600 */
[----:B------:R-:W-:-:S03]  /*5280*/  LOP3.LUT P0, RZ, R30, 0x1, RZ, 0xc0, !PT ;  /* 0x000000011eff7812 */ /* 0x000fc6000780c0ff */
[----:B------:R-:W-:Y:S04]  /*5290*/  @!P1 STL.S16 [R1+0x2ec], R24 ;  /* 0x0002ec1801009387 */ /* 0x000fe80000100600 */
[----:B------:R1:W-:Y:S01]  /*52a0*/  @!P1 STL.S16 [R1+0x2e8], R15 ;  /* 0x0002e80f01009387 */ /* 0x0003e20000100600 */
[----:B--2---:R-:W-:Y:S02]  /*52b0*/  @!P2 PRMT R17, R16, 0x7610, R17 ;  /* 0x000076101011a816 */ /* 0x004fe40000000011 */
[----:B0-----:R-:W-:Y:S01]  /*52c0*/  MOV R9, RZ ;  /* 0x000000ff00097202 */ /* 0x001fe20000000f00 */
[----:B------:R-:W-:Y:S04]  /*52d0*/  STL [R1+0x12c], R16 ;  /* 0x00012c1001007387 */ /* 0x000fe80000100800 */
[----:B---3--:R-:W2:Y:S01]  /*52e0*/  @!P0 LDG.E R12, desc[UR10][R32.64] ;  /* 0x0000000a200c8981 */ /* 0x008ea2000c1e1900 */
[----:B-1----:R-:W-:-:S03]  /*52f0*/  MOV R15, RZ ;  /* 0x000000ff000f7202 */ /* 0x002fc60000000f00 */
[----:B------:R0:W3:Y:S04]  /*5300*/  @!P4 LDG.E R9, desc[UR10][R26.64] ;  /* 0x0000000a1a09c981 */ /* 0x0000e8000c1e1900 */
[----:B------:R1:W-:Y:S04]  /*5310*/  @!P2 STL.S16 [R1+0x240], R17 ;  /* 0x000240110100a387 */ /* 0x0003e80000100600 */
[----:B------:R-:W-:Y:S04]  /*5320*/  STL [R1+0xac], R18 ;  /* 0x0000ac1201007387 */ /* 0x000fe80000100800 */
[----:B------:R-:W-:Y:S04]  /*5330*/  STL [R1+0x410], R29 ;  /* 0x0004101d01007387 */ /* 0x000fe80000100800 */
[----:B------:R-:W0:Y:S04]  /*5340*/  LDL.LU.64 R26, [R1+0x450] ;  /* 0x00045000011a7983 */ /* 0x000e280000300a00 */
[----:B-1----:R-:W4:Y:S01]  /*5350*/  LDL.LU R17, [R1+0x44c] ;  /* 0x00044c0001117983 */ /* 0x002f220000300800 */
[----:B------:R-:W-:-:S03]  /*5360*/  PRMT R25, RZ, 0x7610, R25 ;  /* 0x00007610ff197816 */ /* 0x000fc60000000019 */
[----:B------:R-:W2:Y:S04]  /*5370*/  LDL.LU R16, [R1+0x448] ;  /* 0x0004480001107983 */ /* 0x000ea80000300800 */
[----:B------:R-:W-:Y:S04]  /*5380*/  STL [R1+0x3e4], R21 ;  /* 0x0003e41501007387 */ /* 0x000fe80000100800 */
[----:B------:R-:W-:Y:S04]  /*5390*/  STL [R1+0x3e8], R20 ;  /* 0x0003e81401007387 */ /* 0x000fe80000100800 */
[----:B------:R-:W3:Y:S04]  /*53a0*/  LDL.LU.64 R32, [R1+0x1e8] ;  /* 0x0001e80001207983 */ /* 0x000ee80000300a00 */
[----:B------:R-:W4:Y:S04]  /*53b0*/  LDL.LU R24, [R1+0x424] ;  /* 0x0004240001187983 */ /* 0x000f280000300800 */
[----:B------:R-:W-:Y:S04]  /*53c0*/  STL.S16 [R1+0x1f8], R25 ;  /* 0x0001f81901007387 */ /* 0x000fe80000100600 */
[----:B------:R-:W2:Y:S04]  /*53d0*/  @!P0 LDG.E R15, desc[UR10][R34.64] ;  /* 0x0000000a220f8981 */ /* 0x000ea8000c1e1900 */
[----:B------:R-:W2:Y:S01]  /*53e0*/  LDL.LU.64 R34, [R1+0x1f0] ;  /* 0x0001f00001227983 */ /* 0x000ea20000300a00 */
[----:B------:R-:W-:-:S02]  /*53f0*/  @!P1 PRMT R14, R6, 0x7632, R14 ;  /* 0x00007632060e9816 */ /* 0x000fc4000000000e */
[----:B------:R-:W-:-:S03]  /*5400*/  @!P1 PRMT R23, R7, 0x7610, R23 ;  /* 0x0000761007179816 */ /* 0x000fc60000000017 */
[----:B------:R1:W-:Y:S04]  /*5410*/  @!P1 STL.S16 [R1+0x300], R14 ;  /* 0x0003000e01009387 */ /* 0x0003e80000100600 */
[----:B------:R1:W-:Y:S01]  /*5420*/  @!P1 STL.S16 [R1+0x2e0], R23 ;  /* 0x0002e01701009387 */ /* 0x0003e20000100600 */
[----:B------:R-:W-:Y:S01]  /*5430*/  LOP3.LUT P1, RZ, R30, 0x80000000, RZ, 0xc0, !PT ;  /* 0x800000001eff7812 */ /* 0x000fe2000782c0ff */
[----:B-1----:R-:W-:Y:S02]  /*5440*/  HFMA2 R14, -RZ, RZ, 0, 0 ;  /* 0x00000000ff0e7431 */ /* 0x002fe400000001ff */
[----:B------:R-:W3:Y:S04]  /*5450*/  LDL.LU R23, [R1+0x428] ;  /* 0x0004280001177983 */ /* 0x000ee80000300800 */
[----:B------:R1:W-:Y:S06]  /*5460*/  STL [R1+0x2c], R19 ;  /* 0x00002c1301007387 */ /* 0x0003ec0000100800 */
[----:B------:R-:W2:Y:S04]  /*5470*/  @!P1 LDG.E R14, desc[UR10][R36.64] ;  /* 0x0000000a240e9981 */ /* 0x000ea8000c1e1900 */
[----:B-1----:R-:W2:Y:S04]  /*5480*/  LDL.LU.64 R18, [R1+0x200] ;  /* 0x0002000001127983 */ /* 0x002ea80000300a00 */
[----:B------:R-:W2:Y:S04]  /*5490*/  LDL.LU.64 R36, [R1+0x1d8] ;  /* 0x0001d80001247983 */ /* 0x000ea80000300a00 */
[----:B------:R-:W4:Y:S01]  /*54a0*/  LDL R25, [R1+0x1f8] ;  /* 0x0001f80001197983 */ /* 0x000f220000100800 */
[----:B------:R-:W-:-:S13]  /*54b0*/  LOP3.LUT P2, RZ, R31, 0x2, RZ, 0xc0, !PT ;  /* 0x000000021fff7812 */ /* 0x000fda000784c0ff */
[----:B----4-:R-:W-:-:S05]  /*54c0*/  @!P2 PRMT R25, R4, 0x7610, R25 ;  /* 0x000076100419a816 */ /* 0x010fca0000000019 */
[----:B------:R1:W-:Y:S04]  /*54d0*/  @!P2 STL.S16 [R1+0x1f8], R25 ;  /* 0x0001f8190100a387 */ /* 0x0003e80000100600 */
[----:B-1----:R-:W4:Y:S01]  /*54e0*/  LDL.LU R25, [R1+0x420] ;  /* 0x0004200001197983 */ /* 0x002f220000300800 */
[----:B0-----:R-:W-:-:S04]  /*54f0*/  PRMT R27, RZ, 0x7610, R27 ;  /* 0x00007610ff1b7816 */ /* 0x001fc8000000001b */
[----:B------:R-:W-:-:S05]  /*5500*/  @!P3 PRMT R27, R0, 0x7610, R27 ;  /* 0x00007610001bb816 */ /* 0x000fca000000001b */
[----:B------:R0:W-:Y:S04]  /*5510*/  STL.S16 [R1+0x1e8], R27 ;  /* 0x0001e81b01007387 */ /* 0x0001e80000100600 */
[----:B0-----:R-:W3:Y:S01]  /*5520*/  LDL.LU R27, [R1+0x418] ;  /* 0x00041800011b7983 */ /* 0x001ee20000300800 */
[----:B----4-:R-:W-:-:S05]  /*5530*/  PRMT R25, RZ, 0x7610, R25 ;  /* 0x00007610ff197816 */ /* 0x010fca0000000019 */
[----:B------:R0:W-:Y:S02]  /*5540*/  STL.S16 [R1+0x304], R25 ;  /* 0x0003041901007387 */ /* 0x0001e40000100600 */
[----:B0-----:R-:W-:-:S05]  /*5550*/  @!P2 PRMT R25, R4, 0x7632, R25 ;  /* 0x000076320419a816 */ /* 0x001fca0000000019 */
[----:B------:R0:W-:Y:S04]  /*5560*/  @!P2 STL.S16 [R1+0x304], R25 ;  /* 0x000304190100a387 */ /* 0x0001e80000100600 */
[----:B0-----:R-:W4:Y:S01]  /*5570*/  LDL.LU R25, [R1+0x41c] ;  /* 0x00041c0001197983 */ /* 0x001f220000300800 */
[----:B------:R-:W-:-:S04]  /*5580*/  PRMT R29, RZ, 0x7610, R29 ;  /* 0x00007610ff1d7816 */ /* 0x000fc8000000001d */
[----:B------:R-:W-:Y:S01]  /*5590*/  @!P4 PRMT R29, R3, 0x7610, R29 ;  /* 0x00007610031dc816 */ /* 0x000fe2000000001d */
[----:B------:R0:W-:Y:S01]  /*55a0*/  STL [R1+0xb4], R24 ;  /* 0x0000b41801007387 */ /* 0x0001e20000100800 */
[----:B---3--:R-:W-:-:S03]  /*55b0*/  PRMT R27, RZ, 0x7610, R27 ;  /* 0x00007610ff1b7816 */ /* 0x008fc6000000001b */
[----:B------:R1:W-:Y:S01]  /*55c0*/  STL.S16 [R1+0x1d8], R29 ;  /* 0x0001d81d01007387 */ /* 0x0003e20000100600 */
[----:B------:R-:W-:Y:S02]  /*55d0*/  @!P3 PRMT R27, R0, 0x7632, R27 ;  /* 0x00007632001bb816 */ /* 0x000fe4000000001b */
[----:B0-----:R-:W-:Y:S01]  /*55e0*/  PRMT R24, RZ, 0x7610, R24 ;  /* 0x00007610ff187816 */ /* 0x001fe20000000018 */
[----:B-1----:R-:W3:Y:S03]  /*55f0*/  LDL.LU R29, [R1+0x410] ;  /* 0x00041000011d7983 */ /* 0x002ee60000300800 */
[----:B------:R-:W-:Y:S01]  /*5600*/  @!P3 PRMT R24, R5, 0x7632, R24 ;  /* 0x000076320518b816 */ /* 0x000fe20000000018 */
[----:B------:R0:W-:Y:S04]  /*5610*/  STL [R1+0x30], R23 ;  /* 0x0000301701007387 */ /* 0x0001e80000100800 */
[----:B------:R1:W-:Y:S04]  /*5620*/  STL [R1+0xb0], R22 ;  /* 0x0000b01601007387 */ /* 0x0003e80000100800 */
[----:B------:R2:W-:Y:S01]  /*5630*/  STL.S16 [R1+0x30c], R27 ;  /* 0x00030c1b01007387 */ /* 0x0005e20000100600 */
[----:B0-----:R-:W-:-:S02]  /*5640*/  PRMT R23, RZ, 0x7610, R23 ;  /* 0x00007610ff177816 */ /* 0x001fc40000000017 */
[----:B-1----:R-:W-:Y:S02]  /*5650*/  PRMT R22, RZ, 0x7610, R22 ;  /* 0x00007610ff167816 */ /* 0x002fe40000000016 */
[C---:B------:R-:W-:Y:S01]  /*5660*/  @!P2 PRMT R23, R2.reuse, 0x7610, R23 ;  /* 0x000076100217a816 */ /* 0x040fe20000000017 */
[----:B--2---:R-:W2:Y:S01]  /*5670*/  LDL.LU R27, [R1+0x414] ;  /* 0x00041400011b7983 */ /* 0x004ea20000300800 */
[----:B------:R-:W-:Y:S02]  /*5680*/  @!P2 PRMT R22, R2, 0x7632, R22 ;  /* 0x000076320216a816 */ /* 0x000fe40000000016 */
[----:B------:R-:W-:Y:S01]  /*5690*/  LOP3.LUT P2, RZ, R30, 0x40000000, RZ, 0xc0, !PT ;  /* 0x400000001eff7812 */ /* 0x000fe2000784c0ff */
[----:B------:R-:W-:Y:S04]  /*56a0*/  STL.S16 [R1+0x1fc], R23 ;  /* 0x0001fc1701007387 */ /* 0x000fe80000100600 */
[----:B------:R0:W-:Y:S02]  /*56b0*/  STL.S16 [R1+0x308], R22 ;  /* 0x0003081601007387 */ /* 0x0001e40000100600 */
[----:B0-----:R-:W-:-:S06]  /*56c0*/  CS2R R22, SRZ ;  /* 0x0000000000167805 */ /* 0x001fcc000001ff00 */
[----:B------:R-:W2:Y:S04]  /*56d0*/  @!P2 LDG.E R23, desc[UR10][R32.64] ;  /* 0x0000000a2017a981 */ /* 0x000ea8000c1e1900 */
[----:B----4-:R0:W-:Y:S04]  /*56e0*/  STL [R1+0x34], R25 ;  /* 0x0000341901007387 */ /* 0x0101e80000100800 */
[----:B------:R-:W4:Y:S01]  /*56f0*/  LDL.LU.64 R32, [R1+0x1e0] ;  /* 0x0001e00001207983 */ /* 0x000f220000300a00 */
[----:B------:R-:W-:-:S03]  /*5700*/  PRMT R21, RZ, 0x7610, R21 ;  /* 0x00007610ff157816 */ /* 0x000fc60000000015 */
[----:B------:R-:W-:Y:S01]  /*5710*/  STL [R1+0x28], R16 ;  /* 0x0000281001007387 */ /* 0x000fe20000100800 */
[----:B0-----:R-:W-:-:S03]  /*5720*/  PRMT R25, RZ, 0x7610, R25 ;  /* 0x00007610ff197816 */ /* 0x001fc60000000019 */
[----:B------:R-:W-:Y:S01]  /*5730*/  STL [R1+0xbc], R28 ;  /* 0x0000bc1c01007387 */ /* 0x000fe20000100800 */
[----:B------:R-:W-:Y:S02]  /*5740*/  @!P3 PRMT R25, R5, 0x7610, R25 ;  /* 0x000076100519b816 */ /* 0x000fe40000000019 */
[----:B------:R-:W-:Y:S01]  /*5750*/  LOP3.LUT P3, RZ, R30, 0x20000000, RZ, 0xc0, !PT ;  /* 0x200000001eff7812 */ /* 0x000fe2000786c0ff */
[----:B---3--:R-:W-:Y:S04]  /*5760*/  STL [R1+0x3c], R29 ;  /* 0x00003c1d01007387 */ /* 0x008fe80000100800 */
[----:B------:R0:W-:Y:S04]  /*5770*/  STL.S16 [R1+0x1ec], R25 ;  /* 0x0001ec1901007387 */ /* 0x0001e80000100600 */
[----:B------:R-:W-:Y:S04]  /*5780*/  STL.S16 [R1+0x314], R24 ;  /* 0x0003141801007387 */ /* 0x000fe80000100600 */
[----:B------:R-:W-:Y:S01]  /*5790*/  STL [R1+0xb8], R26 ;  /* 0x0000b81a01007387 */ /* 0x000fe20000100800 */
[----:B0-----:R-:W-:-:S03]  /*57a0*/  HFMA2 R25, -RZ, RZ, 0, 0 ;  /* 0x00000000ff197431 */ /* 0x001fc600000001ff */
[----:B------:R-:W3:Y:S04]  /*57b0*/  @!P1 LDG.E R22, desc[UR10][R18.64] ;  /* 0x0000000a12169981 */ /* 0x000ee8000c1e1900 */
[----:B------:R-:W3:Y:S01]  /*57c0*/  @!P3 LDG.E R25, desc[UR10][R36.64] ;  /* 0x0000000a2419b981 */ /* 0x000ee2000c1e1900 */
[----:B------:R-:W-:Y:S02]  /*57d0*/  PRMT R16, RZ, 0x7610, R16 ;  /* 0x00007610ff107816 */ /* 0x000fe40000000010 */
[----:B------:R-:W-:Y:S02]  /*57e0*/  PRMT R29, RZ, 0x7610, R29 ;  /* 0x00007610ff1d7816 */ /* 0x000fe4000000001d */
[----:B------:R-:W-:Y:S01]  /*57f0*/  PRMT R28, RZ, 0x7610, R28 ;  /* 0x00007610ff1c7816 */ /* 0x000fe2000000001c */
[----:B--2---:R-:W-:Y:S04]  /*5800*/  STL [R1+0x38], R27 ;  /* 0x0000381b01007387 */ /* 0x004fe80000100800 */
[----:B------:R-:W2:Y:S01]  /*5810*/  LDL.LU.64 R36, [R1+0x1b0] ;  /* 0x0001b00001247983 */ /* 0x000ea20000300a00 */
[----:B------:R-:W-:-:S02]  /*5820*/  @!P5 PRMT R16, R8, 0x7610, R16 ;  /* 0x000076100810d816 */ /* 0x000fc40000000010 */
[----:B------:R-:W-:Y:S01]  /*5830*/  @!P5 PRMT R29, R8, 0x7632, R29 ;  /* 0x00007632081dd816 */ /* 0x000fe2000000001d */
[----:B------:R-:W3:Y:S01]  /*5840*/  LDL.LU.64 R18, [R1+0x1c8] ;  /* 0x0001c80001127983 */ /* 0x000ee20000300a00 */
[C---:B------:R-:W-:Y:S02]  /*5850*/  @!P5 PRMT R28, R11.reuse, 0x7610, R28 ;  /* 0x000076100b1cd816 */ /* 0x040fe4000000001c */
[----:B------:R-:W-:Y:S02]  /*5860*/  @!P5 PRMT R21, R11, 0x7632, R21 ;  /* 0x000076320b15d816 */ /* 0x000fe40000000015 */
[----:B------:R-:W-:Y:S01]  /*5870*/  LOP3.LUT P5, RZ, R30, 0x8000000, RZ, 0xc0, !PT ;  /* 0x080000001eff7812 */ /* 0x000fe200078ac0ff */
[----:B------:R-:W-:Y:S04]  /*5880*/  STL.S16 [R1+0x1e4], R29 ;  /* 0x0001e41d01007387 */ /* 0x000fe80000100600 */
[----:B------:R0:W-:Y:S02]  /*5890*/  STL.S16 [R1+0x1e0], R28 ;  /* 0x0001e01c01007387 */ /* 0x0001e40000100600 */
[----:B0-----:R-:W-:-:S02]  /*58a0*/  CS2R R28, SRZ ;  /* 0x00000000001c7805 */ /* 0x001fc4000001ff00 */
[----:B------:R-:W-:Y:S02]  /*58b0*/  MOV R24, RZ ;  /* 0x000000ff00187202 */ /* 0x000fe40000000f00 */
[----:B------:R-:W-:Y:S02]  /*58c0*/  PRMT R27, RZ, 0x7610, R27 ;  /* 0x00007610ff1b7816 */ /* 0x000fe4000000001b */
[----:B------:R-:W-:Y:S02]  /*58d0*/  PRMT R26, RZ, 0x7610, R26 ;  /* 0x00007610ff1a7816 */ /* 0x000fe4000000001a */
[----:B------:R-:W3:Y:S01]  /*58e0*/  @!P2 LDG.E R24, desc[UR10][R34.64] ;  /* 0x0000000a2218a981 */ /* 0x000ee2000c1e1900 */
[----:B------:R-:W-:Y:S02]  /*58f0*/  @!P4 PRMT R27, R3, 0x7632, R27 ;  /* 0x00007632031bc816 */ /* 0x000fe4000000001b */
[----:B------:R-:W-:Y:S01]  /*5900*/  @!P4 PRMT R26, R9, 0x7610, R26 ;  /* 0x00007610091ac816 */ /* 0x000fe2000000001a */
[----:B------:R-:W3:Y:S04]  /*5910*/  LDL.LU.64 R34, [R1+0x1d0] ;  /* 0x0001d00001227983 */ /* 0x000ee80000300a00 */
[----:B------:R-:W-:Y:S04]  /*5920*/  STL.S16 [R1+0x1f0], R27 ;  /* 0x0001f01b01007387 */ /* 0x000fe80000100600 */
[----:B------:R0:W-:Y:S02]  /*5930*/  STL.S16 [R1+0x1dc], R26 ;  /* 0x0001dc1a01007387 */ /* 0x0001e40000100600 */
[----:B0-----:R-:W-:-:S06]  /*5940*/  CS2R R26, SRZ ;  /* 0x00000000001a7805 */ /* 0x001fcc000001ff00 */
[----:B----4-:R-:W4:Y:S04]  /*5950*/  @!P3 LDG.E R26, desc[UR10][R32.64] ;  /* 0x0000000a201ab981 */ /* 0x010f28000c1e1900 */
[----:B------:R-:W4:Y:S04]  /*5960*/  LDL.LU.64 R32, [R1+0x408] ;  /* 0x0004080001207983 */ /* 0x000f280000300a00 */
[----:B--2---:R0:W2:Y:S04]  /*5970*/  @!P5 LDG.E R28, desc[UR10][R36.64] ;  /* 0x0000000a241cd981 */ /* 0x0040a8000c1e1900 */
[----:B------:R-:W0:Y:S04]  /*5980*/  LDL.LU.64 R36, [R1+0x3f8] ;  /* 0x0003f80001247983 */ /* 0x000e280000300a00 */
[----:B------:R1:W-:Y:S02]  /*5990*/  STL [R1+0xa8], R17 ;  /* 0x0000a81101007387 */ /* 0x0003e40000100800 */
[----:B-1----:R-:W-:-:S04]  /*59a0*/  PRMT R17, RZ, 0x7610, R17 ;  /* 0x00007610ff117816 */ /* 0x002fc80000000011 */
[----:B------:R-:W-:Y:S02]  /*59b0*/  @!P4 PRMT R17, R9, 0x7632, R17 ;  /* 0x000076320911c816 */ /* 0x000fe40000000011 */
[----:B------:R-:W-:-:S13]  /*59c0*/  LOP3.LUT P4, RZ, R30, 0x10000000, RZ, 0xc0, !PT ;  /* 0x100000001eff7812 */ /* 0x000fda000788c0ff */
[----:B---3--:R-:W3:Y:S04]  /*59d0*/  @!P4 LDG.E R29, desc[UR10][R34.64] ;  /* 0x0000000a221dc981 */ /* 0x008ee8000c1e1900 */
[----:B------:R1:W-:Y:S04]  /*59e0*/  STL.S16 [R1+0x338], R21 ;  /* 0x0003381501007387 */ /* 0x0003e80000100600 */
[----:B------:R-:W3:Y:S04]  /*59f0*/  @!P4 LDG.E R27, desc[UR10][R18.64] ;  /* 0x0000000a121bc981 */ /* 0x000ee8000c1e1900 */
[----:B------:R-:W2:Y:S04]  /*5a00*/  LDL.LU.64 R34, [R1+0x400] ;  /* 0x0004000001227983 */ /* 0x000ea80000300a00 */
[----:B-1----:R-:W3:Y:S04]  /*5a10*/  LDL.LU R21, [R1+0x120] ;  /* 0x0001200001157983 */ /* 0x002ee80000300800 */
[----:B------:R-:W3:Y:S01]  /*5a20*/  LDL.LU.64 R18, [R1+0x188] ;  /* 0x0001880001127983 */ /* 0x000ee20000300a00 */
[----:B0-----:R-:W-:-:S04]  /*5a30*/  PRMT R36, RZ, 0x7610, R36 ;  /* 0x00007610ff247816 */ /* 0x001fc80000000024 */
[----:B------:R-:W-:-:S05]  /*5a40*/  @!P6 PRMT R36, R10, 0x7610, R36 ;  /* 0x000076100a24e816 */ /* 0x000fca0000000024 */
[----:B------:R0:W-:Y:S04]  /*5a50*/  STL.S16 [R1+0x1d0], R36 ;  /* 0x0001d02401007387 */ /* 0x0001e80000100600 */
[----:B0-----:R-:W3:Y:S04]  /*5a60*/  LDL.LU R36, [R1+0x3f4] ;  /* 0x0003f40001247983 */ /* 0x001ee80000300800 */
[----:B----4-:R-:W-:Y:S04]  /*5a70*/  STL [R1+0x40], R33 ;  /* 0x0000402101007387 */ /* 0x010fe80000100800 */
[----:B------:R0:W-:Y:S04]  /*5a80*/  STL [R1+0xc0], R32 ;  /* 0x0000c02001007387 */ /* 0x0001e80000100800 */
[----:B0-----:R-:W4:Y:S04]  /*5a90*/  LDL.LU.64 R32, [R1+0x1b8] ;  /* 0x0001b80001207983 */ /* 0x001f280000300a00 */
[----:B------:R-:W-:Y:S04]  /*5aa0*/  STL.S16 [R1+0x328], R17 ;  /* 0x0003281101007387 */ /* 0x000fe80000100600 */
[----:B------:R0:W-:Y:S04]  /*5ab0*/  STL.S16 [R1+0x1cc], R16 ;  /* 0x0001cc1001007387 */ /* 0x0001e80000100600 */
[----:B0-----:R-:W4:Y:S01]  /*5ac0*/  LDL.LU.64 R16, [R1+0x1a8] ;  /* 0x0001a80001107983 */ /* 0x001f220000300a00 */
[----:B------:R-:W-:-:S03]  /*5ad0*/  PRMT R37, RZ, 0x7610, R37 ;  /* 0x00007610ff257816 */ /* 0x000fc60000000025 */
[----:B--2---:R0:W-:Y:S01]  /*5ae0*/  STL [R1+0x48], R35 ;  /* 0x0000482301007387 */ /* 0x0041e20000100800 */
[----:B------:R-:W-:Y:S02]  /*5af0*/  PRMT R31, RZ, 0x7610, R31 ;  /* 0x00007610ff1f7816 */ /* 0x000fe4000000001f */
[----:B------:R-:W-:Y:S01]  /*5b00*/  @!P6 PRMT R37, R10, 0x7632, R37 ;  /* 0x000076320a25e816 */ /* 0x000fe20000000025 */
[----:B0-----:R-:W2:Y:S01]  /*5b10*/  LDL.LU R35, [R1+0x11c] ;  /* 0x00011c0001237983 */ /* 0x001ea20000300800 */
[----:B------:R-:W-:-:S03]  /*5b20*/  @!P6 PRMT R31, R13, 0x7632, R31 ;  /* 0x000076320d1fe816 */ /* 0x000fc6000000001f */
[----:B---3--:R0:W-:Y:S04]  /*5b30*/  STL [R1+0x4c], R21 ;  /* 0x00004c1501007387 */ /* 0x0081e80000100800 */
[----:B0-----:R-:W3:Y:S01]  /*5b40*/  LDL.LU R21, [R1+0x138] ;  /* 0x0001380001157983 */ /* 0x001ee20000300800 */
[----:B------:R-:W-:-:S04]  /*5b50*/  PRMT R36, RZ, 0x7610, R36 ;  /* 0x00007610ff247816 */ /* 0x000fc80000000024 */
[----:B------:R-:W-:-:S05]  /*5b60*/  @!P6 PRMT R36, R13, 0x7610, R36 ;  /* 0x000076100d24e816 */ /* 0x000fca0000000024 */
[----:B------:R0:W-:Y:S04]  /*5b70*/  STL.S16 [R1+0x1d4], R36 ;  /* 0x0001d42401007387 */ /* 0x0001e80000100600 */
[----:B0-----:R-:W3:Y:S01]  /*5b80*/  LDL.LU R36, [R1+0x3ec] ;  /* 0x0003ec0001247983 */ /* 0x001ee20000300800 */
[----:B------:R-:W-:Y:S02]  /*5b90*/  LOP3.LUT P6, RZ, R30, 0x4000000, RZ, 0xc0, !PT ;  /* 0x040000001eff7812 */ /* 0x000fe400078cc0ff */
[----:B------:R-:W-:-:S06]  /*5ba0*/  MOV R30, RZ ;  /* 0x000000ff001e7202 */ /* 0x000fcc0000000f00 */
[----:B----4-:R-:W4:Y:S04]  /*5bb0*/  @!P5 LDG.E R30, desc[UR10][R32.64] ;  /* 0x0000000a201ed981 */ /* 0x010f28000c1e1900 */
[----:B------:R-:W4:Y:S04]  /*5bc0*/  LDL.LU R33, [R1+0x118] ;  /* 0x0001180001217983 */ /* 0x000f280000300800 */
[----:B------:R0:W-:Y:S02]  /*5bd0*/  STL.S16 [R1+0x34c], R31 ;  /* 0x00034c1f01007387 */ /* 0x0001e40000100600 */
[----:B0-----:R-:W-:-:S06]  /*5be0*/  HFMA2 R31, -RZ, RZ, 0, 0 ;  /* 0x00000000ff1f7431 */ /* 0x001fcc00000001ff */
[----:B------:R0:W4:Y:S02]  /*5bf0*/  @!P6 LDG.E R31, desc[UR10][R18.64] ;  /* 0x0000000a121fe981 */ /* 0x000124000c1e1900 */
[----:B0-----:R-:W0:Y:S01]  /*5c00*/  S2R R19, SR_TID.X ;  /* 0x0000000000137919 */ /* 0x001e220000002100 */
[----:B------:R-:W-:Y:S01]  /*5c10*/  UIMAD.WIDE UR6, UR8, 0x8, UR6 ;  /* 0x00000008080678a5 */ /* 0x000fe2000f8e0206 */
[----:B------:R-:W-:-:S06]  /*5c20*/  MOV R32, RZ ;  /* 0x000000ff00207202 */ /* 0x000fcc0000000f00 */
[----:B------:R1:W4:Y:S02]  /*5c30*/  @!P6 LDG.E R32, desc[UR10][R16.64] ;  /* 0x0000000a1020e981 */ /* 0x000324000c1e1900 */
[----:B-1----:R-:W-:Y:S02]  /*5c40*/  MOV R16, UR6 ;  /* 0x0000000600107c02 */ /* 0x002fe40008000f00 */
[----:B------:R-:W1:Y:S01]  /*5c50*/  LDCU.U8 UR6, c[0x0][0x414] ;  /* 0x00008280ff0677ac */ /* 0x000e620008000000 */
[----:B0-----:R-:W-:Y:S02]  /*5c60*/  LOP3.LUT R18, R19, 0xffff, RZ, 0xc0, !PT ;  /* 0x0000ffff13127812 */ /* 0x001fe400078ec0ff */
[----:B------:R-:W-:-:S04]  /*5c70*/  PRMT R19, RZ, 0x7610, R19 ;  /* 0x00007610ff137816 */ /* 0x000fc80000000013 */
[----:B------:R-:W-:-:S05]  /*5c80*/  @!P0 PRMT R19, R15, 0x7610, R19 ;  /* 0x000076100f138816 */ /* 0x000fca0000000013 */
[----:B------:R0:W-:Y:S01]  /*5c90*/  STL.S16 [R1+0x1b8], R19 ;  /* 0x0001b81301007387 */ /* 0x0001e20000100600 */
[----:B------:R-:W-:Y:S01]  /*5ca0*/  IMAD R18, R18, 0x556, RZ ;  /* 0x0000055612127824 */ /* 0x000fe200078e02ff */
[----:B------:R-:W-:Y:S02]  /*5cb0*/  PRMT R20, RZ, 0x7610, R20 ;  /* 0x00007610ff147816 */ /* 0x000fe40000000014 */
[----:B------:R2:W-:Y:S01]  /*5cc0*/  STL [R1+0xc8], R34 ;  /* 0x0000c82201007387 */ /* 0x0005e20000100800 */
[----:B0-----:R-:W0:Y:S01]  /*5cd0*/  S2R R19, SR_TID.X ;  /* 0x0000000000137919 */ /* 0x001e220000002100 */
[----:B------:R-:W-:Y:S02]  /*5ce0*/  SHF.R.U32.HI R18, RZ, 0x10, R18 ;  /* 0x00000010ff127819 */ /* 0x000fe40000011612 */
[----:B--2---:R-:W-:Y:S02]  /*5cf0*/  PRMT R34, RZ, 0x7610, R34 ;  /* 0x00007610ff227816 */ /* 0x004fe40000000022 */
[----:B------:R-:W-:-:S02]  /*5d00*/  @!P0 PRMT R20, R12, 0x7632, R20 ;  /* 0x000076320c148816 */ /* 0x000fc40000000014 */
[----:B------:R-:W-:Y:S02]  /*5d10*/  @!P0 PRMT R34, R15, 0x7632, R34 ;  /* 0x000076320f228816 */ /* 0x000fe40000000022 */
[----:B------:R-:W-:-:S05]  /*5d20*/  PRMT R18, R18, 0x9910, RZ ;  /* 0x0000991012127816 */ /* 0x000fca00000000ff */
[----:B------:R-:W-:Y:S01]  /*5d30*/  IMAD R18, R18, 0x30, RZ ;  /* 0x0000003012127824 */ /* 0x000fe200078e02ff */
[----:B------:R-:W-:Y:S04]  /*5d40*/  STL.S16 [R1+0x354], R34 ;  /* 0x0003542201007387 */ /* 0x000fe80000100600 */
[----:B------:R-:W-:Y:S01]  /*5d50*/  IADD3 R18, PT, PT, RZ, -R18, RZ ;  /* 0x80000012ff127210 */ /* 0x000fe20007ffe0ff */
[----:B------:R-:W-:Y:S03]  /*5d60*/  STL [R1+0xcc], R35 ;  /* 0x0000cc2301007387 */ /* 0x000fe60000100800 */
[----:B------:R-:W-:-:S04]  /*5d70*/  PRMT R18, R18, 0x7710, RZ ;  /* 0x0000771012127816 */ /* 0x000fc800000000ff */
[----:B0-----:R-:W-:-:S04]  /*5d80*/  IADD3 R18, PT, PT, R18, R19, RZ ;  /* 0x0000001312127210 */ /* 0x001fc80007ffe0ff */
[----:B------:R-:W-:-:S04]  /*5d90*/  SHF.L.U32 R18, R18, 0x1, RZ ;  /* 0x0000000112127819 */ /* 0x000fc800000006ff */
[----:B------:R-:W-:-:S05]  /*5da0*/  LOP3.LUT R18, R18, 0xffff, RZ, 0xc0, !PT ;  /* 0x0000ffff12127812 */ /* 0x000fca00078ec0ff */
[----:B------:R-:W-:Y:S04]  /*5db0*/  STL [R1+0x3b4], R18 ;  /* 0x0003b41201007387 */ /* 0x000fe80000100800 */
[----:B------:R0:W-:Y:S04]  /*5dc0*/  STL [R1+0x60], R4 ;  /* 0x0000600401007387 */ /* 0x0001e80000100800 */
[----:B------:R2:W-:Y:S04]  /*5dd0*/  STL.S16 [R1+0x348], R20 ;  /* 0x0003481401007387 */ /* 0x0005e80000100600 */
[----:B0-----:R-:W4:Y:S04]  /*5de0*/  LDL.LU R4, [R1+0x3d0] ;  /* 0x0003d00001047983 */ /* 0x001f280000300800 */
[----:B--2---:R-:W2:Y:S04]  /*5df0*/  LDL.LU R20, [R1+0x3e8] ;  /* 0x0003e80001147983 */ /* 0x004ea80000300800 */
[----:B---3--:R0:W-:Y:S04]  /*5e00*/  STL [R1+0xd4], R21 ;  /* 0x0000d41501007387 */ /* 0x0081e80000100800 */
[----:B0-----:R-:W3:Y:S04]  /*5e10*/  LDL.LU R21, [R1+0x3e4] ;  /* 0x0003e40001157983 */ /* 0x001ee80000300800 */
[----:B------:R0:W-:Y:S02]  /*5e20*/  STL [R1+0x44], R36 ;  /* 0x0000442401007387 */ /* 0x0001e40000100800 */
[----:B0-----:R-:W-:-:S04]  /*5e30*/  PRMT R36, RZ, 0x7610, R36 ;  /* 0x00007610ff247816 */ /* 0x001fc80000000024 */
[----:B------:R-:W-:Y:S02]  /*5e40*/  @!P0 PRMT R36, R12, 0x7610, R36 ;  /* 0x000076100c248816 */ /* 0x000fe40000000024 */
[----:B-1----:R-:W-:-:S13]  /*5e50*/  ISETP.NE.AND P0, PT, RZ, UR6, PT ;  /* 0x00000006ff007c0c */ /* 0x002fda000bf05270 */
[----:B------:R-:W0:Y:S01]  /*5e60*/  @P0 LDC.64 R34, c[0x0][0x3b0] ;  /* 0x0000ec00ff220b82 */ /* 0x000e220000000a00 */
[----:B----4-:R1:W-:Y:S02]  /*5e70*/  STL [R1+0x50], R33 ;  /* 0x0000502101007387 */ /* 0x0103e40000100800 */
[----:B-1----:R-:W-:-:S05]  /*5e80*/  MOV R33, UR13 ;  /* 0x0000000d00217c02 */ /* 0x002fca0008000f00 */
[----:B------:R-:W-:-:S04]  /*5e90*/  IMAD R33, R33, 0x60, R18 ;  /* 0x0000006021217824 */ /* 0x000fc800078e0212 */
[----:B0-----:R-:W-:Y:S02]  /*5ea0*/  @P0 IMAD.WIDE R18, R33, 0x2, R34 ;  /* 0x0000000221120825 */ /* 0x001fe400078e0222 */
[----:B------:R-:W4:Y:S04]  /*5eb0*/  LDL.LU R34, [R1+0x130] ;  /* 0x0001300001227983 */ /* 0x000f280000300800 */
[----:B------:R-:W4:Y:S01]  /*5ec0*/  LDL.LU R35, [R1+0x12c] ;  /* 0x00012c0001237983 */ /* 0x000f220000300800 */
[----:B------:R-:W-:-:S06]  /*5ed0*/  MOV R17, UR7 ;  /* 0x0000000700117c02 */ /* 0x000fcc0008000f00 */
[----:B------:R-:W4:Y:S04]  /*5ee0*/  LDG.E.64 R16, desc[UR10][R16.64] ;  /* 0x0000000a10107981 */ /* 0x000f28000c1e1b00 */
[----:B------:R0:W-:Y:S04]  /*5ef0*/  STL [R1+0x5c], R7 ;  /* 0x00005c0701007387 */ /* 0x0001e80000100800 */
[----:B------:R1:W-:Y:S04]  /*5f00*/  STL.S16 [R1+0x344], R37 ;  /* 0x0003442501007387 */ /* 0x0003e80000100600 */
[----:B0-----:R-:W4:Y:S04]  /*5f10*/  LDL.LU R7, [R1+0x3d8] ;  /* 0x0003d80001077983 */ /* 0x001f280000300800 */
[----:B-1----:R-:W4:Y:S01]  /*5f20*/  LDL.LU R37, [R1+0x3f0] ;  /* 0x0003f00001257983 */ /* 0x002f220000300800 */
[----:B------:R-:W-:-:S03]  /*5f30*/  PRMT R4, RZ, 0x7610, R4 ;  /* 0x00007610ff047816 */ /* 0x000fc60000000004 */
[----:B--2---:R0:W-:Y:S01]  /*5f40*/  STL [R1+0xd8], R20 ;  /* 0x0000d81401007387 */ /* 0x0041e20000100800 */
[----:B------:R-:W-:-:S05]  /*5f50*/  @!P1 PRMT R4, R22, 0x7632, R4 ;  /* 0x0000763216049816 */ /* 0x000fca0000000004 */
[----:B------:R1:W-:Y:S04]  /*5f60*/  STL.S16 [R1+0x128], R4 ;  /* 0x0001280401007387 */ /* 0x0003e80000100600 */
[----:B0-----:R-:W2:Y:S04]  /*5f70*/  LDL.LU R20, [R1+0x3dc] ;  /* 0x0003dc0001147983 */ /* 0x001ea80000300800 */
[----:B---3--:R0:W-:Y:S04]  /*5f80*/  STL [R1+0x58], R21 ;  /* 0x0000581501007387 */ /* 0x0081e80000100800 */
[----:B-1----:R-:W3:Y:S04]  /*5f90*/  LDL.LU R4, [R1+0x3c4] ;  /* 0x0003c40001047983 */ /* 0x002ee80000300800 */
[----:B0-----:R-:W3:Y:S04]  /*5fa0*/  LDL.LU R21, [R1+0x3e0] ;  /* 0x0003e00001157983 */ /* 0x001ee80000300800 */
[----:B----4-:R0:W-:Y:S04]  /*5fb0*/  STL [R1+0xd0], R34 ;  /* 0x0000d02201007387 */ /* 0x0101e80000100800 */
[----:B------:R1:W-:Y:S04]  /*5fc0*/  STL [R1+0x54], R35 ;  /* 0x0000542301007387 */ /* 0x0003e80000100800 */
[----:B0-----:R-:W4:Y:S04]  /*5fd0*/  @P0 LDG.E.U16 R34, desc[UR10][R18.64+0x2] ;  /* 0x0000020a12220981 */ /* 0x001f28000c1e1500 */
[----:B-1----:R0:W4:Y:S02]  /*5fe0*/  @P0 LDG.E.U16 R35, desc[UR10][R18.64] ;  /* 0x0000000a12230981 */ /* 0x002124000c1e1500 */
[----:B0-----:R-:W0:Y:S02]  /*5ff0*/  LDC.64 R18, c[0x0][0x3a8] ;  /* 0x0000ea00ff127b82 */ /* 0x001e240000000a00 */
[----:B0-----:R-:W-:-:S05]  /*6000*/  IMAD.WIDE R18, R33, 0x2, R18 ;  /* 0x0000000221127825 */ /* 0x001fca00078e0212 */
[----:B------:R-:W4:Y:S01]  /*6010*/  LDG.E.U16 R33, desc[UR10][R18.64] ;  /* 0x0000000a12217981 */ /* 0x000f22000c1e1500 */
[----:B------:R-:W-:Y:S02]  /*6020*/  R2UR UR28, R16 ;  /* 0x00000000101c72ca */ /* 0x000fe400000e0000 */
[----:B------:R-:W-:Y:S01]  /*6030*/  PRMT R7, RZ, 0x7610, R7 ;  /* 0x00007610ff077816 */ /* 0x000fe20000000007 */
[----:B------:R0:W-:Y:S04]  /*6040*/  STL [R1+0xe4], R5 ;  /* 0x0000e40501007387 */ /* 0x0001e80000100800 */
[----:B------:R1:W4:Y:S01]  /*6050*/  LDG.E.U16 R18, desc[UR10][R18.64+0x2] ;  /* 0x0000020a12127981 */ /* 0x000322000c1e1500 */
[----:B------:R-:W-:-:S03]  /*6060*/  @!P1 PRMT R7, R14, 0x7632, R7 ;  /* 0x000076320e079816 */ /* 0x000fc60000000007 */
[----:B------:R2:W-:Y:S01]  /*6070*/  STL [R1+0x68], R3 ;  /* 0x0000680301007387 */ /* 0x0005e20000100800 */
[----:B0-----:R-:W-:Y:S02]  /*6080*/  PRMT R5, RZ, 0x7610, R5 ;  /* 0x00007610ff057816 */ /* 0x001fe40000000005 */
[----:B-1----:R-:W-:Y:S01]  /*6090*/  PRMT R19, RZ, 0x7610, R19 ;  /* 0x00007610ff137816 */ /* 0x002fe20000000013 */
[----:B------:R0:W-:Y:S01]  /*60a0*/  STL [R1+0xe0], R2 ;  /* 0x0000e00201007387 */ /* 0x0001e20000100800 */
[----:B--2---:R-:W-:-:S03]  /*60b0*/  PRMT R3, RZ, 0x7610, R3 ;  /* 0x00007610ff037816 */ /* 0x004fc60000000003 */
[----:B------:R1:W-:Y:S01]  /*60c0*/  STL [R1+0x64], R0 ;  /* 0x0000640001007387 */ /* 0x0003e20000100800 */
[----:B------:R-:W-:-:S03]  /*60d0*/  @!P1 PRMT R19, R14, 0x7610, R19 ;  /* 0x000076100e139816 */ /* 0x000fc60000000013 */
[----:B------:R2:W-:Y:S01]  /*60e0*/  STL [R1+0xc4], R37 ;  /* 0x0000c42501007387 */ /* 0x0005e20000100800 */
[----:B0-----:R-:W-:-:S03]  /*60f0*/  PRMT R2, RZ, 0x7610, R2 ;  /* 0x00007610ff027816 */ /* 0x001fc60000000002 */
[----:B------:R0:W-:Y:S01]  /*6100*/  STL [R1+0x6c], R8 ;  /* 0x00006c0801007387 */ /* 0x0001e20000100800 */
[----:B-1----:R-:W-:-:S03]  /*6110*/  MOV R0, UR28 ;  /* 0x0000001c00007c02 */ /* 0x002fc60008000f00 */
[----:B------:R1:W-:Y:S01]  /*6120*/  STL [R1+0xf4], R15 ;  /* 0x0000f40f01007387 */ /* 0x0003e20000100800 */
[----:B--2---:R-:W-:-:S03]  /*6130*/  PRMT R37, RZ, 0x7610, R37 ;  /* 0x00007610ff257816 */ /* 0x004fc60000000025 */
[----:B------:R2:W-:Y:S01]  /*6140*/  STL [R1+0x78], R14 ;  /* 0x0000780e01007387 */ /* 0x0005e20000100800 */
[----:B0-----:R-:W-:-:S03]  /*6150*/  PRMT R8, RZ, 0x7610, R8 ;  /* 0x00007610ff087816 */ /* 0x001fc60000000008 */
[----:B------:R0:W-:Y:S01]  /*6160*/  STL [R1+0xf8], R22 ;  /* 0x0000f81601007387 */ /* 0x0001e20000100800 */
[----:B-1----:R-:W-:Y:S02]  /*6170*/  PRMT R15, RZ, 0x7610, R15 ;  /* 0x00007610ff0f7816 */ /* 0x002fe4000000000f */
[----:B------:R-:W-:Y:S02]  /*6180*/  @!P5 PRMT R5, R30, 0x7632, R5 ;  /* 0x000076321e05d816 */ /* 0x000fe40000000005 */
[----:B--2---:R-:W-:Y:S02]  /*6190*/  PRMT R14, RZ, 0x7610, R14 ;  /* 0x00007610ff0e7816 */ /* 0x004fe4000000000e */
[C---:B------:R-:W-:Y:S01]  /*61a0*/  @!P6 PRMT R3, R31.reuse, 0x7610, R3 ;  /* 0x000076101f03e816 */ /* 0x040fe20000000003 */
[----:B------:R-:W-:Y:S01]  /*61b0*/  STL [R1+0xe8], R9 ;  /* 0x0000e80901007387 */ /* 0x000fe20000100800 */
[----:B------:R-:W-:Y:S01]  /*61c0*/  @!P6 PRMT R2, R31, 0x7632, R2 ;  /* 0x000076321f02e816 */ /* 0x000fe20000000002 */
[----:B------:R-:W-:Y:S01]  /*61d0*/  FFMA.FTZ R0, -R0, UR28, R17 ;  /* 0x0000001c00007c23 */ /* 0x000fe20008010111 */
[----:B------:R-:W-:Y:S01]  /*61e0*/  @!P2 PRMT R37, R24, 0x7632, R37 ;  /* 0x000076321825a816 */ /* 0x000fe20000000025 */
[----:B------:R-:W-:Y:S01]  /*61f0*/  STL [R1+0xec], R11 ;  /* 0x0000ec0b01007387 */ /* 0x000fe20000100800 */
[----:B------:R-:W-:-:S04]  /*6200*/  PRMT R20, RZ, 0x7610, R20 ;  /* 0x00007610ff147816 */ /* 0x000fc80000000014 */
[----:B------:R-:W-:Y:S02]  /*6210*/  @!P1 PRMT R20, R22, 0x7610, R20 ;  /* 0x0000761016149816 */ /* 0x000fe40000000014 */
[----:B0-----:R-:W-:Y:S02]  /*6220*/  PRMT R22, RZ, 0x7610, R22 ;  /* 0x00007610ff167816 */ /* 0x001fe40000000016 */
[----:B---3--:R-:W-:Y:S01]  /*6230*/  PRMT R4, RZ, 0x7610, R4 ;  /* 0x00007610ff047816 */ /* 0x008fe20000000004 */
[----:B------:R-:W-:Y:S01]  /*6240*/  STL [R1+0x70], R10 ;  /* 0x0000700a01007387 */ /* 0x000fe20000100800 */
[----:B------:R-:W-:Y:S02]  /*6250*/  @!P2 PRMT R22, R23, 0x7610, R22 ;  /* 0x000076101716a816 */ /* 0x000fe40000000016 */
[----:B------:R-:W-:Y:S01]  /*6260*/  PRMT R21, RZ, 0x7610, R21 ;  /* 0x00007610ff157816 */ /* 0x000fe20000000015 */
[----:B------:R0:W-:Y:S01]  /*6270*/  STL [R1+0xf0], R13 ;  /* 0x0000f00d01007387 */ /* 0x0001e20000100800 */
[----:B------:R-:W-:-:S02]  /*6280*/  @!P2 PRMT R4, R24, 0x7610, R4 ;  /* 0x000076101804a816 */ /* 0x000fc40000000004 */
[----:B------:R-:W-:Y:S01]  /*6290*/  @!P2 PRMT R21, R23, 0x7632, R21 ;  /* 0x000076321715a816 */ /* 0x000fe20000000015 */
[----:B------:R1:W-:Y:S01]  /*62a0*/  STL [R1+0x74], R12 ;  /* 0x0000740c01007387 */ /* 0x0003e20000100800 */
[C---:B------:R-:W-:Y:S02]  /*62b0*/  @!P3 PRMT R15, R26.reuse, 0x7610, R15 ;  /* 0x000076101a0fb816 */ /* 0x040fe4000000000f */
[----:B------:R-:W-:Y:S01]  /*62c0*/  @!P3 PRMT R14, R26, 0x7632, R14 ;  /* 0x000076321a0eb816 */ /* 0x000fe2000000000e */
[----:B------:R-:W-:Y:S01]  /*62d0*/  STL [R1+0x7c], R23 ;  /* 0x00007c1701007387 */ /* 0x000fe20000100800 */
[----:B------:R-:W-:Y:S02]  /*62e0*/  @!P5 PRMT R8, R28, 0x7632, R8 ;  /* 0x000076321c08d816 */ /* 0x000fe40000000008 */
[----:B------:R-:W-:Y:S01]  /*62f0*/  PRMT R17, RZ, 0x7610, R17 ;  /* 0x00007610ff117816 */ /* 0x000fe20000000011 */
[----:B------:R2:W-:Y:S01]  /*6300*/  STL [R1+0xfc], R24 ;  /* 0x0000fc1801007387 */ /* 0x0005e20000100800 */
[----:B------:R-:W-:-:S02]  /*6310*/  PRMT R16, RZ, 0x7610, R16 ;  /* 0x00007610ff107816 */ /* 0x000fc40000000010 */
[----:B0-----:R-:W-:Y:S01]  /*6320*/  PRMT R13, RZ, 0x7610, R13 ;  /* 0x00007610ff0d7816 */ /* 0x001fe2000000000d */
[----:B------:R0:W-:Y:S01]  /*6330*/  STL [R1+0x100], R26 ;  /* 0x0001001a01007387 */ /* 0x0001e20000100800 */
[----:B-1----:R-:W-:Y:S02]  /*6340*/  PRMT R12, RZ, 0x7610, R12 ;  /* 0x00007610ff0c7816 */ /* 0x002fe4000000000c */
[----:B------:R-:W-:Y:S02]  /*6350*/  PRMT R11, RZ, 0x7610, R11 ;  /* 0x00007610ff0b7816 */ /* 0x000fe4000000000b */
[----:B------:R-:W-:Y:S02]  /*6360*/  PRMT R10, RZ, 0x7610, R10 ;  /* 0x00007610ff0a7816 */ /* 0x000fe4000000000a */
[----:B------:R-:W-:Y:S02]  /*6370*/  PRMT R9, RZ, 0x7610, R9 ;  /* 0x00007610ff097816 */ /* 0x000fe40000000009 */
[----:B--2---:R-:W-:-:S02]  /*6380*/  PRMT R24, RZ, 0x7610, R24 ;  /* 0x00007610ff187816 */ /* 0x004fc40000000018 */
[----:B------:R-:W-:Y:S02]  /*6390*/  PRMT R23, RZ, 0x7610, R23 ;  /* 0x00007610ff177816 */ /* 0x000fe40000000017 */
[----:B0-----:R-:W-:Y:S01]  /*63a0*/  PRMT R26, RZ, 0x7610, R26 ;  /* 0x00007610ff1a7816 */ /* 0x001fe2000000001a */
[----:B------:R0:W-:Y:S01]  /*63b0*/  STL.S16 [R1+0x394], R5 ;  /* 0x0003940501007387 */ /* 0x0001e20000100600 */
[----:B------:R-:W-:-:S03]  /*63c0*/  @!P3 PRMT R17, R25, 0x7610, R17 ;  /* 0x000076101911b816 */ /* 0x000fc60000000011 */
[----:B------:R1:W-:Y:S01]  /*63d0*/  STL.S16 [R1+0x390], R3 ;  /* 0x0003900301007387 */ /* 0x0003e20000100600 */
[----:B------:R-:W-:Y:S02]  /*63e0*/  @!P3 PRMT R16, R25, 0x7632, R16 ;  /* 0x000076321910b816 */ /* 0x000fe40000000010 */
[C---:B------:R-:W-:Y:S01]  /*63f0*/  @!P4 PRMT R13, R27.reuse, 0x7610, R13 ;  /* 0x000076101b0dc816 */ /* 0x040fe2000000000d */
[----:B------:R-:W-:Y:S01]  /*6400*/  STL.S16 [R1+0x39c], R2 ;  /* 0x00039c0201007387 */ /* 0x000fe20000100600 */
[----:B------:R-:W-:Y:S01]  /*6410*/  @!P4 PRMT R12, R27, 0x7632, R12 ;  /* 0x000076321b0cc816 */ /* 0x000fe2000000000c */
[----:B0-----:R-:W-:Y:S01]  /*6420*/  HFMA2 R5, -RZ, RZ, 0, 0 ;  /* 0x00000000ff057431 */ /* 0x001fe200000001ff */
[C---:B------:R-:W-:Y:S01]  /*6430*/  @!P4 PRMT R11, R29.reuse, 0x7610, R11 ;  /* 0x000076101d0bc816 */ /* 0x040fe2000000000b */
[----:B------:R0:W-:Y:S01]  /*6440*/  STL [R1+0xdc], R6 ;  /* 0x0000dc0601007387 */ /* 0x0001e20000100800 */
[----:B------:R-:W-:Y:S02]  /*6450*/  @!P4 PRMT R10, R29, 0x7632, R10 ;  /* 0x000076321d0ac816 */ /* 0x000fe4000000000a */
[----:B-1----:R-:W-:Y:S01]  /*6460*/  MOV R3, RZ ;  /* 0x000000ff00037202 */ /* 0x002fe20000000f00 */
[----:B------:R1:W-:Y:S01]  /*6470*/  STL.S16 [R1+0x11c], R7 ;  /* 0x00011c0701007387 */ /* 0x0003e20000100600 */
[----:B------:R-:W-:-:S02]  /*6480*/  @!P5 PRMT R9, R28, 0x7610, R9 ;  /* 0x000076101c09d816 */ /* 0x000fc40000000009 */
[----:B------:R-:W-:Y:S01]  /*6490*/  @!P5 PRMT R24, R30, 0x7610, R24 ;  /* 0x000076101e18d816 */ /* 0x000fe20000000018 */
[----:B------:R2:W-:Y:S01]  /*64a0*/  STL.S16 [R1+0x114], R20 ;  /* 0x0001141401007387 */ /* 0x0005e20000100600 */
[C---:B------:R-:W-:Y:S02]  /*64b0*/  @!P6 PRMT R23, R32.reuse, 0x7610, R23 ;  /* 0x000076102017e816 */ /* 0x040fe40000000017 */
[----:B------:R-:W-:Y:S01]  /*64c0*/  @!P6 PRMT R26, R32, 0x7632, R26 ;  /* 0x00007632201ae816 */ /* 0x000fe2000000001a */
[----:B------:R3:W-:Y:S04]  /*64d0*/  STL.S16 [R1+0x35c], R21 ;  /* 0x00035c1501007387 */ /* 0x0007e80000100600 */
[----:B------:R3:W-:Y:S04]  /*64e0*/  STL.S16 [R1+0x350], R4 ;  /* 0x0003500401007387 */ /* 0x0007e80000100600 */
[----:B------:R3:W-:Y:S04]  /*64f0*/  STL.S16 [R1+0x364], R37 ;  /* 0x0003642501007387 */ /* 0x0007e80000100600 */
[----:B------:R-:W-:Y:S04]  /*6500*/  STL [R1+0x80], R25 ;  /* 0x0000801901007387 */ /* 0x000fe80000100800 */
[----:B------:R-:W-:Y:S04]  /*6510*/  STL [R1+0x84], R27 ;  /* 0x0000841b01007387 */ /* 0x000fe80000100800 */
[----:B------:R3:W-:Y:S04]  /*6520*/  STL [R1+0x104], R29 ;  /* 0x0001041d01007387 */ /* 0x0007e80000100800 */
[----:B------:R-:W-:Y:S04]  /*6530*/  STL.S16 [R1+0x38c], R8 ;  /* 0x00038c0801007387 */ /* 0x000fe80000100600 */
[----:B------:R3:W-:Y:S04]  /*6540*/  STL [R1+0x88], R28 ;  /* 0x0000881c01007387 */ /* 0x0007e80000100800 */
[----:B------:R3:W-:Y:S04]  /*6550*/  STL [R1+0x108], R30 ;  /* 0x0001081e01007387 */ /* 0x0007e80000100800 */
[----:B------:R3:W-:Y:S04]  /*6560*/  STL [R1+0x8c], R31 ;  /* 0x00008c1f01007387 */ /* 0x0007e80000100800 */
[----:B------:R3:W-:Y:S04]  /*6570*/  STL [R1+0x10c], R32 ;  /* 0x00010c2001007387 */ /* 0x0007e80000100800 */
[----:B0-----:R0:W5:Y:S04]  /*6580*/  LDL.LU R6, [R1+0x3d4] ;  /* 0x0003d40001067983 */ /* 0x0011680000300800 */
[----:B-1----:R0:W5:Y:S04]  /*6590*/  LDL.LU R7, [R1+0x3cc] ;  /* 0x0003cc0001077983 */ /* 0x0021680000300800 */
[----:B--2---:R0:W5:Y:S04]  /*65a0*/  LDL.LU R20, [R1+0x3c8] ;  /* 0x0003c80001147983 */ /* 0x0041680000300800 */
[----:B---3--:R0:W5:Y:S04]  /*65b0*/  LDL.LU R21, [R1+0x3c0] ;  /* 0x0003c00001157983 */ /* 0x0081680000300800 */
[----:B------:R0:W5:Y:S04]  /*65c0*/  LDL.LU R4, [R1+0x3bc] ;  /* 0x0003bc0001047983 */ /* 0x0001680000300800 */
[----:B------:R0:W5:Y:S04]  /*65d0*/  LDL R37, [R1+0x178] ;  /* 0x0001780001257983 */ /* 0x0001680000100800 */
[----:B------:R0:W5:Y:S04]  /*65e0*/  LDL R29, [R1+0x2f0] ;  /* 0x0002f000011d7983 */ /* 0x0001680000100800 */
[----:B------:R0:W5:Y:S04]  /*65f0*/  LDL R27, [R1+0x264] ;  /* 0x00026400011b7983 */ /* 0x0001680000100800 */
[----:B------:R0:W5:Y:S04]  /*6600*/  LDL R25, [R1+0x1d4] ;  /* 0x0001d40001197983 */ /* 0x0001680000100800 */
[----:B------:R0:W5:Y:S04]  /*6610*/  LDL R28, [R1+0x290] ;  /* 0x00029000011c7983 */ /* 0x0001680000100800 */
[----:B------:R0:W5:Y:S04]  /*6620*/  LDL R30, [R1+0x14c] ;  /* 0x00014c00011e7983 */ /* 0x0001680000100800 */
[----:B------:R0:W5:Y:S04]  /*6630*/  LDL R31, [R1+0x164] ;  /* 0x00016400011f7983 */ /* 0x0001680000100800 */
[----:B------:R0:W5:Y:S01]  /*6640*/  LDL R32, [R1+0x2b4] ;  /* 0x0002b40001207983 */ /* 0x0001620000100800 */
[----:B----4-:R-:W-:-:S03]  /*6650*/  @P0 SHF.L.U32 R3, R34, 0x10, RZ ;  /* 0x0000001022030819 */ /* 0x010fc600000006ff */
[----:B------:R0:W5:Y:S01]  /*6660*/  LDL R34, [R1+0x154] ;  /* 0x0001540001227983 */ /* 0x0001620000100800 */
[----:B------:R-:W-:-:S03]  /*6670*/  @P0 SHF.L.U32 R5, R35, 0x10, RZ ;  /* 0x0000001023050819 */ /* 0x000fc600000006ff */
[----:B------:R0:W5:Y:S01]  /*6680*/  LDL R35, [R1+0x16c] ;  /* 0x00016c0001237983 */ /* 0x0001620000100800 */
[----:B------:R-:W-:-:S03]  /*6690*/  SHF.L.U32 R2, R33, 0x10, RZ ;  /* 0x0000001021027819 */ /* 0x000fc600000006ff */
[----:B------:R0:W5:Y:S01]  /*66a0*/  LDL R33, [R1+0x38c] ;  /* 0x00038c0001217983 */ /* 0x0001620000100800 */
[----:B------:R-:W-:-:S13]  /*66b0*/  FSETP.GTU.FTZ.AND P1, PT, R0, RZ, PT ;  /* 0x000000ff0000720b */ /* 0x000fda0003f3c000 */
[----:B------:R-:W-:-:S05]  /*66c0*/  VOTEU.ANY UP0, P1 ;  /* 0x0000000000ff7886 */ /* 0x000fca0000800100 */
[----:B------:R-:W1:Y:S01]  /*66d0*/  @UP0 LDCU UR5, c[0x0][0x3c0] ;  /* 0x00007800ff0507ac */ /* 0x000e620008000800 */
[----:B------:R-:W-:Y:S01]  /*66e0*/  PLOP3.LUT P1, PT, PT, PT, UP0, 0x80, 0x8 ;  /* 0x000000000008781c */ /* 0x000fe20003f2f008 */
[----:B------:R0:W-:-:S12]  /*66f0*/  STL.S16 [R1+0x360], R17 ;  /* 0x0003601101007387 */ /* 0x0001d80000100600 */
[----:B-1----:R-:W-:-:S06]  /*6700*/  @P1 FADD.FTZ R0, R0, UR5 ;  /* 0x0000000500001e21 */ /* 0x002fcc0008010000 */
[----:B------:R-:W1:Y:S01]  /*6710*/  @P1 MUFU.RSQ R0, R0 ;  /* 0x0000000000001308 */ /* 0x000e620000001400 */
        /* <DEDUP_REMOVED lines=12> */
[----:B-1----:R-:W-:-:S02]  /*67e0*/  @P1 R2UR UR5, R0 ;  /* 0x00000000000512ca */ /* 0x002fc400000e0000 */
[----:B------:R-:W-:Y:S01]  /*67f0*/  SHF.L.U32 R0, R18, 0x10, RZ ;  /* 0x0000001012007819 */ /* 0x000fe200000006ff */
[----:B------:R-:W-:-:S10]  /*6800*/  UMOV UR16, 0x3f800000 ;  /* 0x3f80000000107882 */ /* 0x000fd40000000000 */
[----:B------:R-:W-:Y:S01]  /*6810*/  @UP0 UMOV UR16, UR5 ;  /* 0x0000000500100c82 */ /* 0x000fe20008000000 */
        /* <DEDUP_REMOVED lines=14> */
[----:B------:R-:W-:Y:S01]  /*6900*/  SHF.L.U32 R10, R11, 0x10, RZ ;  /* 0x000000100b0a7819 */ /* 0x000fe200000006ff */
[----:B------:R-:W-:Y:S01]  /*6910*/  FMUL.FTZ R11, R2, R8 ;  /* 0x00000008020b7220 */ /* 0x000fe20000410000 */
[----:B------:R-:W-:Y:S01]  /*6920*/  FADD.FTZ R12, R12, -UR28 ;  /* 0x8000001c0c0c7e21 */ /* 0x000fe20008010000 */
[----:B------:R-:W-:Y:S02]  /*6930*/  SHF.L.U32 R14, R13, 0x10, RZ ;  /* 0x000000100d0e7819 */ /* 0x000fe400000006ff */
[----:B------:R-:W-:Y:S01]  /*6940*/  FADD.FTZ R13, RZ, R11 ;  /* 0x0000000bff0d7221 */ /* 0x000fe20000010000 */
[----:B------:R-:W-:Y:S01]  /*6950*/  FFMA.FTZ R15, R9, R11, RZ ;  /* 0x0000000b090f7223 */ /* 0x000fe200000100ff */
[----:B------:R-:W-:Y:S01]  /*6960*/  FMUL.FTZ R12, R12, UR16 ;  /* 0x000000100c0c7c20 */ /* 0x000fe20008410000 */
[----:B------:R-:W-:Y:S01]  /*6970*/  FMUL.FTZ R11, R0, R10 ;  /* 0x0000000a000b7220 */ /* 0x000fe20000410000 */
[----:B------:R-:W-:Y:S01]  /*6980*/  FADD.FTZ R14, R14, -UR28 ;  /* 0x8000001c0e0e7e21 */ /* 0x000fe20008010000 */
[----:B------:R-:W-:-:S02]  /*6990*/  FFMA.FTZ R9, R8, R9, RZ ;  /* 0x0000000908097223 */ /* 0x000fc400000100ff */
        /* <DEDUP_REMOVED lines=44> */
[----:B------:R-:W-:-:S03]  /*6c60*/  FADD.FTZ R13, R13, R16 ;  /* 0x000000100d0d7221 */ /* 0x000fc60000010000 */
[----:B------:R-:W2:Y:S01]  /*6c70*/  LDL.LU R16, [R1+0x250] ;  /* 0x0002500001107983 */ /* 0x000ea20000300800 */
[----:B------:R-:W-:-:S03]  /*6c80*/  FADD.FTZ R13, R14, R13 ;  /* 0x0000000d0e0d7221 */ /* 0x000fc60000010000 */
[----:B------:R-:W2:Y:S01]  /*6c90*/  LDL.LU R14, [R1+0x260] ;  /* 0x00026000010e7983 */ /* 0x000ea20000300800 */
        /* <DEDUP_REMOVED lines=9> */
[----:B--2---:R-:W-:Y:S02]  /*6d30*/  SHF.L.U32 R16, R16, 0x10, RZ ;  /* 0x0000001010107819 */ /* 0x004fe400000006ff */
[----:B------:R-:W-:-:S03]  /*6d40*/  SHF.L.U32 R14, R14, 0x10, RZ ;  /* 0x000000100e0e7819 */ /* 0x000fc600000006ff */
[----:B------:R-:W-:-:S04]  /*6d50*/  FADD.FTZ R16, R16, -UR28 ;  /* 0x8000001c10107e21 */ /* 0x000fc80008010000 */
[----:B------:R-:W-:Y:S01]  /*6d60*/  FMUL.FTZ R16, R16, UR16 ;  /* 0x0000001010107c20 */ /* 0x000fe20008410000 */
[----:B------:R-:W-:Y:S01]  /*6d70*/  FADD.FTZ R10, R10, R14 ;  /* 0x0000000e0a0a7221 */ /* 0x000fe20000010000 */
[----:B------:R-:W-:Y:S02]  /*6d80*/  FADD.FTZ R13, R13, R11 ;  /* 0x0000000b0d0d7221 */ /* 0x000fe40000010000 */
[----:B------:R-:W-:Y:S01]  /*6d90*/  FFMA.FTZ R12, R14, R16, R12 ;  /* 0x000000100e0c7223 */ /* 0x000fe2000001000c */
[----:B------:R-:W-:-:S04]  /*6da0*/  FMUL.FTZ R14, R0, R14 ;  /* 0x0000000e000e7220 */ /* 0x000fc80000410000 */
[----:B------:R-:W-:Y:S01]  /*6db0*/  FADD.FTZ R13, R14, R13 ;  /* 0x0000000d0e0d7221 */ /* 0x000fe20000010000 */
[----:B------:R-:W-:Y:S02]  /*6dc0*/  FFMA.FTZ R15, R16, R14, R15 ;  /* 0x0000000e100f7223 */ /* 0x000fe4000001000f */
[----:B------:R-:W2:Y:S01]  /*6dd0*/  LDL.LU R14, [R1+0x17c] ;  /* 0x00017c00010e7983 */ /* 0x000ea20000300800 */
[----:B------:R-:W-:Y:S02]  /*6de0*/  SHF.L.U32 R16, R18, 0x10, RZ ;  /* 0x0000001012107819 */ /* 0x000fe400000006ff */
[----:B-----5:R-:W-:Y:S02]  /*6df0*/  SHF.L.U32 R18, R31, 0x10, RZ ;  /* 0x000000101f127819 */ /* 0x020fe400000006ff */
[----:B------:R-:W4:Y:S01]  /*6e00*/  LDL.LU R31, [R1+0x170] ;  /* 0x00017000011f7983 */ /* 0x000f220000300800 */
[----:B------:R-:W-:Y:S02]  /*6e10*/  FADD.FTZ R10, R10, R16 ;  /* 0x000000100a0a7221 */ /* 0x000fe40000010000 */
[----:B------:R-:W-:-:S04]  /*6e20*/  FADD.FTZ R18, R18, -UR28 ;  /* 0x8000001c12127e21 */ /* 0x000fc80008010000 */
[----:B------:R-:W-:Y:S01]  /*6e30*/  FMUL.FTZ R18, R18, UR16 ;  /* 0x0000001012127c20 */ /* 0x000fe20008410000 */
[----:B---3--:R-:W-:Y:S02]  /*6e40*/  SHF.L.U32 R11, R17, 0x10, RZ ;  /* 0x00000010110b7819 */ /* 0x008fe400000006ff */
[----:B------:R-:W-:Y:S02]  /*6e50*/  SHF.L.U32 R17, R37, 0x10, RZ ;  /* 0x0000001025117819 */ /* 0x000fe400000006ff */
[----:B------:R-:W3:Y:S01]  /*6e60*/  LDL.LU R37, [R1+0x2c4] ;  /* 0x0002c40001257983 */ /* 0x000ee20000300800 */
[----:B------:R-:W-:Y:S02]  /*6e70*/  FADD.FTZ R11, R11, -UR28 ;  /* 0x8000001c0b0b7e21 */ /* 0x000fe40008010000 */
[----:B------:R-:W-:Y:S02]  /*6e80*/  FADD.FTZ R17, R17, -UR28 ;  /* 0x8000001c11117e21 */ /* 0x000fe40008010000 */
[----:B------:R-:W-:-:S02]  /*6e90*/  FMUL.FTZ R11, R11, UR16 ;  /* 0x000000100b0b7c20 */ /* 0x000fc40008410000 */
[----:B------:R-:W-:Y:S01]  /*6ea0*/  FMUL.FTZ R17, R17, UR16 ;  /* 0x0000001011117c20 */ /* 0x000fe20008410000 */
[----:B--2---:R-:W-:-:S05]  /*6eb0*/  SHF.L.U32 R14, R14, 0x10, RZ ;  /* 0x000000100e0e7819 */ /* 0x004fca00000006ff */
[----:B------:R-:W-:Y:S01]  /*6ec0*/  FADD.FTZ R8, R8, R14 ;  /* 0x0000000e08087221 */ /* 0x000fe20000010000 */
[----:B------:R-:W-:Y:S01]  /*6ed0*/  FFMA.FTZ R9, R14, R11, R9 ;  /* 0x0000000b0e097223 */ /* 0x000fe20000010009 */
[----:B------:R-:W-:Y:S01]  /*6ee0*/  FMUL.FTZ R14, R2, R14 ;  /* 0x0000000e020e7220 */ /* 0x000fe20000410000 */
[----:B------:R-:W-:Y:S01]  /*6ef0*/  FFMA.FTZ R12, R16, R17, R12 ;  /* 0x00000011100c7223 */ /* 0x000fe2000001000c */
[----:B------:R-:W-:Y:S02]  /*6f00*/  FMUL.FTZ R16, R0, R16 ;  /* 0x0000001000107220 */ /* 0x000fe40000410000 */
[----:B------:R-:W-:Y:S01]  /*6f10*/  FFMA.FTZ R15, R11, R14, R15 ;  /* 0x0000000e0b0f7223 */ /* 0x000fe2000001000f */
[----:B------:R-:W-:Y:S01]  /*6f20*/  FADD.FTZ R13, R13, R14 ;  /* 0x0000000e0d0d7221 */ /* 0x000fe20000010000 */
[----:B----4-:R-:W-:Y:S02]  /*6f30*/  SHF.L.U32 R11, R31, 0x10, RZ ;  /* 0x000000101f0b7819 */ /* 0x010fe400000006ff */
[----:B------:R-:W-:Y:S01]  /*6f40*/  FFMA.FTZ R15, R17, R16, R15 ;  /* 0x00000010110f7223 */ /* 0x000fe2000001000f */
[----:B------:R-:W-:Y:S01]  /*6f50*/  FADD.FTZ R13, R16, R13 ;  /* 0x0000000d100d7221 */ /* 0x000fe20000010000 */
[----:B------:R-:W-:Y:S01]  /*6f60*/  SHF.L.U32 R14, R35, 0x10, RZ ;  /* 0x00000010230e7819 */ /* 0x000fe200000006ff */
[----:B------:R-:W-:Y:S01]  /*6f70*/  FMUL.FTZ R16, R2, R11 ;  /* 0x0000000b02107220 */ /* 0x000fe20000410000 */
[----:B------:R-:W-:Y:S01]  /*6f80*/  FADD.FTZ R8, R8, R11 ;  /* 0x0000000b08087221 */ /* 0x000fe20000010000 */
[----:B------:R-:W-:Y:S01]  /*6f90*/  FFMA.FTZ R9, R11, R18, R9 ;  /* 0x000000120b097223 */ /* 0x000fe20000010009 */
[----:B------:R-:W-:Y:S01]  /*6fa0*/  SHF.L.U32 R11, R30, 0x10, RZ ;  /* 0x000000101e0b7819 */ /* 0x000fe200000006ff */
[----:B------:R-:W2:Y:S04]  /*6fb0*/  LDL.LU R35, [R1+0x310] ;  /* 0x0003100001237983 */ /* 0x000ea80000300800 */
[----:B------:R-:W4:Y:S04]  /*6fc0*/  LDL.LU R30, [R1+0x158] ;  /* 0x00015800011e7983 */ /* 0x000f280000300800 */
[----:B------:R-:W2:Y:S01]  /*6fd0*/  LDL.LU R31, [R1+0x2f4] ;  /* 0x0002f400011f7983 */ /* 0x000ea20000300800 */
[----:B------:R-:W-:Y:S01]  /*6fe0*/  FADD.FTZ R13, R13, R16 ;  /* 0x000000100d0d7221 */ /* 0x000fe20000010000 */
[----:B------:R-:W-:Y:S01]  /*6ff0*/  FFMA.FTZ R15, R18, R16, R15 ;  /* 0x00000010120f7223 */ /* 0x000fe2000001000f */
[----:B---3--:R-:W-:-:S02]  /*7000*/  SHF.L.U32 R16, R37, 0x10, RZ ;  /* 0x0000001025107819 */ /* 0x008fc400000006ff */
[----:B------:R-:W3:Y:S01]  /*7010*/  LDL.LU R37, [R1+0x2f8] ;  /* 0x0002f80001257983 */ /* 0x000ee20000300800 */
[----:B------:R-:W-:Y:S01]  /*7020*/  FADD.FTZ R14, R14, -UR28 ;  /* 0x8000001c0e0e7e21 */ /* 0x000fe20008010000 */
[----:B------:R-:W-:-:S03]  /*7030*/  FADD.FTZ R11, R11, -UR28 ;  /* 0x8000001c0b0b7e21 */ /* 0x000fc60008010000 */
[----:B------:R-:W-:Y:S01]  /*7040*/  FMUL.FTZ R14, R14, UR16 ;  /* 0x000000100e0e7c20 */ /* 0x000fe20008410000 */
[----:B------:R-:W-:Y:S01]  /*7050*/  FMUL.FTZ R11, R11, UR16 ;  /* 0x000000100b0b7c20 */ /* 0x000fe20008410000 */
[----:B------:R-:W-:Y:S02]  /*7060*/  FADD.FTZ R10, R10, R16 ;  /* 0x000000100a0a7221 */ /* 0x000fe40000010000 */
[----:B------:R-:W-:Y:S01]  /*7070*/  FFMA.FTZ R12, R16, R14, R12 ;  /* 0x0000000e100c7223 */ /* 0x000fe2000001000c */
[----:B------:R-:W-:-:S04]  /*7080*/  FMUL.FTZ R16, R0, R16 ;  /* 0x0000001000107220 */ /* 0x000fc80000410000 */
[----:B------:R-:W-:Y:S01]  /*7090*/  FADD.FTZ R13, R16, R13 ;  /* 0x0000000d100d7221 */ /* 0x000fe20000010000 */
[----:B------:R-:W-:Y:S01]  /*70a0*/  FFMA.FTZ R15, R14, R16, R15 ;  /* 0x000000100e0f7223 */ /* 0x000fe2000001000f */
[----:B------:R-:W-:Y:S02]  /*70b0*/  SHF.L.U32 R17, R34, 0x10, RZ ;  /* 0x0000001022117819 */ /* 0x000fe400000006ff */
[----:B------:R-:W3:Y:S03]  /*70c0*/  LDL.LU R34, [R1+0x168] ;  /* 0x0001680001227983 */ /* 0x000ee60000300800 */
[----:B------:R-:W-:Y:S01]  /*70d0*/  FADD.FTZ R17, R17, -UR28 ;  /* 0x8000001c11117e21 */ /* 0x000fe20008010000 */
[----:B----4-:R-:W-:-:S03]  /*70e0*/  SHF.L.U32 R18, R30, 0x10, RZ ;  /* 0x000000101e127819 */ /* 0x010fc600000006ff */
[----:B------:R-:W-:Y:S01]  /*70f0*/  FMUL.FTZ R17, R17, UR16 ;  /* 0x0000001011117c20 */ /* 0x000fe20008410000 */
[----:B--2---:R-:W-:Y:S01]  /*7100*/  SHF.L.U32 R14, R35, 0x10, RZ ;  /* 0x00000010230e7819 */ /* 0x004fe200000006ff */
[----:B------:R-:W2:Y:S01]  /*7110*/  LDL.LU R30, [R1+0x2d8] ;  /* 0x0002d800011e7983 */ /* 0x000ea20000300800 */
[----:B------:R-:W-:Y:S01]  /*7120*/  FADD.FTZ R8, R8, R18 ;  /* 0x0000001208087221 */ /* 0x000fe20000010000 */
[----:B------:R-:W-:Y:S01]  /*7130*/  FFMA.FTZ R9, R18, R11, R9 ;  /* 0x0000000b12097223 */ /* 0x000fe20000010009 */
[----:B------:R-:W-:Y:S01]  /*7140*/  FMUL.FTZ R18, R2, R18 ;  /* 0x0000001202127220 */ /* 0x000fe20000410000 */
[----:B------:R-:W4:Y:S03]  /*7150*/  LDL.LU R35, [R1+0x2c0] ;  /* 0x0002c00001237983 */ /* 0x000f260000300800 */
[----:B------:R-:W-:Y:S01]  /*7160*/  FADD.FTZ R13, R13, R18 ;  /* 0x000000120d0d7221 */ /* 0x000fe20000010000 */
[----:B------:R-:W-:-:S02]  /*7170*/  FFMA.FTZ R15, R11, R18, R15 ;  /* 0x000000120b0f7223 */ /* 0x000fc4000001000f */
[----:B------:R-:W4:Y:S01]  /*7180*/  LDL.LU R18, [R1+0x2fc] ;  /* 0x0002fc0001127983 */ /* 0x000f220000300800 */
[----:B------:R-:W-:Y:S01]  /*7190*/  FMUL.FTZ R16, R0, R14 ;  /* 0x0000000e00107220 */ /* 0x000fe20000410000 */
[----:B------:R-:W-:Y:S01]  /*71a0*/  FADD.FTZ R10, R10, R14 ;  /* 0x0000000e0a0a7221 */ /* 0x000fe20000010000 */
[----:B------:R-:W-:Y:S01]  /*71b0*/  FFMA.FTZ R12, R14, R17, R12 ;  /* 0x000000110e0c7223 */ /* 0x000fe2000001000c */
[----:B------:R-:W-:Y:S02]  /*71c0*/  SHF.L.U32 R14, R31, 0x10, RZ ;  /* 0x000000101f0e7819 */ /* 0x000fe400000006ff */
[----:B------:R-:W4:Y:S01]  /*71d0*/  LDL.LU R31, [R1+0x2b0] ;  /* 0x0002b000011f7983 */ /* 0x000f220000300800 */
[----:B------:R-:W-:Y:S01]  /*71e0*/  FADD.FTZ R13, R16, R13 ;  /* 0x0000000d100d7221 */ /* 0x000fe20000010000 */
[----:B------:R-:W-:Y:S01]  /*71f0*/  FFMA.FTZ R15, R17, R16, R15 ;  /* 0x00000010110f7223 */ /* 0x000fe2000001000f */
[----:B---3--:R-:W-:Y:S02]  /*7200*/  SHF.L.U32 R16, R37, 0x10, RZ ;  /* 0x0000001025107819 */ /* 0x008fe400000006ff */
[----:B------:R-:W3:Y:S01]  /*7210*/  LDL.LU R37, [R1+0x2dc] ;  /* 0x0002dc0001257983 */ /* 0x000ee20000300800 */
[----:B------:R-:W-:Y:S01]  /*7220*/  SHF.L.U32 R11, R29, 0x10, RZ ;  /* 0x000000101d0b7819 */ /* 0x000fe200000006ff */
[----:B------:R-:W-:Y:S01]  /*7230*/  FADD.FTZ R14, R14, -UR28 ;  /* 0x8000001c0e0e7e21 */ /* 0x000fe20008010000 */
[----:B------:R-:W-:Y:S01]  /*7240*/  FADD.FTZ R8, R8, R16 ;  /* 0x0000001008087221 */ /* 0x000fe20000010000 */
[----:B------:R-:W3:Y:S02]  /*7250*/  LDL.LU R29, [R1+0x2b8] ;  /* 0x0002b800011d7983 */ /* 0x000ee40000300800 */
[----:B------:R-:W-:-:S04]  /*7260*/  FADD.FTZ R11, R11, -UR28 ;  /* 0x8000001c0b0b7e21 */ /* 0x000fc80008010000 */
[----:B------:R-:W-:Y:S01]  /*7270*/  FMUL.FTZ R11, R11, UR16 ;  /* 0x000000100b0b7c20 */ /* 0x000fe20008410000 */
[----:B------:R-:W-:-:S03]  /*7280*/  FMUL.FTZ R14, R14, UR16 ;  /* 0x000000100e0e7c20 */ /* 0x000fc60008410000 */
[----:B------:R-:W-:Y:S01]  /*7290*/  FFMA.FTZ R9, R16, R11, R9 ;  /* 0x0000000b10097223 */ /* 0x000fe20000010009 */
[----:B------:R-:W-:-:S04]  /*72a0*/  FMUL.FTZ R16, R2, R16 ;  /* 0x0000001002107220 */ /* 0x000fc80000410000 */
[----:B------:R-:W-:Y:S01]  /*72b0*/  FFMA.FTZ R15, R11, R16, R15 ;  /* 0x000000100b0f7223 */ /* 0x000fe2000001000f */
[----:B------:R-:W-:Y:S01]  /*72c0*/  FADD.FTZ R13, R13, R16 ;  /* 0x000000100d0d7221 */ /* 0x000fe20000010000 */
[----:B--2---:R-:W-:Y:S02]  /*72d0*/  SHF.L.U32 R11, R30, 0x10, RZ ;  /* 0x000000101e0b7819 */ /* 0x004fe400000006ff */
[----:B------:R-:W2:Y:S01]  /*72e0*/  LDL.LU R30, [R1+0x2ac] ;  /* 0x0002ac00011e7983 */ /* 0x000ea20000300800 */
[----:B----4-:R-:W-:Y:S02]  /*72f0*/  SHF.L.U32 R17, R18, 0x10, RZ ;  /* 0x0000001012117819 */ /* 0x010fe400000006ff */
[----:B------:R-:W-:Y:S02]  /*7300*/  SHF.L.U32 R18, R34, 0x10, RZ ;  /* 0x0000001022127819 */ /* 0x000fe400000006ff */
[----:B------:R-:W4:Y:S01]  /*7310*/  LDL.LU R34, [R1+0x2c8] ;  /* 0x0002c80001227983 */ /* 0x000f220000300800 */
[----:B------:R-:W-:Y:S01]  /*7320*/  FADD.FTZ R10, R10, R17 ;  /* 0x000000110a0a7221 */ /* 0x000fe20000010000 */
[----:B------:R-:W-:Y:S01]  /*7330*/  FFMA.FTZ R12, R17, R14, R12 ;  /* 0x0000000e110c7223 */ /* 0x000fe2000001000c */
[----:B------:R-:W-:Y:S01]  /*7340*/  FMUL.FTZ R17, R0, R17 ;  /* 0x0000001100117220 */ /* 0x000fe20000410000 */
[----:B------:R-:W-:-:S03]  /*7350*/  FADD.FTZ R18, R18, -UR28 ;  /* 0x8000001c12127e21 */ /* 0x000fc60008010000 */
[----:B------:R-:W-:Y:S01]  /*7360*/  FFMA.FTZ R15, R14, R17, R15 ;  /* 0x000000110e0f7223 */ /* 0x000fe2000001000f */
[----:B------:R-:W-:Y:S01]  /*7370*/  FMUL.FTZ R18, R18, UR16 ;  /* 0x0000001012127c20 */ /* 0x000fe20008410000 */
[----:B------:R-:W-:Y:S02]  /*7380*/  SHF.L.U32 R14, R35, 0x10, RZ ;  /* 0x00000010230e7819 */ /* 0x000fe400000006ff */
[----:B------:R-:W2:Y:S01]  /*7390*/  LDL.LU R35, [R1+0x2a8] ;  /* 0x0002a80001237983 */ /* 0x000ea20000300800 */
[----:B------:R-:W-:Y:S01]  /*73a0*/  FMUL.FTZ R16, R2, R11 ;  /* 0x0000000b02107220 */ /* 0x000fe20000410000 */
[----:B------:R-:W-:Y:S01]  /*73b0*/  FADD.FTZ R8, R8, R11 ;  /* 0x0000000b08087221 */ /* 0x000fe20000010000 */
[----:B------:R-:W-:Y:S01]  /*73c0*/  FFMA.FTZ R9, R11, R18, R9 ;  /* 0x000000120b097223 */ /* 0x000fe20000010009 */
[----:B------:R-:W-:Y:S02]  /*73d0*/  SHF.L.U32 R11, R31, 0x10, RZ ;  /* 0x000000101f0b7819 */ /* 0x000fe400000006ff */
[----:B------:R-:W2:Y:S01]  /*73e0*/  LDL.LU R31, [R1+0x2bc] ;  /* 0x0002bc00011f7983 */ /* 0x000ea20000300800 */
[----:B------:R-:W-:Y:S01]  /*73f0*/  FADD.FTZ R13, R17, R13 ;  /* 0x0000000d110d7221 */ /* 0x000fe20000010000 */
[----:B------:R-:W-:-:S03]  /*7400*/  FFMA.FTZ R15, R18, R16, R15 ;  /* 0x00000010120f7223 */ /* 0x000fc6000001000f */
[----:B------:R-:W-:Y:S01]  /*7410*/  FADD.FTZ R13, R13, R16 ;  /* 0x000000100d0d7221 */ /* 0x000fe20000010000 */
[----:B---3--:R-:W-:Y:S02]  /*7420*/  SHF.L.U32 R16, R37, 0x10, RZ ;  /* 0x0000001025107819 */ /* 0x008fe400000006ff */
[----:B------:R-:W3:Y:S01]  /*7430*/  LDL.LU R37, [R1+0x2d0] ;  /* 0x0002d00001257983 */ /* 0x000ee20000300800 */
[----:B------:R-:W-:Y:S01]  /*7440*/  FADD.FTZ R14, R14, -UR28 ;  /* 0x8000001c0e0e7e21 */ /* 0x000fe20008010000 */
[----:B------:R-:W-:-:S03]  /*7450*/  FADD.FTZ R11, R11, -UR28 ;  /* 0x8000001c0b0b7e21 */ /* 0x000fc60008010000 */
[----:B------:R-:W-:Y:S01]  /*7460*/  FMUL.FTZ R14, R14, UR16 ;  /* 0x000000100e0e7c20 */ /* 0x000fe20008410000 */
[----:B------:R-:W-:Y:S01]  /*7470*/  FADD.FTZ R10, R10, R16 ;  /* 0x000000100a0a7221 */ /* 0x000fe20000010000 */
[----:B------:R-:W-:Y:S02]  /*7480*/  SHF.L.U32 R18, R29, 0x10, RZ ;  /* 0x000000101d127819 */ /* 0x000fe400000006ff */
[----:B------:R-:W-:Y:S01]  /*7490*/  FFMA.FTZ R12, R16, R14, R12 ;  /* 0x0000000e100c7223 */ /* 0x000fe2000001000c */
[----:B------:R-:W-:Y:S01]  /*74a0*/  FMUL.FTZ R16, R0, R16 ;  /* 0x0000001000107220 */ /* 0x000fe20000410000 */
[----:B------:R-:W-:Y:S01]  /*74b0*/  SHF.L.U32 R17, R32, 0x10, RZ ;  /* 0x0000001020117819 */ /* 0x000fe200000006ff */
[----:B------:R-:W-:Y:S01]  /*74c0*/  FMUL.FTZ R11, R11, UR16 ;  /* 0x000000100b0b7c20 */ /* 0x000fe20008410000 */
[----:B------:R-:W-:Y:S01]  /*74d0*/  FADD.FTZ R8, R8, R18 ;  /* 0x0000001208087221 */ /* 0x000fe20000010000 */
[----:B------:R-:W-:Y:S01]  /*74e0*/  FFMA.FTZ R15, R14, R16, R15 ;  /* 0x000000100e0f7223 */ /* 0x000fe2000001000f */
[----:B------:R-:W-:Y:S01]  /*74f0*/  FADD.FTZ R13, R16, R13 ;  /* 0x0000000d100d7221 */ /* 0x000fe20000010000 */
[----:B------:R-:W-:Y:S01]  /*7500*/  FFMA.FTZ R9, R18, R11, R9 ;  /* 0x0000000b12097223 */ /* 0x000fe20000010009 */
[----:B------:R-:W-:Y:S01]  /*7510*/  FMUL.FTZ R18, R2, R18 ;  /* 0x0000001202127220 */ /* 0x000fe20000410000 */
[----:B------:R-:W-:Y:S01]  /*7520*/  FADD.FTZ R17, R17, -UR28 ;  /* 0x8000001c11117e21 */ /* 0x000fe20008010000 */
[----:B------:R-:W3:Y:S02]  /*7530*/  LDL.LU R29, [R1+0x160] ;  /* 0x00016000011d7983 */ /* 0x000ee40000300800 */
[----:B------:R-:W-:Y:S01]  /*7540*/  FADD.FTZ R13, R13, R18 ;  /* 0x000000120d0d7221 */ /* 0x000fe20000010000 */
[----:B------:R-:W-:Y:S01]  /*7550*/  FFMA.FTZ R15, R11, R18, R15 ;  /* 0x000000120b0f7223 */ /* 0x000fe2000001000f */
[----:B------:R-:W-:Y:S01]  /*7560*/  FMUL.FTZ R17, R17, UR16 ;  /* 0x0000001011117c20 */ /* 0x000fe20008410000 */
[----:B------:R-:W3:Y:S01]  /*7570*/  LDL.LU R32, [R1+0x1f0] ;  /* 0x0001f00001207983 */ /* 0x000ee20000300800 */
[----:B----4-:R-:W-:-:S03]  /*7580*/  SHF.L.U32 R14, R34, 0x10, RZ ;  /* 0x00000010220e7819 */ /* 0x010fc600000006ff */
[----:B------:R-:W4:Y:S02]  /*7590*/  LDL.LU R34, [R1+0x2cc] ;  /* 0x0002cc0001227983 */ /* 0x000f240000300800 */
[----:B------:R-:W-:Y:S01]  /*75a0*/  FMUL.FTZ R16, R0, R14 ;  /* 0x0000000e00107220 */ /* 0x000fe20000410000 */
[----:B--2---:R-:W-:Y:S02]  /*75b0*/  SHF.L.U32 R11, R35, 0x10, RZ ;  /* 0x00000010230b7819 */ /* 0x004fe400000006ff */
[----:B------:R-:W2:Y:S01]  /*75c0*/  LDL.LU R35, [R1+0x294] ;  /* 0x0002940001237983 */ /* 0x000ea20000300800 */
[----:B------:R-:W-:Y:S01]  /*75d0*/  FADD.FTZ R13, R16, R13 ;  /* 0x0000000d100d7221 */ /* 0x000fe20000010000 */
[----:B------:R-:W-:Y:S01]  /*75e0*/  FFMA.FTZ R15, R17, R16, R15 ;  /* 0x00000010110f7223 */ /* 0x000fe2000001000f */
[----:B------:R-:W-:Y:S02]  /*75f0*/  SHF.L.U32 R16, R31, 0x10, RZ ;  /* 0x000000101f107819 */ /* 0x000fe400000006ff */
[----:B------:R-:W2:Y:S01]  /*7600*/  LDL.LU R31, [R1+0x2d4] ;  /* 0x0002d400011f7983 */ /* 0x000ea20000300800 */
[----:B------:R-:W-:Y:S01]  /*7610*/  FFMA.FTZ R12, R14, R17, R12 ;  /* 0x000000110e0c7223 */ /* 0x000fe2000001000c */
[----:B---3--:R-:W-:-:S02]  /*7620*/  SHF.L.U32 R17, R37, 0x10, RZ ;  /* 0x0000001025117819 */ /* 0x008fc400000006ff */
[----:B------:R-:W3:Y:S01]  /*7630*/  LDL.LU R37, [R1+0x284] ;  /* 0x0002840001257983 */ /* 0x000ee20000300800 */
[----:B------:R-:W-:Y:S01]  /*7640*/  FADD.FTZ R10, R10, R14 ;  /* 0x0000000e0a0a7221 */ /* 0x000fe20000010000 */
[----:B------:R-:W-:Y:S01]  /*7650*/  FADD.FTZ R11, R11, -UR28 ;  /* 0x8000001c0b0b7e21 */ /* 0x000fe20008010000 */
[----:B------:R-:W-:Y:S02]  /*7660*/  SHF.L.U32 R14, R30, 0x10, RZ ;  /* 0x000000101e0e7819 */ /* 0x000fe400000006ff */
[----:B------:R-:W3:Y:S01]  /*7670*/  LDL.LU R30, [R1+0x280] ;  /* 0x00028000011e7983 */ /* 0x000ee20000300800 */
[----:B------:R-:W-:Y:S02]  /*7680*/  FMUL.FTZ R11, R11, UR16 ;  /* 0x000000100b0b7c20 */ /* 0x000fe40008410000 */
[----:B------:R-:W-:Y:S01]  /*7690*/  FADD.FTZ R14, R14, -UR28 ;  /* 0x8000001c0e0e7e21 */ /* 0x000fe20008010000 */
[----:B------:R-:W-:Y:S01]  /*76a0*/  FADD.FTZ R8, R8, R16 ;  /* 0x0000001008087221 */ /* 0x000fe20000010000 */
        /* <DEDUP_REMOVED lines=9> */
[----:B------:R-:W-:-:S03]  /*7740*/  FADD.FTZ R18, R18, -UR28 ;  /* 0x8000001c12127e21 */ /* 0x000fc60008010000 */
[----:B------:R-:W-:Y:S01]  /*7750*/  FADD.FTZ R13, R17, R13 ;  /* 0x0000000d110d7221 */ /* 0x000fe20000010000 */
[----:B------:R-:W-:Y:S01]  /*7760*/  FFMA.FTZ R15, R14, R17, R15 ;  /* 0x000000110e0f7223 */ /* 0x000fe2000001000f */
[----:B------:R-:W-:Y:S01]  /*7770*/  FMUL.FTZ R18, R18, UR16 ;  /* 0x0000001012127c20 */ /* 0x000fe20008410000 */
[----:B----4-:R-:W-:Y:S02]  /*7780*/  SHF.L.U32 R11, R34, 0x10, RZ ;  /* 0x00000010220b7819 */ /* 0x010fe400000006ff */
[----:B------:R-:W4:Y:S03]  /*7790*/  LDL.LU R34, [R1+0x2a0] ;  /* 0x0002a00001227983 */ /* 0x000f260000300800 */
[----:B------:R-:W-:Y:S01]  /*77a0*/  FMUL.FTZ R16, R2, R11 ;  /* 0x0000000b02107220 */ /* 0x000fe20000410000 */
[----:B--2---:R-:W-:Y:S02]  /*77b0*/  SHF.L.U32 R14, R35, 0x10, RZ ;  /* 0x00000010230e7819 */ /* 0x004fe400000006ff */
[----:B------:R-:W2:Y:S01]  /*77c0*/  LDL.LU R35, [R1+0x15c] ;  /* 0x00015c0001237983 */ /* 0x000ea20000300800 */
[----:B------:R-:W-:Y:S01]  /*77d0*/  FADD.FTZ R13, R13, R16 ;  /* 0x000000100d0d7221 */ /* 0x000fe20000010000 */
[----:B------:R-:W-:Y:S01]  /*77e0*/  FFMA.FTZ R15, R18, R16, R15 ;  /* 0x00000010120f7223 */ /* 0x000fe2000001000f */
[----:B------:R-:W-:-:S02]  /*77f0*/  SHF.L.U32 R16, R31, 0x10, RZ ;  /* 0x000000101f107819 */ /* 0x000fc400000006ff */
[----:B------:R-:W2:Y:S01]  /*7800*/  LDL.LU R31, [R1+0x298] ;  /* 0x00029800011f7983 */ /* 0x000ea20000300800 */
[----:B------:R-:W-:Y:S01]  /*7810*/  FFMA.FTZ R9, R11, R18, R9 ;  /* 0x000000120b097223 */ /* 0x000fe20000010009 */
[----:B---3--:R-:W-:Y:S02]  /*7820*/  SHF.L.U32 R18, R37, 0x10, RZ ;  /* 0x0000001025127819 */ /* 0x008fe400000006ff */
[----:B------:R-:W3:Y:S01]  /*7830*/  LDL.LU R37, [R1+0x148] ;  /* 0x0001480001257983 */ /* 0x000ee20000300800 */
[----:B------:R-:W-:Y:S01]  /*7840*/  FADD.FTZ R8, R8, R11 ;  /* 0x0000000b08087221 */ /* 0x000fe20000010000 */
[----:B------:R-:W-:Y:S01]  /*7850*/  FADD.FTZ R14, R14, -UR28 ;  /* 0x8000001c0e0e7e21 */ /* 0x000fe20008010000 */
[----:B------:R-:W-:Y:S02]  /*7860*/  SHF.L.U32 R11, R27, 0x10, RZ ;  /* 0x000000101b0b7819 */ /* 0x000fe400000006ff */
[----:B------:R-:W-:Y:S01]  /*7870*/  SHF.L.U32 R17, R30, 0x10, RZ ;  /* 0x000000101e117819 */ /* 0x000fe200000006ff */
[----:B------:R-:W-:Y:S01]  /*7880*/  FMUL.FTZ R14, R14, UR16 ;  /* 0x000000100e0e7c20 */ /* 0x000fe20008410000 */
[----:B------:R-:W3:Y:S01]  /*7890*/  LDL.LU R30, [R1+0x29c] ;  /* 0x00029c00011e7983 */ /* 0x000ee20000300800 */
[----:B------:R-:W-:Y:S01]  /*78a0*/  FADD.FTZ R11, R11, -UR28 ;  /* 0x8000001c0b0b7e21 */ /* 0x000fe20008010000 */
[----:B------:R-:W-:Y:S01]  /*78b0*/  FADD.FTZ R10, R10, R16 ;  /* 0x000000100a0a7221 */ /* 0x000fe20000010000 */
[----:B------:R-:W-:Y:S01]  /*78c0*/  FFMA.FTZ R12, R16, R14, R12 ;  /* 0x0000000e100c7223 */ /* 0x000fe2000001000c */
[----:B------:R-:W-:Y:S01]  /*78d0*/  FMUL.FTZ R16, R0, R16 ;  /* 0x0000001000107220 */ /* 0x000fe20000410000 */
[----:B------:R-:W-:Y:S01]  /*78e0*/  FMUL.FTZ R11, R11, UR16 ;  /* 0x000000100b0b7c20 */ /* 0x000fe20008410000 */
[----:B------:R-:W-:-:S02]  /*78f0*/  FADD.FTZ R8, R8, R18 ;  /* 0x0000001208087221 */ /* 0x000fc40000010000 */
[----:B------:R-:W-:Y:S01]  /*7900*/  FFMA.FTZ R15, R14, R16, R15 ;  /* 0x000000100e0f7223 */ /* 0x000fe2000001000f */
[----:B------:R-:W-:Y:S01]  /*7910*/  FFMA.FTZ R9, R18, R11, R9 ;  /* 0x0000000b12097223 */ /* 0x000fe20000010009 */
[----:B------:R-:W-:Y:S01]  /*7920*/  FMUL.FTZ R18, R2, R18 ;  /* 0x0000001202127220 */ /* 0x000fe20000410000 */
[----:B------:R-:W-:Y:S01]  /*7930*/  FADD.FTZ R13, R16, R13 ;  /* 0x0000000d100d7221 */ /* 0x000fe20000010000 */
[----:B------:R-:W-:Y:S02]  /*7940*/  FADD.FTZ R17, R17, -UR28 ;  /* 0x8000001c11117e21 */ /* 0x000fe40008010000 */
[----:B------:R-:W-:Y:S01]  /*7950*/  FFMA.FTZ R15, R11, R18, R15 ;  /* 0x000000120b0f7223 */ /* 0x000fe2000001000f */
[----:B------:R-:W-:Y:S01]  /*7960*/  FADD.FTZ R13, R13, R18 ;  /* 0x000000120d0d7221 */ /* 0x000fe20000010000 */
[----:B------:R-:W-:Y:S01]  /*7970*/  FMUL.FTZ R17, R17, UR16 ;  /* 0x0000001011117c20 */ /* 0x000fe20008410000 */
[----:B----4-:R-:W-:Y:S02]  /*7980*/  SHF.L.U32 R14, R34, 0x10, RZ ;  /* 0x00000010220e7819 */ /* 0x010fe400000006ff */
[----:B------:R-:W4:Y:S03]  /*7990*/  LDL.LU R34, [R1+0x270] ;  /* 0x0002700001227983 */ /* 0x000f260000300800 */
[----:B------:R-:W-:Y:S01]  /*79a0*/  FMUL.FTZ R16, R0, R14 ;  /* 0x0000000e00107220 */ /* 0x000fe20000410000 */
[----:B--2---:R-:W-:-:S02]  /*79b0*/  SHF.L.U32 R11, R35, 0x10, RZ ;  /* 0x00000010230b7819 */ /* 0x004fc400000006ff */
[----:B------:R-:W2:Y:S01]  /*79c0*/  LDL.LU R35, [R1+0x150] ;  /* 0x0001500001237983 */ /* 0x000ea20000300800 */
[----:B------:R-:W-:Y:S01]  /*79d0*/  FADD.FTZ R13, R16, R13 ;  /* 0x0000000d100d7221 */ /* 0x000fe20000010000 */
[----:B------:R-:W-:Y:S01]  /*79e0*/  FFMA.FTZ R15, R17, R16, R15 ;  /* 0x00000010110f7223 */ /* 0x000fe2000001000f */
[----:B------:R-:W-:Y:S02]  /*79f0*/  SHF.L.U32 R16, R31, 0x10, RZ ;  /* 0x000000101f107819 */ /* 0x000fe400000006ff */
[----:B------:R-:W2:Y:S01]  /*7a00*/  LDL.LU R31, [R1+0x288] ;  /* 0x00028800011f7983 */ /* 0x000ea20000300800 */
[----:B---3--:R-:W-:-:S03]  /*7a10*/  SHF.L.U32 R18, R37, 0x10, RZ ;  /* 0x0000001025127819 */ /* 0x008fc600000006ff */
[----:B------:R-:W3:Y:S01]  /*7a20*/  LDL.LU R37, [R1+0x274] ;  /* 0x0002740001257983 */ /* 0x000ee20000300800 */
[----:B------:R-:W-:Y:S01]  /*7a30*/  FADD.FTZ R10, R10, R14 ;  /* 0x0000000e0a0a7221 */ /* 0x000fe20000010000 */
[----:B------:R-:W-:Y:S01]  /*7a40*/  FFMA.FTZ R12, R14, R17, R12 ;  /* 0x000000110e0c7223 */ /* 0x000fe2000001000c */
[----:B------:R-:W-:Y:S01]  /*7a50*/  FADD.FTZ R11, R11, -UR28 ;  /* 0x8000001c0b0b7e21 */ /* 0x000fe20008010000 */
[----:B------:R-:W-:Y:S02]  /*7a60*/  SHF.L.U32 R14, R29, 0x10, RZ ;  /* 0x000000101d0e7819 */ /* 0x000fe400000006ff */
[----:B------:R-:W3:Y:S01]  /*7a70*/  LDL.LU R29, [R1+0x140] ;  /* 0x00014000011d7983 */ /* 0x000ee20000300800 */
[----:B------:R-:W-:Y:S01]  /*7a80*/  SHF.L.U32 R17, R30, 0x10, RZ ;  /* 0x000000101e117819 */ /* 0x000fe200000006ff */
[----:B------:R-:W-:Y:S02]  /*7a90*/  FMUL.FTZ R11, R11, UR16 ;  /* 0x000000100b0b7c20 */ /* 0x000fe40008410000 */
        /* <DEDUP_REMOVED lines=24> */
[----:B------:R-:W-:Y:S01]  /*7c20*/  FFMA.FTZ R9, R11, R18, R9 ;  /* 0x000000120b097223 */ /* 0x000fe20000010009 */
[----:B---3--:R-:W-:Y:S02]  /*7c30*/  SHF.L.U32 R18, R37, 0x10, RZ ;  /* 0x0000001025127819 */ /* 0x008fe400000006ff */
[----:B------:R-:W3:Y:S01]  /*7c40*/  LDL.LU R37, [R1+0x240] ;  /* 0x0002400001257983 */ /* 0x000ee20000300800 */
[----:B------:R-:W-:Y:S01]  /*7c50*/  FADD.FTZ R8, R8, R11 ;  /* 0x0000000b08087221 */ /* 0x000fe20000010000 */
[----:B------:R-:W-:Y:S01]  /*7c60*/  FADD.FTZ R14, R14, -UR28 ;  /* 0x8000001c0e0e7e21 */ /* 0x000fe20008010000 */
[----:B------:R-:W-:-:S02]  /*7c70*/  SHF.L.U32 R11, R29, 0x10, RZ ;  /* 0x000000101d0b7819 */ /* 0x000fc400000006ff */
        /* <DEDUP_REMOVED lines=131> */
[----:B------:R-:W-:-:S03]  /*84b0*/  SHF.L.U32 R11, R29, 0x10, RZ ;  /* 0x000000101d0b7819 */ /* 0x000fc600000006ff */
[----:B------:R-:W-:Y:S01]  /*84c0*/  FMUL.FTZ R14, R14, UR16 ;  /* 0x000000100e0e7c20 */ /* 0x000fe20008410000 */
[----:B------:R-:W-:Y:S01]  /*84d0*/  SHF.L.U32 R17, R30, 0x10, RZ ;  /* 0x000000101e117819 */ /* 0x000fe200000006ff */
[----:B------:R-:W-:Y:S01]  /*84e0*/  FADD.FTZ R10, R10, R16 ;  /* 0x000000100a0a7221 */ /* 0x000fe20000010000 */
[----:B------:R-:W3:Y:S01]  /*84f0*/  LDL.LU R30, [R1+0x328] ;  /* 0x00032800011e7983 */ /* 0x000ee20000300800 */
[----:B------:R-:W-:Y:S01]  /*8500*/  FADD.FTZ R11, R11, -UR28 ;  /* 0x8000001c0b0b7e21 */ /* 0x000fe20008010000 */
[----:B------:R-:W-:Y:S01]  /*8510*/  FFMA.FTZ R12, R16, R14, R12 ;  /* 0x0000000e100c7223 */ /* 0x000fe2000001000c */
[----:B------:R-:W-:Y:S01]  /*8520*/  FMUL.FTZ R16, R0, R16 ;  /* 0x0000001000107220 */ /* 0x000fe20000410000 */
[----:B------:R-:W-:Y:S01]  /*8530*/  FADD.FTZ R8, R8, R18 ;  /* 0x0000001208087221 */ /* 0x000fe20000010000 */
[----:B------:R-:W-:Y:S01]  /*8540*/  FMUL.FTZ R11, R11, UR16 ;  /* 0x000000100b0b7c20 */ /* 0x000fe20008410000 */
[----:B------:R-:W3:Y:S01]  /*8550*/  LDL.LU R29, [R1+0x1e0] ;  /* 0x0001e000011d7983 */ /* 0x000ee20000300800 */
        /* <DEDUP_REMOVED lines=17> */
[----:B---3--:R-:W-:-:S03]  /*8670*/  SHF.L.U32 R18, R37, 0x10, RZ ;  /* 0x0000001025127819 */ /* 0x008fc600000006ff */
[----:B------:R-:W3:Y:S01]  /*8680*/  LDL.LU R37, [R1+0x34c] ;  /* 0x00034c0001257983 */ /* 0x000ee20000300800 */
[----:B------:R-:W-:Y:S01]  /*8690*/  FADD.FTZ R10, R10, R14 ;  /* 0x0000000e0a0a7221 */ /* 0x000fe20000010000 */
[----:B------:R-:W-:Y:S01]  /*86a0*/  FFMA.FTZ R12, R14, R17, R12 ;  /* 0x000000110e0c7223 */ /* 0x000fe2000001000c */
[----:B------:R-:W-:Y:S01]  /*86b0*/  SHF.L.U32 R14, R32, 0x10, RZ ;  /* 0x00000010200e7819 */ /* 0x000fe200000006ff */
[----:B------:R-:W-:Y:S01]  /*86c0*/  FADD.FTZ R11, R11, -UR28 ;  /* 0x8000001c0b0b7e21 */ /* 0x000fe20008010000 */
[----:B------:R-:W-:Y:S01]  /*86d0*/  FADD.FTZ R8, R8, R16 ;  /* 0x0000001008087221 */ /* 0x000fe20000010000 */
[----:B------:R-:W-:Y:S01]  /*86e0*/  FADD.FTZ R18, R18, -UR28 ;  /* 0x8000001c12127e21 */ /* 0x000fe20008010000 */
[----:B------:R-:W-:Y:S01]  /*86f0*/  SHF.L.U32 R36, R36, 0x10, RZ ;  /* 0x0000001024247819 */ /* 0x000fe200000006ff */
[----:B------:R-:W-:Y:S01]  /*8700*/  FADD.FTZ R14, R14, -UR28 ;  /* 0x8000001c0e0e7e21 */ /* 0x000fe20008010000 */
[----:B------:R-:W-:Y:S01]  /*8710*/  SHF.L.U32 R17, R30, 0x10, RZ ;  /* 0x000000101e117819 */ /* 0x000fe200000006ff */
[----:B------:R-:W-:Y:S01]  /*8720*/  FMUL.FTZ R11, R11, UR16 ;  /* 0x000000100b0b7c20 */ /* 0x000fe20008410000 */
[----:B------:R-:W3:Y:S01]  /*8730*/  LDL.LU R30, [R1+0x344] ;  /* 0x00034400011e7983 */ /* 0x000ee20000300800 */
[----:B------:R-:W-:-:S02]  /*8740*/  FMUL.FTZ R14, R14, UR16 ;  /* 0x000000100e0e7c20 */ /* 0x000fc40008410000 */
[----:B------:R-:W-:Y:S01]  /*8750*/  FFMA.FTZ R9, R16, R11, R9 ;  /* 0x0000000b10097223 */ /* 0x000fe20000010009 */
[----:B------:R-:W-:Y:S01]  /*8760*/  FMUL.FTZ R16, R2, R16 ;  /* 0x0000001002107220 */ /* 0x000fe20000410000 */
[----:B------:R-:W-:Y:S01]  /*8770*/  FADD.FTZ R10, R10, R17 ;  /* 0x000000110a0a7221 */ /* 0x000fe20000010000 */
[----:B------:R-:W-:Y:S01]  /*8780*/  FFMA.FTZ R12, R17, R14, R12 ;  /* 0x0000000e110c7223 */ /* 0x000fe2000001000c */
[----:B------:R-:W-:Y:S01]  /*8790*/  FMUL.FTZ R17, R0, R17 ;  /* 0x0000001100117220 */ /* 0x000fe20000410000 */
[----:B------:R-:W-:Y:S01]  /*87a0*/  FFMA.FTZ R15, R11, R16, R15 ;  /* 0x000000100b0f7223 */ /* 0x000fe2000001000f */
[----:B------:R-:W-:Y:S01]  /*87b0*/  SHF.L.U32 R11, R29, 0x10, RZ ;  /* 0x000000101d0b7819 */ /* 0x000fe200000006ff */
[----:B------:R-:W-:Y:S01]  /*87c0*/  FADD.FTZ R13, R13, R16 ;  /* 0x000000100d0d7221 */ /* 0x000fe20000010000 */
[----:B------:R-:W-:Y:S01]  /*87d0*/  FMUL.FTZ R18, R18, UR16 ;  /* 0x0000001012127c20 */ /* 0x000fe20008410000 */
[----:B------:R-:W-:Y:S01]  /*87e0*/  FFMA.FTZ R15, R14, R17, R15 ;  /* 0x000000110e0f7223 */ /* 0x000fe2000001000f */
[----:B------:R-:W-:Y:S01]  /*87f0*/  FADD.FTZ R36, R36, -UR28 ;  /* 0x8000001c24247e21 */ /* 0x000fe20008010000 */
[----:B------:R-:W-:Y:S01]  /*8800*/  FADD.FTZ R13, R17, R13 ;  /* 0x0000000d110d7221 */ /* 0x000fe20000010000 */
[----:B------:R-:W-:Y:S01]  /*8810*/  FMUL.FTZ R16, R2, R11 ;  /* 0x0000000b02107220 */ /* 0x000fe20000410000 */
[----:B------:R-:W-:Y:S01]  /*8820*/  FADD.FTZ R8, R8, R11 ;  /* 0x0000000b08087221 */ /* 0x000fe20000010000 */
[----:B------:R-:W-:Y:S01]  /*8830*/  FFMA.FTZ R9, R11, R18, R9 ;  /* 0x000000120b097223 */ /* 0x000fe20000010009 */
[----:B------:R-:W3:Y:S01]  /*8840*/  LDL.LU R29, [R1+0x128] ;  /* 0x00012800011d7983 */ /* 0x000ee20000300800 */
[----:B------:R-:W-:Y:S01]  /*8850*/  FADD.FTZ R13, R13, R16 ;  /* 0x000000100d0d7221 */ /* 0x000fe20000010000 */
[----:B------:R-:W-:Y:S01]  /*8860*/  FFMA.FTZ R15, R18, R16, R15 ;  /* 0x00000010120f7223 */ /* 0x000fe2000001000f */
[----:B------:R-:W-:Y:S01]  /*8870*/  SHF.L.U32 R19, R19, 0x10, RZ ;  /* 0x0000001013137819 */ /* 0x000fe200000006ff */
[----:B------:R-:W3:Y:S01]  /*8880*/  LDL.LU R32, [R1+0x368] ;  /* 0x0003680001207983 */ /* 0x000ee20000300800 */
[----:B----4-:R-:W-:-:S03]  /*8890*/  SHF.L.U32 R14, R34, 0x10, RZ ;  /* 0x00000010220e7819 */ /* 0x010fc600000006ff */
[----:B------:R-:W4:Y:S02]  /*88a0*/  LDL.LU R34, [R1+0x348] ;  /* 0x0003480001227983 */ /* 0x000f240000300800 */
[----:B------:R-:W-:Y:S01]  /*88b0*/  FADD.FTZ R14, R14, -UR28 ;  /* 0x8000001c0e0e7e21 */ /* 0x000fe20008010000 */
[----:B--2---:R-:W-:Y:S02]  /*88c0*/  SHF.L.U32 R11, R35, 0x10, RZ ;  /* 0x00000010230b7819 */ /* 0x004fe400000006ff */
[----:B------:R-:W2:Y:S01]  /*88d0*/  LDL.LU R35, [R1+0x1b8] ;  /* 0x0001b80001237983 */ /* 0x000ea20000300800 */
[----:B------:R-:W-:Y:S01]  /*88e0*/  FMUL.FTZ R14, R14, UR16 ;  /* 0x000000100e0e7c20 */ /* 0x000fe20008410000 */
[----:B------:R-:W-:Y:S02]  /*88f0*/  SHF.L.U32 R16, R31, 0x10, RZ ;  /* 0x000000101f107819 */ /* 0x000fe400000006ff */
[----:B------:R-:W2:Y:S03]  /*8900*/  LDL.LU R31, [R1+0x354] ;  /* 0x00035400011f7983 */ /* 0x000ea60000300800 */
[----:B------:R-:W-:Y:S01]  /*8910*/  FADD.FTZ R10, R10, R16 ;  /* 0x000000100a0a7221 */ /* 0x000fe20000010000 */
[----:B------:R-:W-:Y:S01]  /*8920*/  FFMA.FTZ R12, R16, R14, R12 ;  /* 0x0000000e100c7223 */ /* 0x000fe2000001000c */
[----:B------:R-:W-:-:S04]  /*8930*/  FMUL.FTZ R16, R0, R16 ;  /* 0x0000001000107220 */ /* 0x000fc80000410000 */
[----:B------:R-:W-:Y:S01]  /*8940*/  FFMA.FTZ R15, R14, R16, R15 ;  /* 0x000000100e0f7223 */ /* 0x000fe2000001000f */
[----:B---3--:R-:W-:Y:S02]  /*8950*/  SHF.L.U32 R14, R37, 0x10, RZ ;  /* 0x00000010250e7819 */ /* 0x008fe400000006ff */
[----:B------:R-:W3:Y:S01]  /*8960*/  LDL.LU R37, [R1+0x11c] ;  /* 0x00011c0001257983 */ /* 0x000ee20000300800 */
[----:B------:R-:W-:Y:S01]  /*8970*/  FADD.FTZ R11, R11, -UR28 ;  /* 0x8000001c0b0b7e21 */ /* 0x000fe20008010000 */
[----:B------:R-:W-:-:S03]  /*8980*/  SHF.L.U32 R18, R25, 0x10, RZ ;  /* 0x0000001019127819 */ /* 0x000fc600000006ff */
[----:B------:R-:W-:Y:S01]  /*8990*/  FMUL.FTZ R11, R11, UR16 ;  /* 0x000000100b0b7c20 */ /* 0x000fe20008410000 */
[----:B------:R-:W-:Y:S01]  /*89a0*/  SHF.L.U32 R17, R30, 0x10, RZ ;  /* 0x000000101e117819 */ /* 0x000fe200000006ff */
[----:B------:R-:W-:Y:S02]  /*89b0*/  FADD.FTZ R8, R8, R18 ;  /* 0x0000001208087221 */ /* 0x000fe40000010000 */
[----:B------:R-:W-:Y:S01]  /*89c0*/  FFMA.FTZ R9, R18, R11, R9 ;  /* 0x0000000b12097223 */ /* 0x000fe20000010009 */
[----:B------:R-:W-:Y:S01]  /*89d0*/  FADD.FTZ R13, R16, R13 ;  /* 0x0000000d100d7221 */ /* 0x000fe20000010000 */
[----:B------:R-:W3:Y:S01]  /*89e0*/  LDL.LU R30, [R1+0x114] ;  /* 0x00011400011e7983 */ /* 0x000ee20000300800 */
[----:B------:R-:W-:Y:S01]  /*89f0*/  FADD.FTZ R17, R17, -UR28 ;  /* 0x8000001c11117e21 */ /* 0x000fe20008010000 */
[----:B------:R-:W-:-:S03]  /*8a00*/  FMUL.FTZ R18, R2, R18 ;  /* 0x0000001202127220 */ /* 0x000fc60000410000 */
[----:B------:R-:W-:Y:S01]  /*8a10*/  FMUL.FTZ R17, R17, UR16 ;  /* 0x0000001011117c20 */ /* 0x000fe20008410000 */
[----:B------:R-:W-:Y:S01]  /*8a20*/  FFMA.FTZ R15, R11, R18, R15 ;  /* 0x000000120b0f7223 */ /* 0x000fe2000001000f */
[----:B------:R-:W-:Y:S01]  /*8a30*/  FADD.FTZ R13, R13, R18 ;  /* 0x000000120d0d7221 */ /* 0x000fe20000010000 */
[----:B------:R-:W-:Y:S01]  /*8a40*/  FMUL.FTZ R11, R0, R14 ;  /* 0x0000000e000b7220 */ /* 0x000fe20000410000 */
[----:B------:R-:W-:Y:S01]  /*8a50*/  FADD.FTZ R10, R10, R14 ;  /* 0x0000000e0a0a7221 */ /* 0x000fe20000010000 */
[----:B------:R-:W-:Y:S02]  /*8a60*/  FFMA.FTZ R12, R14, R17, R12 ;  /* 0x000000110e0c7223 */ /* 0x000fe4000001000c */
[----:B------:R-:W-:Y:S01]  /*8a70*/  FADD.FTZ R13, R11, R13 ;  /* 0x0000000d0b0d7221 */ /* 0x000fe20000010000 */
[----:B------:R-:W-:Y:S01]  /*8a80*/  FFMA.FTZ R15, R17, R11, R15 ;  /* 0x0000000b110f7223 */ /* 0x000fe2000001000f */
[----:B------:R-:W-:Y:S01]  /*8a90*/  FMUL.FTZ R36, R36, UR16 ;  /* 0x0000001024247c20 */ /* 0x000fe20008410000 */
[----:B----4-:R-:W-:-:S02]  /*8aa0*/  SHF.L.U32 R14, R34, 0x10, RZ ;  /* 0x00000010220e7819 */ /* 0x010fc400000006ff */
[----:B------:R-:W4:Y:S03]  /*8ab0*/  LDL.LU R34, [R1+0x364] ;  /* 0x0003640001227983 */ /* 0x000f260000300800 */
[----:B------:R-:W-:Y:S01]  /*8ac0*/  FADD.FTZ R14, R14, -UR28 ;  /* 0x8000001c0e0e7e21 */ /* 0x000fe20008010000 */
[----:B--2---:R-:W-:-:S03]  /*8ad0*/  SHF.L.U32 R11, R35, 0x10, RZ ;  /* 0x00000010230b7819 */ /* 0x004fc600000006ff */
[----:B------:R-:W-:Y:S01]  /*8ae0*/  FMUL.FTZ R14, R14, UR16 ;  /* 0x000000100e0e7c20 */ /* 0x000fe20008410000 */
[----:B------:R-:W2:Y:S01]  /*8af0*/  LDL.LU R35, [R1+0x35c] ;  /* 0x00035c0001237983 */ /* 0x000ea20000300800 */
[----:B------:R-:W-:Y:S01]  /*8b00*/  FADD.FTZ R8, R8, R11 ;  /* 0x0000000b08087221 */ /* 0x000fe20000010000 */
[----:B------:R-:W-:Y:S01]  /*8b10*/  SHF.L.U32 R16, R31, 0x10, RZ ;  /* 0x000000101f107819 */ /* 0x000fe200000006ff */
[----:B------:R-:W-:Y:S01]  /*8b20*/  FFMA.FTZ R9, R11, R36, R9 ;  /* 0x000000240b097223 */ /* 0x000fe20000010009 */
[----:B------:R-:W-:Y:S01]  /*8b30*/  FMUL.FTZ R11, R2, R11 ;  /* 0x0000000b020b7220 */ /* 0x000fe20000410000 */
[----:B------:R-:W4:Y:S02]  /*8b40*/  LDL.LU R31, [R1+0x350] ;  /* 0x00035000011f7983 */ /* 0x000f240000300800 */
[----:B------:R-:W-:Y:S01]  /*8b50*/  FADD.FTZ R10, R10, R16 ;  /* 0x000000100a0a7221 */ /* 0x000fe20000010000 */
[----:B------:R-:W-:Y:S01]  /*8b60*/  FFMA.FTZ R12, R16, R14, R12 ;  /* 0x0000000e100c7223 */ /* 0x000fe2000001000c */
[----:B------:R-:W-:Y:S01]  /*8b70*/  FMUL.FTZ R16, R0, R16 ;  /* 0x0000001000107220 */ /* 0x000fe20000410000 */
[----:B------:R-:W-:-:S04]  /*8b80*/  FFMA.FTZ R15, R36, R11, R15 ;  /* 0x0000000b240f7223 */ /* 0x000fc8000001000f */
[----:B------:R-:W-:Y:S01]  /*8b90*/  FFMA.FTZ R15, R14, R16, R15 ;  /* 0x000000100e0f7223 */ /* 0x000fe2000001000f */
[----:B---3--:R-:W-:Y:S02]  /*8ba0*/  SHF.L.U32 R14, R37, 0x10, RZ ;  /* 0x00000010250e7819 */ /* 0x008fe400000006ff */
[----:B------:R-:W3:Y:S01]  /*8bb0*/  LDL.LU R37, [R1+0x360] ;  /* 0x0003600001257983 */ /* 0x000ee20000300800 */
[----:B------:R-:W-:Y:S01]  /*8bc0*/  FADD.FTZ R13, R13, R11 ;  /* 0x0000000b0d0d7221 */ /* 0x000fe20000010000 */
[----:B------:R-:W-:-:S03]  /*8bd0*/  FADD.FTZ R19, R19, -UR28 ;  /* 0x8000001c13137e21 */ /* 0x000fc60008010000 */
[----:B------:R-:W-:Y:S01]  /*8be0*/  FADD.FTZ R13, R16, R13 ;  /* 0x0000000d100d7221 */ /* 0x000fe20000010000 */
[----:B------:R-:W-:Y:S01]  /*8bf0*/  FMUL.FTZ R19, R19, UR16 ;  /* 0x0000001013137c20 */ /* 0x000fe20008410000 */
[----:B------:R-:W-:Y:S02]  /*8c00*/  SHF.L.U32 R11, R30, 0x10, RZ ;  /* 0x000000101e0b7819 */ /* 0x000fe400000006ff */
[----:B------:R-:W3:Y:S01]  /*8c10*/  LDL.LU R30, [R1+0x36c] ;  /* 0x00036c00011e7983 */ /* 0x000ee20000300800 */
[----:B------:R-:W-:Y:S02]  /*8c20*/  FADD.FTZ R14, R14, -UR28 ;  /* 0x8000001c0e0e7e21 */ /* 0x000fe40008010000 */
[----:B------:R-:W-:Y:S01]  /*8c30*/  FMUL.FTZ R16, R2, R11 ;  /* 0x0000000b02107220 */ /* 0x000fe20000410000 */
[----:B------:R-:W-:Y:S01]  /*8c40*/  FADD.FTZ R8, R8, R11 ;  /* 0x0000000b08087221 */ /* 0x000fe20000010000 */
[----:B------:R-:W-:Y:S01]  /*8c50*/  FFMA.FTZ R9, R11, R19, R9 ;  /* 0x000000130b097223 */ /* 0x000fe20000010009 */
[----:B------:R-:W-:Y:S01]  /*8c60*/  SHF.L.U32 R11, R29, 0x10, RZ ;  /* 0x000000101d0b7819 */ /* 0x000fe200000006ff */
[----:B------:R-:W-:Y:S01]  /*8c70*/  FADD.FTZ R13, R13, R16 ;  /* 0x000000100d0d7221 */ /* 0x000fe20000010000 */
[----:B------:R-:W-:Y:S01]  /*8c80*/  FFMA.FTZ R15, R19, R16, R15 ;  /* 0x00000010130f7223 */ /* 0x000fe2000001000f */
[----:B------:R-:W-:Y:S01]  /*8c90*/  FMUL.FTZ R14, R14, UR16 ;  /* 0x000000100e0e7c20 */ /* 0x000fe20008410000 */
[----:B------:R-:W-:Y:S01]  /*8ca0*/  SHF.L.U32 R22, R22, 0x10, RZ ;  /* 0x0000001016167819 */ /* 0x000fe200000006ff */
[----:B------:R-:W-:Y:S01]  /*8cb0*/  FADD.FTZ R10, R10, R11 ;  /* 0x0000000b0a0a7221 */ /* 0x000fe20000010000 */
[----:B------:R-:W3:Y:S01]  /*8cc0*/  LDL.LU R29, [R1+0x378] ;  /* 0x00037800011d7983 */ /* 0x000ee20000300800 */
[----:B------:R-:W-:Y:S01]  /*8cd0*/  FFMA.FTZ R12, R11, R14, R12 ;  /* 0x0000000e0b0c7223 */ /* 0x000fe2000001000c */
[----:B------:R-:W-:-:S04]  /*8ce0*/  FMUL.FTZ R11, R0, R11 ;  /* 0x0000000b000b7220 */ /* 0x000fc80000410000 */
[----:B------:R-:W-:Y:S01]  /*8cf0*/  FFMA.FTZ R15, R14, R11, R15 ;  /* 0x0000000b0e0f7223 */ /* 0x000fe2000001000f */
[----:B--2---:R-:W-:Y:S02]  /*8d00*/  SHF.L.U32 R16, R35, 0x10, RZ ;  /* 0x0000001023107819 */ /* 0x004fe400000006ff */
[----:B------:R-:W2:Y:S01]  /*8d10*/  LDL.LU R35, [R1+0x374] ;  /* 0x0003740001237983 */ /* 0x000ea20000300800 */
[----:B----4-:R-:W-:-:S03]  /*8d20*/  SHF.L.U32 R17, R31, 0x10, RZ ;  /* 0x000000101f117819 */ /* 0x010fc600000006ff */
[----:B------:R-:W4:Y:S01]  /*8d30*/  LDL.LU R31, [R1+0x370] ;  /* 0x00037000011f7983 */ /* 0x000f220000300800 */
[----:B---3--:R-:W-:-:S03]  /*8d40*/  SHF.L.U32 R14, R37, 0x10, RZ ;  /* 0x00000010250e7819 */ /* 0x008fc600000006ff */
[----:B------:R-:W3:Y:S01]  /*8d50*/  LDL.LU R37, [R1+0x37c] ;  /* 0x00037c0001257983 */ /* 0x000ee20000300800 */
[----:B------:R-:W-:Y:S01]  /*8d60*/  FADD.FTZ R22, R22, -UR28 ;  /* 0x8000001c16167e21 */ /* 0x000fe20008010000 */
[----:B------:R-:W-:Y:S01]  /*8d70*/  FADD.FTZ R16, R16, -UR28 ;  /* 0x8000001c10107e21 */ /* 0x000fe20008010000 */
[----:B------:R-:W-:Y:S01]  /*8d80*/  FADD.FTZ R13, R11, R13 ;  /* 0x0000000d0b0d7221 */ /* 0x000fe20000010000 */
[----:B------:R-:W-:Y:S01]  /*8d90*/  SHF.L.U32 R11, R34, 0x10, RZ ;  /* 0x00000010220b7819 */ /* 0x000fe200000006ff */
[----:B------:R-:W-:Y:S01]  /*8da0*/  FMUL.FTZ R22, R22, UR16 ;  /* 0x0000001016167c20 */ /* 0x000fe20008410000 */
[----:B------:R-:W-:Y:S01]  /*8db0*/  FMUL.FTZ R16, R16, UR16 ;  /* 0x0000001010107c20 */ /* 0x000fe20008410000 */
[----:B------:R-:W-:Y:S01]  /*8dc0*/  FADD.FTZ R8, R8, R17 ;  /* 0x0000001108087221 */ /* 0x000fe20000010000 */
[----:B------:R-:W3:Y:S01]  /*8dd0*/  LDL.LU R34, [R1+0x384] ;  /* 0x0003840001227983 */ /* 0x000ee20000300800 */
[----:B------:R-:W-:Y:S01]  /*8de0*/  FFMA.FTZ R9, R17, R22, R9 ;  /* 0x0000001611097223 */ /* 0x000fe20000010009 */
[----:B------:R-:W-:Y:S01]  /*8df0*/  FMUL.FTZ R17, R2, R17 ;  /* 0x0000001102117220 */ /* 0x000fe20000410000 */
[----:B------:R-:W-:Y:S01]  /*8e00*/  FMUL.FTZ R18, R0, R11 ;  /* 0x0000000b00127220 */ /* 0x000fe20000410000 */
[----:B------:R-:W-:Y:S01]  /*8e10*/  FADD.FTZ R10, R10, R11 ;  /* 0x0000000b0a0a7221 */ /* 0x000fe20000010000 */
[----:B------:R-:W-:Y:S01]  /*8e20*/  FFMA.FTZ R12, R11, R16, R12 ;  /* 0x000000100b0c7223 */ /* 0x000fe2000001000c */
[----:B------:R-:W-:Y:S01]  /*8e30*/  SHF.L.U32 R11, R30, 0x10, RZ ;  /* 0x000000101e0b7819 */ /* 0x000fe200000006ff */
[----:B------:R-:W-:Y:S01]  /*8e40*/  FFMA.FTZ R15, R22, R17, R15 ;  /* 0x00000011160f7223 */ /* 0x000fe2000001000f */
[----:B------:R-:W3:Y:S01]  /*8e50*/  LDL.LU R30, [R1+0x380] ;  /* 0x00038000011e7983 */ /* 0x000ee20000300800 */
[----:B------:R-:W-:-:S02]  /*8e60*/  FADD.FTZ R13, R13, R17 ;  /* 0x000000110d0d7221 */ /* 0x000fc40000010000 */
[----:B------:R-:W-:Y:S01]  /*8e70*/  FFMA.FTZ R15, R16, R18, R15 ;  /* 0x00000012100f7223 */ /* 0x000fe2000001000f */
[----:B------:R-:W-:Y:S01]  /*8e80*/  FADD.FTZ R16, R14, -UR28 ;  /* 0x8000001c0e107e21 */ /* 0x000fe20008010000 */
[----:B------:R-:W-:Y:S01]  /*8e90*/  FADD.FTZ R13, R18, R13 ;  /* 0x0000000d120d7221 */ /* 0x000fe20000010000 */
[----:B------:R-:W-:Y:S01]  /*8ea0*/  FADD.FTZ R18, R11, -UR28 ;  /* 0x8000001c0b127e21 */ /* 0x000fe20008010000 */
[----:B------:R-:W-:Y:S01]  /*8eb0*/  SHF.L.U32 R14, R32, 0x10, RZ ;  /* 0x00000010200e7819 */ /* 0x000fe200000006ff */
[----:B------:R-:W-:-:S04]  /*8ec0*/  FMUL.FTZ R16, R16, UR16 ;  /* 0x0000001010107c20 */ /* 0x000fc80008410000 */
[----:B------:R-:W-:Y:S01]  /*8ed0*/  FADD.FTZ R8, R8, R14 ;  /* 0x0000000e08087221 */ /* 0x000fe20000010000 */
[----:B------:R-:W-:Y:S01]  /*8ee0*/  FFMA.FTZ R9, R14, R16, R9 ;  /* 0x000000100e097223 */ /* 0x000fe20000010009 */
[----:B------:R-:W-:-:S04]  /*8ef0*/  FMUL.FTZ R14, R2, R14 ;  /* 0x0000000e020e7220 */ /* 0x000fc80000410000 */
[----:B------:R-:W-:Y:S01]  /*8f00*/  FADD.FTZ R22, R13, R14 ;  /* 0x0000000e0d167221 */ /* 0x000fe20000010000 */
[----:B------:R-:W-:Y:S01]  /*8f10*/  FFMA.FTZ R15, R16, R14, R15 ;  /* 0x0000000e100f7223 */ /* 0x000fe2000001000f */
[----:B--2---:R-:W-:Y:S02]  /*8f20*/  SHF.L.U32 R11, R35, 0x10, RZ ;  /* 0x00000010230b7819 */ /* 0x004fe400000006ff */
[----:B------:R-:W2:Y:S01]  /*8f30*/  LDL.LU R35, [R1+0x394] ;  /* 0x0003940001237983 */ /* 0x000ea20000300800 */
[----:B----4-:R-:W-:-:S03]  /*8f40*/  SHF.L.U32 R17, R31, 0x10, RZ ;  /* 0x000000101f117819 */ /* 0x010fc600000006ff */
[----:B------:R-:W4:Y:S01]  /*8f50*/  LDL.LU R31, [R1+0x390] ;  /* 0x00039000011f7983 */ /* 0x000f220000300800 */
[----:B---3--:R-:W-:-:S03]  /*8f60*/  SHF.L.U32 R14, R37, 0x10, RZ ;  /* 0x00000010250e7819 */ /* 0x008fc600000006ff */
[----:B------:R-:W3:Y:S01]  /*8f70*/  LDL.LU R37, [R1+0x39c] ;  /* 0x00039c0001257983 */ /* 0x000ee20000300800 */
[----:B------:R-:W-:Y:S01]  /*8f80*/  FMUL.FTZ R18, R18, UR16 ;  /* 0x0000001012127c20 */ /* 0x000fe20008410000 */
[----:B------:R-:W-:Y:S01]  /*8f90*/  FADD.FTZ R10, R10, R11 ;  /* 0x0000000b0a0a7221 */ /* 0x000fe20000010000 */
[----:B------:R-:W-:Y:S02]  /*8fa0*/  FADD.FTZ R17, R17, -UR28 ;  /* 0x8000001c11117e21 */ /* 0x000fe40008010000 */
[----:B------:R-:W-:Y:S01]  /*8fb0*/  FFMA.FTZ R12, R11, R18, R12 ;  /* 0x000000120b0c7223 */ /* 0x000fe2000001000c */
[----:B------:R-:W-:Y:S01]  /*8fc0*/  FMUL.FTZ R11, R0, R11 ;  /* 0x0000000b000b7220 */ /* 0x000fe20000410000 */
[----:B------:R-:W-:-:S03]  /*8fd0*/  SHF.L.U32 R16, R29, 0x10, RZ ;  /* 0x000000101d107819 */ /* 0x000fc600000006ff */
[----:B------:R-:W-:Y:S01]  /*8fe0*/  FFMA.FTZ R15, R18, R11, R15 ;  /* 0x0000000b120f7223 */ /* 0x000fe2000001000f */
[----:B------:R-:W-:Y:S01]  /*8ff0*/  FADD.FTZ R13, R11, R22 ;  /* 0x000000160b0d7221 */ /* 0x000fe20000010000 */
        /* <DEDUP_REMOVED lines=9> */
[----:B------:R-:W-:Y:S01]  /*9090*/  FMUL.FTZ R16, R0, R11 ;  /* 0x0000000b00107220 */ /* 0x000fe20000410000 */
[----:B------:R-:W-:Y:S01]  /*90a0*/  SHF.L.U32 R14, R24, 0x10, RZ ;  /* 0x00000010180e7819 */ /* 0x000fe200000006ff */
[----:B------:R-:W-:Y:S01]  /*90b0*/  FMUL.FTZ R13, R13, UR16 ;  /* 0x000000100d0d7c20 */ /* 0x000fe20008410000 */
[----:B------:R-:W-:Y:S01]  /*90c0*/  FADD.FTZ R15, R15, -UR28 ;  /* 0x8000001c0f0f7e21 */ /* 0x000fe20008010000 */
[----:B------:R-:W-:Y:S01]  /*90d0*/  SHF.L.U32 R22, R33, 0x10, RZ ;  /* 0x0000001021167819 */ /* 0x000fe200000006ff */
[----:B------:R-:W-:Y:S01]  /*90e0*/  FADD.FTZ R19, R16, R17 ;  /* 0x0000001110137221 */ /* 0x000fe20000010000 */
[----:B------:R-:W-:Y:S01]  /*90f0*/  FFMA.FTZ R17, R13, R16, R18 ;  /* 0x000000100d117223 */ /* 0x000fe20000010012 */
[----:B------:R-:W-:Y:S01]  /*9100*/  FMUL.FTZ R24, R2, R14 ;  /* 0x0000000e02187220 */ /* 0x000fe20000410000 */
[----:B------:R-:W-:Y:S01]  /*9110*/  FMUL.FTZ R16, R15, UR16 ;  /* 0x000000100f107c20 */ /* 0x000fe20008410000 */
[----:B------:R-:W-:-:S02]  /*9120*/  FADD.FTZ R18, R22, -UR28 ;  /* 0x8000001c16127e21 */ /* 0x000fc40008010000 */
[----:B------:R-:W-:Y:S01]  /*9130*/  FADD.FTZ R22, R19, R24 ;  /* 0x0000001813167221 */ /* 0x000fe20000010000 */
[----:B------:R-:W-:Y:S01]  /*9140*/  FFMA.FTZ R19, R16, R24, R17 ;  /* 0x0000001810137223 */ /* 0x000fe20000010011 */
[----:B------:R-:W-:Y:S01]  /*9150*/  FMUL.FTZ R18, R18, UR16 ;  /* 0x0000001012127c20 */ /* 0x000fe20008410000 */
[----:B------:R-:W-:Y:S01]  /*9160*/  FADD.FTZ R10, R10, R11 ;  /* 0x0000000b0a0a7221 */ /* 0x000fe20000010000 */
[----:B------:R-:W-:Y:S01]  /*9170*/  FFMA.FTZ R12, R11, R13, R12 ;  /* 0x0000000d0b0c7223 */ /* 0x000fe2000001000c */
[----:B------:R-:W-:Y:S02]  /*9180*/  SHF.L.U32 R11, R23, 0x10, RZ ;  /* 0x00000010170b7819 */ /* 0x000fe400000006ff */
[----:B------:R-:W-:Y:S01]  /*9190*/  SHF.L.U32 R13, R26, 0x10, RZ ;  /* 0x000000101a0d7819 */ /* 0x000fe200000006ff */
[----:B------:R-:W-:Y:S01]  /*91a0*/  FADD.FTZ R8, R8, R14 ;  /* 0x0000000e08087221 */ /* 0x000fe20000010000 */
[----:B------:R-:W-:Y:S01]  /*91b0*/  FFMA.FTZ R16, R14, R16, R9 ;  /* 0x000000100e107223 */ /* 0x000fe20000010009 */
[----:B--2---:R-:W-:-:S05]  /*91c0*/  SHF.L.U32 R15, R35, 0x10, RZ ;  /* 0x00000010230f7819 */ /* 0x004fca00000006ff */
[----:B------:R-:W-:Y:S01]  /*91d0*/  FMUL.FTZ R17, R0, R15 ;  /* 0x0000000f00117220 */ /* 0x000fe20000410000 */
[----:B----4-:R-:W-:-:S03]  /*91e0*/  SHF.L.U32 R24, R31, 0x10, RZ ;  /* 0x000000101f187819 */ /* 0x010fc600000006ff */
[----:B------:R-:W-:Y:S01]  /*91f0*/  FADD.FTZ R23, R17, R22 ;  /* 0x0000001611177221 */ /* 0x000fe20000010000 */
[----:B------:R-:W-:Y:S01]  /*9200*/  FFMA.FTZ R19, R18, R17, R19 ;  /* 0x0000001112137223 */ /* 0x000fe20000010013 */
[----:B------:R-:W-:Y:S01]  /*9210*/  FADD.FTZ R22, R24, -UR28 ;  /* 0x8000001c18167e21 */ /* 0x000fe20008010000 */
[----:B------:R-:W-:-:S03]  /*9220*/  FMUL.FTZ R24, R2, R11 ;  /* 0x0000000b02187220 */ /* 0x000fc60000410000 */
[----:B------:R-:W-:Y:S01]  /*9230*/  FMUL.FTZ R22, R22, UR16 ;  /* 0x0000001016167c20 */ /* 0x000fe20008410000 */
[----:B------:R-:W-:Y:S01]  /*9240*/  FADD.FTZ R23, R23, R24 ;  /* 0x0000001817177221 */ /* 0x000fe20000010000 */
[----:B------:R-:W-:Y:S02]  /*9250*/  FADD.FTZ R14, R10, R15 ;  /* 0x0000000f0a0e7221 */ /* 0x000fe40000010000 */
[----:B------:R-:W-:Y:S01]  /*9260*/  FFMA.FTZ R26, R22, R24, R19 ;  /* 0x00000018161a7223 */ /* 0x000fe20000010013 */
[----:B------:R-:W-:Y:S01]  /*9270*/  FMUL.FTZ R24, R0, R13 ;  /* 0x0000000d00187220 */ /* 0x000fe20000410000 */
[----:B------:R-:W-:Y:S01]  /*9280*/  FFMA.FTZ R12, R15, R18, R12 ;  /* 0x000000120f0c7223 */ /* 0x000fe2000001000c */
[----:B------:R-:W-:Y:S01]  /*9290*/  FADD.FTZ R10, R8, R11 ;  /* 0x0000000b080a7221 */ /* 0x000fe20000010000 */
[----:B------:R-:W-:Y:S01]  /*92a0*/  FFMA.FTZ R8, R11, R22, R16 ;  /* 0x000000160b087223 */ /* 0x000fe20000010010 */
[----:B------:R-:W-:Y:S01]  /*92b0*/  FADD.FTZ R23, R24, R23 ;  /* 0x0000001718177221 */ /* 0x000fe20000010000 */
[----:B------:R-:W-:Y:S01]  /*92c0*/  FADD.FTZ R11, R14, R13 ;  /* 0x0000000d0e0b7221 */ /* 0x000fe20000010000 */
[----:B---3--:R-:W-:-:S05]  /*92d0*/  SHF.L.U32 R17, R37, 0x10, RZ ;  /* 0x0000001025117819 */ /* 0x008fca00000006ff */
[----:B------:R-:W-:-:S04]  /*92e0*/  FADD.FTZ R17, R17, -UR28 ;  /* 0x8000001c11117e21 */ /* 0x000fc80008010000 */
[----:B------:R-:W-:-:S04]  /*92f0*/  FMUL.FTZ R17, R17, UR16 ;  /* 0x0000001011117c20 */ /* 0x000fc80008410000 */
[----:B------:R-:W-:Y:S01]  /*9300*/  FFMA.FTZ R24, R17, R24, R26 ;  /* 0x0000001811187223 */ /* 0x000fe2000001001a */
[----:B------:R-:W-:Y:S01]  /*9310*/  FFMA.FTZ R9, R13, R17, R12 ;  /* 0x000000110d097223 */ /* 0x000fe2000001000c */
[----:B------:R-:W-:Y:S06]  /*9320*/  BRA `(.L_x_381) ;  /* 0x0000005c00687947 */ /* 0x000fec0003800000 */
.L_x_380:
[----:B------:R-:W2:Y:S04]  /*9330*/  LDL.LU R15, [R1+0x1a0] ;  /* 0x0001a000010f7983 */ /* 0x000ea80000300800 */
[----:B------:R-:W3:Y:S04]  /*9340*/  LDL.LU R16, [R1+0x198] ;  /* 0x0001980001107983 */ /* 0x000ee80000300800 */
[----:B------:R-:W4:Y:S04]  /*9350*/  LDL.LU R12, [R1+0x19c] ;  /* 0x00019c00010c7983 */ /* 0x000f280000300800 */
[----:B------:R-:W4:Y:S04]  /*9360*/  LDL.LU R14, [R1+0x1a4] ;  /* 0x0001a400010e7983 */ /* 0x000f280000300800 */
[----:B------:R-:W4:Y:S04]  /*9370*/  LDL.LU R13, [R1+0x190] ;  /* 0x00019000010d7983 */ /* 0x000f280000300800 */
[----:B------:R-:W4:Y:S04]  /*9380*/  LDL.LU R18, [R1+0x1c4] ;  /* 0x0001c40001127983 */ /* 0x000f280000300800 */
[----:B-----5:R0:W-:Y:S04]  /*9390*/  STL [R1+0x3bc], R4 ;  /* 0x0003bc0401007387 */ /* 0x0201e80000100800 */
[----:B------:R-:W4:Y:S04]  /*93a0*/  LDL.LU R17, [R1+0x184] ;  /* 0x0001840001117983 */ /* 0x000f280000300800 */
[----:B------:R1:W-:Y:S04]  /*93b0*/  STL [R1+0x3c0], R6 ;  /* 0x0003c00601007387 */ /* 0x0003e80000100800 */
[----:B------:R-:W4:Y:S04]  /*93c0*/  LDL.LU R26, [R1+0x210] ;  /* 0x00021000011a7983 */ /* 0x000f280000300800 */
        /* <DEDUP_REMOVED lines=45> */
[----:B------:R-:W-:Y:S01]  /*96a0*/  FFMA.FTZ R8, R8, R11, RZ ;  /* 0x0000000b08087223 */ /* 0x000fe200000100ff */
[----:B------:R-:W-:Y:S01]  /*96b0*/  FADD.FTZ R11, RZ, R11 ;  /* 0x0000000bff0b7221 */ /* 0x000fe20000010000 */
[----:B------:R1:W-:Y:S01]  /*96c0*/  STL [R1+0x358], R4 ;  /* 0x0003580401007387 */ /* 0x0003e20000100800 */
[----:B--2---:R-:W-:-:S05]  /*96d0*/  SHF.L.U32 R15, R15, 0x10, RZ ;  /* 0x000000100f0f7819 */ /* 0x004fca00000006ff */
[----:B0-----:R-:W-:Y:S01]  /*96e0*/  FMUL.FTZ R15, R15, R14 ;  /* 0x0000000e0f0f7220 */ /* 0x001fe20000410000 */
[----:B------:R-:W-:-:S04]  /*96f0*/  FADD.FTZ R14, -R14, 1 ;  /* 0x3f8000000e0e7421 */ /* 0x000fc80000010100 */
[----:B------:R-:W-:Y:S01]  /*9700*/  FFMA.FTZ R14, R13, R14, 1 ;  /* 0x3f8000000d0e7423 */ /* 0x000fe2000001000e */
[----:B---3--:R-:W-:Y:S02]  /*9710*/  SHF.L.U32 R13, R16, 0x10, RZ ;  /* 0x00000010100d7819 */ /* 0x008fe400000006ff */
[----:B------:R-:W2:Y:S01]  /*9720*/  LDL.LU R16, [R1+0x230] ;  /* 0x0002300001107983 */ /* 0x000ea20000300800 */
[----:B------:R-:W-:Y:S02]  /*9730*/  FMUL.FTZ R14, R15, R14 ;  /* 0x0000000e0f0e7220 */ /* 0x000fe40000410000 */
[----:B------:R-:W-:Y:S02]  /*9740*/  FADD.FTZ R13, R13, -UR28 ;  /* 0x8000001c0d0d7e21 */ /* 0x000fe40008010000 */
[----:B-1----:R-:W-:Y:S01]  /*9750*/  FADD.FTZ R4, R11, R14 ;  /* 0x0000000e0b047221 */ /* 0x002fe20000010000 */
[----:B------:R0:W-:Y:S04]  /*9760*/  STL [R1+0x110], R6 ;  /* 0x0001100601007387 */ /* 0x0001e80000100800 */
[----:B------:R1:W-:Y:S01]  /*9770*/  STL [R1+0x3b0], R4 ;  /* 0x0003b00401007387 */ /* 0x0003e20000100800 */
[-C--:B0-----:R-:W-:Y:S01]  /*9780*/  FFMA.FTZ R6, R12, R14.reuse, R8 ;  /* 0x0000000e0c067223 */ /* 0x081fe20000010008 */
[----:B------:R-:W-:Y:S01]  /*9790*/  FMUL.FTZ R14, R2, R14 ;  /* 0x0000000e020e7220 */ /* 0x000fe20000410000 */
[----:B-1----:R-:W-:-:S03]  /*97a0*/  FMUL.FTZ R4, R13, UR16 ;  /* 0x000000100d047c20 */ /* 0x002fc60008410000 */
        /* <DEDUP_REMOVED lines=8> */
[----:B------:R-:W3:Y:S03]  /*9830*/  LDL.LU R18, [R1+0x214] ;  /* 0x0002140001127983 */ /* 0x000ee60000300800 */
[----:B0-----:R-:W-:Y:S01]  /*9840*/  FMUL.FTZ R11, R11, R9 ;  /* 0x000000090b0b7220 */ /* 0x001fe20000410000 */
[----:B------:R-:W-:-:S04]  /*9850*/  FADD.FTZ R9, -R9, 1 ;  /* 0x3f80000009097421 */ /* 0x000fc80000010100 */
[----:B------:R-:W-:Y:S01]  /*9860*/  FFMA.FTZ R9, R8, R9, 1 ;  /* 0x3f80000008097423 */ /* 0x000fe20000010009 */
[----:B------:R-:W-:Y:S02]  /*9870*/  SHF.L.U32 R8, R17, 0x10, RZ ;  /* 0x0000001011087819 */ /* 0x000fe400000006ff */
[----:B------:R-:W4:Y:S01]  /*9880*/  LDL.LU R17, [R1+0x250] ;  /* 0x0002500001117983 */ /* 0x000f220000300800 */
[----:B------:R-:W-:-:S03]  /*9890*/  FMUL.FTZ R7, R11, R9 ;  /* 0x000000090b077220 */ /* 0x000fc60000410000 */
[----:B------:R0:W-:Y:S01]  /*98a0*/  STL [R1+0x3a8], R6 ;  /* 0x0003a80601007387 */ /* 0x0001e20000100800 */
[----:B------:R-:W-:Y:S01]  /*98b0*/  FADD.FTZ R8, R8, -UR28 ;  /* 0x8000001c08087e21 */ /* 0x000fe20008010000 */
[----:B0-----:R-:W-:Y:S01]  /*98c0*/  FADD.FTZ R6, R10, R14 ;  /* 0x0000000e0a067221 */ /* 0x001fe20000010000 */
[----:B------:R-:W-:Y:S02]  /*98d0*/  SHF.L.U32 R10, R26, 0x10, RZ ;  /* 0x000000101a0a7819 */ /* 0x000fe400000006ff */
[----:B------:R-:W4:Y:S04]  /*98e0*/  LDL.LU R26, [R1+0x260] ;  /* 0x00026000011a7983 */ /* 0x000f280000300800 */
[----:B------:R0:W-:Y:S02]  /*98f0*/  STL [R1+0x124], R4 ;  /* 0x0001240401007387 */ /* 0x0001e40000100800 */
[----:B0-----:R-:W-:-:S04]  /*9900*/  FMUL.FTZ R4, R8, UR16 ;  /* 0x0000001008047c20 */ /* 0x001fc80008410000 */
[----:B------:R-:W-:-:S04]  /*9910*/  FFMA.FTZ R9, R2, R4, R5 ;  /* 0x0000000402097223 */ /* 0x000fc80000010005 */
[----:B------:R-:W-:-:S06]  /*9920*/  FMUL.FTZ R8, R9, -1.4426950216293334961 ;  /* 0xbfb8aa3b09087820 */ /* 0x000fcc0000410000 */
[----:B------:R-:W0:Y:S02]  /*9930*/  MUFU.EX2 R8, R8 ;  /* 0x0000000800087308 */ /* 0x000e240000000800 */
[----:B0-----:R-:W-:-:S06]  /*9940*/  FADD.FTZ R8, R8, 1 ;  /* 0x3f80000008087421 */ /* 0x001fcc0000010000 */
[----:B------:R-:W0:Y:S01]  /*9950*/  MUFU.RCP R8, R8 ;  /* 0x0000000800087308 */ /* 0x000e220000001000 */
[----:B--2---:R-:W-:Y:S02]  /*9960*/  SHF.L.U32 R11, R16, 0x10, RZ ;  /* 0x00000010100b7819 */ /* 0x004fe400000006ff */
[----:B------:R-:W2:Y:S03]  /*9970*/  LDL.LU R16, [R1+0x174] ;  /* 0x0001740001107983 */ /* 0x000ea60000300800 */
[----:B------:R-:W-:Y:S01]  /*9980*/  FADD.FTZ R11, R11, -UR28 ;  /* 0x8000001c0b0b7e21 */ /* 0x000fe20008010000 */
[----:B------:R1:W-:Y:S01]  /*9990*/  STL [R1+0x12c], R4 ;  /* 0x00012c0401007387 */ /* 0x0003e20000100800 */
[----:B0-----:R-:W-:Y:S02]  /*99a0*/  FMUL.FTZ R10, R10, R8 ;  /* 0x000000080a0a7220 */ /* 0x001fe40000410000 */
[----:B-1----:R-:W-:Y:S01]  /*99b0*/  FMUL.FTZ R4, R11, UR16 ;  /* 0x000000100b047c20 */ /* 0x002fe20008410000 */
[----:B------:R-:W-:-:S04]  /*99c0*/  FADD.FTZ R8, -R8, 1 ;  /* 0x3f80000008087421 */ /* 0x000fc80000010100 */
[----:B------:R-:W-:Y:S01]  /*99d0*/  FFMA.FTZ R8, R9, R8, 1 ;  /* 0x3f80000009087423 */ /* 0x000fe20000010008 */
[----:B------:R0:W-:Y:S01]  /*99e0*/  STL [R1+0x340], R4 ;  /* 0x0003400401007387 */ /* 0x0001e20000100800 */
[----:B------:R-:W-:Y:S01]  /*99f0*/  FFMA.FTZ R9, R0, R4, R3 ;  /* 0x0000000400097223 */ /* 0x000fe20000010003 */
[----:B---3--:R-:W-:Y:S02]  /*9a00*/  SHF.L.U32 R11, R18, 0x10, RZ ;  /* 0x00000010120b7819 */ /* 0x008fe400000006ff */
[----:B------:R-:W3:Y:S03]  /*9a10*/  LDL.LU R18, [R1+0x17c] ;  /* 0x00017c0001127983 */ /* 0x000ee60000300800 */
[----:B------:R-:W-:-:S04]  /*9a20*/  FADD.FTZ R11, R11, -UR28 ;  /* 0x8000001c0b0b7e21 */ /* 0x000fc80008010000 */
[----:B0-----:R-:W-:Y:S01]  /*9a30*/  FMUL.FTZ R4, R11, UR16 ;  /* 0x000000100b047c20 */ /* 0x001fe20008410000 */
[----:B----4-:R-:W-:Y:S02]  /*9a40*/  SHF.L.U32 R11, R17, 0x10, RZ ;  /* 0x00000010110b7819 */ /* 0x010fe400000006ff */
[----:B------:R-:W4:Y:S04]  /*9a50*/  LDL.LU R17, [R1+0x180] ;  /* 0x0001800001117983 */ /* 0x000f280000300800 */
        /* <DEDUP_REMOVED lines=10> */
[----:B------:R-:W4:Y:S01]  /*9b00*/  LDL.LU R23, [R1+0x2fc] ;  /* 0x0002fc0001177983 */ /* 0x000f220000300800 */
        /* <DEDUP_REMOVED lines=11> */
[----:B------:R1:W-:Y:S04]  /*9bc0*/  STL [R1+0x22c], R6 ;  /* 0x00022c0601007387 */ /* 0x0003e80000100800 */
[----:B------:R2:W-:Y:S04]  /*9bd0*/  STL [R1+0x334], R4 ;  /* 0x0003340401007387 */ /* 0x0005e80000100800 */
[----:B------:R-:W4:Y:S01]  /*9be0*/  LDL.LU R24, [R1+0x2d8] ;  /* 0x0002d80001187983 */ /* 0x000f220000300800 */
[----:B0-----:R-:W-:Y:S01]  /*9bf0*/  FMUL.FTZ R10, R10, R8 ;  /* 0x000000080a0a7220 */ /* 0x001fe20000410000 */
[----:B------:R-:W-:-:S04]  /*9c00*/  FADD.FTZ R8, -R8, 1 ;  /* 0x3f80000008087421 */ /* 0x000fc80000010100 */
[----:B------:R-:W-:Y:S01]  /*9c10*/  FFMA.FTZ R8, R9, R8, 1 ;  /* 0x3f80000009087423 */ /* 0x000fe20000010008 */
[----:B------:R-:W-:-:S03]  /*9c20*/  FFMA.FTZ R9, R0, R4, R3 ;  /* 0x0000000400097223 */ /* 0x000fc60000010003 */
[----:B-1----:R-:W-:Y:S01]  /*9c30*/  FMUL.FTZ R6, R10, R8 ;  /* 0x000000080a067220 */ /* 0x002fe20000410000 */
[----:B------:R-:W-:-:S06]  /*9c40*/  FMUL.FTZ R8, R9, -1.4426950216293334961 ;  /* 0xbfb8aa3b09087820 */ /* 0x000fcc0000410000 */
[----:B------:R-:W0:Y:S01]  /*9c50*/  MUFU.EX2 R8, R8 ;  /* 0x0000000800087308 */ /* 0x000e220000000800 */
[----:B--2---:R-:W-:Y:S02]  /*9c60*/  SHF.L.U32 R11, R16, 0x10, RZ ;  /* 0x00000010100b7819 */ /* 0x004fe400000006ff */
[----:B------:R-:W2:Y:S01]  /*9c70*/  LDL.LU R16, [R1+0x170] ;  /* 0x0001700001107983 */ /* 0x000ea20000300800 */
[----:B0-----:R-:W-:-:S06]  /*9c80*/  FADD.FTZ R8, R8, 1 ;  /* 0x3f80000008087421 */ /* 0x001fcc0000010000 */
[----:B------:R-:W0:Y:S01]  /*9c90*/  MUFU.RCP R8, R8 ;  /* 0x0000000800087308 */ /* 0x000e220000001000 */
[----:B------:R-:W-:Y:S01]  /*9ca0*/  SHF.L.U32 R10, R26, 0x10, RZ ;  /* 0x000000101a0a7819 */ /* 0x000fe200000006ff */
[----:B------:R-:W-:Y:S01]  /*9cb0*/  FADD.FTZ R11, R11, -UR28 ;  /* 0x8000001c0b0b7e21 */ /* 0x000fe20008010000 */
[----:B------:R1:W-:Y:S03]  /*9cc0*/  STL [R1+0x220], R6 ;  /* 0x0002200601007387 */ /* 0x0003e60000100800 */
[----:B------:R-:W-:Y:S01]  /*9cd0*/  FMUL.FTZ R4, R11, UR16 ;  /* 0x000000100b047c20 */ /* 0x000fe20008410000 */
        /* <DEDUP_REMOVED lines=10> */
[----:B---3--:R-:W-:Y:S02]  /*9d80*/  SHF.L.U32 R10, R18, 0x10, RZ ;  /* 0x00000010120a7819 */ /* 0x008fe400000006ff */
[----:B------:R-:W3:Y:S01]  /*9d90*/  LDL.LU R18, [R1+0x2c4] ;  /* 0x0002c40001127983 */ /* 0x000ee20000300800 */
[----:B------:R-:W-:Y:S02]  /*9da0*/  SHF.L.U32 R11, R37, 0x10, RZ ;  /* 0x00000010250b7819 */ /* 0x000fe400000006ff */
[----:B0-----:R-:W-:Y:S01]  /*9db0*/  FMUL.FTZ R10, R10, R8 ;  /* 0x000000080a0a7220 */ /* 0x001fe20000410000 */
[----:B------:R-:W-:-:S04]  /*9dc0*/  FADD.FTZ R8, -R8, 1 ;  /* 0x3f80000008087421 */ /* 0x000fc80000010100 */
[----:B------:R-:W-:-:S04]  /*9dd0*/  FFMA.FTZ R8, R9, R8, 1 ;  /* 0x3f80000009087423 */ /* 0x000fc80000010008 */
[----:B------:R-:W-:Y:S01]  /*9de0*/  FMUL.FTZ R37, R10, R8 ;  /* 0x000000080a257220 */ /* 0x000fe20000410000 */
[----:B----4-:R-:W-:Y:S02]  /*9df0*/  SHF.L.U32 R10, R17, 0x10, RZ ;  /* 0x00000010110a7819 */ /* 0x010fe400000006ff */
[----:B------:R-:W4:Y:S01]  /*9e00*/  LDL.LU R17, [R1+0x158] ;  /* 0x0001580001117983 */ /* 0x000f220000300800 */
        /* <DEDUP_REMOVED lines=18> */
[----:B------:R-:W0:Y:S02]  /*9f30*/  MUFU.EX2 R8, R8 ;  /* 0x0000000800087308 */ /* 0x000e240000000800 */
[----:B0-----:R-:W-:Y:S01]  /*9f40*/  FADD.FTZ R8, R8, 1 ;  /* 0x3f80000008087421 */ /* 0x001fe20000010000 */
[----:B--2---:R-:W-:Y:S02]  /*9f50*/  SHF.L.U32 R10, R16, 0x10, RZ ;  /* 0x00000010100a7819 */ /* 0x004fe400000006ff */
[----:B------:R-:W2:Y:S03]  /*9f60*/  LDL.LU R16, [R1+0x310] ;  /* 0x0003100001107983 */ /* 0x000ea60000300800 */
        /* <DEDUP_REMOVED lines=14> */
[----:B---3--:R-:W-:Y:S02]  /*a050*/  SHF.L.U32 R10, R18, 0x10, RZ ;  /* 0x00000010120a7819 */ /* 0x008fe400000006ff */
[----:B------:R-:W-:Y:S01]  /*a060*/  SHF.L.U32 R11, R30, 0x10, RZ ;  /* 0x000000101e0b7819 */ /* 0x000fe200000006ff */
[----:B------:R1:W-:Y:S04]  /*a070*/  STL [R1+0x320], R4 ;  /* 0x0003200401007387 */ /* 0x0003e80000100800 */
[----:B------:R-:W3:Y:S01]  /*a080*/  LDL.LU R18, [R1+0x2c0] ;  /* 0x0002c00001127983 */ /* 0x000ee20000300800 */
[----:B0-----:R-:W-:Y:S01]  /*a090*/  FMUL.FTZ R10, R10, R8 ;  /* 0x000000080a0a7220 */ /* 0x001fe20000410000 */
[----:B------:R-:W-:-:S04]  /*a0a0*/  FADD.FTZ R8, -R8, 1 ;  /* 0x3f80000008087421 */ /* 0x000fc80000010100 */
[----:B------:R-:W-:-:S04]  /*a0b0*/  FFMA.FTZ R8, R9, R8, 1 ;  /* 0x3f80000009087423 */ /* 0x000fc80000010008 */
[----:B------:R-:W-:Y:S01]  /*a0c0*/  FMUL.FTZ R30, R10, R8 ;  /* 0x000000080a1e7220 */ /* 0x000fe20000410000 */
[----:B----4-:R-:W-:Y:S02]  /*a0d0*/  SHF.L.U32 R10, R17, 0x10, RZ ;  /* 0x00000010110a7819 */ /* 0x010fe400000006ff */
[----:B------:R-:W4:Y:S01]  /*a0e0*/  LDL.LU R17, [R1+0x2f4] ;  /* 0x0002f40001117983 */ /* 0x000f220000300800 */
[----:B------:R-:W-:-:S04]  /*a0f0*/  FADD.FTZ R11, R11, -UR28 ;  /* 0x8000001c0b0b7e21 */ /* 0x000fc80008010000 */
        /* <DEDUP_REMOVED lines=20> */
[----:B0-----:R-:W-:Y:S01]  /*a240*/  FMUL.FTZ R4, R11, UR16 ;  /* 0x000000100b047c20 */ /* 0x001fe20008410000 */
[----:B----4-:R-:W-:Y:S02]  /*a250*/  SHF.L.U32 R11, R17, 0x10, RZ ;  /* 0x00000010110b7819 */ /* 0x010fe400000006ff */
[----:B------:R-:W4:Y:S01]  /*a260*/  LDL.LU R17, [R1+0x2dc] ;  /* 0x0002dc0001117983 */ /* 0x000f220000300800 */
[----:B------:R-:W-:-:S06]  /*a270*/  FMUL.FTZ R8, R9, -1.4426950216293334961 ;  /* 0xbfb8aa3b09087820 */ /* 0x000fcc0000410000 */
[----:B------:R-:W0:Y:S02]  /*a280*/  MUFU.EX2 R8, R8 ;  /* 0x0000000800087308 */ /* 0x000e240000000800 */
[----:B0-----:R-:W-:-:S06]  /*a290*/  FADD.FTZ R8, R8, 1 ;  /* 0x3f80000008087421 */ /* 0x001fcc0000010000 */
[----:B------:R-:W0:Y:S01]  /*a2a0*/  MUFU.RCP R8, R8 ;  /* 0x0000000800087308 */ /* 0x000e220000001000 */
[----:B------:R-:W-:Y:S01]  /*a2b0*/  FADD.FTZ R11, R11, -UR28 ;  /* 0x8000001c0b0b7e21 */ /* 0x000fe20008010000 */
[----:B------:R1:W-:Y:S01]  /*a2c0*/  STL [R1+0x310], R4 ;  /* 0x0003100401007387 */ /* 0x0003e20000100800 */
        /* <DEDUP_REMOVED lines=28> */
[----:B---3--:R-:W-:Y:S01]  /*a490*/  FMUL.FTZ R4, R11, UR16 ;  /* 0x000000100b047c20 */ /* 0x008fe20008410000 */
[----:B------:R-:W3:Y:S01]  /*a4a0*/  LDL.LU R23, [R1+0x2a0] ;  /* 0x0002a00001177983 */ /* 0x000ee20000300800 */
        /* <DEDUP_REMOVED lines=9> */
[----:B------:R-:W-:Y:S01]  /*a540*/  SHF.L.U32 R10, R24, 0x10, RZ ;  /* 0x00000010180a7819 */ /* 0x000fe200000006ff */
[----:B------:R1:W-:Y:S01]  /*a550*/  STL [R1+0x134], R6 ;  /* 0x0001340601007387 */ /* 0x0003e20000100800 */
[----:B------:R-:W-:-:S03]  /*a560*/  SHF.L.U32 R11, R18, 0x10, RZ ;  /* 0x00000010120b7819 */ /* 0x000fc600000006ff */
[----:B------:R4:W-:Y:S04]  /*a570*/  STL [R1+0x2f0], R4 ;  /* 0x0002f00401007387 */ /* 0x0009e80000100800 */
[----:B------:R-:W3:Y:S01]  /*a580*/  LDL.LU R24, [R1+0x2bc] ;  /* 0x0002bc0001187983 */ /* 0x000ee20000300800 */
[----:B0-----:R-:W-:Y:S01]  /*a590*/  FMUL.FTZ R10, R10, R8 ;  /* 0x000000080a0a7220 */ /* 0x001fe20000410000 */
[----:B------:R-:W-:Y:S02]  /*a5a0*/  FADD.FTZ R8, -R8, 1 ;  /* 0x3f80000008087421 */ /* 0x000fe40000010100 */
[----:B------:R-:W3:Y:S02]  /*a5b0*/  LDL.LU R18, [R1+0x2c8] ;  /* 0x0002c80001127983 */ /* 0x000ee40000300800 */
[----:B------:R-:W-:-:S04]  /*a5c0*/  FFMA.FTZ R8, R9, R8, 1 ;  /* 0x3f80000009087423 */ /* 0x000fc80000010008 */
[----:B-1----:R-:W-:Y:S01]  /*a5d0*/  FMUL.FTZ R6, R10, R8 ;  /* 0x000000080a067220 */ /* 0x002fe20000410000 */
[----:B----4-:R-:W-:Y:S02]  /*a5e0*/  SHF.L.U32 R10, R17, 0x10, RZ ;  /* 0x00000010110a7819 */ /* 0x010fe400000006ff */
[----:B------:R-:W4:Y:S01]  /*a5f0*/  LDL.LU R17, [R1+0x2a8] ;  /* 0x0002a80001117983 */ /* 0x000f220000300800 */
[----:B------:R-:W-:-:S04]  /*a600*/  FADD.FTZ R11, R11, -UR28 ;  /* 0x8000001c0b0b7e21 */ /* 0x000fc80008010000 */
[----:B------:R-:W-:-:S04]  /*a610*/  FMUL.FTZ R4, R11, UR16 ;  /* 0x000000100b047c20 */ /* 0x000fc80008410000 */
        /* <DEDUP_REMOVED lines=24> */
[----:B----4-:R-:W-:Y:S02]  /*a7a0*/  SHF.L.U32 R11, R17, 0x10, RZ ;  /* 0x00000010110b7819 */ /* 0x010fe400000006ff */
[----:B------:R-:W4:Y:S01]  /*a7b0*/  LDL.LU R17, [R1+0x294] ;  /* 0x0002940001117983 */ /* 0x000f220000300800 */
[----:B0-----:R-:W-:-:S06]  /*a7c0*/  FADD.FTZ R8, R8, 1 ;  /* 0x3f80000008087421 */ /* 0x001fcc0000010000 */
[----:B------:R-:W0:Y:S02]  /*a7d0*/  MUFU.RCP R8, R8 ;  /* 0x0000000800087308 */ /* 0x000e240000001000 */
[----:B0-----:R-:W-:Y:S01]  /*a7e0*/  FMUL.FTZ R10, R10, R8 ;  /* 0x000000080a0a7220 */ /* 0x001fe20000410000 */
[----:B------:R-:W-:-:S04]  /*a7f0*/  FADD.FTZ R8, -R8, 1 ;  /* 0x3f80000008087421 */ /* 0x000fc80000010100 */
[----:B------:R-:W-:-:S04]  /*a800*/  FFMA.FTZ R8, R9, R8, 1 ;  /* 0x3f80000009087423 */ /* 0x000fc80000010008 */
[----:B------:R-:W-:Y:S01]  /*a810*/  FMUL.FTZ R32, R10, R8 ;  /* 0x000000080a207220 */ /* 0x000fe20000410000 */
[----:B---3--:R-:W-:Y:S02]  /*a820*/  SHF.L.U32 R10, R18, 0x10, RZ ;  /* 0x00000010120a7819 */ /* 0x008fe400000006ff */
[----:B------:R-:W3:Y:S01]  /*a830*/  LDL.LU R18, [R1+0x2cc] ;  /* 0x0002cc0001127983 */ /* 0x000ee20000300800 */
        /* <DEDUP_REMOVED lines=8> */
[----:B------:R1:W-:Y:S01]  /*a8c0*/  STL [R1+0x14c], R6 ;  /* 0x00014c0601007387 */ /* 0x0003e20000100800 */
[----:B0-----:R-:W-:Y:S01]  /*a8d0*/  FMUL.FTZ R10, R10, R8 ;  /* 0x000000080a0a7220 */ /* 0x001fe20000410000 */
[----:B--2---:R-:W-:Y:S02]  /*a8e0*/  SHF.L.U32 R11, R16, 0x10, RZ ;  /* 0x00000010100b7819 */ /* 0x004fe400000006ff */
[----:B------:R-:W2:Y:S01]  /*a8f0*/  LDL.LU R16, [R1+0x2d4] ;  /* 0x0002d40001107983 */ /* 0x000ea20000300800 */
        /* <DEDUP_REMOVED lines=8> */
[----:B------:R-:W-:Y:S01]  /*a980*/  FADD.FTZ R11, R11, -UR28 ;  /* 0x8000001c0b0b7e21 */ /* 0x000fe20008010000 */
[----:B------:R-:W-:Y:S01]  /*a990*/  SHF.L.U32 R10, R24, 0x10, RZ ;  /* 0x00000010180a7819 */ /* 0x000fe200000006ff */
[----:B------:R1:W-:Y:S04]  /*a9a0*/  STL [R1+0x2b0], R4 ;  /* 0x0002b00401007387 */ /* 0x0003e80000100800 */
[----:B------:R-:W-:Y:S04]  /*a9b0*/  STL [R1+0x154], R6 ;  /* 0x0001540601007387 */ /* 0x000fe80000100800 */
[----:B------:R-:W2:Y:S01]  /*a9c0*/  LDL.LU R24, [R1+0x15c] ;  /* 0x00015c0001187983 */ /* 0x000ea20000300800 */
[----:B-1----:R-:W-:Y:S01]  /*a9d0*/  FMUL.FTZ R4, R11, UR16 ;  /* 0x000000100b047c20 */ /* 0x002fe20008410000 */
[----:B------:R-:W-:Y:S01]  /*a9e0*/  SHF.L.U32 R11, R28, 0x10, RZ ;  /* 0x000000101c0b7819 */ /* 0x000fe200000006ff */
[----:B0-----:R-:W-:Y:S01]  /*a9f0*/  FMUL.FTZ R10, R10, R8 ;  /* 0x000000080a0a7220 */ /* 0x001fe20000410000 */
[----:B------:R-:W-:-:S03]  /*aa00*/  FADD.FTZ R8, -R8, 1 ;  /* 0x3f80000008087421 */ /* 0x000fc60000010100 */
[----:B------:R-:W-:Y:S01]  /*aa10*/  FADD.FTZ R11, R11, -UR28 ;  /* 0x8000001c0b0b7e21 */ /* 0x000fe20008010000 */
[----:B------:R0:W-:Y:S01]  /*aa20*/  STL [R1+0x2ac], R4 ;  /* 0x0002ac0401007387 */ /* 0x0001e20000100800 */
[----:B------:R-:W-:Y:S01]  /*aa30*/  FFMA.FTZ R8, R9, R8, 1 ;  /* 0x3f80000009087423 */ /* 0x000fe20000010008 */
[----:B------:R-:W-:Y:S01]  /*aa40*/  FFMA.FTZ R9, R0, R4, R3 ;  /* 0x0000000400097223 */ /* 0x000fe20000010003 */
[----:B0-----:R-:W-:Y:S02]  /*aa50*/  FMUL.FTZ R4, R11, UR16 ;  /* 0x000000100b047c20 */ /* 0x001fe40008410000 */
[----:B------:R-:W-:Y:S01]  /*aa60*/  FMUL.FTZ R6, R10, R8 ;  /* 0x000000080a067220 */ /* 0x000fe20000410000 */
[----:B------:R-:W-:Y:S02]  /*aa70*/  SHF.L.U32 R10, R26, 0x10, RZ ;  /* 0x000000101a0a7819 */ /* 0x000fe400000006ff */
[----:B------:R-:W2:Y:S01]  /*aa80*/  LDL.LU R26, [R1+0x284] ;  /* 0x00028400011a7983 */ /* 0x000ea20000300800 */
[----:B----4-:R-:W-:-:S03]  /*aa90*/  SHF.L.U32 R11, R17, 0x10, RZ ;  /* 0x00000010110b7819 */ /* 0x010fc600000006ff */
[----:B------:R-:W4:Y:S01]  /*aaa0*/  LDL.LU R17, [R1+0x280] ;  /* 0x0002800001117983 */ /* 0x000f220000300800 */
[----:B------:R-:W-:-:S06]  /*aab0*/  FMUL.FTZ R8, R9, -1.4426950216293334961 ;  /* 0xbfb8aa3b09087820 */ /* 0x000fcc0000410000 */
[----:B------:R-:W0:Y:S02]  /*aac0*/  MUFU.EX2 R8, R8 ;  /* 0x0000000800087308 */ /* 0x000e240000000800 */
[----:B0-----:R-:W-:-:S06]  /*aad0*/  FADD.FTZ R8, R8, 1 ;  /* 0x3f80000008087421 */ /* 0x001fcc0000010000 */
[----:B------:R-:W0:Y:S02]  /*aae0*/  MUFU.RCP R8, R8 ;  /* 0x0000000800087308 */ /* 0x000e240000001000 */
        /* <DEDUP_REMOVED lines=9> */
[----:B0-----:R-:W-:-:S06]  /*ab80*/  FADD.FTZ R8, R8, 1 ;  /* 0x3f80000008087421 */ /* 0x001fcc0000010000 */
[----:B------:R-:W0:Y:S01]  /*ab90*/  MUFU.RCP R8, R8 ;  /* 0x0000000800087308 */ /* 0x000e220000001000 */
[----:B------:R1:W-:Y:S01]  /*aba0*/  STL [R1+0x158], R6 ;  /* 0x0001580601007387 */ /* 0x0003e20000100800 */
[----:B0-----:R-:W-:Y:S01]  /*abb0*/  FMUL.FTZ R10, R10, R8 ;  /* 0x000000080a0a7220 */ /* 0x001fe20000410000 */
[----:B------:R-:W-:-:S04]  /*abc0*/  FADD.FTZ R8, -R8, 1 ;  /* 0x3f80000008087421 */ /* 0x000fc80000010100 */
[----:B------:R-:W-:-:S04]  /*abd0*/  FFMA.FTZ R8, R9, R8, 1 ;  /* 0x3f80000009087423 */ /* 0x000fc80000010008 */
[----:B-1----:R-:W-:Y:S01]  /*abe0*/  FMUL.FTZ R6, R10, R8 ;  /* 0x000000080a067220 */ /* 0x002fe20000410000 */
[----:B------:R-:W-:Y:S01]  /*abf0*/  FADD.FTZ R11, R11, -UR28 ;  /* 0x8000001c0b0b7e21 */ /* 0x000fe20008010000 */
[----:B------:R0:W-:Y:S03]  /*ac00*/  STL [R1+0x2a8], R4 ;  /* 0x0002a80401007387 */ /* 0x0001e60000100800 */
[----:B0-----:R-:W-:Y:S01]  /*ac10*/  FMUL.FTZ R4, R11, UR16 ;  /* 0x000000100b047c20 */ /* 0x001fe20008410000 */
[----:B--2---:R-:W-:Y:S02]  /*ac20*/  SHF.L.U32 R10, R16, 0x10, RZ ;  /* 0x00000010100a7819 */ /* 0x004fe400000006ff */
[----:B------:R-:W2:Y:S01]  /*ac30*/  LDL.LU R16, [R1+0x160] ;  /* 0x0001600001107983 */ /* 0x000ea20000300800 */
[----:B------:R-:W-:-:S04]  /*ac40*/  FFMA.FTZ R9, R0, R4, R3 ;  /* 0x0000000400097223 */ /* 0x000fc80000010003 */
[----:B------:R-:W-:-:S06]  /*ac50*/  FMUL.FTZ R8, R9, -1.4426950216293334961 ;  /* 0xbfb8aa3b09087820 */ /* 0x000fcc0000410000 */
        /* <DEDUP_REMOVED lines=16> */
[----:B----4-:R-:W-:Y:S02]  /*ad60*/  SHF.L.U32 R11, R17, 0x10, RZ ;  /* 0x00000010110b7819 */ /* 0x010fe400000006ff */
[----:B------:R-:W4:Y:S01]  /*ad70*/  LDL.LU R17, [R1+0x148] ;  /* 0x0001480001117983 */ /* 0x000f220000300800 */
[----:B------:R-:W-:Y:S02]  /*ad80*/  SHF.L.U32 R10, R26, 0x10, RZ ;  /* 0x000000101a0a7819 */ /* 0x000fe400000006ff */
[----:B------:R-:W-:Y:S01]  /*ad90*/  FADD.FTZ R11, R11, -UR28 ;  /* 0x8000001c0b0b7e21 */ /* 0x000fe20008010000 */
[----:B------:R1:W-:Y:S04]  /*ada0*/  STL [R1+0x264], R4 ;  /* 0x0002640401007387 */ /* 0x0003e80000100800 */
[----:B------:R1:W-:Y:S01]  /*adb0*/  STL [R1+0x164], R6 ;  /* 0x0001640601007387 */ /* 0x0003e20000100800 */
[----:B0-----:R-:W-:Y:S01]  /*adc0*/  FMUL.FTZ R10, R10, R8 ;  /* 0x000000080a0a7220 */ /* 0x001fe20000410000 */
[----:B------:R-:W-:Y:S01]  /*add0*/  FADD.FTZ R8, -R8, 1 ;  /* 0x3f80000008087421 */ /* 0x000fe20000010100 */
[----:B-1----:R-:W-:Y:S01]  /*ade0*/  FMUL.FTZ R4, R11, UR16 ;  /* 0x000000100b047c20 */ /* 0x002fe20008410000 */
[----:B------:R-:W4:Y:S02]  /*adf0*/  LDL.LU R26, [R1+0x29c] ;  /* 0x00029c00011a7983 */ /* 0x000f240000300800 */
        /* <DEDUP_REMOVED lines=11> */
[----:B------:R-:W4:Y:S01]  /*aeb0*/  LDL.LU R23, [R1+0x274] ;  /* 0x0002740001177983 */ /* 0x000f220000300800 */
[----:B0-----:R-:W-:Y:S01]  /*aec0*/  FMUL.FTZ R10, R10, R8 ;  /* 0x000000080a0a7220 */ /* 0x001fe20000410000 */
[----:B------:R-:W-:Y:S02]  /*aed0*/  FADD.FTZ R8, -R8, 1 ;  /* 0x3f80000008087421 */ /* 0x000fe40000010100 */
[----:B------:R-:W4:Y:S02]  /*aee0*/  LDL.LU R24, [R1+0x288] ;  /* 0x0002880001187983 */ /* 0x000f240000300800 */
[----:B------:R-:W-:-:S04]  /*aef0*/  FFMA.FTZ R8, R9, R8, 1 ;  /* 0x3f80000009087423 */ /* 0x000fc80000010008 */
[----:B-1----:R-:W-:Y:S01]  /*af00*/  FMUL.FTZ R6, R10, R8 ;  /* 0x000000080a067220 */ /* 0x002fe20000410000 */
[----:B---3--:R-:W-:Y:S02]  /*af10*/  SHF.L.U32 R10, R18, 0x10, RZ ;  /* 0x00000010120a7819 */ /* 0x008fe400000006ff */
[----:B------:R-:W3:Y:S01]  /*af20*/  LDL.LU R18, [R1+0x270] ;  /* 0x0002700001127983 */ /* 0x000ee20000300800 */
[----:B------:R-:W-:-:S04]  /*af30*/  FADD.FTZ R11, R11, -UR28 ;  /* 0x8000001c0b0b7e21 */ /* 0x000fc80008010000 */
[----:B------:R-:W-:Y:S01]  /*af40*/  FMUL.FTZ R4, R11, UR16 ;  /* 0x000000100b047c20 */ /* 0x000fe20008410000 */
[----:B--2---:R-:W-:Y:S02]  /*af50*/  SHF.L.U32 R11, R16, 0x10, RZ ;  /* 0x00000010100b7819 */ /* 0x004fe400000006ff */
[----:B------:R-:W2:Y:S01]  /*af60*/  LDL.LU R16, [R1+0x150] ;  /* 0x0001500001107983 */ /* 0x000ea20000300800 */
[----:B------:R-:W-:-:S04]  /*af70*/  FFMA.FTZ R9, R2, R4, R5 ;  /* 0x0000000402097223 */ /* 0x000fc80000010005 */
[----:B------:R-:W-:-:S06]  /*af80*/  FMUL.FTZ R8, R9, -1.4426950216293334961 ;  /* 0xbfb8aa3b09087820 */ /* 0x000fcc0000410000 */
[----:B------:R-:W0:Y:S01]  /*af90*/  MUFU.EX2 R8, R8 ;  /* 0x0000000800087308 */ /* 0x000e220000000800 */
[----:B------:R-:W-:Y:S01]  /*afa0*/  FADD.FTZ R11, R11, -UR28 ;  /* 0x8000001c0b0b7e21 */ /* 0x000fe20008010000 */
[----:B------:R1:W-:Y:S01]  /*afb0*/  STL [R1+0x254], R4 ;  /* 0x0002540401007387 */ /* 0x0003e20000100800 */
[----:B0-----:R-:W-:Y:S02]  /*afc0*/  FADD.FTZ R8, R8, 1 ;  /* 0x3f80000008087421 */ /* 0x001fe40000010000 */
[----:B-1----:R-:W-:-:S04]  /*afd0*/  FMUL.FTZ R4, R11, UR16 ;  /* 0x000000100b047c20 */ /* 0x002fc80008410000 */
[----:B------:R-:W0:Y:S01]  /*afe0*/  MUFU.RCP R8, R8 ;  /* 0x0000000800087308 */ /* 0x000e220000001000 */
[----:B------:R1:W-:Y:S01]  /*aff0*/  STL [R1+0x15c], R6 ;  /* 0x00015c0601007387 */ /* 0x0003e20000100800 */
[----:B0-----:R-:W-:Y:S01]  /*b000*/  FMUL.FTZ R10, R10, R8 ;  /* 0x000000080a0a7220 */ /* 0x001fe20000410000 */
[----:B------:R-:W-:-:S04]  /*b010*/  FADD.FTZ R8, -R8, 1 ;  /* 0x3f80000008087421 */ /* 0x000fc80000010100 */
[----:B------:R-:W-:Y:S01]  /*b020*/  FFMA.FTZ R8, R9, R8, 1 ;  /* 0x3f80000009087423 */ /* 0x000fe20000010008 */
[----:B------:R-:W-:-:S03]  /*b030*/  FFMA.FTZ R9, R0, R4, R3 ;  /* 0x0000000400097223 */ /* 0x000fc60000010003 */
[----:B-1----:R-:W-:Y:S01]  /*b040*/  FMUL.FTZ R6, R10, R8 ;  /* 0x000000080a067220 */ /* 0x002fe20000410000 */
[----:B------:R-:W-:Y:S01]  /*b050*/  FMUL.FTZ R8, R9, -1.4426950216293334961 ;  /* 0xbfb8aa3b09087820 */ /* 0x000fe20000410000 */
[----:B----4-:R-:W-:Y:S02]  /*b060*/  SHF.L.U32 R11, R17, 0x10, RZ ;  /* 0x00000010110b7819 */ /* 0x010fe400000006ff */
[----:B------:R-:W4:Y:S03]  /*b070*/  LDL.LU R17, [R1+0x140] ;  /* 0x0001400001117983 */ /* 0x000f260000300800 */
[----:B------:R-:W0:Y:S02]  /*b080*/  MUFU.EX2 R8, R8 ;  /* 0x0000000800087308 */ /* 0x000e240000000800 */
[----:B0-----:R-:W-:-:S06]  /*b090*/  FADD.FTZ R8, R8, 1 ;  /* 0x3f80000008087421 */ /* 0x001fcc0000010000 */
[----:B------:R-:W0:Y:S01]  /*b0a0*/  MUFU.RCP R8, R8 ;  /* 0x0000000800087308 */ /* 0x000e220000001000 */
[----:B------:R-:W-:-:S05]  /*b0b0*/  SHF.L.U32 R10, R26, 0x10, RZ ;  /* 0x000000101a0a7819 */ /* 0x000fca00000006ff */
        /* <DEDUP_REMOVED lines=29> */
[----:B0-----:R-:W-:Y:S01]  /*b290*/  FADD.FTZ R8, R8, 1 ;  /* 0x3f80000008087421 */ /* 0x001fe20000010000 */
[----:B----4-:R-:W-:Y:S02]  /*b2a0*/  SHF.L.U32 R11, R17, 0x10, RZ ;  /* 0x00000010110b7819 */ /* 0x010fe400000006ff */
[----:B------:R-:W4:Y:S03]  /*b2b0*/  LDL.LU R17, [R1+0x258] ;  /* 0x0002580001117983 */ /* 0x000f260000300800 */
        /* <DEDUP_REMOVED lines=24> */
[----:B------:R0:W-:Y:S01]  /*b440*/  STL [R1+0x238], R4 ;  /* 0x0002380401007387 */ /* 0x0001e20000100800 */
[----:B--2---:R-:W-:-:S03]  /*b450*/  SHF.L.U32 R10, R16, 0x10, RZ ;  /* 0x00000010100a7819 */ /* 0x004fc600000006ff */
[----:B------:R-:W2:Y:S01]  /*b460*/  LDL.LU R16, [R1+0x240] ;  /* 0x0002400001107983 */ /* 0x000ea20000300800 */
        /* <DEDUP_REMOVED lines=9> */
[----:B------:R0:W-:Y:S04]  /*b500*/  STL [R1+0x170], R6 ;  /* 0x0001700601007387 */ /* 0x0001e80000100800 */
[----:B------:R-:W2:Y:S01]  /*b510*/  LDL.LU R24, [R1+0x244] ;  /* 0x0002440001187983 */ /* 0x000ea20000300800 */
        /* <DEDUP_REMOVED lines=27> */
[----:B---3--:R-:W-:Y:S02]  /*b6d0*/  SHF.L.U32 R8, R18, 0x10, RZ ;  /* 0x0000001012087819 */ /* 0x008fe400000006ff */
[----:B------:R-:W3:Y:S01]  /*b6e0*/  LDL.LU R18, [R1+0x26c] ;  /* 0x00026c0001127983 */ /* 0x000ee20000300800 */
[----:B--2---:R-:W-:-:S03]  /*b6f0*/  SHF.L.U32 R10, R16, 0x10, RZ ;  /* 0x00000010100a7819 */ /* 0x004fc600000006ff */
[----:B------:R-:W2:Y:S01]  /*b700*/  LDL.LU R16, [R1+0x28c] ;  /* 0x00028c0001107983 */ /* 0x000ea20000300800 */
[----:B0-----:R-:W-:Y:S01]  /*b710*/  FMUL.FTZ R8, R8, R11 ;  /* 0x0000000b08087220 */ /* 0x001fe20000410000 */
        /* <DEDUP_REMOVED lines=30> */
[----:B------:R-:W4:Y:S04]  /*b900*/  LDL.LU R23, [R1+0x2e0] ;  /* 0x0002e00001177983 */ /* 0x000f280000300800 */
[----:B------:R0:W-:Y:S01]  /*b910*/  STL [R1+0x21c], R4 ;  /* 0x00021c0401007387 */ /* 0x0001e20000100800 */
[----:B-1----:R-:W-:Y:S01]  /*b920*/  FMUL.FTZ R8, R8, R11 ;  /* 0x0000000b08087220 */ /* 0x002fe20000410000 */
[----:B------:R-:W-:-:S02]  /*b930*/  FADD.FTZ R11, -R11, 1 ;  /* 0x3f8000000b0b7421 */ /* 0x000fc40000010100 */
[----:B------:R1:W-:Y:S02]  /*b940*/  STL [R1+0x1bc], R6 ;  /* 0x0001bc0601007387 */ /* 0x0003e40000100800 */
[----:B------:R-:W-:Y:S01]  /*b950*/  FFMA.FTZ R11, R9, R11, 1 ;  /* 0x3f800000090b7423 */ /* 0x000fe2000001000b */
[----:B---3--:R-:W-:Y:S02]  /*b960*/  SHF.L.U32 R10, R18, 0x10, RZ ;  /* 0x00000010120a7819 */ /* 0x008fe400000006ff */
[----:B------:R-:W3:Y:S03]  /*b970*/  LDL.LU R18, [R1+0x2e8] ;  /* 0x0002e80001127983 */ /* 0x000ee60000300800 */
[----:B------:R-:W-:-:S04]  /*b980*/  FADD.FTZ R10, R10, -UR28 ;  /* 0x8000001c0a0a7e21 */ /* 0x000fc80008010000 */
[----:B0-----:R-:W-:Y:S01]  /*b990*/  FMUL.FTZ R4, R10, UR16 ;  /* 0x000000100a047c20 */ /* 0x001fe20008410000 */
[----:B-1----:R-:W-:-:S03]  /*b9a0*/  FMUL.FTZ R6, R8, R11 ;  /* 0x0000000b08067220 */ /* 0x002fc60000410000 */
        /* <DEDUP_REMOVED lines=24> */
[----:B------:R-:W-:Y:S01]  /*bb30*/  STL [R1+0x214], R4 ;  /* 0x0002140401007387 */ /* 0x000fe20000100800 */
[----:B0-----:R-:W-:Y:S01]  /*bb40*/  FMUL.FTZ R8, R8, R11 ;  /* 0x0000000b08087220 */ /* 0x001fe20000410000 */
[----:B------:R-:W-:-:S02]  /*bb50*/  FADD.FTZ R11, -R11, 1 ;  /* 0x3f8000000b0b7421 */ /* 0x000fc40000010100 */
[----:B------:R0:W-:Y:S02]  /*bb60*/  STL [R1+0x1b0], R6 ;  /* 0x0001b00601007387 */ /* 0x0001e40000100800 */
        /* <DEDUP_REMOVED lines=70> */
[----:B------:R-:W-:-:S04]  /*bfd0*/  SHF.L.U32 R10, R24, 0x10, RZ ;  /* 0x00000010180a7819 */ /* 0x000fc800000006ff */
[----:B------:R0:W-:Y:S01]  /*bfe0*/  STL [R1+0x198], R6 ;  /* 0x0001980601007387 */ /* 0x0001e20000100800 */
[----:B------:R-:W-:-:S03]  /*bff0*/  FADD.FTZ R10, R10, -UR28 ;  /* 0x8000001c0a0a7e21 */ /* 0x000fc60008010000 */
[----:B------:R-:W2:Y:S01]  /*c000*/  LDL.LU R24, [R1+0x1dc] ;  /* 0x0001dc0001187983 */ /* 0x000ea20000300800 */
[----:B------:R-:W-:-:S04]  /*c010*/  FMUL.FTZ R4, R10, UR16 ;  /* 0x000000100a047c20 */ /* 0x000fc80008410000 */
[----:B------:R-:W-:-:S04]  /*c020*/  FFMA.FTZ R9, R2, R4, R5 ;  /* 0x0000000402097223 */ /* 0x000fc80000010005 */
[----:B------:R-:W-:-:S06]  /*c030*/  FMUL.FTZ R8, R9, -1.4426950216293334961 ;  /* 0xbfb8aa3b09087820 */ /* 0x000fcc0000410000 */
[----:B------:R-:W1:Y:S02]  /*c040*/  MUFU.EX2 R8, R8 ;  /* 0x0000000800087308 */ /* 0x000e640000000800 */
[----:B-1----:R-:W-:-:S04]  /*c050*/  FADD.FTZ R8, R8, 1 ;  /* 0x3f80000008087421 */ /* 0x002fc80000010000 */
[----:B------:R4:W1:Y:S02]  /*c060*/  MUFU.RCP R11, R8 ;  /* 0x00000008000b7308 */ /* 0x0008640000001000 */
[----:B----4-:R-:W-:Y:S02]  /*c070*/  SHF.L.U32 R8, R17, 0x10, RZ ;  /* 0x0000001011087819 */ /* 0x010fe400000006ff */
[----:B------:R-:W4:Y:S04]  /*c080*/  LDL.LU R17, [R1+0x1f0] ;  /* 0x0001f00001117983 */ /* 0x000f280000300800 */
[----:B------:R0:W-:Y:S01]  /*c090*/  STL [R1+0x200], R4 ;  /* 0x0002000401007387 */ /* 0x0001e20000100800 */
[----:B-1----:R-:W-:Y:S01]  /*c0a0*/  FMUL.FTZ R8, R8, R11 ;  /* 0x0000000b08087220 */ /* 0x002fe20000410000 */
[----:B------:R-:W-:-:S04]  /*c0b0*/  FADD.FTZ R11, -R11, 1 ;  /* 0x3f8000000b0b7421 */ /* 0x000fc80000010100 */
[----:B------:R-:W-:-:S04]  /*c0c0*/  FFMA.FTZ R11, R9, R11, 1 ;  /* 0x3f800000090b7423 */ /* 0x000fc8000001000b */
[----:B0-----:R-:W-:Y:S01]  /*c0d0*/  FMUL.FTZ R6, R8, R11 ;  /* 0x0000000b08067220 */ /* 0x001fe20000410000 */
[----:B------:R-:W-:Y:S01]  /*c0e0*/  SHF.L.U32 R10, R23, 0x10, RZ ;  /* 0x00000010170a7819 */ /* 0x000fe200000006ff */
[----:B------:R0:W-:Y:S04]  /*c0f0*/  STL [R1+0x3cc], R21 ;  /* 0x0003cc1501007387 */ /* 0x0001e80000100800 */
[----:B------:R-:W-:Y:S01]  /*c100*/  FADD.FTZ R10, R10, -UR28 ;  /* 0x8000001c0a0a7e21 */ /* 0x000fe20008010000 */
[----:B------:R-:W-:Y:S03]  /*c110*/  STL [R1+0x194], R6 ;  /* 0x0001940601007387 */ /* 0x000fe60000100800 */
[----:B------:R-:W-:Y:S01]  /*c120*/  FMUL.FTZ R4, R10, UR16 ;  /* 0x000000100a047c20 */ /* 0x000fe20008410000 */
[----:B------:R-:W4:Y:S03]  /*c130*/  LDL.LU R23, [R1+0x1e0] ;  /* 0x0001e00001177983 */ /* 0x000f260000300800 */
[----:B------:R-:W-:Y:S01]  /*c140*/  FFMA.FTZ R9, R0, R4, R3 ;  /* 0x0000000400097223 */ /* 0x000fe20000010003 */
[----:B0-----:R-:W4:Y:S03]  /*c150*/  LDL.LU R21, [R1+0x328] ;  /* 0x0003280001157983 */ /* 0x001f260000300800 */
[----:B------:R-:W-:-:S06]  /*c160*/  FMUL.FTZ R8, R9, -1.4426950216293334961 ;  /* 0xbfb8aa3b09087820 */ /* 0x000fcc0000410000 */
[----:B------:R-:W0:Y:S02]  /*c170*/  MUFU.EX2 R8, R8 ;  /* 0x0000000800087308 */ /* 0x000e240000000800 */
[----:B0-----:R-:W-:-:S04]  /*c180*/  FADD.FTZ R8, R8, 1 ;  /* 0x3f80000008087421 */ /* 0x001fc80000010000 */
[----:B------:R3:W0:Y:S02]  /*c190*/  MUFU.RCP R11, R8 ;  /* 0x00000008000b7308 */ /* 0x0006240000001000 */
[----:B---3--:R-:W-:Y:S02]  /*c1a0*/  SHF.L.U32 R8, R18, 0x10, RZ ;  /* 0x0000001012087819 */ /* 0x008fe400000006ff */
[----:B------:R-:W3:Y:S01]  /*c1b0*/  LDL.LU R18, [R1+0x1cc] ;  /* 0x0001cc0001127983 */ /* 0x000ee20000300800 */
[----:B--2---:R-:W-:-:S03]  /*c1c0*/  SHF.L.U32 R10, R16, 0x10, RZ ;  /* 0x00000010100a7819 */ /* 0x004fc600000006ff */
[----:B------:R-:W2:Y:S02]  /*c1d0*/  LDL.LU R16, [R1+0x1e4] ;  /* 0x0001e40001107983 */ /* 0x000ea40000300800 */
[----:B------:R-:W-:Y:S02]  /*c1e0*/  FADD.FTZ R10, R10, -UR28 ;  /* 0x8000001c0a0a7e21 */ /* 0x000fe40008010000 */
        /* <DEDUP_REMOVED lines=9> */
[----:B----4-:R-:W-:Y:S02]  /*c280*/  SHF.L.U32 R10, R17, 0x10, RZ ;  /* 0x00000010110a7819 */ /* 0x010fe400000006ff */
[----:B------:R-:W4:Y:S01]  /*c290*/  LDL.LU R17, [R1+0x1d0] ;  /* 0x0001d00001117983 */ /* 0x000f220000300800 */
[----:B0-----:R-:W-:-:S04]  /*c2a0*/  FADD.FTZ R8, R8, 1 ;  /* 0x3f80000008087421 */ /* 0x001fc80000010000 */
[----:B------:R0:W1:Y:S01]  /*c2b0*/  MUFU.RCP R11, R8 ;  /* 0x00000008000b7308 */ /* 0x0000620000001000 */
[----:B------:R-:W-:Y:S01]  /*c2c0*/  FADD.FTZ R10, R10, -UR28 ;  /* 0x8000001c0a0a7e21 */ /* 0x000fe20008010000 */
[----:B------:R0:W-:Y:S02]  /*c2d0*/  STL [R1+0x1f8], R4 ;  /* 0x0001f80401007387 */ /* 0x0001e40000100800 */
[----:B0-----:R-:W-:Y:S02]  /*c2e0*/  SHF.L.U32 R8, R24, 0x10, RZ ;  /* 0x0000001018087819 */ /* 0x001fe400000006ff */
[----:B------:R-:W4:Y:S01]  /*c2f0*/  LDL.LU R24, [R1+0x338] ;  /* 0x0003380001187983 */ /* 0x000f220000300800 */
[----:B------:R-:W-:Y:S02]  /*c300*/  FMUL.FTZ R4, R10, UR16 ;  /* 0x000000100a047c20 */ /* 0x000fe40008410000 */
[----:B-1----:R-:W-:Y:S01]  /*c310*/  FMUL.FTZ R8, R8, R11 ;  /* 0x0000000b08087220 */ /* 0x002fe20000410000 */
[----:B------:R-:W-:-:S02]  /*c320*/  FADD.FTZ R11, -R11, 1 ;  /* 0x3f8000000b0b7421 */ /* 0x000fc40000010100 */
[----:B------:R0:W-:Y:S02]  /*c330*/  STL [R1+0x1f4], R4 ;  /* 0x0001f40401007387 */ /* 0x0001e40000100800 */
[----:B------:R-:W-:Y:S01]  /*c340*/  FFMA.FTZ R11, R9, R11, 1 ;  /* 0x3f800000090b7423 */ /* 0x000fe2000001000b */
[----:B------:R-:W-:Y:S01]  /*c350*/  FFMA.FTZ R9, R0, R4, R3 ;  /* 0x0000000400097223 */ /* 0x000fe20000010003 */
[----:B---3--:R-:W-:Y:S01]  /*c360*/  SHF.L.U32 R10, R18, 0x10, RZ ;  /* 0x00000010120a7819 */ /* 0x008fe200000006ff */
[----:B------:R1:W-:Y:S04]  /*c370*/  STL [R1+0x18c], R6 ;  /* 0x00018c0601007387 */ /* 0x0003e80000100800 */
[----:B------:R-:W-:Y:S01]  /*c380*/  FADD.FTZ R10, R10, -UR28 ;  /* 0x8000001c0a0a7e21 */ /* 0x000fe20008010000 */
[----:B------:R-:W3:Y:S03]  /*c390*/  LDL.LU R18, [R1+0x344] ;  /* 0x0003440001127983 */ /* 0x000ee60000300800 */
[----:B0-----:R-:W-:Y:S01]  /*c3a0*/  FMUL.FTZ R4, R10, UR16 ;  /* 0x000000100a047c20 */ /* 0x001fe20008410000 */
[----:B--2---:R-:W-:-:S02]  /*c3b0*/  SHF.L.U32 R10, R16, 0x10, RZ ;  /* 0x00000010100a7819 */ /* 0x004fc400000006ff */
[----:B------:R-:W2:Y:S01]  /*c3c0*/  LDL.LU R16, [R1+0x34c] ;  /* 0x00034c0001107983 */ /* 0x000ea20000300800 */
[----:B-1----:R-:W-:Y:S01]  /*c3d0*/  FMUL.FTZ R6, R8, R11 ;  /* 0x0000000b08067220 */ /* 0x002fe20000410000 */
[----:B------:R-:W-:-:S06]  /*c3e0*/  FMUL.FTZ R8, R9, -1.4426950216293334961 ;  /* 0xbfb8aa3b09087820 */ /* 0x000fcc0000410000 */
[----:B------:R-:W0:Y:S02]  /*c3f0*/  MUFU.EX2 R8, R8 ;  /* 0x0000000800087308 */ /* 0x000e240000000800 */
[----:B0-----:R-:W-:-:S04]  /*c400*/  FADD.FTZ R8, R8, 1 ;  /* 0x3f80000008087421 */ /* 0x001fc80000010000 */
[----:B------:R0:W1:Y:S01]  /*c410*/  MUFU.RCP R11, R8 ;  /* 0x00000008000b7308 */ /* 0x0000620000001000 */
[----:B------:R-:W-:Y:S01]  /*c420*/  FADD.FTZ R10, R10, -UR28 ;  /* 0x8000001c0a0a7e21 */ /* 0x000fe20008010000 */
[----:B0-----:R-:W-:Y:S01]  /*c430*/  SHF.L.U32 R8, R21, 0x10, RZ ;  /* 0x0000001015087819 */ /* 0x001fe200000006ff */
[----:B------:R0:W-:Y:S04]  /*c440*/  STL [R1+0x1f0], R4 ;  /* 0x0001f00401007387 */ /* 0x0001e80000100800 */
[----:B------:R4:W-:Y:S01]  /*c450*/  STL [R1+0x188], R6 ;  /* 0x0001880601007387 */ /* 0x0009e20000100800 */
[----:B-1----:R-:W-:Y:S01]  /*c460*/  FMUL.FTZ R8, R8, R11 ;  /* 0x0000000b08087220 */ /* 0x002fe20000410000 */
[----:B------:R-:W-:Y:S01]  /*c470*/  FADD.FTZ R11, -R11, 1 ;  /* 0x3f8000000b0b7421 */ /* 0x000fe20000010100 */
[----:B------:R-:W-:Y:S01]  /*c480*/  SHF.L.U32 R25, R25, 0x10, RZ ;  /* 0x0000001019197819 */ /* 0x000fe200000006ff */
[----:B------:R-:W3:Y:S02]  /*c490*/  LDL.LU R21, [R1+0x128] ;  /* 0x0001280001157983 */ /* 0x000ee40000300800 */
[----:B------:R-:W-:Y:S01]  /*c4a0*/  FFMA.FTZ R11, R9, R11, 1 ;  /* 0x3f800000090b7423 */ /* 0x000fe2000001000b */
[----:B------:R-:W-:Y:S01]  /*c4b0*/  FFMA.FTZ R9, R2, R4, R5 ;  /* 0x0000000402097223 */ /* 0x000fe20000010005 */
[----:B0-----:R-:W-:Y:S01]  /*c4c0*/  FMUL.FTZ R4, R10, UR16 ;  /* 0x000000100a047c20 */ /* 0x001fe20008410000 */
[----:B----4-:R-:W-:-:S02]  /*c4d0*/  SHF.L.U32 R10, R17, 0x10, RZ ;  /* 0x00000010110a7819 */ /* 0x010fc400000006ff */
[----:B------:R-:W4:Y:S01]  /*c4e0*/  LDL.LU R17, [R1+0x1b8] ;  /* 0x0001b80001117983 */ /* 0x000f220000300800 */
[----:B------:R-:W-:Y:S01]  /*c4f0*/  FMUL.FTZ R6, R8, R11 ;  /* 0x0000000b08067220 */ /* 0x000fe20000410000 */
[----:B------:R-:W-:-:S06]  /*c500*/  FMUL.FTZ R8, R9, -1.4426950216293334961 ;  /* 0xbfb8aa3b09087820 */ /* 0x000fcc0000410000 */
[----:B------:R-:W0:Y:S02]  /*c510*/  MUFU.EX2 R8, R8 ;  /* 0x0000000800087308 */ /* 0x000e240000000800 */
[----:B0-----:R-:W-:-:S04]  /*c520*/  FADD.FTZ R8, R8, 1 ;  /* 0x3f80000008087421 */ /* 0x001fc80000010000 */
[----:B------:R0:W1:Y:S02]  /*c530*/  MUFU.RCP R11, R8 ;  /* 0x00000008000b7308 */ /* 0x0000640000001000 */
[----:B0-----:R-:W-:Y:S02]  /*c540*/  SHF.L.U32 R8, R23, 0x10, RZ ;  /* 0x0000001017087819 */ /* 0x001fe400000006ff */
[----:B------:R-:W4:Y:S03]  /*c550*/  LDL.LU R23, [R1+0x348] ;  /* 0x0003480001177983 */ /* 0x000f260000300800 */
[----:B-1----:R-:W-:Y:S01]  /*c560*/  FMUL.FTZ R8, R8, R11 ;  /* 0x0000000b08087220 */ /* 0x002fe20000410000 */
[----:B------:R-:W-:Y:S01]  /*c570*/  FADD.FTZ R11, -R11, 1 ;  /* 0x3f8000000b0b7421 */ /* 0x000fe20000010100 */
[----:B------:R0:W-:Y:S03]  /*c580*/  STL [R1+0x184], R6 ;  /* 0x0001840601007387 */ /* 0x0001e60000100800 */
[----:B------:R-:W-:Y:S01]  /*c590*/  FFMA.FTZ R11, R9, R11, 1 ;  /* 0x3f800000090b7423 */ /* 0x000fe2000001000b */
[----:B------:R-:W-:-:S03]  /*c5a0*/  FFMA.FTZ R9, R0, R4, R3 ;  /* 0x0000000400097223 */ /* 0x000fc60000010003 */
[----:B0-----:R-:W-:Y:S01]  /*c5b0*/  FMUL.FTZ R6, R8, R11 ;  /* 0x0000000b08067220 */ /* 0x001fe20000410000 */
[----:B------:R-:W-:-:S06]  /*c5c0*/  FMUL.FTZ R8, R9, -1.4426950216293334961 ;  /* 0xbfb8aa3b09087820 */ /* 0x000fcc0000410000 */
[----:B------:R-:W0:Y:S02]  /*c5d0*/  MUFU.EX2 R8, R8 ;  /* 0x0000000800087308 */ /* 0x000e240000000800 */
[----:B0-----:R-:W-:-:S04]  /*c5e0*/  FADD.FTZ R8, R8, 1 ;  /* 0x3f80000008087421 */ /* 0x001fc80000010000 */
[----:B------:R0:W1:Y:S01]  /*c5f0*/  MUFU.RCP R11, R8 ;  /* 0x00000008000b7308 */ /* 0x0000620000001000 */
[----:B--2---:R-:W-:Y:S02]  /*c600*/  SHF.L.U32 R15, R16, 0x10, RZ ;  /* 0x00000010100f7819 */ /* 0x004fe400000006ff */
[----:B------:R-:W2:Y:S01]  /*c610*/  LDL.LU R16, [R1+0x114] ;  /* 0x0001140001107983 */ /* 0x000ea20000300800 */
[----:B0-----:R-:W-:Y:S01]  /*c620*/  SHF.L.U32 R8, R24, 0x10, RZ ;  /* 0x0000001018087819 */ /* 0x001fe200000006ff */
[----:B------:R-:W-:-:S04]  /*c630*/  FADD.FTZ R10, R10, -UR28 ;  /* 0x8000001c0a0a7e21 */ /* 0x000fc80008010000 */
[----:B-1----:R-:W-:Y:S01]  /*c640*/  FMUL.FTZ R8, R8, R11 ;  /* 0x0000000b08087220 */ /* 0x002fe20000410000 */
[----:B------:R-:W-:Y:S01]  /*c650*/  FADD.FTZ R11, -R11, 1 ;  /* 0x3f8000000b0b7421 */ /* 0x000fe20000010100 */
[----:B------:R0:W-:Y:S03]  /*c660*/  STL [R1+0x1ec], R4 ;  /* 0x0001ec0401007387 */ /* 0x0001e60000100800 */
[----:B------:R-:W-:Y:S01]  /*c670*/  FFMA.FTZ R11, R9, R11, 1 ;  /* 0x3f800000090b7423 */ /* 0x000fe2000001000b */
[----:B------:R1:W-:Y:S01]  /*c680*/  STL [R1+0x17c], R6 ;  /* 0x00017c0601007387 */ /* 0x0003e20000100800 */
[----:B0-----:R-:W-:Y:S02]  /*c690*/  FMUL.FTZ R4, R10, UR16 ;  /* 0x000000100a047c20 */ /* 0x001fe40008410000 */
[----:B-1----:R-:W-:Y:S02]  /*c6a0*/  FMUL.FTZ R6, R8, R11 ;  /* 0x0000000b08067220 */ /* 0x002fe40000410000 */
[----:B------:R-:W-:-:S04]  /*c6b0*/  FFMA.FTZ R8, R2, R4, R5 ;  /* 0x0000000402087223 */ /* 0x000fc80000010005 */
[----:B------:R-:W-:-:S06]  /*c6c0*/  FMUL.FTZ R9, R8, -1.4426950216293334961 ;  /* 0xbfb8aa3b08097820 */ /* 0x000fcc0000410000 */
[----:B------:R-:W0:Y:S02]  /*c6d0*/  MUFU.EX2 R9, R9 ;  /* 0x0000000900097308 */ /* 0x000e240000000800 */
[----:B0-----:R-:W-:-:S04]  /*c6e0*/  FADD.FTZ R9, R9, 1 ;  /* 0x3f80000009097421 */ /* 0x001fc80000010000 */
[----:B------:R3:W0:Y:S02]  /*c6f0*/  MUFU.RCP R10, R9 ;  /* 0x00000009000a7308 */ /* 0x0006240000001000 */
[----:B---3--:R-:W-:Y:S02]  /*c700*/  SHF.L.U32 R9, R18, 0x10, RZ ;  /* 0x0000001012097819 */ /* 0x008fe400000006ff */
[----:B------:R-:W3:Y:S03]  /*c710*/  LDL.LU R18, [R1+0x354] ;  /* 0x0003540001127983 */ /* 0x000ee60000300800 */
[----:B------:R-:W-:Y:S01]  /*c720*/  FADD.FTZ R9, R9, -UR28 ;  /* 0x8000001c09097e21 */ /* 0x000fe20008010000 */
[----:B------:R1:W-:Y:S01]  /*c730*/  STL [R1+0x1e8], R4 ;  /* 0x0001e80401007387 */ /* 0x0003e20000100800 */
[----:B0-----:R-:W-:Y:S01]  /*c740*/  FMUL.FTZ R25, R25, R10 ;  /* 0x0000000a19197220 */ /* 0x001fe20000410000 */
[----:B------:R-:W-:Y:S01]  /*c750*/  FADD.FTZ R10, -R10, 1 ;  /* 0x3f8000000a0a7421 */ /* 0x000fe20000010100 */
[----:B-1----:R-:W-:-:S03]  /*c760*/  FMUL.FTZ R4, R9, UR16 ;  /* 0x0000001009047c20 */ /* 0x002fc60008410000 */
[----:B------:R-:W-:Y:S01]  /*c770*/  FFMA.FTZ R10, R8, R10, 1 ;  /* 0x3f800000080a7423 */ /* 0x000fe2000001000a */
[----:B------:R-:W-:-:S04]  /*c780*/  FFMA.FTZ R8, R0, R4, R3 ;  /* 0x0000000400087223 */ /* 0x000fc80000010003 */
[----:B------:R-:W-:Y:S01]  /*c790*/  FMUL.FTZ R9, R8, -1.4426950216293334961 ;  /* 0xbfb8aa3b08097820 */ /* 0x000fe20000410000 */
[----:B----4-:R-:W-:Y:S02]  /*c7a0*/  SHF.L.U32 R24, R17, 0x10, RZ ;  /* 0x0000001011187819 */ /* 0x010fe400000006ff */
[----:B------:R-:W4:Y:S03]  /*c7b0*/  LDL.LU R17, [R1+0x11c] ;  /* 0x00011c0001117983 */ /* 0x000f260000300800 */
[----:B------:R-:W0:Y:S01]  /*c7c0*/  MUFU.EX2 R9, R9 ;  /* 0x0000000900097308 */ /* 0x000e220000000800 */
[----:B------:R-:W-:Y:S01]  /*c7d0*/  FMUL.FTZ R25, R25, R10 ;  /* 0x0000000a19197220 */ /* 0x000fe20000410000 */
[----:B0-----:R-:W-:-:S04]  /*c7e0*/  FADD.FTZ R9, R9, 1 ;  /* 0x3f80000009097421 */ /* 0x001fc80000010000 */
[----:B------:R0:W1:Y:S01]  /*c7f0*/  MUFU.RCP R10, R9 ;  /* 0x00000009000a7308 */ /* 0x0000620000001000 */
[----:B------:R1:W-:Y:S01]  /*c800*/  STL [R1+0x1e4], R4 ;  /* 0x0001e40401007387 */ /* 0x0003e20000100800 */
[----:B0-----:R-:W-:-:S05]  /*c810*/  SHF.L.U32 R9, R36, 0x10, RZ ;  /* 0x0000001024097819 */ /* 0x001fca00000006ff */
        /* <DEDUP_REMOVED lines=10> */
[----:B------:R0:W1:Y:S02]  /*c8c0*/  MUFU.RCP R10, R9 ;  /* 0x00000009000a7308 */ /* 0x0000640000001000 */
[----:B0-----:R-:W-:Y:S01]  /*c8d0*/  SHF.L.U32 R9, R23, 0x10, RZ ;  /* 0x0000001017097819 */ /* 0x001fe200000006ff */
[----:B------:R0:W-:Y:S04]  /*c8e0*/  STL [R1+0x120], R7 ;  /* 0x0001200701007387 */ /* 0x0001e80000100800 */
[----:B0-----:R-:W4:Y:S01]  /*c8f0*/  LDL.LU R7, [R1+0x35c] ;  /* 0x00035c0001077983 */ /* 0x001f220000300800 */
[----:B--2---:R-:W-:-:S03]  /*c900*/  SHF.L.U32 R23, R16, 0x10, RZ ;  /* 0x0000001010177819 */ /* 0x004fc600000006ff */
[----:B------:R-:W2:Y:S01]  /*c910*/  LDL.LU R16, [R1+0x350] ;  /* 0x0003500001107983 */ /* 0x000ea20000300800 */
[----:B------:R-:W-:Y:S01]  /*c920*/  FADD.FTZ R9, R9, -UR28 ;  /* 0x8000001c09097e21 */ /* 0x000fe20008010000 */
[----:B-1----:R-:W-:Y:S01]  /*c930*/  FMUL.FTZ R24, R24, R10 ;  /* 0x0000000a18187220 */ /* 0x002fe20000410000 */
        /* <DEDUP_REMOVED lines=12> */
[----:B---3--:R-:W-:-:S03]  /*ca00*/  SHF.L.U32 R18, R18, 0x10, RZ ;  /* 0x0000001012127819 */ /* 0x008fc600000006ff */
[----:B------:R-:W-:Y:S02]  /*ca10*/  FADD.FTZ R9, R9, -UR28 ;  /* 0x8000001c09097e21 */ /* 0x000fe40008010000 */
[----:B-1----:R-:W-:Y:S01]  /*ca20*/  FMUL.FTZ R18, R18, R10 ;  /* 0x0000000a12127220 */ /* 0x002fe20000410000 */
[----:B------:R-:W-:Y:S01]  /*ca30*/  FADD.FTZ R10, -R10, 1 ;  /* 0x3f8000000a0a7421 */ /* 0x000fe20000010100 */
[----:B------:R-:W-:-:S03]  /*ca40*/  FMUL.FTZ R4, R9, UR16 ;  /* 0x0000001009047c20 */ /* 0x000fc60008410000 */
[----:B------:R-:W-:Y:S01]  /*ca50*/  FFMA.FTZ R10, R8, R10, 1 ;  /* 0x3f800000080a7423 */ /* 0x000fe2000001000a */
[----:B------:R-:W-:-:S04]  /*ca60*/  FFMA.FTZ R8, R2, R4, R5 ;  /* 0x0000000402087223 */ /* 0x000fc80000010005 */
[----:B------:R-:W-:-:S06]  /*ca70*/  FMUL.FTZ R9, R8, -1.4426950216293334961 ;  /* 0xbfb8aa3b08097820 */ /* 0x000fcc0000410000 */
[----:B------:R-:W0:Y:S01]  /*ca80*/  MUFU.EX2 R9, R9 ;  /* 0x0000000900097308 */ /* 0x000e220000000800 */
[----:B------:R-:W-:Y:S01]  /*ca90*/  FMUL.FTZ R18, R18, R10 ;  /* 0x0000000a12127220 */ /* 0x000fe20000410000 */
[----:B0-----:R-:W-:-:S04]  /*caa0*/  FADD.FTZ R9, R9, 1 ;  /* 0x3f80000009097421 */ /* 0x001fc80000010000 */
[----:B------:R4:W0:Y:S02]  /*cab0*/  MUFU.RCP R10, R9 ;  /* 0x00000009000a7308 */ /* 0x0008240000001000 */
[----:B----4-:R-:W-:Y:S02]  /*cac0*/  SHF.L.U32 R9, R17, 0x10, RZ ;  /* 0x0000001011097819 */ /* 0x010fe400000006ff */
[----:B------:R-:W3:Y:S01]  /*cad0*/  LDL.LU R17, [R1+0x364] ;  /* 0x0003640001117983 */ /* 0x000ee20000300800 */
[----:B------:R-:W-:-:S03]  /*cae0*/  SHF.L.U32 R13, R21, 0x10, RZ ;  /* 0x00000010150d7819 */ /* 0x000fc600000006ff */
[----:B------:R-:W4:Y:S01]  /*caf0*/  LDL.LU R21, [R1+0x360] ;  /* 0x0003600001157983 */ /* 0x000f220000300800 */
        /* <DEDUP_REMOVED lines=10> */
[----:B------:R1:W-:Y:S04]  /*cba0*/  STL [R1+0x3c8], R20 ;  /* 0x0003c81401007387 */ /* 0x0003e80000100800 */
[----:B-1----:R-:W4:Y:S01]  /*cbb0*/  LDL.LU R20, [R1+0x368] ;  /* 0x0003680001147983 */ /* 0x002f220000300800 */
[----:B0-----:R-:W-:-:S04]  /*cbc0*/  FADD.FTZ R9, R9, 1 ;  /* 0x3f80000009097421 */ /* 0x001fc80000010000 */
[----:B------:R0:W1:Y:S02]  /*cbd0*/  MUFU.RCP R10, R9 ;  /* 0x00000009000a7308 */ /* 0x0000640000001000 */
[----:B0-----:R-:W-:Y:S01]  /*cbe0*/  SHF.L.U32 R9, R22, 0x10, RZ ;  /* 0x0000001016097819 */ /* 0x001fe200000006ff */
[----:B------:R0:W-:Y:S04]  /*cbf0*/  STL [R1+0x1d4], R4 ;  /* 0x0001d40401007387 */ /* 0x0001e80000100800 */
[----:B------:R-:W-:Y:S01]  /*cc00*/  FADD.FTZ R9, R9, -UR28 ;  /* 0x8000001c09097e21 */ /* 0x000fe20008010000 */
[----:B-1----:R-:W-:Y:S01]  /*cc10*/  FMUL.FTZ R13, R13, R10 ;  /* 0x0000000a0d0d7220 */ /* 0x002fe20000410000 */
[----:B------:R-:W-:Y:S02]  /*cc20*/  FADD.FTZ R10, -R10, 1 ;  /* 0x3f8000000a0a7421 */ /* 0x000fe40000010100 */
[----:B0-----:R-:W-:-:S02]  /*cc30*/  FMUL.FTZ R4, R9, UR16 ;  /* 0x0000001009047c20 */ /* 0x001fc40008410000 */
[----:B------:R-:W-:Y:S02]  /*cc40*/  FFMA.FTZ R10, R8, R10, 1 ;  /* 0x3f800000080a7423 */ /* 0x000fe4000001000a */
[----:B------:R-:W-:-:S04]  /*cc50*/  FFMA.FTZ R8, R2, R4, R5 ;  /* 0x0000000402087223 */ /* 0x000fc80000010005 */
[----:B------:R-:W-:-:S06]  /*cc60*/  FMUL.FTZ R9, R8, -1.4426950216293334961 ;  /* 0xbfb8aa3b08097820 */ /* 0x000fcc0000410000 */
[----:B------:R-:W0:Y:S01]  /*cc70*/  MUFU.EX2 R9, R9 ;  /* 0x0000000900097308 */ /* 0x000e220000000800 */
[----:B------:R-:W-:Y:S01]  /*cc80*/  FMUL.FTZ R13, R13, R10 ;  /* 0x0000000a0d0d7220 */ /* 0x000fe20000410000 */
[----:B0-----:R-:W-:-:S04]  /*cc90*/  FADD.FTZ R9, R9, 1 ;  /* 0x3f80000009097421 */ /* 0x001fc80000010000 */
[----:B------:R0:W1:Y:S02]  /*cca0*/  MUFU.RCP R10, R9 ;  /* 0x00000009000a7308 */ /* 0x0000640000001000 */
[----:B0-----:R-:W-:Y:S02]  /*ccb0*/  SHF.L.U32 R9, R7, 0x10, RZ ;  /* 0x0000001007097819 */ /* 0x001fe400000006ff */
[----:B------:R-:W4:Y:S01]  /*ccc0*/  LDL.LU R7, [R1+0x370] ;  /* 0x0003700001077983 */ /* 0x000f220000300800 */
[----:B--2---:R-:W-:-:S03]  /*ccd0*/  SHF.L.U32 R22, R16, 0x10, RZ ;  /* 0x0000001010167819 */ /* 0x004fc600000006ff */
[----:B------:R-:W2:Y:S01]  /*cce0*/  LDL.LU R16, [R1+0x36c] ;  /* 0x00036c0001107983 */ /* 0x000ea20000300800 */
[----:B------:R-:W-:Y:S01]  /*ccf0*/  FADD.FTZ R9, R9, -UR28 ;  /* 0x8000001c09097e21 */ /* 0x000fe20008010000 */
[----:B-1----:R-:W-:Y:S02]  /*cd00*/  FMUL.FTZ R22, R22, R10 ;  /* 0x0000000a16167220 */ /* 0x002fe40000410000 */
[----:B------:R0:W-:Y:S01]  /*cd10*/  STL [R1+0x1d0], R4 ;  /* 0x0001d00401007387 */ /* 0x0001e20000100800 */
[----:B------:R-:W-:-:S04]  /*cd20*/  FADD.FTZ R10, -R10, 1 ;  /* 0x3f8000000a0a7421 */ /* 0x000fc80000010100 */
[----:B------:R-:W-:Y:S01]  /*cd30*/  FFMA.FTZ R10, R8, R10, 1 ;  /* 0x3f800000080a7423 */ /* 0x000fe2000001000a */
[----:B0-----:R-:W-:-:S04]  /*cd40*/  FMUL.FTZ R4, R9, UR16 ;  /* 0x0000001009047c20 */ /* 0x001fc80008410000 */
[----:B------:R-:W-:-:S04]  /*cd50*/  FFMA.FTZ R8, R0, R4, R3 ;  /* 0x0000000400087223 */ /* 0x000fc80000010003 */
[----:B------:R-:W-:-:S06]  /*cd60*/  FMUL.FTZ R9, R8, -1.4426950216293334961 ;  /* 0xbfb8aa3b08097820 */ /* 0x000fcc0000410000 */
[----:B------:R-:W0:Y:S02]  /*cd70*/  MUFU.EX2 R9, R9 ;  /* 0x0000000900097308 */ /* 0x000e240000000800 */
[----:B0-----:R-:W-:-:S04]  /*cd80*/  FADD.FTZ R9, R9, 1 ;  /* 0x3f80000009097421 */ /* 0x001fc80000010000 */
[----:B------:R3:W0:Y:S01]  /*cd90*/  MUFU.RCP R11, R9 ;  /* 0x00000009000b7308 */ /* 0x0006220000001000 */
[----:B------:R-:W-:Y:S01]  /*cda0*/  FMUL.FTZ R22, R22, R10 ;  /* 0x0000000a16167220 */ /* 0x000fe20000410000 */
[----:B------:R1:W-:Y:S04]  /*cdb0*/  STL [R1+0x178], R6 ;  /* 0x0001780601007387 */ /* 0x0003e80000100800 */
[----:B-1----:R-:W2:Y:S01]  /*cdc0*/  LDL.LU R6, [R1+0x378] ;  /* 0x0003780001067983 */ /* 0x002ea20000300800 */
[----:B---3--:R-:W-:-:S03]  /*cdd0*/  SHF.L.U32 R9, R17, 0x10, RZ ;  /* 0x0000001011097819 */ /* 0x008fc600000006ff */
[----:B------:R-:W3:Y:S01]  /*cde0*/  LDL.LU R17, [R1+0x374] ;  /* 0x0003740001117983 */ /* 0x000ee20000300800 */
[----:B----4-:R-:W-:-:S03]  /*cdf0*/  SHF.L.U32 R10, R21, 0x10, RZ ;  /* 0x00000010150a7819 */ /* 0x010fc600000006ff */
[----:B------:R-:W4:Y:S01]  /*ce00*/  LDL.LU R21, [R1+0x37c] ;  /* 0x00037c0001157983 */ /* 0x000f220000300800 */
        /* <DEDUP_REMOVED lines=10> */
[----:B------:R-:W-:Y:S02]  /*ceb0*/  SHF.L.U32 R19, R20, 0x10, RZ ;  /* 0x0000001014137819 */ /* 0x000fe400000006ff */
[----:B------:R-:W4:Y:S01]  /*cec0*/  LDL.LU R20, [R1+0x380] ;  /* 0x0003800001147983 */ /* 0x000f220000300800 */
[----:B0-----:R-:W-:-:S04]  /*ced0*/  FADD.FTZ R10, R10, 1 ;  /* 0x3f8000000a0a7421 */ /* 0x001fc80000010000 */
[----:B------:R-:W0:Y:S01]  /*cee0*/  MUFU.RCP R11, R10 ;  /* 0x0000000a000b7308 */ /* 0x000e220000001000 */
[----:B------:R-:W-:Y:S01]  /*cef0*/  STL [R1+0x1b8], R4 ;  /* 0x0001b80401007387 */ /* 0x000fe20000100800 */
[----:B0-----:R-:W-:Y:S01]  /*cf00*/  FMUL.FTZ R19, R19, R11 ;  /* 0x0000000b13137220 */ /* 0x001fe20000410000 */
[----:B------:R-:W-:-:S04]  /*cf10*/  FADD.FTZ R11, -R11, 1 ;  /* 0x3f8000000b0b7421 */ /* 0x000fc80000010100 */
[----:B------:R-:W-:-:S04]  /*cf20*/  FFMA.FTZ R11, R8, R11, 1 ;  /* 0x3f800000080b7423 */ /* 0x000fc8000001000b */
[----:B------:R-:W-:Y:S01]  /*cf30*/  FMUL.FTZ R19, R19, R11 ;  /* 0x0000000b13137220 */ /* 0x000fe20000410000 */
[----:B------:R0:W-:Y:S04]  /*cf40*/  STL [R1+0x404], R37 ;  /* 0x0004042501007387 */ /* 0x0001e80000100800 */
[----:B0-----:R-:W4:Y:S01]  /*cf50*/  LDL.LU R37, [R1+0x394] ;  /* 0x0003940001257983 */ /* 0x001f220000300800 */
[----:B--2---:R-:W-:-:S03]  /*cf60*/  SHF.L.U32 R10, R16, 0x10, RZ ;  /* 0x00000010100a7819 */ /* 0x004fc600000006ff */
[----:B------:R-:W2:Y:S02]  /*cf70*/  LDL.LU R16, [R1+0x384] ;  /* 0x0003840001107983 */ /* 0x000ea40000300800 */
        /* <DEDUP_REMOVED lines=8> */
[----:B------:R-:W2:Y:S03]  /*d000*/  LDL.LU R7, [R1+0x388] ;  /* 0x0003880001077983 */ /* 0x000ea60000300800 */
[----:B------:R-:W-:Y:S01]  /*d010*/  FADD.FTZ R10, R10, -UR28 ;  /* 0x8000001c0a0a7e21 */ /* 0x000fe20008010000 */
[----:B------:R0:W-:Y:S03]  /*d020*/  STL [R1+0x1a4], R4 ;  /* 0x0001a40401007387 */ /* 0x0001e60000100800 */
[----:B0-----:R-:W-:-:S04]  /*d030*/  FMUL.FTZ R4, R10, UR16 ;  /* 0x000000100a047c20 */ /* 0x001fc80008410000 */
[----:B------:R-:W-:Y:S01]  /*d040*/  FFMA.FTZ R10, R2, R4, R5 ;  /* 0x00000004020a7223 */ /* 0x000fe20000010005 */
[----:B---3--:R-:W-:-:S05]  /*d050*/  SHF.L.U32 R17, R17, 0x10, RZ ;  /* 0x0000001011117819 */ /* 0x008fca00000006ff */
[----:B-1----:R-:W-:Y:S01]  /*d060*/  FMUL.FTZ R17, R17, R11 ;  /* 0x0000000b11117220 */ /* 0x002fe20000410000 */
[----:B------:R-:W-:-:S04]  /*d070*/  FADD.FTZ R11, -R11, 1 ;  /* 0x3f8000000b0b7421 */ /* 0x000fc80000010100 */
[----:B------:R-:W-:Y:S01]  /*d080*/  FFMA.FTZ R11, R8, R11, 1 ;  /* 0x3f800000080b7423 */ /* 0x000fe2000001000b */
[----:B------:R-:W-:-:S06]  /*d090*/  FMUL.FTZ R8, R10, -1.4426950216293334961 ;  /* 0xbfb8aa3b0a087820 */ /* 0x000fcc0000410000 */
[----:B------:R-:W0:Y:S02]  /*d0a0*/  MUFU.EX2 R8, R8 ;  /* 0x0000000800087308 */ /* 0x000e240000000800 */
[----:B0-----:R-:W-:-:S04]  /*d0b0*/  FADD.FTZ R8, R8, 1 ;  /* 0x3f80000008087421 */ /* 0x001fc80000010000 */
[----:B------:R0:W1:Y:S01]  /*d0c0*/  MUFU.RCP R12, R8 ;  /* 0x00000008000c7308 */ /* 0x0000620000001000 */
[----:B------:R-:W-:Y:S01]  /*d0d0*/  FMUL.FTZ R17, R17, R11 ;  /* 0x0000000b11117220 */ /* 0x000fe20000410000 */
[----:B----4-:R-:W-:Y:S02]  /*d0e0*/  SHF.L.U32 R11, R21, 0x10, RZ ;  /* 0x00000010150b7819 */ /* 0x010fe400000006ff */
        /* <DEDUP_REMOVED lines=12> */
[----:B------:R0:W1:Y:S02]  /*d1b0*/  MUFU.RCP R12, R11 ;  /* 0x0000000b000c7308 */ /* 0x0000640000001000 */
[----:B0-----:R-:W-:-:S05]  /*d1c0*/  SHF.L.U32 R11, R20, 0x10, RZ ;  /* 0x00000010140b7819 */ /* 0x001fca00000006ff */
[----:B------:R-:W-:-:S04]  /*d1d0*/  FADD.FTZ R11, R11, -UR28 ;  /* 0x8000001c0b0b7e21 */ /* 0x000fc80008010000 */
[----:B------:R-:W-:Y:S01]  /*d1e0*/  FMUL.FTZ R20, R11, UR16 ;  /* 0x000000100b147c20 */ /* 0x000fe20008410000 */
[----:B------:R0:W-:Y:S04]  /*d1f0*/  STL [R1+0x190], R4 ;  /* 0x0001900401007387 */ /* 0x0001e80000100800 */
[----:B------:R4:W-:Y:S04]  /*d200*/  STL [R1+0x400], R31 ;  /* 0x0004001f01007387 */ /* 0x0009e80000100800 */
[----:B0-----:R-:W3:Y:S04]  /*d210*/  LDL.LU R4, [R1+0x39c] ;  /* 0x00039c0001047983 */ /* 0x001ee80000300800 */
[----:B----4-:R-:W4:Y:S01]  /*d220*/  LDL.LU R31, [R1+0x398] ;  /* 0x00039800011f7983 */ /* 0x010f220000300800 */
[----:B--2---:R-:W-:-:S05]  /*d230*/  SHF.L.U32 R16, R16, 0x10, RZ ;  /* 0x0000001010107819 */ /* 0x004fca00000006ff */
        /* <DEDUP_REMOVED lines=8> */
[----:B------:R-:W0:Y:S01]  /*d2c0*/  MUFU.RCP R12, R11 ;  /* 0x0000000b000c7308 */ /* 0x000e220000001000 */
[----:B------:R-:W-:-:S05]  /*d2d0*/  SHF.L.U32 R14, R7, 0x10, RZ ;  /* 0x00000010070e7819 */ /* 0x000fca00000006ff */
        /* <DEDUP_REMOVED lines=47> */
[----:B------:R-:W-:Y:S04]  /*d5d0*/  STL [R1+0x3f4], R28 ;  /* 0x0003f41c01007387 */ /* 0x000fe80000100800 */
[----:B------:R4:W-:Y:S04]  /*d5e0*/  STL [R1+0x3e8], R26 ;  /* 0x0003e81a01007387 */ /* 0x0009e80000100800 */
[----:B------:R1:W-:Y:S04]  /*d5f0*/  STL [R1+0x3e0], R23 ;  /* 0x0003e01701007387 */ /* 0x0003e80000100800 */
[----:B0-----:R-:W3:Y:S04]  /*d600*/  LDL.LU R24, [R1+0x3a8] ;  /* 0x0003a80001187983 */ /* 0x001ee80000300800 */
[----:B----4-:R-:W4:Y:S04]  /*d610*/  LDL.LU R26, [R1+0x12c] ;  /* 0x00012c00011a7983 */ /* 0x010f280000300800 */
[----:B------:R-:W4:Y:S04]  /*d620*/  LDL.LU R29, [R1+0x3b0] ;  /* 0x0003b000011d7983 */ /* 0x000f280000300800 */
[----:B-1----:R-:W4:Y:S04]  /*d630*/  LDL.LU R23, [R1+0x3ac] ;  /* 0x0003ac0001177983 */ /* 0x002f280000300800 */
[----:B------:R-:W4:Y:S04]  /*d640*/  LDL.LU R28, [R1+0x3a4] ;  /* 0x0003a400011c7983 */ /* 0x000f280000300800 */
[----:B------:R0:W-:Y:S04]  /*d650*/  STL [R1+0x3e4], R13 ;  /* 0x0003e40d01007387 */ /* 0x0001e80000100800 */
[----:B------:R-:W4:Y:S01]  /*d660*/  LDL.LU R31, [R1+0x340] ;  /* 0x00034000011f7983 */ /* 0x000f220000300800 */
        /* <DEDUP_REMOVED lines=9> */
[----:B0-----:R-:W-:-:S03]  /*d700*/  FADD.FTZ R13, RZ, R27 ;  /* 0x0000001bff0d7221 */ /* 0x001fc60000010000 */
        /* <DEDUP_REMOVED lines=14> */
[-C--:B------:R-:W-:Y:S01]  /*d7f0*/  FFMA.FTZ R23, R26, R33.reuse, R23 ;  /* 0x000000211a177223 */ /* 0x080fe20000010017 */
        /* <DEDUP_REMOVED lines=12> */
[----:B---3--:R-:W-:Y:S01]  /*d8c0*/  FFMA.FTZ R15, R18, R32, R15 ;  /* 0x00000020120f7223 */ /* 0x008fe2000001000f */
[----:B--2---:R-:W-:Y:S01]  /*d8d0*/  FADD.FTZ R26, R24, R33 ;  /* 0x00000021181a7221 */ /* 0x004fe20000010000 */
[CC--:B------:R-:W-:Y:S01]  /*d8e0*/  FFMA.FTZ R24, R35.reuse, R33.reuse, R23 ;  /* 0x0000002123187223 */ /* 0x0c0fe20000010017 */
[----:B------:R-:W-:Y:S01]  /*d8f0*/  FMUL.FTZ R33, R2, R33 ;  /* 0x0000002102217220 */ /* 0x000fe20000410000 */
[----:B------:R-:W2:Y:S03]  /*d900*/  LDL.LU R23, [R1+0x320] ;  /* 0x0003200001177983 */ /* 0x000ea60000300800 */
[----:B------:R-:W-:-:S02]  /*d910*/  FFMA.FTZ R35, R35, R33, R31 ;  /* 0x0000002123237223 */ /* 0x000fc4000001001f */
[----:B------:R-:W3:Y:S02]  /*d920*/  LDL.LU R31, [R1+0x400] ;  /* 0x00040000011f7983 */ /* 0x000ee40000300800 */
[----:B------:R-:W-:Y:S02]  /*d930*/  FFMA.FTZ R18, R18, R36, R35 ;  /* 0x0000002412127223 */ /* 0x000fe40000010023 */
[----:B------:R-:W4:Y:S01]  /*d940*/  LDL.LU R35, [R1+0x3fc] ;  /* 0x0003fc0001237983 */ /* 0x000f220000300800 */
[----:B------:R-:W-:Y:S01]  /*d950*/  FADD.FTZ R28, R28, R33 ;  /* 0x000000211c1c7221 */ /* 0x000fe20000010000 */
[----:B------:R-:W-:Y:S01]  /*d960*/  FMUL.FTZ R33, R2, R37 ;  /* 0x0000002502217220 */ /* 0x000fe20000410000 */
[----:B------:R-:W-:Y:S02]  /*d970*/  FADD.FTZ R13, R13, R32 ;  /* 0x000000200d0d7221 */ /* 0x000fe40000010000 */
[----:B------:R-:W-:Y:S01]  /*d980*/  FADD.FTZ R32, R36, R28 ;  /* 0x0000001c24207221 */ /* 0x000fe20000010000 */
[C---:B------:R-:W-:Y:S01]  /*d990*/  FFMA.FTZ R18, R27.reuse, R33, R18 ;  /* 0x000000211b127223 */ /* 0x040fe20000010012 */
[----:B------:R-:W-:-:S02]  /*d9a0*/  FFMA.FTZ R28, R27, R37, R24 ;  /* 0x000000251b1c7223 */ /* 0x000fc40000010018 */
[----:B------:R-:W-:Y:S01]  /*d9b0*/  FADD.FTZ R33, R32, R33 ;  /* 0x0000002120217221 */ /* 0x000fe20000010000 */
[----:B------:R-:W-:Y:S01]  /*d9c0*/  FADD.FTZ R26, R26, R37 ;  /* 0x000000251a1a7221 */ /* 0x000fe20000010000 */
[----:B------:R-:W2:Y:S04]  /*d9d0*/  LDL.LU R24, [R1+0x130] ;  /* 0x0001300001187983 */ /* 0x000ea80000300800 */
[----:B------:R-:W2:Y:S04]  /*d9e0*/  LDL.LU R27, [R1+0x318] ;  /* 0x00031800011b7983 */ /* 0x000ea80000300800 */
[----:B------:R-:W2:Y:S01]  /*d9f0*/  LDL.LU R32, [R1+0x134] ;  /* 0x0001340001207983 */ /* 0x000ea20000300800 */
[-C--:B---3--:R-:W-:Y:S01]  /*da00*/  FMUL.FTZ R36, R0, R31.reuse ;  /* 0x0000001f00247220 */ /* 0x088fe20000410000 */
[----:B------:R-:W-:-:S03]  /*da10*/  FFMA.FTZ R15, R29, R31, R15 ;  /* 0x0000001f1d0f7223 */ /* 0x000fc6000001000f */
[----:B------:R-:W-:Y:S01]  /*da20*/  FFMA.FTZ R29, R29, R36, R18 ;  /* 0x000000241d1d7223 */ /* 0x000fe20000010012 */
[----:B----4-:R-:W-:Y:S01]  /*da30*/  FMUL.FTZ R37, R2, R35 ;  /* 0x0000002302257220 */ /* 0x010fe20000410000 */
[----:B------:R-:W-:Y:S01]  /*da40*/  FADD.FTZ R33, R36, R33 ;  /* 0x0000002124217221 */ /* 0x000fe20000010000 */
[----:B------:R-:W-:Y:S01]  /*da50*/  FADD.FTZ R13, R13, R31 ;  /* 0x0000001f0d0d7221 */ /* 0x000fe20000010000 */
[----:B------:R-:W-:Y:S01]  /*da60*/  FMUL.FTZ R31, R0, R30 ;  /* 0x0000001e001f7220 */ /* 0x000fe20000410000 */
[----:B------:R-:W-:Y:S01]  /*da70*/  FFMA.FTZ R36, R25, R37, R29 ;  /* 0x0000002519247223 */ /* 0x000fe2000001001d */
[----:B------:R-:W-:Y:S01]  /*da80*/  FADD.FTZ R37, R33, R37 ;  /* 0x0000002521257221 */ /* 0x000fe20000010000 */
[----:B------:R-:W3:Y:S02]  /*da90*/  LDL.LU R29, [R1+0x3f8] ;  /* 0x0003f800011d7983 */ /* 0x000ee40000300800 */
[----:B--2---:R-:W-:Y:S01]  /*daa0*/  FFMA.FTZ R36, R23, R31, R36 ;  /* 0x0000001f17247223 */ /* 0x004fe20000010024 */
[----:B------:R-:W-:Y:S01]  /*dab0*/  FADD.FTZ R37, R31, R37 ;  /* 0x000000251f257221 */ /* 0x000fe20000010000 */
[----:B------:R-:W2:Y:S04]  /*dac0*/  LDL.LU R18, [R1+0x310] ;  /* 0x0003100001127983 */ /* 0x000ea80000300800 */
[----:B------:R-:W4:Y:S01]  /*dad0*/  LDL.LU R31, [R1+0x31c] ;  /* 0x00031c00011f7983 */ /* 0x000f220000300800 */
[----:B------:R-:W-:Y:S01]  /*dae0*/  FFMA.FTZ R28, R25, R35, R28 ;  /* 0x00000023191c7223 */ /* 0x000fe2000001001c */
[----:B------:R-:W-:Y:S01]  /*daf0*/  FADD.FTZ R26, R26, R35 ;  /* 0x000000231a1a7221 */ /* 0x000fe20000010000 */
[----:B------:R-:W-:Y:S01]  /*db00*/  FMUL.FTZ R35, R2, R34 ;  /* 0x0000002202237220 */ /* 0x000fe20000410000 */
[----:B------:R-:W-:Y:S01]  /*db10*/  FFMA.FTZ R33, R23, R30, R15 ;  /* 0x0000001e17217223 */ /* 0x000fe2000001000f */
[----:B------:R-:W-:Y:S01]  /*db20*/  FADD.FTZ R13, R13, R30 ;  /* 0x0000001e0d0d7221 */ /* 0x000fe20000010000 */
[----:B------:R-:W2:Y:S01]  /*db30*/  LDL.LU R25, [R1+0x138] ;  /* 0x0001380001197983 */ /* 0x000ea20000300800 */
[----:B------:R-:W-:-:S03]  /*db40*/  FADD.FTZ R37, R37, R35 ;  /* 0x0000002325257221 */ /* 0x000fc60000010000 */
[----:B------:R-:W2:Y:S04]  /*db50*/  LDL.LU R15, [R1+0x2f0] ;  /* 0x0002f000010f7983 */ /* 0x000ea80000300800 */
[----:B------:R-:W2:Y:S01]  /*db60*/  LDL.LU R23, [R1+0x14c] ;  /* 0x00014c0001177983 */ /* 0x000ea20000300800 */
[C---:B----4-:R-:W-:Y:S01]  /*db70*/  FFMA.FTZ R30, R31.reuse, R34, R28 ;  /* 0x000000221f1e7223 */ /* 0x050fe2000001001c */
[----:B------:R-:W-:Y:S01]  /*db80*/  FFMA.FTZ R36, R31, R35, R36 ;  /* 0x000000231f247223 */ /* 0x000fe20000010024 */
[-C--:B---3--:R-:W-:Y:S01]  /*db90*/  FMUL.FTZ R31, R0, R29.reuse ;  /* 0x0000001d001f7220 */ /* 0x088fe20000410000 */
[----:B------:R-:W-:Y:S01]  /*dba0*/  FMUL.FTZ R35, R2, R24 ;  /* 0x0000001802237220 */ /* 0x000fe20000410000 */
[C---:B------:R-:W-:Y:S01]  /*dbb0*/  FFMA.FTZ R33, R27.reuse, R29, R33 ;  /* 0x0000001d1b217223 */ /* 0x040fe20000010021 */
[----:B------:R-:W-:Y:S01]  /*dbc0*/  FADD.FTZ R34, R26, R34 ;  /* 0x000000221a227221 */ /* 0x000fe20000010000 */
[----:B------:R-:W-:Y:S01]  /*dbd0*/  FFMA.FTZ R36, R27, R31, R36 ;  /* 0x0000001f1b247223 */ /* 0x000fe20000010024 */
[----:B------:R-:W-:Y:S01]  /*dbe0*/  FADD.FTZ R37, R31, R37 ;  /* 0x000000251f257221 */ /* 0x000fe20000010000 */
[----:B------:R-:W-:Y:S01]  /*dbf0*/  FADD.FTZ R29, R13, R29 ;  /* 0x0000001d0d1d7221 */ /* 0x000fe20000010000 */
[----:B------:R-:W3:Y:S01]  /*dc00*/  LDL.LU R26, [R1+0x2c0] ;  /* 0x0002c000011a7983 */ /* 0x000ee20000300800 */
[----:B--2---:R-:W-:Y:S01]  /*dc10*/  FFMA.FTZ R36, R18, R35, R36 ;  /* 0x0000002312247223 */ /* 0x004fe20000010024 */
[----:B------:R-:W-:-:S02]  /*dc20*/  FADD.FTZ R37, R37, R35 ;  /* 0x0000002325257221 */ /* 0x000fc40000010000 */
[----:B------:R-:W2:Y:S01]  /*dc30*/  LDL.LU R35, [R1+0x2f4] ;  /* 0x0002f40001237983 */ /* 0x000ea20000300800 */
[----:B------:R-:W-:Y:S01]  /*dc40*/  FMUL.FTZ R31, R0, R32 ;  /* 0x00000020001f7220 */ /* 0x000fe20000410000 */
[----:B------:R-:W-:Y:S01]  /*dc50*/  FFMA.FTZ R30, R18, R24, R30 ;  /* 0x00000018121e7223 */ /* 0x000fe2000001001e */
[----:B------:R-:W-:Y:S01]  /*dc60*/  FADD.FTZ R29, R29, R32 ;  /* 0x000000201d1d7221 */ /* 0x000fe20000010000 */
[----:B------:R-:W4:Y:S01]  /*dc70*/  LDL.LU R27, [R1+0x154] ;  /* 0x00015400011b7983 */ /* 0x000f220000300800 */
[----:B------:R-:W-:-:S03]  /*dc80*/  FADD.FTZ R37, R31, R37 ;  /* 0x000000251f257221 */ /* 0x000fc60000010000 */
[----:B------:R-:W3:Y:S01]  /*dc90*/  LDL.LU R18, [R1+0x158] ;  /* 0x0001580001127983 */ /* 0x000ee20000300800 */
[----:B------:R-:W-:-:S03]  /*dca0*/  FADD.FTZ R34, R34, R24 ;  /* 0x0000001822227221 */ /* 0x000fc60000010000 */
[----:B------:R-:W3:Y:S04]  /*dcb0*/  LDL.LU R13, [R1+0x2b4] ;  /* 0x0002b400010d7983 */ /* 0x000ee80000300800 */
[----:B------:R-:W3:Y:S04]  /*dcc0*/  LDL.LU R24, [R1+0x2b0] ;  /* 0x0002b00001187983 */ /* 0x000ee80000300800 */
[----:B------:R-:W3:Y:S01]  /*dcd0*/  LDL.LU R28, [R1+0x3f4] ;  /* 0x0003f400011c7983 */ /* 0x000ee20000300800 */
[C---:B--2---:R-:W-:Y:S01]  /*dce0*/  FFMA.FTZ R33, R35.reuse, R32, R33 ;  /* 0x0000002023217223 */ /* 0x044fe20000010021 */
[----:B------:R-:W-:Y:S01]  /*dcf0*/  FFMA.FTZ R36, R35, R31, R36 ;  /* 0x0000001f23247223 */ /* 0x000fe20000010024 */
[----:B------:R-:W-:Y:S01]  /*dd00*/  FMUL.FTZ R35, R2, R25 ;  /* 0x0000001902237220 */ /* 0x000fe20000410000 */
[----:B------:R-:W2:Y:S03]  /*dd10*/  LDL.LU R32, [R1+0x3f0] ;  /* 0x0003f00001207983 */ /* 0x000ea60000300800 */
[----:B------:R-:W-:Y:S01]  /*dd20*/  FFMA.FTZ R36, R15, R35, R36 ;  /* 0x000000230f247223 */ /* 0x000fe20000010024 */
[----:B------:R-:W-:-:S02]  /*dd30*/  FADD.FTZ R37, R37, R35 ;  /* 0x0000002325257221 */ /* 0x000fc40000010000 */
[----:B------:R-:W3:Y:S01]  /*dd40*/  LDL.LU R35, [R1+0x2c4] ;  /* 0x0002c40001237983 */ /* 0x000ee20000300800 */
[----:B------:R-:W-:Y:S01]  /*dd50*/  FMUL.FTZ R31, R0, R23 ;  /* 0x00000017001f7220 */ /* 0x000fe20000410000 */
[----:B------:R-:W-:Y:S01]  /*dd60*/  FFMA.FTZ R30, R15, R25, R30 ;  /* 0x000000190f1e7223 */ /* 0x000fe2000001001e */
[----:B------:R-:W-:Y:S01]  /*dd70*/  FADD.FTZ R34, R34, R25 ;  /* 0x0000001922227221 */ /* 0x000fe20000010000 */
[----:B------:R-:W-:Y:S01]  /*dd80*/  FADD.FTZ R29, R29, R23 ;  /* 0x000000171d1d7221 */ /* 0x000fe20000010000 */
[----:B------:R-:W-:Y:S01]  /*dd90*/  FADD.FTZ R37, R31, R37 ;  /* 0x000000251f257221 */ /* 0x000fe20000010000 */
[----:B------:R-:W2:Y:S02]  /*dda0*/  LDL.LU R15, [R1+0x164] ;  /* 0x00016400010f7983 */ /* 0x000ea40000300800 */
[----:B----4-:R-:W-:Y:S02]  /*ddb0*/  FADD.FTZ R29, R29, R27 ;  /* 0x0000001b1d1d7221 */ /* 0x010fe40000010000 */
[----:B------:R-:W4:Y:S01]  /*ddc0*/  LDL.LU R25, [R1+0x2a8] ;  /* 0x0002a80001197983 */ /* 0x000f220000300800 */
[C---:B---3--:R-:W-:Y:S01]  /*ddd0*/  FFMA.FTZ R33, R35.reuse, R23, R33 ;  /* 0x0000001723217223 */ /* 0x048fe20000010021 */
[----:B------:R-:W-:Y:S01]  /*dde0*/  FFMA.FTZ R36, R35, R31, R36 ;  /* 0x0000001f23247223 */ /* 0x000fe20000010024 */
[-C--:B--2---:R-:W-:Y:S01]  /*ddf0*/  FMUL.FTZ R35, R2, R32.reuse ;  /* 0x0000002002237220 */ /* 0x084fe20000410000 */
[----:B------:R-:W-:Y:S01]  /*de00*/  FMUL.FTZ R31, R0, R27 ;  /* 0x0000001b001f7220 */ /* 0x000fe20000410000 */
[----:B------:R-:W-:Y:S01]  /*de10*/  FFMA.FTZ R30, R26, R32, R30 ;  /* 0x000000201a1e7223 */ /* 0x000fe2000001001e */
[----:B------:R-:W-:Y:S01]  /*de20*/  FADD.FTZ R34, R34, R32 ;  /* 0x0000002022227221 */ /* 0x000fe20000010000 */
[----:B------:R-:W-:Y:S01]  /*de30*/  FFMA.FTZ R36, R26, R35, R36 ;  /* 0x000000231a247223 */ /* 0x000fe20000010024 */
[----:B------:R-:W-:Y:S01]  /*de40*/  FADD.FTZ R37, R37, R35 ;  /* 0x0000002325257221 */ /* 0x000fe20000010000 */
[----:B------:R-:W-:Y:S01]  /*de50*/  FMUL.FTZ R32, R2, R18 ;  /* 0x0000001202207220 */ /* 0x000fe20000410000 */
[C---:B------:R-:W-:Y:S01]  /*de60*/  FFMA.FTZ R33, R13.reuse, R27, R33 ;  /* 0x0000001b0d217223 */ /* 0x040fe20000010021 */
[----:B------:R-:W-:Y:S01]  /*de70*/  FFMA.FTZ R36, R13, R31, R36 ;  /* 0x0000001f0d247223 */ /* 0x000fe20000010024 */
[----:B------:R-:W-:Y:S01]  /*de80*/  FADD.FTZ R37, R31, R37 ;  /* 0x000000251f257221 */ /* 0x000fe20000010000 */
[----:B------:R-:W2:Y:S02]  /*de90*/  LDL.LU R23, [R1+0x290] ;  /* 0x0002900001177983 */ /* 0x000ea40000300800 */
[----:B------:R-:W-:Y:S01]  /*dea0*/  FFMA.FTZ R36, R24, R32, R36 ;  /* 0x0000002018247223 */ /* 0x000fe20000010024 */
[----:B------:R-:W-:Y:S01]  /*deb0*/  FADD.FTZ R37, R37, R32 ;  /* 0x0000002025257221 */ /* 0x000fe20000010000 */
[----:B------:R-:W3:Y:S04]  /*dec0*/  LDL.LU R27, [R1+0x3ec] ;  /* 0x0003ec00011b7983 */ /* 0x000ee80000300800 */
[----:B------:R-:W4:Y:S01]  /*ded0*/  LDL.LU R32, [R1+0x2ac] ;  /* 0x0002ac0001207983 */ /* 0x000f220000300800 */
[----:B------:R-:W-:Y:S01]  /*dee0*/  FADD.FTZ R29, R29, R28 ;  /* 0x0000001c1d1d7221 */ /* 0x000fe20000010000 */
[----:B------:R-:W-:-:S02]  /*def0*/  FMUL.FTZ R31, R0, R28 ;  /* 0x0000001c001f7220 */ /* 0x000fc40000410000 */
[----:B------:R-:W2:Y:S01]  /*df00*/  LDL.LU R26, [R1+0x168] ;  /* 0x00016800011a7983 */ /* 0x000ea20000300800 */
[----:B------:R-:W-:Y:S01]  /*df10*/  FFMA.FTZ R30, R24, R18, R30 ;  /* 0x00000012181e7223 */ /* 0x000fe2000001001e */
[----:B------:R-:W-:Y:S02]  /*df20*/  FADD.FTZ R34, R34, R18 ;  /* 0x0000001222227221 */ /* 0x000fe40000010000 */
[----:B------:R-:W2:Y:S04]  /*df30*/  LDL.LU R13, [R1+0x15c] ;  /* 0x00015c00010d7983 */ /* 0x000ea80000300800 */
[----:B------:R-:W2:Y:S01]  /*df40*/  LDL.LU R35, [R1+0x260] ;  /* 0x0002600001237983 */ /* 0x000ea20000300800 */
[----:B---3--:R-:W-:Y:S01]  /*df50*/  FADD.FTZ R29, R29, R27 ;  /* 0x0000001b1d1d7221 */ /* 0x008fe20000010000 */
[----:B----4-:R-:W-:Y:S01]  /*df60*/  FFMA.FTZ R33, R32, R28, R33 ;  /* 0x0000001c20217223 */ /* 0x010fe20000010021 */
[----:B------:R-:W-:Y:S01]  /*df70*/  FMUL.FTZ R28, R0, R27 ;  /* 0x0000001b001c7220 */ /* 0x000fe20000410000 */
[----:B------:R-:W-:Y:S01]  /*df80*/  FFMA.FTZ R30, R25, R15, R30 ;  /* 0x0000000f191e7223 */ /* 0x000fe2000001001e */
[----:B------:R-:W3:Y:S01]  /*df90*/  LDL.LU R24, [R1+0x160] ;  /* 0x0001600001187983 */ /* 0x000ee20000300800 */
[----:B--2---:R-:W-:-:S03]  /*dfa0*/  FFMA.FTZ R33, R23, R27, R33 ;  /* 0x0000001b17217223 */ /* 0x004fc60000010021 */
[----:B------:R-:W2:Y:S01]  /*dfb0*/  LDL.LU R27, [R1+0x264] ;  /* 0x00026400011b7983 */ /* 0x000ea20000300800 */
[----:B------:R-:W-:Y:S01]  /*dfc0*/  FADD.FTZ R34, R34, R15 ;  /* 0x0000000f22227221 */ /* 0x000fe20000010000 */
[----:B------:R-:W-:Y:S01]  /*dfd0*/  FFMA.FTZ R36, R32, R31, R36 ;  /* 0x0000001f20247223 */ /* 0x000fe20000010024 */
[----:B------:R-:W-:Y:S01]  /*dfe0*/  FADD.FTZ R37, R31, R37 ;  /* 0x000000251f257221 */ /* 0x000fe20000010000 */
[----:B------:R-:W-:Y:S01]  /*dff0*/  FMUL.FTZ R31, R2, R26 ;  /* 0x0000001a021f7220 */ /* 0x000fe20000410000 */
[----:B------:R-:W-:Y:S01]  /*e000*/  FADD.FTZ R34, R34, R26 ;  /* 0x0000001a22227221 */ /* 0x000fe20000010000 */
[----:B------:R-:W-:Y:S01]  /*e010*/  FMUL.FTZ R32, R2, R15 ;  /* 0x0000000f02207220 */ /* 0x000fe20000410000 */
[----:B------:R-:W4:Y:S03]  /*e020*/  LDL.LU R18, [R1+0x254] ;  /* 0x0002540001127983 */ /* 0x000f260000300800 */
[----:B------:R-:W-:Y:S01]  /*e030*/  FFMA.FTZ R36, R25, R32, R36 ;  /* 0x0000002019247223 */ /* 0x000fe20000010024 */
[----:B------:R-:W4:Y:S04]  /*e040*/  LDL.LU R15, [R1+0x150] ;  /* 0x00015000010f7983 */ /* 0x000f280000300800 */
[----:B------:R-:W4:Y:S01]  /*e050*/  LDL.LU R25, [R1+0x250] ;  /* 0x0002500001197983 */ /* 0x000f220000300800 */
[----:B------:R-:W-:-:S03]  /*e060*/  FADD.FTZ R37, R37, R32 ;  /* 0x0000002025257221 */ /* 0x000fc60000010000 */
[----:B------:R-:W4:Y:S01]  /*e070*/  LDL.LU R32, [R1+0x24c] ;  /* 0x00024c0001207983 */ /* 0x000f220000300800 */
[----:B--2---:R-:W-:-:S03]  /*e080*/  FFMA.FTZ R30, R27, R26, R30 ;  /* 0x0000001a1b1e7223 */ /* 0x004fc6000001001e */
[----:B------:R-:W2:Y:S01]  /*e090*/  LDL.LU R26, [R1+0x3e8] ;  /* 0x0003e800011a7983 */ /* 0x000ea20000300800 */
[----:B------:R-:W-:Y:S01]  /*e0a0*/  FFMA.FTZ R36, R23, R28, R36 ;  /* 0x0000001c17247223 */ /* 0x000fe20000010024 */
[----:B------:R-:W-:Y:S02]  /*e0b0*/  FADD.FTZ R37, R28, R37 ;  /* 0x000000251c257221 */ /* 0x000fe40000010000 */
[----:B------:R-:W2:Y:S01]  /*e0c0*/  LDL.LU R23, [R1+0x16c] ;  /* 0x00016c0001177983 */ /* 0x000ea20000300800 */
[----:B------:R-:W-:Y:S01]  /*e0d0*/  FFMA.FTZ R36, R27, R31, R36 ;  /* 0x0000001f1b247223 */ /* 0x000fe20000010024 */
[----:B------:R-:W-:Y:S01]  /*e0e0*/  FMUL.FTZ R27, R0, R13 ;  /* 0x0000000d001b7220 */ /* 0x000fe20000410000 */
[----:B------:R-:W-:Y:S01]  /*e0f0*/  FADD.FTZ R37, R37, R31 ;  /* 0x0000001f25257221 */ /* 0x000fe20000010000 */
[----:B---3--:R-:W-:Y:S01]  /*e100*/  FMUL.FTZ R28, R2, R24 ;  /* 0x00000018021c7220 */ /* 0x008fe20000410000 */
[----:B------:R-:W3:Y:S01]  /*e110*/  LDL.LU R31, [R1+0x170] ;  /* 0x00017000011f7983 */ /* 0x000ee20000300800 */
[----:B------:R-:W-:Y:S01]  /*e120*/  FFMA.FTZ R36, R35, R27, R36 ;  /* 0x0000001b23247223 */ /* 0x000fe20000010024 */
[----:B------:R-:W-:-:S03]  /*e130*/  FADD.FTZ R37, R27, R37 ;  /* 0x000000251b257221 */ /* 0x000fc60000010000 */
[----:B----4-:R-:W-:Y:S01]  /*e140*/  FFMA.FTZ R36, R18, R28, R36 ;  /* 0x0000001c12247223 */ /* 0x010fe20000010024 */
[----:B------:R-:W-:Y:S01]  /*e150*/  FADD.FTZ R37, R37, R28 ;  /* 0x0000001c25257221 */ /* 0x000fe20000010000 */
[----:B------:R-:W-:Y:S01]  /*e160*/  FMUL.FTZ R28, R2, R15 ;  /* 0x0000000f021c7220 */ /* 0x000fe20000410000 */
[----:B------:R-:W-:Y:S02]  /*e170*/  FFMA.FTZ R33, R35, R13, R33 ;  /* 0x0000000d23217223 */ /* 0x000fe40000010021 */
[----:B------:R-:W4:Y:S01]  /*e180*/  LDL.LU R35, [R1+0x174] ;  /* 0x0001740001237983 */ /* 0x000f220000300800 */
[----:B------:R-:W-:Y:S01]  /*e190*/  FADD.FTZ R29, R29, R13 ;  /* 0x0000000d1d1d7221 */ /* 0x000fe20000010000 */
[----:B------:R-:W-:Y:S02]  /*e1a0*/  FFMA.FTZ R30, R18, R24, R30 ;  /* 0x00000018121e7223 */ /* 0x000fe4000001001e */
[----:B------:R-:W4:Y:S01]  /*e1b0*/  LDL.LU R18, [R1+0x234] ;  /* 0x0002340001127983 */ /* 0x000f220000300800 */
[----:B------:R-:W-:-:S03]  /*e1c0*/  FADD.FTZ R34, R34, R24 ;  /* 0x0000001822227221 */ /* 0x000fc60000010000 */
[----:B------:R-:W4:Y:S01]  /*e1d0*/  LDL.LU R13, [R1+0x1c4] ;  /* 0x0001c400010d7983 */ /* 0x000f220000300800 */
[----:B------:R-:W-:-:S03]  /*e1e0*/  FFMA.FTZ R30, R32, R15, R30 ;  /* 0x0000000f201e7223 */ /* 0x000fc6000001001e */
[----:B------:R-:W4:Y:S01]  /*e1f0*/  LDL.LU R24, [R1+0x230] ;  /* 0x0002300001187983 */ /* 0x000f220000300800 */
[----:B--2---:R-:W-:-:S04]  /*e200*/  FMUL.FTZ R27, R0, R26 ;  /* 0x0000001a001b7220 */ /* 0x004fc80000410000 */
[----:B------:R-:W-:Y:S01]  /*e210*/  FFMA.FTZ R36, R25, R27, R36 ;  /* 0x0000001b19247223 */ /* 0x000fe20000010024 */
[----:B------:R-:W-:Y:S02]  /*e220*/  FADD.FTZ R37, R27, R37 ;  /* 0x000000251b257221 */ /* 0x000fe40000010000 */
[----:B------:R-:W2:Y:S01]  /*e230*/  LDL.LU R27, [R1+0x23c] ;  /* 0x00023c00011b7983 */ /* 0x000ea20000300800 */
[----:B------:R-:W-:Y:S01]  /*e240*/  FFMA.FTZ R36, R32, R28, R36 ;  /* 0x0000001c20247223 */ /* 0x000fe20000010024 */
[----:B------:R-:W-:Y:S02]  /*e250*/  FADD.FTZ R37, R37, R28 ;  /* 0x0000001c25257221 */ /* 0x000fe40000010000 */
[----:B------:R-:W4:Y:S01]  /*e260*/  LDL.LU R28, [R1+0x238] ;  /* 0x00023800011c7983 */ /* 0x000f220000300800 */
[----:B------:R-:W-:-:S03]  /*e270*/  FFMA.FTZ R33, R25, R26, R33 ;  /* 0x0000001a19217223 */ /* 0x000fc60000010021 */
[----:B------:R-:W4:Y:S04]  /*e280*/  LDL.LU R25, [R1+0x1c0] ;  /* 0x0001c00001197983 */ /* 0x000f280000300800 */
[----:B------:R-:W4:Y:S01]  /*e290*/  LDL.LU R32, [R1+0x228] ;  /* 0x0002280001207983 */ /* 0x000f220000300800 */
[----:B------:R-:W-:Y:S01]  /*e2a0*/  FADD.FTZ R29, R29, R26 ;  /* 0x0000001a1d1d7221 */ /* 0x000fe20000010000 */
[----:B------:R-:W-:-:S04]  /*e2b0*/  FMUL.FTZ R26, R0, R23 ;  /* 0x00000017001a7220 */ /* 0x000fc80000410000 */
[----:B------:R-:W-:Y:S01]  /*e2c0*/  FADD.FTZ R37, R26, R37 ;  /* 0x000000251a257221 */ /* 0x000fe20000010000 */
[----:B------:R-:W-:Y:S02]  /*e2d0*/  FADD.FTZ R34, R34, R15 ;  /* 0x0000000f22227221 */ /* 0x000fe40000010000 */
[----:B------:R-:W4:Y:S01]  /*e2e0*/  LDL.LU R15, [R1+0x1bc] ;  /* 0x0001bc00010f7983 */ /* 0x000f220000300800 */
[C---:B--2---:R-:W-:Y:S01]  /*e2f0*/  FFMA.FTZ R33, R27.reuse, R23, R33 ;  /* 0x000000171b217223 */ /* 0x044fe20000010021 */
[----:B------:R-:W-:Y:S01]  /*e300*/  FFMA.FTZ R36, R27, R26, R36 ;  /* 0x0000001a1b247223 */ /* 0x000fe20000010024 */
[----:B---3--:R-:W-:Y:S01]  /*e310*/  FMUL.FTZ R27, R2, R31 ;  /* 0x0000001f021b7220 */ /* 0x008fe20000410000 */
[----:B----4-:R-:W-:-:S03]  /*e320*/  FMUL.FTZ R26, R0, R35 ;  /* 0x00000023001a7220 */ /* 0x010fc60000410000 */
[----:B------:R-:W-:Y:S01]  /*e330*/  FFMA.FTZ R36, R28, R27, R36 ;  /* 0x0000001b1c247223 */ /* 0x000fe20000010024 */
[----:B------:R-:W-:Y:S01]  /*e340*/  FADD.FTZ R37, R37, R27 ;  /* 0x0000001b25257221 */ /* 0x000fe20000010000 */
[----:B------:R-:W-:Y:S02]  /*e350*/  FMUL.FTZ R27, R2, R13 ;  /* 0x0000000d021b7220 */ /* 0x000fe40000410000 */
        /* <DEDUP_REMOVED lines=8> */
[----:B------:R-:W-:Y:S01]  /*e3e0*/  FMUL.FTZ R27, R2, R15 ;  /* 0x0000000f021b7220 */ /* 0x000fe20000410000 */
[----:B------:R-:W-:Y:S02]  /*e3f0*/  FADD.FTZ R29, R29, R23 ;  /* 0x000000171d1d7221 */ /* 0x000fe40000010000 */
[----:B------:R-:W3:Y:S01]  /*e400*/  LDL.LU R23, [R1+0x1b4] ;  /* 0x0001b40001177983 */ /* 0x000ee20000300800 */
[----:B------:R-:W-:Y:S01]  /*e410*/  FADD.FTZ R37, R37, R27 ;  /* 0x0000001b25257221 */ /* 0x000fe20000010000 */
[----:B------:R-:W-:Y:S02]  /*e420*/  FFMA.FTZ R30, R28, R31, R30 ;  /* 0x0000001f1c1e7223 */ /* 0x000fe4000001001e */
[----:B------:R-:W4:Y:S01]  /*e430*/  LDL.LU R28, [R1+0x1b0] ;  /* 0x0001b000011c7983 */ /* 0x000f220000300800 */
[----:B------:R-:W-:Y:S01]  /*e440*/  FADD.FTZ R34, R34, R31 ;  /* 0x0000001f22227221 */ /* 0x000fe20000010000 */
[----:B------:R-:W-:-:S02]  /*e450*/  FFMA.FTZ R33, R18, R35, R33 ;  /* 0x0000002312217223 */ /* 0x000fc40000010021 */
[----:B------:R-:W4:Y:S01]  /*e460*/  LDL.LU R18, [R1+0x218] ;  /* 0x0002180001127983 */ /* 0x000f220000300800 */
[----:B------:R-:W-:-:S03]  /*e470*/  FADD.FTZ R29, R29, R35 ;  /* 0x000000231d1d7221 */ /* 0x000fc60000010000 */
[----:B------:R-:W4:Y:S01]  /*e480*/  LDL.LU R31, [R1+0x1ac] ;  /* 0x0001ac00011f7983 */ /* 0x000f220000300800 */
[----:B------:R-:W-:-:S03]  /*e490*/  FFMA.FTZ R30, R24, R13, R30 ;  /* 0x0000000d181e7223 */ /* 0x000fc6000001001e */
[----:B------:R-:W4:Y:S01]  /*e4a0*/  LDL.LU R35, [R1+0x1a8] ;  /* 0x0001a80001237983 */ /* 0x000f220000300800 */
[----:B------:R-:W-:-:S03]  /*e4b0*/  FFMA.FTZ R33, R32, R25, R33 ;  /* 0x0000001920217223 */ /* 0x000fc60000010021 */
[----:B------:R-:W4:Y:S04]  /*e4c0*/  LDL.LU R24, [R1+0x214] ;  /* 0x0002140001187983 */ /* 0x000f280000300800 */
[----:B------:R-:W4:Y:S01]  /*e4d0*/  LDL.LU R32, [R1+0x210] ;  /* 0x0002100001207983 */ /* 0x000f220000300800 */
[----:B--2---:R-:W-:-:S03]  /*e4e0*/  FFMA.FTZ R36, R26, R27, R36 ;  /* 0x0000001b1a247223 */ /* 0x004fc60000010024 */
[----:B------:R-:W2:Y:S01]  /*e4f0*/  LDL.LU R27, [R1+0x21c] ;  /* 0x00021c00011b7983 */ /* 0x000ea20000300800 */
[----:B------:R-:W-:Y:S01]  /*e500*/  FFMA.FTZ R30, R26, R15, R30 ;  /* 0x0000000f1a1e7223 */ /* 0x000fe2000001001e */
[----:B---3--:R-:W-:-:S04]  /*e510*/  FMUL.FTZ R26, R0, R23 ;  /* 0x00000017001a7220 */ /* 0x008fc80000410000 */
[----:B------:R-:W-:Y:S01]  /*e520*/  FADD.FTZ R37, R26, R37 ;  /* 0x000000251a257221 */ /* 0x000fe20000010000 */
[----:B------:R-:W-:Y:S02]  /*e530*/  FADD.FTZ R29, R29, R25 ;  /* 0x000000191d1d7221 */ /* 0x000fe40000010000 */
[----:B------:R-:W3:Y:S01]  /*e540*/  LDL.LU R25, [R1+0x1a0] ;  /* 0x0001a00001197983 */ /* 0x000ee20000300800 */
[C---:B--2---:R-:W-:Y:S01]  /*e550*/  FFMA.FTZ R33, R27.reuse, R23, R33 ;  /* 0x000000171b217223 */ /* 0x044fe20000010021 */
[----:B------:R-:W-:Y:S01]  /*e560*/  FFMA.FTZ R36, R27, R26, R36 ;  /* 0x0000001a1b247223 */ /* 0x000fe20000010024 */
[----:B----4-:R-:W-:Y:S01]  /*e570*/  FMUL.FTZ R27, R2, R28 ;  /* 0x0000001c021b7220 */ /* 0x010fe20000410000 */
        /* <DEDUP_REMOVED lines=10> */
[----:B---3--:R-:W-:Y:S01]  /*e620*/  FMUL.FTZ R26, R0, R25 ;  /* 0x00000019001a7220 */ /* 0x008fe20000410000 */
        /* <DEDUP_REMOVED lines=103> */
[----:B------:R-:W-:Y:S01]  /*eca0*/  FMUL.FTZ R24, R2, R23 ;  /* 0x0000001702187220 */ /* 0x000fe20000410000 */
        /* <DEDUP_REMOVED lines=66> */
.L_x_381:
        /* <DEDUP_REMOVED lines=47> */
.L_x_383:
[----:B------:R-:W-:Y:S05]  /*f3c0*/  BSYNC.RECONVERGENT B0 ;  /* 0x0000000000007941 */ /* 0x000fea0003800200 */
.L_x_382:
[----:B------:R-:W-:Y:S06]  /*f3d0*/  BAR.SYNC.DEFER_BLOCKING 0x0 ;  /* 0x0000000000007b1d */ /* 0x000fec0000010000 */
[----:B------:R-:W-:Y:S04]  /*f3e0*/  BSSY.RECONVERGENT B0, `(.L_x_384) ;  /* 0x0000063000007945 */ /* 0x000fe80003800200 */
[----:B------:R-:W-:Y:S05]  /*f3f0*/  @P0 BRA `(.L_x_385) ;  /* 0x0000000400840947 */ /* 0x000fea0003800000 */
[----:B------:R-:W-:Y:S01]  /*f400*/  ULEA UR5, UR7, UR6, 0x18 ;  /* 0x0000000607057291 */ /* 0x000fe2000f8ec0ff */
[----:B------:R-:W-:Y:S04]  /*f410*/  STL.128 [R1+0x3e0], R8 ;  /* 0x0003e00801007387 */ /* 0x000fe80000100c00 */
[----:B-----5:R-:W-:Y:S04]  /*f420*/  STL.128 [R1+0x3d0], R4 ;  /* 0x0003d00401007387 */ /* 0x020fe80000100c00 */
[----:B------:R-:W4:Y:S04]  /*f430*/  LDS.128 R8, [UR5+0x50] ;  /* 0x00005005ff087984 */ /* 0x000f280008000c00 */
[----:B------:R4:W-:Y:S04]  /*f440*/  STL [R1+0x3bc], R0 ;  /* 0x0003bc0001007387 */ /* 0x0009e80000100800 */
[----:B------:R-:W0:Y:S04]  /*f450*/  LDS.128 R24, [UR5+0x20] ;  /* 0x00002005ff187984 */ /* 0x000e280008000c00 */
[----:B--23--:R-:W2:Y:S04]  /*f460*/  LDS.128 R12, [UR5+0x30] ;  /* 0x00003005ff0c7984 */ /* 0x00cea80008000c00 */
[----:B------:R-:W-:Y:S04]  /*f470*/  LDS.128 R32, [UR5+0x40] ;  /* 0x00004005ff207984 */ /* 0x000fe80008000c00 */
[----:B------:R-:W-:Y:S01]  /*f480*/  STL [R1+0x3c0], R2 ;  /* 0x0003c00201007387 */ /* 0x000fe20000100800 */
[----:B----4-:R-:W-:-:S02]  /*f490*/  MOV R0, R11 ;  /* 0x0000000b00007202 */ /* 0x010fc40000000f00 */
[----:B------:R-:W-:Y:S02]  /*f4a0*/  MOV R4, R8 ;  /* 0x0000000800047202 */ /* 0x000fe40000000f00 */
[----:B------:R-:W-:Y:S02]  /*f4b0*/  MOV R30, R10 ;  /* 0x0000000a001e7202 */ /* 0x000fe40000000f00 */
[----:B------:R-:W-:Y:S02]  /*f4c0*/  MOV R29, R9 ;  /* 0x00000009001d7202 */ /* 0x000fe40000000f00 */
[----:B------:R-:W3:Y:S01]  /*f4d0*/  LDS.128 R8, [UR5+0x60] ;  /* 0x00006005ff087984 */ /* 0x000ee20008000c00 */
[----:B0-----:R-:W-:Y:S01]  /*f4e0*/  FADD.FTZ R24, R16, R24 ;  /* 0x0000001810187221 */ /* 0x001fe20000010000 */
[----:B------:R-:W-:Y:S01]  /*f4f0*/  FADD.FTZ R25, R17, R25 ;  /* 0x0000001911197221 */ /* 0x000fe20000010000 */
[----:B------:R-:W-:Y:S02]  /*f500*/  MOV R16, R0 ;  /* 0x0000000000107202 */ /* 0x000fe40000000f00 */
[----:B------:R-:W-:Y:S01]  /*f510*/  FADD.FTZ R24, R24, R26 ;  /* 0x0000001a18187221 */ /* 0x000fe20000010000 */
[----:B------:R-:W-:Y:S01]  /*f520*/  MOV R26, R4 ;  /* 0x00000004001a7202 */ /* 0x000fe20000000f00 */
[----:B------:R-:W-:-:S02]  /*f530*/  FADD.FTZ R25, R25, R27 ;  /* 0x0000001b19197221 */ /* 0x000fc40000010000 */
[----:B--2---:R-:W-:Y:S02]  /*f540*/  FADD.FTZ R12, R24, R12 ;  /* 0x0000000c180c7221 */ /* 0x004fe40000010000 */
[----:B------:R-:W-:Y:S02]  /*f550*/  FADD.FTZ R13, R25, R13 ;  /* 0x0000000d190d7221 */ /* 0x000fe40000010000 */
[----:B------:R-:W-:Y:S02]  /*f560*/  FADD.FTZ R12, R12, R14 ;  /* 0x0000000e0c0c7221 */ /* 0x000fe40000010000 */
[----:B------:R-:W-:Y:S01]  /*f570*/  FADD.FTZ R13, R13, R15 ;  /* 0x0000000f0d0d7221 */ /* 0x000fe20000010000 */
[----:B---3--:R-:W-:Y:S02]  /*f580*/  MOV R5, R8 ;  /* 0x0000000800057202 */ /* 0x008fe40000000f00 */
[----:B------:R-:W-:Y:S02]  /*f590*/  MOV R28, R9 ;  /* 0x00000009001c7202 */ /* 0x000fe40000000f00 */
[----:B------:R-:W-:-:S02]  /*f5a0*/  MOV R22, R10 ;  /* 0x0000000a00167202 */ /* 0x000fc40000000f00 */
[----:B------:R-:W-:Y:S02]  /*f5b0*/  MOV R19, R11 ;  /* 0x0000000b00137202 */ /* 0x000fe40000000f00 */
[----:B------:R-:W0:Y:S01]  /*f5c0*/  LDS.128 R8, [UR5+0x70] ;  /* 0x00007005ff087984 */ /* 0x000e220008000c00 */
[----:B------:R-:W-:-:S03]  /*f5d0*/  MOV R17, R5 ;  /* 0x0000000500117202 */ /* 0x000fc60000000f00 */
[----:B------:R-:W2:Y:S01]  /*f5e0*/  LDS.128 R4, [UR5+0x80] ;  /* 0x00008005ff047984 */ /* 0x000ea20008000c00 */
[----:B------:R-:W-:Y:S01]  /*f5f0*/  FADD.FTZ R32, R12, R32 ;  /* 0x000000200c207221 */ /* 0x000fe20000010000 */
[----:B------:R-:W-:Y:S01]  /*f600*/  MOV R12, R28 ;  /* 0x0000001c000c7202 */ /* 0x000fe20000000f00 */
[----:B------:R-:W-:Y:S02]  /*f610*/  FADD.FTZ R33, R13, R33 ;  /* 0x000000210d217221 */ /* 0x000fe40000010000 */
[----:B------:R-:W-:Y:S01]  /*f620*/  FADD.FTZ R13, R32, R34 ;  /* 0x00000022200d7221 */ /* 0x000fe20000010000 */
[----:B------:R-:W-:Y:S02]  /*f630*/  MOV R14, R30 ;  /* 0x0000001e000e7202 */ /* 0x000fe40000000f00 */
[----:B------:R-:W-:Y:S01]  /*f640*/  MOV R15, R29 ;  /* 0x0000001d000f7202 */ /* 0x000fe20000000f00 */
[----:B------:R-:W-:Y:S01]  /*f650*/  FADD.FTZ R13, R13, R26 ;  /* 0x0000001a0d0d7221 */ /* 0x000fe20000010000 */
[----:B------:R-:W-:Y:S01]  /*f660*/  MOV R32, R12 ;  /* 0x0000000c00207202 */ /* 0x000fe20000000f00 */
[----:B------:R-:W-:-:S02]  /*f670*/  FADD.FTZ R12, R33, R35 ;  /* 0x00000023210c7221 */ /* 0x000fc40000010000 */
[----:B------:R-:W-:Y:S02]  /*f680*/  FADD.FTZ R13, R13, R14 ;  /* 0x0000000e0d0d7221 */ /* 0x000fe40000010000 */
[----:B------:R-:W-:Y:S02]  /*f690*/  FADD.FTZ R12, R12, R15 ;  /* 0x0000000f0c0c7221 */ /* 0x000fe40000010000 */
[----:B------:R-:W-:Y:S02]  /*f6a0*/  FADD.FTZ R17, R13, R17 ;  /* 0x000000110d117221 */ /* 0x000fe40000010000 */
[----:B------:R-:W-:Y:S02]  /*f6b0*/  FADD.FTZ R16, R12, R16 ;  /* 0x000000100c107221 */ /* 0x000fe40000010000 */
[----:B------:R-:W-:Y:S01]  /*f6c0*/  FADD.FTZ R17, R17, R22 ;  /* 0x0000001611117221 */ /* 0x000fe20000010000 */
[----:B------:R-:W-:Y:S01]  /*f6d0*/  LDS.128 R12, [UR5+0xb0] ;  /* 0x0000b005ff0c7984 */ /* 0x000fe20008000c00 */
[----:B------:R-:W-:-:S04]  /*f6e0*/  FADD.FTZ R16, R16, R32 ;  /* 0x0000002010107221 */ /* 0x000fc80000010000 */
[----:B------:R-:W-:Y:S01]  /*f6f0*/  FADD.FTZ R32, R16, R19 ;  /* 0x0000001310207221 */ /* 0x000fe20000010000 */
[----:B0-----:R-:W-:Y:S02]  /*f700*/  MOV R2, R10 ;  /* 0x0000000a00027202 */ /* 0x001fe40000000f00 */
[----:B------:R-:W-:Y:S02]  /*f710*/  MOV R0, R9 ;  /* 0x0000000900007202 */ /* 0x000fe40000000f00 */
[----:B------:R-:W-:Y:S02]  /*f720*/  MOV R31, R11 ;  /* 0x0000000b001f7202 */ /* 0x000fe40000000f00 */
[----:B-1----:R-:W-:Y:S02]  /*f730*/  MOV R18, R8 ;  /* 0x0000000800127202 */ /* 0x002fe40000000f00 */
[----:B------:R-:W-:Y:S01]  /*f740*/  MOV R27, R2 ;  /* 0x00000002001b7202 */ /* 0x000fe20000000f00 */
[----:B------:R4:W5:Y:S01]  /*f750*/  LDL.LU.128 R8, [R1+0x3e0] ;  /* 0x0003e00001087983 */ /* 0x0009620000300c00 */
[----:B------:R-:W-:Y:S01]  /*f760*/  MOV R24, R0 ;  /* 0x0000000000187202 */ /* 0x000fe20000000f00 */
[----:B------:R-:W-:Y:S01]  /*f770*/  FADD.FTZ R22, R17, R18 ;  /* 0x0000001211167221 */ /* 0x000fe20000010000 */
[----:B------:R-:W-:Y:S01]  /*f780*/  MOV R25, R31 ;  /* 0x0000001f00197202 */ /* 0x000fe20000000f00 */
[----:B------:R-:W-:Y:S01]  /*f790*/  LDS.128 R16, [UR5+0xc0] ;  /* 0x0000c005ff107984 */ /* 0x000fe20008000c00 */
[----:B------:R-:W-:-:S02]  /*f7a0*/  MOV R33, R24 ;  /* 0x0000001800217202 */ /* 0x000fc40000000f00 */
[----:B------:R-:W-:Y:S01]  /*f7b0*/  MOV R35, R27 ;  /* 0x0000001b00237202 */ /* 0x000fe20000000f00 */
[----:B------:R-:W0:Y:S01]  /*f7c0*/  LDS.128 R28, [UR5+0x90] ;  /* 0x00009005ff1c7984 */ /* 0x000e220008000c00 */
[----:B--2---:R-:W-:Y:S01]  /*f7d0*/  MOV R23, R4 ;  /* 0x0000000400177202 */ /* 0x004fe20000000f00 */
[----:B------:R-:W-:Y:S01]  /*f7e0*/  FADD.FTZ R32, R32, R33 ;  /* 0x0000002120207221 */ /* 0x000fe20000010000 */
[----:B------:R-:W-:Y:S01]  /*f7f0*/  MOV R34, R25 ;  /* 0x0000001900227202 */ /* 0x000fe20000000f00 */
[----:B------:R-:W-:Y:S01]  /*f800*/  FADD.FTZ R22, R22, R35 ;  /* 0x0000002316167221 */ /* 0x000fe20000010000 */
[----:B------:R-:W-:Y:S01]  /*f810*/  MOV R2, R5 ;  /* 0x0000000500027202 */ /* 0x000fe20000000f00 */
[----:B------:R-:W1:Y:S01]  /*f820*/  LDS.128 R24, [UR5+0xa0] ;  /* 0x0000a005ff187984 */ /* 0x000e620008000c00 */
[----:B------:R-:W-:Y:S01]  /*f830*/  MOV R0, R6 ;  /* 0x0000000600007202 */ /* 0x000fe20000000f00 */
[----:B------:R-:W-:Y:S01]  /*f840*/  FADD.FTZ R32, R32, R34 ;  /* 0x0000002220207221 */ /* 0x000fe20000010000 */
[----:B------:R-:W-:Y:S01]  /*f850*/  FADD.FTZ R33, R22, R23 ;  /* 0x0000001716217221 */ /* 0x000fe20000010000 */
[----:B------:R-:W-:Y:S01]  /*f860*/  MOV R37, R7 ;  /* 0x0000000700257202 */ /* 0x000fe20000000f00 */
[----:B------:R-:W2:Y:S01]  /*f870*/  LDS.64 R22, [UR5+0xd0] ;  /* 0x0000d005ff167984 */ /* 0x000ea20008000a00 */
[----:B------:R-:W-:Y:S01]  /*f880*/  FADD.FTZ R32, R32, R2 ;  /* 0x0000000220207221 */ /* 0x000fe20000010000 */
[----:B------:R-:W-:-:S02]  /*f890*/  FADD.FTZ R33, R33, R0 ;  /* 0x0000000021217221 */ /* 0x000fc40000010000 */
[----:B------:R4:W5:Y:S04]  /*f8a0*/  LDL.LU.128 R4, [R1+0x3d0] ;  /* 0x0003d00001047983 */ /* 0x0009680000300c00 */
[----:B------:R4:W5:Y:S04]  /*f8b0*/  LDL.LU R2, [R1+0x3c0] ;  /* 0x0003c00001027983 */ /* 0x0009680000300800 */
[----:B------:R4:W5:Y:S01]  /*f8c0*/  LDL.LU R0, [R1+0x3bc] ;  /* 0x0003bc0001007983 */ /* 0x0009620000300800 */
[----:B------:R-:W-:Y:S02]  /*f8d0*/  FADD.FTZ R32, R32, R37 ;  /* 0x0000002520207221 */ /* 0x000fe40000010000 */
[----:B------:R-:W3:Y:S01]  /*f8e0*/  S2R R37, SR_TID.X ;  /* 0x0000000000257919 */ /* 0x000ee20000002100 */
        /* <DEDUP_REMOVED lines=16> */
[----:B--2---:R-:W-:Y:S01]  /*f9f0*/  FADD.FTZ R16, R33, R22 ;  /* 0x0000001621107221 */ /* 0x004fe20000010000 */
[----:B---34-:R-:W-:-:S07]  /*fa00*/  FADD.FTZ R17, R32, R23 ;  /* 0x0000001720117221 */ /* 0x018fce0000010000 */
.L_x_385:
[----:B------:R-:W-:Y:S05]  /*fa10*/  BSYNC.RECONVERGENT B0 ;  /* 0x0000000000007941 */ /* 0x000fea0003800200 */
.L_x_384:
        /* <DEDUP_REMOVED lines=8> */
[----:B------:R4:W-:Y:S04]  /*faa0*/  STL [R1+0x3bc], R0 ;  /* 0x0003bc0001007387 */ /* 0x0009e80000100800 */
[----:B------:R-:W0:Y:S04]  /*fab0*/  LDS.128 R32, [R36+0x900] ;  /* 0x0009000024207984 */ /* 0x000e280000000c00 */
[----:B------:R0:W-:Y:S04]  /*fac0*/  STL [R1+0x3c0], R2 ;  /* 0x0003c00201007387 */ /* 0x0001e80000100800 */
[----:B------:R-:W-:Y:S04]  /*fad0*/  STL [R1+0x3e4], R21 ;  /* 0x0003e41501007387 */ /* 0x000fe80000100800 */
[----:B------:R-:W-:Y:S04]  /*fae0*/  STL [R1+0x3e0], R20 ;  /* 0x0003e01401007387 */ /* 0x000fe80000100800 */
[----:B------:R-:W-:Y:S04]  /*faf0*/  STL [R1+0x3dc], R17 ;  /* 0x0003dc1101007387 */ /* 0x000fe80000100800 */
[----:B------:R-:W-:Y:S04]  /*fb00*/  STL [R1+0x3d8], R16 ;  /* 0x0003d81001007387 */ /* 0x000fe80000100800 */
[----:B------:R-:W0:Y:S04]  /*fb10*/  LDS.128 R24, [R36+0x300] ;  /* 0x0003000024187984 */ /* 0x000e280000000c00 */
[----:B------:R-:W-:Y:S01]  /*fb20*/  STL [R1+0x3c4], R3 ;  /* 0x0003c40301007387 */ /* 0x000fe20000100800 */
[----:B----4-:R-:W-:-:S03]  /*fb30*/  MOV R0, R4 ;  /* 0x0000000400007202 */ /* 0x010fc60000000f00 */
[----:B--23--:R-:W-:Y:S01]  /*fb40*/  LDS.128 R12, [R36+0x600] ;  /* 0x00060000240c7984 */ /* 0x00cfe20000000c00 */
[----:B------:R-:W-:Y:S02]  /*fb50*/  MOV R23, R5 ;  /* 0x0000000500177202 */ /* 0x000fe40000000f00 */
[----:B-1----:R-:W-:Y:S02]  /*fb60*/  MOV R18, R6 ;  /* 0x0000000600127202 */ /* 0x002fe40000000f00 */
[----:B------:R-:W-:Y:S02]  /*fb70*/  MOV R19, R7 ;  /* 0x0000000700137202 */ /* 0x000fe40000000f00 */
[----:B------:R-:W1:Y:S01]  /*fb80*/  LDS.128 R4, [R36+0xf00] ;  /* 0x000f000024047984 */ /* 0x000e620000000c00 */
[----:B0-----:R-:W-:Y:S02]  /*fb90*/  MOV R2, R34 ;  /* 0x0000002200027202 */ /* 0x001fe40000000f00 */
[----:B------:R-:W-:-:S02]  /*fba0*/  MOV R30, R35 ;  /* 0x00000023001e7202 */ /* 0x000fc40000000f00 */
[----:B------:R-:W-:Y:S02]  /*fbb0*/  MOV R29, R33 ;  /* 0x00000021001d7202 */ /* 0x000fe40000000f00 */
[----:B------:R-:W-:Y:S02]  /*fbc0*/  MOV R28, R32 ;  /* 0x00000020001c7202 */ /* 0x000fe40000000f00 */
[----:B------:R-:W0:Y:S01]  /*fbd0*/  LDS.128 R32, [R36+0x1500] ;  /* 0x0015000024207984 */ /* 0x000e220000000c00 */
[----:B------:R-:W-:Y:S01]  /*fbe0*/  FADD.FTZ R24, R8, R24 ;  /* 0x0000001808187221 */ /* 0x000fe20000010000 */
[----:B------:R-:W-:Y:S01]  /*fbf0*/  FADD.FTZ R8, R9, R25 ;  /* 0x0000001909087221 */ /* 0x000fe20000010000 */
[----:B------:R-:W-:Y:S02]  /*fc00*/  MOV R25, R2 ;  /* 0x0000000200197202 */ /* 0x000fe40000000f00 */
[----:B------:R-:W-:Y:S02]  /*fc10*/  MOV R9, R0 ;  /* 0x0000000000097202 */ /* 0x000fe40000000f00 */
[----:B-1----:R-:W-:Y:S01]  /*fc20*/  MOV R31, R5 ;  /* 0x00000005001f7202 */ /* 0x002fe20000000f00 */
        /* <DEDUP_REMOVED lines=45> */
[----:B------:R-:W-:Y:S01]  /*ff00*/  MOV R24, R28 ;  /* 0x0000001c00187202 */ /* 0x000fe20000000f00 */
[----:B------:R0:W-:Y:S02]  /*ff10*/  STL [R1+0x40c], R2 ;  /* 0x00040c0201007387 */ /* 0x0001e40000100800 */
        /* <DEDUP_REMOVED lines=82> */
.L_x_387:
[----:B------:R-:W-:Y:S05]  /*10440*/  BSYNC.RECONVERGENT B0 ;  /* 0x0000000000007941 */ /* 0x000fea0003800200 */
.L_x_386:
[----:B------:R-:W-:Y:S04]  /*10450*/  BSSY.RECONVERGENT B0, `(.L_x_388) ;  /* 0x000001e000007945 */ /* 0x000fe80003800200 */
[----:B------:R-:W-:Y:S05]  /*10460*/  @P3 BRA `(.L_x_389) ;  /* 0x0000000000703947 */ /* 0x000fea0003800000 */
[----:B------:R-:W1:Y:S01]  /*10470*/  LDC.64 R14, c[0x0][0x3f8] ;  /* 0x0000fe00ff0e7b82 */ /* 0x000e620000000a00 */
[----:B------:R-:W-:-:S05]  /*10480*/  MOV R22, UR13 ;  /* 0x0000000d00167c02 */ /* 0x000fca0008000f00 */
[----:B----4-:R-:W-:Y:S02]  /*10490*/  IMAD R23, R22, 0x30, R37 ;  /* 0x0000003016177824 */ /* 0x010fe400078e0225 */
[----:B--23--:R-:W2:Y:S01]  /*104a0*/  LDC.64 R12, c[0x0][0x3d8] ;  /* 0x0000f600ff0c7b82 */ /* 0x00cea20000000a00 */
        /* <DEDUP_REMOVED lines=24> */
.L_x_389:
[----:B------:R-:W-:Y:S05]  /*10630*/  BSYNC.RECONVERGENT B0 ;  /* 0x0000000000007941 */ /* 0x000fea0003800200 */
.L_x_388:
        /* <DEDUP_REMOVED lines=17> */
[----:B------:R-:W-:Y:S02]  /*10750*/  MOV R15, UR7 ;  /* 0x00000007000f7c02 */ /* 0x000fe40008000f00 */
[----:B------:R-:W-:Y:S01]  /*10760*/  UIADD3 UR5, UPT, UPT, -UR5, 0x1, URZ ;  /* 0x0000000105057890 */ /* 0x000fe2000fffe1ff */
[----:B--2---:R-:W-:-:S05]  /*10770*/  MOV R13, UR13 ;  /* 0x0000000d000d7c02 */ /* 0x004fca0008000f00 */
        /* <DEDUP_REMOVED lines=14> */
.L_x_393:
[----:B------:R-:W2:Y:S04]  /*10860*/  LDG.E.STRONG.GPU R10, desc[UR10][R14.64] ;  /* 0x0000000a0e0a7981 */ /* 0x000ea8000c1ef900 */
[----:B--2---:R-:W-:Y:S04]  /*10870*/  CCTL.IVALL ;  /* 0x00000000ff00798f */ /* 0x004fe80002000000 */
[----:B------:R0:W-:Y:S01]  /*10880*/  STL [R1], R10 ;  /* 0x0000000a01007387 */ /* 0x0001e20000100800 */
[----:B------:R-:W-:-:S13]  /*10890*/  ISETP.NE.AND P0, PT, R10, UR5, PT ;  /* 0x000000050a007c0c */ /* 0x000fda000bf05270 */
[----:B0-----:R-:W-:Y:S05]  /*108a0*/  @P0 BRA `(.L_x_393) ;  /* 0xfffffffc00ec0947 */ /* 0x001fea000383ffff */
.L_x_392:
[----:B------:R-:W-:Y:S05]  /*108b0*/  BSYNC.RECONVERGENT B0 ;  /* 0x0000000000007941 */ /* 0x000fea0003800200 */
.L_x_391:
        /* <DEDUP_REMOVED lines=15> */
.L_x_395:
        /* <DEDUP_REMOVED lines=10> */
[----:B------:R-:W-:Y:S01]  /*10a50*/  MOV R23, UR17 ;  /* 0x0000001100177c02 */ /* 0x000fe20008000f00 */
[----:B------:R-:W-:Y:S01]  /*10a60*/  UIADD3 UR27, UPT, UPT, UR5, 0x4, URZ ;  /* 0x00000004051b7890 */ /* 0x000fe2000fffe0ff */
[----:B------:R-:W-:Y:S02]  /*10a70*/  MOV R19, UR13 ;  /* 0x0000000d00137c02 */ /* 0x000fe40008000f00 */
[----:B------:R-:W-:-:S02]  /*10a80*/  MOV R15, UR21 ;  /* 0x00000015000f7c02 */ /* 0x000fc40008000f00 */
[C---:B0-----:R-:W-:Y:S01]  /*10a90*/  ISETP.NE.AND P0, PT, R12.reuse, UR24, PT ;  /* 0x000000180c007c0c */ /* 0x041fe2000bf05270 */
[----:B------:R-:W-:Y:S01]  /*10aa0*/  UIADD3 UR24, UPT, UPT, UR5, 0x5, URZ ;  /* 0x0000000505187890 */ /* 0x000fe2000fffe0ff */
[C---:B------:R-:W-:Y:S01]  /*10ab0*/  ISETP.NE.AND P4, PT, R12.reuse, UR25, PT ;  /* 0x000000190c007c0c */ /* 0x040fe2000bf85270 */
[----:B------:R-:W-:Y:S01]  /*10ac0*/  UIADD3 UR25, UPT, UPT, UR5, 0x6, URZ ;  /* 0x0000000605197890 */ /* 0x000fe2000fffe0ff */
[C---:B------:R-:W-:Y:S02]  /*10ad0*/  ISETP.NE.OR P0, PT, R37.reuse, RZ, !P0 ;  /* 0x000000ff2500720c */ /* 0x040fe40004705670 */
[C---:B------:R-:W-:Y:S01]  /*10ae0*/  ISETP.NE.AND P3, PT, R12.reuse, UR26, PT ;  /* 0x0000001a0c007c0c */ /* 0x040fe2000bf65270 */
[----:B------:R-:W-:Y:S01]  /*10af0*/  UIADD3 UR26, UPT, UPT, UR5, 0x7, URZ ;  /* 0x00000007051a7890 */ /* 0x000fe2000fffe0ff */
[----:B------:R-:W-:Y:S02]  /*10b00*/  ISETP.NE.OR P4, PT, R37, RZ, !P4 ;  /* 0x000000ff2500720c */ /* 0x000fe40006785670 */
[----:B------:R-:W-:-:S02]  /*10b10*/  ISETP.NE.AND P2, PT, R12, UR27, PT ;  /* 0x0000001b0c007c0c */ /* 0x000fc4000bf45270 */
[C---:B------:R-:W-:Y:S02]  /*10b20*/  ISETP.NE.OR P3, PT, R37.reuse, RZ, !P3 ;  /* 0x000000ff2500720c */ /* 0x040fe40005f65670 */
[----:B------:R-:W-:Y:S02]  /*10b30*/  ISETP.NE.OR P2, PT, R37, RZ, !P2 ;  /* 0x000000ff2500720c */ /* 0x000fe40005745670 */
[C---:B------:R-:W-:Y:S01]  /*10b40*/  ISETP.NE.AND P6, PT, R12.reuse, UR25, PT ;  /* 0x000000190c007c0c */ /* 0x040fe2000bfc5270 */
[----:B------:R-:W-:Y:S01]  /*10b50*/  @!P0 IMAD.WIDE.U32 R24, R25, 0x8, R8 ;  /* 0x0000000819188825 */ /* 0x000fe200078e0008 */
[----:B------:R-:W-:-:S03]  /*10b60*/  ISETP.NE.AND P5, PT, R12, UR26, PT ;  /* 0x0000001a0c007c0c */ /* 0x000fc6000bfa5270 */
[--C-:B------:R-:W-:Y:S01]  /*10b70*/  @!P4 IMAD.WIDE.U32 R22, R23, 0x8, R8.reuse ;  /* 0x000000081716c825 */ /* 0x100fe200078e0008 */
[----:B------:R-:W-:Y:S01]  /*10b80*/  ISETP.NE.OR P6, PT, R37, RZ, !P6 ;  /* 0x000000ff2500720c */ /* 0x000fe200077c5670 */
[----:B------:R-:W3:Y:S02]  /*10b90*/  @!P0 LDG.E.64 R24, desc[UR10][R24.64] ;  /* 0x0000000a18188981 */ /* 0x000ee4000c1e1b00 */
[--C-:B------:R-:W-:Y:S01]  /*10ba0*/  @!P3 IMAD.WIDE.U32 R18, R19, 0x8, R8.reuse ;  /* 0x000000081312b825 */ /* 0x100fe200078e0008 */
[----:B--2---:R-:W-:Y:S01]  /*10bb0*/  MOV R13, UR18 ;  /* 0x00000012000d7c02 */ /* 0x004fe20008000f00 */
[----:B------:R-:W2:Y:S01]  /*10bc0*/  @!P4 LDG.E.64 R22, desc[UR10][R22.64] ;  /* 0x0000000a1616c981 */ /* 0x000ea2000c1e1b00 */
[----:B------:R-:W-:Y:S01]  /*10bd0*/  ISETP.NE.OR P5, PT, R37, RZ, !P5 ;  /* 0x000000ff2500720c */ /* 0x000fe20006fa5670 */
[----:B------:R-:W-:Y:S02]  /*10be0*/  @!P2 IMAD.WIDE.U32 R14, R15, 0x8, R8 ;  /* 0x000000080f0ea825 */ /* 0x000fe400078e0008 */
[----:B------:R-:W5:Y:S01]  /*10bf0*/  @!P3 LDG.E.64 R18, desc[UR10][R18.64] ;  /* 0x0000000a1212b981 */ /* 0x000f62000c1e1b00 */
[----:B------:R-:W-:-:S03]  /*10c00*/  MOV R27, UR19 ;  /* 0x00000013001b7c02 */ /* 0x000fc60008000f00 */
[----:B------:R-:W5:Y:S06]  /*10c10*/  @!P2 LDG.E.64 R14, desc[UR10][R14.64] ;  /* 0x0000000a0e0ea981 */ /* 0x000f6c000c1e1b00 */
[----:B------:R-:W-:-:S06]  /*10c20*/  @!P5 IMAD.WIDE.U32 R26, R27, 0x8, R8 ;  /* 0x000000081b1ad825 */ /* 0x000fcc00078e0008 */
[----:B------:R-:W5:Y:S01]  /*10c30*/  @!P5 LDG.E.64 R26, desc[UR10][R26.64] ;  /* 0x0000000a1a1ad981 */ /* 0x000f62000c1e1b00 */
[----:B----4-:R-:W-:Y:S01]  /*10c40*/  @!P1 FADD.FTZ R16, R16, R10 ;  /* 0x0000000a10109221 */ /* 0x010fe20000010000 */
[----:B------:R-:W-:Y:S01]  /*10c50*/  @!P1 FADD.FTZ R17, R17, R11 ;  /* 0x0000000b11119221 */ /* 0x000fe20000010000 */
[----:B------:R-:W-:-:S04]  /*10c60*/  ISETP.NE.AND P1, PT, R12, UR24, PT ;  /* 0x000000180c007c0c */ /* 0x000fc8000bf25270 */
[----:B------:R-:W-:Y:S02]  /*10c70*/  ISETP.NE.OR P1, PT, R37, RZ, !P1 ;  /* 0x000000ff2500720c */ /* 0x000fe40004f25670 */
[----:B------:R-:W-:-:S05]  /*10c80*/  MOV R11, UR20 ;  /* 0x00000014000b7c02 */ /* 0x000fca0008000f00 */
[----:B------:R-:W-:-:S06]  /*10c90*/  @!P6 IMAD.WIDE.U32 R10, R11, 0x8, R8 ;  /* 0x000000080b0ae825 */ /* 0x000fcc00078e0008 */
[----:B------:R-:W-:Y:S01]  /*10ca0*/  @!P1 IMAD.WIDE.U32 R12, R13, 0x8, R8 ;  /* 0x000000080d0c9825 */ /* 0x000fe200078e0008 */
[----:B------:R-:W4:Y:S05]  /*10cb0*/  @!P6 LDG.E.64 R10, desc[UR10][R10.64] ;  /* 0x0000000a0a0ae981 */ /* 0x000f2a000c1e1b00 */
[----:B------:R-:W4:Y:S01]  /*10cc0*/  @!P1 LDG.E.64 R12, desc[UR10][R12.64] ;  /* 0x0000000a0c0c9981 */ /* 0x000f22000c1e1b00 */
[----:B------:R-:W-:-:S04]  /*10cd0*/  UIADD3 UR5, UPT, UPT, UR5, 0x8, URZ ;  /* 0x0000000805057890 */ /* 0x000fc8000fffe0ff */
[----:B------:R-:W-:Y:S02]  /*10ce0*/  UISETP.NE.AND UP0, UPT, UR5, UR7, UPT ;  /* 0x000000070500728c */ /* 0x000fe4000bf05270 */
[----:B------:R-:W-:Y:S01]  /*10cf0*/  ULEA UR20, UR9, UR20, 0x3 ;  /* 0x0000001409147291 */ /* 0x000fe2000f8e18ff */
[----:B---3--:R-:W-:Y:S01]  /*10d00*/  @!P0 FADD.FTZ R16, R16, R24 ;  /* 0x0000001810108221 */ /* 0x008fe20000010000 */
[----:B------:R-:W-:-:S03]  /*10d10*/  @!P0 FADD.FTZ R17, R17, R25 ;  /* 0x0000001911118221 */ /* 0x000fc60000010000 */
[----:B--2---:R-:W-:Y:S01]  /*10d20*/  @!P4 FADD.FTZ R16, R16, R22 ;  /* 0x000000161010c221 */ /* 0x004fe20000010000 */
[----:B------:R-:W-:-:S03]  /*10d30*/  @!P4 FADD.FTZ R17, R17, R23 ;  /* 0x000000171111c221 */ /* 0x000fc60000010000 */
[----:B-----5:R-:W-:Y:S01]  /*10d40*/  @!P3 FADD.FTZ R16, R16, R18 ;  /* 0x000000121010b221 */ /* 0x020fe20000010000 */
[----:B------:R-:W-:-:S03]  /*10d50*/  @!P3 FADD.FTZ R17, R17, R19 ;  /* 0x000000131111b221 */ /* 0x000fc60000010000 */
[----:B------:R-:W-:Y:S01]  /*10d60*/  @!P2 FADD.FTZ R16, R16, R14 ;  /* 0x0000000e1010a221 */ /* 0x000fe20000010000 */
[----:B------:R-:W-:Y:S01]  /*10d70*/  @!P2 FADD.FTZ R17, R17, R15 ;  /* 0x0000000f1111a221 */ /* 0x000fe20000010000 */
[----:B------:R-:W-:Y:S02]  /*10d80*/  ULEA UR18, UR9, UR18, 0x3 ;  /* 0x0000001209127291 */ /* 0x000fe4000f8e18ff */
[----:B------:R-:W-:Y:S02]  /*10d90*/  ULEA UR21, UR9, UR21, 0x3 ;  /* 0x0000001509157291 */ /* 0x000fe4000f8e18ff */
[----:B------:R-:W-:Y:S02]  /*10da0*/  ULEA UR13, UR9, UR13, 0x3 ;  /* 0x0000000d090d7291 */ /* 0x000fe4000f8e18ff */
[----:B------:R-:W-:Y:S02]  /*10db0*/  ULEA UR17, UR9, UR17, 0x3 ;  /* 0x0000001109117291 */ /* 0x000fe4000f8e18ff */
[----:B------:R-:W-:-:S02]  /*10dc0*/  ULEA UR22, UR9, UR22, 0x3 ;  /* 0x0000001609167291 */ /* 0x000fc4000f8e18ff */
[----:B------:R-:W-:Y:S02]  /*10dd0*/  UIADD3 UR23, UPT, UPT, UR23, 0x8, URZ ;  /* 0x0000000817177890 */ /* 0x000fe4000fffe0ff */
[----:B------:R-:W-:Y:S02]  /*10de0*/  ULEA UR6, UR9, UR6, 0x3 ;  /* 0x0000000609067291 */ /* 0x000fe4000f8e18ff */
[----:B------:R-:W-:Y:S01]  /*10df0*/  ULEA UR19, UR9, UR19, 0x3 ;  /* 0x0000001309137291 */ /* 0x000fe2000f8e18ff */
[----:B----4-:R-:W-:Y:S01]  /*10e00*/  @!P1 FADD.FTZ R16, R16, R12 ;  /* 0x0000000c10109221 */ /* 0x010fe20000010000 */
[----:B------:R-:W-:-:S03]  /*10e10*/  @!P1 FADD.FTZ R17, R17, R13 ;  /* 0x0000000d11119221 */ /* 0x000fc60000010000 */
[----:B------:R-:W-:Y:S01]  /*10e20*/  @!P6 FADD.FTZ R16, R16, R10 ;  /* 0x0000000a1010e221 */ /* 0x000fe20000010000 */
[----:B------:R-:W-:-:S03]  /*10e30*/  @!P6 FADD.FTZ R17, R17, R11 ;  /* 0x0000000b1111e221 */ /* 0x000fc60000010000 */
[----:B------:R-:W-:Y:S01]  /*10e40*/  @!P5 FADD.FTZ R16, R16, R26 ;  /* 0x0000001a1010d221 */ /* 0x000fe20000010000 */
[----:B------:R-:W-:Y:S01]  /*10e50*/  @!P5 FADD.FTZ R17, R17, R27 ;  /* 0x0000001b1111d221 */ /* 0x000fe20000010000 */
[----:B------:R-:W-:Y:S06]  /*10e60*/  BRA.U UP0, `(.L_x_395) ;  /* 0xfffffff900d07547 */ /* 0x000fec000b83ffff */
[----:B------:R-:W-:-:S05]  /*10e70*/  UMOV UR5, UR7 ;  /* 0x0000000700057c82 */ /* 0x000fca0008000000 */
.L_x_394:
        /* <DEDUP_REMOVED lines=24> */
[----:B--2---:R-:W-:Y:S01]  /*11000*/  MOV R13, UR6 ;  /* 0x00000006000d7c02 */ /* 0x004fe20008000f00 */
[----:B------:R-:W-:-:S04]  /*11010*/  @!UP2 UIMAD UR6, UR13, UR9, UR14 ;  /* 0x000000090d06a2a4 */ /* 0x000fc8000f8e020e */
[----:B---3--:R-:W-:-:S03]  /*11020*/  @!P1 IMAD.WIDE.U32 R12, R13, 0x8, R8 ;  /* 0x000000080d0c9825 */ /* 0x008fc600078e0008 */
[----:B------:R-:W-:Y:S01]  /*11030*/  VOTEU.ALL UP1, P0 ;  /* 0x0000000000ff7886 */ /* 0x000fe20000020000 */
[----:B------:R-:W-:Y:S02]  /*11040*/  MOV R19, UR6 ;  /* 0x0000000600137c02 */ /* 0x000fe40008000f00 */
[----:B------:R-:W2:Y:S02]  /*11050*/  @!P1 LDG.E.64 R12, desc[UR10][R12.64] ;  /* 0x0000000a0c0c9981 */ /* 0x000ea4000c1e1b00 */
[----:B------:R-:W-:Y:S01]  /*11060*/  @!UP1 UIMAD UR17, UR5, UR9, UR14 ;  /* 0x00000009051192a4 */ /* 0x000fe2000f8e020e */
[----:B------:R-:W-:-:S05]  /*11070*/  VOTEU.ALL UP1, P2 ;  /* 0x0000000000ff7886 */ /* 0x000fca0001020000 */
[----:B------:R-:W-:Y:S01]  /*11080*/  MOV R11, UR17 ;  /* 0x00000011000b7c02 */ /* 0x000fe20008000f00 */
[----:B------:R-:W-:-:S04]  /*11090*/  @!UP1 UIMAD UR7, UR7, UR9, UR14 ;  /* 0x00000009070792a4 */ /* 0x000fc8000f8e020e */
[----:B------:R-:W-:Y:S02]  /*110a0*/  @!P0 IMAD.WIDE.U32 R10, R11, 0x8, R8 ;  /* 0x000000080b0a8825 */ /* 0x000fe400078e0008 */
[----:B------:R-:W-:-:S04]  /*110b0*/  MOV R15, UR7 ;  /* 0x00000007000f7c02 */ /* 0x000fc80008000f00 */
[----:B------:R-:W3:Y:S01]  /*110c0*/  @!P0 LDG.E.64 R10, desc[UR10][R10.64] ;  /* 0x0000000a0a0a8981 */ /* 0x000ee2000c1e1b00 */
[----:B------:R-:W-:-:S04]  /*110d0*/  @!P2 IMAD.WIDE.U32 R14, R15, 0x8, R8 ;  /* 0x000000080f0ea825 */ /* 0x000fc800078e0008 */
[----:B------:R-:W-:Y:S02]  /*110e0*/  @!P3 IMAD.WIDE.U32 R18, R19, 0x8, R8 ;  /* 0x000000081312b825 */ /* 0x000fe400078e0008 */
[----:B------:R-:W4:Y:S04]  /*110f0*/  @!P2 LDG.E.64 R14, desc[UR10][R14.64] ;  /* 0x0000000a0e0ea981 */ /* 0x000f28000c1e1b00 */
[----:B------:R-:W5:Y:S01]  /*11100*/  @!P3 LDG.E.64 R18, desc[UR10][R18.64] ;  /* 0x0000000a1212b981 */ /* 0x000f62000c1e1b00 */
[----:B------:R-:W-:-:S04]  /*11110*/  MOV R22, UR5 ;  /* 0x0000000500167c02 */ /* 0x000fc80008000f00 */
[----:B------:R-:W-:-:S04]  /*11120*/  IADD3 R22, PT, PT, R22, 0x4, RZ ;  /* 0x0000000416167810 */ /* 0x000fc80007ffe0ff */
[----:B------:R-:W-:Y:S01]  /*11130*/  R2UR UR5, R22 ;  /* 0x00000000160572ca */ /* 0x000fe200000e0000 */
        /* <DEDUP_REMOVED lines=8> */
.L_x_396:
[----:B------:R-:W-:Y:S05]  /*111c0*/  BRA.U !UP0, `(.L_x_390) ;  /* 0x00000001089c7547 */ /* 0x000fea000b800000 */
[----:B------:R-:W0:Y:S01]  /*111d0*/  S2R R15, SR_CTAID.X ;  /* 0x00000000000f7919 */ /* 0x000e220000002500 */
[----:B------:R-:W-:Y:S02]  /*111e0*/  UISETP.NE.AND UP0, UPT, UR18, 0x1, UPT ;  /* 0x000000011200788c */ /* 0x000fe4000bf05270 */
[----:B------:R-:W-:-:S07]  /*111f0*/  ULOP3.LUT UR6, UR12, 0x1, URZ, 0xc0, !UPT ;  /* 0x000000010c067892 */ /* 0x000fce000f8ec0ff */
[----:B------:R-:W-:Y:S05]  /*11200*/  BRA.U !UP0, `(.L_x_397) ;  /* 0x0000000108587547 */ /* 0x000fea000b800000 */
[----:B------:R-:W1:Y:S01]  /*11210*/  S2R R11, SR_CTAID.X ;  /* 0x00000000000b7919 */ /* 0x000e620000002500 */
[----:B------:R-:W-:Y:S01]  /*11220*/  MOV R14, UR5 ;  /* 0x00000005000e7c02 */ /* 0x000fe20008000f00 */
[----:B------:R-:W5:Y:S01]  /*11230*/  S2R R10, SR_CTAID.Y ;  /* 0x00000000000a7919 */ /* 0x000f620000002600 */
[----:B-1----:R-:W-:Y:S02]  /*11240*/  ISETP.NE.AND P0, PT, R11, UR5, PT ;  /* 0x000000050b007c0c */ /* 0x002fe4000bf05270 */
[----:B------:R-:W-:Y:S02]  /*11250*/  IADD3 R11, PT, PT, R14, 0x1, RZ ;  /* 0x000000010e0b7810 */ /* 0x000fe40007ffe0ff */
[----:B----4-:R-:W-:Y:S02]  /*11260*/  ISETP.NE.OR P1, PT, R37, RZ, !P0 ;  /* 0x000000ff2500720c */ /* 0x010fe40004725670 */
[----:B------:R-:W-:-:S04]  /*11270*/  ISETP.NE.AND P0, PT, R11, UR29, PT ;  /* 0x0000001d0b007c0c */ /* 0x000fc8000bf05270 */
[----:B------:R-:W-:-:S07]  /*11280*/  ISETP.NE.OR P0, PT, R37, RZ, !P0 ;  /* 0x000000ff2500720c */ /* 0x000fce0004705670 */
[----:B------:R-:W-:-:S05]  /*11290*/  VOTEU.ALL UP0, P1 ;  /* 0x0000000000ff7886 */ /* 0x000fca0000800000 */
[----:B------:R-:W-:Y:S02]  /*112a0*/  @!UP0 UIMAD UR5, UR5, UR9, UR14 ;  /* 0x00000009050582a4 */ /* 0x000fe4000f8e020e */
[----:B-----5:R-:W-:-:S04]  /*112b0*/  @!P0 IMAD R11, R11, UR9, R10 ;  /* 0x000000090b0b8c24 */ /* 0x020fc8000f8e020a */
[----:B------:R-:W-:Y:S01]  /*112c0*/  @!P0 IMAD.WIDE.U32 R10, R11, 0x8, R8 ;  /* 0x000000080b0a8825 */ /* 0x000fe200078e0008 */
[----:B--2---:R-:W-:-:S05]  /*112d0*/  MOV R13, UR5 ;  /* 0x00000005000d7c02 */ /* 0x004fca0008000f00 */
        /* <DEDUP_REMOVED lines=9> */
.L_x_397:
        /* <DEDUP_REMOVED lines=12> */
.L_x_398:
[----:B------:R-:W-:Y:S05]  /*11430*/  BSYNC.RECONVERGENT B0 ;  /* 0x0000000000007941 */ /* 0x000fea0003800200 */
.L_x_390:
[----:B------:R-:W0:Y:S01]  /*11440*/  S2UR UR6, SR_CgaCtaId ;  /* 0x00000000000679c3 */ /* 0x000e220000008800 */
[----:B----4-:R-:W-:Y:S01]  /*11450*/  ISETP.NE.AND P0, PT, R37, RZ, PT ;  /* 0x000000ff2500720c */ /* 0x010fe20003f05270 */
[----:B------:R-:W-:Y:S01]  /*11460*/  UMOV UR5, 0x400 ;  /* 0x0000040000057882 */ /* 0x000fe20000000000 */
[----:B------:R-:W4:Y:S01]  /*11470*/  LDCU.U8 UR12, c[0x0][0x414] ;  /* 0x00008280ff0c77ac */ /* 0x000f220008000000 */
[----:B-12---:R-:W-:Y:S01]  /*11480*/  HFMA2 R13, -RZ, RZ, 0, 0 ;  /* 0x00000000ff0d7431 */ /* 0x006fe200000001ff */
[----:B------:R-:W1:Y:S01]  /*11490*/  LDCU.64 UR20, c[0x0][0x3f8] ;  /* 0x00007f00ff1477ac */ /* 0x000e620008000a00 */
[----:B------:R-:W2:Y:S01]  /*114a0*/  LDCU.64 UR18, c[0x0][0x400] ;  /* 0x00008000ff1277ac */ /* 0x000ea20008000a00 */
        /* <DEDUP_REMOVED lines=9> */
[----:B012---:R-:W-:-:S07]  /*11540*/  FMUL.FTZ R11, R11, UR5 ;  /* 0x000000050b0b7c20 */ /* 0x007fce0008410000 */
.L_x_404:
[----:B------:R-:W-:-:S05]  /*11550*/  LEA R19, R13, UR15, 0x2 ;  /* 0x0000000f0d137c11 */ /* 0x000fca000f8e10ff */
[----:B0-----:R-:W3:Y:S04]  /*11560*/  LDL.64 R14, [R19+0x10] ;  /* 0x00001000130e7983 */ /* 0x001ee80000100a00 */
[----:B------:R-:W2:Y:S01]  /*11570*/  LDL.64 R8, [R19+0x90] ;  /* 0x0000900013087983 */ /* 0x000ea20000100a00 */
[----:B------:R-:W-:Y:S01]  /*11580*/  BSSY.RECONVERGENT B0, `(.L_x_399) ;  /* 0x0000036000007945 */ /* 0x000fe20003800200 */
[C---:B---3--:R-:W-:Y:S02]  /*11590*/  SHF.L.U32 R12, R14.reuse, 0x10, RZ ;  /* 0x000000100e0c7819 */ /* 0x048fe400000006ff */
[----:B------:R-:W-:Y:S02]  /*115a0*/  PRMT R14, R14, 0x7632, R14 ;  /* 0x000076320e0e7816 */ /* 0x000fe4000000000e */
[----:B--2---:R-:W-:Y:S01]  /*115b0*/  SHF.L.U32 R19, R8, 0x10, RZ ;  /* 0x0000001008137819 */ /* 0x004fe200000006ff */
[----:B------:R-:W-:Y:S01]  /*115c0*/  FADD.FTZ R12, R12, -UR28 ;  /* 0x8000001c0c0c7e21 */ /* 0x000fe20008010000 */
[----:B------:R-:W-:-:S02]  /*115d0*/  SHF.L.U32 R14, R14, 0x10, RZ ;  /* 0x000000100e0e7819 */ /* 0x000fc400000006ff */
[----:B------:R-:W-:Y:S01]  /*115e0*/  PRMT R8, R8, 0x7632, R8 ;  /* 0x0000763208087816 */ /* 0x000fe20000000008 */
[----:B------:R-:W-:Y:S02]  /*115f0*/  FMUL.FTZ R12, R12, UR16 ;  /* 0x000000100c0c7c20 */ /* 0x000fe40008410000 */
[----:B------:R-:W-:Y:S02]  /*11600*/  FADD.FTZ R14, R14, -UR28 ;  /* 0x8000001c0e0e7e21 */ /* 0x000fe40008010000 */
[----:B------:R-:W-:Y:S02]  /*11610*/  @P1 FFMA.FTZ R16, R2, R12, R5 ;  /* 0x0000000c02101223 */ /* 0x000fe40000010005 */
[----:B------:R-:W-:Y:S02]  /*11620*/  FMUL.FTZ R14, R14, UR16 ;  /* 0x000000100e0e7c20 */ /* 0x000fe40008410000 */
[----:B------:R-:W-:Y:S02]  /*11630*/  @P1 FMUL.FTZ R17, R16, -1.4426950216293334961 ;  /* 0xbfb8aa3b10111820 */ /* 0x000fe40000410000 */
[----:B------:R-:W-:-:S04]  /*11640*/  @P1 FFMA.FTZ R18, R0, R14, R3 ;  /* 0x0000000e00121223 */ /* 0x000fc80000010003 */
[----:B------:R-:W0:Y:S01]  /*11650*/  @P1 MUFU.EX2 R17, R17 ;  /* 0x0000001100111308 */ /* 0x000e220000000800 */
[----:B------:R-:W-:-:S06]  /*11660*/  @P1 FMUL.FTZ R23, R18, -1.4426950216293334961 ;  /* 0xbfb8aa3b12171820 */ /* 0x000fcc0000410000 */
[----:B------:R-:W1:Y:S01]  /*11670*/  @P1 MUFU.EX2 R23, R23 ;  /* 0x0000001700171308 */ /* 0x000e620000000800 */
[----:B0-----:R-:W-:Y:S01]  /*11680*/  @P1 FADD.FTZ R22, R17, 1 ;  /* 0x3f80000011161421 */ /* 0x001fe20000010000 */
[----:B------:R-:W-:-:S04]  /*11690*/  LEA R17, R13, R4, 0x4 ;  /* 0x000000040d117211 */ /* 0x000fc800078e20ff */
[----:B------:R-:W-:Y:S01]  /*116a0*/  ISETP.GE.U32.AND P0, PT, R17, UR18, PT ;  /* 0x0000001211007c0c */ /* 0x000fe2000bf06070 */
[----:B------:R-:W0:Y:S01]  /*116b0*/  @P1 MUFU.RCP R22, R22 ;  /* 0x0000001600161308 */ /* 0x000e220000001000 */
[----:B-1----:R-:W-:Y:S01]  /*116c0*/  @P1 FADD.FTZ R24, R23, 1 ;  /* 0x3f80000017181421 */ /* 0x002fe20000010000 */
[----:B------:R-:W-:Y:S02]  /*116d0*/  SHF.L.U32 R23, R8, 0x10, RZ ;  /* 0x0000001008177819 */ /* 0x000fe400000006ff */
[----:B------:R-:W-:-:S04]  /*116e0*/  IADD3 R8, PT, PT, R17, 0x10, RZ ;  /* 0x0000001011087810 */ /* 0x000fc80007ffe0ff */
[----:B------:R-:W1:Y:S01]  /*116f0*/  @P1 MUFU.RCP R24, R24 ;  /* 0x0000001800181308 */ /* 0x000e620000001000 */
[----:B0-----:R-:W-:-:S04]  /*11700*/  @P1 FADD.FTZ R25, -R22, 1 ;  /* 0x3f80000016191421 */ /* 0x001fc80000010100 */
[----:B------:R-:W-:Y:S01]  /*11710*/  @P1 FFMA.FTZ R25, R16, R25, 1 ;  /* 0x3f80000010191423 */ /* 0x000fe20000010019 */
[----:B------:R-:W-:Y:S01]  /*11720*/  @P1 FMUL.FTZ R16, R19, R22 ;  /* 0x0000001613101220 */ /* 0x000fe20000410000 */
[----:B-1----:R-:W-:-:S03]  /*11730*/  @P1 FADD.FTZ R27, -R24, 1 ;  /* 0x3f800000181b1421 */ /* 0x002fc60000010100 */
[----:B------:R-:W-:Y:S01]  /*11740*/  @P1 FMUL.FTZ R19, R16, R25 ;  /* 0x0000001910131220 */ /* 0x000fe20000410000 */
[----:B------:R-:W-:Y:S01]  /*11750*/  SHF.R.S32.HI R16, RZ, 0x1f, R17 ;  /* 0x0000001fff107819 */ /* 0x000fe20000011411 */
[----:B------:R-:W-:Y:S01]  /*11760*/  @P1 FMUL.FTZ R24, R23, R24 ;  /* 0x0000001817181220 */ /* 0x000fe20000410000 */
[----:B------:R-:W-:Y:S01]  /*11770*/  @P1 FFMA.FTZ R27, R18, R27, 1 ;  /* 0x3f800000121b1423 */ /* 0x000fe2000001001b */
[----:B------:R-:W-:Y:S01]  /*11780*/  FFMA.FTZ R25, R10, R12, R11 ;  /* 0x0000000c0a197223 */ /* 0x000fe2000001000b */
[----:B------:R-:W-:Y:S02]  /*11790*/  ISETP.GE.AND.EX P0, PT, R16, UR19, PT, P0 ;  /* 0x0000001310007c0c */ /* 0x000fe4000bf06300 */
[----:B------:R-:W-:Y:S01]  /*117a0*/  @P1 FMUL.FTZ R23, R24, R27 ;  /* 0x0000001b18171220 */ /* 0x000fe20000410000 */
[----:B------:R-:W-:Y:S01]  /*117b0*/  FFMA.FTZ R25, R2, R19, -R25 ;  /* 0x0000001302197223 */ /* 0x000fe20000010819 */
[C---:B------:R-:W-:Y:S01]  /*117c0*/  PRMT R19, R15.reuse, 0x7632, R19 ;  /* 0x000076320f137816 */ /* 0x040fe20000000013 */
[----:B------:R-:W-:Y:S01]  /*117d0*/  FFMA.FTZ R27, R10, R14, R11 ;  /* 0x0000000e0a1b7223 */ /* 0x000fe2000001000b */
[----:B------:R-:W-:-:S02]  /*117e0*/  SHF.L.U32 R18, R15, 0x10, RZ ;  /* 0x000000100f127819 */ /* 0x000fc400000006ff */
[----:B------:R-:W-:Y:S01]  /*117f0*/  SHF.L.U32 R19, R19, 0x10, RZ ;  /* 0x0000001013137819 */ /* 0x000fe200000006ff */
[----:B------:R-:W-:-:S04]  /*11800*/  FFMA.FTZ R27, R0, R23, -R27 ;  /* 0x00000017001b7223 */ /* 0x000fc8000001081b */
[----:B------:R-:W-:Y:S05]  /*11810*/  @P0 BRA `(.L_x_400) ;  /* 0x0000000000300947 */ /* 0x000fea0003800000 */
[----:B------:R-:W-:Y:S01]  /*11820*/  MOV R14, R6 ;  /* 0x00000006000e7202 */ /* 0x000fe20000000f00 */
[----:B------:R-:W-:Y:S01]  /*11830*/  IMAD R12, R16, UR20, RZ ;  /* 0x00000014100c7c24 */ /* 0x000fe2000f8e02ff */
[----:B------:R-:W-:Y:S01]  /*11840*/  MOV R15, R21 ;  /* 0x00000015000f7202 */ /* 0x000fe20000000f00 */
[----:B------:R-:W-:Y:S02]  /*11850*/  FMUL.FTZ R25, R25, UR16 ;  /* 0x0000001019197c20 */ /* 0x000fe40008410000 */
[----:B------:R-:W-:Y:S02]  /*11860*/  IMAD R23, R17, UR21, R12 ;  /* 0x0000001511177c24 */ /* 0x000fe4000f8e020c */
[----:B------:R-:W-:Y:S01]  /*11870*/  FMUL.FTZ R12, R27, UR16 ;  /* 0x000000101b0c7c20 */ /* 0x000fe20008410000 */
[----:B------:R-:W-:-:S05]  /*11880*/  IMAD.WIDE.U32 R14, R17, UR20, R14 ;  /* 0x00000014110e7c25 */ /* 0x000fca000f8e000e */
[----:B------:R-:W-:Y:S02]  /*11890*/  IADD3 R15, PT, PT, R15, R23, RZ ;  /* 0x000000170f0f7210 */ /* 0x000fe40007ffe0ff */
[----:B------:R-:W-:-:S04]  /*118a0*/  LEA R16, P0, R14, UR6, 0x1 ;  /* 0x000000060e107c11 */ /* 0x000fc8000f8008ff */
[----:B------:R-:W-:Y:S02]  /*118b0*/  LEA.HI.X R17, R14, UR7, R15, 0x1, P0 ;  /* 0x000000070e117c11 */ /* 0x000fe400080f0c0f */
[----:B------:R-:W-:-:S05]  /*118c0*/  F2FP.BF16.F32.PACK_AB R15, R12, R25 ;  /* 0x000000190c0f723e */ /* 0x000fca00000010ff */
[----:B------:R0:W-:Y:S02]  /*118d0*/  STG.E desc[UR10][R16.64], R15 ;  /* 0x0000000f10007986 */ /* 0x0001e4000c10190a */
.L_x_400:
[----:B------:R-:W-:Y:S05]  /*118e0*/  BSYNC.RECONVERGENT B0 ;  /* 0x0000000000007941 */ /* 0x000fea0003800200 */
.L_x_399:
[----:B------:R-:W-:Y:S01]  /*118f0*/  ISETP.NE.AND P1, PT, RZ, UR12, PT ;  /* 0x0000000cff007c0c */ /* 0x000fe2000bf25270 */
[----:B------:R-:W-:Y:S01]  /*11900*/  FADD.FTZ R18, R18, -UR28 ;  /* 0x8000001c12127e21 */ /* 0x000fe20008010000 */
[----:B------:R-:W-:Y:S01]  /*11910*/  FADD.FTZ R19, R19, -UR28 ;  /* 0x8000001c13137e21 */ /* 0x000fe20008010000 */
[----:B------:R-:W-:Y:S02]  /*11920*/  ISETP.GE.U32.AND P0, PT, R8, UR18, PT ;  /* 0x0000001208007c0c */ /* 0x000fe4000bf06070 */
[----:B------:R-:W-:Y:S01]  /*11930*/  SHF.R.S32.HI R12, RZ, 0x1f, R8 ;  /* 0x0000001fff0c7819 */ /* 0x000fe20000011408 */
[----:B------:R-:W-:Y:S01]  /*11940*/  FMUL.FTZ R18, R18, UR16 ;  /* 0x0000001012127c20 */ /* 0x000fe20008410000 */
[----:B------:R-:W-:Y:S01]  /*11950*/  FMUL.FTZ R22, R19, UR16 ;  /* 0x0000001013167c20 */ /* 0x000fe20008410000 */
[C---:B------:R-:W-:Y:S02]  /*11960*/  PRMT R14, R9.reuse, 0x7632, R14 ;  /* 0x00007632090e7816 */ /* 0x040fe4000000000e */
[----:B0-----:R-:W-:Y:S01]  /*11970*/  SHF.L.U32 R16, R9, 0x10, RZ ;  /* 0x0000001009107819 */ /* 0x001fe200000006ff */
        /* <DEDUP_REMOVED lines=23> */
.L_x_401:
        /* <DEDUP_REMOVED lines=16> */
.L_x_403:
[----:B------:R-:W-:Y:S05]  /*11bf0*/  BSYNC.RECONVERGENT B0 ;  /* 0x0000000000007941 */ /* 0x000fea0003800200 */
.L_x_402:
        /* <DEDUP_REMOVED lines=10> */
.L_x_379:
[----:B0-----:R-:W0:Y:S01]  /*11ca0*/  S2R R9, SR_TID.X ;  /* 0x0000000000097919 */ /* 0x001e220000002100 */
[----:B------:R-:W1:Y:S01]  /*11cb0*/  LDC R4, c[0x0][0x370] ;  /* 0x0000dc00ff047b82 */ /* 0x000e620000000800 */
[----:B------:R-:W-:Y:S07]  /*11cc0*/  BSSY.RECONVERGENT B0, `(.L_x_406) ;  /* 0x000000e000007945 */ /* 0x000fee0003800200 */
[----:B------:R-:W2:Y:S08]  /*11cd0*/  LDC R7, c[0x0][0x374] ;  /* 0x0000dd00ff077b82 */ /* 0x000eb00000000800 */
[----:B------:R-:W3:Y:S01]  /*11ce0*/  LDC.64 R2, c[0x0][0x3c8] ;  /* 0x0000f200ff027b82 */ /* 0x000ee20000000a00 */
[----:B-1----:R-:W-:-:S02]  /*11cf0*/  ISETP.NE.AND P0, PT, R4, 0x1, PT ;  /* 0x000000010400780c */ /* 0x002fc40003f05270 */
[----:B0-----:R-:W-:Y:S02]  /*11d00*/  ISETP.NE.AND P1, PT, R9, RZ, PT ;  /* 0x000000ff0900720c */ /* 0x001fe40003f25270 */
        /* <DEDUP_REMOVED lines=9> */
.L_x_407:
[----:B------:R-:W-:Y:S05]  /*11da0*/  BSYNC.RECONVERGENT B0 ;  /* 0x0000000000007941 */ /* 0x000fea0003800200 */
.L_x_406:
        /* <DEDUP_REMOVED lines=11> */
.L_x_409:
[----:B------:R-:W2:Y:S04]  /*11e60*/  LDG.E.STRONG.GPU R5, desc[UR10][R2.64] ;  /* 0x0000000a02057981 */ /* 0x000ea8000c1ef900 */
[----:B--2---:R-:W-:Y:S01]  /*11e70*/  CCTL.IVALL ;  /* 0x00000000ff00798f */ /* 0x004fe20002000000 */
[----:B------:R-:W-:Y:S05]  /*11e80*/  YIELD ;  /* 0x0000000000007946 */ /* 0x000fea0003800000 */
[----:B------:R-:W-:-:S13]  /*11e90*/  ISETP.NE.AND P0, PT, R5, R0, PT ;  /* 0x000000000500720c */ /* 0x000fda0003f05270 */
[----:B------:R-:W-:Y:S05]  /*11ea0*/  @P0 BRA `(.L_x_409) ;  /* 0xfffffffc00ec0947 */ /* 0x000fea000383ffff */
.L_x_408:
        /* <DEDUP_REMOVED lines=59> */
[----:B------:R-:W-:Y:S01]  /*12260*/  UMOV UR4, URZ ;  /* 0x000000ff00047c82 */ /* 0x000fe20008000000 */
[----:B------:R-:W-:-:S02]  /*12270*/  SHF.L.U32 R9, R5, 0x2, RZ ;  /* 0x0000000205097819 */ /* 0x000fc400000006ff */
[----:B------:R-:W-:Y:S02]  /*12280*/  SHF.L.U64.HI R24, R0, 0x2, R3 ;  /* 0x0000000200187819 */ /* 0x000fe40000010203 */
[C---:B0-----:R-:W-:Y:S02]  /*12290*/  IADD3 R14, P1, PT, R20.reuse, UR6, RZ ;  /* 0x00000006140e7c10 */ /* 0x041fe4000ff3e0ff */
[----:B------:R-:W-:Y:S02]  /*122a0*/  IADD3 R17, PT, PT, R7, UR4, RZ ;  /* 0x0000000407117c10 */ /* 0x000fe4000fffe0ff */
[----:B-1----:R-:W-:Y:S02]  /*122b0*/  IADD3 R18, P2, PT, R20, UR8, RZ ;  /* 0x0000000814127c10 */ /* 0x002fe4000ff5e0ff */
[----:B------:R-:W-:Y:S01]  /*122c0*/  MOV R2, R6 ;  /* 0x0000000600027202 */ /* 0x000fe20000000f00 */
[----:B------:R-:W-:Y:S01]  /*122d0*/  IMAD.WIDE.U32 R6, R4, 0x4, RZ ;  /* 0x0000000404067825 */ /* 0x000fe200078e00ff */
[----:B------:R-:W-:-:S02]  /*122e0*/  IADD3.X R15, PT, PT, R23, UR7, RZ, P1, !PT ;  /* 0x00000007170f7c10 */ /* 0x000fc40008ffe4ff */
[C---:B------:R-:W-:Y:S02]  /*122f0*/  IADD3.X R21, PT, PT, R23.reuse, UR9, RZ, P2, !PT ;  /* 0x0000000917157c10 */ /* 0x040fe400097fe4ff */
[----:B--2---:R-:W-:Y:S02]  /*12300*/  IADD3 R20, P1, PT, R20, UR12, RZ ;  /* 0x0000000c14147c10 */ /* 0x004fe4000ff3e0ff */
[----:B------:R-:W-:Y:S02]  /*12310*/  IADD3 R25, P2, PT, RZ, -R25, RZ ;  /* 0x80000019ff197210 */ /* 0x000fe40007f5e0ff */
[----:B------:R-:W-:Y:S02]  /*12320*/  IADD3.X R23, PT, PT, R23, UR13, RZ, P1, !PT ;  /* 0x0000000d17177c10 */ /* 0x000fe40008ffe4ff */
[----:B------:R-:W-:Y:S02]  /*12330*/  SHF.L.U64.HI R26, R16, 0x2, R19 ;  /* 0x00000002101a7819 */ /* 0x000fe40000010213 */
[----:B------:R-:W-:-:S02]  /*12340*/  IADD3 R28, PT, PT, R7, R9, RZ ;  /* 0x00000009071c7210 */ /* 0x000fc40007ffe0ff */
[----:B------:R-:W-:-:S07]  /*12350*/  IADD3.X R22, PT, PT, RZ, -0x1, RZ, P2, !PT ;  /* 0xffffffffff167810 */ /* 0x000fce00017fe4ff */
.L_x_412:
[-C--:B0-----:R-:W-:Y:S01]  /*12360*/  LEA R8, P1, R0, R14.reuse, 0x2 ;  /* 0x0000000e00087211 */ /* 0x081fe200078210ff */
[----:B------:R-:W2:Y:S01]  /*12370*/  LDG.E R27, desc[UR10][R14.64] ;  /* 0x0000000a0e1b7981 */ /* 0x000ea2000c1e1900 */
[----:B------:R-:W-:Y:S02]  /*12380*/  LEA R12, P3, R16, R14, 0x2 ;  /* 0x0000000e100c7211 */ /* 0x000fe400078610ff */
[----:B------:R-:W-:Y:S02]  /*12390*/  IADD3 R10, P2, PT, R14, R6, RZ ;  /* 0x000000060e0a7210 */ /* 0x000fe40007f5e0ff */
[C---:B------:R-:W-:Y:S02]  /*123a0*/  IADD3.X R9, PT, PT, R15.reuse, R24, RZ, P1, !PT ;  /* 0x000000180f097210 */ /* 0x040fe40000ffe4ff */
[C---:B------:R-:W-:Y:S02]  /*123b0*/  IADD3.X R13, PT, PT, R15.reuse, R26, RZ, P3, !PT ;  /* 0x0000001a0f0d7210 */ /* 0x040fe40001ffe4ff */
[----:B------:R-:W-:Y:S01]  /*123c0*/  IADD3.X R11, PT, PT, R15, R28, RZ, P2, !PT ;  /* 0x0000001c0f0b7210 */ /* 0x000fe200017fe4ff */
[----:B------:R0:W2:Y:S04]  /*123d0*/  LDG.E R8, desc[UR10][R8.64] ;  /* 0x0000000a08087981 */ /* 0x0000a8000c1e1900 */
[----:B------:R1:W3:Y:S04]  /*123e0*/  LDG.E R10, desc[UR10][R10.64] ;  /* 0x0000000a0a0a7981 */ /* 0x0002e8000c1e1900 */
[----:B------:R-:W3:Y:S01]  /*123f0*/  LDG.E R13, desc[UR10][R12.64] ;  /* 0x0000000a0c0d7981 */ /* 0x000ee2000c1e1900 */
[----:B0-----:R-:W-:-:S02]  /*12400*/  MOV R9, R23 ;  /* 0x0000001700097202 */ /* 0x001fc40000000f00 */
[----:B------:R-:W-:Y:S02]  /*12410*/  IADD3 R25, P1, PT, R25, 0x1, RZ ;  /* 0x0000000119197810 */ /* 0x000fe40007f3e0ff */
[----:B-1----:R-:W-:Y:S02]  /*12420*/  MOV R11, R21 ;  /* 0x00000015000b7202 */ /* 0x002fe40000000f00 */
[----:B------:R-:W-:Y:S02]  /*12430*/  IADD3.X R22, PT, PT, RZ, R22, RZ, P1, !PT ;  /* 0x00000016ff167210 */ /* 0x000fe40000ffe4ff */
[----:B------:R-:W-:-:S04]  /*12440*/  ISETP.NE.U32.AND P1, PT, R25, RZ, PT ;  /* 0x000000ff1900720c */ /* 0x000fc80003f25070 */
[----:B------:R-:W-:Y:S02]  /*12450*/  ISETP.NE.AND.EX P1, PT, R22, RZ, PT, P1 ;  /* 0x000000ff1600720c */ /* 0x000fe40003f25310 */
[----:B------:R-:W-:-:S04]  /*12460*/  IADD3 R14, P2, PT, R14, 0xc00, RZ ;  /* 0x00000c000e0e7810 */ /* 0x000fc80007f5e0ff */
[----:B------:R-:W-:Y:S02]  /*12470*/  IADD3.X R15, PT, PT, RZ, R15, RZ, P2, !PT ;  /* 0x0000000fff0f7210 */ /* 0x000fe400017fe4ff */
[----:B--2---:R-:W-:Y:S02]  /*12480*/  F2FP.BF16.F32.PACK_AB R27, R8, R27 ;  /* 0x0000001b081b723e */ /* 0x004fe400000010ff */
[----:B------:R-:W-:Y:S02]  /*12490*/  MOV R8, R20 ;  /* 0x0000001400087202 */ /* 0x000fe40000000f00 */
[----:B---3--:R-:W-:Y:S02]  /*124a0*/  F2FP.BF16.F32.PACK_AB R29, R13, R10 ;  /* 0x0000000a0d1d723e */ /* 0x008fe400000010ff */
[----:B------:R-:W-:Y:S01]  /*124b0*/  MOV R10, R18 ;  /* 0x00000012000a7202 */ /* 0x000fe20000000f00 */
[----:B------:R0:W-:Y:S04]  /*124c0*/  STG.E desc[UR10][R8.64], R27 ;  /* 0x0000001b08007986 */ /* 0x0001e8000c10190a */
[----:B------:R0:W-:Y:S01]  /*124d0*/  STG.E desc[UR10][R10.64], R29 ;  /* 0x0000001d0a007986 */ /* 0x0001e2000c10190a */
[----:B------:R-:W-:-:S02]  /*124e0*/  IADD3 R18, P3, PT, R18, 0xc00, RZ ;  /* 0x00000c0012127810 */ /* 0x000fc40007f7e0ff */
[----:B------:R-:W-:Y:S02]  /*124f0*/  IADD3 R20, P4, PT, R20, 0xc00, RZ ;  /* 0x00000c0014147810 */ /* 0x000fe40007f9e0ff */
[----:B------:R-:W-:Y:S02]  /*12500*/  IADD3.X R21, PT, PT, RZ, R21, RZ, P3, !PT ;  /* 0x00000015ff157210 */ /* 0x000fe40001ffe4ff */
[----:B------:R-:W-:Y:S01]  /*12510*/  IADD3.X R23, PT, PT, RZ, R23, RZ, P4, !PT ;  /* 0x00000017ff177210 */ /* 0x000fe200027fe4ff */
[----:B------:R-:W-:Y:S08]  /*12520*/  @P1 BRA `(.L_x_412) ;  /* 0xfffffffc008c1947 */ /* 0x000ff0000383ffff */
.L_x_411:
[----:B------:R-:W-:Y:S05]  /*12530*/  BSYNC.RECONVERGENT B0 ;  /* 0x0000000000007941 */ /* 0x000fea0003800200 */
.L_x_410:
[----:B------:R-:W-:Y:S05]  /*12540*/  @!P0 EXIT ;  /* 0x000000000000894d */ /* 0x000fea0003800000 */
[----:B------:R-:W-:Y:S01]  /*12550*/  SHF.L.U64.HI R23, R16, 0x2, R19 ;  /* 0x0000000210177819 */ /* 0x000fe20000010213 */
        /* <DEDUP_REMOVED lines=8> */
.L_x_413:
[C---:B------:R-:W-:Y:S02]  /*125e0*/  SHF.L.U32 R12, R2.reuse, 0x2, RZ ;  /* 0x00000002020c7819 */ /* 0x040fe400000006ff */
[----:B------:R-:W-:Y:S02]  /*125f0*/  SHF.L.U64.HI R17, R2, 0x2, R17 ;  /* 0x0000000202117819 */ /* 0x000fe40000010211 */
[----:B-1----:R-:W-:-:S04]  /*12600*/  IADD3 R4, P0, PT, R12, UR4, RZ ;  /* 0x000000040c047c10 */ /* 0x002fc8000ff1e0ff */
[----:B----4-:R-:W-:Y:S02]  /*12610*/  IADD3.X R5, PT, PT, R17, UR5, RZ, P0, !PT ;  /* 0x0000000511057c10 */ /* 0x010fe400087fe4ff */
[C---:B------:R-:W-:Y:S02]  /*12620*/  IADD3 R6, P0, PT, R4.reuse, R21, RZ ;  /* 0x0000001504067210 */ /* 0x040fe40007f1e0ff */
[C---:B0-----:R-:W-:Y:S02]  /*12630*/  IADD3 R10, P2, PT, R4.reuse, R25, RZ ;  /* 0x00000019040a7210 */ /* 0x041fe40007f5e0ff */
[C---:B------:R-:W-:Y:S02]  /*12640*/  IADD3.X R7, PT, PT, R5.reuse, R19, RZ, P0, !PT ;  /* 0x0000001305077210 */ /* 0x040fe400007fe4ff */
[----:B------:R-:W-:Y:S02]  /*12650*/  IADD3 R8, P1, PT, R4, R15, RZ ;  /* 0x0000000f04087210 */ /* 0x000fe40007f3e0ff */
[C---:B------:R-:W-:Y:S01]  /*12660*/  IADD3.X R11, PT, PT, R5.reuse, R23, RZ, P2, !PT ;  /* 0x00000017050b7210 */ /* 0x040fe200017fe4ff */
[----:B------:R0:W4:Y:S01]  /*12670*/  LDG.E R4, desc[UR10][R4.64] ;  /* 0x0000000a04047981 */ /* 0x000122000c1e1900 */
[----:B------:R-:W-:-:S03]  /*12680*/  IADD3.X R9, PT, PT, R5, R13, RZ, P1, !PT ;  /* 0x0000000d05097210 */ /* 0x000fc60000ffe4ff */
[----:B------:R-:W4:Y:S04]  /*12690*/  LDG.E R7, desc[UR10][R6.64] ;  /* 0x0000000a06077981 */ /* 0x000f28000c1e1900 */
[----:B------:R-:W5:Y:S04]  /*126a0*/  LDG.E R8, desc[UR10][R8.64] ;  /* 0x0000000a08087981 */ /* 0x000f68000c1e1900 */
[----:B------:R-:W5:Y:S01]  /*126b0*/  LDG.E R11, desc[UR10][R10.64] ;  /* 0x0000000a0a0b7981 */ /* 0x000f62000c1e1900 */
[----:B------:R-:W-:Y:S02]  /*126c0*/  LOP3.LUT R14, R12, 0xfffffffc, RZ, 0xc0, !PT ;  /* 0xfffffffc0c0e7812 */ /* 0x000fe400078ec0ff */
[----:B------:R-:W-:-:S02]  /*126d0*/  LOP3.LUT R16, R17, 0x1, RZ, 0xc0, !PT ;  /* 0x0000000111107812 */ /* 0x000fc400078ec0ff */
[----:B--2---:R-:W-:Y:S02]  /*126e0*/  IADD3 R26, P0, PT, R14, UR6, RZ ;  /* 0x000000060e1a7c10 */ /* 0x004fe4000ff1e0ff */
[----:B0-----:R-:W-:Y:S02]  /*126f0*/  LOP3.LUT R5, R17, 0x3, RZ, 0xc0, !PT ;  /* 0x0000000311057812 */ /* 0x001fe400078ec0ff */
[----:B------:R-:W-:Y:S02]  /*12700*/  IADD3.X R27, PT, PT, R16, UR7, RZ, P0, !PT ;  /* 0x00000007101b7c10 */ /* 0x000fe400087fe4ff */
[----:B---3--:R-:W-:-:S04]  /*12710*/  IADD3 R28, P0, PT, R14, UR8, RZ ;  /* 0x000000080e1c7c10 */ /* 0x008fc8000ff1e0ff */
[----:B------:R-:W-:Y:S02]  /*12720*/  IADD3.X R29, PT, PT, R16, UR9, RZ, P0, !PT ;  /* 0x00000009101d7c10 */ /* 0x000fe400087fe4ff */
[----:B----4-:R-:W-:Y:S02]  /*12730*/  F2FP.BF16.F32.PACK_AB R31, R7, R4 ;  /* 0x00000004071f723e */ /* 0x010fe400000010ff */
[----:B------:R-:W-:-:S04]  /*12740*/  IADD3 R4, P1, PT, R14, UR4, RZ ;  /* 0x000000040e047c10 */ /* 0x000fc8000ff3e0ff */
[----:B------:R-:W-:Y:S02]  /*12750*/  IADD3.X R5, PT, PT, R5, UR5, RZ, P1, !PT ;  /* 0x0000000505057c10 */ /* 0x000fe40008ffe4ff */
[----:B-----5:R-:W-:Y:S02]  /*12760*/  F2FP.BF16.F32.PACK_AB R33, R11, R8 ;  /* 0x000000080b21723e */ /* 0x020fe400000010ff */
        /* <DEDUP_REMOVED lines=16> */
[C---:B0-----:R-:W-:Y:S02]  /*12870*/  IADD3 R26, P0, PT, R30.reuse, UR6, RZ ;  /* 0x000000061e1a7c10 */ /* 0x041fe4000ff1e0ff */
        /* <DEDUP_REMOVED lines=23> */
[----:B------:R-:W3:Y:S04]  /*129f0*/  LDG.E R4, desc[UR10][R4.64+0x2400] ;  /* 0x0024000a04047981 */ /* 0x000ee8000c1e1900 */
[----:B------:R-:W3:Y:S04]  /*12a00*/  LDG.E R11, desc[UR10][R10.64+0x2400] ;  /* 0x0024000a0a0b7981 */ /* 0x000ee8000c1e1900 */
        /* <DEDUP_REMOVED lines=12> */
[----:B------:R-:W-:Y:S01]  /*12ad0*/  ISETP.GT.AND.EX P0, PT, R3, RZ, PT, P0 ;  /* 0x000000ff0300720c */ /* 0x000fe20003f04300 */
[----:B------:R-:W-:Y:S01]  /*12ae0*/  HFMA2 R17, -RZ, RZ, 0, 0 ;  /* 0x00000000ff117431 */ /* 0x000fe200000001ff */
[----:B---3--:R-:W-:Y:S02]  /*12af0*/  F2FP.BF16.F32.PACK_AB R11, R11, R4 ;  /* 0x000000040b0b723e */ /* 0x008fe400000010ff */
[----:B-----5:R-:W-:-:S03]  /*12b00*/  F2FP.BF16.F32.PACK_AB R5, R9, R6 ;  /* 0x000000060905723e */ /* 0x020fc600000010ff */
[----:B------:R4:W-:Y:S04]  /*12b10*/  STG.E desc[UR10][R30.64], R11 ;  /* 0x0000000b1e007986 */ /* 0x0009e8000c10190a */
[----:B------:R4:W-:Y:S02]  /*12b20*/  STG.E desc[UR10][R28.64], R5 ;  /* 0x000000051c007986 */ /* 0x0009e4000c10190a */
[----:B------:R-:W-:Y:S05]  /*12b30*/  @P0 BRA `(.L_x_413) ;  /* 0xfffffff800a80947 */ /* 0x000fea000383ffff */
[----:B------:R-:W-:Y:S05]  /*12b40*/  EXIT ;  /* 0x000000000000794d */ /* 0x000fea0003800000 */
.L_x_414:
        /* <DEDUP_REMOVED lines=11> */
.L_x_4500:


//--------------------- .text._Z35group_norm_nhwc_bwd_one_pass_kernelI11Bf16IOFp16WLi64ELi96ELi768EEv26Group_norm_nhwc_bwd_params --------------------------
	.section	.text._Z35group_norm_nhwc_bwd_one_pass_kernelI11Bf16IOFp16WLi64ELi96ELi768EEv26Group_norm_nhwc_bwd_params,"ax",@progbits
	.align	128
        .global         _Z35group_norm_nhwc_bwd_one_pass_kernelI11Bf16IOFp16WLi64ELi96ELi768EEv26Group_norm_nhwc_bwd_params
        .type           _Z35group_norm_nhwc_bwd_one_pass_kernelI11Bf16IOFp16WLi64ELi96ELi768EEv26Group_norm_nhwc_bwd_params,@function
        .size           _Z35group_norm_nhwc_bwd_one_pass_kernelI11Bf16IOFp16WLi64ELi96ELi768EEv26Group_norm_nhwc_bwd_params,(.L_x_4501 - _Z35group_norm_nhwc_bwd_one_pass_kernelI11Bf16IOFp16WLi64ELi96ELi768EEv26Group_norm_nhwc_bwd_params)
        .other          _Z35group_norm_nhwc_bwd_one_pass_kernelI11Bf16IOFp16WLi64ELi96ELi768EEv26Group_norm_nhwc_bwd_params,@"STO_CUDA_ENTRY STV_DEFAULT"
_Z35group_norm_nhwc_bwd_one_pass_kernelI11Bf16IOFp16WLi64ELi96ELi768EEv26Group_norm_nhwc_bwd_params:
.text._Z35group_norm_nhwc_bwd_one_pass_kernelI11Bf16IOFp16WLi64ELi96ELi768EEv26Group_norm_nhwc_bwd_params:
        /* <DEDUP_REMOVED lines=32> */
.L_x_446:
[----:B0-----:R-:W0:Y:S01]  /*0200*/  LDC R19, c[0x0][0x410] ;  /* 0x00010400ff137b82 */ /* 0x001e220000000800 */
[----:B------:R-:W1:Y:S01]  /*0210*/  LDCU.128 UR12, c[0x0][0x400] ;  /* 0x00008000ff0c77ac */ /* 0x000e620008000c00 */
[----:B------:R-:W-:Y:S02]  /*0220*/  ISETP.GE.AND P0, PT, R38, RZ, PT ;  /* 0x000000ff2600720c */ /* 0x000fe40003f06270 */
[----:B------:R-:W-:-:S04]  /*0230*/  MOV R36, RZ ;  /* 0x000000ff00247202 */ /* 0x000fc80000000f00 */
[----:B------:R-:W2:Y:S01]  /*0240*/  LDC.64 R20, c[0x0][0x3b8] ;  /* 0x0000ee00ff147b82 */ /* 0x000ea20000000a00 */
[----:B0-----:R-:W-:-:S04]  /*0250*/  IABS R13, R19 ;  /* 0x00000013000d7213 */ /* 0x001fc80000000000 */
[----:B------:R-:W0:Y:S08]  /*0260*/  I2F.RP R8, R13 ;  /* 0x0000000d00087306 */ /* 0x000e300000209400 */
[----:B0-----:R-:W0:Y:S02]  /*0270*/  MUFU.RCP R8, R8 ;  /* 0x0000000800087308 */ /* 0x001e240000001000 */
[----:B0-----:R-:W-:-:S06]  /*0280*/  IADD3 R10, PT, PT, R8, 0xffffffe, RZ ;  /* 0x0ffffffe080a7810 */ /* 0x001fcc0007ffe0ff */
[----:B------:R0:W3:Y:S02]  /*0290*/  F2I.FTZ.U32.TRUNC.NTZ R11, R10 ;  /* 0x0000000a000b7305 */ /* 0x0000e4000021f000 */
[----:B0-----:R-:W-:Y:S02]  /*02a0*/  MOV R10, RZ ;  /* 0x000000ff000a7202 */ /* 0x001fe40000000f00 */
[----:B---3--:R-:W-:-:S05]  /*02b0*/  IADD3 R12, PT, PT, RZ, -R11, RZ ;  /* 0x8000000bff0c7210 */ /* 0x008fca0007ffe0ff */
        /* <DEDUP_REMOVED lines=18> */
[----:B------:R-:W-:-:S02]  /*03e0*/  IADD3 R23, PT, PT, R29, 0x10, RZ ;  /* 0x000000101d177810 */ /* 0x000fc40007ffe0ff */
[----:B------:R-:W-:Y:S02]  /*03f0*/  SEL R8, R13, R8, !P5 ;  /* 0x000000080d087207 */ /* 0x000fe40006800000 */
[----:B------:R-:W-:Y:S01]  /*0400*/  ISETP.NE.AND P5, PT, R19, RZ, PT ;  /* 0x000000ff1300720c */ /* 0x000fe20003fa5270 */
[----:B------:R-:W0:Y:S01]  /*0410*/  @!P1 LDC.64 R26, c[0x0][0x3f8] ;  /* 0x0000fe00ff1a9b82 */ /* 0x000e220000000a00 */
[----:B------:R-:W-:Y:S02]  /*0420*/  LOP3.LUT R13, RZ, R19, RZ, 0x33, !PT ;  /* 0x00000013ff0d7212 */ /* 0x000fe400078e33ff */
[----:B------:R-:W-:Y:S02]  /*0430*/  @!P0 IADD3 R8, PT, PT, -R8, RZ, RZ ;  /* 0x000000ff08088210 */ /* 0x000fe40007ffe1ff */
[----:B------:R-:W-:Y:S02]  /*0440*/  @!P2 IADD3 R11, PT, PT, R11, 0x1, RZ ;  /* 0x000000010b0ba810 */ /* 0x000fe40007ffe0ff */
[----:B------:R-:W-:Y:S01]  /*0450*/  ISETP.GE.U32.AND P2, PT, R23, UR12, PT ;  /* 0x0000000c17007c0c */ /* 0x000fe2000bf46070 */
[----:B------:R-:W1:Y:S01]  /*0460*/  @!P1 LDC.64 R18, c[0x0][0x398] ;  /* 0x0000e600ff129b82 */ /* 0x000e620000000a00 */
[----:B------:R-:W-:-:S02]  /*0470*/  SHF.R.S32.HI R25, RZ, 0x1f, R23 ;  /* 0x0000001fff197819 */ /* 0x000fc40000011417 */
[----:B------:R-:W-:Y:S02]  /*0480*/  SEL R55, R13, R8, !P5 ;  /* 0x000000080d377207 */ /* 0x000fe40006800000 */
[----:B------:R-:W-:Y:S02]  /*0490*/  @P3 IADD3 R11, PT, PT, R11, 0x1, RZ ;  /* 0x000000010b0b3810 */ /* 0x000fe40007ffe0ff */
[----:B------:R-:W-:Y:S01]  /*04a0*/  ISETP.GE.AND.EX P2, PT, R25, UR13, PT, P2 ;  /* 0x0000000d19007c0c */ /* 0x000fe2000bf46320 */
[----:B------:R-:W-:Y:S01]  /*04b0*/  IMAD R15, R55, 0x60, RZ ;  /* 0x00000060370f7824 */ /* 0x000fe200078e02ff */
[----:B------:R-:W-:Y:S02]  /*04c0*/  @!P4 IADD3 R11, PT, PT, -R11, RZ, RZ ;  /* 0x000000ff0b0bc210 */ /* 0x000fe40007ffe1ff */
[----:B------:R-:W-:Y:S02]  /*04d0*/  ISETP.GE.U32.AND P3, PT, R40, UR12, PT ;  /* 0x0000000c28007c0c */ /* 0x000fe4000bf66070 */
[----:B------:R-:W-:-:S02]  /*04e0*/  SEL R13, R13, R11, !P5 ;  /* 0x0000000b0d0d7207 */ /* 0x000fc40006800000 */
        /* <DEDUP_REMOVED lines=19> */
[----:B------:R-:W-:Y:S01]  /*0620*/  @!P2 MOV R27, R61 ;  /* 0x0000003d001ba202 */ /* 0x000fe20000000f00 */
[-C--:B----4-:R-:W-:Y:S01]  /*0630*/  @!P2 IMAD R8, R25, R14.reuse, RZ ;  /* 0x0000000e1908a224 */ /* 0x090fe200078e02ff */
[C---:B------:R-:W-:Y:S02]  /*0640*/  @!P1 SHF.L.U32 R31, R12.reuse, 0x1, RZ ;  /* 0x000000010c1f9819 */ /* 0x040fe400000006ff */
[----:B------:R-:W-:Y:S01]  /*0650*/  @!P1 SHF.L.U64.HI R6, R12, 0x1, R13 ;  /* 0x000000010c069819 */ /* 0x000fe2000001020d */
[C---:B------:R-:W-:Y:S01]  /*0660*/  @!P2 IMAD R29, R23.reuse, R15, R8 ;  /* 0x0000000f171da224 */ /* 0x040fe200078e0208 */
[----:B------:R-:W4:Y:S01]  /*0670*/  @!P0 LDC.64 R12, c[0x0][0x3f8] ;  /* 0x0000fe00ff0c8b82 */ /* 0x000f220000000a00 */
[----:B------:R-:W-:Y:S01]  /*0680*/  @!P2 IMAD.WIDE.U32 R26, R23, R14, R26 ;  /* 0x0000000e171aa225 */ /* 0x000fe200078e001a */
[----:B---3--:R-:W-:-:S03]  /*0690*/  @!P1 IADD3 R24, P4, PT, R31, R10, RZ ;  /* 0x0000000a1f189210 */ /* 0x008fc60007f9e0ff */
[----:B--2---:R-:W-:Y:S01]  /*06a0*/  IMAD.WIDE R14, R38, 0x8, R20 ;  /* 0x00000008260e7825 */ /* 0x004fe200078e0214 */
[----:B------:R-:W-:Y:S02]  /*06b0*/  @!P1 IADD3.X R25, PT, PT, R6, R11, RZ, P4, !PT ;  /* 0x0000000b06199210 */ /* 0x000fe400027fe4ff */
[----:B------:R-:W2:Y:S03]  /*06c0*/  @!P2 LDC.64 R10, c[0x0][0x398] ;  /* 0x0000e600ff0aab82 */ /* 0x000ea60000000a00 */
[----:B------:R-:W3:Y:S01]  /*06d0*/  LDG.E.64 R14, desc[UR8][R14.64] ;  /* 0x000000080e0e7981 */ /* 0x000ee2000c1e1b00 */
[----:B-1----:R-:W-:Y:S02]  /*06e0*/  @!P1 IADD3 R30, P4, PT, R31, R18, RZ ;  /* 0x000000121f1e9210 */ /* 0x002fe40007f9e0ff */
[----:B------:R-:W-:Y:S01]  /*06f0*/  @!P2 IADD3 R21, PT, PT, R27, R29, RZ ;  /* 0x0000001d1b15a210 */ /* 0x000fe20007ffe0ff */
[----:B------:R1:W5:Y:S01]  /*0700*/  @!P1 LDG.E R36, desc[UR8][R24.64] ;  /* 0x0000000818249981 */ /* 0x000362000c1e1900 */
[----:B------:R-:W-:Y:S01]  /*0710*/  @!P2 SHF.L.U32 R29, R26, 0x1, RZ ;  /* 0x000000011a1da819 */ /* 0x000fe200000006ff */
[----:B------:R-:W2:Y:S01]  /*0720*/  @!P3 LDC.64 R22, c[0x0][0x3f8] ;  /* 0x0000fe00ff16bb82 */ /* 0x000ea20000000a00 */
[----:B------:R-:W-:-:S02]  /*0730*/  @!P1 IADD3.X R31, PT, PT, R6, R19, RZ, P4, !PT ;  /* 0x00000013061f9210 */ /* 0x000fc400027fe4ff */
[----:B------:R-:W-:Y:S02]  /*0740*/  @!P2 SHF.L.U64.HI R6, R26, 0x1, R21 ;  /* 0x000000011a06a819 */ /* 0x000fe40000010215 */
[----:B0-----:R-:W-:Y:S02]  /*0750*/  @!P2 IADD3 R32, P4, PT, R29, R16, RZ ;  /* 0x000000101d20a210 */ /* 0x001fe40007f9e0ff */
[----:B------:R-:W-:Y:S01]  /*0760*/  @!P0 MOV R44, R58 ;  /* 0x0000003a002c8202 */ /* 0x000fe20000000f00 */
[----:B----4-:R-:W-:Y:S01]  /*0770*/  @!P0 IMAD R8, R7, R12, RZ ;  /* 0x0000000c07088224 */ /* 0x010fe200078e02ff */
[----:B------:R-:W-:Y:S01]  /*0780*/  @!P2 IADD3.X R33, PT, PT, R6, R17, RZ, P4, !PT ;  /* 0x000000110621a210 */ /* 0x000fe200027fe4ff */
[----:B-1----:R-:W0:Y:S01]  /*0790*/  @!P0 LDC.64 R24, c[0x0][0x3a0] ;  /* 0x0000e800ff188b82 */ /* 0x002e220000000a00 */
[----:B------:R-:W-:Y:S02]  /*07a0*/  ISETP.NE.AND P4, PT, RZ, UR11, PT ;  /* 0x0000000bff007c0c */ /* 0x000fe4000bf85270 */
[----:B------:R-:W-:-:S02]  /*07b0*/  @!P0 MOV R45, R61 ;  /* 0x0000003d002d8202 */ /* 0x000fc40000000f00 */
[----:B------:R-:W-:Y:S01]  /*07c0*/  CS2R R34, SRZ ;  /* 0x0000000000227805 */ /* 0x000fe2000001ff00 */
[C---:B------:R-:W-:Y:S02]  /*07d0*/  @!P0 IMAD R43, R41.reuse, R13, R8 ;  /* 0x0000000d292b8224 */ /* 0x040fe400078e0208 */
[----:B------:R-:W-:Y:S01]  /*07e0*/  @!P0 IMAD.WIDE.U32 R44, R41, R12, R44 ;  /* 0x0000000c292c8225 */ /* 0x000fe200078e002c */
[----:B------:R-:W1:Y:S02]  /*07f0*/  @!P0 LDC.64 R20, c[0x0][0x398] ;  /* 0x0000e600ff148b82 */ /* 0x000e640000000a00 */
[----:B------:R-:W4:Y:S01]  /*0800*/  @!P1 LDG.E R35, desc[UR8][R30.64] ;  /* 0x000000081e239981 */ /* 0x000f22000c1e1900 */
[----:B--2---:R-:W-:-:S03]  /*0810*/  @!P2 IADD3 R28, P1, PT, R29, R10, RZ ;  /* 0x0000000a1d1ca210 */ /* 0x004fc60007f3e0ff */
[----:B------:R2:W4:Y:S02]  /*0820*/  @!P2 LDG.E R34, desc[UR8][R32.64] ;  /* 0x000000082022a981 */ /* 0x000524000c1e1900 */
[----:B------:R-:W1:Y:S01]  /*0830*/  @!P3 LDC.64 R12, c[0x0][0x3a0] ;  /* 0x0000e800ff0cbb82 */ /* 0x000e620000000a00 */
[----:B------:R-:W-:-:S07]  /*0840*/  @!P2 IADD3.X R29, PT, PT, R6, R11, RZ, P1, !PT ;  /* 0x0000000b061da210 */ /* 0x000fce0000ffe4ff */
[----:B------:R-:W1:Y:S01]  /*0850*/  @!P3 LDC.64 R16, c[0x0][0x398] ;  /* 0x0000e600ff10bb82 */ /* 0x000e620000000a00 */
[----:B------:R-:W-:Y:S01]  /*0860*/  @!P3 IMAD R8, R9, R22, RZ ;  /* 0x000000160908b224 */ /* 0x000fe200078e02ff */
[----:B------:R-:W-:Y:S02]  /*0870*/  @!P3 MOV R10, R58 ;  /* 0x0000003a000ab202 */ /* 0x000fe40000000f00 */
[----:B------:R-:W-:-:S04]  /*0880*/  @!P3 MOV R11, R61 ;  /* 0x0000003d000bb202 */ /* 0x000fc80000000f00 */
[----:B------:R-:W1:Y:S01]  /*0890*/  LDC.64 R18, c[0x0][0x3a8] ;  /* 0x0000ea00ff127b82 */ /* 0x000e620000000a00 */
[----:B--2---:R-:W-:-:S07]  /*08a0*/  @!P3 IMAD R33, R40, R23, R8 ;  /* 0x000000172821b224 */ /* 0x004fce00078e0208 */
[----:B------:R-:W2:Y:S01]  /*08b0*/  @P4 LDC.64 R26, c[0x0][0x3b0] ;  /* 0x0000ec00ff1a4b82 */ /* 0x000ea20000000a00 */
[----:B------:R-:W-:Y:S01]  /*08c0*/  @!P3 IMAD.WIDE.U32 R22, R40, R22, R10 ;  /* 0x000000162816b225 */ /* 0x000fe200078e000a */
[----:B------:R-:W-:Y:S02]  /*08d0*/  @!P0 IADD3 R43, PT, PT, R45, R43, RZ ;  /* 0x0000002b2d2b8210 */ /* 0x000fe40007ffe0ff */
[C---:B------:R-:W-:Y:S02]  /*08e0*/  @!P0 SHF.L.U32 R31, R44.reuse, 0x1, RZ ;  /* 0x000000012c1f8819 */ /* 0x040fe400000006ff */
[----:B------:R-:W-:Y:S02]  /*08f0*/  MOV R8, RZ ;  /* 0x000000ff00087202 */ /* 0x000fe40000000f00 */
[----:B------:R-:W-:Y:S02]  /*0900*/  @!P3 IADD3 R23, PT, PT, R23, R33, RZ ;  /* 0x000000211717b210 */ /* 0x000fe40007ffe0ff */
[----:B------:R-:W-:-:S02]  /*0910*/  @!P0 SHF.L.U64.HI R44, R44, 0x1, R43 ;  /* 0x000000012c2c8819 */ /* 0x000fc4000001022b */
[----:B0-----:R-:W-:Y:S01]  /*0920*/  @!P0 IADD3 R24, P1, PT, R31, R24, RZ ;  /* 0x000000181f188210 */ /* 0x001fe20007f3e0ff */
[----:B------:R-:W4:Y:S01]  /*0930*/  @!P2 LDG.E R8, desc[UR8][R28.64] ;  /* 0x000000081c08a981 */ /* 0x000f22000c1e1900 */
[C---:B------:R-:W-:Y:S02]  /*0940*/  @!P3 SHF.L.U32 R11, R22.reuse, 0x1, RZ ;  /* 0x00000001160bb819 */ /* 0x040fe400000006ff */
[----:B------:R-:W-:Y:S02]  /*0950*/  LOP3.LUT R6, R39, 0xffff, RZ, 0xc0, !PT ;  /* 0x0000ffff27067812 */ /* 0x000fe400078ec0ff */
[----:B------:R-:W-:Y:S02]  /*0960*/  @!P3 SHF.L.U64.HI R30, R22, 0x1, R23 ;  /* 0x00000001161eb819 */ /* 0x000fe40000010217 */
[----:B------:R-:W-:Y:S02]  /*0970*/  @!P0 IADD3.X R25, PT, PT, R44, R25, RZ, P1, !PT ;  /* 0x000000192c198210 */ /* 0x000fe40000ffe4ff */
[----:B-1----:R-:W-:-:S02]  /*0980*/  @!P3 IADD3 R22, P2, PT, R11, R12, RZ ;  /* 0x0000000c0b16b210 */ /* 0x002fc40007f5e0ff */
[----:B------:R-:W-:Y:S01]  /*0990*/  @!P0 IADD3 R20, P1, PT, R31, R20, RZ ;  /* 0x000000141f148210 */ /* 0x000fe20007f3e0ff */
[----:B------:R-:W-:Y:S01]  /*09a0*/  IMAD R31, R55, 0x60, R6 ;  /* 0x00000060371f7824 */ /* 0x000fe200078e0206 */
[----:B------:R-:W-:Y:S02]  /*09b0*/  @!P3 IADD3 R16, P5, PT, R11, R16, RZ ;  /* 0x000000100b10b210 */ /* 0x000fe40007fbe0ff */
[----:B------:R-:W-:Y:S02]  /*09c0*/  MOV R10, RZ ;  /* 0x000000ff000a7202 */ /* 0x000fe40000000f00 */
[----:B------:R-:W-:Y:S02]  /*09d0*/  @!P3 IADD3.X R23, PT, PT, R30, R13, RZ, P2, !PT ;  /* 0x0000000d1e17b210 */ /* 0x000fe400017fe4ff */
[----:B------:R-:W-:Y:S02]  /*09e0*/  CS2R R12, SRZ ;  /* 0x00000000000c7805 */ /* 0x000fe4000001ff00 */
[----:B------:R-:W-:Y:S01]  /*09f0*/  MOV R11, RZ ;  /* 0x000000ff000b7202 */ /* 0x000fe20000000f00 */
[C---:B--2---:R-:W-:Y:S01]  /*0a00*/  @P4 IMAD.WIDE R26, R31.reuse, 0x2, R26 ;  /* 0x000000021f1a4825 */ /* 0x044fe200078e021a */
[----:B------:R-:W-:Y:S01]  /*0a10*/  @!P0 IADD3.X R21, PT, PT, R44, R21, RZ, P1, !PT ;  /* 0x000000152c158210 */ /* 0x000fe20000ffe4ff */
[----:B------:R0:W2:Y:S01]  /*0a20*/  @!P0 LDG.E R10, desc[UR8][R24.64] ;  /* 0x00000008180a8981 */ /* 0x0000a2000c1e1900 */
[----:B------:R-:W-:Y:S01]  /*0a30*/  @!P3 IADD3.X R17, PT, PT, R30, R17, RZ, P5, !PT ;  /* 0x000000111e11b210 */ /* 0x000fe20002ffe4ff */
[----:B------:R-:W-:-:S02]  /*0a40*/  IMAD.WIDE R18, R31, 0x2, R18 ;  /* 0x000000021f127825 */ /* 0x000fc400078e0212 */
[----:B------:R-:W2:Y:S04]  /*0a50*/  @P4 LDG.E.U16 R29, desc[UR8][R26.64] ;  /* 0x000000081a1d4981 */ /* 0x000ea8000c1e1500 */
[----:B------:R-:W2:Y:S04]  /*0a60*/  @P4 LDG.E.U16 R28, desc[UR8][R26.64+0x2] ;  /* 0x000002081a1c4981 */ /* 0x000ea8000c1e1500 */
[----:B------:R-:W2:Y:S04]  /*0a70*/  LDG.E.U16 R43, desc[UR8][R18.64] ;  /* 0x00000008122b7981 */ /* 0x000ea8000c1e1500 */
[----:B------:R-:W2:Y:S04]  /*0a80*/  LDG.E.U16 R25, desc[UR8][R18.64+0x2] ;  /* 0x0000020812197981 */ /* 0x000ea8000c1e1500 */
[----:B------:R-:W2:Y:S04]  /*0a90*/  @!P0 LDG.E R11, desc[UR8][R20.64] ;  /* 0x00000008140b8981 */ /* 0x000ea8000c1e1900 */
[----:B------:R-:W2:Y:S04]  /*0aa0*/  @!P3 LDG.E R12, desc[UR8][R22.64] ;  /* 0x00000008160cb981 */ /* 0x000ea8000c1e1900 */
[----:B------:R-:W2:Y:S01]  /*0ab0*/  @!P3 LDG.E R13, desc[UR8][R16.64] ;  /* 0x00000008100db981 */ /* 0x000ea2000c1e1900 */
[----:B------:R-:W-:Y:S01]  /*0ac0*/  MOV R54, 0x3f800000 ;  /* 0x3f80000000367802 */ /* 0x000fe20000000f00 */
[----:B------:R-:W-:Y:S01]  /*0ad0*/  UISETP.NE.AND UP0, UPT, UR11, URZ, UPT ;  /* 0x000000ff0b00728c */ /* 0x000fe2000bf05270 */
[----:B------:R-:W-:-:S02]  /*0ae0*/  MOV R46, RZ ;  /* 0x000000ff002e7202 */ /* 0x000fc40000000f00 */
[----:B------:R-:W-:Y:S01]  /*0af0*/  MOV R44, RZ ;  /* 0x000000ff002c7202 */ /* 0x000fe20000000f00 */
[----:B---3--:R-:W-:-:S05]  /*0b00*/  FFMA.FTZ R15, -R14, R14, R15 ;  /* 0x0000000e0e0f7223 */ /* 0x008fca000001010f */
[----:B------:R-:W-:-:S13]  /*0b10*/  FSETP.GTU.FTZ.AND P1, PT, R15, RZ, PT ;  /* 0x000000ff0f00720b */ /* 0x000fda0003f3c000 */
[----:B0-----:R-:W0:Y:S01]  /*0b20*/  @P1 LDC R24, c[0x0][0x3c0] ;  /* 0x0000f000ff181b82 */ /* 0x001e220000000800 */
[----:B-----5:R-:W-:Y:S02]  /*0b30*/  PRMT R52, R36, 0x7632, R52 ;  /* 0x0000763224347816 */ /* 0x020fe40000000034 */
[----:B----4-:R-:W-:Y:S01]  /*0b40*/  PRMT R53, R35, 0x7632, R53 ;  /* 0x0000763223357816 */ /* 0x010fe20000000035 */
[----:B0-----:R-:W-:-:S04]  /*0b50*/  @P1 FADD.FTZ R24, R15, R24 ;  /* 0x000000180f181221 */ /* 0x001fc80000010000 */
[----:B------:R0:W1:Y:S01]  /*0b60*/  @P1 MUFU.RSQ R54, R24 ;  /* 0x0000001800361308 */ /* 0x0000620000001400 */
[----:B------:R-:W-:Y:S02]  /*0b70*/  PRMT R50, R34, 0x7632, R50 ;  /* 0x0000763222327816 */ /* 0x000fe40000000032 */
[----:B------:R-:W-:Y:S02]  /*0b80*/  PRMT R51, R8, 0x7632, R51 ;  /* 0x0000763208337816 */ /* 0x000fe40000000033 */
[----:B--2---:R-:W-:Y:S01]  /*0b90*/  PRMT R48, R10, 0x7632, R48 ;  /* 0x000076320a307816 */ /* 0x004fe20000000030 */
[----:B------:R-:W-:Y:S02]  /*0ba0*/  @P4 HADD2.F32 R46, -RZ, R29.H0_H0 ;  /* 0x2000001dff2e4230 */ /* 0x000fe40000004100 */
[----:B------:R-:W-:Y:S02]  /*0bb0*/  @P4 HADD2.F32 R44, -RZ, R28.H0_H0 ;  /* 0x2000001cff2c4230 */ /* 0x000fe40000004100 */
[----:B------:R-:W-:-:S02]  /*0bc0*/  HADD2.F32 R43, -RZ, R43.H0_H0 ;  /* 0x2000002bff2b7230 */ /* 0x000fc40000004100 */
[----:B------:R-:W-:Y:S01]  /*0bd0*/  HADD2.F32 R15, -RZ, R25.H0_H0 ;  /* 0x20000019ff0f7230 */ /* 0x000fe20000004100 */
        /* <DEDUP_REMOVED lines=77> */
.L_x_416:
        /* <DEDUP_REMOVED lines=144> */
.L_x_417:
        /* <DEDUP_REMOVED lines=45> */
.L_x_419:
[----:B------:R-:W-:Y:S05]  /*1c80*/  BSYNC.RECONVERGENT B0 ;  /* 0x0000000000007941 */ /* 0x000fea0003800200 */
.L_x_418:
        /* <DEDUP_REMOVED lines=62> */
.L_x_421:
[----:B------:R-:W-:Y:S05]  /*2070*/  BSYNC.RECONVERGENT B0 ;  /* 0x0000000000007941 */ /* 0x000fea0003800200 */
.L_x_420:
        /* <DEDUP_REMOVED lines=78> */
.L_x_423:
[----:B------:R-:W-:Y:S05]  /*2560*/  BSYNC.RECONVERGENT B0 ;  /* 0x0000000000007941 */ /* 0x000fea0003800200 */
.L_x_422:
        /* <DEDUP_REMOVED lines=29> */
.L_x_425:
[----:B------:R-:W-:Y:S05]  /*2740*/  BSYNC.RECONVERGENT B0 ;  /* 0x0000000000007941 */ /* 0x000fea0003800200 */
.L_x_424:
        /* <DEDUP_REMOVED lines=24> */
.L_x_428:
[----:B-1----:R-:W3:Y:S04]  /*28d0*/  LDG.E.STRONG.GPU R18, desc[UR8][R16.64] ;  /* 0x0000000810127981 */ /* 0x002ee8000c1ef900 */
[----:B---3--:R-:W-:Y:S01]  /*28e0*/  CCTL.IVALL ;  /* 0x00000000ff00798f */ /* 0x008fe20002000000 */
[----:B------:R-:W-:Y:S05]  /*28f0*/  YIELD ;  /* 0x0000000000007946 */ /* 0x000fea0003800000 */
[----:B------:R-:W-:-:S13]  /*2900*/  ISETP.NE.AND P1, PT, R18, R25, PT ;  /* 0x000000191200720c */ /* 0x000fda0003f25270 */
[----:B------:R-:W-:Y:S05]  /*2910*/  @P1 BRA `(.L_x_428) ;  /* 0xfffffffc00ec1947 */ /* 0x000fea000383ffff */
.L_x_427:
        /* <DEDUP_REMOVED lines=15> */
.L_x_430:
        /* <DEDUP_REMOVED lines=59> */
.L_x_429:
        /* <DEDUP_REMOVED lines=34> */
.L_x_431:
        /* <DEDUP_REMOVED lines=18> */
.L_x_432:
        /* <DEDUP_REMOVED lines=9> */
.L_x_433:
[----:B------:R-:W-:Y:S05]  /*3190*/  BSYNC.RECONVERGENT B0 ;  /* 0x0000000000007941 */ /* 0x000fea0003800200 */
.L_x_426:
        /* <DEDUP_REMOVED lines=60> */
.L_x_434:
        /* <DEDUP_REMOVED lines=21> */
.L_x_436:
[----:B------:R-:W-:Y:S05]  /*36b0*/  BSYNC.RECONVERGENT B0 ;  /* 0x0000000000007941 */ /* 0x000fea0003800200 */
.L_x_435:
        /* <DEDUP_REMOVED lines=23> */
.L_x_437:
        /* <DEDUP_REMOVED lines=18> */
.L_x_439:
[----:B------:R-:W-:Y:S05]  /*3950*/  BSYNC.RECONVERGENT B0 ;  /* 0x0000000000007941 */ /* 0x000fea0003800200 */
.L_x_438:
        /* <DEDUP_REMOVED lines=25> */
.L_x_440:
        /* <DEDUP_REMOVED lines=20> */
.L_x_442:
[----:B------:R-:W-:Y:S05]  /*3c30*/  BSYNC.RECONVERGENT B0 ;  /* 0x0000000000007941 */ /* 0x000fea0003800200 */
.L_x_441:
        /* <DEDUP_REMOVED lines=24> */
.L_x_443:
        /* <DEDUP_REMOVED lines=18> */
.L_x_445:
[----:B------:R-:W-:Y:S05]  /*3ee0*/  BSYNC.RECONVERGENT B0 ;  /* 0x0000000000007941 */ /* 0x000fea0003800200 */
.L_x_444:
[----:B------:R-:W-:Y:S02]  /*3ef0*/  IADD3 R38, PT, PT, R5, R38, RZ ;  /* 0x0000002605267210 */ /* 0x000fe40007ffe0ff */
[----:B------:R-:W-:Y:S02]  /*3f00*/  IADD3 R37, PT, PT, R37, 0x1, RZ ;  /* 0x0000000125257810 */ /* 0x000fe40007ffe0ff */
[----:B------:R-:W-:-:S13]  /*3f10*/  ISETP.GE.AND P0, PT, R38, UR4, PT ;  /* 0x0000000426007c0c */ /* 0x000fda000bf06270 */
[----:B------:R-:W-:Y:S05]  /*3f20*/  @!P0 BRA `(.L_x_446) ;  /* 0xffffffc000b48947 */ /* 0x000fea000383ffff */
.L_x_415:
        /* <DEDUP_REMOVED lines=19> */
.L_x_448:
[----:B------:R-:W-:Y:S05]  /*4060*/  BSYNC.RECONVERGENT B0 ;  /* 0x0000000000007941 */ /* 0x000fea0003800200 */
.L_x_447:
[----:B------:R-:W-:Y:S05]  /*4070*/  @P0 EXIT ;  /* 0x000000000000094d */ /* 0x000fea0003800000 */
[----:B------:R-:W-:Y:S05]  /*4080*/  @P2 BRA `(.L_x_449) ;  /* 0x0000000000202947 */ /* 0x000fea0003800000 */
[----:B------:R-:W-:-:S05]  /*4090*/  IMAD R0, R6, R7, RZ ;  /* 0x0000000706007224 */ /* 0x000fca00078e02ff */
[----:B------:R-:W-:-:S13]  /*40a0*/  ISETP.NE.AND P0, PT, R0, -0x1, PT ;  /* 0xffffffff0000780c */ /* 0x000fda0003f05270 */
[----:B------:R-:W-:Y:S05]  /*40b0*/  @!P0 BRA `(.L_x_449) ;  /* 0x0000000000148947 */ /* 0x000fea0003800000 */
.L_x_450:
[----:B-1----:R-:W2:Y:S04]  /*40c0*/  LDG.E.STRONG.GPU R3, desc[UR8][R4.64] ;  /* 0x0000000804037981 */ /* 0x002ea8000c1ef900 */
[----:B--2---:R-:W-:Y:S01]  /*40d0*/  CCTL.IVALL ;  /* 0x00000000ff00798f */ /* 0x004fe20002000000 */
[----:B------:R-:W-:Y:S05]  /*40e0*/  YIELD ;  /* 0x0000000000007946 */ /* 0x000fea0003800000 */
[----:B------:R-:W-:-:S13]  /*40f0*/  ISETP.NE.AND P0, PT, R3, R0, PT ;  /* 0x000000000300720c */ /* 0x000fda0003f05270 */
[----:B------:R-:W-:Y:S05]  /*4100*/  @P0 BRA `(.L_x_450) ;  /* 0xfffffffc00ec0947 */ /* 0x000fea000383ffff */
.L_x_449:
        /* <DEDUP_REMOVED lines=73> */
.L_x_453:
        /* <DEDUP_REMOVED lines=24> */
[----:B--2---:R-:W-:Y:S02]  /*4720*/  F2FP.F16.F32.PACK_AB R19, R13, R4 ;  /* 0x000000040d13723e */ /* 0x004fe400000000ff */
[-C--:B------:R-:W-:Y:S02]  /*4730*/  MOV R13, R25.reuse ;  /* 0x00000019000d7202 */ /* 0x080fe40000000f00 */
[----:B---3--:R-:W-:Y:S01]  /*4740*/  F2FP.F16.F32.PACK_AB R21, R17, R14 ;  /* 0x0000000e1115723e */ /* 0x008fe200000000ff */
[----:B------:R0:W-:Y:S04]  /*4750*/  STG.E desc[UR8][R8.64], R19 ;  /* 0x0000001308007986 */ /* 0x0001e8000c101908 */
[----:B------:R0:W-:Y:S01]  /*4760*/  STG.E desc[UR8][R12.64], R21 ;  /* 0x000000150c007986 */ /* 0x0001e2000c101908 */
[----:B------:R-:W-:Y:S01]  /*4770*/  IADD3.X R25, PT, PT, RZ, R25, RZ, P3, !PT ;  /* 0x00000019ff197210 */ /* 0x000fe20001ffe4ff */
[----:B------:R-:W-:Y:S06]  /*4780*/  @P1 BRA `(.L_x_453) ;  /* 0xfffffffc00841947 */ /* 0x000fec000383ffff */
.L_x_452:
[----:B------:R-:W-:Y:S05]  /*4790*/  BSYNC.RECONVERGENT B0 ;  /* 0x0000000000007941 */ /* 0x000fea0003800200 */
.L_x_451:
        /* <DEDUP_REMOVED lines=10> */
.L_x_454:
        /* <DEDUP_REMOVED lines=21> */
[----:B---3--:R-:W-:Y:S02]  /*4990*/  F2FP.F16.F32.PACK_AB R31, R7, R4 ;  /* 0x00000004071f723e */ /* 0x008fe400000000ff */
[----:B------:R-:W-:-:S04]  /*49a0*/  LOP3.LUT R4, R22, 0x3, RZ, 0xc0, !PT ;  /* 0x0000000316047812 */ /* 0x000fc800078ec0ff */
[----:B------:R-:W-:Y:S02]  /*49b0*/  IADD3.X R9, PT, PT, R4, UR5, RZ, P1, !PT ;  /* 0x0000000504097c10 */ /* 0x000fe40008ffe4ff */
[----:B----4-:R-:W-:Y:S02]  /*49c0*/  F2FP.F16.F32.PACK_AB R33, R25, R12 ;  /* 0x0000000c1921723e */ /* 0x010fe400000000ff */
        /* <DEDUP_REMOVED lines=20> */
[----:B--2---:R-:W-:Y:S02]  /*4b10*/  F2FP.F16.F32.PACK_AB R31, R31, R10 ;  /* 0x0000000a1f1f723e */ /* 0x004fe400000000ff */
[----:B---3--:R-:W-:-:S03]  /*4b20*/  F2FP.F16.F32.PACK_AB R35, R35, R14 ;  /* 0x0000000e2323723e */ /* 0x008fc600000000ff */
        /* <DEDUP_REMOVED lines=14> */
[----:B---3--:R-:W-:Y:S02]  /*4c10*/  F2FP.F16.F32.PACK_AB R33, R33, R10 ;  /* 0x0000000a2121723e */ /* 0x008fe400000000ff */
[----:B----4-:R-:W-:-:S03]  /*4c20*/  F2FP.F16.F32.PACK_AB R37, R37, R14 ;  /* 0x0000000e2525723e */ /* 0x010fc600000000ff */
        /* <DEDUP_REMOVED lines=17> */
[----:B----4-:R-:W-:Y:S02]  /*4d40*/  F2FP.F16.F32.PACK_AB R13, R13, R8 ;  /* 0x000000080d0d723e */ /* 0x010fe400000000ff */
[----:B-----5:R-:W-:-:S03]  /*4d50*/  F2FP.F16.F32.PACK_AB R7, R5, R6 ;  /* 0x000000060507723e */ /* 0x020fc600000000ff */
[----:B------:R3:W-:Y:S04]  /*4d60*/  STG.E desc[UR8][R26.64], R13 ;  /* 0x0000000d1a007986 */ /* 0x0007e8000c101908 */
[----:B------:R3:W-:Y:S01]  /*4d70*/  STG.E desc[UR8][R28.64], R7 ;  /* 0x000000071c007986 */ /* 0x0007e2000c101908 */
[----:B------:R-:W-:Y:S01]  /*4d80*/  HFMA2 R5, -RZ, RZ, 0, 0 ;  /* 0x00000000ff057431 */ /* 0x000fe200000001ff */
[----:B------:R-:W-:Y:S06]  /*4d90*/  @P0 BRA `(.L_x_454) ;  /* 0xfffffff800a80947 */ /* 0x000fec000383ffff */
[----:B------:R-:W-:Y:S05]  /*4da0*/  EXIT ;  /* 0x000000000000794d */ /* 0x000fea0003800000 */
.L_x_455:
        /* <DEDUP_REMOVED lines=13> */
.L_x_4501:


//--------------------- .text._Z35group_norm_nhwc_bwd_one_pass_kernelI11Bf16IOFp16WLi128ELi96ELi768EEv26Group_norm_nhwc_bwd_params --------------------------
	.section	.text._Z35group_norm_nhwc_bwd_one_pass_kernelI11Bf16IOFp16WLi128ELi96ELi768EEv26Group_norm_nhwc_bwd_params,"ax",@progbits
	.align	128
        .global         _Z35group_norm_nhwc_bwd_one_pass_kernelI11Bf16IOFp16WLi128ELi96ELi768EEv26Group_norm_nhwc_bwd_params
        .type           _Z35group_norm_nhwc_bwd_one_pass_kernelI11Bf16IOFp16WLi128ELi96ELi768EEv26Group_norm_nhwc_bwd_params,@function
        .size           _Z35group_norm_nhwc_bwd_one_pass_kernelI11Bf16IOFp16WLi128ELi96ELi768EEv26Group_norm_nhwc_bwd_params,(.L_x_4502 - _Z35group_norm_nhwc_bwd_one_pass_kernelI11Bf16IOFp16WLi128ELi96ELi768EEv26Group_norm_nhwc_bwd_params)
        .other          _Z35group_norm_nhwc_bwd_one_pass_kernelI11Bf16IOFp16WLi128ELi96ELi768EEv26Group_norm_nhwc_bwd_params,@"STO_CUDA_ENTRY STV_DEFAULT"
_Z35group_norm_nhwc_bwd_one_pass_kernelI11Bf16IOFp16WLi128ELi96ELi768EEv26Group_norm_nhwc_bwd_params:
.text._Z35group_norm_nhwc_bwd_one_pass_kernelI11Bf16IOFp16WLi128ELi96ELi768EEv26Group_norm_nhwc_bwd_params:
        /* <DEDUP_REMOVED lines=22> */
.L_x_499:
        /* <DEDUP_REMOVED lines=248> */
[----:B------:R-:W-:Y:S01]  /*10e0*/  @P5 HADD2.F32 R41, -RZ, R45.H0_H0 ;  /* 0x2000002dff295230 */ /* 0x000fe20000004100 */
[----:B----4-:R-:W-:Y:S01]  /*10f0*/  PRMT R55, R4, 0x7632, R55 ;  /* 0x0000763204377816 */ /* 0x010fe20000000037 */
[----:B------:R-:W-:Y:S01]  /*1100*/  @P5 HADD2.F32 R44, -RZ, R40.H0_H0 ;  /* 0x20000028ff2c5230 */ /* 0x000fe20000004100 */
        /* <DEDUP_REMOVED lines=8> */
[----:B------:R-:W-:Y:S01]  /*1190*/  PRMT R43, R13, 0x7632, R43 ;  /* 0x000076320d2b7816 */ /* 0x000fe2000000002b */
        /* <DEDUP_REMOVED lines=151> */
.L_x_457:
        /* <DEDUP_REMOVED lines=288> */
.L_x_458:
        /* <DEDUP_REMOVED lines=45> */
.L_x_460:
[----:B------:R-:W-:Y:S05]  /*2fe0*/  BSYNC.RECONVERGENT B0 ;  /* 0x0000000000007941 */ /* 0x000fea0003800200 */
.L_x_459:
        /* <DEDUP_REMOVED lines=63> */
.L_x_462:
[----:B------:R-:W-:Y:S05]  /*33e0*/  BSYNC.RECONVERGENT B0 ;  /* 0x0000000000007941 */ /* 0x000fea0003800200 */
.L_x_461:
        /* <DEDUP_REMOVED lines=78> */
.L_x_464:
[----:B------:R-:W-:Y:S05]  /*38d0*/  BSYNC.RECONVERGENT B0 ;  /* 0x0000000000007941 */ /* 0x000fea0003800200 */
.L_x_463:
        /* <DEDUP_REMOVED lines=28> */
.L_x_466:
[----:B------:R-:W-:Y:S05]  /*3aa0*/  BSYNC.RECONVERGENT B0 ;  /* 0x0000000000007941 */ /* 0x000fea0003800200 */
.L_x_465:
        /* <DEDUP_REMOVED lines=28> */
.L_x_469:
[----:B------:R-:W2:Y:S04]  /*3c70*/  LDG.E.STRONG.GPU R22, desc[UR6][R20.64] ;  /* 0x0000000614167981 */ /* 0x000ea8000c1ef900 */
[----:B--2---:R-:W-:Y:S01]  /*3c80*/  CCTL.IVALL ;  /* 0x00000000ff00798f */ /* 0x004fe20002000000 */
[----:B------:R-:W-:Y:S05]  /*3c90*/  YIELD ;  /* 0x0000000000007946 */ /* 0x000fea0003800000 */
[----:B------:R-:W-:-:S13]  /*3ca0*/  ISETP.NE.AND P0, PT, R22, R27, PT ;  /* 0x0000001b1600720c */ /* 0x000fda0003f05270 */
[----:B------:R-:W-:Y:S05]  /*3cb0*/  @P0 BRA `(.L_x_469) ;  /* 0xfffffffc00ec0947 */ /* 0x000fea000383ffff */
.L_x_468:
        /* <DEDUP_REMOVED lines=16> */
.L_x_471:
        /* <DEDUP_REMOVED lines=61> */
.L_x_470:
        /* <DEDUP_REMOVED lines=38> */
.L_x_472:
        /* <DEDUP_REMOVED lines=19> */
.L_x_473:
        /* <DEDUP_REMOVED lines=9> */
.L_x_474:
[----:B------:R-:W-:Y:S05]  /*45b0*/  BSYNC.RECONVERGENT B0 ;  /* 0x0000000000007941 */ /* 0x000fea0003800200 */
.L_x_467:
        /* <DEDUP_REMOVED lines=42> */
.L_x_475:
        /* <DEDUP_REMOVED lines=56> */
.L_x_477:
[----:B------:R-:W-:Y:S05]  /*4be0*/  BSYNC.RECONVERGENT B0 ;  /* 0x0000000000007941 */ /* 0x000fea0003800200 */
.L_x_476:
        /* <DEDUP_REMOVED lines=23> */
.L_x_478:
        /* <DEDUP_REMOVED lines=18> */
.L_x_480:
[----:B------:R-:W-:Y:S05]  /*4e80*/  BSYNC.RECONVERGENT B0 ;  /* 0x0000000000007941 */ /* 0x000fea0003800200 */
.L_x_479:
        /* <DEDUP_REMOVED lines=33> */
.L_x_481:
        /* <DEDUP_REMOVED lines=52> */
.L_x_483:
[----:B------:R-:W-:Y:S05]  /*53e0*/  BSYNC.RECONVERGENT B0 ;  /* 0x0000000000007941 */ /* 0x000fea0003800200 */
.L_x_482:
        /* <DEDUP_REMOVED lines=21> */
.L_x_484:
        /* <DEDUP_REMOVED lines=18> */
.L_x_486:
[----:B------:R-:W-:Y:S05]  /*5660*/  BSYNC.RECONVERGENT B0 ;  /* 0x0000000000007941 */ /* 0x000fea0003800200 */
.L_x_485:
        /* <DEDUP_REMOVED lines=21> */
.L_x_487:
        /* <DEDUP_REMOVED lines=18> */
.L_x_489:
[----:B------:R-:W-:Y:S05]  /*58e0*/  BSYNC.RECONVERGENT B0 ;  /* 0x0000000000007941 */ /* 0x000fea0003800200 */
.L_x_488:
        /* <DEDUP_REMOVED lines=21> */
.L_x_490:
        /* <DEDUP_REMOVED lines=18> */
.L_x_492:
[----:B------:R-:W-:Y:S05]  /*5b60*/  BSYNC.RECONVERGENT B0 ;  /* 0x0000000000007941 */ /* 0x000fea0003800200 */
.L_x_491:
        /* <DEDUP_REMOVED lines=21> */
.L_x_493:
        /* <DEDUP_REMOVED lines=18> */
.L_x_495:
[----:B------:R-:W-:Y:S05]  /*5de0*/  BSYNC.RECONVERGENT B0 ;  /* 0x0000000000007941 */ /* 0x000fea0003800200 */
.L_x_494:
        /* <DEDUP_REMOVED lines=22> */
.L_x_496:
        /* <DEDUP_REMOVED lines=18> */
.L_x_498:
[----:B------:R-:W-:Y:S05]  /*6070*/  BSYNC.RECONVERGENT B0 ;  /* 0x0000000000007941 */ /* 0x000fea0003800200 */
.L_x_497:
[----:B------:R-:W5:Y:S01]  /*6080*/  LDCU UR4, c[0x0][0x410] ;  /* 0x00008200ff0477ac */ /* 0x000f620008000800 */
[----:B------:R-:W-:Y:S02]  /*6090*/  IADD3 R39, PT, PT, R42, R39, RZ ;  /* 0x000000272a277210 */ /* 0x000fe40007ffe0ff */
[----:B------:R-:W-:Y:S01]  /*60a0*/  IADD3 R36, PT, PT, R36, 0x1, RZ ;  /* 0x0000000124247810 */ /* 0x000fe20007ffe0ff */
[----:B------:R-:W5:Y:S02]  /*60b0*/  LDCU UR5, c[0x0][0x3e0] ;  /* 0x00007c00ff0577ac */ /* 0x000f640008000800 */
[----:B-----5:R-:W-:-:S06]  /*60c0*/  UIMAD UR4, UR4, UR5, URZ ;  /* 0x00000005040472a4 */ /* 0x020fcc000f8e02ff */
[----:B------:R-:W-:-:S13]  /*60d0*/  ISETP.GE.AND P0, PT, R39, UR4, PT ;  /* 0x0000000427007c0c */ /* 0x000fda000bf06270 */
[----:B------:R-:W-:Y:S05]  /*60e0*/  @!P0 BRA `(.L_x_499) ;  /* 0xffffffa0001c8947 */ /* 0x000fea000383ffff */
.L_x_456:
        /* <DEDUP_REMOVED lines=16> */
.L_x_501:
[----:B------:R-:W-:Y:S05]  /*61f0*/  BSYNC.RECONVERGENT B0 ;  /* 0x0000000000007941 */ /* 0x000fea0003800200 */
.L_x_500:
        /* <DEDUP_REMOVED lines=11> */
.L_x_503:
[----:B------:R-:W2:Y:S04]  /*62b0*/  LDG.E.STRONG.GPU R5, desc[UR6][R2.64] ;  /* 0x0000000602057981 */ /* 0x000ea8000c1ef900 */
[----:B--2---:R-:W-:Y:S01]  /*62c0*/  CCTL.IVALL ;  /* 0x00000000ff00798f */ /* 0x004fe20002000000 */
[----:B------:R-:W-:Y:S05]  /*62d0*/  YIELD ;  /* 0x0000000000007946 */ /* 0x000fea0003800000 */
[----:B------:R-:W-:-:S13]  /*62e0*/  ISETP.NE.AND P0, PT, R5, R0, PT ;  /* 0x000000000500720c */ /* 0x000fda0003f05270 */
[----:B------:R-:W-:Y:S05]  /*62f0*/  @P0 BRA `(.L_x_503) ;  /* 0xfffffffc00ec0947 */ /* 0x000fea000383ffff */
.L_x_502:
        /* <DEDUP_REMOVED lines=74> */
.L_x_506:
        /* <DEDUP_REMOVED lines=31> */
.L_x_505:
[----:B------:R-:W-:Y:S05]  /*6990*/  BSYNC.RECONVERGENT B0 ;  /* 0x0000000000007941 */ /* 0x000fea0003800200 */
.L_x_504:
        /* <DEDUP_REMOVED lines=10> */
.L_x_507:
        /* <DEDUP_REMOVED lines=21> */
[----:B--2---:R-:W-:Y:S02]  /*6b90*/  F2FP.F16.F32.PACK_AB R31, R7, R4 ;  /* 0x00000004071f723e */ /* 0x004fe400000000ff */
[----:B------:R-:W-:-:S04]  /*6ba0*/  LOP3.LUT R4, R22, 0x3, RZ, 0xc0, !PT ;  /* 0x0000000316047812 */ /* 0x000fc800078ec0ff */
[----:B------:R-:W-:Y:S02]  /*6bb0*/  IADD3.X R9, PT, PT, R4, UR5, RZ, P1, !PT ;  /* 0x0000000504097c10 */ /* 0x000fe40008ffe4ff */
[----:B---3--:R-:W-:Y:S02]  /*6bc0*/  F2FP.F16.F32.PACK_AB R33, R25, R12 ;  /* 0x0000000c1921723e */ /* 0x008fe400000000ff */
        /* <DEDUP_REMOVED lines=62> */
.L_x_508:
        /* <DEDUP_REMOVED lines=13> */
.L_x_4502:


//--------------------- .text._Z35group_norm_nhwc_bwd_one_pass_kernelI11Bf16IOFp16WLi256ELi96ELi768EEv26Group_norm_nhwc_bwd_params --------------------------
	.section	.text._Z35group_norm_nhwc_bwd_one_pass_kernelI11Bf16IOFp16WLi256ELi96ELi768EEv26Group_norm_nhwc_bwd_params,"ax",@progbits
	.align	128
        .global         _Z35group_norm_nhwc_bwd_one_pass_kernelI11Bf16IOFp16WLi256ELi96ELi768EEv26Group_norm_nhwc_bwd_params
        .type           _Z35group_norm_nhwc_bwd_one_pass_kernelI11Bf16IOFp16WLi256ELi96ELi768EEv26Group_norm_nhwc_bwd_params,@function
        .size           _Z35group_norm_nhwc_bwd_one_pass_kernelI11Bf16IOFp16WLi256ELi96ELi768EEv26Group_norm_nhwc_bwd_params,(.L_x_4503 - _Z35group_norm_nhwc_bwd_one_pass_kernelI11Bf16IOFp16WLi256ELi96ELi768EEv26Group_norm_nhwc_bwd_params)
        .other          _Z35group_norm_nhwc_bwd_one_pass_kernelI11Bf16IOFp16WLi256ELi96ELi768EEv26Group_norm_nhwc_bwd_params,@"STO_CUDA_ENTRY STV_DEFAULT"
_Z35group_norm_nhwc_bwd_one_pass_kernelI11Bf16IOFp16WLi256ELi96ELi768EEv26Group_norm_nhwc_bwd_params:
.text._Z35group_norm_nhwc_bwd_one_pass_kernelI11Bf16IOFp16WLi256ELi96ELi768EEv26Group_norm_nhwc_bwd_params:
        /* <DEDUP_REMOVED lines=21> */
.L_x_576:
        /* <DEDUP_REMOVED lines=438> */
[----:B------:R-:W-:Y:S01]  /*1cb0*/  CS2R R8, SRZ ;  /* 0x0000000000087805 */ /* 0x000fe2000001ff00 */
[----:B---3--:R-:W-:Y:S01]  /*1cc0*/  @P5 HADD2.F32 R8, -RZ, R26.H0_H0 ;  /* 0x2000001aff085230 */ /* 0x008fe20000004100 */
[----:B------:R-:W-:Y:S01]  /*1cd0*/  PRMT R42, R44, 0x7632, R42 ;  /* 0x000076322c2a7816 */ /* 0x000fe2000000002a */
[----:B------:R-:W-:Y:S01]  /*1ce0*/  @P5 HADD2.F32 R9, -RZ, R0.H0_H0 ;  /* 0x20000000ff095230 */ /* 0x000fe20000004100 */
[----:B------:R-:W-:Y:S02]  /*1cf0*/  PRMT R38, R41, 0x7632, R38 ;  /* 0x0000763229267816 */ /* 0x000fe40000000026 */
[----:B------:R-:W-:Y:S02]  /*1d00*/  PRMT R39, R40, 0x7632, R39 ;  /* 0x0000763228277816 */ /* 0x000fe40000000027 */
[----:B0-----:R-:W-:Y:S02]  /*1d10*/  @P0 R2UR UR7, R12 ;  /* 0x000000000c0702ca */ /* 0x001fe400000e0000 */
[----:B------:R-:W-:-:S02]  /*1d20*/  PRMT R34, R37, 0x7632, R34 ;  /* 0x0000763225227816 */ /* 0x000fc40000000022 */
[----:B------:R-:W-:-:S09]  /*1d30*/  PRMT R35, R36, 0x7632, R35 ;  /* 0x0000763224237816 */ /* 0x000fd20000000023 */
[----:B------:R-:W-:Y:S01]  /*1d40*/  @UP0 UMOV UR15, UR7 ;  /* 0x00000007000f0c82 */ /* 0x000fe20008000000 */
[----:B------:R-:W-:Y:S02]  /*1d50*/  PRMT R31, R32, 0x7632, R31 ;  /* 0x00007632201f7816 */ /* 0x000fe4000000001f */
[----:B------:R-:W-:Y:S02]  /*1d60*/  PRMT R30, R33, 0x7632, R30 ;  /* 0x00007632211e7816 */ /* 0x000fe4000000001e */
[----:B----4-:R-:W-:Y:S01]  /*1d70*/  PRMT R12, R4, 0x7632, R12 ;  /* 0x00007632040c7816 */ /* 0x010fe2000000000c */
[----:B-1----:R-:W-:Y:S02]  /*1d80*/  HADD2.F32 R11, -RZ, R27.H0_H0 ;  /* 0x2000001bff0b7230 */ /* 0x002fe40000004100 */
[----:B------:R-:W-:Y:S01]  /*1d90*/  HADD2.F32 R10, -RZ, R28.H0_H0 ;  /* 0x2000001cff0a7230 */ /* 0x000fe20000004100 */
[----:B------:R-:W-:Y:S02]  /*1da0*/  PRMT R13, R5, 0x7632, R13 ;  /* 0x00007632050d7816 */ /* 0x000fe4000000000d */
[----:B------:R-:W-:-:S02]  /*1db0*/  PRMT R14, R6, 0x7632, R14 ;  /* 0x00007632060e7816 */ /* 0x000fc4000000000e */
        /* <DEDUP_REMOVED lines=308> */
.L_x_510:
        /* <DEDUP_REMOVED lines=593> */
.L_x_511:
        /* <DEDUP_REMOVED lines=44> */
.L_x_513:
[----:B------:R-:W-:Y:S05]  /*58d0*/  BSYNC.RECONVERGENT B0 ;  /* 0x0000000000007941 */ /* 0x000fea0003800200 */
.L_x_512:
        /* <DEDUP_REMOVED lines=62> */
.L_x_515:
[----:B------:R-:W-:Y:S05]  /*5cc0*/  BSYNC.RECONVERGENT B0 ;  /* 0x0000000000007941 */ /* 0x000fea0003800200 */
.L_x_514:
        /* <DEDUP_REMOVED lines=78> */
.L_x_517:
[----:B------:R-:W-:Y:S05]  /*61b0*/  BSYNC.RECONVERGENT B0 ;  /* 0x0000000000007941 */ /* 0x000fea0003800200 */
.L_x_516:
        /* <DEDUP_REMOVED lines=30> */
.L_x_519:
[----:B------:R-:W-:Y:S05]  /*63a0*/  BSYNC.RECONVERGENT B0 ;  /* 0x0000000000007941 */ /* 0x000fea0003800200 */
.L_x_518:
        /* <DEDUP_REMOVED lines=32> */
.L_x_522:
        /* <DEDUP_REMOVED lines=10> */
.L_x_521:
        /* <DEDUP_REMOVED lines=19> */
.L_x_524:
        /* <DEDUP_REMOVED lines=153> */
.L_x_523:
        /* <DEDUP_REMOVED lines=81> */
.L_x_525:
        /* <DEDUP_REMOVED lines=42> */
.L_x_526:
        /* <DEDUP_REMOVED lines=21> */
.L_x_527:
[----:B------:R-:W-:Y:S05]  /*7a10*/  BSYNC.RECONVERGENT B0 ;  /* 0x0000000000007941 */ /* 0x000fea0003800200 */
.L_x_520:
        /* <DEDUP_REMOVED lines=56> */
.L_x_528:
        /* <DEDUP_REMOVED lines=21> */
.L_x_530:
[----:B------:R-:W-:Y:S05]  /*7ef0*/  BSYNC.RECONVERGENT B0 ;  /* 0x0000000000007941 */ /* 0x000fea0003800200 */
.L_x_529:
        /* <DEDUP_REMOVED lines=25> */
.L_x_531:
        /* <DEDUP_REMOVED lines=21> */
.L_x_533:
[----:B------:R-:W-:Y:S05]  /*81e0*/  BSYNC.RECONVERGENT B0 ;  /* 0x0000000000007941 */ /* 0x000fea0003800200 */
.L_x_532:
        /* <DEDUP_REMOVED lines=33> */
.L_x_534:
        /* <DEDUP_REMOVED lines=23> */
.L_x_536:
[----:B------:R-:W-:Y:S05]  /*8570*/  BSYNC.RECONVERGENT B0 ;  /* 0x0000000000007941 */ /* 0x000fea0003800200 */
.L_x_535:
        /* <DEDUP_REMOVED lines=27> */
.L_x_537:
        /* <DEDUP_REMOVED lines=21> */
.L_x_539:
[----:B------:R-:W-:Y:S05]  /*8880*/  BSYNC.RECONVERGENT B0 ;  /* 0x0000000000007941 */ /* 0x000fea0003800200 */
.L_x_538:
        /* <DEDUP_REMOVED lines=36> */
.L_x_540:
        /* <DEDUP_REMOVED lines=22> */
.L_x_542:
[----:B------:R-:W-:Y:S05]  /*8c30*/  BSYNC.RECONVERGENT B0 ;  /* 0x0000000000007941 */ /* 0x000fea0003800200 */
.L_x_541:
        /* <DEDUP_REMOVED lines=27> */
.L_x_543:
        /* <DEDUP_REMOVED lines=21> */
.L_x_545:
[----:B------:R-:W-:Y:S05]  /*8f40*/  BSYNC.RECONVERGENT B0 ;  /* 0x0000000000007941 */ /* 0x000fea0003800200 */
.L_x_544:
        /* <DEDUP_REMOVED lines=36> */
.L_x_546:
        /* <DEDUP_REMOVED lines=22> */
.L_x_548:
[----:B------:R-:W-:Y:S05]  /*92f0*/  BSYNC.RECONVERGENT B0 ;  /* 0x0000000000007941 */ /* 0x000fea0003800200 */
.L_x_547:
        /* <DEDUP_REMOVED lines=27> */
.L_x_549:
        /* <DEDUP_REMOVED lines=21> */
.L_x_551:
[----:B------:R-:W-:Y:S05]  /*9600*/  BSYNC.RECONVERGENT B0 ;  /* 0x0000000000007941 */ /* 0x000fea0003800200 */
.L_x_550:
        /* <DEDUP_REMOVED lines=36> */
.L_x_552:
        /* <DEDUP_REMOVED lines=22> */
.L_x_554:
[----:B------:R-:W-:Y:S05]  /*99b0*/  BSYNC.RECONVERGENT B0 ;  /* 0x0000000000007941 */ /* 0x000fea0003800200 */
.L_x_553:
        /* <DEDUP_REMOVED lines=27> */
.L_x_555:
        /* <DEDUP_REMOVED lines=21> */
.L_x_557:
[----:B------:R-:W-:Y:S05]  /*9cc0*/  BSYNC.RECONVERGENT B0 ;  /* 0x0000000000007941 */ /* 0x000fea0003800200 */
.L_x_556:
        /* <DEDUP_REMOVED lines=36> */
.L_x_558:
        /* <DEDUP_REMOVED lines=21> */
.L_x_560:
[----:B------:R-:W-:Y:S05]  /*a060*/  BSYNC.RECONVERGENT B0 ;  /* 0x0000000000007941 */ /* 0x000fea0003800200 */
.L_x_559:
        /* <DEDUP_REMOVED lines=25> */
.L_x_561:
        /* <DEDUP_REMOVED lines=21> */
.L_x_563:
[----:B------:R-:W-:Y:S05]  /*a350*/  BSYNC.RECONVERGENT B0 ;  /* 0x0000000000007941 */ /* 0x000fea0003800200 */
.L_x_562:
        /* <DEDUP_REMOVED lines=37> */
.L_x_564:
        /* <DEDUP_REMOVED lines=24> */
.L_x_566:
[----:B------:R-:W-:Y:S05]  /*a730*/  BSYNC.RECONVERGENT B0 ;  /* 0x0000000000007941 */ /* 0x000fea0003800200 */
.L_x_565:
        /* <DEDUP_REMOVED lines=23> */
.L_x_567:
        /* <DEDUP_REMOVED lines=19> */
.L_x_569:
[----:B------:R-:W-:Y:S05]  /*a9e0*/  BSYNC.RECONVERGENT B0 ;  /* 0x0000000000007941 */ /* 0x000fea0003800200 */
.L_x_568:
        /* <DEDUP_REMOVED lines=31> */
.L_x_570:
        /* <DEDUP_REMOVED lines=22> */
.L_x_572:
[----:B------:R-:W-:Y:S05]  /*ad40*/  BSYNC.RECONVERGENT B0 ;  /* 0x0000000000007941 */ /* 0x000fea0003800200 */
.L_x_571:
        /* <DEDUP_REMOVED lines=27> */
.L_x_573:
        /* <DEDUP_REMOVED lines=18> */
.L_x_575:
[----:B------:R-:W-:Y:S05]  /*b020*/  BSYNC.RECONVERGENT B0 ;  /* 0x0000000000007941 */ /* 0x000fea0003800200 */
.L_x_574:
        /* <DEDUP_REMOVED lines=8> */
.L_x_509:
        /* <DEDUP_REMOVED lines=15> */
.L_x_578:
[----:B------:R-:W-:Y:S05]  /*b1a0*/  BSYNC.RECONVERGENT B0 ;  /* 0x0000000000007941 */ /* 0x000fea0003800200 */
.L_x_577:
        /* <DEDUP_REMOVED lines=11> */
.L_x_580:
[----:B------:R-:W2:Y:S04]  /*b260*/  LDG.E.STRONG.GPU R5, desc[UR12][R2.64] ;  /* 0x0000000c02057981 */ /* 0x000ea8000c1ef900 */
[----:B--2---:R-:W-:Y:S01]  /*b270*/  CCTL.IVALL ;  /* 0x00000000ff00798f */ /* 0x004fe20002000000 */
[----:B------:R-:W-:Y:S05]  /*b280*/  YIELD ;  /* 0x0000000000007946 */ /* 0x000fea0003800000 */
[----:B------:R-:W-:-:S13]  /*b290*/  ISETP.NE.AND P0, PT, R5, R4, PT ;  /* 0x000000040500720c */ /* 0x000fda0003f05270 */
[----:B------:R-:W-:Y:S05]  /*b2a0*/  @P0 BRA `(.L_x_580) ;  /* 0xfffffffc00ec0947 */ /* 0x000fea000383ffff */
.L_x_579:
        /* <DEDUP_REMOVED lines=73> */
.L_x_583:
        /* <DEDUP_REMOVED lines=31> */
.L_x_582:
[----:B------:R-:W-:Y:S05]  /*b930*/  BSYNC.RECONVERGENT B0 ;  /* 0x0000000000007941 */ /* 0x000fea0003800200 */
.L_x_581:
        /* <DEDUP_REMOVED lines=10> */
.L_x_584:
        /* <DEDUP_REMOVED lines=87> */
.L_x_585:
        /* <DEDUP_REMOVED lines=11> */
.L_x_4503:


//--------------------- .text._Z35group_norm_nhwc_bwd_one_pass_kernelI11Bf16IOFp16WLi512ELi96ELi768EEv26Group_norm_nhwc_bwd_params --------------------------
	.section	.text._Z35group_norm_nhwc_bwd_one_pass_kernelI11Bf16IOFp16WLi512ELi96ELi768EEv26Group_norm_nhwc_bwd_params,"ax",@progbits
	.align	128
        .global         _Z35group_norm_nhwc_bwd_one_pass_kernelI11Bf16IOFp16WLi512ELi96ELi768EEv26Group_norm_nhwc_bwd_params
        .type           _Z35group_norm_nhwc_bwd_one_pass_kernelI11Bf16IOFp16WLi512ELi96ELi768EEv26Group_norm_nhwc_bwd_params,@function
        .size           _Z35group_norm_nhwc_bwd_one_pass_kernelI11Bf16IOFp16WLi512ELi96ELi768EEv26Group_norm_nhwc_bwd_params,(.L_x_4504 - _Z35group_norm_nhwc_bwd_one_pass_kernelI11Bf16IOFp16WLi512ELi96ELi768EEv26Group_norm_nhwc_bwd_params)
        .other          _Z35group_norm_nhwc_bwd_one_pass_kernelI11Bf16IOFp16WLi512ELi96ELi768EEv26Group_norm_nhwc_bwd_params,@"STO_CUDA_ENTRY STV_DEFAULT"
_Z35group_norm_nhwc_bwd_one_pass_kernelI11Bf16IOFp16WLi512ELi96ELi768EEv26Group_norm_nhwc_bwd_params:
.text._Z35group_norm_nhwc_bwd_one_pass_kernelI11Bf16IOFp16WLi512ELi96ELi768EEv26Group_norm_nhwc_bwd_params:
        /* <DEDUP_REMOVED lines=28> */
.L_x_612:
        /* <DEDUP_REMOVED lines=814> */
[----:B------:R-:W-:Y:S02]  /*34a0*/  LOP3.LUT P3, RZ, R30, 0x400000, RZ, 0xc0, !PT ;  /* 0x004000001eff7812 */ /* 0x000fe4000786c0ff */
[----:B------:R-:W-:Y:S01]  /*34b0*/  PRMT R15, RZ, 0x7610, R15 ;  /* 0x00007610ff0f7816 */ /* 0x000fe2000000000f */
[----:B------:R-:W4:Y:S04]  /*34c0*/  LDL.LU.64 R36, [R1+0x148] ;  /* 0x0001480001247983 */ /* 0x000f280000300a00 */
[----:B0-----:R-:W4:Y:S01]  /*34d0*/  LDL.LU R13, [R1+0x4d4] ;  /* 0x0004d400010d7983 */ /* 0x001f220000300800 */
[----:B------:R-:W-:-:S05]  /*34e0*/  @!P0 PRMT R15, R2, 0x7610, R15 ;  /* 0x00007610020f8816 */ /* 0x000fca000000000f */
[----:B------:R0:W-:Y:S04]  /*34f0*/  STL.S16 [R1+0x198], R15 ;  /* 0x0001980f01007387 */ /* 0x0001e80000100600 */
[----:B0-----:R-:W4:Y:S01]  /*3500*/  LDL.LU R15, [R1+0x4ec] ;  /* 0x0004ec00010f7983 */ /* 0x001f220000300800 */
[----:B------:R-:W-:Y:S02]  /*3510*/  PRMT R31, RZ, 0x7610, R31 ;  /* 0x00007610ff1f7816 */ /* 0x000fe4000000001f */
[----:B------:R-:W-:Y:S01]  /*3520*/  LOP3.LUT P2, RZ, R30, 0x200000, RZ, 0xc0, !PT ;  /* 0x002000001eff7812 */ /* 0x000fe2000784c0ff */
        /* <DEDUP_REMOVED lines=35> */
[----:B------:R-:W-:Y:S01]  /*3760*/  PRMT R29, RZ, 0x7610, R29 ;  /* 0x00007610ff1d7816 */ /* 0x000fe2000000001d */
[----:B------:R-:W3:Y:S01]  /*3770*/  @!P1 LDG.E R14, desc[UR10][R24.64] ;  /* 0x0000000a180e9981 */ /* 0x000ee2000c1e1900 */
[C---:B--2---:R-:W-:Y:S02]  /*3780*/  @!P3 PRMT R32, R10.reuse, 0x7610, R32 ;  /* 0x000076100a20b816 */ /* 0x044fe40000000020 */
[----:B------:R-:W-:Y:S02]  /*3790*/  @!P3 PRMT R29, R10, 0x7632, R29 ;  /* 0x000076320a1db816 */ /* 0x000fe4000000001d */
[----:B0-----:R-:W-:Y:S02]  /*37a0*/  PRMT R17, RZ, 0x7610, R17 ;  /* 0x00007610ff117816 */ /* 0x001fe40000000011 */
[----:B------:R-:W-:-:S02]  /*37b0*/  PRMT R16, RZ, 0x7610, R16 ;  /* 0x00007610ff107816 */ /* 0x000fc40000000010 */
[----:B------:R-:W-:Y:S01]  /*37c0*/  LOP3.LUT P3, RZ, R30, 0x80000, RZ, 0xc0, !PT ;  /* 0x000800001eff7812 */ /* 0x000fe2000786c0ff */
[----:B------:R-:W2:Y:S01]  /*37d0*/  LDL.LU.64 R24, [R1+0x300] ;  /* 0x0003000001187983 */ /* 0x000ea20000300a00 */
[C---:B----4-:R-:W-:Y:S02]  /*37e0*/  @!P1 PRMT R17, R15.reuse, 0x7610, R17 ;  /* 0x000076100f119816 */ /* 0x050fe40000000011 */
[----:B------:R-:W-:-:S03]  /*37f0*/  @!P1 PRMT R16, R15, 0x7632, R16 ;  /* 0x000076320f109816 */ /* 0x000fc60000000010 */
[----:B------:R-:W-:Y:S04]  /*3800*/  STL.S16 [R1+0x170], R17 ;  /* 0x0001701101007387 */ /* 0x000fe80000100600 */
[----:B------:R0:W-:Y:S02]  /*3810*/  STL.S16 [R1+0x2c4], R16 ;  /* 0x0002c41001007387 */ /* 0x0001e40000100600 */
[----:B0-----:R-:W-:-:S06]  /*3820*/  CS2R R16, SRZ ;  /* 0x0000000000107805 */ /* 0x001fcc000001ff00 */
[----:B------:R-:W4:Y:S04]  /*3830*/  @!P3 LDG.E R16, desc[UR10][R22.64] ;  /* 0x0000000a1610b981 */ /* 0x000f28000c1e1900 */
[----:B------:R0:W2:Y:S01]  /*3840*/  @!P3 LDG.E R17, desc[UR10][R18.64] ;  /* 0x0000000a1211b981 */ /* 0x0000a2000c1e1900 */
[----:B------:R-:W-:-:S04]  /*3850*/  PRMT R28, RZ, 0x7610, R28 ;  /* 0x00007610ff1c7816 */ /* 0x000fc8000000001c */
[----:B---3--:R-:W-:Y:S01]  /*3860*/  @!P2 PRMT R28, R12, 0x7610, R28 ;  /* 0x000076100c1ca816 */ /* 0x008fe2000000001c */
[----:B------:R-:W-:Y:S01]  /*3870*/  STL.S16 [R1+0x250], R29 ;  /* 0x0002501d01007387 */ /* 0x000fe20000100600 */
[----:B------:R-:W-:-:S03]  /*3880*/  PRMT R26, RZ, 0x7610, R26 ;  /* 0x00007610ff1a7816 */ /* 0x000fc6000000001a */
[----:B------:R1:W-:Y:S01]  /*3890*/  STL.S16 [R1+0x174], R28 ;  /* 0x0001741c01007387 */ /* 0x0003e20000100600 */
[----:B------:R-:W-:-:S03]  /*38a0*/  @!P2 PRMT R26, R12, 0x7632, R26 ;  /* 0x000076320c1aa816 */ /* 0x000fc6000000001a */
[----:B------:R-:W-:Y:S04]  /*38b0*/  STL [R1+0x3d0], R6 ;  /* 0x0003d00601007387 */ /* 0x000fe80000100800 */
[----:B-1----:R-:W3:Y:S04]  /*38c0*/  LDL.LU.64 R28, [R1+0x150] ;  /* 0x00015000011c7983 */ /* 0x002ee80000300a00 */
[----:B------:R-:W-:Y:S04]  /*38d0*/  STL [R1+0x3c8], R7 ;  /* 0x0003c80701007387 */ /* 0x000fe80000100800 */
[----:B------:R-:W-:Y:S04]  /*38e0*/  STL [R1+0x3d4], R7 ;  /* 0x0003d40701007387 */ /* 0x000fe80000100800 */
[----:B------:R-:W-:Y:S04]  /*38f0*/  STL [R1+0x484], R6 ;  /* 0x0004840601007387 */ /* 0x000fe80000100800 */
[----:B------:R1:W-:Y:S04]  /*3900*/  STL.64 [R1+0x490], R6 ;  /* 0x0004900601007387 */ /* 0x0003e80000100a00 */
[----:B------:R0:W-:Y:S04]  /*3910*/  STL [R1+0x4b8], R6 ;  /* 0x0004b80601007387 */ /* 0x0001e80000100800 */
[----:B------:R0:W-:Y:S01]  /*3920*/  STL.S16 [R1+0x178], R26 ;  /* 0x0001781a01007387 */ /* 0x0001e20000100600 */
[----:B-1----:R-:W-:-:S02]  /*3930*/  PRMT R7, RZ, 0x7610, R7 ;  /* 0x00007610ff077816 */ /* 0x002fc40000000007 */
[----:B0-----:R-:W-:Y:S01]  /*3940*/  PRMT R6, RZ, 0x7610, R6 ;  /* 0x00007610ff067816 */ /* 0x001fe20000000006 */
[----:B------:R-:W3:Y:S01]  /*3950*/  LDL.LU.64 R26, [R1+0x2f8] ;  /* 0x0002f800011a7983 */ /* 0x000ee20000300a00 */
[----:B------:R-:W-:Y:S02]  /*3960*/  PRMT R33, RZ, 0x7610, R33 ;  /* 0x00007610ff217816 */ /* 0x000fe40000000021 */
[----:B------:R-:W-:Y:S02]  /*3970*/  LOP3.LUT P5, RZ, R30, 0x40000, RZ, 0xc0, !PT ;  /* 0x000400001eff7812 */ /* 0x000fe400078ac0ff */
[----:B------:R-:W-:Y:S01]  /*3980*/  @!P4 PRMT R33, R8, 0x7632, R33 ;  /* 0x000076320821c816 */ /* 0x000fe20000000021 */
[----:B------:R-:W-:Y:S01]  /*3990*/  STL.S16 [R1+0x214], R32 ;  /* 0x0002142001007387 */ /* 0x000fe20000100600 */
[----:B------:R-:W-:-:S03]  /*39a0*/  CS2R R18, SRZ ;  /* 0x0000000000127805 */ /* 0x000fc6000001ff00 */
[----:B------:R0:W-:Y:S06]  /*39b0*/  STL.S16 [R1+0x230], R33 ;  /* 0x0002302101007387 */ /* 0x0001ec0000100600 */
[----:B------:R-:W3:Y:S04]  /*39c0*/  @!P5 LDG.E R19, desc[UR10][R36.64] ;  /* 0x0000000a2413d981 */ /* 0x000ee8000c1e1900 */
[----:B0-----:R-:W3:Y:S01]  /*39d0*/  LDL.LU.64 R32, [R1+0x308] ;  /* 0x0003080001207983 */ /* 0x001ee20000300a00 */
[----:B------:R-:W-:-:S02]  /*39e0*/  PRMT R23, RZ, 0x7610, R23 ;  /* 0x00007610ff177816 */ /* 0x000fc40000000017 */
[----:B------:R-:W-:Y:S02]  /*39f0*/  PRMT R22, RZ, 0x7610, R22 ;  /* 0x00007610ff167816 */ /* 0x000fe40000000016 */
[C---:B------:R-:W-:Y:S01]  /*3a00*/  LOP3.LUT P0, RZ, R30.reuse, 0x20000, RZ, 0xc0, !PT ;  /* 0x000200001eff7812 */ /* 0x040fe2000780c0ff */
[----:B------:R-:W-:Y:S01]  /*3a10*/  STL [R1+0x3c4], R20 ;  /* 0x0003c41401007387 */ /* 0x000fe20000100800 */
[----:B------:R-:W-:-:S03]  /*3a20*/  LOP3.LUT P6, RZ, R30, 0x10000, RZ, 0xc0, !PT ;  /* 0x000100001eff7812 */ /* 0x000fc600078cc0ff */
[----:B------:R-:W-:Y:S04]  /*3a30*/  STL [R1+0x3d8], R20 ;  /* 0x0003d81401007387 */ /* 0x000fe80000100800 */
[----:B------:R-:W-:Y:S04]  /*3a40*/  STL [R1+0x3c0], R21 ;  /* 0x0003c01501007387 */ /* 0x000fe80000100800 */
[----:B------:R-:W-:Y:S01]  /*3a50*/  STL [R1+0x3dc], R21 ;  /* 0x0003dc1501007387 */ /* 0x000fe20000100800 */
[----:B----4-:R-:W-:-:S03]  /*3a60*/  @!P3 PRMT R7, R16, 0x7632, R7 ;  /* 0x000076321007b816 */ /* 0x010fc60000000007 */
[----:B------:R-:W4:Y:S01]  /*3a70*/  LDL.LU.64 R36, [R1+0x4c0] ;  /* 0x0004c00001247983 */ /* 0x000f220000300a00 */
[----:B--2---:R-:W-:-:S03]  /*3a80*/  @!P3 PRMT R6, R17, 0x7610, R6 ;  /* 0x000076101106b816 */ /* 0x004fc60000000006 */
[----:B------:R-:W-:Y:S04]  /*3a90*/  STL.S16 [R1+0x154], R7 ;  /* 0x0001540701007387 */ /* 0x000fe80000100600 */
[----:B------:R0:W-:Y:S04]  /*3aa0*/  STL.S16 [R1+0x158], R6 ;  /* 0x0001580601007387 */ /* 0x0001e80000100600 */
[----:B0-----:R-:W2:Y:S01]  /*3ab0*/  LDL.LU.64 R6, [R1+0x2e0] ;  /* 0x0002e00001067983 */ /* 0x001ea20000300a00 */
[----:B------:R-:W-:Y:S02]  /*3ac0*/  @!P3 PRMT R23, R16, 0x7610, R23 ;  /* 0x000076101017b816 */ /* 0x000fe40000000017 */
[----:B------:R-:W-:Y:S01]  /*3ad0*/  @!P3 PRMT R22, R17, 0x7632, R22 ;  /* 0x000076321116b816 */ /* 0x000fe20000000016 */
[----:B---3--:R-:W3:Y:S01]  /*3ae0*/  @!P5 LDG.E R18, desc[UR10][R28.64] ;  /* 0x0000000a1c12d981 */ /* 0x008ee2000c1e1900 */
[----:B------:R-:W-:-:S03]  /*3af0*/  PRMT R21, RZ, 0x7610, R21 ;  /* 0x00007610ff157816 */ /* 0x000fc60000000015 */
[----:B------:R-:W-:Y:S01]  /*3b00*/  STL.S16 [R1+0x14c], R23 ;  /* 0x00014c1701007387 */ /* 0x000fe20000100600 */
[----:B------:R-:W-:-:S03]  /*3b10*/  PRMT R20, RZ, 0x7610, R20 ;  /* 0x00007610ff147816 */ /* 0x000fc60000000014 */
[----:B------:R0:W-:Y:S01]  /*3b20*/  STL.S16 [R1+0x310], R22 ;  /* 0x0003101601007387 */ /* 0x0001e20000100600 */
[C---:B------:R-:W-:Y:S02]  /*3b30*/  @!P1 PRMT R21, R14.reuse, 0x7610, R21 ;  /* 0x000076100e159816 */ /* 0x040fe40000000015 */
[----:B------:R-:W-:Y:S01]  /*3b40*/  @!P1 PRMT R20, R14, 0x7632, R20 ;  /* 0x000076320e149816 */ /* 0x000fe20000000014 */
[----:B------:R-:W4:Y:S01]  /*3b50*/  LDL.LU.64 R28, [R1+0x2e8] ;  /* 0x0002e800011c7983 */ /* 0x000f220000300a00 */
[----:B0-----:R-:W-:Y:S02]  /*3b60*/  CS2R R22, SRZ ;  /* 0x0000000000167805 */ /* 0x001fe4000001ff00 */
[----:B------:R-:W-:-:S04]  /*3b70*/  LOP3.LUT P1, RZ, R30, 0x8000, RZ, 0xc0, !PT ;  /* 0x000080001eff7812 */ /* 0x000fc8000782c0ff */
[----:B------:R0:W3:Y:S02]  /*3b80*/  @!P0 LDG.E R22, desc[UR10][R24.64] ;  /* 0x0000000a18168981 */ /* 0x0000e4000c1e1900 */
[----:B0-----:R-:W-:-:S06]  /*3b90*/  CS2R R24, SRZ ;  /* 0x0000000000187805 */ /* 0x001fcc000001ff00 */
[----:B------:R0:W3:Y:S02]  /*3ba0*/  @!P6 LDG.E R25, desc[UR10][R26.64] ;  /* 0x0000000a1a19e981 */ /* 0x0000e4000c1e1900 */
[----:B0-----:R-:W-:Y:S02]  /*3bb0*/  CS2R R26, SRZ ;  /* 0x00000000001a7805 */ /* 0x001fe4000001ff00 */
[----:B------:R-:W-:Y:S04]  /*3bc0*/  STL.S16 [R1+0x164], R21 ;  /* 0x0001641501007387 */ /* 0x000fe80000100600 */
[----:B------:R0:W-:Y:S04]  /*3bd0*/  STL.S16 [R1+0x16c], R20 ;  /* 0x00016c1401007387 */ /* 0x0001e80000100600 */
[----:B------:R-:W3:Y:S04]  /*3be0*/  @!P0 LDG.E R23, desc[UR10][R32.64] ;  /* 0x0000000a20178981 */ /* 0x000ee8000c1e1900 */
[----:B0-----:R-:W3:Y:S04]  /*3bf0*/  LDL.LU.64 R20, [R1+0x2f0] ;  /* 0x0002f00001147983 */ /* 0x001ee80000300a00 */
[----:B------:R-:W-:Y:S04]  /*3c00*/  STL [R1+0x3bc], R4 ;  /* 0x0003bc0401007387 */ /* 0x000fe80000100800 */
[----:B------:R-:W-:Y:S04]  /*3c10*/  STL [R1+0x3cc], R4 ;  /* 0x0003cc0401007387 */ /* 0x000fe80000100800 */
[----:B------:R-:W-:Y:S04]  /*3c20*/  STL.64 [R1+0x488], R4 ;  /* 0x0004880401007387 */ /* 0x000fe80000100a00 */
[----:B------:R0:W-:Y:S04]  /*3c30*/  STL.64 [R1+0x4a8], R4 ;  /* 0x0004a80401007387 */ /* 0x0001e80000100a00 */
[----:B------:R-:W3:Y:S01]  /*3c40*/  LDL.LU.64 R32, [R1+0x2d8] ;  /* 0x0002d80001207983 */ /* 0x000ee20000300a00 */
[----:B0-----:R-:W-:-:S02]  /*3c50*/  PRMT R5, RZ, 0x7610, R5 ;  /* 0x00007610ff057816 */ /* 0x001fc40000000005 */
[----:B------:R-:W-:Y:S02]  /*3c60*/  PRMT R4, RZ, 0x7610, R4 ;  /* 0x00007610ff047816 */ /* 0x000fe40000000004 */
[C---:B------:R-:W-:Y:S02]  /*3c70*/  @!P5 PRMT R5, R19.reuse, 0x7610, R5 ;  /* 0x000076101305d816 */ /* 0x040fe40000000005 */
[----:B------:R-:W-:-:S03]  /*3c80*/  @!P5 PRMT R4, R19, 0x7632, R4 ;  /* 0x000076321304d816 */ /* 0x000fc60000000004 */
[----:B------:R-:W-:Y:S04]  /*3c90*/  STL.S16 [R1+0x2f0], R5 ;  /* 0x0002f00501007387 */ /* 0x000fe80000100600 */
[----:B------:R0:W-:Y:S04]  /*3ca0*/  STL.S16 [R1+0x2f4], R4 ;  /* 0x0002f40401007387 */ /* 0x0001e80000100600 */
[----:B0-----:R-:W3:Y:S04]  /*3cb0*/  LDL.LU.64 R4, [R1+0x2d0] ;  /* 0x0002d00001047983 */ /* 0x001ee80000300a00 */
[----:B--2---:R-:W2:Y:S04]  /*3cc0*/  @!P1 LDG.E R27, desc[UR10][R6.64] ;  /* 0x0000000a061b9981 */ /* 0x004ea8000c1e1900 */
[----:B------:R-:W2:Y:S04]  /*3cd0*/  LDL.LU.64 R6, [R1+0x2b0] ;  /* 0x0002b00001067983 */ /* 0x000ea80000300a00 */
[----:B------:R0:W-:Y:S01]  /*3ce0*/  STL.S16 [R1+0x194], R31 ;  /* 0x0001941f01007387 */ /* 0x0001e20000100600 */
[----:B------:R-:W-:-:S03]  /*3cf0*/  LOP3.LUT P2, RZ, R30, 0x4000, RZ, 0xc0, !PT ;  /* 0x000040001eff7812 */ /* 0x000fc6000784c0ff */
[----:B------:R1:W-:Y:S04]  /*3d00*/  STL [R1+0x448], R16 ;  /* 0x0004481001007387 */ /* 0x0003e80000100800 */
[----:B------:R4:W-:Y:S04]  /*3d10*/  STL [R1+0x44c], R17 ;  /* 0x00044c1101007387 */ /* 0x0009e80000100800 */
[----:B0-----:R-:W2:Y:S01]  /*3d20*/  LDL.LU R31, [R1+0x4d0] ;  /* 0x0004d000011f7983 */ /* 0x001ea20000300800 */
[----:B-1----:R-:W-:Y:S02]  /*3d30*/  PRMT R16, RZ, 0x7610, R16 ;  /* 0x00007610ff107816 */ /* 0x002fe40000000010 */
[----:B------:R-:W-:Y:S01]  /*3d40*/  PRMT R35, RZ, 0x7610, R35 ;  /* 0x00007610ff237816 */ /* 0x000fe20000000023 */
[----:B----4-:R0:W4:Y:S01]  /*3d50*/  @!P1 LDG.E R26, desc[UR10][R28.64] ;  /* 0x0000000a1c1a9981 */ /* 0x010122000c1e1900 */
[----:B------:R-:W-:-:S02]  /*3d60*/  PRMT R17, RZ, 0x7610, R17 ;  /* 0x00007610ff117816 */ /* 0x000fc40000000011 */
[C---:B---3--:R-:W-:Y:S02]  /*3d70*/  @!P5 PRMT R16, R18.reuse, 0x7632, R16 ;  /* 0x000076321210d816 */ /* 0x048fe40000000010 */
[----:B------:R-:W-:Y:S02]  /*3d80*/  @!P5 PRMT R17, R18, 0x7610, R17 ;  /* 0x000076101211d816 */ /* 0x000fe40000000011 */
[----:B------:R-:W-:Y:S01]  /*3d90*/  @!P4 PRMT R35, R8, 0x7610, R35 ;  /* 0x000076100823c816 */ /* 0x000fe20000000023 */
[----:B------:R-:W-:Y:S01]  /*3da0*/  STL.S16 [R1+0x2fc], R16 ;  /* 0x0002fc1001007387 */ /* 0x000fe20000100600 */
[----:B------:R-:W-:Y:S02]  /*3db0*/  LOP3.LUT P4, RZ, R30, 0x1000, RZ, 0xc0, !PT ;  /* 0x000010001eff7812 */ /* 0x000fe4000788c0ff */
[----:B0-----:R-:W-:Y:S01]  /*3dc0*/  CS2R R28, SRZ ;  /* 0x00000000001c7805 */ /* 0x001fe2000001ff00 */
[----:B------:R0:W-:Y:S05]  /*3dd0*/  STL.S16 [R1+0x2f8], R17 ;  /* 0x0002f81101007387 */ /* 0x0001ea0000100600 */
[----:B------:R1:W3:Y:S04]  /*3de0*/  @!P2 LDG.E R29, desc[UR10][R36.64] ;  /* 0x0000000a241da981 */ /* 0x0002e8000c1e1900 */
[----:B0-----:R-:W4:Y:S01]  /*3df0*/  LDL.LU.64 R16, [R1+0x2b8] ;  /* 0x0002b80001107983 */ /* 0x001f220000300a00 */
[----:B-1----:R-:W-:-:S03]  /*3e00*/  CS2R R36, SRZ ;  /* 0x0000000000247805 */ /* 0x002fc6000001ff00 */
[----:B------:R0:W-:Y:S04]  /*3e10*/  STL [R1+0x468], R12 ;  /* 0x0004680c01007387 */ /* 0x0001e80000100800 */
[----:B------:R1:W-:Y:S01]  /*3e20*/  STL [R1+0x460], R13 ;  /* 0x0004600d01007387 */ /* 0x0003e20000100800 */
[----:B------:R-:W-:Y:S02]  /*3e30*/  LOP3.LUT P3, RZ, R30, 0x2000, RZ, 0xc0, !PT ;  /* 0x000020001eff7812 */ /* 0x000fe4000786c0ff */
[----:B0-----:R-:W-:Y:S01]  /*3e40*/  PRMT R12, RZ, 0x7610, R12 ;  /* 0x00007610ff0c7816 */ /* 0x001fe2000000000c */
[----:B------:R-:W3:Y:S01]  /*3e50*/  @!P6 LDG.E R24, desc[UR10][R20.64] ;  /* 0x0000000a1418e981 */ /* 0x000ee2000c1e1900 */
[----:B-1----:R-:W-:Y:S02]  /*3e60*/  PRMT R13, RZ, 0x7610, R13 ;  /* 0x00007610ff0d7816 */ /* 0x002fe4000000000d */
[----:B------:R-:W-:-:S02]  /*3e70*/  @!P0 PRMT R12, R23, 0x7632, R12 ;  /* 0x00007632170c8816 */ /* 0x000fc4000000000c */
[----:B------:R-:W-:-:S03]  /*3e80*/  @!P0 PRMT R13, R23, 0x7610, R13 ;  /* 0x00007610170d8816 */ /* 0x000fc6000000000d */
[----:B------:R-:W-:Y:S04]  /*3e90*/  STL.S16 [R1+0x2c0], R12 ;  /* 0x0002c00c01007387 */ /* 0x000fe80000100600 */
[----:B------:R0:W-:Y:S04]  /*3ea0*/  STL.S16 [R1+0x168], R13 ;  /* 0x0001680d01007387 */ /* 0x0001e80000100600 */
[----:B------:R-:W3:Y:S04]  /*3eb0*/  LDL.LU.64 R20, [R1+0x2c8] ;  /* 0x0002c80001147983 */ /* 0x000ee80000300a00 */
[----:B------:R1:W3:Y:S04]  /*3ec0*/  @!P2 LDG.E R28, desc[UR10][R32.64] ;  /* 0x0000000a201ca981 */ /* 0x0002e8000c1e1900 */
[----:B0-----:R-:W3:Y:S01]  /*3ed0*/  LDL.LU.64 R12, [R1+0x2a8] ;  /* 0x0002a800010c7983 */ /* 0x001ee20000300a00 */
[----:B-1----:R-:W-:-:S06]  /*3ee0*/  CS2R R32, SRZ ;  /* 0x0000000000207805 */ /* 0x002fcc000001ff00 */
[----:B------:R-:W3:Y:S04]  /*3ef0*/  @!P3 LDG.E R33, desc[UR10][R4.64] ;  /* 0x0000000a0421b981 */ /* 0x000ee8000c1e1900 */
[----:B------:R-:W3:Y:S04]  /*3f00*/  LDL.LU.64 R4, [R1+0x118] ;  /* 0x0001180001047983 */ /* 0x000ee80000300a00 */
[----:B--2---:R-:W2:Y:S04]  /*3f10*/  @!P4 LDG.E R36, desc[UR10][R6.64] ;  /* 0x0000000a0624c981 */ /* 0x004ea8000c1e1900 */
[----:B------:R-:W2:Y:S01]  /*3f20*/  LDL.LU R6, [R1+0x4b8] ;  /* 0x0004b80001067983 */ /* 0x000ea20000300800 */
[----:B------:R-:W-:-:S04]  /*3f30*/  LOP3.LUT R31, R31, 0xfffffff7, RZ, 0xc0, !PT ;  /* 0xfffffff71f1f7812 */ /* 0x000fc800078ec0ff */
[----:B------:R-:W-:-:S04]  /*3f40*/  @P3 LOP3.LUT R31, R31, 0x8, RZ, 0xfc, !PT ;  /* 0x000000081f1f3812 */ /* 0x000fc800078efcff */
[----:B------:R-:W-:-:S04]  /*3f50*/  LOP3.LUT R31, R31, 0xfffffffb, RZ, 0xc0, !PT ;  /* 0xfffffffb1f1f7812 */ /* 0x000fc800078ec0ff */
[----:B------:R-:W-:Y:S02]  /*3f60*/  @P4 LOP3.LUT R31, R31, 0x4, RZ, 0xfc, !PT ;  /* 0x000000041f1f4812 */ /* 0x000fe400078efcff */
[----:B------:R-:W-:Y:S01]  /*3f70*/  PRMT R34, RZ, 0x7610, R34 ;  /* 0x00007610ff227816 */ /* 0x000fe20000000022 */
[----:B----4-:R-:W4:Y:S01]  /*3f80*/  @!P4 LDG.E R37, desc[UR10][R16.64] ;  /* 0x0000000a1025c981 */ /* 0x010f22000c1e1900 */
[C---:B------:R-:W-:Y:S02]  /*3f90*/  LOP3.LUT P4, RZ, R30.reuse, 0x10000, RZ, 0xc0, !PT ;  /* 0x000100001eff7812 */ /* 0x040fe4000788c0ff */
[C---:B------:R-:W-:Y:S02]  /*3fa0*/  LOP3.LUT P5, RZ, R30.reuse, 0x800, RZ, 0xc0, !PT ;  /* 0x000008001eff7812 */ /* 0x040fe400078ac0ff */
[----:B------:R-:W-:Y:S01]  /*3fb0*/  LOP3.LUT P6, RZ, R30, 0x400, RZ, 0xc0, !PT ;  /* 0x000004001eff7812 */ /* 0x000fe200078cc0ff */
[----:B------:R-:W4:Y:S08]  /*3fc0*/  LDL.LU.64 R16, [R1+0x128] ;  /* 0x0001280001107983 */ /* 0x000f300000300a00 */
[----:B---3--:R-:W-:-:S05]  /*3fd0*/  @!P4 PRMT R34, R24, 0x7632, R34 ;  /* 0x000076321822c816 */ /* 0x008fca0000000022 */
[----:B------:R0:W-:Y:S02]  /*3fe0*/  STL.S16 [R1+0x2c8], R34 ;  /* 0x0002c82201007387 */ /* 0x0001e40000100600 */
[----:B0-----:R-:W-:Y:S02]  /*3ff0*/  MOV R34, RZ ;  /* 0x000000ff00227202 */ /* 0x001fe40000000f00 */
[----:B------:R-:W3:Y:S04]  /*4000*/  @!P3 LDG.E R32, desc[UR10][R20.64] ;  /* 0x0000000a1420b981 */ /* 0x000ee8000c1e1900 */
[----:B------:R0:W3:Y:S04]  /*4010*/  @!P5 LDG.E R34, desc[UR10][R12.64] ;  /* 0x0000000a0c22d981 */ /* 0x0000e8000c1e1900 */
[----:B------:R-:W3:Y:S01]  /*4020*/  LDL.LU.64 R20, [R1+0x130] ;  /* 0x0001300001147983 */ /* 0x000ee20000300a00 */
[----:B0-----:R-:W-:-:S06]  /*4030*/  CS2R R12, SRZ ;  /* 0x00000000000c7805 */ /* 0x001fcc000001ff00 */
[----:B------:R-:W3:Y:S04]  /*4040*/  @!P6 LDG.E R12, desc[UR10][R4.64] ;  /* 0x0000000a040ce981 */ /* 0x000ee8000c1e1900 */
[----:B------:R-:W3:Y:S01]  /*4050*/  LDL.LU.64 R4, [R1+0x4a8] ;  /* 0x0004a80001047983 */ /* 0x000ee20000300a00 */
[----:B--2---:R-:W-:-:S04]  /*4060*/  PRMT R6, RZ, 0x7610, R6 ;  /* 0x00007610ff067816 */ /* 0x004fc80000000006 */
[----:B------:R-:W-:-:S05]  /*4070*/  @!P4 PRMT R6, R24, 0x7610, R6 ;  /* 0x000076101806c816 */ /* 0x000fca0000000006 */
[----:B------:R0:W-:Y:S04]  /*4080*/  STL.S16 [R1+0x2b8], R6 ;  /* 0x0002b80601007387 */ /* 0x0001e80000100600 */
[----:B0-----:R-:W2:Y:S04]  /*4090*/  LDL.LU.64 R6, [R1+0x138] ;  /* 0x0001380001067983 */ /* 0x001ea80000300a00 */
[----:B------:R0:W-:Y:S04]  /*40a0*/  STL.64 [R1+0x4b0], R8 ;  /* 0x0004b00801007387 */ /* 0x0001e80000100a00 */
[----:B------:R1:W-:Y:S01]  /*40b0*/  STL [R1+0x458], R14 ;  /* 0x0004580e01007387 */ /* 0x0003e20000100800 */
[----:B0-----:R-:W-:-:S02]  /*40c0*/  PRMT R9, RZ, 0x7610, R9 ;  /* 0x00007610ff097816 */ /* 0x001fc40000000009 */
[----:B------:R-:W-:Y:S02]  /*40d0*/  PRMT R8, RZ, 0x7610, R8 ;  /* 0x00007610ff087816 */ /* 0x000fe40000000008 */
[----:B-1----:R-:W-:Y:S02]  /*40e0*/  PRMT R14, RZ, 0x7610, R14 ;  /* 0x00007610ff0e7816 */ /* 0x002fe4000000000e */
[C---:B------:R-:W-:Y:S02]  /*40f0*/  @!P0 PRMT R9, R22.reuse, 0x7610, R9 ;  /* 0x0000761016098816 */ /* 0x040fe40000000009 */
[----:B------:R-:W-:Y:S02]  /*4100*/  @!P0 PRMT R8, R22, 0x7632, R8 ;  /* 0x0000763216088816 */ /* 0x000fe40000000008 */
[----:B------:R-:W-:Y:S02]  /*4110*/  LOP3.LUT P0, RZ, R30, 0x200, RZ, 0xc0, !PT ;  /* 0x000002001eff7812 */ /* 0x000fe4000780c0ff */
[----:B------:R-:W-:-:S02]  /*4120*/  @!P1 PRMT R14, R26, 0x7632, R14 ;  /* 0x000076321a0e9816 */ /* 0x000fc4000000000e */
[----:B------:R-:W-:-:S03]  /*4130*/  LOP3.LUT P3, RZ, R30, 0x100, RZ, 0xc0, !PT ;  /* 0x000001001eff7812 */ /* 0x000fc6000786c0ff */
[----:B------:R0:W-:Y:S02]  /*4140*/  STL.S16 [R1+0x2d0], R14 ;  /* 0x0002d00e01007387 */ /* 0x0001e40000100600 */
[----:B0-----:R-:W-:-:S06]  /*4150*/  HFMA2 R14, -RZ, RZ, 0, 0 ;  /* 0x00000000ff0e7431 */ /* 0x001fcc00000001ff */
[----:B----4-:R0:W4:Y:S02]  /*4160*/  @!P0 LDG.E R14, desc[UR10][R16.64] ;  /* 0x0000000a100e8981 */ /* 0x010124000c1e1900 */
[----:B0-----:R-:W-:Y:S02]  /*4170*/  CS2R R16, SRZ ;  /* 0x0000000000107805 */ /* 0x001fe4000001ff00 */
[----:B---3--:R-:W3:Y:S04]  /*4180*/  @!P6 LDG.E R13, desc[UR10][R20.64] ;  /* 0x0000000a140de981 */ /* 0x008ee8000c1e1900 */
[----:B------:R-:W4:Y:S01]  /*4190*/  LDL.LU.64 R20, [R1+0x2a0] ;  /* 0x0002a00001147983 */ /* 0x000f220000300a00 */
[----:B------:R-:W-:Y:S02]  /*41a0*/  PRMT R5, RZ, 0x7610, R5 ;  /* 0x00007610ff057816 */ /* 0x000fe40000000005 */
[----:B------:R-:W-:-:S02]  /*41b0*/  PRMT R4, RZ, 0x7610, R4 ;  /* 0x00007610ff047816 */ /* 0x000fc40000000004 */
[C---:B------:R-:W-:Y:S02]  /*41c0*/  @!P1 PRMT R5, R27.reuse, 0x7610, R5 ;  /* 0x000076101b059816 */ /* 0x040fe40000000005 */
[----:B------:R-:W-:-:S03]  /*41d0*/  @!P1 PRMT R4, R27, 0x7632, R4 ;  /* 0x000076321b049816 */ /* 0x000fc60000000004 */
[----:B------:R-:W-:Y:S04]  /*41e0*/  STL.S16 [R1+0x2a8], R5 ;  /* 0x0002a80501007387 */ /* 0x000fe80000100600 */
[----:B------:R0:W-:Y:S04]  /*41f0*/  STL.S16 [R1+0x2ac], R4 ;  /* 0x0002ac0401007387 */ /* 0x0001e80000100600 */
[----:B0-----:R-:W3:Y:S04]  /*4200*/  LDL.LU.64 R4, [R1+0x280] ;  /* 0x0002800001047983 */ /* 0x001ee80000300a00 */
[----:B--2---:R-:W2:Y:S04]  /*4210*/  @!P3 LDG.E R16, desc[UR10][R6.64] ;  /* 0x0000000a0610b981 */ /* 0x004ea8000c1e1900 */
[----:B------:R-:W2:Y:S04]  /*4220*/  LDL.LU.64 R6, [R1+0x490] ;  /* 0x0004900001067983 */ /* 0x000ea80000300a00 */
[----:B------:R0:W-:Y:S04]  /*4230*/  STL.64 [R1+0x498], R2 ;  /* 0x0004980201007387 */ /* 0x0001e80000100a00 */
[----:B------:R-:W-:Y:S04]  /*4240*/  STL [R1+0x41c], R25 ;  /* 0x00041c1901007387 */ /* 0x000fe80000100800 */
[----:B------:R-:W-:Y:S01]  /*4250*/  STL [R1+0x420], R25 ;  /* 0x0004201901007387 */ /* 0x000fe20000100800 */
[----:B0-----:R-:W-:-:S02]  /*4260*/  PRMT R3, RZ, 0x7610, R3 ;  /* 0x00007610ff037816 */ /* 0x001fc40000000003 */
[----:B------:R-:W-:Y:S01]  /*4270*/  PRMT R2, RZ, 0x7610, R2 ;  /* 0x00007610ff027816 */ /* 0x000fe20000000002 */
[----:B------:R-:W-:Y:S01]  /*4280*/  STL [R1+0x438], R25 ;  /* 0x0004381901007387 */ /* 0x000fe20000100800 */
[C---:B------:R-:W-:Y:S02]  /*4290*/  @!P4 PRMT R3, R25.reuse, 0x7610, R3 ;  /* 0x000076101903c816 */ /* 0x040fe40000000003 */
[----:B------:R-:W-:Y:S01]  /*42a0*/  @!P4 PRMT R2, R25, 0x7632, R2 ;  /* 0x000076321902c816 */ /* 0x000fe20000000002 */
[----:B------:R0:W-:Y:S02]  /*42b0*/  STL [R1+0x444], R25 ;  /* 0x0004441901007387 */ /* 0x0001e40000100800 */
[----:B0-----:R-:W-:-:S04]  /*42c0*/  PRMT R25, RZ, 0x7610, R25 ;  /* 0x00007610ff197816 */ /* 0x001fc80000000019 */
[----:B------:R-:W-:Y:S01]  /*42d0*/  @!P2 PRMT R25, R28, 0x7632, R25 ;  /* 0x000076321c19a816 */ /* 0x000fe20000000019 */
[----:B------:R-:W-:Y:S01]  /*42e0*/  STL.S16 [R1+0x2b0], R3 ;  /* 0x0002b00301007387 */ /* 0x000fe20000100600 */
[----:B------:R-:W-:-:S03]  /*42f0*/  LOP3.LUT P4, RZ, R30, 0x80, RZ, 0xc0, !PT ;  /* 0x000000801eff7812 */ /* 0x000fc6000788c0ff */
[----:B------:R0:W-:Y:S04]  /*4300*/  STL.S16 [R1+0x2b4], R2 ;  /* 0x0002b40201007387 */ /* 0x0001e80000100600 */
[----:B------:R1:W-:Y:S04]  /*4310*/  STL.S16 [R1+0x2d4], R25 ;  /* 0x0002d41901007387 */ /* 0x0003e80000100600 */
[----:B0-----:R-:W2:Y:S01]  /*4320*/  LDL.LU.64 R2, [R1+0x290] ;  /* 0x0002900001027983 */ /* 0x001ea20000300a00 */
[----:B-1----:R-:W-:-:S06]  /*4330*/  MOV R25, RZ ;  /* 0x000000ff00197202 */ /* 0x002fcc0000000f00 */
[----:B----4-:R0:W4:Y:S01]  /*4340*/  @!P3 LDG.E R25, desc[UR10][R20.64] ;  /* 0x0000000a1419b981 */ /* 0x010122000c1e1900 */
[----:B------:R-:W-:Y:S02]  /*4350*/  LOP3.LUT P3, RZ, R31, 0x8, RZ, 0xc0, !PT ;  /* 0x000000081fff7812 */ /* 0x000fe4000786c0ff */
[----:B0-----:R-:W-:Y:S01]  /*4360*/  CS2R R20, SRZ ;  /* 0x0000000000147805 */ /* 0x001fe2000001ff00 */
[----:B------:R-:W-:Y:S04]  /*4370*/  STL [R1+0x470], R10 ;  /* 0x0004700a01007387 */ /* 0x000fe80000100800 */
[----:B------:R0:W-:Y:S02]  /*4380*/  STL.64 [R1+0x478], R10 ;  /* 0x0004780a01007387 */ /* 0x0001e40000100a00 */
[----:B0-----:R-:W-:-:S02]  /*4390*/  PRMT R11, RZ, 0x7610, R11 ;  /* 0x00007610ff0b7816 */ /* 0x001fc4000000000b */
[----:B------:R-:W-:Y:S02]  /*43a0*/  PRMT R10, RZ, 0x7610, R10 ;  /* 0x00007610ff0a7816 */ /* 0x000fe4000000000a */
[C---:B------:R-:W-:Y:S02]  /*43b0*/  @!P3 PRMT R11, R32.reuse, 0x7610, R11 ;  /* 0x00007610200bb816 */ /* 0x040fe4000000000b */
[----:B------:R-:W-:-:S03]  /*43c0*/  @!P3 PRMT R10, R32, 0x7632, R10 ;  /* 0x00007632200ab816 */ /* 0x000fc6000000000a */
[----:B------:R-:W-:Y:S04]  /*43d0*/  STL.S16 [R1+0x284], R11 ;  /* 0x0002840b01007387 */ /* 0x000fe80000100600 */
[----:B---3--:R0:W3:Y:S04]  /*43e0*/  @!P4 LDG.E R21, desc[UR10][R4.64] ;  /* 0x0000000a0415c981 */ /* 0x0080e8000c1e1900 */
[----:B------:R-:W0:Y:S04]  /*43f0*/  LDL.LU.64 R4, [R1+0x488] ;  /* 0x0004880001047983 */ /* 0x000e280000300a00 */
[----:B------:R1:W-:Y:S04]  /*4400*/  STL.S16 [R1+0x2a0], R10 ;  /* 0x0002a00a01007387 */ /* 0x0003e80000100600 */
[----:B------:R-:W-:Y:S04]  /*4410*/  STL.S16 [R1+0x2d8], R9 ;  /* 0x0002d80901007387 */ /* 0x000fe80000100600 */
[----:B-1----:R-:W4:Y:S04]  /*4420*/  LDL.LU.64 R10, [R1+0x270] ;  /* 0x00027000010a7983 */ /* 0x002f280000300a00 */
[----:B------:R1:W-:Y:S04]  /*4430*/  STL.S16 [R1+0x2dc], R8 ;  /* 0x0002dc0801007387 */ /* 0x0003e80000100600 */
[----:B-1----:R-:W3:Y:S01]  /*4440*/  LDL.LU.64 R8, [R1+0x120] ;  /* 0x0001200001087983 */ /* 0x002ee20000300a00 */
[----:B--2---:R-:W-:-:S02]  /*4450*/  PRMT R7, RZ, 0x7610, R7 ;  /* 0x00007610ff077816 */ /* 0x004fc40000000007 */
[----:B------:R-:W-:Y:S02]  /*4460*/  PRMT R6, RZ, 0x7610, R6 ;  /* 0x00007610ff067816 */ /* 0x000fe40000000006 */
[C---:B------:R-:W-:Y:S02]  /*4470*/  @!P2 PRMT R7, R29.reuse, 0x7610, R7 ;  /* 0x000076101d07a816 */ /* 0x040fe40000000007 */
[----:B------:R-:W-:-:S03]  /*4480*/  @!P2 PRMT R6, R29, 0x7632, R6 ;  /* 0x000076321d06a816 */ /* 0x000fc60000000006 */
[----:B------:R-:W-:Y:S04]  /*4490*/  STL.S16 [R1+0x290], R7 ;  /* 0x0002900701007387 */ /* 0x000fe80000100600 */
[----:B------:R1:W-:Y:S04]  /*44a0*/  STL.S16 [R1+0x294], R6 ;  /* 0x0002940601007387 */ /* 0x0003e80000100600 */
[----:B-1----:R-:W2:Y:S04]  /*44b0*/  LDL.LU.64 R6, [R1+0x298] ;  /* 0x0002980001067983 */ /* 0x002ea80000300a00 */
[----:B------:R1:W-:Y:S04]  /*44c0*/  STL [R1+0x4a0], R0 ;  /* 0x0004a00001007387 */ /* 0x0003e80000100800 */
[----:B------:R-:W-:Y:S01]  /*44d0*/  STL [R1+0x428], R23 ;  /* 0x0004281701007387 */ /* 0x000fe20000100800 */
[----:B-1----:R-:W-:-:S03]  /*44e0*/  PRMT R0, RZ, 0x7610, R0 ;  /* 0x00007610ff007816 */ /* 0x002fc60000000000 */
[----:B------:R1:W-:Y:S01]  /*44f0*/  STL.64 [R1+0x430], R22 ;  /* 0x0004301601007387 */ /* 0x0003e20000100a00 */
[----:B------:R-:W-:-:S03]  /*4500*/  @!P1 PRMT R0, R26, 0x7610, R0 ;  /* 0x000076101a009816 */ /* 0x000fc60000000000 */
[----:B------:R1:W-:Y:S02]  /*4510*/  STL.64 [R1+0x450], R26 ;  /* 0x0004501a01007387 */ /* 0x0003e40000100a00 */
[----:B-1----:R-:W-:Y:S02]  /*4520*/  PRMT R23, RZ, 0x7610, R23 ;  /* 0x00007610ff177816 */ /* 0x002fe40000000017 */
[----:B------:R-:W-:Y:S01]  /*4530*/  PRMT R22, RZ, 0x7610, R22 ;  /* 0x00007610ff167816 */ /* 0x000fe20000000016 */
[----:B------:R-:W-:Y:S01]  /*4540*/  STL [R1+0x45c], R15 ;  /* 0x00045c0f01007387 */ /* 0x000fe20000100800 */
[----:B------:R-:W-:-:S03]  /*4550*/  PRMT R26, RZ, 0x7610, R26 ;  /* 0x00007610ff1a7816 */ /* 0x000fc6000000001a */
[----:B------:R-:W-:Y:S01]  /*4560*/  STL [R1+0x464], R15 ;  /* 0x0004640f01007387 */ /* 0x000fe20000100800 */
[----:B------:R-:W-:Y:S02]  /*4570*/  @!P2 PRMT R26, R28, 0x7610, R26 ;  /* 0x000076101c1aa816 */ /* 0x000fe4000000001a */
[----:B------:R-:W-:Y:S01]  /*4580*/  LOP3.LUT P2, RZ, R30, 0x20, RZ, 0xc0, !PT ;  /* 0x000000201eff7812 */ /* 0x000fe2000784c0ff */
[----:B------:R1:W-:Y:S04]  /*4590*/  STL [R1+0x46c], R15 ;  /* 0x00046c0f01007387 */ /* 0x0003e80000100800 */
[----:B------:R1:W-:Y:S04]  /*45a0*/  STL.S16 [R1+0x184], R35 ;  /* 0x0001842301007387 */ /* 0x0003e80000100600 */
[----:B------:R-:W-:Y:S01]  /*45b0*/  STL [R1+0x414], R27 ;  /* 0x0004141b01007387 */ /* 0x000fe20000100800 */
[----:B-1----:R-:W-:-:S03]  /*45c0*/  PRMT R15, RZ, 0x7610, R15 ;  /* 0x00007610ff0f7816 */ /* 0x002fc6000000000f */
[----:B------:R-:W-:Y:S01]  /*45d0*/  STL [R1+0x418], R27 ;  /* 0x0004181b01007387 */ /* 0x000fe20000100800 */
[----:B------:R-:W-:-:S03]  /*45e0*/  HFMA2 R35, -RZ, RZ, 0, 0 ;  /* 0x00000000ff237431 */ /* 0x000fc600000001ff */
[----:B------:R1:W-:Y:S04]  /*45f0*/  STL.S16 [R1+0x2cc], R26 ;  /* 0x0002cc1a01007387 */ /* 0x0003e80000100600 */
[----:B------:R0:W-:Y:S04]  /*4600*/  STL [R1+0x43c], R19 ;  /* 0x00043c1301007387 */ /* 0x0001e80000100800 */
[----:B------:R-:W-:Y:S04]  /*4610*/  STL [R1+0x440], R18 ;  /* 0x0004401201007387 */ /* 0x000fe80000100800 */
[----:B-1----:R-:W4:Y:S04]  /*4620*/  LDL.LU.64 R26, [R1+0x110] ;  /* 0x00011000011a7983 */ /* 0x002f280000300a00 */
[----:B------:R1:W-:Y:S04]  /*4630*/  STL [R1+0x480], R18 ;  /* 0x0004801201007387 */ /* 0x0003e80000100800 */
[----:B------:R-:W4:Y:S01]  /*4640*/  @!P0 LDG.E R17, desc[UR10][R2.64] ;  /* 0x0000000a02118981 */ /* 0x000f22000c1e1900 */
[----:B0-----:R-:W-:-:S03]  /*4650*/  PRMT R4, RZ, 0x7610, R4 ;  /* 0x00007610ff047816 */ /* 0x001fc60000000004 */
[----:B------:R-:W4:Y:S01]  /*4660*/  LDL.LU.64 R2, [R1+0x498] ;  /* 0x0004980001027983 */ /* 0x000f220000300a00 */
[----:B------:R-:W-:Y:S02]  /*4670*/  PRMT R19, RZ, 0x7610, R19 ;  /* 0x00007610ff137816 */ /* 0x000fe40000000013 */
[----:B-1----:R-:W-:Y:S02]  /*4680*/  PRMT R18, RZ, 0x7610, R18 ;  /* 0x00007610ff127816 */ /* 0x002fe40000000012 */
[C---:B------:R-:W-:Y:S02]  /*4690*/  @!P3 PRMT R19, R33.reuse, 0x7610, R19 ;  /* 0x000076102113b816 */ /* 0x040fe40000000013 */
[----:B------:R-:W-:Y:S01]  /*46a0*/  @!P3 PRMT R18, R33, 0x7632, R18 ;  /* 0x000076322112b816 */ /* 0x000fe20000000012 */
[----:B---3--:R-:W3:Y:S04]  /*46b0*/  @!P5 LDG.E R35, desc[UR10][R8.64] ;  /* 0x0000000a0823d981 */ /* 0x008ee8000c1e1900 */
[----:B------:R-:W-:Y:S04]  /*46c0*/  STL.S16 [R1+0x264], R19 ;  /* 0x0002641301007387 */ /* 0x000fe80000100600 */
[----:B------:R0:W-:Y:S04]  /*46d0*/  STL.S16 [R1+0x280], R18 ;  /* 0x0002801201007387 */ /* 0x0001e80000100600 */
[----:B--2---:R1:W2:Y:S01]  /*46e0*/  @!P4 LDG.E R20, desc[UR10][R6.64] ;  /* 0x0000000a0614c981 */ /* 0x0042a2000c1e1900 */
[----:B------:R-:W-:-:S03]  /*46f0*/  LOP3.LUT P4, RZ, R31, 0x4, RZ, 0xc0, !PT ;  /* 0x000000041fff7812 */ /* 0x000fc6000788c0ff */
[----:B0-----:R-:W2:Y:S01]  /*4700*/  LDL.LU.64 R18, [R1+0x288] ;  /* 0x0002880001127983 */ /* 0x001ea20000300a00 */
[----:B------:R-:W-:-:S03]  /*4710*/  LOP3.LUT P1, RZ, R30, 0x40, RZ, 0xc0, !PT ;  /* 0x000000401eff7812 */ /* 0x000fc6000782c0ff */
[----:B------:R0:W-:Y:S04]  /*4720*/  STL.S16 [R1+0x2bc], R0 ;  /* 0x0002bc0001007387 */ /* 0x0001e80000100600 */
[----:B------:R-:W3:Y:S02]  /*4730*/  LDL.LU R6, [R1+0x484] ;  /* 0x0004840001067983 */ /* 0x000ee40000300800 */
[C---:B------:R-:W-:Y:S02]  /*4740*/  @!P4 PRMT R23, R36.reuse, 0x7610, R23 ;  /* 0x000076102417c816 */ /* 0x040fe40000000017 */
[----:B------:R-:W-:Y:S01]  /*4750*/  @!P4 PRMT R22, R36, 0x7632, R22 ;  /* 0x000076322416c816 */ /* 0x000fe20000000016 */
[----:B------:R-:W-:Y:S01]  /*4760*/  STL [R1+0x14], R5 ;  /* 0x0000140501007387 */ /* 0x000fe20000100800 */
[----:B------:R-:W-:-:S03]  /*4770*/  @!P4 PRMT R4, R37, 0x7632, R4 ;  /* 0x000076322504c816 */ /* 0x000fc60000000004 */
[----:B------:R-:W-:Y:S04]  /*4780*/  STL.S16 [R1+0x15c], R23 ;  /* 0x00015c1701007387 */ /* 0x000fe80000100600 */
[----:B------:R0:W-:Y:S04]  /*4790*/  STL.S16 [R1+0x160], R22 ;  /* 0x0001601601007387 */ /* 0x0001e80000100600 */
[----:B------:R0:W-:Y:S01]  /*47a0*/  STL.S16 [R1+0x29c], R4 ;  /* 0x00029c0401007387 */ /* 0x0001e20000100600 */
[----:B-1----:R-:W-:-:S03]  /*47b0*/  HFMA2 R7, -RZ, RZ, 0, 0 ;  /* 0x00000000ff077431 */ /* 0x002fc600000001ff */
[----:B0-----:R-:W2:Y:S04]  /*47c0*/  LDL.LU R0, [R1+0x4a0] ;  /* 0x0004a00001007983 */ /* 0x001ea80000300800 */
[----:B------:R-:W2:Y:S01]  /*47d0*/  LDL.LU.64 R22, [R1+0x140] ;  /* 0x0001400001167983 */ /* 0x000ea20000300a00 */
[----:B------:R-:W-:-:S03]  /*47e0*/  HFMA2 R4, -RZ, RZ, 0, 0 ;  /* 0x00000000ff047431 */ /* 0x000fc600000001ff */
[----:B------:R0:W-:Y:S04]  /*47f0*/  STL.S16 [R1+0x140], R15 ;  /* 0x0001400f01007387 */ /* 0x0001e80000100600 */
[----:B----4-:R1:W4:Y:S01]  /*4800*/  @!P2 LDG.E R4, desc[UR10][R10.64] ;  /* 0x0000000a0a04a981 */ /* 0x010322000c1e1900 */
[----:B------:R-:W-:-:S03]  /*4810*/  LOP3.LUT P3, RZ, R30, 0x10, RZ, 0xc0, !PT ;  /* 0x000000101eff7812 */ /* 0x000fc6000786c0ff */
[----:B------:R-:W-:Y:S04]  /*4820*/  STL [R1+0x120], R12 ;  /* 0x0001200c01007387 */ /* 0x000fe80000100800 */
[----:B0-----:R-:W2:Y:S04]  /*4830*/  LDL R15, [R1+0x140] ;  /* 0x00014000010f7983 */ /* 0x001ea80000100800 */
[----:B------:R-:W1:Y:S04]  /*4840*/  LDL.LU.64 R10, [R1+0x478] ;  /* 0x00047800010a7983 */ /* 0x000e680000300a00 */
[----:B------:R-:W4:Y:S04]  /*4850*/  LDL.LU.64 R8, [R1+0x4b0] ;  /* 0x0004b00001087983 */ /* 0x000f280000300a00 */
[----:B------:R-:W4:Y:S04]  /*4860*/  @!P1 LDG.E R7, desc[UR10][R26.64] ;  /* 0x0000000a1a079981 */ /* 0x000f28000c1e1900 */
[----:B------:R-:W4:Y:S01]  /*4870*/  LDL.LU.64 R26, [R1+0x278] ;  /* 0x00027800011a7983 */ /* 0x000f220000300a00 */
[----:B---3--:R-:W-:-:S04]  /*4880*/  PRMT R6, RZ, 0x7610, R6 ;  /* 0x00007610ff067816 */ /* 0x008fc80000000006 */
[----:B------:R-:W-:-:S05]  /*4890*/  @!P4 PRMT R6, R37, 0x7610, R6 ;  /* 0x000076102506c816 */ /* 0x000fca0000000006 */
[----:B------:R-:W-:Y:S01]  /*48a0*/  STL.S16 [R1+0x298], R6 ;  /* 0x0002980601007387 */ /* 0x000fe20000100600 */
[----:B--2---:R-:W-:-:S05]  /*48b0*/  @!P6 PRMT R15, R12, 0x7610, R15 ;  /* 0x000076100c0fe816 */ /* 0x004fca000000000f */
[----:B------:R0:W-:Y:S01]  /*48c0*/  @!P6 STL.S16 [R1+0x140], R15 ;  /* 0x0001400f0100e387 */ /* 0x0001e20000100600 */
[----:B-1----:R-:W-:-:S04]  /*48d0*/  PRMT R10, RZ, 0x7610, R10 ;  /* 0x00007610ff0a7816 */ /* 0x002fc8000000000a */
[----:B------:R-:W-:Y:S01]  /*48e0*/  @!P5 PRMT R10, R35, 0x7632, R10 ;  /* 0x00007632230ad816 */ /* 0x000fe2000000000a */
[----:B0-----:R-:W2:Y:S04]  /*48f0*/  LDL.LU R15, [R1+0x46c] ;  /* 0x00046c00010f7983 */ /* 0x001ea80000300800 */
[----:B------:R0:W-:Y:S04]  /*4900*/  STL.S16 [R1+0x150], R10 ;  /* 0x0001500a01007387 */ /* 0x0001e80000100600 */
[----:B0-----:R-:W3:Y:S01]  /*4910*/  LDL.LU R10, [R1+0x470] ;  /* 0x00047000010a7983 */ /* 0x001ee20000300800 */
[----:B------:R-:W-:-:S06]  /*4920*/  MOV R6, RZ ;  /* 0x000000ff00067202 */ /* 0x000fcc0000000f00 */
[----:B------:R0:W3:Y:S04]  /*4930*/  @!P1 LDG.E R6, desc[UR10][R18.64] ;  /* 0x0000000a12069981 */ /* 0x0000e8000c1e1900 */
[----:B------:R-:W0:Y:S04]  /*4940*/  LDL.LU R18, [R1+0x480] ;  /* 0x0004800001127983 */ /* 0x000e280000300800 */
[----:B------:R1:W-:Y:S01]  /*4950*/  STL [R1+0x10], R2 ;  /* 0x0000100201007387 */ /* 0x0003e20000100800 */
[----:B------:R-:W-:Y:S02]  /*4960*/  LOP3.LUT R31, R31, 0xfffffffe, RZ, 0xc0, !PT ;  /* 0xfffffffe1f1f7812 */ /* 0x000fe400078ec0ff */
[----:B-1----:R-:W-:-:S04]  /*4970*/  PRMT R2, RZ, 0x7610, R2 ;  /* 0x00007610ff027816 */ /* 0x002fc80000000002 */
[----:B------:R-:W-:Y:S02]  /*4980*/  @!P5 PRMT R2, R34, 0x7610, R2 ;  /* 0x000076102202d816 */ /* 0x000fe40000000002 */
[----:B------:R-:W-:Y:S01]  /*4990*/  @P1 LOP3.LUT R31, R31, 0x1, RZ, 0xfc, !PT ;  /* 0x000000011f1f1812 */ /* 0x000fe200078efcff */
[----:B------:R1:W-:Y:S01]  /*49a0*/  STL [R1+0x90], R0 ;  /* 0x0000900001007387 */ /* 0x0003e20000100800 */
[----:B------:R-:W-:-:S03]  /*49b0*/  PRMT R5, RZ, 0x7610, R5 ;  /* 0x00007610ff057816 */ /* 0x000fc60000000005 */
[----:B------:R4:W-:Y:S01]  /*49c0*/  STL.S16 [R1+0x270], R2 ;  /* 0x0002700201007387 */ /* 0x0009e20000100600 */
[----:B------:R-:W-:Y:S02]  /*49d0*/  LOP3.LUT R31, R31, 0xfffffffd, RZ, 0xc0, !PT ;  /* 0xfffffffd1f1f7812 */ /* 0x000fe400078ec0ff */
[----:B-1----:R-:W-:Y:S02]  /*49e0*/  PRMT R0, RZ, 0x7610, R0 ;  /* 0x00007610ff007816 */ /* 0x002fe40000000000 */
[----:B----4-:R-:W-:Y:S02]  /*49f0*/  MOV R2, RZ ;  /* 0x000000ff00027202 */ /* 0x010fe40000000f00 */
[----:B------:R-:W-:Y:S01]  /*4a00*/  @!P5 PRMT R0, R34, 0x7632, R0 ;  /* 0x000076322200d816 */ /* 0x000fe20000000000 */
[----:B------:R1:W-:Y:S01]  /*4a10*/  STL.S16 [R1+0x274], R5 ;  /* 0x0002740501007387 */ /* 0x0003e20000100600 */
[----:B------:R-:W-:-:S03]  /*4a20*/  @P2 LOP3.LUT R31, R31, 0x2, RZ, 0xfc, !PT ;  /* 0x000000021f1f2812 */ /* 0x000fc600078efcff */
[----:B------:R-:W4:Y:S01]  /*4a30*/  @!P2 LDG.E R2, desc[UR10][R26.64] ;  /* 0x0000000a1a02a981 */ /* 0x000f22000c1e1900 */
[----:B------:R-:W-:-:S03]  /*4a40*/  LOP3.LUT P2, RZ, R30, 0x100, RZ, 0xc0, !PT ;  /* 0x000001001eff7812 */ /* 0x000fc6000784c0ff */
[----:B------:R1:W-:Y:S04]  /*4a50*/  STL.S16 [R1+0x288], R0 ;  /* 0x0002880001007387 */ /* 0x0003e80000100600 */
[----:B-1----:R-:W4:Y:S04]  /*4a60*/  LDL R5, [R1+0x274] ;  /* 0x0002740001057983 */ /* 0x002f280000100800 */
[----:B------:R1:W-:Y:S01]  /*4a70*/  STL [R1+0x9c], R11 ;  /* 0x00009c0b01007387 */ /* 0x0003e20000100800 */
[----:B------:R-:W-:-:S03]  /*4a80*/  HFMA2 R0, -RZ, RZ, 0, 0 ;  /* 0x00000000ff007431 */ /* 0x000fc600000001ff */
[----:B------:R-:W-:Y:S04]  /*4a90*/  STL [R1+0x138], R25 ;  /* 0x0001381901007387 */ /* 0x000fe80000100800 */
[----:B------:R-:W4:Y:S01]  /*4aa0*/  @!P3 LDG.E R0, desc[UR10][R22.64] ;  /* 0x0000000a1600b981 */ /* 0x000f22000c1e1900 */
[----:B-1----:R-:W-:Y:S02]  /*4ab0*/  PRMT R11, RZ, 0x7610, R11 ;  /* 0x00007610ff0b7816 */ /* 0x002fe4000000000b */
[----:B--2---:R-:W-:Y:S01]  /*4ac0*/  PRMT R15, RZ, 0x7610, R15 ;  /* 0x00007610ff0f7816 */ /* 0x004fe2000000000f */
[----:B------:R-:W2:Y:S03]  /*4ad0*/  LDL.LU.64 R22, [R1+0x240] ;  /* 0x0002400001167983 */ /* 0x000ea60000300a00 */
[----:B------:R-:W-:Y:S01]  /*4ae0*/  @!P6 PRMT R15, R12, 0x7632, R15 ;  /* 0x000076320c0fe816 */ /* 0x000fe2000000000f */
[----:B------:R-:W-:Y:S04]  /*4af0*/  STL [R1+0x94], R3 ;  /* 0x0000940301007387 */ /* 0x000fe80000100800 */
[----:B------:R-:W2:Y:S04]  /*4b00*/  LDL.LU R12, [R1+0x468] ;  /* 0x00046800010c7983 */ /* 0x000ea80000300800 */
[----:B---3--:R1:W-:Y:S04]  /*4b10*/  STL [R1+0x1c], R10 ;  /* 0x00001c0a01007387 */ /* 0x0083e80000100800 */
[----:B------:R3:W-:Y:S01]  /*4b20*/  STL.S16 [R1+0x244], R11 ;  /* 0x0002440b01007387 */ /* 0x0007e20000100600 */
[----:B0-----:R-:W-:-:S03]  /*4b30*/  PRMT R18, RZ, 0x7610, R18 ;  /* 0x00007610ff127816 */ /* 0x001fc60000000012 */
[----:B------:R-:W-:Y:S01]  /*4b40*/  STL [R1+0x11c], R13 ;  /* 0x00011c0d01007387 */ /* 0x000fe20000100800 */
[----:B-1----:R-:W-:Y:S02]  /*4b50*/  PRMT R10, RZ, 0x7610, R10 ;  /* 0x00007610ff0a7816 */ /* 0x002fe4000000000a */
[C---:B---3--:R-:W-:Y:S01]  /*4b60*/  @!P2 PRMT R11, R25.reuse, 0x7610, R11 ;  /* 0x00007610190ba816 */ /* 0x048fe2000000000b */
[----:B------:R0:W-:Y:S01]  /*4b70*/  STL.S16 [R1+0x144], R15 ;  /* 0x0001440f01007387 */ /* 0x0001e20000100600 */
[----:B------:R-:W-:-:S03]  /*4b80*/  @!P2 PRMT R10, R25, 0x7632, R10 ;  /* 0x00007632190aa816 */ /* 0x000fc6000000000a */
[----:B------:R-:W3:Y:S04]  /*4b90*/  LDL.LU R25, [R1+0x444] ;  /* 0x0004440001197983 */ /* 0x000ee80000300800 */
[----:B------:R1:W-:Y:S04]  /*4ba0*/  STL [R1+0x18], R8 ;  /* 0x0000180801007387 */ /* 0x0003e80000100800 */
[----:B0-----:R-:W3:Y:S01]  /*4bb0*/  LDL.LU R15, [R1+0x464] ;  /* 0x00046400010f7983 */ /* 0x001ee20000300800 */
[----:B------:R-:W-:Y:S02]  /*4bc0*/  @!P5 PRMT R18, R35, 0x7610, R18 ;  /* 0x000076102312d816 */ /* 0x000fe40000000012 */
[----:B------:R-:W-:Y:S01]  /*4bd0*/  LOP3.LUT P1, RZ, R30, 0x80, RZ, 0xc0, !PT ;  /* 0x000000801eff7812 */ /* 0x000fe2000782c0ff */
[----:B------:R0:W-:Y:S04]  /*4be0*/  STL.64 [R1+0x400], R34 ;  /* 0x0004002201007387 */ /* 0x0001e80000100a00 */
[----:B------:R0:W-:Y:S01]  /*4bf0*/  STL.S16 [R1+0x148], R18 ;  /* 0x0001481201007387 */ /* 0x0001e20000100600 */
[----:B------:R-:W-:-:S02]  /*4c00*/  PRMT R3, RZ, 0x7610, R3 ;  /* 0x00007610ff037816 */ /* 0x000fc40000000003 */
[----:B-1----:R-:W-:Y:S01]  /*4c10*/  PRMT R8, RZ, 0x7610, R8 ;  /* 0x00007610ff087816 */ /* 0x002fe20000000008 */
[----:B------:R-:W-:Y:S01]  /*4c20*/  STL [R1+0x98], R9 ;  /* 0x0000980901007387 */ /* 0x000fe20000100800 */
[----:B------:R-:W-:-:S03]  /*4c30*/  LOP3.LUT P5, RZ, R30, 0x4, RZ, 0xc0, !PT ;  /* 0x000000041eff7812 */ /* 0x000fc600078ac0ff */
[----:B0-----:R-:W3:Y:S04]  /*4c40*/  LDL.LU.64 R34, [R1+0x268] ;  /* 0x0002680001227983 */ /* 0x001ee80000300a00 */
[----:B------:R-:W3:Y:S01]  /*4c50*/  LDL.LU.64 R18, [R1+0x258] ;  /* 0x0002580001127983 */ /* 0x000ee20000300a00 */
[----:B------:R-:W-:Y:S02]  /*4c60*/  @!P6 PRMT R3, R13, 0x7632, R3 ;  /* 0x000076320d03e816 */ /* 0x000fe40000000003 */
[----:B------:R-:W-:Y:S01]  /*4c70*/  @!P0 PRMT R8, R17, 0x7632, R8 ;  /* 0x0000763211088816 */ /* 0x000fe20000000008 */
[----:B------:R-:W-:Y:S01]  /*4c80*/  STL.64 [R1+0x408], R32 ;  /* 0x0004082001007387 */ /* 0x000fe20000100a00 */
[----:B------:R-:W-:-:S03]  /*4c90*/  LOP3.LUT P4, RZ, R30, 0x8, RZ, 0xc0, !PT ;  /* 0x000000081eff7812 */ /* 0x000fc6000788c0ff */
[----:B------:R-:W-:Y:S04]  /*4ca0*/  STL [R1+0x130], R17 ;  /* 0x0001301101007387 */ /* 0x000fe80000100800 */
[----:B------:R-:W-:Y:S01]  /*4cb0*/  STL [R1+0x3ec], R37 ;  /* 0x0003ec2501007387 */ /* 0x000fe20000100800 */
[----:B----4-:R-:W-:-:S03]  /*4cc0*/  @!P6 PRMT R5, R13, 0x7610, R5 ;  /* 0x000076100d05e816 */ /* 0x010fc60000000005 */
[----:B------:R-:W4:Y:S04]  /*4cd0*/  LDL.LU R13, [R1+0x460] ;  /* 0x00046000010d7983 */ /* 0x000f280000300800 */
[----:B------:R0:W-:Y:S04]  /*4ce0*/  STL.S16 [R1+0x268], R8 ;  /* 0x0002680801007387 */ /* 0x0001e80000100600 */
[----:B------:R-:W-:Y:S04]  /*4cf0*/  STL.64 [R1+0x3f8], R36 ;  /* 0x0003f82401007387 */ /* 0x000fe80000100a00 */
[----:B------:R-:W-:Y:S01]  /*4d00*/  STL [R1+0x118], R14 ;  /* 0x0001180e01007387 */ /* 0x000fe20000100800 */
[----:B0-----:R-:W-:-:S03]  /*4d10*/  HFMA2 R8, -RZ, RZ, 0, 0 ;  /* 0x00000000ff087431 */ /* 0x001fc600000001ff */
[----:B------:R0:W-:Y:S04]  /*4d20*/  STL.S16 [R1+0x278], R3 ;  /* 0x0002780301007387 */ /* 0x0001e80000100600 */
[----:B------:R-:W-:Y:S04]  /*4d30*/  STL [R1+0x3e8], R36 ;  /* 0x0003e82401007387 */ /* 0x000fe80000100800 */
[----:B------:R-:W-:Y:S01]  /*4d40*/  STL [R1+0x3f0], R36 ;  /* 0x0003f02401007387 */ /* 0x000fe20000100800 */
[----:B0-----:R-:W-:-:S03]  /*4d50*/  HFMA2 R3, -RZ, RZ, 0, 0 ;  /* 0x00000000ff037431 */ /* 0x001fc600000001ff */
[----:B------:R-:W4:Y:S04]  /*4d60*/  LDL.LU.64 R26, [R1+0x248] ;  /* 0x00024800011a7983 */ /* 0x000f280000300a00 */
[----:B--2---:R-:W2:Y:S04]  /*4d70*/  @!P5 LDG.E R8, desc[UR10][R22.64] ;  /* 0x0000000a1608d981 */ /* 0x004ea8000c1e1900 */
[----:B------:R0:W-:Y:S04]  /*4d80*/  STL [R1+0x20], R12 ;  /* 0x0000200c01007387 */ /* 0x0001e80000100800 */
[----:B------:R-:W2:Y:S01]  /*4d90*/  LDL.LU.64 R22, [R1+0x220] ;  /* 0x0002200001167983 */ /* 0x000ea20000300a00 */
[----:B0-----:R-:W-:-:S05]  /*4da0*/  PRMT R12, RZ, 0x7610, R12 ;  /* 0x00007610ff0c7816 */ /* 0x001fca000000000c */
[----:B------:R0:W-:Y:S04]  /*4db0*/  STL.S16 [R1+0x2e4], R12 ;  /* 0x0002e40c01007387 */ /* 0x0001e80000100600 */
[----:B0-----:R-:W2:Y:S01]  /*4dc0*/  LDL R12, [R1+0x2e4] ;  /* 0x0002e400010c7983 */ /* 0x001ea20000100800 */
[----:B---3--:R-:W-:Y:S02]  /*4dd0*/  PRMT R25, RZ, 0x7610, R25 ;  /* 0x00007610ff197816 */ /* 0x008fe40000000019 */
[----:B------:R-:W-:-:S03]  /*4de0*/  PRMT R15, RZ, 0x7610, R15 ;  /* 0x00007610ff0f7816 */ /* 0x000fc6000000000f */
[----:B------:R0:W-:Y:S04]  /*4df0*/  STL.S16 [R1+0x2a4], R25 ;  /* 0x0002a41901007387 */ /* 0x0001e80000100600 */
[----:B------:R1:W-:Y:S01]  /*4e00*/  STL.S16 [R1+0x13c], R15 ;  /* 0x00013c0f01007387 */ /* 0x0003e20000100600 */
[----:B0-----:R-:W-:-:S03]  /*4e10*/  @!P1 PRMT R25, R21, 0x7632, R25 ;  /* 0x0000763215199816 */ /* 0x001fc60000000019 */
[----:B-1----:R-:W3:Y:S04]  /*4e20*/  LDL R15, [R1+0x13c] ;  /* 0x00013c00010f7983 */ /* 0x002ee80000100800 */
[----:B------:R0:W-:Y:S04]  /*4e30*/  @!P1 STL.S16 [R1+0x2a4], R25 ;  /* 0x0002a41901009387 */ /* 0x0001e80000100600 */
[----:B------:R-:W3:Y:S04]  /*4e40*/  @!P4 LDG.E R3, desc[UR10][R18.64] ;  /* 0x0000000a1203c981 */ /* 0x000ee8000c1e1900 */
[----:B0-----:R-:W3:Y:S04]  /*4e50*/  LDL.LU R25, [R1+0x438] ;  /* 0x0004380001197983 */ /* 0x001ee80000300800 */
[----:B------:R-:W3:Y:S04]  /*4e60*/  LDL.LU.64 R18, [R1+0x238] ;  /* 0x0002380001127983 */ /* 0x000ee80000300a00 */
[----:B----4-:R0:W-:Y:S01]  /*4e70*/  STL [R1+0xa0], R13 ;  /* 0x0000a00d01007387 */ /* 0x0101e20000100800 */
[----:B------:R-:W-:-:S02]  /*4e80*/  PRMT R9, RZ, 0x7610, R9 ;  /* 0x00007610ff097816 */ /* 0x000fc40000000009 */
[----:B------:R-:W-:Y:S01]  /*4e90*/  PRMT R32, RZ, 0x7610, R32 ;  /* 0x00007610ff207816 */ /* 0x000fe20000000020 */
[----:B------:R-:W-:Y:S01]  /*4ea0*/  @!P6 STL.S16 [R1+0x274], R5 ;  /* 0x000274050100e387 */ /* 0x000fe20000100600 */
[----:B------:R-:W-:Y:S02]  /*4eb0*/  LOP3.LUT P6, RZ, R30, 0x2, RZ, 0xc0, !PT ;  /* 0x000000021eff7812 */ /* 0x000fe400078cc0ff */
[----:B0-----:R-:W-:Y:S01]  /*4ec0*/  PRMT R13, RZ, 0x7610, R13 ;  /* 0x00007610ff0d7816 */ /* 0x001fe2000000000d */
[----:B------:R0:W-:Y:S04]  /*4ed0*/  STL.S16 [R1+0x258], R9 ;  /* 0x0002580901007387 */ /* 0x0001e80000100600 */
[----:B------:R1:W-:Y:S04]  /*4ee0*/  STL.S16 [R1+0x28c], R13 ;  /* 0x00028c0d01007387 */ /* 0x0003e80000100600 */
[----:B------:R-:W-:Y:S01]  /*4ef0*/  STL.S16 [R1+0x240], R32 ;  /* 0x0002402001007387 */ /* 0x000fe20000100600 */
[----:B0-----:R-:W-:-:S03]  /*4f00*/  @!P0 PRMT R9, R17, 0x7610, R9 ;  /* 0x0000761011098816 */ /* 0x001fc60000000009 */
[----:B------:R-:W4:Y:S01]  /*4f10*/  LDL R17, [R1+0x240] ;  /* 0x0002400001117983 */ /* 0x000f220000100800 */
[----:B-1----:R-:W-:Y:S02]  /*4f20*/  @!P1 PRMT R13, R20, 0x7610, R13 ;  /* 0x00007610140d9816 */ /* 0x002fe4000000000d */
[----:B------:R-:W-:-:S03]  /*4f30*/  PRMT R33, RZ, 0x7610, R33 ;  /* 0x00007610ff217816 */ /* 0x000fc60000000021 */
[----:B------:R-:W-:Y:S01]  /*4f40*/  @!P1 STL.S16 [R1+0x28c], R13 ;  /* 0x00028c0d01009387 */ /* 0x000fe20000100600 */
[----:B------:R-:W-:Y:S02]  /*4f50*/  @!P0 PRMT R33, R14, 0x7632, R33 ;  /* 0x000076320e218816 */ /* 0x000fe40000000021 */
[----:B------:R-:W-:Y:S02]  /*4f60*/  PRMT R37, RZ, 0x7610, R37 ;  /* 0x00007610ff257816 */ /* 0x000fe40000000025 */
[----:B------:R-:W-:Y:S02]  /*4f70*/  PRMT R36, RZ, 0x7610, R36 ;  /* 0x00007610ff247816 */ /* 0x000fe40000000024 */
[----:B------:R-:W-:-:S03]  /*4f80*/  @!P2 PRMT R37, R16, 0x7632, R37 ;  /* 0x000076321025a816 */ /* 0x000fc60000000025 */
[----:B------:R-:W-:Y:S04]  /*4f90*/  STL.S16 [R1+0x26c], R36 ;  /* 0x00026c2401007387 */ /* 0x000fe80000100600 */
[----:B------:R0:W-:Y:S04]  /*4fa0*/  STL.S16 [R1+0x248], R37 ;  /* 0x0002482501007387 */ /* 0x0001e80000100600 */
[----:B------:R1:W-:Y:S04]  /*4fb0*/  @!P2 STL.S16 [R1+0x244], R11 ;  /* 0x0002440b0100a387 */ /* 0x0003e80000100600 */
[----:B0-----:R-:W4:Y:S01]  /*4fc0*/  LDL.LU.64 R36, [R1+0x1f8] ;  /* 0x0001f80001247983 */ /* 0x001f220000300a00 */
[----:B-1----:R-:W-:-:S02]  /*4fd0*/  MOV R11, RZ ;  /* 0x000000ff000b7202 */ /* 0x002fc40000000f00 */
[----:B------:R-:W-:-:S06]  /*4fe0*/  MOV R5, RZ ;  /* 0x000000ff00057202 */ /* 0x000fcc0000000f00 */
[----:B------:R-:W4:Y:S04]  /*4ff0*/  @!P3 LDG.E R5, desc[UR10][R34.64] ;  /* 0x0000000a2205b981 */ /* 0x000f28000c1e1900 */
[----:B------:R-:W4:Y:S01]  /*5000*/  LDL.LU.64 R34, [R1+0x228] ;  /* 0x0002280001227983 */ /* 0x000f220000300a00 */
[----:B--2---:R-:W-:-:S05]  /*5010*/  @!P1 PRMT R12, R20, 0x7632, R12 ;  /* 0x00007632140c9816 */ /* 0x004fca000000000c */
[----:B------:R0:W-:Y:S02]  /*5020*/  @!P1 STL.S16 [R1+0x2e4], R12 ;  /* 0x0002e40c01009387 */ /* 0x0001e40000100600 */
[----:B0-----:R-:W-:-:S06]  /*5030*/  CS2R R12, SRZ ;  /* 0x00000000000c7805 */ /* 0x001fcc000001ff00 */
[----:B------:R0:W2:Y:S01]  /*5040*/  @!P6 LDG.E R13, desc[UR10][R22.64] ;  /* 0x0000000a160de981 */ /* 0x0000a2000c1e1900 */
[----:B---3--:R-:W-:-:S03]  /*5050*/  @!P0 PRMT R15, R14, 0x7610, R15 ;  /* 0x000076100e0f8816 */ /* 0x008fc6000000000f */
[----:B------:R-:W3:Y:S04]  /*5060*/  LDL.LU R14, [R1+0x458] ;  /* 0x00045800010e7983 */ /* 0x000ee80000300800 */
[----:B------:R-:W0:Y:S01]  /*5070*/  LDL.LU.64 R22, [R1+0x430] ;  /* 0x0004300001167983 */ /* 0x000e220000300a00 */
[----:B------:R-:W-:-:S03]  /*5080*/  PRMT R25, RZ, 0x7610, R25 ;  /* 0x00007610ff197816 */ /* 0x000fc60000000019 */
[----:B------:R1:W2:Y:S04]  /*5090*/  @!P5 LDG.E R11, desc[UR10][R18.64] ;  /* 0x0000000a120bd981 */ /* 0x0002a8000c1e1900 */
[----:B------:R1:W-:Y:S04]  /*50a0*/  STL.S16 [R1+0x1f8], R25 ;  /* 0x0001f81901007387 */ /* 0x0003e80000100600 */
[----:B------:R-:W2:Y:S04]  /*50b0*/  LDL R19, [R1+0x26c] ;  /* 0x00026c0001137983 */ /* 0x000ea80000100800 */
[----:B-1----:R-:W2:Y:S04]  /*50c0*/  LDL R25, [R1+0x1f8] ;  /* 0x0001f80001197983 */ /* 0x002ea80000100800 */
[----:B------:R1:W-:Y:S01]  /*50d0*/  @!P0 STL.S16 [R1+0x13c], R15 ;  /* 0x00013c0f01008387 */ /* 0x0003e20000100600 */
[----:B----4-:R-:W-:-:S03]  /*50e0*/  @!P2 PRMT R17, R16, 0x7610, R17 ;  /* 0x000076101011a816 */ /* 0x010fc60000000011 */
[----:B-1----:R-:W4:Y:S04]  /*50f0*/  LDL.LU R15, [R1+0x45c] ;  /* 0x00045c00010f7983 */ /* 0x002f280000300800 */
[----:B------:R-:W-:Y:S01]  /*5100*/  @!P2 STL.S16 [R1+0x240], R17 ;  /* 0x000240110100a387 */ /* 0x000fe20000100600 */
[----:B------:R-:W-:-:S03]  /*5110*/  LOP3.LUT P2, RZ, R31, 0x2, RZ, 0xc0, !PT ;  /* 0x000000021fff7812 */ /* 0x000fc6000784c0ff */
[----:B------:R1:W-:Y:S04]  /*5120*/  @!P0 STL.S16 [R1+0x258], R9 ;  /* 0x0002580901008387 */ /* 0x0003e80000100600 */
[----:B------:R1:W-:Y:S04]  /*5130*/  STL.S16 [R1+0x27c], R10 ;  /* 0x00027c0a01007387 */ /* 0x0003e80000100600 */
[----:B------:R1:W-:Y:S02]  /*5140*/  STL.S16 [R1+0x25c], R33 ;  /* 0x00025c2101007387 */ /* 0x0003e40000100600 */
[----:B-1----:R-:W-:-:S02]  /*5150*/  MOV R9, RZ ;  /* 0x000000ff00097202 */ /* 0x002fc40000000f00 */
[----:B------:R-:W4:Y:S01]  /*5160*/  LDL.LU R18, [R1+0x440] ;  /* 0x0004400001127983 */ /* 0x000f220000300800 */
[----:B------:R-:W-:-:S03]  /*5170*/  HFMA2 R10, -RZ, RZ, 0, 0 ;  /* 0x00000000ff0a7431 */ /* 0x000fc600000001ff */
[----:B------:R1:W4:Y:S04]  /*5180*/  @!P4 LDG.E R9, desc[UR10][R26.64] ;  /* 0x0000000a1a09c981 */ /* 0x000328000c1e1900 */
[----:B------:R-:W4:Y:S04]  /*5190*/  LDL.LU.64 R32, [R1+0x218] ;  /* 0x0002180001207983 */ /* 0x000f280000300a00 */
[----:B------:R-:W-:Y:S04]  /*51a0*/  STL [R1+0x424], R24 ;  /* 0x0004241801007387 */ /* 0x000fe80000100800 */
[----:B------:R-:W1:Y:S04]  /*51b0*/  LDL.LU.64 R26, [R1+0x450] ;  /* 0x00045000011a7983 */ /* 0x000e680000300a00 */
[----:B------:R2:W-:Y:S04]  /*51c0*/  STL [R1+0x12c], R16 ;  /* 0x00012c1001007387 */ /* 0x0005e80000100800 */
[----:B------:R-:W-:Y:S04]  /*51d0*/  STL [R1+0x410], R29 ;  /* 0x0004101d01007387 */ /* 0x000fe80000100800 */
[----:B------:R-:W4:Y:S04]  /*51e0*/  LDL.LU R17, [R1+0x44c] ;  /* 0x00044c0001117983 */ /* 0x000f280000300800 */
[----:B------:R-:W4:Y:S04]  /*51f0*/  @!P6 LDG.E R10, desc[UR10][R34.64] ;  /* 0x0000000a220ae981 */ /* 0x000f28000c1e1900 */
[----:B---3--:R3:W-:Y:S01]  /*5200*/  STL [R1+0x24], R14 ;  /* 0x0000240e01007387 */ /* 0x0087e20000100800 */
[----:B0-----:R-:W-:-:S03]  /*5210*/  PRMT R23, RZ, 0x7610, R23 ;  /* 0x00007610ff177816 */ /* 0x001fc60000000017 */
[----:B------:R-:W4:Y:S01]  /*5220*/  LDL.LU.64 R34, [R1+0x208] ;  /* 0x0002080001227983 */ /* 0x000f220000300a00 */
[----:B--2---:R-:W-:-:S03]  /*5230*/  @!P2 PRMT R25, R4, 0x7610, R25 ;  /* 0x000076100419a816 */ /* 0x004fc60000000019 */
[----:B------:R-:W2:Y:S01]  /*5240*/  LDL.LU R16, [R1+0x448] ;  /* 0x0004480001107983 */ /* 0x000ea20000300800 */
[----:B---3--:R-:W-:-:S03]  /*5250*/  PRMT R14, RZ, 0x7610, R14 ;  /* 0x00007610ff0e7816 */ /* 0x008fc6000000000e */
[----:B------:R0:W-:Y:S04]  /*5260*/  STL.S16 [R1+0x2e0], R23 ;  /* 0x0002e01701007387 */ /* 0x0001e80000100600 */
[----:B------:R3:W-:Y:S04]  /*5270*/  STL.S16 [R1+0x300], R14 ;  /* 0x0003000e01007387 */ /* 0x0007e80000100600 */
[----:B0-----:R-:W2:Y:S04]  /*5280*/  LDL R23, [R1+0x2e0] ;  /* 0x0002e00001177983 */ /* 0x001ea80000100800 */
[----:B---3--:R-:W3:Y:S04]  /*5290*/  LDL R14, [R1+0x300] ;  /* 0x00030000010e7983 */ /* 0x008ee80000100800 */
[----:B------:R0:W-:Y:S01]  /*52a0*/  @!P2 STL.S16 [R1+0x1f8], R25 ;  /* 0x0001f8190100a387 */ /* 0x0001e20000100600 */
[----:B------:R-:W-:-:S03]  /*52b0*/  @!P1 PRMT R19, R21, 0x7610, R19 ;  /* 0x0000761015139816 */ /* 0x000fc60000000013 */
[----:B0-----:R-:W3:Y:S04]  /*52c0*/  LDL.LU R25, [R1+0x420] ;  /* 0x0004200001197983 */ /* 0x001ee80000300800 */
[----:B------:R0:W-:Y:S04]  /*52d0*/  @!P1 STL.S16 [R1+0x26c], R19 ;  /* 0x00026c1301009387 */ /* 0x0001e80000100600 */
[----:B0-----:R-:W3:Y:S01]  /*52e0*/  LDL.LU R19, [R1+0x43c] ;  /* 0x00043c0001137983 */ /* 0x001ee20000300800 */
[----:B------:R-:W-:Y:S02]  /*52f0*/  LOP3.LUT P1, RZ, R31, 0x1, RZ, 0xc0, !PT ;  /* 0x000000011fff7812 */ /* 0x000fe4000782c0ff */
[----:B------:R-:W-:Y:S01]  /*5300*/  PRMT R24, RZ, 0x7610, R24 ;  /* 0x00007610ff187816 */ /* 0x000fe20000000018 */
[----:B----4-:R0:W-:Y:S04]  /*5310*/  STL [R1+0xa4], R15 ;  /* 0x0000a40f01007387 */ /* 0x0101e80000100800 */
[----:B------:R4:W-:Y:S01]  /*5320*/  STL.S16 [R1+0x2ec], R24 ;  /* 0x0002ec1801007387 */ /* 0x0009e20000100600 */
[----:B0-----:R-:W-:-:S05]  /*5330*/  PRMT R15, RZ, 0x7610, R15 ;  /* 0x00007610ff0f7816 */ /* 0x001fca000000000f */
[----:B----4-:R-:W-:Y:S01]  /*5340*/  @!P1 PRMT R24, R7, 0x7632, R24 ;  /* 0x0000763207189816 */ /* 0x010fe20000000018 */
[----:B------:R0:W-:Y:S01]  /*5350*/  STL.S16 [R1+0x2e8], R15 ;  /* 0x0002e80f01007387 */ /* 0x0001e20000100600 */
[----:B------:R-:W-:-:S03]  /*5360*/  LOP3.LUT P0, RZ, R30, 0x1, RZ, 0xc0, !PT ;  /* 0x000000011eff7812 */ /* 0x000fc6000780c0ff */
[----:B------:R4:W-:Y:S01]  /*5370*/  @!P1 STL.S16 [R1+0x2ec], R24 ;  /* 0x0002ec1801009387 */ /* 0x0009e20000100600 */
[----:B0-----:R-:W-:Y:S02]  /*5380*/  @!P1 PRMT R15, R6, 0x7610, R15 ;  /* 0x00007610060f9816 */ /* 0x001fe4000000000f */
[----:B-1----:R-:W-:Y:S01]  /*5390*/  PRMT R27, RZ, 0x7610, R27 ;  /* 0x00007610ff1b7816 */ /* 0x002fe2000000001b */
[----:B------:R-:W-:Y:S04]  /*53a0*/  STL [R1+0xac], R18 ;  /* 0x0000ac1201007387 */ /* 0x000fe80000100800 */
[----:B------:R-:W-:Y:S01]  /*53b0*/  @!P1 STL.S16 [R1+0x2e8], R15 ;  /* 0x0002e80f01009387 */ /* 0x000fe20000100600 */
[----:B------:R-:W-:-:S03]  /*53c0*/  @!P3 PRMT R27, R0, 0x7610, R27 ;  /* 0x00007610001bb816 */ /* 0x000fc6000000001b */
[----:B------:R-:W3:Y:S04]  /*53d0*/  @!P0 LDG.E R12, desc[UR10][R32.64] ;  /* 0x0000000a200c8981 */ /* 0x000ee8000c1e1900 */
[----:B------:R-:W-:Y:S04]  /*53e0*/  STL [R1+0x3e0], R21 ;  /* 0x0003e01501007387 */ /* 0x000fe80000100800 */
[----:B------:R-:W-:Y:S04]  /*53f0*/  STL [R1+0x3e4], R20 ;  /* 0x0003e41401007387 */ /* 0x000fe80000100800 */
[----:B------:R-:W3:Y:S04]  /*5400*/  LDL.LU.64 R32, [R1+0x1e8] ;  /* 0x0001e80001207983 */ /* 0x000ee80000300a00 */
[----:B----4-:R-:W4:Y:S01]  /*5410*/  LDL.LU R24, [R1+0x424] ;  /* 0x0004240001187983 */ /* 0x010f220000300800 */
[----:B--2---:R-:W-:-:S02]  /*5420*/  @!P1 PRMT R23, R7, 0x7610, R23 ;  /* 0x0000761007179816 */ /* 0x004fc40000000017 */
[----:B---3--:R-:W-:-:S03]  /*5430*/  @!P1 PRMT R14, R6, 0x7632, R14 ;  /* 0x00007632060e9816 */ /* 0x008fc6000000000e */
[----:B------:R0:W-:Y:S04]  /*5440*/  @!P1 STL.S16 [R1+0x2e0], R23 ;  /* 0x0002e01701009387 */ /* 0x0001e80000100600 */
[----:B------:R1:W-:Y:S01]  /*5450*/  @!P1 STL.S16 [R1+0x300], R14 ;  /* 0x0003000e01009387 */ /* 0x0003e20000100600 */
[----:B------:R-:W-:-:S03]  /*5460*/  LOP3.LUT P1, RZ, R30, 0x80000000, RZ, 0xc0, !PT ;  /* 0x800000001eff7812 */ /* 0x000fc6000782c0ff */
[----:B0-----:R-:W2:Y:S01]  /*5470*/  LDL.LU R23, [R1+0x428] ;  /* 0x0004280001177983 */ /* 0x001ea20000300800 */
[----:B------:R-:W-:Y:S02]  /*5480*/  PRMT R25, RZ, 0x7610, R25 ;  /* 0x00007610ff197816 */ /* 0x000fe40000000019 */
[----:B-1----:R-:W-:-:S03]  /*5490*/  CS2R R14, SRZ ;  /* 0x00000000000e7805 */ /* 0x002fc6000001ff00 */
[----:B------:R0:W-:Y:S04]  /*54a0*/  STL.S16 [R1+0x304], R25 ;  /* 0x0003041901007387 */ /* 0x0001e80000100600 */
[----:B------:R-:W3:Y:S04]  /*54b0*/  @!P0 LDG.E R14, desc[UR10][R34.64] ;  /* 0x0000000a220e8981 */ /* 0x000ee8000c1e1900 */
[----:B------:R-:W3:Y:S01]  /*54c0*/  @!P1 LDG.E R15, desc[UR10][R36.64] ;  /* 0x0000000a240f9981 */ /* 0x000ee2000c1e1900 */
[----:B0-----:R-:W-:-:S03]  /*54d0*/  @!P2 PRMT R25, R4, 0x7632, R25 ;  /* 0x000076320419a816 */ /* 0x001fc60000000019 */
[----:B------:R0:W-:Y:S04]  /*54e0*/  STL [R1+0x2c], R19 ;  /* 0x00002c1301007387 */ /* 0x0001e80000100800 */
[----:B------:R-:W3:Y:S04]  /*54f0*/  LDL.LU.64 R34, [R1+0x1f0] ;  /* 0x0001f00001227983 */ /* 0x000ee80000300a00 */
[----:B------:R-:W2:Y:S04]  /*5500*/  LDL.LU.64 R36, [R1+0x1d8] ;  /* 0x0001d80001247983 */ /* 0x000ea80000300a00 */
[----:B0-----:R-:W3:Y:S04]  /*5510*/  LDL.LU.64 R18, [R1+0x200] ;  /* 0x0002000001127983 */ /* 0x001ee80000300a00 */
[----:B------:R0:W-:Y:S04]  /*5520*/  @!P2 STL.S16 [R1+0x304], R25 ;  /* 0x000304190100a387 */ /* 0x0001e80000100600 */
[----:B------:R1:W-:Y:S04]  /*5530*/  STL.S16 [R1+0x1e8], R27 ;  /* 0x0001e81b01007387 */ /* 0x0003e80000100600 */
[----:B0-----:R-:W2:Y:S04]  /*5540*/  LDL.LU R25, [R1+0x41c] ;  /* 0x00041c0001197983 */ /* 0x001ea80000300800 */
[----:B-1----:R-:W3:Y:S01]  /*5550*/  LDL.LU R27, [R1+0x418] ;  /* 0x00041800011b7983 */ /* 0x002ee20000300800 */
[----:B------:R-:W-:-:S04]  /*5560*/  PRMT R29, RZ, 0x7610, R29 ;  /* 0x00007610ff1d7816 */ /* 0x000fc8000000001d */
[----:B------:R-:W-:-:S05]  /*5570*/  @!P4 PRMT R29, R3, 0x7610, R29 ;  /* 0x00007610031dc816 */ /* 0x000fca000000001d */
[----:B------:R0:W-:Y:S04]  /*5580*/  STL.S16 [R1+0x1d8], R29 ;  /* 0x0001d81d01007387 */ /* 0x0001e80000100600 */
[----:B0-----:R-:W3:Y:S04]  /*5590*/  LDL.LU R29, [R1+0x410] ;  /* 0x00041000011d7983 */ /* 0x001ee80000300800 */
[----:B----4-:R0:W-:Y:S02]  /*55a0*/  STL [R1+0xb4], R24 ;  /* 0x0000b41801007387 */ /* 0x0101e40000100800 */
[----:B0-----:R-:W-:-:S04]  /*55b0*/  PRMT R24, RZ, 0x7610, R24 ;  /* 0x00007610ff187816 */ /* 0x001fc80000000018 */
[----:B------:R-:W-:-:S05]  /*55c0*/  @!P3 PRMT R24, R5, 0x7632, R24 ;  /* 0x000076320518b816 */ /* 0x000fca0000000018 */
[----:B------:R0:W-:Y:S02]  /*55d0*/  STL.S16 [R1+0x314], R24 ;  /* 0x0003141801007387 */ /* 0x0001e40000100600 */
[----:B0-----:R-:W-:Y:S02]  /*55e0*/  HFMA2 R24, -RZ, RZ, 0, 0 ;  /* 0x00000000ff187431 */ /* 0x001fe400000001ff */
[----:B------:R0:W-:Y:S02]  /*55f0*/  STL [R1+0xb0], R22 ;  /* 0x0000b01601007387 */ /* 0x0001e40000100800 */
[----:B0-----:R-:W-:-:S04]  /*5600*/  PRMT R22, RZ, 0x7610, R22 ;  /* 0x00007610ff167816 */ /* 0x001fc80000000016 */
[----:B------:R-:W-:-:S05]  /*5610*/  @!P2 PRMT R22, R2, 0x7632, R22 ;  /* 0x000076320216a816 */ /* 0x000fca0000000016 */
[----:B------:R0:W-:Y:S02]  /*5620*/  STL.S16 [R1+0x308], R22 ;  /* 0x0003081601007387 */ /* 0x0001e40000100600 */
[----:B0-----:R-:W-:Y:S02]  /*5630*/  HFMA2 R22, -RZ, RZ, 0, 0 ;  /* 0x00000000ff167431 */ /* 0x001fe400000001ff */
[----:B--2---:R0:W-:Y:S01]  /*5640*/  STL [R1+0x34], R25 ;  /* 0x0000341901007387 */ /* 0x0041e20000100800 */
[----:B---3--:R-:W-:Y:S02]  /*5650*/  PRMT R27, RZ, 0x7610, R27 ;  /* 0x00007610ff1b7816 */ /* 0x008fe4000000001b */
[----:B0-----:R-:W-:Y:S02]  /*5660*/  PRMT R25, RZ, 0x7610, R25 ;  /* 0x00007610ff197816 */ /* 0x001fe40000000019 */
[----:B------:R-:W-:Y:S02]  /*5670*/  @!P3 PRMT R27, R0, 0x7632, R27 ;  /* 0x00007632001bb816 */ /* 0x000fe4000000001b */
[----:B------:R-:W-:-:S02]  /*5680*/  @!P3 PRMT R25, R5, 0x7610, R25 ;  /* 0x000076100519b816 */ /* 0x000fc40000000019 */
[----:B------:R-:W-:-:S13]  /*5690*/  LOP3.LUT P3, RZ, R30, 0x20000000, RZ, 0xc0, !PT ;  /* 0x200000001eff7812 */ /* 0x000fda000786c0ff */
[----:B------:R-:W2:Y:S04]  /*56a0*/  @!P3 LDG.E R24, desc[UR10][R36.64] ;  /* 0x0000000a2418b981 */ /* 0x000ea8000c1e1900 */
[----:B------:R-:W3:Y:S04]  /*56b0*/  LDL.LU.64 R36, [R1+0x1b0] ;  /* 0x0001b00001247983 */ /* 0x000ee80000300a00 */
[----:B------:R0:W-:Y:S04]  /*56c0*/  STL [R1+0x30], R23 ;  /* 0x0000301701007387 */ /* 0x0001e80000100800 */
[----:B------:R1:W-:Y:S01]  /*56d0*/  STL.S16 [R1+0x30c], R27 ;  /* 0x00030c1b01007387 */ /* 0x0003e20000100600 */
[----:B0-----:R-:W-:-:S03]  /*56e0*/  PRMT R23, RZ, 0x7610, R23 ;  /* 0x00007610ff177816 */ /* 0x001fc60000000017 */
[----:B-1----:R-:W4:Y:S01]  /*56f0*/  LDL.LU R27, [R1+0x414] ;  /* 0x00041400011b7983 */ /* 0x002f220000300800 */
[----:B------:R-:W-:Y:S02]  /*5700*/  @!P2 PRMT R23, R2, 0x7610, R23 ;  /* 0x000076100217a816 */ /* 0x000fe40000000017 */
[----:B------:R-:W-:-:S13]  /*5710*/  LOP3.LUT P2, RZ, R30, 0x40000000, RZ, 0xc0, !PT ;  /* 0x400000001eff7812 */ /* 0x000fda000784c0ff */
[----:B------:R-:W2:Y:S04]  /*5720*/  @!P2 LDG.E R22, desc[UR10][R32.64] ;  /* 0x0000000a2016a981 */ /* 0x000ea8000c1e1900 */
[----:B------:R-:W2:Y:S01]  /*5730*/  LDL.LU.64 R32, [R1+0x1e0] ;  /* 0x0001e00001207983 */ /* 0x000ea20000300a00 */
[----:B------:R-:W-:-:S03]  /*5740*/  PRMT R21, RZ, 0x7610, R21 ;  /* 0x00007610ff157816 */ /* 0x000fc60000000015 */
[----:B------:R0:W-:Y:S04]  /*5750*/  STL [R1+0x28], R16 ;  /* 0x0000281001007387 */ /* 0x0001e80000100800 */
[----:B------:R1:W-:Y:S04]  /*5760*/  STL [R1+0x3c], R29 ;  /* 0x00003c1d01007387 */ /* 0x0003e80000100800 */
[----:B------:R1:W-:Y:S01]  /*5770*/  STL [R1+0xbc], R28 ;  /* 0x0000bc1c01007387 */ /* 0x0003e20000100800 */
[----:B0-----:R-:W-:Y:S02]  /*5780*/  PRMT R16, RZ, 0x7610, R16 ;  /* 0x00007610ff107816 */ /* 0x001fe40000000010 */
[----:B-1----:R-:W-:-:S02]  /*5790*/  PRMT R29, RZ, 0x7610, R29 ;  /* 0x00007610ff1d7816 */ /* 0x002fc4000000001d */
[----:B------:R-:W-:Y:S02]  /*57a0*/  PRMT R28, RZ, 0x7610, R28 ;  /* 0x00007610ff1c7816 */ /* 0x000fe4000000001c */
[C---:B------:R-:W-:Y:S02]  /*57b0*/  @!P5 PRMT R16, R8.reuse, 0x7610, R16 ;  /* 0x000076100810d816 */ /* 0x040fe40000000010 */
[----:B------:R-:W-:Y:S02]  /*57c0*/  @!P5 PRMT R29, R8, 0x7632, R29 ;  /* 0x00007632081dd816 */ /* 0x000fe4000000001d */
[C---:B------:R-:W-:Y:S02]  /*57d0*/  @!P5 PRMT R28, R11.reuse, 0x7610, R28 ;  /* 0x000076100b1cd816 */ /* 0x040fe4000000001c */
[----:B------:R-:W-:Y:S02]  /*57e0*/  @!P5 PRMT R21, R11, 0x7632, R21 ;  /* 0x000076320b15d816 */ /* 0x000fe40000000015 */
[----:B------:R-:W-:Y:S01]  /*57f0*/  LOP3.LUT P5, RZ, R30, 0x8000000, RZ, 0xc0, !PT ;  /* 0x080000001eff7812 */ /* 0x000fe200078ac0ff */
[----:B------:R-:W-:Y:S04]  /*5800*/  STL.S16 [R1+0x1e4], R29 ;  /* 0x0001e41d01007387 */ /* 0x000fe80000100600 */
[----:B------:R0:W-:Y:S02]  /*5810*/  STL.S16 [R1+0x1e0], R28 ;  /* 0x0001e01c01007387 */ /* 0x0001e40000100600 */
[----:B0-----:R-:W-:-:S02]  /*5820*/  CS2R R28, SRZ ;  /* 0x00000000001c7805 */ /* 0x001fc4000001ff00 */
[----:B------:R0:W-:Y:S04]  /*5830*/  STL.S16 [R1+0x1ec], R25 ;  /* 0x0001ec1901007387 */ /* 0x0001e80000100600 */
[----:B------:R1:W-:Y:S01]  /*5840*/  STL [R1+0xb8], R26 ;  /* 0x0000b81a01007387 */ /* 0x0003e20000100800 */
[----:B0-----:R-:W-:Y:S02]  /*5850*/  MOV R25, RZ ;  /* 0x000000ff00197202 */ /* 0x001fe40000000f00 */
[----:B-1----:R-:W-:-:S04]  /*5860*/  PRMT R26, RZ, 0x7610, R26 ;  /* 0x00007610ff1a7816 */ /* 0x002fc8000000001a */
[----:B------:R-:W2:Y:S01]  /*5870*/  @!P2 LDG.E R25, desc[UR10][R34.64] ;  /* 0x0000000a2219a981 */ /* 0x000ea2000c1e1900 */
[----:B------:R-:W-:-:S03]  /*5880*/  @!P4 PRMT R26, R9, 0x7610, R26 ;  /* 0x00007610091ac816 */ /* 0x000fc6000000001a */
[----:B------:R-:W2:Y:S04]  /*5890*/  LDL.LU.64 R34, [R1+0x1d0] ;  /* 0x0001d00001227983 */ /* 0x000ea80000300a00 */
[----:B------:R-:W-:Y:S04]  /*58a0*/  STL.S16 [R1+0x1dc], R26 ;  /* 0x0001dc1a01007387 */ /* 0x000fe80000100600 */
[----:B---3--:R0:W3:Y:S04]  /*58b0*/  @!P5 LDG.E R29, desc[UR10][R36.64] ;  /* 0x0000000a241dd981 */ /* 0x0080e8000c1e1900 */
[----:B------:R-:W0:Y:S04]  /*58c0*/  LDL.LU.64 R36, [R1+0x3f8] ;  /* 0x0003f80001247983 */ /* 0x000e280000300a00 */
[----:B----4-:R1:W-:Y:S02]  /*58d0*/  STL [R1+0x38], R27 ;  /* 0x0000381b01007387 */ /* 0x0103e40000100800 */
[----:B-1----:R-:W-:-:S04]  /*58e0*/  PRMT R27, RZ, 0x7610, R27 ;  /* 0x00007610ff1b7816 */ /* 0x002fc8000000001b */
[----:B------:R-:W-:-:S05]  /*58f0*/  @!P4 PRMT R27, R3, 0x7632, R27 ;  /* 0x00007632031bc816 */ /* 0x000fca000000001b */
[----:B------:R1:W-:Y:S02]  /*5900*/  STL.S16 [R1+0x1f0], R27 ;  /* 0x0001f01b01007387 */ /* 0x0003e40000100600 */
[----:B-1----:R-:W-:-:S06]  /*5910*/  CS2R R26, SRZ ;  /* 0x00000000001a7805 */ /* 0x002fcc000001ff00 */
[----:B--2---:R-:W2:Y:S04]  /*5920*/  @!P3 LDG.E R27, desc[UR10][R32.64] ;  /* 0x0000000a201bb981 */ /* 0x004ea8000c1e1900 */
[----:B------:R-:W4:Y:S04]  /*5930*/  LDL.LU.64 R32, [R1+0x408] ;  /* 0x0004080001207983 */ /* 0x000f280000300a00 */
[----:B------:R1:W-:Y:S02]  /*5940*/  STL.S16 [R1+0x1fc], R23 ;  /* 0x0001fc1701007387 */ /* 0x0003e40000100600 */
[----:B-1----:R-:W-:-:S06]  /*5950*/  MOV R23, RZ ;  /* 0x000000ff00177202 */ /* 0x002fcc0000000f00 */
[----:B------:R-:W3:Y:S04]  /*5960*/  @!P1 LDG.E R23, desc[UR10][R18.64] ;  /* 0x0000000a12179981 */ /* 0x000ee8000c1e1900 */
[----:B------:R-:W2:Y:S04]  /*5970*/  LDL.LU.64 R18, [R1+0x1c8] ;  /* 0x0001c80001127983 */ /* 0x000ea80000300a00 */
[----:B------:R1:W-:Y:S02]  /*5980*/  STL [R1+0xa8], R17 ;  /* 0x0000a81101007387 */ /* 0x0003e40000100800 */
[----:B-1----:R-:W-:-:S04]  /*5990*/  PRMT R17, RZ, 0x7610, R17 ;  /* 0x00007610ff117816 */ /* 0x002fc80000000011 */
[----:B------:R-:W-:Y:S02]  /*59a0*/  @!P4 PRMT R17, R9, 0x7632, R17 ;  /* 0x000076320911c816 */ /* 0x000fe40000000011 */
[----:B------:R-:W-:-:S13]  /*59b0*/  LOP3.LUT P4, RZ, R30, 0x10000000, RZ, 0xc0, !PT ;  /* 0x100000001eff7812 */ /* 0x000fda000788c0ff */
[----:B------:R-:W3:Y:S04]  /*59c0*/  @!P4 LDG.E R28, desc[UR10][R34.64] ;  /* 0x0000000a221cc981 */ /* 0x000ee8000c1e1900 */
[----:B------:R-:W3:Y:S04]  /*59d0*/  LDL.LU.64 R34, [R1+0x400] ;  /* 0x0004000001227983 */ /* 0x000ee80000300a00 */
[----:B------:R1:W-:Y:S04]  /*59e0*/  STL.S16 [R1+0x338], R21 ;  /* 0x0003381501007387 */ /* 0x0003e80000100600 */
[----:B-1----:R-:W3:Y:S01]  /*59f0*/  LDL.LU R21, [R1+0x120] ;  /* 0x0001200001157983 */ /* 0x002ee20000300800 */
[----:B0-----:R-:W-:-:S04]  /*5a00*/  PRMT R36, RZ, 0x7610, R36 ;  /* 0x00007610ff247816 */ /* 0x001fc80000000024 */
[----:B------:R-:W-:-:S05]  /*5a10*/  @!P6 PRMT R36, R10, 0x7610, R36 ;  /* 0x000076100a24e816 */ /* 0x000fca0000000024 */
[----:B------:R0:W-:Y:S04]  /*5a20*/  STL.S16 [R1+0x1d0], R36 ;  /* 0x0001d02401007387 */ /* 0x0001e80000100600 */
[----:B0-----:R-:W3:Y:S04]  /*5a30*/  LDL.LU R36, [R1+0x3f0] ;  /* 0x0003f00001247983 */ /* 0x001ee80000300800 */
[----:B----4-:R-:W-:Y:S04]  /*5a40*/  STL [R1+0x40], R33 ;  /* 0x0000402101007387 */ /* 0x010fe80000100800 */
[----:B------:R0:W-:Y:S04]  /*5a50*/  STL [R1+0xc0], R32 ;  /* 0x0000c02001007387 */ /* 0x0001e80000100800 */
[----:B0-----:R-:W4:Y:S04]  /*5a60*/  LDL.LU.64 R32, [R1+0x1b8] ;  /* 0x0001b80001207983 */ /* 0x001f280000300a00 */
[----:B--2---:R-:W2:Y:S04]  /*5a70*/  @!P4 LDG.E R26, desc[UR10][R18.64] ;  /* 0x0000000a121ac981 */ /* 0x004ea8000c1e1900 */
[----:B------:R-:W2:Y:S04]  /*5a80*/  LDL.LU.64 R18, [R1+0x188] ;  /* 0x0001880001127983 */ /* 0x000ea80000300a00 */
[----:B------:R-:W-:Y:S04]  /*5a90*/  STL.S16 [R1+0x328], R17 ;  /* 0x0003281101007387 */ /* 0x000fe80000100600 */
[----:B------:R0:W-:Y:S04]  /*5aa0*/  STL.S16 [R1+0x1cc], R16 ;  /* 0x0001cc1001007387 */ /* 0x0001e80000100600 */
[----:B0-----:R-:W2:Y:S01]  /*5ab0*/  LDL.LU.64 R16, [R1+0x1a8] ;  /* 0x0001a80001107983 */ /* 0x001ea20000300a00 */
[----:B------:R-:W-:-:S02]  /*5ac0*/  PRMT R37, RZ, 0x7610, R37 ;  /* 0x00007610ff257816 */ /* 0x000fc40000000025 */
[----:B------:R-:W-:Y:S02]  /*5ad0*/  PRMT R31, RZ, 0x7610, R31 ;  /* 0x00007610ff1f7816 */ /* 0x000fe4000000001f */
[----:B------:R-:W-:Y:S02]  /*5ae0*/  @!P6 PRMT R37, R10, 0x7632, R37 ;  /* 0x000076320a25e816 */ /* 0x000fe40000000025 */
[----:B------:R-:W-:Y:S01]  /*5af0*/  @!P6 PRMT R31, R13, 0x7632, R31 ;  /* 0x000076320d1fe816 */ /* 0x000fe2000000001f */
[----:B---3--:R0:W-:Y:S04]  /*5b00*/  STL [R1+0x48], R35 ;  /* 0x0000482301007387 */ /* 0x0081e80000100800 */
[----:B0-----:R-:W3:Y:S04]  /*5b10*/  LDL.LU R35, [R1+0x11c] ;  /* 0x00011c0001237983 */ /* 0x001ee80000300800 */
[----:B------:R0:W-:Y:S04]  /*5b20*/  STL [R1+0x4c], R21 ;  /* 0x00004c1501007387 */ /* 0x0001e80000100800 */
        /* <DEDUP_REMOVED lines=11> */
[----:B--2---:R0:W2:Y:S02]  /*5be0*/  @!P6 LDG.E R31, desc[UR10][R18.64] ;  /* 0x0000000a121fe981 */ /* 0x0040a4000c1e1900 */
[----:B0-----:R-:W0:Y:S01]  /*5bf0*/  S2R R19, SR_TID.X ;  /* 0x0000000000137919 */ /* 0x001e220000002100 */
[----:B------:R-:W-:Y:S01]  /*5c00*/  UIMAD.WIDE UR6, UR8, 0x8, UR6 ;  /* 0x00000008080678a5 */ /* 0x000fe2000f8e0206 */
[----:B------:R-:W-:-:S06]  /*5c10*/  MOV R32, RZ ;  /* 0x000000ff00207202 */ /* 0x000fcc0000000f00 */
[----:B------:R1:W2:Y:S02]  /*5c20*/  @!P6 LDG.E R32, desc[UR10][R16.64] ;  /* 0x0000000a1020e981 */ /* 0x0002a4000c1e1900 */
        /* <DEDUP_REMOVED lines=11> */
[----:B-1----:R-:W-:Y:S02]  /*5ce0*/  PRMT R34, RZ, 0x7610, R34 ;  /* 0x00007610ff227816 */ /* 0x002fe40000000022 */
[----:B------:R-:W-:-:S02]  /*5cf0*/  @!P0 PRMT R20, R12, 0x7632, R20 ;  /* 0x000076320c148816 */ /* 0x000fc40000000014 */
[----:B------:R-:W-:Y:S02]  /*5d00*/  @!P0 PRMT R34, R14, 0x7632, R34 ;  /* 0x000076320e228816 */ /* 0x000fe40000000022 */
[----:B------:R-:W-:-:S05]  /*5d10*/  PRMT R18, R18, 0x9910, RZ ;  /* 0x0000991012127816 */ /* 0x000fca00000000ff */
[----:B------:R-:W-:Y:S01]  /*5d20*/  IMAD R18, R18, 0x30, RZ ;  /* 0x0000003012127824 */ /* 0x000fe200078e02ff */
[----:B------:R-:W-:Y:S04]  /*5d30*/  STL.S16 [R1+0x354], R34 ;  /* 0x0003542201007387 */ /* 0x000fe80000100600 */
[----:B------:R-:W-:Y:S01]  /*5d40*/  IADD3 R18, PT, PT, RZ, -R18, RZ ;  /* 0x80000012ff127210 */ /* 0x000fe20007ffe0ff */
[----:B---3--:R-:W-:Y:S03]  /*5d50*/  STL [R1+0xcc], R35 ;  /* 0x0000cc2301007387 */ /* 0x008fe60000100800 */
[----:B------:R-:W-:-:S04]  /*5d60*/  PRMT R18, R18, 0x7710, RZ ;  /* 0x0000771012127816 */ /* 0x000fc800000000ff */
[----:B0-----:R-:W-:-:S04]  /*5d70*/  IADD3 R18, PT, PT, R18, R19, RZ ;  /* 0x0000001312127210 */ /* 0x001fc80007ffe0ff */
[----:B------:R-:W-:-:S04]  /*5d80*/  SHF.L.U32 R18, R18, 0x1, RZ ;  /* 0x0000000112127819 */ /* 0x000fc800000006ff */
[----:B------:R-:W-:-:S05]  /*5d90*/  LOP3.LUT R18, R18, 0xffff, RZ, 0xc0, !PT ;  /* 0x0000ffff12127812 */ /* 0x000fca00078ec0ff */
[----:B------:R-:W-:Y:S04]  /*5da0*/  STL [R1+0x3b4], R18 ;  /* 0x0003b41201007387 */ /* 0x000fe80000100800 */
[----:B------:R0:W-:Y:S04]  /*5db0*/  STL.S16 [R1+0x348], R20 ;  /* 0x0003481401007387 */ /* 0x0001e80000100600 */
[----:B------:R1:W-:Y:S04]  /*5dc0*/  STL [R1+0xd4], R21 ;  /* 0x0000d41501007387 */ /* 0x0003e80000100800 */
[----:B0-----:R-:W3:Y:S04]  /*5dd0*/  LDL.LU R20, [R1+0x3e4] ;  /* 0x0003e40001147983 */ /* 0x001ee80000300800 */
[----:B-1----:R-:W2:Y:S04]  /*5de0*/  LDL.LU R21, [R1+0x3e0] ;  /* 0x0003e00001157983 */ /* 0x002ea80000300800 */
[----:B------:R0:W-:Y:S02]  /*5df0*/  STL [R1+0x44], R36 ;  /* 0x0000442401007387 */ /* 0x0001e40000100800 */
[----:B0-----:R-:W-:-:S04]  /*5e00*/  PRMT R36, RZ, 0x7610, R36 ;  /* 0x00007610ff247816 */ /* 0x001fc80000000024 */
[----:B------:R-:W-:Y:S02]  /*5e10*/  @!P0 PRMT R36, R12, 0x7610, R36 ;  /* 0x000076100c248816 */ /* 0x000fe40000000024 */
[----:B------:R-:W-:-:S13]  /*5e20*/  ISETP.NE.AND P0, PT, RZ, UR6, PT ;  /* 0x00000006ff007c0c */ /* 0x000fda000bf05270 */
        /* <DEDUP_REMOVED lines=9> */
[----:B------:R0:W-:Y:S04]  /*5ec0*/  STL.S16 [R1+0x344], R37 ;  /* 0x0003442501007387 */ /* 0x0001e80000100600 */
[----:B------:R1:W-:Y:S04]  /*5ed0*/  STL [R1+0x5c], R7 ;  /* 0x00005c0701007387 */ /* 0x0003e80000100800 */
[----:B------:R1:W-:Y:S04]  /*5ee0*/  STL [R1+0x60], R4 ;  /* 0x0000600401007387 */ /* 0x0003e80000100800 */
[----:B0-----:R-:W4:Y:S04]  /*5ef0*/  LDL.LU R37, [R1+0x3ec] ;  /* 0x0003ec0001257983 */ /* 0x001f280000300800 */
[----:B-1----:R-:W4:Y:S04]  /*5f00*/  LDL.LU R7, [R1+0x3d4] ;  /* 0x0003d40001077983 */ /* 0x002f280000300800 */
[----:B------:R-:W4:Y:S04]  /*5f10*/  LDL.LU R4, [R1+0x3cc] ;  /* 0x0003cc0001047983 */ /* 0x000f280000300800 */
[----:B---3--:R0:W-:Y:S04]  /*5f20*/  STL [R1+0xd8], R20 ;  /* 0x0000d81401007387 */ /* 0x0081e80000100800 */
[----:B--2---:R1:W-:Y:S04]  /*5f30*/  STL [R1+0x58], R21 ;  /* 0x0000581501007387 */ /* 0x0043e80000100800 */
[----:B0-----:R-:W2:Y:S04]  /*5f40*/  LDL.LU R20, [R1+0x3d8] ;  /* 0x0003d80001147983 */ /* 0x001ea80000300800 */
[----:B-1----:R-:W3:Y:S04]  /*5f50*/  LDL.LU R21, [R1+0x3dc] ;  /* 0x0003dc0001157983 */ /* 0x002ee80000300800 */
[----:B----4-:R0:W-:Y:S04]  /*5f60*/  STL [R1+0xd0], R34 ;  /* 0x0000d02201007387 */ /* 0x0101e80000100800 */
[----:B------:R1:W-:Y:S04]  /*5f70*/  STL [R1+0x54], R35 ;  /* 0x0000542301007387 */ /* 0x0003e80000100800 */
[----:B0-----:R-:W4:Y:S04]  /*5f80*/  @P0 LDG.E.U16 R34, desc[UR10][R18.64+0x2] ;  /* 0x0000020a12220981 */ /* 0x001f28000c1e1500 */
[----:B-1----:R0:W4:Y:S02]  /*5f90*/  @P0 LDG.E.U16 R35, desc[UR10][R18.64] ;  /* 0x0000000a12230981 */ /* 0x002124000c1e1500 */
[----:B0-----:R-:W0:Y:S02]  /*5fa0*/  LDC.64 R18, c[0x0][0x3a8] ;  /* 0x0000ea00ff127b82 */ /* 0x001e240000000a00 */
[----:B0-----:R-:W-:-:S05]  /*5fb0*/  IMAD.WIDE R18, R33, 0x2, R18 ;  /* 0x0000000221127825 */ /* 0x001fca00078e0212 */
[----:B------:R-:W4:Y:S01]  /*5fc0*/  LDG.E.U16 R33, desc[UR10][R18.64] ;  /* 0x0000000a12217981 */ /* 0x000f22000c1e1500 */
[----:B------:R-:W-:-:S03]  /*5fd0*/  R2UR UR28, R16 ;  /* 0x00000000101c72ca */ /* 0x000fc600000e0000 */
[----:B------:R0:W-:Y:S01]  /*5fe0*/  STL [R1+0x64], R0 ;  /* 0x0000640001007387 */ /* 0x0001e20000100800 */
[----:B------:R-:W-:-:S03]  /*5ff0*/  PRMT R7, RZ, 0x7610, R7 ;  /* 0x00007610ff077816 */ /* 0x000fc60000000007 */
[----:B------:R1:W-:Y:S01]  /*6000*/  STL [R1+0xe4], R5 ;  /* 0x0000e40501007387 */ /* 0x0003e20000100800 */
[----:B------:R-:W-:-:S03]  /*6010*/  PRMT R4, RZ, 0x7610, R4 ;  /* 0x00007610ff047816 */ /* 0x000fc60000000004 */
[----:B------:R1:W-:Y:S01]  /*6020*/  STL [R1+0x68], R3 ;  /* 0x0000680301007387 */ /* 0x0003e20000100800 */
[----:B0-----:R-:W-:-:S03]  /*6030*/  PRMT R0, RZ, 0x7610, R0 ;  /* 0x00007610ff007816 */ /* 0x001fc60000000000 */
[----:B------:R0:W-:Y:S01]  /*6040*/  STL [R1+0xe0], R2 ;  /* 0x0000e00201007387 */ /* 0x0001e20000100800 */
[----:B------:R-:W-:-:S03]  /*6050*/  @!P1 PRMT R0, R15, 0x7632, R0 ;  /* 0x000076320f009816 */ /* 0x000fc60000000000 */
[----:B------:R-:W-:Y:S04]  /*6060*/  STL [R1+0xc4], R37 ;  /* 0x0000c42501007387 */ /* 0x000fe80000100800 */
[----:B------:R2:W-:Y:S01]  /*6070*/  STL.S16 [R1+0x11c], R0 ;  /* 0x00011c0001007387 */ /* 0x0005e20000100600 */
[----:B-1----:R-:W-:Y:S02]  /*6080*/  PRMT R5, RZ, 0x7610, R5 ;  /* 0x00007610ff057816 */ /* 0x002fe40000000005 */
[----:B------:R-:W-:Y:S01]  /*6090*/  PRMT R3, RZ, 0x7610, R3 ;  /* 0x00007610ff037816 */ /* 0x000fe20000000003 */
[----:B------:R1:W4:Y:S01]  /*60a0*/  LDG.E.U16 R18, desc[UR10][R18.64+0x2] ;  /* 0x0000020a12127981 */ /* 0x000322000c1e1500 */
[----:B0-----:R-:W-:Y:S02]  /*60b0*/  PRMT R2, RZ, 0x7610, R2 ;  /* 0x00007610ff027816 */ /* 0x001fe40000000002 */
[----:B--2---:R-:W-:Y:S01]  /*60c0*/  MOV R0, UR28 ;  /* 0x0000001c00007c02 */ /* 0x004fe20008000f00 */
[----:B------:R0:W-:Y:S01]  /*60d0*/  STL [R1+0x6c], R8 ;  /* 0x00006c0801007387 */ /* 0x0001e20000100800 */
[----:B------:R-:W-:-:S02]  /*60e0*/  PRMT R37, RZ, 0x7610, R37 ;  /* 0x00007610ff257816 */ /* 0x000fc40000000025 */
[----:B-1----:R-:W-:Y:S01]  /*60f0*/  PRMT R19, RZ, 0x7610, R19 ;  /* 0x00007610ff137816 */ /* 0x002fe20000000013 */
[----:B------:R1:W-:Y:S01]  /*6100*/  STL [R1+0xf0], R13 ;  /* 0x0000f00d01007387 */ /* 0x0003e20000100800 */
[--C-:B------:R-:W-:Y:S01]  /*6110*/  FFMA.FTZ R0, -R0, UR28, R17.reuse ;  /* 0x0000001c00007c23 */ /* 0x100fe20008010111 */
[----:B------:R-:W-:Y:S02]  /*6120*/  PRMT R17, RZ, 0x7610, R17 ;  /* 0x00007610ff117816 */ /* 0x000fe40000000011 */
[----:B------:R2:W-:Y:S01]  /*6130*/  STL [R1+0x74], R12 ;  /* 0x0000740c01007387 */ /* 0x0005e20000100800 */
[----:B------:R-:W-:Y:S02]  /*6140*/  PRMT R16, RZ, 0x7610, R16 ;  /* 0x00007610ff107816 */ /* 0x000fe40000000010 */
[----:B0-----:R-:W-:Y:S02]  /*6150*/  PRMT R8, RZ, 0x7610, R8 ;  /* 0x00007610ff087816 */ /* 0x001fe40000000008 */
[----:B-1----:R-:W-:-:S02]  /*6160*/  PRMT R13, RZ, 0x7610, R13 ;  /* 0x00007610ff0d7816 */ /* 0x002fc4000000000d */
[----:B------:R-:W-:Y:S02]  /*6170*/  @!P5 PRMT R5, R30, 0x7632, R5 ;  /* 0x000076321e05d816 */ /* 0x000fe40000000005 */
[----:B--2---:R-:W-:Y:S02]  /*6180*/  PRMT R12, RZ, 0x7610, R12 ;  /* 0x00007610ff0c7816 */ /* 0x004fe4000000000c */
[C---:B------:R-:W-:Y:S01]  /*6190*/  @!P6 PRMT R3, R31.reuse, 0x7610, R3 ;  /* 0x000076101f03e816 */ /* 0x040fe20000000003 */
[----:B------:R-:W-:Y:S01]  /*61a0*/  STL [R1+0xe8], R9 ;  /* 0x0000e80901007387 */ /* 0x000fe20000100800 */
[----:B------:R-:W-:Y:S02]  /*61b0*/  @!P6 PRMT R2, R31, 0x7632, R2 ;  /* 0x000076321f02e816 */ /* 0x000fe40000000002 */
[----:B------:R-:W-:Y:S01]  /*61c0*/  @!P1 PRMT R19, R15, 0x7610, R19 ;  /* 0x000076100f139816 */ /* 0x000fe20000000013 */
[----:B------:R-:W-:Y:S01]  /*61d0*/  STL [R1+0xec], R11 ;  /* 0x0000ec0b01007387 */ /* 0x000fe20000100800 */
[----:B------:R-:W-:-:S02]  /*61e0*/  @!P1 PRMT R7, R23, 0x7610, R7 ;  /* 0x0000761017079816 */ /* 0x000fc40000000007 */
[----:B------:R-:W-:Y:S01]  /*61f0*/  @!P2 PRMT R4, R22, 0x7632, R4 ;  /* 0x000076321604a816 */ /* 0x000fe20000000004 */
[----:B------:R-:W-:Y:S01]  /*6200*/  STL [R1+0x70], R10 ;  /* 0x0000700a01007387 */ /* 0x000fe20000100800 */
[----:B------:R-:W-:Y:S02]  /*6210*/  @!P2 PRMT R37, R25, 0x7632, R37 ;  /* 0x000076321925a816 */ /* 0x000fe40000000025 */
[C---:B------:R-:W-:Y:S01]  /*6220*/  @!P3 PRMT R17, R24.reuse, 0x7610, R17 ;  /* 0x000076101811b816 */ /* 0x040fe20000000011 */
[----:B------:R-:W-:Y:S01]  /*6230*/  STL [R1+0xf4], R14 ;  /* 0x0000f40e01007387 */ /* 0x000fe20000100800 */
[----:B------:R-:W-:Y:S02]  /*6240*/  @!P3 PRMT R16, R24, 0x7632, R16 ;  /* 0x000076321810b816 */ /* 0x000fe40000000010 */
[C---:B------:R-:W-:Y:S01]  /*6250*/  @!P4 PRMT R13, R26.reuse, 0x7610, R13 ;  /* 0x000076101a0dc816 */ /* 0x040fe2000000000d */
[----:B------:R0:W-:Y:S01]  /*6260*/  STL [R1+0x78], R15 ;  /* 0x0000780f01007387 */ /* 0x0001e20000100800 */
[----:B------:R-:W-:-:S02]  /*6270*/  @!P4 PRMT R12, R26, 0x7632, R12 ;  /* 0x000076321a0cc816 */ /* 0x000fc4000000000c */
[----:B------:R-:W-:Y:S02]  /*6280*/  PRMT R20, RZ, 0x7610, R20 ;  /* 0x00007610ff147816 */ /* 0x000fe40000000014 */
[----:B---3--:R-:W-:Y:S01]  /*6290*/  PRMT R21, RZ, 0x7610, R21 ;  /* 0x00007610ff157816 */ /* 0x008fe20000000015 */
[----:B------:R-:W-:Y:S01]  /*62a0*/  STL [R1+0xf8], R23 ;  /* 0x0000f81701007387 */ /* 0x000fe20000100800 */
[----:B------:R-:W-:Y:S02]  /*62b0*/  @!P1 PRMT R20, R23, 0x7632, R20 ;  /* 0x0000763217149816 */ /* 0x000fe40000000014 */
[----:B------:R-:W-:Y:S01]  /*62c0*/  @!P2 PRMT R21, R22, 0x7610, R21 ;  /* 0x000076101615a816 */ /* 0x000fe20000000015 */
[----:B------:R1:W-:Y:S01]  /*62d0*/  STL [R1+0x7c], R22 ;  /* 0x00007c1601007387 */ /* 0x0003e20000100800 */
[----:B------:R-:W-:Y:S02]  /*62e0*/  @!P5 PRMT R8, R29, 0x7632, R8 ;  /* 0x000076321d08d816 */ /* 0x000fe40000000008 */
[----:B0-----:R-:W-:Y:S01]  /*62f0*/  PRMT R15, RZ, 0x7610, R15 ;  /* 0x00007610ff0f7816 */ /* 0x001fe2000000000f */
[----:B------:R0:W-:Y:S01]  /*6300*/  STL [R1+0x80], R24 ;  /* 0x0000801801007387 */ /* 0x0001e20000100800 */
[----:B------:R-:W-:-:S02]  /*6310*/  PRMT R14, RZ, 0x7610, R14 ;  /* 0x00007610ff0e7816 */ /* 0x000fc4000000000e */
[----:B------:R-:W-:Y:S01]  /*6320*/  PRMT R11, RZ, 0x7610, R11 ;  /* 0x00007610ff0b7816 */ /* 0x000fe2000000000b */
[----:B------:R2:W-:Y:S01]  /*6330*/  STL [R1+0x84], R26 ;  /* 0x0000841a01007387 */ /* 0x0005e20000100800 */
[----:B------:R-:W-:Y:S02]  /*6340*/  PRMT R10, RZ, 0x7610, R10 ;  /* 0x00007610ff0a7816 */ /* 0x000fe4000000000a */
[----:B-1----:R-:W-:Y:S02]  /*6350*/  PRMT R22, RZ, 0x7610, R22 ;  /* 0x00007610ff167816 */ /* 0x002fe40000000016 */
[----:B------:R-:W-:Y:S02]  /*6360*/  PRMT R9, RZ, 0x7610, R9 ;  /* 0x00007610ff097816 */ /* 0x000fe40000000009 */
[----:B0-----:R-:W-:Y:S02]  /*6370*/  PRMT R24, RZ, 0x7610, R24 ;  /* 0x00007610ff187816 */ /* 0x001fe40000000018 */
[----:B------:R-:W-:-:S02]  /*6380*/  PRMT R23, RZ, 0x7610, R23 ;  /* 0x00007610ff177816 */ /* 0x000fc40000000017 */
[----:B--2---:R-:W-:Y:S01]  /*6390*/  PRMT R26, RZ, 0x7610, R26 ;  /* 0x00007610ff1a7816 */ /* 0x004fe2000000001a */
[----:B------:R0:W-:Y:S01]  /*63a0*/  STL.S16 [R1+0x394], R5 ;  /* 0x0003940501007387 */ /* 0x0001e20000100600 */
[----:B------:R-:W-:-:S03]  /*63b0*/  @!P2 PRMT R22, R25, 0x7610, R22 ;  /* 0x000076101916a816 */ /* 0x000fc60000000016 */
[----:B------:R1:W-:Y:S01]  /*63c0*/  STL.S16 [R1+0x390], R3 ;  /* 0x0003900301007387 */ /* 0x0003e20000100600 */
[C---:B------:R-:W-:Y:S02]  /*63d0*/  @!P3 PRMT R15, R27.reuse, 0x7610, R15 ;  /* 0x000076101b0fb816 */ /* 0x040fe4000000000f */
[----:B------:R-:W-:Y:S01]  /*63e0*/  @!P3 PRMT R14, R27, 0x7632, R14 ;  /* 0x000076321b0eb816 */ /* 0x000fe2000000000e */
[----:B------:R-:W-:Y:S01]  /*63f0*/  STL.S16 [R1+0x39c], R2 ;  /* 0x00039c0201007387 */ /* 0x000fe20000100600 */
[C---:B------:R-:W-:Y:S01]  /*6400*/  @!P4 PRMT R11, R28.reuse, 0x7610, R11 ;  /* 0x000076101c0bc816 */ /* 0x040fe2000000000b */
[----:B0-----:R-:W-:Y:S01]  /*6410*/  HFMA2 R5, -RZ, RZ, 0, 0 ;  /* 0x00000000ff057431 */ /* 0x001fe200000001ff */
[----:B------:R-:W-:Y:S01]  /*6420*/  @!P4 PRMT R10, R28, 0x7632, R10 ;  /* 0x000076321c0ac816 */ /* 0x000fe2000000000a */
[----:B------:R0:W-:Y:S01]  /*6430*/  STL [R1+0xdc], R6 ;  /* 0x0000dc0601007387 */ /* 0x0001e20000100800 */
[----:B------:R-:W-:Y:S02]  /*6440*/  @!P5 PRMT R9, R29, 0x7610, R9 ;  /* 0x000076101d09d816 */ /* 0x000fe40000000009 */
[----:B-1----:R-:W-:Y:S01]  /*6450*/  MOV R3, RZ ;  /* 0x000000ff00037202 */ /* 0x002fe20000000f00 */
[----:B------:R1:W-:Y:S01]  /*6460*/  STL.S16 [R1+0x114], R7 ;  /* 0x0001140701007387 */ /* 0x0003e20000100600 */
[----:B------:R-:W-:-:S02]  /*6470*/  @!P5 PRMT R24, R30, 0x7610, R24 ;  /* 0x000076101e18d816 */ /* 0x000fc40000000018 */
[C---:B------:R-:W-:Y:S01]  /*6480*/  @!P6 PRMT R23, R32.reuse, 0x7610, R23 ;  /* 0x000076102017e816 */ /* 0x040fe20000000017 */
[----:B------:R2:W-:Y:S01]  /*6490*/  STL.S16 [R1+0x128], R20 ;  /* 0x0001281401007387 */ /* 0x0005e20000100600 */
[----:B------:R-:W-:-:S03]  /*64a0*/  @!P6 PRMT R26, R32, 0x7632, R26 ;  /* 0x00007632201ae816 */ /* 0x000fc6000000001a */
[----:B------:R3:W-:Y:S04]  /*64b0*/  STL.S16 [R1+0x34c], R21 ;  /* 0x00034c1501007387 */ /* 0x0007e80000100600 */
[----:B------:R3:W-:Y:S04]  /*64c0*/  STL.S16 [R1+0x35c], R4 ;  /* 0x00035c0401007387 */ /* 0x0007e80000100600 */
[----:B------:R-:W-:Y:S04]  /*64d0*/  STL [R1+0xfc], R25 ;  /* 0x0000fc1901007387 */ /* 0x000fe80000100800 */
[----:B------:R3:W-:Y:S04]  /*64e0*/  STL.S16 [R1+0x360], R37 ;  /* 0x0003602501007387 */ /* 0x0007e80000100600 */
        /* <DEDUP_REMOVED lines=20> */
[----:B----4-:R-:W-:-:S03]  /*6630*/  @P0 HADD2.F32 R3, -RZ, R34.H0_H0 ;  /* 0x20000022ff030230 */ /* 0x010fc60000004100 */
[----:B------:R0:W5:Y:S01]  /*6640*/  LDL R34, [R1+0x154] ;  /* 0x0001540001227983 */ /* 0x0001620000100800 */
[----:B------:R-:W-:-:S03]  /*6650*/  @P0 HADD2.F32 R5, -RZ, R35.H0_H0 ;  /* 0x20000023ff050230 */ /* 0x000fc60000004100 */
[----:B------:R0:W5:Y:S01]  /*6660*/  LDL R35, [R1+0x16c] ;  /* 0x00016c0001237983 */ /* 0x0001620000100800 */
[----:B------:R-:W-:-:S03]  /*6670*/  HADD2.F32 R2, -RZ, R33.H0_H0 ;  /* 0x20000021ff027230 */ /* 0x000fc60000004100 */
        /* <DEDUP_REMOVED lines=20> */
[----:B-1----:R-:W-:Y:S01]  /*67c0*/  @P1 R2UR UR5, R0 ;  /* 0x00000000000512ca */ /* 0x002fe200000e0000 */
[----:B------:R-:W-:Y:S01]  /*67d0*/  HADD2.F32 R0, -RZ, R18.H0_H0 ;  /* 0x20000012ff007230 */ /* 0x000fe20000004100 */
[----:B------:R-:W-:-:S11]  /*67e0*/  UMOV UR16, 0x3f800000 ;  /* 0x3f80000000107882 */ /* 0x000fd60000000000 */
        /* <DEDUP_REMOVED lines=66> */
[----:B------:R-:W-:Y:S01]  /*6c10*/  FMUL.FTZ R14, R0, R14 ;  /* 0x0000000e000e7220 */ /* 0x000fe20000410000 */
[----:B------:R-:W-:Y:S02]  /*6c20*/  FADD.FTZ R13, R13, R16 ;  /* 0x000000100d0d7221 */ /* 0x000fe40000010000 */
[----:B------:R-:W4:Y:S01]  /*6c30*/  LDL.LU R16, [R1+0x250] ;  /* 0x0002500001107983 */ /* 0x000f220000300800 */
[----:B------:R-:W-:-:S03]  /*6c40*/  FFMA.FTZ R15, R11, R14, R15 ;  /* 0x0000000e0b0f7223 */ /* 0x000fc6000001000f */
[----:B------:R-:W2:Y:S01]  /*6c50*/  LDL.LU R11, [R1+0x254] ;  /* 0x00025400010b7983 */ /* 0x000ea20000300800 */
[----:B------:R-:W-:-:S03]  /*6c60*/  FADD.FTZ R13, R14, R13 ;  /* 0x0000000d0e0d7221 */ /* 0x000fc60000010000 */
[----:B------:R-:W2:Y:S01]  /*6c70*/  LDL.LU R14, [R1+0x260] ;  /* 0x00026000010e7983 */ /* 0x000ea20000300800 */
[----:B---3--:R-:W-:-:S05]  /*6c80*/  SHF.L.U32 R17, R17, 0x10, RZ ;  /* 0x0000001011117819 */ /* 0x008fca00000006ff */
[----:B------:R-:W-:Y:S01]  /*6c90*/  FADD.FTZ R17, R17, -UR28 ;  /* 0x8000001c11117e21 */ /* 0x000fe20008010000 */
[----:B----4-:R-:W-:-:S03]  /*6ca0*/  SHF.L.U32 R16, R16, 0x10, RZ ;  /* 0x0000001010107819 */ /* 0x010fc600000006ff */
[----:B------:R-:W-:Y:S01]  /*6cb0*/  FMUL.FTZ R17, R17, UR16 ;  /* 0x0000001011117c20 */ /* 0x000fe20008410000 */
[----:B--2---:R-:W-:Y:S01]  /*6cc0*/  SHF.L.U32 R11, R11, 0x10, RZ ;  /* 0x000000100b0b7819 */ /* 0x004fe200000006ff */
[----:B------:R-:W-:-:S04]  /*6cd0*/  FADD.FTZ R16, R16, -UR28 ;  /* 0x8000001c10107e21 */ /* 0x000fc80008010000 */
[----:B------:R-:W-:Y:S01]  /*6ce0*/  FADD.FTZ R8, R8, R11 ;  /* 0x0000000b08087221 */ /* 0x000fe20000010000 */
[----:B------:R-:W-:Y:S01]  /*6cf0*/  FFMA.FTZ R9, R11, R17, R9 ;  /* 0x000000110b097223 */ /* 0x000fe20000010009 */
[----:B------:R-:W-:Y:S01]  /*6d00*/  FMUL.FTZ R11, R2, R11 ;  /* 0x0000000b020b7220 */ /* 0x000fe20000410000 */
[----:B------:R-:W-:Y:S01]  /*6d10*/  SHF.L.U32 R14, R14, 0x10, RZ ;  /* 0x000000100e0e7819 */ /* 0x000fe200000006ff */
[----:B------:R-:W-:Y:S02]  /*6d20*/  FMUL.FTZ R16, R16, UR16 ;  /* 0x0000001010107c20 */ /* 0x000fe40008410000 */
[----:B------:R-:W-:Y:S02]  /*6d30*/  FFMA.FTZ R15, R17, R11, R15 ;  /* 0x0000000b110f7223 */ /* 0x000fe4000001000f */
[----:B------:R-:W2:Y:S01]  /*6d40*/  LDL.LU R17, [R1+0x174] ;  /* 0x0001740001117983 */ /* 0x000ea20000300800 */
[----:B------:R-:W-:Y:S01]  /*6d50*/  FADD.FTZ R10, R10, R14 ;  /* 0x0000000e0a0a7221 */ /* 0x000fe20000010000 */
[----:B------:R-:W-:Y:S01]  /*6d60*/  FFMA.FTZ R12, R14, R16, R12 ;  /* 0x000000100e0c7223 */ /* 0x000fe2000001000c */
[----:B------:R-:W-:Y:S01]  /*6d70*/  FMUL.FTZ R14, R0, R14 ;  /* 0x0000000e000e7220 */ /* 0x000fe20000410000 */
[----:B------:R-:W-:-:S03]  /*6d80*/  FADD.FTZ R13, R13, R11 ;  /* 0x0000000b0d0d7221 */ /* 0x000fc60000010000 */
[----:B------:R-:W-:Y:S01]  /*6d90*/  FFMA.FTZ R15, R16, R14, R15 ;  /* 0x0000000e100f7223 */ /* 0x000fe2000001000f */
[----:B------:R-:W-:Y:S02]  /*6da0*/  FADD.FTZ R13, R14, R13 ;  /* 0x0000000d0e0d7221 */ /* 0x000fe40000010000 */
[----:B------:R-:W3:Y:S01]  /*6db0*/  LDL.LU R14, [R1+0x17c] ;  /* 0x00017c00010e7983 */ /* 0x000ee20000300800 */
[----:B--2---:R-:W-:-:S05]  /*6dc0*/  SHF.L.U32 R11, R17, 0x10, RZ ;  /* 0x00000010110b7819 */ /* 0x004fca00000006ff */
[----:B------:R-:W-:-:S04]  /*6dd0*/  FADD.FTZ R11, R11, -UR28 ;  /* 0x8000001c0b0b7e21 */ /* 0x000fc80008010000 */
[----:B------:R-:W-:Y:S01]  /*6de0*/  FMUL.FTZ R11, R11, UR16 ;  /* 0x000000100b0b7c20 */ /* 0x000fe20008410000 */
[----:B---3--:R-:W-:-:S05]  /*6df0*/  SHF.L.U32 R14, R14, 0x10, RZ ;  /* 0x000000100e0e7819 */ /* 0x008fca00000006ff */
[----:B------:R-:W-:Y:S01]  /*6e00*/  FADD.FTZ R8, R8, R14 ;  /* 0x0000000e08087221 */ /* 0x000fe20000010000 */
[----:B------:R-:W-:Y:S01]  /*6e10*/  FFMA.FTZ R9, R14, R11, R9 ;  /* 0x0000000b0e097223 */ /* 0x000fe20000010009 */
[----:B------:R-:W-:-:S04]  /*6e20*/  FMUL.FTZ R14, R2, R14 ;  /* 0x0000000e020e7220 */ /* 0x000fc80000410000 */
[----:B------:R-:W-:Y:S01]  /*6e30*/  FADD.FTZ R13, R13, R14 ;  /* 0x0000000e0d0d7221 */ /* 0x000fe20000010000 */
[----:B------:R-:W-:Y:S02]  /*6e40*/  FFMA.FTZ R15, R11, R14, R15 ;  /* 0x0000000e0b0f7223 */ /* 0x000fe4000001000f */
[----:B------:R-:W2:Y:S01]  /*6e50*/  LDL.LU R14, [R1+0x170] ;  /* 0x00017000010e7983 */ /* 0x000ea20000300800 */
[----:B-----5:R-:W-:-:S03]  /*6e60*/  SHF.L.U32 R17, R37, 0x10, RZ ;  /* 0x0000001025117819 */ /* 0x020fc600000006ff */
[----:B------:R-:W3:Y:S02]  /*6e70*/  LDL.LU R37, [R1+0x2c4] ;  /* 0x0002c40001257983 */ /* 0x000ee40000300800 */
[----:B------:R-:W-:Y:S01]  /*6e80*/  FADD.FTZ R17, R17, -UR28 ;  /* 0x8000001c11117e21 */ /* 0x000fe20008010000 */
[----:B------:R-:W-:Y:S02]  /*6e90*/  SHF.L.U32 R16, R18, 0x10, RZ ;  /* 0x0000001012107819 */ /* 0x000fe400000006ff */
[----:B------:R-:W-:Y:S01]  /*6ea0*/  SHF.L.U32 R18, R31, 0x10, RZ ;  /* 0x000000101f127819 */ /* 0x000fe200000006ff */
[----:B------:R-:W-:Y:S01]  /*6eb0*/  FMUL.FTZ R17, R17, UR16 ;  /* 0x0000001011117c20 */ /* 0x000fe20008410000 */
[----:B------:R-:W4:Y:S01]  /*6ec0*/  LDL.LU R31, [R1+0x310] ;  /* 0x00031000011f7983 */ /* 0x000f220000300800 */
[----:B------:R-:W-:Y:S02]  /*6ed0*/  FADD.FTZ R10, R10, R16 ;  /* 0x000000100a0a7221 */ /* 0x000fe40000010000 */
[----:B------:R-:W-:Y:S01]  /*6ee0*/  FFMA.FTZ R12, R16, R17, R12 ;  /* 0x00000011100c7223 */ /* 0x000fe2000001000c */
[----:B------:R-:W-:Y:S01]  /*6ef0*/  FMUL.FTZ R16, R0, R16 ;  /* 0x0000001000107220 */ /* 0x000fe20000410000 */
[----:B------:R-:W-:-:S03]  /*6f00*/  FADD.FTZ R18, R18, -UR28 ;  /* 0x8000001c12127e21 */ /* 0x000fc60008010000 */
[----:B------:R-:W-:Y:S01]  /*6f10*/  FADD.FTZ R13, R16, R13 ;  /* 0x0000000d100d7221 */ /* 0x000fe20000010000 */
[----:B------:R-:W-:Y:S01]  /*6f20*/  FFMA.FTZ R15, R17, R16, R15 ;  /* 0x00000010110f7223 */ /* 0x000fe2000001000f */
[----:B------:R-:W-:Y:S01]  /*6f30*/  FMUL.FTZ R18, R18, UR16 ;  /* 0x0000001012127c20 */ /* 0x000fe20008410000 */
[----:B--2---:R-:W-:Y:S02]  /*6f40*/  SHF.L.U32 R11, R14, 0x10, RZ ;  /* 0x000000100e0b7819 */ /* 0x004fe400000006ff */
[----:B------:R-:W-:Y:S02]  /*6f50*/  SHF.L.U32 R14, R35, 0x10, RZ ;  /* 0x00000010230e7819 */ /* 0x000fe400000006ff */
[----:B------:R-:W2:Y:S01]  /*6f60*/  LDL.LU R35, [R1+0x158] ;  /* 0x0001580001237983 */ /* 0x000ea20000300800 */
[----:B------:R-:W-:-:S04]  /*6f70*/  FMUL.FTZ R16, R2, R11 ;  /* 0x0000000b02107220 */ /* 0x000fc80000410000 */
[----:B------:R-:W-:Y:S01]  /*6f80*/  FADD.FTZ R13, R13, R16 ;  /* 0x000000100d0d7221 */ /* 0x000fe20000010000 */
[----:B------:R-:W-:Y:S01]  /*6f90*/  FFMA.FTZ R15, R18, R16, R15 ;  /* 0x00000010120f7223 */ /* 0x000fe2000001000f */
[----:B---3--:R-:W-:Y:S02]  /*6fa0*/  SHF.L.U32 R16, R37, 0x10, RZ ;  /* 0x0000001025107819 */ /* 0x008fe400000006ff */
[----:B------:R-:W3:Y:S01]  /*6fb0*/  LDL.LU R37, [R1+0x2f8] ;  /* 0x0002f80001257983 */ /* 0x000ee20000300800 */
[----:B------:R-:W-:Y:S01]  /*6fc0*/  FADD.FTZ R8, R8, R11 ;  /* 0x0000000b08087221 */ /* 0x000fe20000010000 */
[----:B------:R-:W-:Y:S01]  /*6fd0*/  FFMA.FTZ R9, R11, R18, R9 ;  /* 0x000000120b097223 */ /* 0x000fe20000010009 */
[----:B------:R-:W-:Y:S01]  /*6fe0*/  SHF.L.U32 R11, R30, 0x10, RZ ;  /* 0x000000101e0b7819 */ /* 0x000fe200000006ff */
[----:B------:R-:W-:Y:S01]  /*6ff0*/  FADD.FTZ R14, R14, -UR28 ;  /* 0x8000001c0e0e7e21 */ /* 0x000fe20008010000 */
[----:B------:R-:W3:Y:S03]  /*7000*/  LDL.LU R30, [R1+0x2f4] ;  /* 0x0002f400011e7983 */ /* 0x000ee60000300800 */
[----:B------:R-:W-:Y:S01]  /*7010*/  FADD.FTZ R11, R11, -UR28 ;  /* 0x8000001c0b0b7e21 */ /* 0x000fe20008010000 */
[----:B------:R-:W-:Y:S01]  /*7020*/  FMUL.FTZ R14, R14, UR16 ;  /* 0x000000100e0e7c20 */ /* 0x000fe20008410000 */
[----:B------:R-:W-:-:S02]  /*7030*/  FADD.FTZ R10, R10, R16 ;  /* 0x000000100a0a7221 */ /* 0x000fc40000010000 */
[----:B------:R-:W-:Y:S01]  /*7040*/  FMUL.FTZ R11, R11, UR16 ;  /* 0x000000100b0b7c20 */ /* 0x000fe20008410000 */
[----:B------:R-:W-:Y:S01]  /*7050*/  FFMA.FTZ R12, R16, R14, R12 ;  /* 0x0000000e100c7223 */ /* 0x000fe2000001000c */
[----:B------:R-:W-:-:S04]  /*7060*/  FMUL.FTZ R16, R0, R16 ;  /* 0x0000001000107220 */ /* 0x000fc80000410000 */
[----:B------:R-:W-:Y:S01]  /*7070*/  FADD.FTZ R13, R16, R13 ;  /* 0x0000000d100d7221 */ /* 0x000fe20000010000 */
[----:B------:R-:W-:Y:S01]  /*7080*/  FFMA.FTZ R15, R14, R16, R15 ;  /* 0x000000100e0f7223 */ /* 0x000fe2000001000f */
[----:B----4-:R-:W-:Y:S02]  /*7090*/  SHF.L.U32 R14, R31, 0x10, RZ ;  /* 0x000000101f0e7819 */ /* 0x010fe400000006ff */
[----:B------:R-:W-:Y:S01]  /*70a0*/  SHF.L.U32 R17, R34, 0x10, RZ ;  /* 0x0000001022117819 */ /* 0x000fe200000006ff */
[----:B------:R-:W4:Y:S04]  /*70b0*/  LDL.LU R31, [R1+0x2c0] ;  /* 0x0002c000011f7983 */ /* 0x000f280000300800 */
[----:B------:R-:W4:Y:S01]  /*70c0*/  LDL.LU R34, [R1+0x168] ;  /* 0x0001680001227983 */ /* 0x000f220000300800 */
[----:B------:R-:W-:Y:S01]  /*70d0*/  FADD.FTZ R17, R17, -UR28 ;  /* 0x8000001c11117e21 */ /* 0x000fe20008010000 */
[----:B------:R-:W-:-:S03]  /*70e0*/  FMUL.FTZ R16, R0, R14 ;  /* 0x0000000e00107220 */ /* 0x000fc60000410000 */
[----:B------:R-:W-:Y:S01]  /*70f0*/  FMUL.FTZ R17, R17, UR16 ;  /* 0x0000001011117c20 */ /* 0x000fe20008410000 */
[----:B--2---:R-:W-:Y:S02]  /*7100*/  SHF.L.U32 R18, R35, 0x10, RZ ;  /* 0x0000001023127819 */ /* 0x004fe400000006ff */
[----:B------:R-:W2:Y:S03]  /*7110*/  LDL.LU R35, [R1+0x2d8] ;  /* 0x0002d80001237983 */ /* 0x000ea60000300800 */
[----:B------:R-:W-:Y:S01]  /*7120*/  FADD.FTZ R8, R8, R18 ;  /* 0x0000001208087221 */ /* 0x000fe20000010000 */
[----:B------:R-:W-:Y:S01]  /*7130*/  FFMA.FTZ R9, R18, R11, R9 ;  /* 0x0000000b12097223 */ /* 0x000fe20000010009 */
[----:B------:R-:W-:-:S04]  /*7140*/  FMUL.FTZ R18, R2, R18 ;  /* 0x0000001202127220 */ /* 0x000fc80000410000 */
[----:B------:R-:W-:Y:S01]  /*7150*/  FADD.FTZ R13, R13, R18 ;  /* 0x000000120d0d7221 */ /* 0x000fe20000010000 */
[----:B------:R-:W-:Y:S02]  /*7160*/  FFMA.FTZ R15, R11, R18, R15 ;  /* 0x000000120b0f7223 */ /* 0x000fe4000001000f */
[----:B------:R-:W4:Y:S01]  /*7170*/  LDL.LU R18, [R1+0x2fc] ;  /* 0x0002fc0001127983 */ /* 0x000f220000300800 */
[----:B------:R-:W-:Y:S01]  /*7180*/  FADD.FTZ R13, R16, R13 ;  /* 0x0000000d100d7221 */ /* 0x000fe20000010000 */
[----:B------:R-:W-:Y:S01]  /*7190*/  FFMA.FTZ R15, R17, R16, R15 ;  /* 0x00000010110f7223 */ /* 0x000fe2000001000f */
[----:B---3--:R-:W-:Y:S02]  /*71a0*/  SHF.L.U32 R16, R37, 0x10, RZ ;  /* 0x0000001025107819 */ /* 0x008fe400000006ff */
[----:B------:R-:W3:Y:S01]  /*71b0*/  LDL.LU R37, [R1+0x2dc] ;  /* 0x0002dc0001257983 */ /* 0x000ee20000300800 */
[----:B------:R-:W-:Y:S01]  /*71c0*/  SHF.L.U32 R11, R29, 0x10, RZ ;  /* 0x000000101d0b7819 */ /* 0x000fe200000006ff */
[----:B------:R-:W-:Y:S01]  /*71d0*/  FADD.FTZ R10, R10, R14 ;  /* 0x0000000e0a0a7221 */ /* 0x000fe20000010000 */
[----:B------:R-:W-:Y:S01]  /*71e0*/  FFMA.FTZ R12, R14, R17, R12 ;  /* 0x000000110e0c7223 */ /* 0x000fe2000001000c */
[----:B------:R-:W-:Y:S01]  /*71f0*/  SHF.L.U32 R14, R30, 0x10, RZ ;  /* 0x000000101e0e7819 */ /* 0x000fe200000006ff */
[----:B------:R-:W3:Y:S01]  /*7200*/  LDL.LU R29, [R1+0x2b8] ;  /* 0x0002b800011d7983 */ /* 0x000ee20000300800 */
[----:B------:R-:W-:-:S03]  /*7210*/  FADD.FTZ R11, R11, -UR28 ;  /* 0x8000001c0b0b7e21 */ /* 0x000fc60008010000 */
[----:B------:R-:W3:Y:S01]  /*7220*/  LDL.LU R30, [R1+0x2b0] ;  /* 0x0002b000011e7983 */ /* 0x000ee20000300800 */
[----:B------:R-:W-:Y:S01]  /*7230*/  FADD.FTZ R14, R14, -UR28 ;  /* 0x8000001c0e0e7e21 */ /* 0x000fe20008010000 */
[----:B------:R-:W-:Y:S01]  /*7240*/  FMUL.FTZ R11, R11, UR16 ;  /* 0x000000100b0b7c20 */ /* 0x000fe20008410000 */
[----:B------:R-:W-:Y:S02]  /*7250*/  FADD.FTZ R8, R8, R16 ;  /* 0x0000001008087221 */ /* 0x000fe40000010000 */
[----:B------:R-:W-:Y:S01]  /*7260*/  FMUL.FTZ R14, R14, UR16 ;  /* 0x000000100e0e7c20 */ /* 0x000fe20008410000 */
[----:B------:R-:W-:Y:S01]  /*7270*/  FFMA.FTZ R9, R16, R11, R9 ;  /* 0x0000000b10097223 */ /* 0x000fe20000010009 */
[----:B------:R-:W-:-:S04]  /*7280*/  FMUL.FTZ R16, R2, R16 ;  /* 0x0000001002107220 */ /* 0x000fc80000410000 */
[----:B------:R-:W-:Y:S01]  /*7290*/  FFMA.FTZ R15, R11, R16, R15 ;  /* 0x000000100b0f7223 */ /* 0x000fe2000001000f */
[----:B------:R-:W-:Y:S01]  /*72a0*/  FADD.FTZ R13, R13, R16 ;  /* 0x000000100d0d7221 */ /* 0x000fe20000010000 */
[----:B--2---:R-:W-:Y:S02]  /*72b0*/  SHF.L.U32 R11, R35, 0x10, RZ ;  /* 0x00000010230b7819 */ /* 0x004fe400000006ff */
[----:B------:R-:W2:Y:S01]  /*72c0*/  LDL.LU R35, [R1+0x2c8] ;  /* 0x0002c80001237983 */ /* 0x000ea20000300800 */
[----:B----4-:R-:W-:-:S05]  /*72d0*/  SHF.L.U32 R17, R18, 0x10, RZ ;  /* 0x0000001012117819 */ /* 0x010fca00000006ff */
[----:B------:R-:W-:Y:S01]  /*72e0*/  FADD.FTZ R10, R10, R17 ;  /* 0x000000110a0a7221 */ /* 0x000fe20000010000 */
[----:B------:R-:W-:Y:S01]  /*72f0*/  FFMA.FTZ R12, R17, R14, R12 ;  /* 0x0000000e110c7223 */ /* 0x000fe2000001000c */
[----:B------:R-:W-:Y:S01]  /*7300*/  FMUL.FTZ R17, R0, R17 ;  /* 0x0000001100117220 */ /* 0x000fe20000410000 */
[----:B------:R-:W-:Y:S01]  /*7310*/  SHF.L.U32 R18, R34, 0x10, RZ ;  /* 0x0000001022127819 */ /* 0x000fe200000006ff */
[----:B------:R-:W-:Y:S01]  /*7320*/  FMUL.FTZ R16, R2, R11 ;  /* 0x0000000b02107220 */ /* 0x000fe20000410000 */
[----:B------:R-:W-:Y:S01]  /*7330*/  FADD.FTZ R8, R8, R11 ;  /* 0x0000000b08087221 */ /* 0x000fe20000010000 */
[----:B------:R-:W-:Y:S01]  /*7340*/  FFMA.FTZ R15, R14, R17, R15 ;  /* 0x000000110e0f7223 */ /* 0x000fe2000001000f */
[----:B------:R-:W-:Y:S01]  /*7350*/  SHF.L.U32 R14, R31, 0x10, RZ ;  /* 0x000000101f0e7819 */ /* 0x000fe200000006ff */
[----:B------:R-:W-:Y:S01]  /*7360*/  FADD.FTZ R13, R17, R13 ;  /* 0x0000000d110d7221 */ /* 0x000fe20000010000 */
[----:B------:R-:W4:Y:S01]  /*7370*/  LDL.LU R31, [R1+0x2a8] ;  /* 0x0002a800011f7983 */ /* 0x000f220000300800 */
[----:B------:R-:W-:-:S03]  /*7380*/  FADD.FTZ R18, R18, -UR28 ;  /* 0x8000001c12127e21 */ /* 0x000fc60008010000 */
[----:B------:R-:W4:Y:S01]  /*7390*/  LDL.LU R34, [R1+0x2ac] ;  /* 0x0002ac0001227983 */ /* 0x000f220000300800 */
[----:B------:R-:W-:Y:S01]  /*73a0*/  FMUL.FTZ R18, R18, UR16 ;  /* 0x0000001012127c20 */ /* 0x000fe20008410000 */
[----:B------:R-:W-:-:S03]  /*73b0*/  FADD.FTZ R13, R13, R16 ;  /* 0x000000100d0d7221 */ /* 0x000fc60000010000 */
[----:B------:R-:W-:Y:S01]  /*73c0*/  FFMA.FTZ R15, R18, R16, R15 ;  /* 0x00000010120f7223 */ /* 0x000fe2000001000f */
[----:B---3--:R-:W-:Y:S02]  /*73d0*/  SHF.L.U32 R16, R37, 0x10, RZ ;  /* 0x0000001025107819 */ /* 0x008fe400000006ff */
[----:B------:R-:W3:Y:S01]  /*73e0*/  LDL.LU R37, [R1+0x2d0] ;  /* 0x0002d00001257983 */ /* 0x000ee20000300800 */
[----:B------:R-:W-:Y:S01]  /*73f0*/  FFMA.FTZ R9, R11, R18, R9 ;  /* 0x000000120b097223 */ /* 0x000fe20000010009 */
[----:B------:R-:W-:Y:S02]  /*7400*/  SHF.L.U32 R11, R30, 0x10, RZ ;  /* 0x000000101e0b7819 */ /* 0x000fe400000006ff */
[----:B------:R-:W3:Y:S01]  /*7410*/  LDL.LU R30, [R1+0x2bc] ;  /* 0x0002bc00011e7983 */ /* 0x000ee20000300800 */
[----:B------:R-:W-:Y:S02]  /*7420*/  FADD.FTZ R14, R14, -UR28 ;  /* 0x8000001c0e0e7e21 */ /* 0x000fe40008010000 */
[----:B------:R-:W-:-:S02]  /*7430*/  FADD.FTZ R11, R11, -UR28 ;  /* 0x8000001c0b0b7e21 */ /* 0x000fc40008010000 */
[----:B------:R-:W-:Y:S01]  /*7440*/  FMUL.FTZ R14, R14, UR16 ;  /* 0x000000100e0e7c20 */ /* 0x000fe20008410000 */
[----:B------:R-:W-:Y:S01]  /*7450*/  SHF.L.U32 R18, R29, 0x10, RZ ;  /* 0x000000101d127819 */ /* 0x000fe200000006ff */
[----:B------:R-:W-:Y:S01]  /*7460*/  FMUL.FTZ R11, R11, UR16 ;  /* 0x000000100b0b7c20 */ /* 0x000fe20008410000 */
[----:B------:R-:W-:Y:S01]  /*7470*/  FADD.FTZ R10, R10, R16 ;  /* 0x000000100a0a7221 */ /* 0x000fe20000010000 */
        /* <DEDUP_REMOVED lines=8> */
[----:B------:R-:W3:Y:S01]  /*7500*/  LDL.LU R29, [R1+0x2d4] ;  /* 0x0002d400011d7983 */ /* 0x000ee20000300800 */
[----:B------:R-:W-:-:S02]  /*7510*/  FFMA.FTZ R15, R11, R18, R15 ;  /* 0x000000120b0f7223 */ /* 0x000fc4000001000f */
[----:B------:R-:W-:Y:S01]  /*7520*/  FADD.FTZ R17, R17, -UR28 ;  /* 0x8000001c11117e21 */ /* 0x000fe20008010000 */
[----:B------:R-:W3:Y:S03]  /*7530*/  LDL.LU R32, [R1+0x328] ;  /* 0x0003280001207983 */ /* 0x000ee60000300800 */
[----:B------:R-:W-:Y:S01]  /*7540*/  FMUL.FTZ R17, R17, UR16 ;  /* 0x0000001011117c20 */ /* 0x000fe20008410000 */
[----:B--2---:R-:W-:Y:S02]  /*7550*/  SHF.L.U32 R14, R35, 0x10, RZ ;  /* 0x00000010230e7819 */ /* 0x004fe400000006ff */
[----:B------:R-:W2:Y:S03]  /*7560*/  LDL.LU R35, [R1+0x2cc] ;  /* 0x0002cc0001237983 */ /* 0x000ea60000300800 */
[----:B------:R-:W-:Y:S01]  /*7570*/  FMUL.FTZ R16, R0, R14 ;  /* 0x0000000e00107220 */ /* 0x000fe20000410000 */
[----:B------:R-:W-:-:S03]  /*7580*/  FFMA.FTZ R12, R14, R17, R12 ;  /* 0x000000110e0c7223 */ /* 0x000fc6000001000c */
[----:B------:R-:W-:Y:S01]  /*7590*/  FFMA.FTZ R15, R17, R16, R15 ;  /* 0x00000010110f7223 */ /* 0x000fe2000001000f */
[----:B----4-:R-:W-:Y:S02]  /*75a0*/  SHF.L.U32 R11, R31, 0x10, RZ ;  /* 0x000000101f0b7819 */ /* 0x010fe400000006ff */
[----:B------:R-:W4:Y:S01]  /*75b0*/  LDL.LU R31, [R1+0x294] ;  /* 0x00029400011f7983 */ /* 0x000f220000300800 */
[----:B---3--:R-:W-:-:S03]  /*75c0*/  SHF.L.U32 R17, R37, 0x10, RZ ;  /* 0x0000001025117819 */ /* 0x008fc600000006ff */
[----:B------:R-:W3:Y:S01]  /*75d0*/  LDL.LU R37, [R1+0x284] ;  /* 0x0002840001257983 */ /* 0x000ee20000300800 */
[----:B------:R-:W-:Y:S01]  /*75e0*/  FADD.FTZ R13, R13, R18 ;  /* 0x000000120d0d7221 */ /* 0x000fe20000010000 */
[----:B------:R-:W-:-:S03]  /*75f0*/  FADD.FTZ R10, R10, R14 ;  /* 0x0000000e0a0a7221 */ /* 0x000fc60000010000 */
[----:B------:R-:W-:Y:S01]  /*7600*/  FADD.FTZ R13, R16, R13 ;  /* 0x0000000d100d7221 */ /* 0x000fe20000010000 */
[----:B------:R-:W-:Y:S02]  /*7610*/  SHF.L.U32 R16, R30, 0x10, RZ ;  /* 0x000000101e107819 */ /* 0x000fe400000006ff */
[----:B------:R-:W3:Y:S01]  /*7620*/  LDL.LU R30, [R1+0x280] ;  /* 0x00028000011e7983 */ /* 0x000ee20000300800 */
[----:B------:R-:W-:Y:S01]  /*7630*/  SHF.L.U32 R14, R34, 0x10, RZ ;  /* 0x00000010220e7819 */ /* 0x000fe200000006ff */
[----:B------:R-:W-:Y:S01]  /*7640*/  FADD.FTZ R11, R11, -UR28 ;  /* 0x8000001c0b0b7e21 */ /* 0x000fe20008010000 */
[----:B------:R-:W-:Y:S01]  /*7650*/  FADD.FTZ R8, R8, R16 ;  /* 0x0000001008087221 */ /* 0x000fe20000010000 */
[----:B------:R-:W-:Y:S01]  /*7660*/  FADD.FTZ R10, R10, R17 ;  /* 0x000000110a0a7221 */ /* 0x000fe20000010000 */
[----:B------:R-:W3:Y:S01]  /*7670*/  LDL.LU R34, [R1+0x2a0] ;  /* 0x0002a00001227983 */ /* 0x000ee20000300800 */
[----:B------:R-:W-:Y:S01]  /*7680*/  FADD.FTZ R14, R14, -UR28 ;  /* 0x8000001c0e0e7e21 */ /* 0x000fe20008010000 */
[----:B------:R-:W-:-:S03]  /*7690*/  FMUL.FTZ R11, R11, UR16 ;  /* 0x000000100b0b7c20 */ /* 0x000fc60008410000 */
[----:B------:R-:W-:Y:S01]  /*76a0*/  FMUL.FTZ R14, R14, UR16 ;  /* 0x000000100e0e7c20 */ /* 0x000fe20008410000 */
[----:B------:R-:W-:Y:S01]  /*76b0*/  FFMA.FTZ R9, R16, R11, R9 ;  /* 0x0000000b10097223 */ /* 0x000fe20000010009 */
[----:B------:R-:W-:Y:S02]  /*76c0*/  FMUL.FTZ R16, R2, R16 ;  /* 0x0000001002107220 */ /* 0x000fe40000410000 */
[----:B------:R-:W-:Y:S01]  /*76d0*/  FFMA.FTZ R12, R17, R14, R12 ;  /* 0x0000000e110c7223 */ /* 0x000fe2000001000c */
[----:B------:R-:W-:Y:S01]  /*76e0*/  FMUL.FTZ R17, R0, R17 ;  /* 0x0000001100117220 */ /* 0x000fe20000410000 */
[----:B------:R-:W-:Y:S01]  /*76f0*/  FFMA.FTZ R15, R11, R16, R15 ;  /* 0x000000100b0f7223 */ /* 0x000fe2000001000f */
[----:B------:R-:W-:-:S03]  /*7700*/  SHF.L.U32 R18, R28, 0x10, RZ ;  /* 0x000000101c127819 */ /* 0x000fc600000006ff */
[----:B------:R-:W-:Y:S02]  /*7710*/  FFMA.FTZ R15, R14, R17, R15 ;  /* 0x000000110e0f7223 */ /* 0x000fe4000001000f */
[----:B------:R-:W-:Y:S01]  /*7720*/  FADD.FTZ R18, R18, -UR28 ;  /* 0x8000001c12127e21 */ /* 0x000fe20008010000 */
[----:B------:R-:W-:-:S03]  /*7730*/  FADD.FTZ R13, R13, R16 ;  /* 0x000000100d0d7221 */ /* 0x000fc60000010000 */
        /* <DEDUP_REMOVED lines=11> */
[----:B------:R-:W-:Y:S01]  /*77f0*/  FADD.FTZ R8, R8, R11 ;  /* 0x0000000b08087221 */ /* 0x000fe20000010000 */
[----:B------:R-:W-:Y:S01]  /*7800*/  SHF.L.U32 R11, R27, 0x10, RZ ;  /* 0x000000101b0b7819 */ /* 0x000fe200000006ff */
[----:B------:R-:W-:Y:S01]  /*7810*/  FADD.FTZ R14, R14, -UR28 ;  /* 0x8000001c0e0e7e21 */ /* 0x000fe20008010000 */
[----:B------:R-:W-:Y:S01]  /*7820*/  FADD.FTZ R13, R13, R16 ;  /* 0x000000100d0d7221 */ /* 0x000fe20000010000 */
[----:B------:R-:W-:Y:S02]  /*7830*/  SHF.L.U32 R17, R30, 0x10, RZ ;  /* 0x000000101e117819 */ /* 0x000fe400000006ff */
[----:B------:R-:W3:Y:S01]  /*7840*/  LDL.LU R30, [R1+0x29c] ;  /* 0x00029c00011e7983 */ /* 0x000ee20000300800 */
[----:B------:R-:W-:Y:S01]  /*7850*/  SHF.L.U32 R16, R29, 0x10, RZ ;  /* 0x000000101d107819 */ /* 0x000fe200000006ff */
[----:B------:R-:W-:Y:S01]  /*7860*/  FADD.FTZ R11, R11, -UR28 ;  /* 0x8000001c0b0b7e21 */ /* 0x000fe20008010000 */
[----:B------:R-:W-:Y:S01]  /*7870*/  FMUL.FTZ R14, R14, UR16 ;  /* 0x000000100e0e7c20 */ /* 0x000fe20008410000 */
[----:B------:R-:W3:Y:S02]  /*7880*/  LDL.LU R29, [R1+0x298] ;  /* 0x00029800011d7983 */ /* 0x000ee40000300800 */
        /* <DEDUP_REMOVED lines=8> */
[----:B------:R-:W-:Y:S01]  /*7910*/  FADD.FTZ R17, R17, -UR28 ;  /* 0x8000001c11117e21 */ /* 0x000fe20008010000 */
[----:B------:R-:W-:-:S02]  /*7920*/  SHF.L.U32 R14, R34, 0x10, RZ ;  /* 0x00000010220e7819 */ /* 0x000fc400000006ff */
[----:B------:R-:W3:Y:S01]  /*7930*/  LDL.LU R34, [R1+0x270] ;  /* 0x0002700001227983 */ /* 0x000ee20000300800 */
[----:B------:R-:W-:Y:S01]  /*7940*/  FFMA.FTZ R15, R11, R18, R15 ;  /* 0x000000120b0f7223 */ /* 0x000fe2000001000f */
[----:B------:R-:W-:Y:S01]  /*7950*/  FMUL.FTZ R17, R17, UR16 ;  /* 0x0000001011117c20 */ /* 0x000fe20008410000 */
[----:B------:R-:W-:Y:S01]  /*7960*/  FADD.FTZ R13, R16, R13 ;  /* 0x0000000d100d7221 */ /* 0x000fe20000010000 */
[----:B------:R-:W-:Y:S01]  /*7970*/  FMUL.FTZ R16, R0, R14 ;  /* 0x0000000e00107220 */ /* 0x000fe20000410000 */
[----:B------:R-:W-:Y:S01]  /*7980*/  FADD.FTZ R10, R10, R14 ;  /* 0x0000000e0a0a7221 */ /* 0x000fe20000010000 */
[----:B------:R-:W-:Y:S01]  /*7990*/  FFMA.FTZ R12, R14, R17, R12 ;  /* 0x000000110e0c7223 */ /* 0x000fe2000001000c */
[----:B------:R-:W-:Y:S01]  /*79a0*/  FADD.FTZ R13, R13, R18 ;  /* 0x000000120d0d7221 */ /* 0x000fe20000010000 */
[----:B--2---:R-:W-:Y:S02]  /*79b0*/  SHF.L.U32 R11, R35, 0x10, RZ ;  /* 0x00000010230b7819 */ /* 0x004fe400000006ff */
[----:B------:R-:W2:Y:S01]  /*79c0*/  LDL.LU R35, [R1+0x150] ;  /* 0x0001500001237983 */ /* 0x000ea20000300800 */
[----:B----4-:R-:W-:-:S03]  /*79d0*/  SHF.L.U32 R14, R31, 0x10, RZ ;  /* 0x000000101f0e7819 */ /* 0x010fc600000006ff */
[----:B------:R-:W4:Y:S01]  /*79e0*/  LDL.LU R31, [R1+0x140] ;  /* 0x00014000011f7983 */ /* 0x000f220000300800 */
[----:B---3--:R-:W-:-:S03]  /*79f0*/  SHF.L.U32 R18, R37, 0x10, RZ ;  /* 0x0000001025127819 */ /* 0x008fc600000006ff */
[----:B------:R-:W3:Y:S01]  /*7a00*/  LDL.LU R37, [R1+0x274] ;  /* 0x0002740001257983 */ /* 0x000ee20000300800 */
[----:B------:R-:W-:Y:S01]  /*7a10*/  FFMA.FTZ R15, R17, R16, R15 ;  /* 0x00000010110f7223 */ /* 0x000fe2000001000f */
[----:B------:R-:W-:Y:S01]  /*7a20*/  FADD.FTZ R11, R11, -UR28 ;  /* 0x8000001c0b0b7e21 */ /* 0x000fe20008010000 */
[----:B------:R-:W-:Y:S01]  /*7a30*/  FADD.FTZ R13, R16, R13 ;  /* 0x0000000d100d7221 */ /* 0x000fe20000010000 */
[----:B------:R-:W-:Y:S02]  /*7a40*/  SHF.L.U32 R17, R30, 0x10, RZ ;  /* 0x000000101e117819 */ /* 0x000fe400000006ff */
[----:B------:R-:W3:Y:S01]  /*7a50*/  LDL.LU R30, [R1+0x144] ;  /* 0x00014400011e7983 */ /* 0x000ee20000300800 */
[----:B------:R-:W-:Y:S01]  /*7a60*/  FADD.FTZ R14, R14, -UR28 ;  /* 0x8000001c0e0e7e21 */ /* 0x000fe20008010000 */
[----:B------:R-:W-:Y:S01]  /*7a70*/  SHF.L.U32 R16, R29, 0x10, RZ ;  /* 0x000000101d107819 */ /* 0x000fe200000006ff */
[----:B------:R-:W-:Y:S01]  /*7a80*/  FMUL.FTZ R11, R11, UR16 ;  /* 0x000000100b0b7c20 */ /* 0x000fe20008410000 */
[----:B------:R-:W3:Y:S01]  /*7a90*/  LDL.LU R29, [R1+0x288] ;  /* 0x00028800011d7983 */ /* 0x000ee20000300800 */
[----:B------:R-:W-:-:S02]  /*7aa0*/  FMUL.FTZ R14, R14, UR16 ;  /* 0x000000100e0e7c20 */ /* 0x000fc40008410000 */
        /* <DEDUP_REMOVED lines=8> */
[----:B------:R-:W-:Y:S02]  /*7b30*/  SHF.L.U32 R11, R34, 0x10, RZ ;  /* 0x00000010220b7819 */ /* 0x000fe400000006ff */
[----:B------:R-:W3:Y:S01]  /*7b40*/  LDL.LU R34, [R1+0x278] ;  /* 0x0002780001227983 */ /* 0x000ee20000300800 */
[----:B------:R-:W-:Y:S01]  /*7b50*/  FFMA.FTZ R15, R14, R17, R15 ;  /* 0x000000110e0f7223 */ /* 0x000fe2000001000f */
[----:B------:R-:W-:Y:S01]  /*7b60*/  FMUL.FTZ R18, R18, UR16 ;  /* 0x0000001012127c20 */ /* 0x000fe20008410000 */
[----:B------:R-:W-:Y:S01]  /*7b70*/  FADD.FTZ R13, R13, R16 ;  /* 0x000000100d0d7221 */ /* 0x000fe20000010000 */
[----:B------:R-:W-:Y:S01]  /*7b80*/  FMUL.FTZ R16, R2, R11 ;  /* 0x0000000b02107220 */ /* 0x000fe20000410000 */
[----:B------:R-:W-:Y:S01]  /*7b90*/  FADD.FTZ R8, R8, R11 ;  /* 0x0000000b08087221 */ /* 0x000fe20000010000 */
[----:B------:R-:W-:-:S02]  /*7ba0*/  FFMA.FTZ R9, R11, R18, R9 ;  /* 0x000000120b097223 */ /* 0x000fc40000010009 */
[----:B------:R-:W-:Y:S01]  /*7bb0*/  FFMA.FTZ R15, R18, R16, R15 ;  /* 0x00000010120f7223 */ /* 0x000fe2000001000f */
[----:B--2---:R-:W-:Y:S02]  /*7bc0*/  SHF.L.U32 R14, R35, 0x10, RZ ;  /* 0x00000010230e7819 */ /* 0x004fe400000006ff */
[----:B------:R-:W2:Y:S01]  /*7bd0*/  LDL.LU R35, [R1+0x13c] ;  /* 0x00013c0001237983 */ /* 0x000ea20000300800 */
[----:B----4-:R-:W-:-:S03]  /*7be0*/  SHF.L.U32 R11, R31, 0x10, RZ ;  /* 0x000000101f0b7819 */ /* 0x010fc600000006ff */
[----:B------:R-:W4:Y:S01]  /*7bf0*/  LDL.LU R31, [R1+0x25c] ;  /* 0x00025c00011f7983 */ /* 0x000f220000300800 */
[----:B---3--:R-:W-:-:S03]  /*7c00*/  SHF.L.U32 R18, R37, 0x10, RZ ;  /* 0x0000001025127819 */ /* 0x008fc600000006ff */
[----:B------:R-:W3:Y:S01]  /*7c10*/  LDL.LU R37, [R1+0x240] ;  /* 0x0002400001257983 */ /* 0x000ee20000300800 */
[----:B------:R-:W-:Y:S01]  /*7c20*/  FADD.FTZ R13, R17, R13 ;  /* 0x0000000d110d7221 */ /* 0x000fe20000010000 */
[----:B------:R-:W-:Y:S01]  /*7c30*/  FADD.FTZ R14, R14, -UR28 ;  /* 0x8000001c0e0e7e21 */ /* 0x000fe20008010000 */
[----:B------:R-:W-:Y:S02]  /*7c40*/  FADD.FTZ R11, R11, -UR28 ;  /* 0x8000001c0b0b7e21 */ /* 0x000fe40008010000 */
[----:B------:R-:W-:Y:S01]  /*7c50*/  FADD.FTZ R13, R13, R16 ;  /* 0x000000100d0d7221 */ /* 0x000fe20000010000 */
[----:B------:R-:W-:Y:S02]  /*7c60*/  SHF.L.U32 R17, R30, 0x10, RZ ;  /* 0x000000101e117819 */ /* 0x000fe400000006ff */
[----:B------:R-:W3:Y:S01]  /*7c70*/  LDL.LU R30, [R1+0x268] ;  /* 0x00026800011e7983 */ /* 0x000ee20000300800 */
[----:B------:R-:W-:Y:S01]  /*7c80*/  FMUL.FTZ R14, R14, UR16 ;  /* 0x000000100e0e7c20 */ /* 0x000fe20008410000 */
[----:B------:R-:W-:-:S02]  /*7c90*/  SHF.L.U32 R16, R29, 0x10, RZ ;  /* 0x000000101d107819 */ /* 0x000fc400000006ff */
[----:B------:R-:W3:Y:S01]  /*7ca0*/  LDL.LU R29, [R1+0x258] ;  /* 0x00025800011d7983 */ /* 0x000ee20000300800 */
[----:B------:R-:W-:Y:S02]  /*7cb0*/  FMUL.FTZ R11, R11, UR16 ;  /* 0x000000100b0b7c20 */ /* 0x000fe40008410000 */
        /* <DEDUP_REMOVED lines=129> */
[----:B------:R-:W-:Y:S01]  /*84d0*/  SHF.L.U32 R16, R29, 0x10, RZ ;  /* 0x000000101d107819 */ /* 0x000fe200000006ff */
[----:B------:R-:W-:Y:S01]  /*84e0*/  FMUL.FTZ R11, R11, UR16 ;  /* 0x000000100b0b7c20 */ /* 0x000fe20008410000 */
[----:B------:R-:W-:Y:S01]  /*84f0*/  FADD.FTZ R8, R8, R18 ;  /* 0x0000001208087221 */ /* 0x000fe20000010000 */
[----:B------:R-:W-:Y:S01]  /*8500*/  FADD.FTZ R17, R17, -UR28 ;  /* 0x8000001c11117e21 */ /* 0x000fe20008010000 */
[----:B------:R-:W3:Y:S01]  /*8510*/  LDL.LU R29, [R1+0x1e0] ;  /* 0x0001e000011d7983 */ /* 0x000ee20000300800 */
[----:B------:R-:W-:Y:S01]  /*8520*/  FADD.FTZ R10, R10, R16 ;  /* 0x000000100a0a7221 */ /* 0x000fe20000010000 */
[----:B------:R-:W-:Y:S01]  /*8530*/  FFMA.FTZ R12, R16, R14, R12 ;  /* 0x0000000e100c7223 */ /* 0x000fe2000001000c */
[----:B------:R-:W-:Y:S01]  /*8540*/  FMUL.FTZ R16, R0, R16 ;  /* 0x0000001000107220 */ /* 0x000fe20000410000 */
[----:B------:R-:W-:Y:S01]  /*8550*/  FFMA.FTZ R9, R18, R11, R9 ;  /* 0x0000000b12097223 */ /* 0x000fe20000010009 */
[----:B------:R-:W-:-:S02]  /*8560*/  FMUL.FTZ R18, R2, R18 ;  /* 0x0000001202127220 */ /* 0x000fc40000410000 */
[----:B------:R-:W-:Y:S01]  /*8570*/  FFMA.FTZ R15, R14, R16, R15 ;  /* 0x000000100e0f7223 */ /* 0x000fe2000001000f */
[----:B------:R-:W-:Y:S01]  /*8580*/  FMUL.FTZ R17, R17, UR16 ;  /* 0x0000001011117c20 */ /* 0x000fe20008410000 */
[----:B------:R-:W-:Y:S02]  /*8590*/  SHF.L.U32 R14, R34, 0x10, RZ ;  /* 0x00000010220e7819 */ /* 0x000fe400000006ff */
[----:B------:R-:W-:Y:S01]  /*85a0*/  FFMA.FTZ R15, R11, R18, R15 ;  /* 0x000000120b0f7223 */ /* 0x000fe2000001000f */
[----:B------:R-:W3:Y:S01]  /*85b0*/  LDL.LU R34, [R1+0x1e4] ;  /* 0x0001e40001227983 */ /* 0x000ee20000300800 */
[----:B------:R-:W-:Y:S01]  /*85c0*/  FADD.FTZ R13, R16, R13 ;  /* 0x0000000d100d7221 */ /* 0x000fe20000010000 */
[----:B------:R-:W-:Y:S01]  /*85d0*/  FMUL.FTZ R16, R0, R14 ;  /* 0x0000000e00107220 */ /* 0x000fe20000410000 */
[----:B------:R-:W-:Y:S01]  /*85e0*/  FADD.FTZ R10, R10, R14 ;  /* 0x0000000e0a0a7221 */ /* 0x000fe20000010000 */
[----:B------:R-:W-:Y:S01]  /*85f0*/  FFMA.FTZ R12, R14, R17, R12 ;  /* 0x000000110e0c7223 */ /* 0x000fe2000001000c */
[----:B------:R-:W-:Y:S01]  /*8600*/  FADD.FTZ R13, R13, R18 ;  /* 0x000000120d0d7221 */ /* 0x000fe20000010000 */
[----:B--2---:R-:W-:-:S02]  /*8610*/  SHF.L.U32 R11, R35, 0x10, RZ ;  /* 0x00000010230b7819 */ /* 0x004fc400000006ff */
[----:B------:R-:W2:Y:S01]  /*8620*/  LDL.LU R35, [R1+0x1d0] ;  /* 0x0001d00001237983 */ /* 0x000ea20000300800 */
[----:B----4-:R-:W-:-:S03]  /*8630*/  SHF.L.U32 R14, R31, 0x10, RZ ;  /* 0x000000101f0e7819 */ /* 0x010fc600000006ff */
[----:B------:R-:W4:Y:S01]  /*8640*/  LDL.LU R31, [R1+0x338] ;  /* 0x00033800011f7983 */ /* 0x000f220000300800 */
[----:B---3--:R-:W-:-:S03]  /*8650*/  SHF.L.U32 R18, R37, 0x10, RZ ;  /* 0x0000001025127819 */ /* 0x008fc600000006ff */
[----:B------:R-:W3:Y:S01]  /*8660*/  LDL.LU R37, [R1+0x350] ;  /* 0x0003500001257983 */ /* 0x000ee20000300800 */
[----:B------:R-:W-:Y:S01]  /*8670*/  FADD.FTZ R11, R11, -UR28 ;  /* 0x8000001c0b0b7e21 */ /* 0x000fe20008010000 */
[----:B------:R-:W-:Y:S01]  /*8680*/  FADD.FTZ R13, R16, R13 ;  /* 0x0000000d100d7221 */ /* 0x000fe20000010000 */
[----:B------:R-:W-:Y:S02]  /*8690*/  FFMA.FTZ R15, R17, R16, R15 ;  /* 0x00000010110f7223 */ /* 0x000fe4000001000f */
[----:B------:R-:W-:Y:S01]  /*86a0*/  FMUL.FTZ R11, R11, UR16 ;  /* 0x000000100b0b7c20 */ /* 0x000fe20008410000 */
[----:B------:R-:W-:Y:S01]  /*86b0*/  SHF.L.U32 R16, R30, 0x10, RZ ;  /* 0x000000101e107819 */ /* 0x000fe200000006ff */
[----:B------:R-:W-:Y:S01]  /*86c0*/  FADD.FTZ R14, R14, -UR28 ;  /* 0x8000001c0e0e7e21 */ /* 0x000fe20008010000 */
[----:B------:R-:W3:Y:S01]  /*86d0*/  LDL.LU R30, [R1+0x344] ;  /* 0x00034400011e7983 */ /* 0x000ee20000300800 */
[----:B------:R-:W-:Y:S02]  /*86e0*/  SHF.L.U32 R17, R32, 0x10, RZ ;  /* 0x0000001020117819 */ /* 0x000fe400000006ff */
[----:B------:R-:W-:Y:S01]  /*86f0*/  FADD.FTZ R8, R8, R16 ;  /* 0x0000001008087221 */ /* 0x000fe20000010000 */
[----:B------:R-:W-:Y:S01]  /*8700*/  FFMA.FTZ R9, R16, R11, R9 ;  /* 0x0000000b10097223 */ /* 0x000fe20000010009 */
[----:B------:R-:W-:Y:S01]  /*8710*/  FMUL.FTZ R16, R2, R16 ;  /* 0x0000001002107220 */ /* 0x000fe20000410000 */
[----:B------:R-:W-:Y:S01]  /*8720*/  FMUL.FTZ R14, R14, UR16 ;  /* 0x000000100e0e7c20 */ /* 0x000fe20008410000 */
[----:B------:R-:W-:Y:S01]  /*8730*/  FADD.FTZ R18, R18, -UR28 ;  /* 0x8000001c12127e21 */ /* 0x000fe20008010000 */
[----:B------:R-:W-:Y:S01]  /*8740*/  FADD.FTZ R10, R10, R17 ;  /* 0x000000110a0a7221 */ /* 0x000fe20000010000 */
[----:B------:R-:W-:Y:S01]  /*8750*/  FFMA.FTZ R15, R11, R16, R15 ;  /* 0x000000100b0f7223 */ /* 0x000fe2000001000f */
[----:B------:R-:W-:Y:S01]  /*8760*/  FFMA.FTZ R12, R17, R14, R12 ;  /* 0x0000000e110c7223 */ /* 0x000fe2000001000c */
[----:B------:R-:W-:Y:S01]  /*8770*/  SHF.L.U32 R11, R29, 0x10, RZ ;  /* 0x000000101d0b7819 */ /* 0x000fe200000006ff */
[----:B------:R-:W-:Y:S01]  /*8780*/  FMUL.FTZ R17, R0, R17 ;  /* 0x0000001100117220 */ /* 0x000fe20000410000 */
[----:B------:R-:W-:Y:S01]  /*8790*/  FADD.FTZ R13, R13, R16 ;  /* 0x000000100d0d7221 */ /* 0x000fe20000010000 */
[----:B------:R-:W-:Y:S01]  /*87a0*/  FMUL.FTZ R18, R18, UR16 ;  /* 0x0000001012127c20 */ /* 0x000fe20008410000 */
[----:B------:R-:W3:Y:S01]  /*87b0*/  LDL.LU R29, [R1+0x354] ;  /* 0x00035400011d7983 */ /* 0x000ee20000300800 */
[----:B------:R-:W-:Y:S01]  /*87c0*/  FFMA.FTZ R15, R14, R17, R15 ;  /* 0x000000110e0f7223 */ /* 0x000fe2000001000f */
[----:B------:R-:W-:Y:S01]  /*87d0*/  FADD.FTZ R13, R17, R13 ;  /* 0x0000000d110d7221 */ /* 0x000fe20000010000 */
[----:B------:R-:W-:Y:S01]  /*87e0*/  FMUL.FTZ R16, R2, R11 ;  /* 0x0000000b02107220 */ /* 0x000fe20000410000 */
[----:B------:R-:W-:Y:S01]  /*87f0*/  FADD.FTZ R8, R8, R11 ;  /* 0x0000000b08087221 */ /* 0x000fe20000010000 */
[----:B------:R-:W-:Y:S01]  /*8800*/  FFMA.FTZ R9, R11, R18, R9 ;  /* 0x000000120b097223 */ /* 0x000fe20000010009 */
[----:B------:R-:W-:Y:S01]  /*8810*/  SHF.L.U32 R14, R34, 0x10, RZ ;  /* 0x00000010220e7819 */ /* 0x000fe200000006ff */
[----:B------:R-:W-:Y:S01]  /*8820*/  FADD.FTZ R13, R13, R16 ;  /* 0x000000100d0d7221 */ /* 0x000fe20000010000 */
[----:B------:R-:W-:Y:S01]  /*8830*/  FFMA.FTZ R15, R18, R16, R15 ;  /* 0x00000010120f7223 */ /* 0x000fe2000001000f */
[----:B------:R-:W3:Y:S02]  /*8840*/  LDL.LU R34, [R1+0x114] ;  /* 0x0001140001227983 */ /* 0x000ee40000300800 */
[----:B------:R-:W-:Y:S01]  /*8850*/  FADD.FTZ R14, R14, -UR28 ;  /* 0x8000001c0e0e7e21 */ /* 0x000fe20008010000 */
[----:B------:R-:W-:Y:S01]  /*8860*/  SHF.L.U32 R36, R36, 0x10, RZ ;  /* 0x0000001024247819 */ /* 0x000fe200000006ff */
[----:B------:R-:W3:Y:S02]  /*8870*/  LDL.LU R32, [R1+0x368] ;  /* 0x0003680001207983 */ /* 0x000ee40000300800 */
[----:B------:R-:W-:Y:S01]  /*8880*/  FMUL.FTZ R14, R14, UR16 ;  /* 0x000000100e0e7c20 */ /* 0x000fe20008410000 */
[----:B--2---:R-:W-:-:S02]  /*8890*/  SHF.L.U32 R11, R35, 0x10, RZ ;  /* 0x00000010230b7819 */ /* 0x004fc400000006ff */
[----:B------:R-:W2:Y:S01]  /*88a0*/  LDL.LU R35, [R1+0x348] ;  /* 0x0003480001237983 */ /* 0x000ea20000300800 */
[----:B----4-:R-:W-:-:S03]  /*88b0*/  SHF.L.U32 R16, R31, 0x10, RZ ;  /* 0x000000101f107819 */ /* 0x010fc600000006ff */
[----:B------:R-:W4:Y:S02]  /*88c0*/  LDL.LU R31, [R1+0x1b8] ;  /* 0x0001b800011f7983 */ /* 0x000f240000300800 */
[----:B------:R-:W-:Y:S01]  /*88d0*/  FADD.FTZ R10, R10, R16 ;  /* 0x000000100a0a7221 */ /* 0x000fe20000010000 */
[----:B------:R-:W-:Y:S01]  /*88e0*/  FFMA.FTZ R12, R16, R14, R12 ;  /* 0x0000000e100c7223 */ /* 0x000fe2000001000c */
[----:B------:R-:W-:-:S04]  /*88f0*/  FMUL.FTZ R16, R0, R16 ;  /* 0x0000001000107220 */ /* 0x000fc80000410000 */
[----:B------:R-:W-:Y:S01]  /*8900*/  FFMA.FTZ R15, R14, R16, R15 ;  /* 0x000000100e0f7223 */ /* 0x000fe2000001000f */
[----:B---3--:R-:W-:Y:S02]  /*8910*/  SHF.L.U32 R14, R37, 0x10, RZ ;  /* 0x00000010250e7819 */ /* 0x008fe400000006ff */
[----:B------:R-:W3:Y:S01]  /*8920*/  LDL.LU R37, [R1+0x11c] ;  /* 0x00011c0001257983 */ /* 0x000ee20000300800 */
[----:B------:R-:W-:Y:S01]  /*8930*/  FADD.FTZ R11, R11, -UR28 ;  /* 0x8000001c0b0b7e21 */ /* 0x000fe20008010000 */
[----:B------:R-:W-:Y:S02]  /*8940*/  SHF.L.U32 R18, R25, 0x10, RZ ;  /* 0x0000001019127819 */ /* 0x000fe400000006ff */
[----:B------:R-:W-:Y:S01]  /*8950*/  SHF.L.U32 R17, R30, 0x10, RZ ;  /* 0x000000101e117819 */ /* 0x000fe200000006ff */
[----:B------:R-:W-:Y:S02]  /*8960*/  FMUL.FTZ R11, R11, UR16 ;  /* 0x000000100b0b7c20 */ /* 0x000fe40008410000 */
[----:B------:R-:W-:Y:S01]  /*8970*/  FADD.FTZ R8, R8, R18 ;  /* 0x0000001208087221 */ /* 0x000fe20000010000 */
[----:B------:R-:W-:Y:S01]  /*8980*/  FADD.FTZ R13, R16, R13 ;  /* 0x0000000d100d7221 */ /* 0x000fe20000010000 */
[----:B------:R-:W-:Y:S01]  /*8990*/  FADD.FTZ R10, R10, R14 ;  /* 0x0000000e0a0a7221 */ /* 0x000fe20000010000 */
[----:B------:R-:W-:Y:S01]  /*89a0*/  FADD.FTZ R17, R17, -UR28 ;  /* 0x8000001c11117e21 */ /* 0x000fe20008010000 */
[----:B------:R-:W-:Y:S01]  /*89b0*/  FFMA.FTZ R9, R18, R11, R9 ;  /* 0x0000000b12097223 */ /* 0x000fe20000010009 */
[----:B------:R-:W-:Y:S01]  /*89c0*/  FMUL.FTZ R18, R2, R18 ;  /* 0x0000001202127220 */ /* 0x000fe20000410000 */
[----:B------:R-:W3:Y:S01]  /*89d0*/  LDL.LU R30, [R1+0x34c] ;  /* 0x00034c00011e7983 */ /* 0x000ee20000300800 */
[----:B------:R-:W-:-:S02]  /*89e0*/  FMUL.FTZ R17, R17, UR16 ;  /* 0x0000001011117c20 */ /* 0x000fc40008410000 */
[----:B------:R-:W-:Y:S01]  /*89f0*/  FFMA.FTZ R15, R11, R18, R15 ;  /* 0x000000120b0f7223 */ /* 0x000fe2000001000f */
[----:B------:R-:W-:Y:S01]  /*8a00*/  FADD.FTZ R13, R13, R18 ;  /* 0x000000120d0d7221 */ /* 0x000fe20000010000 */
[----:B------:R-:W-:Y:S01]  /*8a10*/  FMUL.FTZ R11, R0, R14 ;  /* 0x0000000e000b7220 */ /* 0x000fe20000410000 */
[----:B------:R-:W-:Y:S01]  /*8a20*/  FFMA.FTZ R12, R14, R17, R12 ;  /* 0x000000110e0c7223 */ /* 0x000fe2000001000c */
[----:B------:R-:W-:Y:S02]  /*8a30*/  FADD.FTZ R36, R36, -UR28 ;  /* 0x8000001c24247e21 */ /* 0x000fe40008010000 */
[----:B------:R-:W-:Y:S01]  /*8a40*/  FADD.FTZ R13, R11, R13 ;  /* 0x0000000d0b0d7221 */ /* 0x000fe20000010000 */
[----:B------:R-:W-:Y:S01]  /*8a50*/  FFMA.FTZ R15, R17, R11, R15 ;  /* 0x0000000b110f7223 */ /* 0x000fe2000001000f */
[----:B------:R-:W-:Y:S01]  /*8a60*/  FMUL.FTZ R36, R36, UR16 ;  /* 0x0000001024247c20 */ /* 0x000fe20008410000 */
[----:B------:R-:W-:Y:S02]  /*8a70*/  SHF.L.U32 R16, R29, 0x10, RZ ;  /* 0x000000101d107819 */ /* 0x000fe400000006ff */
[----:B------:R-:W-:Y:S01]  /*8a80*/  SHF.L.U32 R19, R19, 0x10, RZ ;  /* 0x0000001013137819 */ /* 0x000fe200000006ff */
[----:B------:R-:W3:Y:S02]  /*8a90*/  LDL.LU R29, [R1+0x378] ;  /* 0x00037800011d7983 */ /* 0x000ee40000300800 */
[----:B------:R-:W-:Y:S01]  /*8aa0*/  FADD.FTZ R10, R10, R16 ;  /* 0x000000100a0a7221 */ /* 0x000fe20000010000 */
[----:B--2---:R-:W-:-:S02]  /*8ab0*/  SHF.L.U32 R14, R35, 0x10, RZ ;  /* 0x00000010230e7819 */ /* 0x004fc400000006ff */
[----:B------:R-:W2:Y:S03]  /*8ac0*/  LDL.LU R35, [R1+0x128] ;  /* 0x0001280001237983 */ /* 0x000ea60000300800 */
[----:B------:R-:W-:-:S04]  /*8ad0*/  FADD.FTZ R14, R14, -UR28 ;  /* 0x8000001c0e0e7e21 */ /* 0x000fc80008010000 */
[----:B------:R-:W-:-:S04]  /*8ae0*/  FMUL.FTZ R14, R14, UR16 ;  /* 0x000000100e0e7c20 */ /* 0x000fc80008410000 */
[----:B------:R-:W-:Y:S01]  /*8af0*/  FFMA.FTZ R12, R16, R14, R12 ;  /* 0x0000000e100c7223 */ /* 0x000fe2000001000c */
[----:B------:R-:W-:Y:S01]  /*8b00*/  FMUL.FTZ R16, R0, R16 ;  /* 0x0000001000107220 */ /* 0x000fe20000410000 */
[----:B----4-:R-:W-:Y:S02]  /*8b10*/  SHF.L.U32 R11, R31, 0x10, RZ ;  /* 0x000000101f0b7819 */ /* 0x010fe400000006ff */
[----:B------:R-:W4:Y:S03]  /*8b20*/  LDL.LU R31, [R1+0x35c] ;  /* 0x00035c00011f7983 */ /* 0x000f260000300800 */
[----:B------:R-:W-:Y:S01]  /*8b30*/  FADD.FTZ R8, R8, R11 ;  /* 0x0000000b08087221 */ /* 0x000fe20000010000 */
[----:B------:R-:W-:Y:S01]  /*8b40*/  FFMA.FTZ R9, R11, R36, R9 ;  /* 0x000000240b097223 */ /* 0x000fe20000010009 */
[----:B------:R-:W-:-:S04]  /*8b50*/  FMUL.FTZ R11, R2, R11 ;  /* 0x0000000b020b7220 */ /* 0x000fc80000410000 */
[----:B------:R-:W-:-:S04]  /*8b60*/  FFMA.FTZ R15, R36, R11, R15 ;  /* 0x0000000b240f7223 */ /* 0x000fc8000001000f */
[----:B------:R-:W-:Y:S01]  /*8b70*/  FFMA.FTZ R15, R14, R16, R15 ;  /* 0x000000100e0f7223 */ /* 0x000fe2000001000f */
[----:B---3--:R-:W-:Y:S02]  /*8b80*/  SHF.L.U32 R14, R37, 0x10, RZ ;  /* 0x00000010250e7819 */ /* 0x008fe400000006ff */
[----:B------:R-:W3:Y:S01]  /*8b90*/  LDL.LU R37, [R1+0x364] ;  /* 0x0003640001257983 */ /* 0x000ee20000300800 */
[----:B------:R-:W-:Y:S01]  /*8ba0*/  FADD.FTZ R19, R19, -UR28 ;  /* 0x8000001c13137e21 */ /* 0x000fe20008010000 */
[----:B------:R-:W-:Y:S01]  /*8bb0*/  FADD.FTZ R13, R13, R11 ;  /* 0x0000000b0d0d7221 */ /* 0x000fe20000010000 */
[----:B------:R-:W-:Y:S02]  /*8bc0*/  SHF.L.U32 R11, R34, 0x10, RZ ;  /* 0x00000010220b7819 */ /* 0x000fe400000006ff */
[----:B------:R-:W3:Y:S01]  /*8bd0*/  LDL.LU R34, [R1+0x360] ;  /* 0x0003600001227983 */ /* 0x000ee20000300800 */
[----:B------:R-:W-:Y:S01]  /*8be0*/  FMUL.FTZ R19, R19, UR16 ;  /* 0x0000001013137c20 */ /* 0x000fe20008410000 */
[----:B------:R-:W-:Y:S01]  /*8bf0*/  FADD.FTZ R13, R16, R13 ;  /* 0x0000000d100d7221 */ /* 0x000fe20000010000 */
[----:B------:R-:W-:Y:S01]  /*8c00*/  FMUL.FTZ R16, R2, R11 ;  /* 0x0000000b02107220 */ /* 0x000fe20000410000 */
[----:B------:R-:W-:Y:S01]  /*8c10*/  FADD.FTZ R8, R8, R11 ;  /* 0x0000000b08087221 */ /* 0x000fe20000010000 */
[----:B------:R-:W-:Y:S01]  /*8c20*/  FFMA.FTZ R9, R11, R19, R9 ;  /* 0x000000130b097223 */ /* 0x000fe20000010009 */
[----:B------:R-:W-:-:S02]  /*8c30*/  SHF.L.U32 R11, R30, 0x10, RZ ;  /* 0x000000101e0b7819 */ /* 0x000fc400000006ff */
[----:B------:R-:W3:Y:S01]  /*8c40*/  LDL.LU R30, [R1+0x36c] ;  /* 0x00036c00011e7983 */ /* 0x000ee20000300800 */
[----:B------:R-:W-:Y:S01]  /*8c50*/  FADD.FTZ R14, R14, -UR28 ;  /* 0x8000001c0e0e7e21 */ /* 0x000fe20008010000 */
[----:B------:R-:W-:Y:S01]  /*8c60*/  FADD.FTZ R13, R13, R16 ;  /* 0x000000100d0d7221 */ /* 0x000fe20000010000 */
[----:B------:R-:W-:Y:S01]  /*8c70*/  FFMA.FTZ R15, R19, R16, R15 ;  /* 0x00000010130f7223 */ /* 0x000fe2000001000f */
[----:B------:R-:W-:Y:S01]  /*8c80*/  FADD.FTZ R11, R11, -UR28 ;  /* 0x8000001c0b0b7e21 */ /* 0x000fe20008010000 */
[----:B------:R-:W-:Y:S01]  /*8c90*/  FMUL.FTZ R14, R14, UR16 ;  /* 0x000000100e0e7c20 */ /* 0x000fe20008410000 */
[----:B------:R-:W-:Y:S02]  /*8ca0*/  SHF.L.U32 R22, R22, 0x10, RZ ;  /* 0x0000001016167819 */ /* 0x000fe400000006ff */
[----:B------:R-:W-:-:S03]  /*8cb0*/  FMUL.FTZ R11, R11, UR16 ;  /* 0x000000100b0b7c20 */ /* 0x000fc60008410000 */
[----:B------:R-:W-:Y:S01]  /*8cc0*/  FADD.FTZ R8, R8, R22 ;  /* 0x0000001608087221 */ /* 0x000fe20000010000 */
[----:B------:R-:W-:Y:S01]  /*8cd0*/  FFMA.FTZ R9, R22, R11, R9 ;  /* 0x0000000b16097223 */ /* 0x000fe20000010009 */
[----:B------:R-:W-:Y:S01]  /*8ce0*/  FMUL.FTZ R22, R2, R22 ;  /* 0x0000001602167220 */ /* 0x000fe20000410000 */
[----:B--2---:R-:W-:Y:S02]  /*8cf0*/  SHF.L.U32 R16, R35, 0x10, RZ ;  /* 0x0000001023107819 */ /* 0x004fe400000006ff */
[----:B------:R-:W2:Y:S03]  /*8d00*/  LDL.LU R35, [R1+0x370] ;  /* 0x0003700001237983 */ /* 0x000ea60000300800 */
[----:B------:R-:W-:Y:S01]  /*8d10*/  FADD.FTZ R10, R10, R16 ;  /* 0x000000100a0a7221 */ /* 0x000fe20000010000 */
[----:B------:R-:W-:Y:S01]  /*8d20*/  FFMA.FTZ R12, R16, R14, R12 ;  /* 0x0000000e100c7223 */ /* 0x000fe2000001000c */
[----:B------:R-:W-:-:S04]  /*8d30*/  FMUL.FTZ R16, R0, R16 ;  /* 0x0000001000107220 */ /* 0x000fc80000410000 */
[----:B------:R-:W-:-:S04]  /*8d40*/  FFMA.FTZ R14, R14, R16, R15 ;  /* 0x000000100e0e7223 */ /* 0x000fc8000001000f */
[----:B------:R-:W-:Y:S01]  /*8d50*/  FFMA.FTZ R14, R11, R22, R14 ;  /* 0x000000160b0e7223 */ /* 0x000fe2000001000e */
[----:B----4-:R-:W-:Y:S02]  /*8d60*/  SHF.L.U32 R17, R31, 0x10, RZ ;  /* 0x000000101f117819 */ /* 0x010fe400000006ff */
[----:B------:R-:W4:Y:S01]  /*8d70*/  LDL.LU R31, [R1+0x374] ;  /* 0x00037400011f7983 */ /* 0x000f220000300800 */
[----:B---3--:R-:W-:-:S03]  /*8d80*/  SHF.L.U32 R11, R37, 0x10, RZ ;  /* 0x00000010250b7819 */ /* 0x008fc600000006ff */
[----:B------:R-:W3:Y:S01]  /*8d90*/  LDL.LU R37, [R1+0x37c] ;  /* 0x00037c0001257983 */ /* 0x000ee20000300800 */
[----:B------:R-:W-:Y:S01]  /*8da0*/  FADD.FTZ R17, R17, -UR28 ;  /* 0x8000001c11117e21 */ /* 0x000fe20008010000 */
[----:B------:R-:W-:-:S03]  /*8db0*/  SHF.L.U32 R15, R34, 0x10, RZ ;  /* 0x00000010220f7819 */ /* 0x000fc600000006ff */
[----:B------:R-:W-:Y:S01]  /*8dc0*/  FMUL.FTZ R17, R17, UR16 ;  /* 0x0000001011117c20 */ /* 0x000fe20008410000 */
[----:B------:R-:W-:Y:S01]  /*8dd0*/  FADD.FTZ R13, R16, R13 ;  /* 0x0000000d100d7221 */ /* 0x000fe20000010000 */
[----:B------:R-:W3:Y:S01]  /*8de0*/  LDL.LU R34, [R1+0x384] ;  /* 0x0003840001227983 */ /* 0x000ee20000300800 */
[----:B------:R-:W-:Y:S01]  /*8df0*/  FMUL.FTZ R16, R0, R15 ;  /* 0x0000000f00107220 */ /* 0x000fe20000410000 */
[----:B------:R-:W-:Y:S01]  /*8e00*/  FADD.FTZ R10, R10, R15 ;  /* 0x0000000f0a0a7221 */ /* 0x000fe20000010000 */
[----:B------:R-:W-:Y:S01]  /*8e10*/  FFMA.FTZ R12, R15, R17, R12 ;  /* 0x000000110f0c7223 */ /* 0x000fe2000001000c */
[----:B------:R-:W-:Y:S02]  /*8e20*/  SHF.L.U32 R15, R30, 0x10, RZ ;  /* 0x000000101e0f7819 */ /* 0x000fe400000006ff */
[----:B------:R-:W3:Y:S01]  /*8e30*/  LDL.LU R30, [R1+0x380] ;  /* 0x00038000011e7983 */ /* 0x000ee20000300800 */
[----:B------:R-:W-:Y:S01]  /*8e40*/  FADD.FTZ R13, R13, R22 ;  /* 0x000000160d0d7221 */ /* 0x000fe20000010000 */
[----:B------:R-:W-:Y:S01]  /*8e50*/  FADD.FTZ R11, R11, -UR28 ;  /* 0x8000001c0b0b7e21 */ /* 0x000fe20008010000 */
[----:B------:R-:W-:Y:S01]  /*8e60*/  FFMA.FTZ R14, R17, R16, R14 ;  /* 0x00000010110e7223 */ /* 0x000fe2000001000e */
[----:B------:R-:W-:Y:S01]  /*8e70*/  FADD.FTZ R18, R15, -UR28 ;  /* 0x8000001c0f127e21 */ /* 0x000fe20008010000 */
[----:B------:R-:W-:Y:S01]  /*8e80*/  FADD.FTZ R13, R16, R13 ;  /* 0x0000000d100d7221 */ /* 0x000fe20000010000 */
        /* <DEDUP_REMOVED lines=14> */
[----:B------:R-:W-:-:S03]  /*8f70*/  FADD.FTZ R10, R10, R15 ;  /* 0x0000000f0a0a7221 */ /* 0x000fc60000010000 */
[----:B------:R-:W-:Y:S01]  /*8f80*/  FFMA.FTZ R12, R15, R18, R12 ;  /* 0x000000120f0c7223 */ /* 0x000fe2000001000c */
[----:B------:R-:W-:Y:S01]  /*8f90*/  FMUL.FTZ R15, R0, R15 ;  /* 0x0000000f000f7220 */ /* 0x000fe20000410000 */
[----:B------:R-:W-:Y:S01]  /*8fa0*/  FADD.FTZ R17, R17, -UR28 ;  /* 0x8000001c11117e21 */ /* 0x000fe20008010000 */
[----:B------:R-:W-:Y:S02]  /*8fb0*/  SHF.L.U32 R16, R29, 0x10, RZ ;  /* 0x000000101d107819 */ /* 0x000fe400000006ff */
        /* <DEDUP_REMOVED lines=24> */
[----:B------:R-:W-:Y:S01]  /*9140*/  FFMA.FTZ R12, R13, R11, R12 ;  /* 0x0000000b0d0c7223 */ /* 0x000fe2000001000c */
[----:B------:R-:W-:Y:S01]  /*9150*/  SHF.L.U32 R11, R23, 0x10, RZ ;  /* 0x00000010170b7819 */ /* 0x000fe200000006ff */
[----:B------:R-:W-:Y:S01]  /*9160*/  FADD.FTZ R10, R10, R13 ;  /* 0x0000000d0a0a7221 */ /* 0x000fe20000010000 */
[----:B------:R-:W-:Y:S01]  /*9170*/  SHF.L.U32 R13, R26, 0x10, RZ ;  /* 0x000000101a0d7819 */ /* 0x000fe200000006ff */
[----:B------:R-:W-:Y:S01]  /*9180*/  FADD.FTZ R8, R8, R14 ;  /* 0x0000000e08087221 */ /* 0x000fe20000010000 */
[----:B------:R-:W-:Y:S01]  /*9190*/  FFMA.FTZ R16, R14, R16, R9 ;  /* 0x000000100e107223 */ /* 0x000fe20000010009 */
[----:B--2---:R-:W-:-:S05]  /*91a0*/  SHF.L.U32 R15, R35, 0x10, RZ ;  /* 0x00000010230f7819 */ /* 0x004fca00000006ff */
[----:B------:R-:W-:-:S04]  /*91b0*/  FMUL.FTZ R17, R0, R15 ;  /* 0x0000000f00117220 */ /* 0x000fc80000410000 */
[----:B------:R-:W-:Y:S01]  /*91c0*/  FADD.FTZ R23, R17, R22 ;  /* 0x0000001611177221 */ /* 0x000fe20000010000 */
[----:B------:R-:W-:Y:S01]  /*91d0*/  FFMA.FTZ R19, R18, R17, R19 ;  /* 0x0000001112137223 */ /* 0x000fe20000010013 */
[----:B----4-:R-:W-:-:S05]  /*91e0*/  SHF.L.U32 R24, R31, 0x10, RZ ;  /* 0x000000101f187819 */ /* 0x010fca00000006ff */
[----:B------:R-:W-:Y:S01]  /*91f0*/  FADD.FTZ R22, R24, -UR28 ;  /* 0x8000001c18167e21 */ /* 0x000fe20008010000 */
[----:B------:R-:W-:-:S03]  /*9200*/  FMUL.FTZ R24, R2, R11 ;  /* 0x0000000b02187220 */ /* 0x000fc60000410000 */
[----:B------:R-:W-:Y:S01]  /*9210*/  FMUL.FTZ R22, R22, UR16 ;  /* 0x0000001016167c20 */ /* 0x000fe20008410000 */
[----:B---3--:R-:W-:Y:S01]  /*9220*/  SHF.L.U32 R17, R37, 0x10, RZ ;  /* 0x0000001025117819 */ /* 0x008fe200000006ff */
[----:B------:R-:W-:Y:S02]  /*9230*/  FADD.FTZ R23, R23, R24 ;  /* 0x0000001817177221 */ /* 0x000fe40000010000 */
[----:B------:R-:W-:Y:S02]  /*9240*/  FFMA.FTZ R26, R22, R24, R19 ;  /* 0x00000018161a7223 */ /* 0x000fe40000010013 */
[----:B------:R-:W-:Y:S01]  /*9250*/  FADD.FTZ R17, R17, -UR28 ;  /* 0x8000001c11117e21 */ /* 0x000fe20008010000 */
[----:B------:R-:W-:Y:S01]  /*9260*/  FMUL.FTZ R24, R0, R13 ;  /* 0x0000000d00187220 */ /* 0x000fe20000410000 */
[----:B------:R-:W-:Y:S01]  /*9270*/  FADD.FTZ R14, R10, R15 ;  /* 0x0000000f0a0e7221 */ /* 0x000fe20000010000 */
[----:B------:R-:W-:Y:S01]  /*9280*/  FFMA.FTZ R12, R15, R18, R12 ;  /* 0x000000120f0c7223 */ /* 0x000fe2000001000c */
[----:B------:R-:W-:Y:S01]  /*9290*/  FMUL.FTZ R17, R17, UR16 ;  /* 0x0000001011117c20 */ /* 0x000fe20008410000 */
[----:B------:R-:W-:Y:S01]  /*92a0*/  FADD.FTZ R10, R8, R11 ;  /* 0x0000000b080a7221 */ /* 0x000fe20000010000 */
[----:B------:R-:W-:Y:S01]  /*92b0*/  FADD.FTZ R23, R24, R23 ;  /* 0x0000001718177221 */ /* 0x000fe20000010000 */
[----:B------:R-:W-:Y:S01]  /*92c0*/  FFMA.FTZ R8, R11, R22, R16 ;  /* 0x000000160b087223 */ /* 0x000fe20000010010 */
[----:B------:R-:W-:Y:S01]  /*92d0*/  FFMA.FTZ R24, R17, R24, R26 ;  /* 0x0000001811187223 */ /* 0x000fe2000001001a */
[----:B------:R-:W-:Y:S01]  /*92e0*/  FADD.FTZ R11, R14, R13 ;  /* 0x0000000d0e0b7221 */ /* 0x000fe20000010000 */
[----:B------:R-:W-:Y:S01]  /*92f0*/  FFMA.FTZ R9, R13, R17, R12 ;  /* 0x000000110d097223 */ /* 0x000fe2000001000c */
[----:B------:R-:W-:Y:S06]  /*9300*/  BRA `(.L_x_588) ;  /* 0x0000005c00687947 */ /* 0x000fec0003800000 */
.L_x_587:
[----:B------:R-:W2:Y:S04]  /*9310*/  LDL.LU R15, [R1+0x1a0] ;  /* 0x0001a000010f7983 */ /* 0x000ea80000300800 */
[----:B------:R-:W3:Y:S04]  /*9320*/  LDL.LU R16, [R1+0x198] ;  /* 0x0001980001107983 */ /* 0x000ee80000300800 */
[----:B------:R-:W4:Y:S04]  /*9330*/  LDL.LU R12, [R1+0x19c] ;  /* 0x00019c00010c7983 */ /* 0x000f280000300800 */
[----:B------:R-:W4:Y:S04]  /*9340*/  LDL.LU R14, [R1+0x1a4] ;  /* 0x0001a400010e7983 */ /* 0x000f280000300800 */
[----:B------:R-:W4:Y:S04]  /*9350*/  LDL.LU R13, [R1+0x190] ;  /* 0x00019000010d7983 */ /* 0x000f280000300800 */
[----:B-----5:R0:W-:Y:S04]  /*9360*/  STL [R1+0x3bc], R4 ;  /* 0x0003bc0401007387 */ /* 0x0201e80000100800 */
[----:B------:R-:W4:Y:S04]  /*9370*/  LDL.LU R18, [R1+0x1c4] ;  /* 0x0001c40001127983 */ /* 0x000f280000300800 */
        /* <DEDUP_REMOVED lines=48> */
[----:B--2---:R-:W-:-:S05]  /*9680*/  SHF.L.U32 R15, R15, 0x10, RZ ;  /* 0x000000100f0f7819 */ /* 0x004fca00000006ff */
[----:B0-----:R-:W-:Y:S01]  /*9690*/  FMUL.FTZ R15, R15, R14 ;  /* 0x0000000e0f0f7220 */ /* 0x001fe20000410000 */
[----:B------:R-:W-:-:S04]  /*96a0*/  FADD.FTZ R14, -R14, 1 ;  /* 0x3f8000000e0e7421 */ /* 0x000fc80000010100 */
[----:B------:R-:W-:Y:S01]  /*96b0*/  FFMA.FTZ R14, R13, R14, 1 ;  /* 0x3f8000000d0e7423 */ /* 0x000fe2000001000e */
[----:B---3--:R-:W-:Y:S02]  /*96c0*/  SHF.L.U32 R13, R16, 0x10, RZ ;  /* 0x00000010100d7819 */ /* 0x008fe400000006ff */
[----:B------:R-:W2:Y:S01]  /*96d0*/  LDL.LU R16, [R1+0x230] ;  /* 0x0002300001107983 */ /* 0x000ea20000300800 */
[----:B------:R-:W-:Y:S01]  /*96e0*/  FFMA.FTZ R8, R8, R11, RZ ;  /* 0x0000000b08087223 */ /* 0x000fe200000100ff */
[----:B------:R-:W-:Y:S01]  /*96f0*/  FMUL.FTZ R14, R15, R14 ;  /* 0x0000000e0f0e7220 */ /* 0x000fe20000410000 */
[----:B------:R-:W-:Y:S01]  /*9700*/  FADD.FTZ R11, RZ, R11 ;  /* 0x0000000bff0b7221 */ /* 0x000fe20000010000 */
        /* <DEDUP_REMOVED lines=76> */
[----:B------:R-:W4:Y:S01]  /*9bd0*/  LDL.LU R16, [R1+0x170] ;  /* 0x0001700001107983 */ /* 0x000f220000300800 */
[----:B0-----:R-:W-:Y:S01]  /*9be0*/  FMUL.FTZ R10, R10, R8 ;  /* 0x000000080a0a7220 */ /* 0x001fe20000410000 */
[----:B------:R-:W-:Y:S02]  /*9bf0*/  FADD.FTZ R8, -R8, 1 ;  /* 0x3f80000008087421 */ /* 0x000fe40000010100 */
[----:B------:R-:W4:Y:S02]  /*9c00*/  LDL.LU R24, [R1+0x2d8] ;  /* 0x0002d80001187983 */ /* 0x000f240000300800 */
        /* <DEDUP_REMOVED lines=45> */
[----:B0-----:R-:W-:Y:S01]  /*9ee0*/  FMUL.FTZ R4, R11, UR16 ;  /* 0x000000100b047c20 */ /* 0x001fe20008410000 */
[----:B------:R-:W-:Y:S02]  /*9ef0*/  SHF.L.U32 R10, R16, 0x10, RZ ;  /* 0x00000010100a7819 */ /* 0x000fe400000006ff */
        /* <DEDUP_REMOVED lines=69> */
[----:B------:R-:W-:Y:S02]  /*a350*/  SHF.L.U32 R10, R26, 0x10, RZ ;  /* 0x000000101a0a7819 */ /* 0x000fe400000006ff */
[----:B------:R-:W4:Y:S04]  /*a360*/  LDL.LU R26, [R1+0x2b0] ;  /* 0x0002b000011a7983 */ /* 0x000f280000300800 */
[----:B------:R1:W-:Y:S01]  /*a370*/  STL [R1+0x1c8], R6 ;  /* 0x0001c80601007387 */ /* 0x0003e20000100800 */
[----:B0-----:R-:W-:Y:S01]  /*a380*/  FMUL.FTZ R10, R10, R8 ;  /* 0x000000080a0a7220 */ /* 0x001fe20000410000 */
[----:B------:R-:W-:-:S04]  /*a390*/  FADD.FTZ R8, -R8, 1 ;  /* 0x3f80000008087421 */ /* 0x000fc80000010100 */
[----:B------:R-:W-:Y:S01]  /*a3a0*/  FFMA.FTZ R8, R9, R8, 1 ;  /* 0x3f80000009087423 */ /* 0x000fe20000010008 */
[----:B------:R-:W-:Y:S01]  /*a3b0*/  FFMA.FTZ R9, R0, R4, R3 ;  /* 0x0000000400097223 */ /* 0x000fe20000010003 */
[----:B--2---:R-:W-:Y:S02]  /*a3c0*/  SHF.L.U32 R11, R16, 0x10, RZ ;  /* 0x00000010100b7819 */ /* 0x004fe400000006ff */
[----:B------:R-:W2:Y:S01]  /*a3d0*/  LDL.LU R16, [R1+0x2b8] ;  /* 0x0002b80001107983 */ /* 0x000ea20000300800 */
[----:B-1----:R-:W-:Y:S01]  /*a3e0*/  FMUL.FTZ R6, R10, R8 ;  /* 0x000000080a067220 */ /* 0x002fe20000410000 */
        /* <DEDUP_REMOVED lines=8> */
[----:B------:R-:W2:Y:S01]  /*a470*/  LDL.LU R23, [R1+0x2a0] ;  /* 0x0002a00001177983 */ /* 0x000ea20000300800 */
[----:B-1----:R-:W-:Y:S01]  /*a480*/  FMUL.FTZ R4, R11, UR16 ;  /* 0x000000100b047c20 */ /* 0x002fe20008410000 */
[----:B0-----:R-:W-:Y:S01]  /*a490*/  FMUL.FTZ R10, R10, R8 ;  /* 0x000000080a0a7220 */ /* 0x001fe20000410000 */
[----:B------:R-:W-:-:S04]  /*a4a0*/  FADD.FTZ R8, -R8, 1 ;  /* 0x3f80000008087421 */ /* 0x000fc80000010100 */
[----:B------:R-:W-:Y:S01]  /*a4b0*/  FFMA.FTZ R8, R9, R8, 1 ;  /* 0x3f80000009087423 */ /* 0x000fe20000010008 */
[----:B------:R-:W-:-:S03]  /*a4c0*/  FFMA.FTZ R9, R2, R4, R5 ;  /* 0x0000000402097223 */ /* 0x000fc60000010005 */
[----:B---3--:R-:W-:Y:S01]  /*a4d0*/  FMUL.FTZ R6, R10, R8 ;  /* 0x000000080a067220 */ /* 0x008fe20000410000 */
[----:B------:R-:W-:-:S06]  /*a4e0*/  FMUL.FTZ R8, R9, -1.4426950216293334961 ;  /* 0xbfb8aa3b09087820 */ /* 0x000fcc0000410000 */
[----:B------:R-:W0:Y:S01]  /*a4f0*/  MUFU.EX2 R8, R8 ;  /* 0x0000000800087308 */ /* 0x000e220000000800 */
[----:B------:R-:W-:Y:S02]  /*a500*/  SHF.L.U32 R11, R18, 0x10, RZ ;  /* 0x00000010120b7819 */ /* 0x000fe400000006ff */
[----:B------:R-:W3:Y:S01]  /*a510*/  LDL.LU R18, [R1+0x2c8] ;  /* 0x0002c80001127983 */ /* 0x000ee20000300800 */
[----:B0-----:R-:W-:-:S06]  /*a520*/  FADD.FTZ R8, R8, 1 ;  /* 0x3f80000008087421 */ /* 0x001fcc0000010000 */
[----:B------:R-:W0:Y:S01]  /*a530*/  MUFU.RCP R8, R8 ;  /* 0x0000000800087308 */ /* 0x000e220000001000 */
[----:B------:R-:W-:Y:S01]  /*a540*/  SHF.L.U32 R10, R24, 0x10, RZ ;  /* 0x00000010180a7819 */ /* 0x000fe200000006ff */
        /* <DEDUP_REMOVED lines=8> */
[----:B----4-:R-:W-:Y:S02]  /*a5d0*/  SHF.L.U32 R10, R17, 0x10, RZ ;  /* 0x00000010110a7819 */ /* 0x010fe400000006ff */
[----:B------:R-:W4:Y:S01]  /*a5e0*/  LDL.LU R17, [R1+0x2a8] ;  /* 0x0002a80001117983 */ /* 0x000f220000300800 */
        /* <DEDUP_REMOVED lines=11> */
[----:B------:R-:W-:Y:S01]  /*a6a0*/  SHF.L.U32 R11, R26, 0x10, RZ ;  /* 0x000000101a0b7819 */ /* 0x000fe200000006ff */
[----:B------:R0:W-:Y:S04]  /*a6b0*/  STL [R1+0x2c4], R4 ;  /* 0x0002c40401007387 */ /* 0x0001e80000100800 */
[----:B------:R-:W-:Y:S01]  /*a6c0*/  FADD.FTZ R11, R11, -UR28 ;  /* 0x8000001c0b0b7e21 */ /* 0x000fe20008010000 */
[----:B------:R-:W4:Y:S03]  /*a6d0*/  LDL.LU R26, [R1+0x2d0] ;  /* 0x0002d000011a7983 */ /* 0x000f260000300800 */
[----:B0-----:R-:W-:-:S04]  /*a6e0*/  FMUL.FTZ R4, R11, UR16 ;  /* 0x000000100b047c20 */ /* 0x001fc80008410000 */
[----:B------:R-:W-:Y:S01]  /*a6f0*/  FFMA.FTZ R9, R2, R4, R5 ;  /* 0x0000000402097223 */ /* 0x000fe20000010005 */
[----:B--2---:R-:W-:Y:S02]  /*a700*/  SHF.L.U32 R10, R16, 0x10, RZ ;  /* 0x00000010100a7819 */ /* 0x004fe400000006ff */
[----:B------:R-:W2:Y:S01]  /*a710*/  LDL.LU R16, [R1+0x2ac] ;  /* 0x0002ac0001107983 */ /* 0x000ea20000300800 */
        /* <DEDUP_REMOVED lines=13> */
[----:B0-----:R-:W-:Y:S01]  /*a7f0*/  FMUL.FTZ R4, R11, UR16 ;  /* 0x000000100b047c20 */ /* 0x001fe20008410000 */
[----:B----4-:R-:W-:Y:S02]  /*a800*/  SHF.L.U32 R11, R17, 0x10, RZ ;  /* 0x00000010110b7819 */ /* 0x010fe400000006ff */
[----:B------:R-:W4:Y:S01]  /*a810*/  LDL.LU R17, [R1+0x294] ;  /* 0x0002940001117983 */ /* 0x000f220000300800 */
[----:B------:R-:W-:Y:S02]  /*a820*/  FFMA.FTZ R9, R0, R4, R3 ;  /* 0x0000000400097223 */ /* 0x000fe40000010003 */
[----:B------:R-:W-:Y:S01]  /*a830*/  FADD.FTZ R11, R11, -UR28 ;  /* 0x8000001c0b0b7e21 */ /* 0x000fe20008010000 */
[----:B------:R0:W-:Y:S01]  /*a840*/  STL [R1+0x2b4], R4 ;  /* 0x0002b40401007387 */ /* 0x0001e20000100800 */
[----:B------:R-:W-:-:S02]  /*a850*/  FMUL.FTZ R8, R9, -1.4426950216293334961 ;  /* 0xbfb8aa3b09087820 */ /* 0x000fc40000410000 */
[----:B0-----:R-:W-:-:S04]  /*a860*/  FMUL.FTZ R4, R11, UR16 ;  /* 0x000000100b047c20 */ /* 0x001fc80008410000 */
        /* <DEDUP_REMOVED lines=13> */
[----:B--2---:R-:W-:Y:S02]  /*a940*/  SHF.L.U32 R11, R16, 0x10, RZ ;  /* 0x00000010100b7819 */ /* 0x004fe400000006ff */
[----:B------:R-:W2:Y:S01]  /*a950*/  LDL.LU R16, [R1+0x2d4] ;  /* 0x0002d40001107983 */ /* 0x000ea20000300800 */
[----:B------:R-:W-:Y:S02]  /*a960*/  SHF.L.U32 R10, R24, 0x10, RZ ;  /* 0x00000010180a7819 */ /* 0x000fe400000006ff */
[----:B------:R-:W-:Y:S01]  /*a970*/  FADD.FTZ R11, R11, -UR28 ;  /* 0x8000001c0b0b7e21 */ /* 0x000fe20008010000 */
[----:B------:R1:W-:Y:S02]  /*a980*/  STL [R1+0x2b0], R4 ;  /* 0x0002b00401007387 */ /* 0x0003e40000100800 */
[----:B0-----:R-:W-:Y:S01]  /*a990*/  FMUL.FTZ R10, R10, R8 ;  /* 0x000000080a0a7220 */ /* 0x001fe20000410000 */
[----:B------:R-:W-:Y:S01]  /*a9a0*/  FADD.FTZ R8, -R8, 1 ;  /* 0x3f80000008087421 */ /* 0x000fe20000010100 */
[----:B------:R0:W-:Y:S03]  /*a9b0*/  STL [R1+0x154], R6 ;  /* 0x0001540601007387 */ /* 0x0001e60000100800 */
[----:B------:R-:W-:Y:S01]  /*a9c0*/  FFMA.FTZ R8, R9, R8, 1 ;  /* 0x3f80000009087423 */ /* 0x000fe20000010008 */
[----:B------:R-:W2:Y:S01]  /*a9d0*/  LDL.LU R24, [R1+0x15c] ;  /* 0x00015c0001187983 */ /* 0x000ea20000300800 */
[----:B-1----:R-:W-:-:S04]  /*a9e0*/  FMUL.FTZ R4, R11, UR16 ;  /* 0x000000100b047c20 */ /* 0x002fc80008410000 */
[----:B------:R-:W-:Y:S01]  /*a9f0*/  FFMA.FTZ R9, R0, R4, R3 ;  /* 0x0000000400097223 */ /* 0x000fe20000010003 */
[----:B0-----:R-:W-:-:S03]  /*aa00*/  FMUL.FTZ R6, R10, R8 ;  /* 0x000000080a067220 */ /* 0x001fc60000410000 */
[----:B------:R-:W-:-:S06]  /*aa10*/  FMUL.FTZ R8, R9, -1.4426950216293334961 ;  /* 0xbfb8aa3b09087820 */ /* 0x000fcc0000410000 */
[----:B------:R-:W0:Y:S02]  /*aa20*/  MUFU.EX2 R8, R8 ;  /* 0x0000000800087308 */ /* 0x000e240000000800 */
[----:B0-----:R-:W-:-:S06]  /*aa30*/  FADD.FTZ R8, R8, 1 ;  /* 0x3f80000008087421 */ /* 0x001fcc0000010000 */
[----:B------:R-:W0:Y:S01]  /*aa40*/  MUFU.RCP R8, R8 ;  /* 0x0000000800087308 */ /* 0x000e220000001000 */
[----:B------:R-:W-:Y:S02]  /*aa50*/  SHF.L.U32 R10, R26, 0x10, RZ ;  /* 0x000000101a0a7819 */ /* 0x000fe400000006ff */
[----:B------:R-:W-:Y:S01]  /*aa60*/  SHF.L.U32 R11, R28, 0x10, RZ ;  /* 0x000000101c0b7819 */ /* 0x000fe200000006ff */
[----:B------:R1:W-:Y:S04]  /*aa70*/  STL [R1+0x2ac], R4 ;  /* 0x0002ac0401007387 */ /* 0x0003e80000100800 */
[----:B------:R4:W-:Y:S04]  /*aa80*/  STL [R1+0x158], R6 ;  /* 0x0001580601007387 */ /* 0x0009e80000100800 */
[----:B------:R-:W2:Y:S01]  /*aa90*/  LDL.LU R26, [R1+0x160] ;  /* 0x00016000011a7983 */ /* 0x000ea20000300800 */
[----:B0-----:R-:W-:Y:S01]  /*aaa0*/  FMUL.FTZ R10, R10, R8 ;  /* 0x000000080a0a7220 */ /* 0x001fe20000410000 */
[----:B------:R-:W-:-:S04]  /*aab0*/  FADD.FTZ R8, -R8, 1 ;  /* 0x3f80000008087421 */ /* 0x000fc80000010100 */
[----:B------:R-:W-:-:S04]  /*aac0*/  FFMA.FTZ R8, R9, R8, 1 ;  /* 0x3f80000009087423 */ /* 0x000fc80000010008 */
[----:B------:R-:W-:Y:S01]  /*aad0*/  FMUL.FTZ R28, R10, R8 ;  /* 0x000000080a1c7220 */ /* 0x000fe20000410000 */
[----:B---3--:R-:W-:Y:S02]  /*aae0*/  SHF.L.U32 R10, R18, 0x10, RZ ;  /* 0x00000010120a7819 */ /* 0x008fe400000006ff */
[----:B------:R-:W3:Y:S01]  /*aaf0*/  LDL.LU R18, [R1+0x284] ;  /* 0x0002840001127983 */ /* 0x000ee20000300800 */
[----:B------:R-:W-:-:S04]  /*ab00*/  FADD.FTZ R11, R11, -UR28 ;  /* 0x8000001c0b0b7e21 */ /* 0x000fc80008010000 */
[----:B-1----:R-:W-:Y:S01]  /*ab10*/  FMUL.FTZ R4, R11, UR16 ;  /* 0x000000100b047c20 */ /* 0x002fe20008410000 */
[----:B----4-:R-:W-:Y:S02]  /*ab20*/  SHF.L.U32 R11, R17, 0x10, RZ ;  /* 0x00000010110b7819 */ /* 0x010fe400000006ff */
[----:B------:R-:W4:Y:S01]  /*ab30*/  LDL.LU R17, [R1+0x280] ;  /* 0x0002800001117983 */ /* 0x000f220000300800 */
        /* <DEDUP_REMOVED lines=32> */
[----:B----4-:R-:W-:Y:S02]  /*ad40*/  SHF.L.U32 R11, R17, 0x10, RZ ;  /* 0x00000010110b7819 */ /* 0x010fe400000006ff */
[----:B------:R-:W4:Y:S01]  /*ad50*/  LDL.LU R17, [R1+0x148] ;  /* 0x0001480001117983 */ /* 0x000f220000300800 */
[----:B0-----:R-:W-:-:S06]  /*ad60*/  FADD.FTZ R8, R8, 1 ;  /* 0x3f80000008087421 */ /* 0x001fcc0000010000 */
        /* <DEDUP_REMOVED lines=24> */
[----:B--2---:R-:W-:Y:S02]  /*aef0*/  SHF.L.U32 R10, R16, 0x10, RZ ;  /* 0x00000010100a7819 */ /* 0x004fe400000006ff */
[----:B------:R-:W2:Y:S01]  /*af00*/  LDL.LU R16, [R1+0x270] ;  /* 0x0002700001107983 */ /* 0x000ea20000300800 */
        /* <DEDUP_REMOVED lines=12> */
[----:B---3--:R-:W-:Y:S02]  /*afd0*/  SHF.L.U32 R10, R18, 0x10, RZ ;  /* 0x00000010120a7819 */ /* 0x008fe400000006ff */
[----:B------:R-:W3:Y:S01]  /*afe0*/  LDL.LU R18, [R1+0x288] ;  /* 0x0002880001127983 */ /* 0x000ee20000300800 */
[----:B------:R-:W-:-:S05]  /*aff0*/  SHF.L.U32 R11, R26, 0x10, RZ ;  /* 0x000000101a0b7819 */ /* 0x000fca00000006ff */
[----:B------:R-:W-:Y:S01]  /*b000*/  FADD.FTZ R11, R11, -UR28 ;  /* 0x8000001c0b0b7e21 */ /* 0x000fe20008010000 */
[----:B------:R0:W-:Y:S03]  /*b010*/  STL [R1+0x254], R4 ;  /* 0x0002540401007387 */ /* 0x0001e60000100800 */
[----:B0-----:R-:W-:Y:S01]  /*b020*/  FMUL.FTZ R4, R11, UR16 ;  /* 0x000000100b047c20 */ /* 0x001fe20008410000 */
        /* <DEDUP_REMOVED lines=18> */
[----:B------:R-:W0:Y:S01]  /*b150*/  MUFU.EX2 R8, R8 ;  /* 0x0000000800087308 */ /* 0x000e220000000800 */
[----:B------:R-:W-:Y:S02]  /*b160*/  SHF.L.U32 R11, R24, 0x10, RZ ;  /* 0x00000010180b7819 */ /* 0x000fe400000006ff */
        /* <DEDUP_REMOVED lines=36> */
[----:B------:R-:W2:Y:S01]  /*b3b0*/  LDL.LU R16, [R1+0x268] ;  /* 0x0002680001107983 */ /* 0x000ea20000300800 */
        /* <DEDUP_REMOVED lines=8> */
[----:B------:R-:W-:-:S02]  /*b440*/  SHF.L.U32 R10, R24, 0x10, RZ ;  /* 0x00000010180a7819 */ /* 0x000fc400000006ff */
[----:B------:R-:W-:Y:S01]  /*b450*/  FFMA.FTZ R9, R0, R4, R3 ;  /* 0x0000000400097223 */ /* 0x000fe20000010003 */
[----:B------:R-:W2:Y:S03]  /*b460*/  LDL.LU R24, [R1+0x240] ;  /* 0x0002400001187983 */ /* 0x000ea60000300800 */
[----:B------:R-:W-:-:S06]  /*b470*/  FMUL.FTZ R8, R9, -1.4426950216293334961 ;  /* 0xbfb8aa3b09087820 */ /* 0x000fcc0000410000 */
[----:B------:R-:W0:Y:S02]  /*b480*/  MUFU.EX2 R8, R8 ;  /* 0x0000000800087308 */ /* 0x000e240000000800 */
[----:B0-----:R-:W-:-:S06]  /*b490*/  FADD.FTZ R8, R8, 1 ;  /* 0x3f80000008087421 */ /* 0x001fcc0000010000 */
[----:B------:R-:W0:Y:S01]  /*b4a0*/  MUFU.RCP R8, R8 ;  /* 0x0000000800087308 */ /* 0x000e220000001000 */
[----:B------:R1:W-:Y:S04]  /*b4b0*/  STL [R1+0x234], R4 ;  /* 0x0002340401007387 */ /* 0x0003e80000100800 */
[----:B------:R1:W-:Y:S01]  /*b4c0*/  STL [R1+0x170], R6 ;  /* 0x0001700601007387 */ /* 0x0003e20000100800 */
[----:B0-----:R-:W-:Y:S01]  /*b4d0*/  FMUL.FTZ R10, R10, R8 ;  /* 0x000000080a0a7220 */ /* 0x001fe20000410000 */
[----:B---3--:R-:W-:Y:S02]  /*b4e0*/  SHF.L.U32 R11, R18, 0x10, RZ ;  /* 0x00000010120b7819 */ /* 0x008fe400000006ff */
[----:B------:R-:W3:Y:S03]  /*b4f0*/  LDL.LU R18, [R1+0x244] ;  /* 0x0002440001127983 */ /* 0x000ee60000300800 */
[----:B------:R-:W-:Y:S01]  /*b500*/  FADD.FTZ R11, R11, -UR28 ;  /* 0x8000001c0b0b7e21 */ /* 0x000fe20008010000 */
[----:B------:R-:W-:-:S03]  /*b510*/  FADD.FTZ R8, -R8, 1 ;  /* 0x3f80000008087421 */ /* 0x000fc60000010100 */
[----:B-1----:R-:W-:Y:S01]  /*b520*/  FMUL.FTZ R4, R11, UR16 ;  /* 0x000000100b047c20 */ /* 0x002fe20008410000 */
[----:B------:R-:W-:-:S03]  /*b530*/  FFMA.FTZ R8, R9, R8, 1 ;  /* 0x3f80000009087423 */ /* 0x000fc60000010008 */
[----:B------:R-:W-:Y:S01]  /*b540*/  FFMA.FTZ R9, R2, R4, R5 ;  /* 0x0000000402097223 */ /* 0x000fe20000010005 */
[----:B------:R-:W-:-:S03]  /*b550*/  FMUL.FTZ R6, R10, R8 ;  /* 0x000000080a067220 */ /* 0x000fc60000410000 */
        /* <DEDUP_REMOVED lines=8> */
[----:B------:R-:W-:-:S02]  /*b5e0*/  FADD.FTZ R11, -R11, 1 ;  /* 0x3f8000000b0b7421 */ /* 0x000fc40000010100 */
[----:B------:R0:W-:Y:S02]  /*b5f0*/  STL [R1+0x174], R6 ;  /* 0x0001740601007387 */ /* 0x0001e40000100800 */
[----:B------:R-:W-:Y:S01]  /*b600*/  FFMA.FTZ R11, R9, R11, 1 ;  /* 0x3f800000090b7423 */ /* 0x000fe2000001000b */
[----:B------:R-:W-:Y:S02]  /*b610*/  SHF.L.U32 R10, R23, 0x10, RZ ;  /* 0x00000010170a7819 */ /* 0x000fe400000006ff */
[----:B------:R-:W4:Y:S03]  /*b620*/  LDL.LU R23, [R1+0x27c] ;  /* 0x00027c0001177983 */ /* 0x000f260000300800 */
[----:B------:R-:W-:-:S04]  /*b630*/  FADD.FTZ R10, R10, -UR28 ;  /* 0x8000001c0a0a7e21 */ /* 0x000fc80008010000 */
[----:B-1----:R-:W-:Y:S01]  /*b640*/  FMUL.FTZ R4, R10, UR16 ;  /* 0x000000100a047c20 */ /* 0x002fe20008410000 */
[----:B0-----:R-:W-:-:S03]  /*b650*/  FMUL.FTZ R6, R8, R11 ;  /* 0x0000000b08067220 */ /* 0x001fc60000410000 */
        /* <DEDUP_REMOVED lines=8> */
[----:B------:R0:W-:Y:S01]  /*b6e0*/  STL [R1+0x228], R4 ;  /* 0x0002280401007387 */ /* 0x0001e20000100800 */
[----:B------:R-:W-:Y:S01]  /*b6f0*/  FADD.FTZ R11, -R11, 1 ;  /* 0x3f8000000b0b7421 */ /* 0x000fe20000010100 */
[----:B------:R-:W-:-:S02]  /*b700*/  SHF.L.U32 R10, R24, 0x10, RZ ;  /* 0x00000010180a7819 */ /* 0x000fc400000006ff */
[----:B------:R-:W2:Y:S03]  /*b710*/  LDL.LU R24, [R1+0x28c] ;  /* 0x00028c0001187983 */ /* 0x000ea60000300800 */
        /* <DEDUP_REMOVED lines=14> */
[----:B------:R-:W-:-:S04]  /*b800*/  FADD.FTZ R11, -R11, 1 ;  /* 0x3f8000000b0b7421 */ /* 0x000fc80000010100 */
[----:B------:R-:W-:Y:S01]  /*b810*/  FFMA.FTZ R11, R9, R11, 1 ;  /* 0x3f800000090b7423 */ /* 0x000fe2000001000b */
[----:B------:R1:W-:Y:S01]  /*b820*/  STL [R1+0x1c0], R6 ;  /* 0x0001c00601007387 */ /* 0x0003e20000100800 */
[----:B----4-:R-:W-:-:S03]  /*b830*/  SHF.L.U32 R10, R17, 0x10, RZ ;  /* 0x00000010110a7819 */ /* 0x010fc600000006ff */
[----:B------:R-:W4:Y:S02]  /*b840*/  LDL.LU R17, [R1+0x2e4] ;  /* 0x0002e40001117983 */ /* 0x000f240000300800 */
[----:B------:R-:W-:-:S04]  /*b850*/  FADD.FTZ R10, R10, -UR28 ;  /* 0x8000001c0a0a7e21 */ /* 0x000fc80008010000 */
[----:B0-----:R-:W-:Y:S01]  /*b860*/  FMUL.FTZ R4, R10, UR16 ;  /* 0x000000100a047c20 */ /* 0x001fe20008410000 */
[----:B-1----:R-:W-:-:S03]  /*b870*/  FMUL.FTZ R6, R8, R11 ;  /* 0x0000000b08067220 */ /* 0x002fc60000410000 */
        /* <DEDUP_REMOVED lines=13> */
[----:B--2---:R-:W-:Y:S02]  /*b950*/  SHF.L.U32 R10, R16, 0x10, RZ ;  /* 0x00000010100a7819 */ /* 0x004fe400000006ff */
[----:B------:R-:W2:Y:S03]  /*b960*/  LDL.LU R16, [R1+0x2e8] ;  /* 0x0002e80001107983 */ /* 0x000ea60000300800 */
        /* <DEDUP_REMOVED lines=8> */
[----:B------:R-:W2:Y:S04]  /*b9f0*/  LDL.LU R24, [R1+0x2ec] ;  /* 0x0002ec0001187983 */ /* 0x000ea80000300800 */
        /* <DEDUP_REMOVED lines=82> */
[----:B------:R0:W1:Y:S01]  /*bf20*/  MUFU.RCP R11, R8 ;  /* 0x00000008000b7308 */ /* 0x0000620000001000 */
[----:B------:R-:W-:Y:S01]  /*bf30*/  STL [R1+0x204], R4 ;  /* 0x0002040401007387 */ /* 0x000fe20000100800 */
[----:B0-----:R-:W-:-:S03]  /*bf40*/  SHF.L.U32 R8, R24, 0x10, RZ ;  /* 0x0000001018087819 */ /* 0x001fc600000006ff */
[----:B------:R0:W-:Y:S04]  /*bf50*/  STL [R1+0x19c], R6 ;  /* 0x00019c0601007387 */ /* 0x0001e80000100800 */
[----:B------:R-:W2:Y:S01]  /*bf60*/  LDL.LU R24, [R1+0x1d8] ;  /* 0x0001d80001187983 */ /* 0x000ea20000300800 */
[----:B-1----:R-:W-:Y:S01]  /*bf70*/  FMUL.FTZ R8, R8, R11 ;  /* 0x0000000b08087220 */ /* 0x002fe20000410000 */
[----:B------:R-:W-:-:S04]  /*bf80*/  FADD.FTZ R11, -R11, 1 ;  /* 0x3f8000000b0b7421 */ /* 0x000fc80000010100 */
        /* <DEDUP_REMOVED lines=19> */
[----:B------:R-:W-:Y:S01]  /*c0c0*/  SHF.L.U32 R10, R23, 0x10, RZ ;  /* 0x00000010170a7819 */ /* 0x000fe200000006ff */
[----:B------:R0:W-:Y:S04]  /*c0d0*/  STL [R1+0x3cc], R21 ;  /* 0x0003cc1501007387 */ /* 0x0001e80000100800 */
[----:B------:R-:W-:Y:S01]  /*c0e0*/  FADD.FTZ R10, R10, -UR28 ;  /* 0x8000001c0a0a7e21 */ /* 0x000fe20008010000 */
[----:B------:R-:W3:Y:S03]  /*c0f0*/  LDL.LU R23, [R1+0x1e0] ;  /* 0x0001e00001177983 */ /* 0x000ee60000300800 */
[----:B------:R-:W-:Y:S01]  /*c100*/  FMUL.FTZ R4, R10, UR16 ;  /* 0x000000100a047c20 */ /* 0x000fe20008410000 */
[----:B0-----:R-:W3:Y:S03]  /*c110*/  LDL.LU R21, [R1+0x328] ;  /* 0x0003280001157983 */ /* 0x001ee60000300800 */
[----:B------:R-:W-:-:S04]  /*c120*/  FFMA.FTZ R9, R0, R4, R3 ;  /* 0x0000000400097223 */ /* 0x000fc80000010003 */
[----:B------:R-:W-:-:S06]  /*c130*/  FMUL.FTZ R8, R9, -1.4426950216293334961 ;  /* 0xbfb8aa3b09087820 */ /* 0x000fcc0000410000 */
[----:B------:R-:W0:Y:S02]  /*c140*/  MUFU.EX2 R8, R8 ;  /* 0x0000000800087308 */ /* 0x000e240000000800 */
[----:B0-----:R-:W-:-:S04]  /*c150*/  FADD.FTZ R8, R8, 1 ;  /* 0x3f80000008087421 */ /* 0x001fc80000010000 */
[----:B------:R2:W0:Y:S02]  /*c160*/  MUFU.RCP R11, R8 ;  /* 0x00000008000b7308 */ /* 0x0004240000001000 */
[----:B--2---:R-:W-:Y:S02]  /*c170*/  SHF.L.U32 R8, R16, 0x10, RZ ;  /* 0x0000001010087819 */ /* 0x004fe400000006ff */
[----:B------:R-:W2:Y:S04]  /*c180*/  LDL.LU R16, [R1+0x1cc] ;  /* 0x0001cc0001107983 */ /* 0x000ea80000300800 */
[----:B------:R-:W-:Y:S01]  /*c190*/  STL [R1+0x1fc], R4 ;  /* 0x0001fc0401007387 */ /* 0x000fe20000100800 */
[----:B0-----:R-:W-:Y:S01]  /*c1a0*/  FMUL.FTZ R8, R8, R11 ;  /* 0x0000000b08087220 */ /* 0x001fe20000410000 */
        /* <DEDUP_REMOVED lines=10> */
[----:B------:R-:W0:Y:S01]  /*c250*/  MUFU.EX2 R8, R8 ;  /* 0x0000000800087308 */ /* 0x000e220000000800 */
[----:B----4-:R-:W-:Y:S02]  /*c260*/  SHF.L.U32 R10, R17, 0x10, RZ ;  /* 0x00000010110a7819 */ /* 0x010fe400000006ff */
[----:B------:R-:W4:Y:S01]  /*c270*/  LDL.LU R17, [R1+0x1d0] ;  /* 0x0001d00001117983 */ /* 0x000f220000300800 */
[----:B0-----:R-:W-:-:S04]  /*c280*/  FADD.FTZ R8, R8, 1 ;  /* 0x3f80000008087421 */ /* 0x001fc80000010000 */
[----:B------:R3:W0:Y:S02]  /*c290*/  MUFU.RCP R11, R8 ;  /* 0x00000008000b7308 */ /* 0x0006240000001000 */
[----:B---3--:R-:W-:Y:S02]  /*c2a0*/  SHF.L.U32 R8, R18, 0x10, RZ ;  /* 0x0000001012087819 */ /* 0x008fe400000006ff */
[----:B------:R-:W3:Y:S01]  /*c2b0*/  LDL.LU R18, [R1+0x338] ;  /* 0x0003380001127983 */ /* 0x000ee20000300800 */
[----:B------:R-:W-:-:S03]  /*c2c0*/  FADD.FTZ R10, R10, -UR28 ;  /* 0x8000001c0a0a7e21 */ /* 0x000fc60008010000 */
[----:B------:R1:W-:Y:S02]  /*c2d0*/  STL [R1+0x1f8], R4 ;  /* 0x0001f80401007387 */ /* 0x0003e40000100800 */
[----:B-1----:R-:W-:Y:S01]  /*c2e0*/  FMUL.FTZ R4, R10, UR16 ;  /* 0x000000100a047c20 */ /* 0x002fe20008410000 */
[----:B0-----:R-:W-:Y:S01]  /*c2f0*/  FMUL.FTZ R8, R8, R11 ;  /* 0x0000000b08087220 */ /* 0x001fe20000410000 */
[----:B------:R-:W-:Y:S01]  /*c300*/  FADD.FTZ R11, -R11, 1 ;  /* 0x3f8000000b0b7421 */ /* 0x000fe20000010100 */
[----:B------:R0:W-:Y:S03]  /*c310*/  STL [R1+0x18c], R6 ;  /* 0x00018c0601007387 */ /* 0x0001e60000100800 */
[----:B------:R-:W-:Y:S01]  /*c320*/  FFMA.FTZ R11, R9, R11, 1 ;  /* 0x3f800000090b7423 */ /* 0x000fe2000001000b */
[----:B------:R-:W-:Y:S01]  /*c330*/  FFMA.FTZ R9, R0, R4, R3 ;  /* 0x0000000400097223 */ /* 0x000fe20000010003 */
[----:B--2---:R-:W-:-:S02]  /*c340*/  SHF.L.U32 R10, R16, 0x10, RZ ;  /* 0x00000010100a7819 */ /* 0x004fc400000006ff */
[----:B------:R-:W2:Y:S01]  /*c350*/  LDL.LU R16, [R1+0x344] ;  /* 0x0003440001107983 */ /* 0x000ea20000300800 */
[----:B0-----:R-:W-:Y:S01]  /*c360*/  FMUL.FTZ R6, R8, R11 ;  /* 0x0000000b08067220 */ /* 0x001fe20000410000 */
        /* <DEDUP_REMOVED lines=8> */
[----:B------:R-:W-:Y:S01]  /*c3f0*/  FMUL.FTZ R4, R10, UR16 ;  /* 0x000000100a047c20 */ /* 0x000fe20008410000 */
[----:B------:R-:W-:Y:S02]  /*c400*/  SHF.L.U32 R25, R25, 0x10, RZ ;  /* 0x0000001019197819 */ /* 0x000fe400000006ff */
[----:B------:R-:W2:Y:S01]  /*c410*/  LDL.LU R21, [R1+0x128] ;  /* 0x0001280001157983 */ /* 0x000ea20000300800 */
[----:B-1----:R-:W-:Y:S01]  /*c420*/  FMUL.FTZ R8, R8, R11 ;  /* 0x0000000b08087220 */ /* 0x002fe20000410000 */
[----:B------:R-:W-:-:S04]  /*c430*/  FADD.FTZ R11, -R11, 1 ;  /* 0x3f8000000b0b7421 */ /* 0x000fc80000010100 */
[----:B------:R-:W-:Y:S01]  /*c440*/  FFMA.FTZ R11, R9, R11, 1 ;  /* 0x3f800000090b7423 */ /* 0x000fe2000001000b */
[----:B------:R-:W-:-:S03]  /*c450*/  FFMA.FTZ R9, R2, R4, R5 ;  /* 0x0000000402097223 */ /* 0x000fc60000010005 */
[----:B0-----:R-:W-:Y:S01]  /*c460*/  FMUL.FTZ R6, R8, R11 ;  /* 0x0000000b08067220 */ /* 0x001fe20000410000 */
[----:B------:R-:W-:-:S06]  /*c470*/  FMUL.FTZ R8, R9, -1.4426950216293334961 ;  /* 0xbfb8aa3b09087820 */ /* 0x000fcc0000410000 */
[----:B------:R-:W0:Y:S01]  /*c480*/  MUFU.EX2 R8, R8 ;  /* 0x0000000800087308 */ /* 0x000e220000000800 */
[----:B------:R-:W-:Y:S01]  /*c490*/  SHF.L.U32 R10, R24, 0x10, RZ ;  /* 0x00000010180a7819 */ /* 0x000fe200000006ff */
[----:B------:R1:W-:Y:S01]  /*c4a0*/  STL [R1+0x1f0], R4 ;  /* 0x0001f00401007387 */ /* 0x0003e20000100800 */
[----:B0-----:R-:W-:-:S03]  /*c4b0*/  FADD.FTZ R8, R8, 1 ;  /* 0x3f80000008087421 */ /* 0x001fc60000010000 */
[----:B------:R-:W2:Y:S01]  /*c4c0*/  LDL.LU R24, [R1+0x350] ;  /* 0x0003500001187983 */ /* 0x000ea20000300800 */
[----:B------:R0:W4:Y:S01]  /*c4d0*/  MUFU.RCP R11, R8 ;  /* 0x00000008000b7308 */ /* 0x0001220000001000 */
[----:B------:R-:W-:-:S04]  /*c4e0*/  FADD.FTZ R10, R10, -UR28 ;  /* 0x8000001c0a0a7e21 */ /* 0x000fc80008010000 */
[----:B-1----:R-:W-:Y:S01]  /*c4f0*/  FMUL.FTZ R4, R10, UR16 ;  /* 0x000000100a047c20 */ /* 0x002fe20008410000 */
[----:B0-----:R-:W-:Y:S01]  /*c500*/  SHF.L.U32 R8, R23, 0x10, RZ ;  /* 0x0000001017087819 */ /* 0x001fe200000006ff */
[----:B------:R0:W-:Y:S01]  /*c510*/  STL [R1+0x184], R6 ;  /* 0x0001840601007387 */ /* 0x0001e20000100800 */
[----:B----4-:R-:W-:-:S03]  /*c520*/  SHF.L.U32 R10, R17, 0x10, RZ ;  /* 0x00000010110a7819 */ /* 0x010fc600000006ff */
[----:B------:R1:W-:Y:S04]  /*c530*/  STL [R1+0x1ec], R4 ;  /* 0x0001ec0401007387 */ /* 0x0003e80000100800 */
[----:B------:R-:W4:Y:S01]  /*c540*/  LDL.LU R17, [R1+0x1b8] ;  /* 0x0001b80001117983 */ /* 0x000f220000300800 */
[----:B------:R-:W-:Y:S01]  /*c550*/  FMUL.FTZ R8, R8, R11 ;  /* 0x0000000b08087220 */ /* 0x000fe20000410000 */
[----:B------:R-:W-:Y:S02]  /*c560*/  FADD.FTZ R11, -R11, 1 ;  /* 0x3f8000000b0b7421 */ /* 0x000fe40000010100 */
[----:B------:R-:W4:Y:S02]  /*c570*/  LDL.LU R23, [R1+0x114] ;  /* 0x0001140001177983 */ /* 0x000f240000300800 */
[----:B------:R-:W-:Y:S01]  /*c580*/  FFMA.FTZ R11, R9, R11, 1 ;  /* 0x3f800000090b7423 */ /* 0x000fe2000001000b */
[----:B------:R-:W-:-:S03]  /*c590*/  FFMA.FTZ R9, R0, R4, R3 ;  /* 0x0000000400097223 */ /* 0x000fc60000010003 */
[----:B0-----:R-:W-:Y:S01]  /*c5a0*/  FMUL.FTZ R6, R8, R11 ;  /* 0x0000000b08067220 */ /* 0x001fe20000410000 */
[----:B------:R-:W-:-:S06]  /*c5b0*/  FMUL.FTZ R8, R9, -1.4426950216293334961 ;  /* 0xbfb8aa3b09087820 */ /* 0x000fcc0000410000 */
[----:B------:R-:W0:Y:S02]  /*c5c0*/  MUFU.EX2 R8, R8 ;  /* 0x0000000800087308 */ /* 0x000e240000000800 */
[----:B0-----:R-:W-:-:S04]  /*c5d0*/  FADD.FTZ R8, R8, 1 ;  /* 0x3f80000008087421 */ /* 0x001fc80000010000 */
[----:B------:R3:W0:Y:S01]  /*c5e0*/  MUFU.RCP R11, R8 ;  /* 0x00000008000b7308 */ /* 0x0006220000001000 */
[----:B------:R-:W-:Y:S01]  /*c5f0*/  FADD.FTZ R10, R10, -UR28 ;  /* 0x8000001c0a0a7e21 */ /* 0x000fe20008010000 */
[----:B---3--:R-:W-:-:S03]  /*c600*/  SHF.L.U32 R8, R18, 0x10, RZ ;  /* 0x0000001012087819 */ /* 0x008fc600000006ff */
[----:B-1----:R-:W-:Y:S01]  /*c610*/  FMUL.FTZ R4, R10, UR16 ;  /* 0x000000100a047c20 */ /* 0x002fe20008410000 */
[----:B------:R1:W-:Y:S04]  /*c620*/  STL [R1+0x17c], R6 ;  /* 0x00017c0601007387 */ /* 0x0003e80000100800 */
[----:B------:R-:W3:Y:S01]  /*c630*/  LDL.LU R18, [R1+0x348] ;  /* 0x0003480001127983 */ /* 0x000ee20000300800 */
[----:B0-----:R-:W-:Y:S01]  /*c640*/  FMUL.FTZ R8, R8, R11 ;  /* 0x0000000b08087220 */ /* 0x001fe20000410000 */
[----:B------:R-:W-:-:S04]  /*c650*/  FADD.FTZ R11, -R11, 1 ;  /* 0x3f8000000b0b7421 */ /* 0x000fc80000010100 */
[----:B------:R-:W-:-:S04]  /*c660*/  FFMA.FTZ R11, R9, R11, 1 ;  /* 0x3f800000090b7423 */ /* 0x000fc8000001000b */
[----:B-1----:R-:W-:Y:S01]  /*c670*/  FMUL.FTZ R6, R8, R11 ;  /* 0x0000000b08067220 */ /* 0x002fe20000410000 */
[----:B------:R-:W-:-:S04]  /*c680*/  FFMA.FTZ R8, R2, R4, R5 ;  /* 0x0000000402087223 */ /* 0x000fc80000010005 */
[----:B------:R-:W-:-:S06]  /*c690*/  FMUL.FTZ R9, R8, -1.4426950216293334961 ;  /* 0xbfb8aa3b08097820 */ /* 0x000fcc0000410000 */
[----:B------:R-:W0:Y:S02]  /*c6a0*/  MUFU.EX2 R9, R9 ;  /* 0x0000000900097308 */ /* 0x000e240000000800 */
[----:B0-----:R-:W-:-:S04]  /*c6b0*/  FADD.FTZ R9, R9, 1 ;  /* 0x3f80000009097421 */ /* 0x001fc80000010000 */
[----:B------:R2:W0:Y:S02]  /*c6c0*/  MUFU.RCP R10, R9 ;  /* 0x00000009000a7308 */ /* 0x0004240000001000 */
[----:B--2---:R-:W-:Y:S02]  /*c6d0*/  SHF.L.U32 R9, R16, 0x10, RZ ;  /* 0x0000001010097819 */ /* 0x004fe400000006ff */
[----:B------:R-:W2:Y:S01]  /*c6e0*/  LDL.LU R16, [R1+0x354] ;  /* 0x0003540001107983 */ /* 0x000ea20000300800 */
[----:B0-----:R-:W-:Y:S02]  /*c6f0*/  FMUL.FTZ R25, R25, R10 ;  /* 0x0000000a19197220 */ /* 0x001fe40000410000 */
[----:B------:R-:W-:Y:S01]  /*c700*/  FADD.FTZ R9, R9, -UR28 ;  /* 0x8000001c09097e21 */ /* 0x000fe20008010000 */
[----:B------:R0:W-:Y:S01]  /*c710*/  STL [R1+0x1e8], R4 ;  /* 0x0001e80401007387 */ /* 0x0001e20000100800 */
[----:B------:R-:W-:-:S04]  /*c720*/  FADD.FTZ R10, -R10, 1 ;  /* 0x3f8000000a0a7421 */ /* 0x000fc80000010100 */
[----:B------:R-:W-:Y:S01]  /*c730*/  FFMA.FTZ R10, R8, R10, 1 ;  /* 0x3f800000080a7423 */ /* 0x000fe2000001000a */
[----:B0-----:R-:W-:-:S04]  /*c740*/  FMUL.FTZ R4, R9, UR16 ;  /* 0x0000001009047c20 */ /* 0x001fc80008410000 */
[----:B------:R-:W-:-:S04]  /*c750*/  FFMA.FTZ R8, R0, R4, R3 ;  /* 0x0000000400087223 */ /* 0x000fc80000010003 */
[----:B------:R-:W-:-:S06]  /*c760*/  FMUL.FTZ R9, R8, -1.4426950216293334961 ;  /* 0xbfb8aa3b08097820 */ /* 0x000fcc0000410000 */
[----:B------:R-:W0:Y:S01]  /*c770*/  MUFU.EX2 R9, R9 ;  /* 0x0000000900097308 */ /* 0x000e220000000800 */
[----:B------:R-:W-:Y:S01]  /*c780*/  SHF.L.U32 R15, R24, 0x10, RZ ;  /* 0x00000010180f7819 */ /* 0x000fe200000006ff */
[----:B0-----:R-:W-:Y:S01]  /*c790*/  FADD.FTZ R9, R9, 1 ;  /* 0x3f80000009097421 */ /* 0x001fe20000010000 */
[----:B------:R-:W-:-:S03]  /*c7a0*/  FMUL.FTZ R25, R25, R10 ;  /* 0x0000000a19197220 */ /* 0x000fc60000410000 */
[----:B------:R0:W1:Y:S01]  /*c7b0*/  MUFU.RCP R10, R9 ;  /* 0x00000009000a7308 */ /* 0x0000620000001000 */
[----:B------:R1:W-:Y:S01]  /*c7c0*/  STL [R1+0x1e4], R4 ;  /* 0x0001e40401007387 */ /* 0x0003e20000100800 */
[----:B0-----:R-:W-:Y:S02]  /*c7d0*/  SHF.L.U32 R9, R36, 0x10, RZ ;  /* 0x0000001024097819 */ /* 0x001fe400000006ff */
[----:B----4-:R-:W-:Y:S02]  /*c7e0*/  SHF.L.U32 R24, R17, 0x10, RZ ;  /* 0x0000001011187819 */ /* 0x010fe400000006ff */
[----:B------:R-:W4:Y:S01]  /*c7f0*/  LDL.LU R17, [R1+0x11c] ;  /* 0x00011c0001117983 */ /* 0x000f220000300800 */
        /* <DEDUP_REMOVED lines=10> */
[----:B------:R3:W0:Y:S02]  /*c8a0*/  MUFU.RCP R10, R9 ;  /* 0x00000009000a7308 */ /* 0x0006240000001000 */
[----:B---3--:R-:W-:Y:S01]  /*c8b0*/  SHF.L.U32 R9, R18, 0x10, RZ ;  /* 0x0000001012097819 */ /* 0x008fe200000006ff */
[----:B------:R1:W-:Y:S04]  /*c8c0*/  STL [R1+0x120], R7 ;  /* 0x0001200701007387 */ /* 0x0003e80000100800 */
[----:B-1----:R-:W3:Y:S01]  /*c8d0*/  LDL.LU R7, [R1+0x35c] ;  /* 0x00035c0001077983 */ /* 0x002ee20000300800 */
[----:B--2---:R-:W-:-:S03]  /*c8e0*/  SHF.L.U32 R18, R16, 0x10, RZ ;  /* 0x0000001010127819 */ /* 0x004fc600000006ff */
[----:B------:R-:W2:Y:S01]  /*c8f0*/  LDL.LU R16, [R1+0x34c] ;  /* 0x00034c0001107983 */ /* 0x000ea20000300800 */
        /* <DEDUP_REMOVED lines=24> */
[----:B------:R4:W0:Y:S01]  /*ca80*/  MUFU.RCP R10, R9 ;  /* 0x00000009000a7308 */ /* 0x0008220000001000 */
[----:B------:R-:W-:Y:S02]  /*ca90*/  SHF.L.U32 R13, R21, 0x10, RZ ;  /* 0x00000010150d7819 */ /* 0x000fe400000006ff */
[----:B------:R-:W3:Y:S01]  /*caa0*/  LDL.LU R21, [R1+0x364] ;  /* 0x0003640001157983 */ /* 0x000ee20000300800 */
[----:B----4-:R-:W-:-:S03]  /*cab0*/  SHF.L.U32 R9, R17, 0x10, RZ ;  /* 0x0000001011097819 */ /* 0x010fc600000006ff */
[----:B------:R-:W4:Y:S01]  /*cac0*/  LDL.LU R17, [R1+0x360] ;  /* 0x0003600001117983 */ /* 0x000f220000300800 */
[----:B------:R-:W-:Y:S01]  /*cad0*/  SHF.L.U32 R23, R23, 0x10, RZ ;  /* 0x0000001017177819 */ /* 0x000fe200000006ff */
[----:B------:R-:W-:Y:S02]  /*cae0*/  FADD.FTZ R9, R9, -UR28 ;  /* 0x8000001c09097e21 */ /* 0x000fe40008010000 */
        /* <DEDUP_REMOVED lines=8> */
[----:B------:R1:W-:Y:S01]  /*cb70*/  STL [R1+0x3c8], R20 ;  /* 0x0003c81401007387 */ /* 0x0003e20000100800 */
[----:B------:R-:W-:-:S03]  /*cb80*/  FMUL.FTZ R23, R23, R10 ;  /* 0x0000000a17177220 */ /* 0x000fc60000410000 */
[----:B-1----:R-:W4:Y:S01]  /*cb90*/  LDL.LU R20, [R1+0x368] ;  /* 0x0003680001147983 */ /* 0x002f220000300800 */
[----:B0-----:R-:W-:-:S04]  /*cba0*/  FADD.FTZ R9, R9, 1 ;  /* 0x3f80000009097421 */ /* 0x001fc80000010000 */
[----:B------:R-:W0:Y:S01]  /*cbb0*/  MUFU.RCP R10, R9 ;  /* 0x00000009000a7308 */ /* 0x000e220000001000 */
[----:B------:R1:W-:Y:S01]  /*cbc0*/  STL [R1+0x1d4], R4 ;  /* 0x0001d40401007387 */ /* 0x0003e20000100800 */
[----:B0-----:R-:W-:Y:S01]  /*cbd0*/  FMUL.FTZ R13, R13, R10 ;  /* 0x0000000a0d0d7220 */ /* 0x001fe20000410000 */
[----:B------:R-:W-:-:S04]  /*cbe0*/  FADD.FTZ R10, -R10, 1 ;  /* 0x3f8000000a0a7421 */ /* 0x000fc80000010100 */
[----:B------:R-:W-:-:S04]  /*cbf0*/  FFMA.FTZ R10, R8, R10, 1 ;  /* 0x3f800000080a7423 */ /* 0x000fc8000001000a */
[----:B------:R-:W-:Y:S01]  /*cc00*/  FMUL.FTZ R13, R13, R10 ;  /* 0x0000000a0d0d7220 */ /* 0x000fe20000410000 */
[----:B--2---:R-:W-:Y:S02]  /*cc10*/  SHF.L.U32 R9, R16, 0x10, RZ ;  /* 0x0000001010097819 */ /* 0x004fe400000006ff */
[----:B------:R-:W2:Y:S03]  /*cc20*/  LDL.LU R16, [R1+0x36c] ;  /* 0x00036c0001107983 */ /* 0x000ea60000300800 */
[----:B------:R-:W-:-:S04]  /*cc30*/  FADD.FTZ R9, R9, -UR28 ;  /* 0x8000001c09097e21 */ /* 0x000fc80008010000 */
[----:B-1----:R-:W-:-:S04]  /*cc40*/  FMUL.FTZ R4, R9, UR16 ;  /* 0x0000001009047c20 */ /* 0x002fc80008410000 */
[----:B------:R-:W-:-:S04]  /*cc50*/  FFMA.FTZ R8, R2, R4, R5 ;  /* 0x0000000402087223 */ /* 0x000fc80000010005 */
[----:B------:R-:W-:-:S06]  /*cc60*/  FMUL.FTZ R9, R8, -1.4426950216293334961 ;  /* 0xbfb8aa3b08097820 */ /* 0x000fcc0000410000 */
[----:B------:R-:W0:Y:S02]  /*cc70*/  MUFU.EX2 R9, R9 ;  /* 0x0000000900097308 */ /* 0x000e240000000800 */
[----:B0-----:R-:W-:-:S04]  /*cc80*/  FADD.FTZ R9, R9, 1 ;  /* 0x3f80000009097421 */ /* 0x001fc80000010000 */
[----:B------:R3:W0:Y:S02]  /*cc90*/  MUFU.RCP R10, R9 ;  /* 0x00000009000a7308 */ /* 0x0006240000001000 */
[----:B---3--:R-:W-:Y:S02]  /*cca0*/  SHF.L.U32 R9, R7, 0x10, RZ ;  /* 0x0000001007097819 */ /* 0x008fe400000006ff */
[----:B------:R-:W3:Y:S01]  /*ccb0*/  LDL.LU R7, [R1+0x374] ;  /* 0x0003740001077983 */ /* 0x000ee20000300800 */
[----:B------:R-:W-:Y:S02]  /*ccc0*/  SHF.L.U32 R22, R22, 0x10, RZ ;  /* 0x0000001016167819 */ /* 0x000fe400000006ff */
[----:B------:R-:W-:Y:S01]  /*ccd0*/  FADD.FTZ R9, R9, -UR28 ;  /* 0x8000001c09097e21 */ /* 0x000fe20008010000 */
[----:B------:R1:W-:Y:S02]  /*cce0*/  STL [R1+0x1d0], R4 ;  /* 0x0001d00401007387 */ /* 0x0003e40000100800 */
[----:B0-----:R-:W-:Y:S01]  /*ccf0*/  FMUL.FTZ R22, R22, R10 ;  /* 0x0000000a16167220 */ /* 0x001fe20000410000 */
[----:B------:R-:W-:Y:S01]  /*cd00*/  FADD.FTZ R10, -R10, 1 ;  /* 0x3f8000000a0a7421 */ /* 0x000fe20000010100 */
[----:B-1----:R-:W-:-:S03]  /*cd10*/  FMUL.FTZ R4, R9, UR16 ;  /* 0x0000001009047c20 */ /* 0x002fc60008410000 */
[----:B------:R-:W-:Y:S01]  /*cd20*/  FFMA.FTZ R10, R8, R10, 1 ;  /* 0x3f800000080a7423 */ /* 0x000fe2000001000a */
[----:B------:R-:W-:-:S04]  /*cd30*/  FFMA.FTZ R8, R0, R4, R3 ;  /* 0x0000000400087223 */ /* 0x000fc80000010003 */
[----:B------:R-:W-:-:S06]  /*cd40*/  FMUL.FTZ R9, R8, -1.4426950216293334961 ;  /* 0xbfb8aa3b08097820 */ /* 0x000fcc0000410000 */
[----:B------:R-:W0:Y:S02]  /*cd50*/  MUFU.EX2 R9, R9 ;  /* 0x0000000900097308 */ /* 0x000e240000000800 */
[----:B0-----:R-:W-:-:S04]  /*cd60*/  FADD.FTZ R9, R9, 1 ;  /* 0x3f80000009097421 */ /* 0x001fc80000010000 */
[----:B------:R4:W0:Y:S01]  /*cd70*/  MUFU.RCP R11, R9 ;  /* 0x00000009000b7308 */ /* 0x0008220000001000 */
[----:B------:R-:W-:Y:S01]  /*cd80*/  FMUL.FTZ R22, R22, R10 ;  /* 0x0000000a16167220 */ /* 0x000fe20000410000 */
[----:B------:R-:W-:Y:S01]  /*cd90*/  SHF.L.U32 R10, R21, 0x10, RZ ;  /* 0x00000010150a7819 */ /* 0x000fe200000006ff */
[----:B------:R1:W-:Y:S04]  /*cda0*/  STL [R1+0x178], R6 ;  /* 0x0001780601007387 */ /* 0x0003e80000100800 */
[----:B------:R-:W3:Y:S04]  /*cdb0*/  LDL.LU R21, [R1+0x37c] ;  /* 0x00037c0001157983 */ /* 0x000ee80000300800 */
[----:B-1----:R-:W3:Y:S01]  /*cdc0*/  LDL.LU R6, [R1+0x378] ;  /* 0x0003780001067983 */ /* 0x002ee20000300800 */
[----:B----4-:R-:W-:-:S03]  /*cdd0*/  SHF.L.U32 R9, R17, 0x10, RZ ;  /* 0x0000001011097819 */ /* 0x010fc600000006ff */
[----:B------:R-:W4:Y:S01]  /*cde0*/  LDL.LU R17, [R1+0x370] ;  /* 0x0003700001117983 */ /* 0x000f220000300800 */
[----:B------:R-:W-:Y:S01]  /*cdf0*/  FADD.FTZ R10, R10, -UR28 ;  /* 0x8000001c0a0a7e21 */ /* 0x000fe20008010000 */
[----:B0-----:R-:W-:Y:S02]  /*ce00*/  FMUL.FTZ R9, R9, R11 ;  /* 0x0000000b09097220 */ /* 0x001fe40000410000 */
        /* <DEDUP_REMOVED lines=31> */
[----:B------:R1:W-:Y:S03]  /*d000*/  STL [R1+0x1a4], R4 ;  /* 0x0001a40401007387 */ /* 0x0003e60000100800 */
[----:B-1----:R-:W-:-:S04]  /*d010*/  FMUL.FTZ R4, R10, UR16 ;  /* 0x000000100a047c20 */ /* 0x002fc80008410000 */
[----:B------:R-:W-:Y:S01]  /*d020*/  FFMA.FTZ R10, R2, R4, R5 ;  /* 0x00000004020a7223 */ /* 0x000fe20000010005 */
[----:B----4-:R-:W-:-:S05]  /*d030*/  SHF.L.U32 R17, R17, 0x10, RZ ;  /* 0x0000001011117819 */ /* 0x010fca00000006ff */
[----:B0-----:R-:W-:Y:S01]  /*d040*/  FMUL.FTZ R17, R17, R11 ;  /* 0x0000000b11117220 */ /* 0x001fe20000410000 */
        /* <DEDUP_REMOVED lines=10> */
[----:B------:R-:W4:Y:S03]  /*d0f0*/  LDL.LU R6, [R1+0x390] ;  /* 0x0003900001067983 */ /* 0x000f260000300800 */
        /* <DEDUP_REMOVED lines=15> */
[----:B0-----:R-:W4:Y:S04]  /*d1f0*/  LDL.LU R4, [R1+0x39c] ;  /* 0x00039c0001047983 */ /* 0x001f280000300800 */
[----:B-1----:R-:W4:Y:S01]  /*d200*/  LDL.LU R31, [R1+0x398] ;  /* 0x00039800011f7983 */ /* 0x002f220000300800 */
[----:B--2---:R-:W-:-:S05]  /*d210*/  SHF.L.U32 R16, R16, 0x10, RZ ;  /* 0x0000001010107819 */ /* 0x004fca00000006ff */
[----:B------:R-:W-:Y:S01]  /*d220*/  FMUL.FTZ R16, R16, R12 ;  /* 0x0000000c10107220 */ /* 0x000fe20000410000 */
        /* <DEDUP_REMOVED lines=8> */
[----:B---3--:R-:W-:-:S05]  /*d2b0*/  SHF.L.U32 R14, R7, 0x10, RZ ;  /* 0x00000010070e7819 */ /* 0x008fca00000006ff */
        /* <DEDUP_REMOVED lines=18> */
[----:B----4-:R-:W-:-:S05]  /*d3e0*/  SHF.L.U32 R11, R6, 0x10, RZ ;  /* 0x00000010060b7819 */ /* 0x010fca00000006ff */
[----:B------:R-:W-:-:S04]  /*d3f0*/  FADD.FTZ R11, R11, -UR28 ;  /* 0x8000001c0b0b7e21 */ /* 0x000fc80008010000 */
[----:B------:R-:W-:-:S04]  /*d400*/  FMUL.FTZ R6, R11, UR16 ;  /* 0x000000100b067c20 */ /* 0x000fc80008410000 */
[----:B------:R-:W-:-:S04]  /*d410*/  FFMA.FTZ R11, R2, R6, R5 ;  /* 0x00000006020b7223 */ /* 0x000fc80000010005 */
[----:B------:R-:W-:-:S06]  /*d420*/  FMUL.FTZ R10, R11, -1.4426950216293334961 ;  /* 0xbfb8aa3b0b0a7820 */ /* 0x000fcc0000410000 */
[----:B------:R-:W0:Y:S02]  /*d430*/  MUFU.EX2 R10, R10 ;  /* 0x0000000a000a7308 */ /* 0x000e240000000800 */
[----:B0-----:R-:W-:-:S04]  /*d440*/  FADD.FTZ R10, R10, 1 ;  /* 0x3f8000000a0a7421 */ /* 0x001fc80000010000 */
[----:B------:R0:W1:Y:S01]  /*d450*/  MUFU.RCP R36, R10 ;  /* 0x0000000a00247308 */ /* 0x0000620000001000 */
[----:B------:R-:W-:Y:S02]  /*d460*/  SHF.L.U32 R33, R4, 0x10, RZ ;  /* 0x0000001004217819 */ /* 0x000fe400000006ff */
[----:B0-----:R-:W-:-:S03]  /*d470*/  SHF.L.U32 R10, R31, 0x10, RZ ;  /* 0x000000101f0a7819 */ /* 0x001fc600000006ff */
[----:B------:R-:W-:Y:S01]  /*d480*/  FADD.FTZ R33, R33, -UR28 ;  /* 0x8000001c21217e21 */ /* 0x000fe20008010000 */
[----:B------:R0:W-:Y:S03]  /*d490*/  STL [R1+0x3ec], R27 ;  /* 0x0003ec1b01007387 */ /* 0x0001e60000100800 */
[----:B------:R-:W-:Y:S01]  /*d4a0*/  FMUL.FTZ R4, R33, UR16 ;  /* 0x0000001021047c20 */ /* 0x000fe20008410000 */
[----:B-1----:R-:W-:Y:S01]  /*d4b0*/  FMUL.FTZ R10, R10, R36 ;  /* 0x000000240a0a7220 */ /* 0x002fe20000410000 */
[----:B------:R-:W-:Y:S01]  /*d4c0*/  FADD.FTZ R36, -R36, 1 ;  /* 0x3f80000024247421 */ /* 0x000fe20000010100 */
[----:B------:R1:W-:Y:S01]  /*d4d0*/  STL [R1+0x3d0], R15 ;  /* 0x0003d00f01007387 */ /* 0x0003e20000100800 */
[----:B------:R-:W-:Y:S02]  /*d4e0*/  FFMA.FTZ R33, R0, R4, R3 ;  /* 0x0000000400217223 */ /* 0x000fe40000010003 */
[----:B------:R-:W-:Y:S01]  /*d4f0*/  FFMA.FTZ R36, R11, R36, 1 ;  /* 0x3f8000000b247423 */ /* 0x000fe20000010024 */
[----:B0-----:R-:W3:Y:S01]  /*d500*/  LDL.LU R27, [R1+0x110] ;  /* 0x00011000011b7983 */ /* 0x001ee20000300800 */
[----:B------:R-:W-:-:S03]  /*d510*/  FMUL.FTZ R11, R33, -1.4426950216293334961 ;  /* 0xbfb8aa3b210b7820 */ /* 0x000fc60000410000 */
[----:B------:R0:W-:Y:S03]  /*d520*/  STL [R1+0x3d4], R25 ;  /* 0x0003d41901007387 */ /* 0x0001e60000100800 */
[----:B------:R-:W4:Y:S01]  /*d530*/  MUFU.EX2 R11, R11 ;  /* 0x0000000b000b7308 */ /* 0x000f220000000800 */
[----:B------:R-:W-:Y:S01]  /*d540*/  FMUL.FTZ R10, R10, R36 ;  /* 0x000000240a0a7220 */ /* 0x000fe20000410000 */
[----:B-1----:R-:W3:Y:S04]  /*d550*/  LDL.LU R15, [R1+0x358] ;  /* 0x00035800010f7983 */ /* 0x002ee80000300800 */
[----:B------:R1:W-:Y:S04]  /*d560*/  STL [R1+0x3d8], R24 ;  /* 0x0003d81801007387 */ /* 0x0003e80000100800 */
[----:B0-----:R-:W3:Y:S01]  /*d570*/  LDL.LU R25, [R1+0x124] ;  /* 0x0001240001197983 */ /* 0x001ee20000300800 */
[----:B----4-:R-:W-:-:S03]  /*d580*/  FADD.FTZ R11, R11, 1 ;  /* 0x3f8000000b0b7421 */ /* 0x010fc60000010000 */
[----:B------:R-:W-:Y:S01]  /*d590*/  STL [R1+0x3f8], R29 ;  /* 0x0003f81d01007387 */ /* 0x000fe20000100800 */
[----:B------:R2:W0:Y:S03]  /*d5a0*/  MUFU.RCP R36, R11 ;  /* 0x0000000b00247308 */ /* 0x0004260000001000 */
[----:B------:R-:W-:Y:S04]  /*d5b0*/  STL [R1+0x3f4], R28 ;  /* 0x0003f41c01007387 */ /* 0x000fe80000100800 */
[----:B------:R4:W-:Y:S04]  /*d5c0*/  STL [R1+0x3e8], R26 ;  /* 0x0003e81a01007387 */ /* 0x0009e80000100800 */
[----:B------:R0:W-:Y:S04]  /*d5d0*/  STL [R1+0x3e0], R23 ;  /* 0x0003e01701007387 */ /* 0x0001e80000100800 */
[----:B-1----:R-:W3:Y:S04]  /*d5e0*/  LDL.LU R24, [R1+0x3a8] ;  /* 0x0003a80001187983 */ /* 0x002ee80000300800 */
[----:B----4-:R-:W4:Y:S04]  /*d5f0*/  LDL.LU R26, [R1+0x12c] ;  /* 0x00012c00011a7983 */ /* 0x010f280000300800 */
[----:B------:R-:W4:Y:S04]  /*d600*/  LDL.LU R29, [R1+0x3b0] ;  /* 0x0003b000011d7983 */ /* 0x000f280000300800 */
[----:B0-----:R-:W4:Y:S04]  /*d610*/  LDL.LU R23, [R1+0x3ac] ;  /* 0x0003ac0001177983 */ /* 0x001f280000300800 */
        /* <DEDUP_REMOVED lines=425> */
.L_x_588:
        /* <DEDUP_REMOVED lines=47> */
.L_x_590:
[----:B------:R-:W-:Y:S05]  /*f3a0*/  BSYNC.RECONVERGENT B0 ;  /* 0x0000000000007941 */ /* 0x000fea0003800200 */
.L_x_589:
        /* <DEDUP_REMOVED lines=100> */
.L_x_592:
[----:B------:R-:W-:Y:S05]  /*f9f0*/  BSYNC.RECONVERGENT B0 ;  /* 0x0000000000007941 */ /* 0x000fea0003800200 */
.L_x_591:
        /* <DEDUP_REMOVED lines=162> */
.L_x_594:
[----:B------:R-:W-:Y:S05]  /*10420*/  BSYNC.RECONVERGENT B0 ;  /* 0x0000000000007941 */ /* 0x000fea0003800200 */
.L_x_593:
        /* <DEDUP_REMOVED lines=30> */
.L_x_596:
[----:B------:R-:W-:Y:S05]  /*10610*/  BSYNC.RECONVERGENT B0 ;  /* 0x0000000000007941 */ /* 0x000fea0003800200 */
.L_x_595:
        /* <DEDUP_REMOVED lines=34> */
.L_x_600:
[----:B------:R-:W2:Y:S04]  /*10840*/  LDG.E.STRONG.GPU R10, desc[UR10][R14.64] ;  /* 0x0000000a0e0a7981 */ /* 0x000ea8000c1ef900 */
[----:B--2---:R-:W-:Y:S04]  /*10850*/  CCTL.IVALL ;  /* 0x00000000ff00798f */ /* 0x004fe80002000000 */
[----:B------:R0:W-:Y:S01]  /*10860*/  STL [R1], R10 ;  /* 0x0000000a01007387 */ /* 0x0001e20000100800 */
[----:B------:R-:W-:-:S13]  /*10870*/  ISETP.NE.AND P0, PT, R10, UR5, PT ;  /* 0x000000050a007c0c */ /* 0x000fda000bf05270 */
[----:B0-----:R-:W-:Y:S05]  /*10880*/  @P0 BRA `(.L_x_600) ;  /* 0xfffffffc00ec0947 */ /* 0x001fea000383ffff */
.L_x_599:
[----:B------:R-:W-:Y:S05]  /*10890*/  BSYNC.RECONVERGENT B0 ;  /* 0x0000000000007941 */ /* 0x000fea0003800200 */
.L_x_598:
        /* <DEDUP_REMOVED lines=15> */
.L_x_602:
        /* <DEDUP_REMOVED lines=77> */
.L_x_601:
        /* <DEDUP_REMOVED lines=52> */
.L_x_603:
        /* <DEDUP_REMOVED lines=27> */
.L_x_604:
        /* <DEDUP_REMOVED lines=12> */
.L_x_605:
[----:B------:R-:W-:Y:S05]  /*11410*/  BSYNC.RECONVERGENT B0 ;  /* 0x0000000000007941 */ /* 0x000fea0003800200 */
.L_x_597:
        /* <DEDUP_REMOVED lines=17> */
.L_x_611:
        /* <DEDUP_REMOVED lines=57> */
.L_x_607:
[----:B------:R-:W-:Y:S05]  /*118c0*/  BSYNC.RECONVERGENT B0 ;  /* 0x0000000000007941 */ /* 0x000fea0003800200 */
.L_x_606:
        /* <DEDUP_REMOVED lines=32> */
.L_x_608:
        /* <DEDUP_REMOVED lines=16> */
.L_x_610:
[----:B------:R-:W-:Y:S05]  /*11bd0*/  BSYNC.RECONVERGENT B0 ;  /* 0x0000000000007941 */ /* 0x000fea0003800200 */
.L_x_609:
        /* <DEDUP_REMOVED lines=10> */
.L_x_586:
        /* <DEDUP_REMOVED lines=16> */
.L_x_614:
[----:B------:R-:W-:Y:S05]  /*11d80*/  BSYNC.RECONVERGENT B0 ;  /* 0x0000000000007941 */ /* 0x000fea0003800200 */
.L_x_613:
        /* <DEDUP_REMOVED lines=11> */
.L_x_616:
[----:B------:R-:W2:Y:S04]  /*11e40*/  LDG.E.STRONG.GPU R5, desc[UR10][R2.64] ;  /* 0x0000000a02057981 */ /* 0x000ea8000c1ef900 */
[----:B--2---:R-:W-:Y:S01]  /*11e50*/  CCTL.IVALL ;  /* 0x00000000ff00798f */ /* 0x004fe20002000000 */
[----:B------:R-:W-:Y:S05]  /*11e60*/  YIELD ;  /* 0x0000000000007946 */ /* 0x000fea0003800000 */
[----:B------:R-:W-:-:S13]  /*11e70*/  ISETP.NE.AND P0, PT, R5, R0, PT ;  /* 0x000000000500720c */ /* 0x000fda0003f05270 */
[----:B------:R-:W-:Y:S05]  /*11e80*/  @P0 BRA `(.L_x_616) ;  /* 0xfffffffc00ec0947 */ /* 0x000fea000383ffff */
.L_x_615:
        /* <DEDUP_REMOVED lines=75> */
.L_x_619:
        /* <DEDUP_REMOVED lines=18> */
[----:B--2---:R-:W-:Y:S02]  /*12460*/  F2FP.F16.F32.PACK_AB R27, R8, R27 ;  /* 0x0000001b081b723e */ /* 0x004fe400000000ff */
[----:B------:R-:W-:Y:S02]  /*12470*/  MOV R8, R20 ;  /* 0x0000001400087202 */ /* 0x000fe40000000f00 */
[----:B---3--:R-:W-:Y:S02]  /*12480*/  F2FP.F16.F32.PACK_AB R29, R13, R10 ;  /* 0x0000000a0d1d723e */ /* 0x008fe400000000ff */
        /* <DEDUP_REMOVED lines=8> */
.L_x_618:
[----:B------:R-:W-:Y:S05]  /*12510*/  BSYNC.RECONVERGENT B0 ;  /* 0x0000000000007941 */ /* 0x000fea0003800200 */
.L_x_617:
        /* <DEDUP_REMOVED lines=10> */
.L_x_620:
        /* <DEDUP_REMOVED lines=21> */
[----:B----4-:R-:W-:Y:S02]  /*12710*/  F2FP.F16.F32.PACK_AB R31, R7, R4 ;  /* 0x00000004071f723e */ /* 0x010fe400000000ff */
[----:B------:R-:W-:-:S04]  /*12720*/  IADD3 R4, P1, PT, R14, UR4, RZ ;  /* 0x000000040e047c10 */ /* 0x000fc8000ff3e0ff */
[----:B------:R-:W-:Y:S02]  /*12730*/  IADD3.X R5, PT, PT, R5, UR5, RZ, P1, !PT ;  /* 0x0000000505057c10 */ /* 0x000fe40008ffe4ff */
[----:B-----5:R-:W-:Y:S02]  /*12740*/  F2FP.F16.F32.PACK_AB R33, R11, R8 ;  /* 0x000000080b21723e */ /* 0x020fe400000000ff */
        /* <DEDUP_REMOVED lines=56> */
[----:B---3--:R-:W-:Y:S02]  /*12ad0*/  F2FP.F16.F32.PACK_AB R11, R11, R4 ;  /* 0x000000040b0b723e */ /* 0x008fe400000000ff */
[----:B-----5:R-:W-:-:S03]  /*12ae0*/  F2FP.F16.F32.PACK_AB R5, R9, R6 ;  /* 0x000000060905723e */ /* 0x020fc600000000ff */
[----:B------:R4:W-:Y:S04]  /*12af0*/  STG.E desc[UR10][R30.64], R11 ;  /* 0x0000000b1e007986 */ /* 0x0009e8000c10190a */
[----:B------:R4:W-:Y:S02]  /*12b00*/  STG.E desc[UR10][R28.64], R5 ;  /* 0x000000051c007986 */ /* 0x0009e4000c10190a */
[----:B------:R-:W-:Y:S05]  /*12b10*/  @P0 BRA `(.L_x_620) ;  /* 0xfffffff800a80947 */ /* 0x000fea000383ffff */
[----:B------:R-:W-:Y:S05]  /*12b20*/  EXIT ;  /* 0x000000000000794d */ /* 0x000fea0003800000 */
.L_x_621:
        /* <DEDUP_REMOVED lines=13> */
.L_x_4504:


//--------------------- .text._Z35group_norm_nhwc_bwd_one_pass_kernelI11Fp16IOFp32WLi64ELi96ELi768EEv26Group_norm_nhwc_bwd_params --------------------------
	.section	.text._Z35group_norm_nhwc_bwd_one_pass_kernelI11Fp16IOFp32WLi64ELi96ELi768EEv26Group_norm_nhwc_bwd_params,"ax",@progbits
	.align	128
        .global         _Z35group_norm_nhwc_bwd_one_pass_kernelI11Fp16IOFp32WLi64ELi96ELi768EEv26Group_norm_nhwc_bwd_params
        .type           _Z35group_norm_nhwc_bwd_one_pass_kernelI11Fp16IOFp32WLi64ELi96ELi768EEv26Group_norm_nhwc_bwd_params,@function
        .size           _Z35group_norm_nhwc_bwd_one_pass_kernelI11Fp16IOFp32WLi64ELi96ELi768EEv26Group_norm_nhwc_bwd_params,(.L_x_4505 - _Z35group_norm_nhwc_bwd_one_pass_kernelI11Fp16IOFp32WLi64ELi96ELi768EEv26Group_norm_nhwc_bwd_params)
        .other          _Z35group_norm_nhwc_bwd_one_pass_kernelI11Fp16IOFp32WLi64ELi96ELi768EEv26Group_norm_nhwc_bwd_params,@"STO_CUDA_ENTRY STV_DEFAULT"
_Z35group_norm_nhwc_bwd_one_pass_kernelI11Fp16IOFp32WLi64ELi96ELi768EEv26Group_norm_nhwc_bwd_params:
.text._Z35group_norm_nhwc_bwd_one_pass_kernelI11Fp16IOFp32WLi64ELi96ELi768EEv26Group_norm_nhwc_bwd_params:
        /* <DEDUP_REMOVED lines=32> */
.L_x_653:
        /* <DEDUP_REMOVED lines=47> */
[----:B------:R-:W-:Y:S02]  /*04f0*/  SEL R13, R13, R10, !P4 ;  /* 0x0000000a0d0d7207 */ /* 0x000fe40006000000 */
[----:B------:R-:W-:Y:S02]  /*0500*/  ISETP.GE.U32.AND P3, PT, R45, UR12, PT ;  /* 0x0000000c2d007c0c */ /* 0x000fe4000bf66070 */
[----:B------:R-:W-:-:S02]  /*0510*/  IADD3 R50, P0, PT, R15, R6, RZ ;  /* 0x000000060f327210 */ /* 0x000fc40007f1e0ff */
[----:B------:R-:W-:Y:S02]  /*0520*/  SHF.R.S32.HI R6, RZ, 0x1f, R13 ;  /* 0x0000001fff067819 */ /* 0x000fe4000001140d */
[----:B------:R-:W-:Y:S02]  /*0530*/  LEA.HI.X.SX32 R51, R15, RZ, 0x1, P0 ;  /* 0x000000ff0f337211 */ /* 0x000fe400000f0eff */
[----:B------:R-:W-:Y:S01]  /*0540*/  ISETP.GE.U32.AND P0, PT, R46, UR12, PT ;  /* 0x0000000c2e007c0c */ /* 0x000fe2000bf06070 */
[----:B------:R-:W-:Y:S01]  /*0550*/  IMAD R6, R6, UR14, RZ ;  /* 0x0000000e06067c24 */ /* 0x000fe2000f8e02ff */
[----:B------:R-:W-:Y:S01]  /*0560*/  ISETP.GE.AND.EX P3, PT, R9, UR13, PT, P3 ;  /* 0x0000000d09007c0c */ /* 0x000fe2000bf66330 */
[----:B------:R-:W-:Y:S01]  /*0570*/  IMAD.WIDE.U32 R50, R13, UR14, R50 ;  /* 0x0000000e0d327c25 */ /* 0x000fe2000f8e0032 */
[----:B------:R-:W-:-:S03]  /*0580*/  ISETP.GE.AND.EX P0, PT, R7, UR13, PT, P0 ;  /* 0x0000000d07007c0c */ /* 0x000fc6000bf06300 */
[----:B------:R-:W-:Y:S01]  /*0590*/  IMAD R53, R13, UR15, R6 ;  /* 0x0000000f0d357c24 */ /* 0x000fe2000f8e0206 */
[----:B------:R-:W-:Y:S01]  /*05a0*/  @!P1 MOV R52, R50 ;  /* 0x0000003200349202 */ /* 0x000fe20000000f00 */
[----:B------:R-:W2:Y:S01]  /*05b0*/  @!P2 LDC.64 R12, c[0x0][0x3f8] ;  /* 0x0000fe00ff0cab82 */ /* 0x000ea20000000a00 */
[-C--:B0-----:R-:W-:Y:S02]  /*05c0*/  @!P1 IMAD R6, R17, R18.reuse, RZ ;  /* 0x0000001211069224 */ /* 0x081fe400078e02ff */
[----:B------:R-:W-:Y:S02]  /*05d0*/  IADD3 R53, PT, PT, R51, R53, RZ ;  /* 0x0000003533357210 */ /* 0x000fe40007ffe0ff */
[C---:B------:R-:W-:Y:S02]  /*05e0*/  @!P1 IMAD R17, R21.reuse, R19, R6 ;  /* 0x0000001315119224 */ /* 0x040fe400078e0206 */
[----:B------:R-:W-:Y:S02]  /*05f0*/  @!P1 IMAD.WIDE.U32 R14, R21, R18, R52 ;  /* 0x00000012150e9225 */ /* 0x000fe400078e0034 */
[----:B------:R-:W0:Y:S03]  /*0600*/  @!P2 LDC.64 R20, c[0x0][0x3a0] ;  /* 0x0000e800ff14ab82 */ /* 0x000e260000000a00 */
[----:B------:R-:W-:-:S02]  /*0610*/  @!P1 IADD3 R17, PT, PT, R15, R17, RZ ;  /* 0x000000110f119210 */ /* 0x000fc40007ffe0ff */
[C---:B------:R-:W-:Y:S02]  /*0620*/  @!P1 SHF.L.U32 R15, R14.reuse, 0x1, RZ ;  /* 0x000000010e0f9819 */ /* 0x040fe400000006ff */
[----:B------:R-:W-:Y:S01]  /*0630*/  @!P1 SHF.L.U64.HI R6, R14, 0x1, R17 ;  /* 0x000000010e069819 */ /* 0x000fe20000010211 */
[----:B------:R-:W0:Y:S01]  /*0640*/  @!P0 LDC.64 R18, c[0x0][0x3f8] ;  /* 0x0000fe00ff128b82 */ /* 0x000e220000000a00 */
[----:B-1----:R-:W-:Y:S02]  /*0650*/  @!P1 IADD3 R24, P4, PT, R15, R26, RZ ;  /* 0x0000001a0f189210 */ /* 0x002fe40007f9e0ff */
[----:B------:R-:W-:Y:S01]  /*0660*/  @!P2 MOV R26, R50 ;  /* 0x00000032001aa202 */ /* 0x000fe20000000f00 */
[----:B--2---:R-:W-:Y:S01]  /*0670*/  @!P2 IMAD R8, R25, R12, RZ ;  /* 0x0000000c1908a224 */ /* 0x004fe200078e02ff */
[----:B------:R-:W-:-:S03]  /*0680*/  @!P1 IADD3.X R25, PT, PT, R6, R27, RZ, P4, !PT ;  /* 0x0000001b06199210 */ /* 0x000fc600027fe4ff */
[----:B------:R-:W1:Y:S01]  /*0690*/  @!P2 LDC.64 R16, c[0x0][0x398] ;  /* 0x0000e600ff10ab82 */ /* 0x000e620000000a00 */
[----:B------:R-:W-:Y:S01]  /*06a0*/  @!P2 MOV R27, R53 ;  /* 0x00000035001ba202 */ /* 0x000fe20000000f00 */
[C---:B------:R-:W-:Y:S01]  /*06b0*/  @!P2 IMAD R33, R31.reuse, R13, R8 ;  /* 0x0000000d1f21a224 */ /* 0x040fe200078e0208 */
[----:B------:R2:W5:Y:S01]  /*06c0*/  @!P1 LDG.E R41, desc[UR8][R24.64] ;  /* 0x0000000818299981 */ /* 0x000562000c1e1900 */
[----:B------:R-:W-:-:S04]  /*06d0*/  @!P2 IMAD.WIDE.U32 R26, R31, R12, R26 ;  /* 0x0000000c1f1aa225 */ /* 0x000fc800078e001a */
[----:B---3--:R-:W-:-:S06]  /*06e0*/  IMAD.WIDE R12, R42, 0x8, R28 ;  /* 0x000000082a0c7825 */ /* 0x008fcc00078e021c */
[----:B------:R-:W3:Y:S01]  /*06f0*/  LDG.E.64 R12, desc[UR8][R12.64] ;  /* 0x000000080c0c7981 */ /* 0x000ee2000c1e1b00 */
[----:B----4-:R-:W-:Y:S02]  /*0700*/  @!P1 IADD3 R28, P4, PT, R15, R22, RZ ;  /* 0x000000160f1c9210 */ /* 0x010fe40007f9e0ff */
[----:B------:R-:W-:Y:S01]  /*0710*/  @!P2 IADD3 R31, PT, PT, R27, R33, RZ ;  /* 0x000000211b1fa210 */ /* 0x000fe20007ffe0ff */
[----:B------:R-:W4:Y:S01]  /*0720*/  @!P3 LDC.64 R14, c[0x0][0x3f8] ;  /* 0x0000fe00ff0ebb82 */ /* 0x000f220000000a00 */
[----:B------:R-:W-:Y:S02]  /*0730*/  @!P2 SHF.L.U32 R27, R26, 0x1, RZ ;  /* 0x000000011a1ba819 */ /* 0x000fe400000006ff */
[----:B------:R-:W-:Y:S02]  /*0740*/  @!P1 IADD3.X R29, PT, PT, R6, R23, RZ, P4, !PT ;  /* 0x00000017061d9210 */ /* 0x000fe400027fe4ff */
[----:B------:R-:W-:Y:S02]  /*0750*/  @!P2 SHF.L.U64.HI R6, R26, 0x1, R31 ;  /* 0x000000011a06a819 */ /* 0x000fe4000001021f */
[----:B0-----:R-:W-:Y:S01]  /*0760*/  @!P2 IADD3 R30, P4, PT, R27, R20, RZ ;  /* 0x000000141b1ea210 */ /* 0x001fe20007f9e0ff */
[----:B------:R-:W0:Y:S01]  /*0770*/  @!P0 LDC.64 R22, c[0x0][0x3a0] ;  /* 0x0000e800ff168b82 */ /* 0x000e220000000a00 */
[----:B------:R-:W-:Y:S01]  /*0780*/  @!P0 IMAD R8, R7, R18, RZ ;  /* 0x0000001207088224 */ /* 0x000fe200078e02ff */
[----:B------:R4:W5:Y:S01]  /*0790*/  @!P1 LDG.E R40, desc[UR8][R28.64] ;  /* 0x000000081c289981 */ /* 0x000962000c1e1900 */
[----:B------:R-:W-:-:S02]  /*07a0*/  @!P2 IADD3.X R31, PT, PT, R6, R21, RZ, P4, !PT ;  /* 0x00000015061fa210 */ /* 0x000fc400027fe4ff */
[----:B------:R-:W-:Y:S02]  /*07b0*/  @!P0 MOV R20, R50 ;  /* 0x0000003200148202 */ /* 0x000fe40000000f00 */
[----:B------:R-:W-:Y:S02]  /*07c0*/  @!P0 MOV R21, R53 ;  /* 0x0000003500158202 */ /* 0x000fe40000000f00 */
[----:B-1----:R-:W-:Y:S02]  /*07d0*/  @!P2 IADD3 R16, P1, PT, R27, R16, RZ ;  /* 0x000000101b10a210 */ /* 0x002fe40007f3e0ff */
[----:B------:R-:W1:Y:S01]  /*07e0*/  @!P0 LDC.64 R26, c[0x0][0x398] ;  /* 0x0000e600ff1a8b82 */ /* 0x000e620000000a00 */
[----:B------:R-:W-:Y:S01]  /*07f0*/  ISETP.NE.AND P4, PT, RZ, UR11, PT ;  /* 0x0000000bff007c0c */ /* 0x000fe2000bf85270 */
[C---:B--2---:R-:W-:Y:S02]  /*0800*/  @!P0 IMAD R25, R46.reuse, R19, R8 ;  /* 0x000000132e198224 */ /* 0x044fe400078e0208 */
[----:B------:R-:W-:Y:S01]  /*0810*/  @!P0 IMAD.WIDE.U32 R18, R46, R18, R20 ;  /* 0x000000122e128225 */ /* 0x000fe200078e0014 */
[----:B------:R-:W-:-:S03]  /*0820*/  CS2R R38, SRZ ;  /* 0x0000000000267805 */ /* 0x000fc6000001ff00 */
[----:B------:R-:W2:Y:S01]  /*0830*/  @!P3 LDC.64 R20, c[0x0][0x3a0] ;  /* 0x0000e800ff14bb82 */ /* 0x000ea20000000a00 */
[----:B------:R-:W-:Y:S02]  /*0840*/  @!P0 IADD3 R19, PT, PT, R19, R25, RZ ;  /* 0x0000001913138210 */ /* 0x000fe40007ffe0ff */
[----:B------:R-:W-:Y:S01]  /*0850*/  @!P2 IADD3.X R17, PT, PT, R6, R17, RZ, P1, !PT ;  /* 0x000000110611a210 */ /* 0x000fe20000ffe4ff */
[----:B------:R0:W5:Y:S04]  /*0860*/  @!P2 LDG.E R39, desc[UR8][R30.64] ;  /* 0x000000081e27a981 */ /* 0x000168000c1e1900 */
[----:B------:R-:W2:Y:S01]  /*0870*/  @!P3 LDC.64 R24, c[0x0][0x398] ;  /* 0x0000e600ff18bb82 */ /* 0x000ea20000000a00 */
[C---:B------:R-:W-:Y:S01]  /*0880*/  @!P0 SHF.L.U32 R33, R18.reuse, 0x1, RZ ;  /* 0x0000000112218819 */ /* 0x040fe200000006ff */
[----:B----4-:R-:W-:Y:S01]  /*0890*/  @!P3 IMAD R8, R9, R14, RZ ;  /* 0x0000000e0908b224 */ /* 0x010fe200078e02ff */
[----:B------:R-:W-:Y:S01]  /*08a0*/  @!P0 SHF.L.U64.HI R6, R18, 0x1, R19 ;  /* 0x0000000112068819 */ /* 0x000fe20000010213 */
[----:B------:R4:W5:Y:S04]  /*08b0*/  @!P2 LDG.E R38, desc[UR8][R16.64] ;  /* 0x000000081026a981 */ /* 0x000968000c1e1900 */
[----:B------:R-:W4:Y:S01]  /*08c0*/  LDC.64 R28, c[0x0][0x3a8] ;  /* 0x0000ea00ff1c7b82 */ /* 0x000f220000000a00 */
[----:B0-----:R-:W-:-:S02]  /*08d0*/  @!P3 MOV R30, R50 ;  /* 0x00000032001eb202 */ /* 0x001fc40000000f00 */
[----:B------:R-:W-:-:S05]  /*08e0*/  @!P3 MOV R31, R53 ;  /* 0x00000035001fb202 */ /* 0x000fca0000000f00 */
[----:B------:R-:W0:Y:S01]  /*08f0*/  @P4 LDC.64 R18, c[0x0][0x3b0] ;  /* 0x0000ec00ff124b82 */ /* 0x000e220000000a00 */
[----:B------:R-:W-:Y:S01]  /*0900*/  @!P0 IADD3 R22, P1, PT, R33, R22, RZ ;  /* 0x0000001621168210 */ /* 0x000fe20007f3e0ff */
[C---:B------:R-:W-:Y:S02]  /*0910*/  @!P3 IMAD R35, R45.reuse, R15, R8 ;  /* 0x0000000f2d23b224 */ /* 0x040fe400078e0208 */
[----:B------:R-:W-:Y:S01]  /*0920*/  @!P3 IMAD.WIDE.U32 R14, R45, R14, R30 ;  /* 0x0000000e2d0eb225 */ /* 0x000fe200078e001e */
[C---:B------:R-:W-:Y:S02]  /*0930*/  @!P0 IADD3.X R23, PT, PT, R6.reuse, R23, RZ, P1, !PT ;  /* 0x0000001706178210 */ /* 0x040fe40000ffe4ff */
[----:B-1----:R-:W-:Y:S02]  /*0940*/  @!P0 IADD3 R26, P1, PT, R33, R26, RZ ;  /* 0x0000001a211a8210 */ /* 0x002fe40007f3e0ff */
[----:B------:R-:W-:Y:S02]  /*0950*/  @!P3 IADD3 R31, PT, PT, R15, R35, RZ ;  /* 0x000000230f1fb210 */ /* 0x000fe40007ffe0ff */
[----:B------:R-:W-:-:S02]  /*0960*/  @!P0 IADD3.X R27, PT, PT, R6, R27, RZ, P1, !PT ;  /* 0x0000001b061b8210 */ /* 0x000fc40000ffe4ff */
[----:B------:R-:W-:Y:S02]  /*0970*/  @!P3 SHF.L.U32 R15, R14, 0x1, RZ ;  /* 0x000000010e0fb819 */ /* 0x000fe400000006ff */
[----:B------:R-:W-:Y:S02]  /*0980*/  LOP3.LUT R6, R44, 0xffff, RZ, 0xc0, !PT ;  /* 0x0000ffff2c067812 */ /* 0x000fe400078ec0ff */
[C---:B--2---:R-:W-:Y:S02]  /*0990*/  @!P3 IADD3 R20, P1, PT, R15.reuse, R20, RZ ;  /* 0x000000140f14b210 */ /* 0x044fe40007f3e0ff */
[----:B------:R-:W-:Y:S01]  /*09a0*/  @!P3 IADD3 R24, P2, PT, R15, R24, RZ ;  /* 0x000000180f18b210 */ /* 0x000fe20007f5e0ff */
[----:B------:R-:W-:Y:S01]  /*09b0*/  IMAD R15, R11, 0x60, R6 ;  /* 0x000000600b0f7824 */ /* 0x000fe200078e0206 */
[----:B------:R-:W-:Y:S02]  /*09c0*/  @!P3 SHF.L.U64.HI R14, R14, 0x1, R31 ;  /* 0x000000010e0eb819 */ /* 0x000fe4000001021f */
[----:B------:R-:W-:-:S02]  /*09d0*/  CS2R R36, SRZ ;  /* 0x0000000000247805 */ /* 0x000fc4000001ff00 */
[----:B------:R-:W-:Y:S01]  /*09e0*/  MOV R8, RZ ;  /* 0x000000ff00087202 */ /* 0x000fe20000000f00 */
[C---:B----4-:R-:W-:Y:S01]  /*09f0*/  IMAD.WIDE R16, R15.reuse, 0x4, R28 ;  /* 0x000000040f107825 */ /* 0x050fe200078e021c */
[C---:B------:R-:W-:Y:S02]  /*0a00*/  @!P3 IADD3.X R21, PT, PT, R14.reuse, R21, RZ, P1, !PT ;  /* 0x000000150e15b210 */ /* 0x040fe40000ffe4ff */
[----:B------:R-:W-:Y:S01]  /*0a10*/  @!P3 IADD3.X R25, PT, PT, R14, R25, RZ, P2, !PT ;  /* 0x000000190e19b210 */ /* 0x000fe200017fe4ff */
[----:B0-----:R-:W-:Y:S01]  /*0a20*/  @P4 IMAD.WIDE R18, R15, 0x4, R18 ;  /* 0x000000040f124825 */ /* 0x001fe200078e0212 */
[----:B------:R-:W-:Y:S02]  /*0a30*/  MOV R10, RZ ;  /* 0x000000ff000a7202 */ /* 0x000fe40000000f00 */
[----:B------:R-:W-:Y:S01]  /*0a40*/  CS2R R14, SRZ ;  /* 0x00000000000e7805 */ /* 0x000fe2000001ff00 */
[----:B------:R-:W5:Y:S04]  /*0a50*/  @!P0 LDG.E R36, desc[UR8][R26.64] ;  /* 0x000000081a248981 */ /* 0x000f68000c1e1900 */
[----:B------:R-:W5:Y:S04]  /*0a60*/  @!P3 LDG.E R8, desc[UR8][R20.64] ;  /* 0x000000081408b981 */ /* 0x000f68000c1e1900 */
[----:B------:R-:W5:Y:S04]  /*0a70*/  @!P3 LDG.E R10, desc[UR8][R24.64] ;  /* 0x00000008180ab981 */ /* 0x000f68000c1e1900 */
[----:B------:R-:W5:Y:S04]  /*0a80*/  @P4 LDG.E.64 R14, desc[UR8][R18.64] ;  /* 0x00000008120e4981 */ /* 0x000f68000c1e1b00 */
[----:B------:R-:W5:Y:S04]  /*0a90*/  LDG.E.64 R16, desc[UR8][R16.64] ;  /* 0x0000000810107981 */ /* 0x000f68000c1e1b00 */
[----:B------:R0:W5:Y:S01]  /*0aa0*/  @!P0 LDG.E R37, desc[UR8][R22.64] ;  /* 0x0000000816258981 */ /* 0x000162000c1e1900 */
[----:B------:R-:W-:Y:S01]  /*0ab0*/  UISETP.NE.AND UP0, UPT, UR11, URZ, UPT ;  /* 0x000000ff0b00728c */ /* 0x000fe2000bf05270 */
[----:B---3--:R-:W-:-:S05]  /*0ac0*/  FFMA.FTZ R13, -R12, R12, R13 ;  /* 0x0000000c0c0d7223 */ /* 0x008fca000001010d */
[----:B------:R-:W-:-:S13]  /*0ad0*/  FSETP.GTU.FTZ.AND P1, PT, R13, RZ, PT ;  /* 0x000000ff0d00720b */ /* 0x000fda0003f3c000 */
[----:B0-----:R-:W0:Y:S02]  /*0ae0*/  @P1 LDC R22, c[0x0][0x3c0] ;  /* 0x0000f000ff161b82 */ /* 0x001e240000000800 */
[----:B0-----:R-:W-:Y:S01]  /*0af0*/  @P1 FADD.FTZ R22, R13, R22 ;  /* 0x000000160d161221 */ /* 0x001fe20000010000 */
[----:B------:R-:W-:-:S06]  /*0b00*/  MOV R13, 0x3f800000 ;  /* 0x3f800000000d7802 */ /* 0x000fcc0000000f00 */
[----:B------:R0:W1:Y:S01]  /*0b10*/  @P1 MUFU.RSQ R13, R22 ;  /* 0x00000016000d1308 */ /* 0x0000620000001400 */
[----:B------:R-:W-:Y:S05]  /*0b20*/  BRA.U UP0, `(.L_x_623) ;  /* 0x0000000500247547 */ /* 0x000fea000b800000 */
[--C-:B-----5:R-:W-:Y:S02]  /*0b30*/  HADD2.F32 R21, -RZ, R41.reuse.H0_H0 ;  /* 0x20000029ff157230 */ /* 0x120fe40000004100 */
[----:B------:R-:W-:Y:S02]  /*0b40*/  HADD2.F32 R23, -RZ, R41.H1_H1 ;  /* 0x30000029ff177230 */ /* 0x000fe40000004100 */
[--C-:B------:R-:W-:Y:S02]  /*0b50*/  HADD2.F32 R19, -RZ, R40.reuse.H0_H0 ;  /* 0x20000028ff137230 */ /* 0x100fe40000004100 */
[C---:B------:R-:W-:Y:S01]  /*0b60*/  FADD.FTZ R20, -R12.reuse, R21 ;  /* 0x000000150c147221 */ /* 0x040fe20000010100 */
[----:B------:R-:W-:Y:S02]  /*0b70*/  HADD2.F32 R18, -RZ, R40.H1_H1 ;  /* 0x30000028ff127230 */ /* 0x000fe40000004100 */
[----:B0-----:R-:W-:Y:S01]  /*0b80*/  FADD.FTZ R22, -R12, R23 ;  /* 0x000000170c167221 */ /* 0x001fe20000010100 */
[----:B------:R-:W-:-:S02]  /*0b90*/  HADD2.F32 R27, -RZ, R38.H0_H0 ;  /* 0x20000026ff1b7230 */ /* 0x000fc40000004100 */
[----:B------:R-:W-:Y:S01]  /*0ba0*/  FMUL.FTZ R23, R16, R19 ;  /* 0x0000001310177220 */ /* 0x000fe20000410000 */
[-C--:B-1----:R-:W-:Y:S01]  /*0bb0*/  FMUL.FTZ R20, R20, R13.reuse ;  /* 0x0000000d14147220 */ /* 0x082fe20000410000 */
[----:B------:R-:W-:Y:S01]  /*0bc0*/  FMUL.FTZ R21, R22, R13 ;  /* 0x0000000d16157220 */ /* 0x000fe20000410000 */
[----:B------:R-:W-:Y:S01]  /*0bd0*/  FMUL.FTZ R24, R17, R18 ;  /* 0x0000001211187220 */ /* 0x000fe20000410000 */
[----:B------:R-:W-:Y:S01]  /*0be0*/  FADD.FTZ R25, RZ, R23 ;  /* 0x00000017ff197221 */ /* 0x000fe20000010000 */
[----:B------:R-:W-:Y:S01]  /*0bf0*/  FFMA.FTZ R22, R20, R23, RZ ;  /* 0x0000001714167223 */ /* 0x000fe200000100ff */
[--C-:B------:R-:W-:Y:S02]  /*0c00*/  HADD2.F32 R23, -RZ, R39.reuse.H0_H0 ;  /* 0x20000027ff177230 */ /* 0x100fe40000004100 */
[----:B------:R-:W-:Y:S01]  /*0c10*/  FFMA.FTZ R26, R19, R20, RZ ;  /* 0x00000014131a7223 */ /* 0x000fe200000100ff */
[----:B------:R-:W-:Y:S01]  /*0c20*/  FADD.FTZ R25, R24, R25 ;  /* 0x0000001918197221 */ /* 0x000fe20000010000 */
[----:B------:R-:W-:Y:S01]  /*0c30*/  FFMA.FTZ R22, R21, R24, R22 ;  /* 0x0000001815167223 */ /* 0x000fe20000010016 */
[----:B------:R-:W-:Y:S01]  /*0c40*/  FADD.FTZ R28, RZ, R19 ;  /* 0x00000013ff1c7221 */ /* 0x000fe20000010000 */
[----:B------:R-:W-:Y:S01]  /*0c50*/  FADD.FTZ R24, -R12, R23 ;  /* 0x000000170c187221 */ /* 0x000fe20000010100 */
[----:B------:R-:W-:-:S02]  /*0c60*/  HADD2.F32 R23, -RZ, R39.H1_H1 ;  /* 0x30000027ff177230 */ /* 0x000fc40000004100 */
[----:B------:R-:W-:Y:S01]  /*0c70*/  FMUL.FTZ R30, R16, R27 ;  /* 0x0000001b101e7220 */ /* 0x000fe20000410000 */
[----:B------:R-:W-:Y:S02]  /*0c80*/  HADD2.F32 R20, -RZ, R38.H1_H1 ;  /* 0x30000026ff147230 */ /* 0x000fe40000004100 */
[----:B------:R-:W-:Y:S01]  /*0c90*/  FMUL.FTZ R19, R24, R13 ;  /* 0x0000000d18137220 */ /* 0x000fe20000410000 */
[C---:B------:R-:W-:Y:S01]  /*0ca0*/  FADD.FTZ R28, R27.reuse, R28 ;  /* 0x0000001c1b1c7221 */ /* 0x040fe20000010000 */
[----:B------:R-:W-:Y:S01]  /*0cb0*/  FADD.FTZ R24, -R12, R23 ;  /* 0x000000170c187221 */ /* 0x000fe20000010100 */
[----:B------:R-:W-:Y:S01]  /*0cc0*/  FFMA.FTZ R23, R18, R21, RZ ;  /* 0x0000001512177223 */ /* 0x000fe200000100ff */
[----:B------:R-:W-:Y:S01]  /*0cd0*/  FFMA.FTZ R26, R27, R19, R26 ;  /* 0x000000131b1a7223 */ /* 0x000fe2000001001a */
[----:B------:R-:W-:Y:S01]  /*0ce0*/  FFMA.FTZ R22, R19, R30, R22 ;  /* 0x0000001e13167223 */ /* 0x000fe20000010016 */
[----:B------:R-:W-:Y:S01]  /*0cf0*/  FADD.FTZ R27, RZ, R18 ;  /* 0x00000012ff1b7221 */ /* 0x000fe20000010000 */
[----:B------:R-:W-:Y:S01]  /*0d00*/  FMUL.FTZ R21, R24, R13 ;  /* 0x0000000d18157220 */ /* 0x000fe20000410000 */
[----:B------:R-:W-:-:S02]  /*0d10*/  HADD2.F32 R19, -RZ, R37.H0_H0 ;  /* 0x20000025ff137230 */ /* 0x000fc40000004100 */
[----:B------:R-:W-:Y:S01]  /*0d20*/  FADD.FTZ R25, R25, R30 ;  /* 0x0000001e19197221 */ /* 0x000fe20000010000 */
[C---:B------:R-:W-:Y:S01]  /*0d30*/  FADD.FTZ R27, R20.reuse, R27 ;  /* 0x0000001b141b7221 */ /* 0x040fe20000010000 */
[----:B------:R-:W-:Y:S01]  /*0d40*/  FFMA.FTZ R23, R20, R21, R23 ;  /* 0x0000001514177223 */ /* 0x000fe20000010017 */
[----:B------:R-:W-:Y:S01]  /*0d50*/  FMUL.FTZ R20, R17, R20 ;  /* 0x0000001411147220 */ /* 0x000fe20000410000 */
[--C-:B------:R-:W-:Y:S02]  /*0d60*/  HADD2.F32 R31, -RZ, R36.reuse.H0_H0 ;  /* 0x20000024ff1f7230 */ /* 0x100fe40000004100 */
[----:B------:R-:W-:Y:S01]  /*0d70*/  FADD.FTZ R18, -R12, R19 ;  /* 0x000000130c127221 */ /* 0x000fe20000010100 */
[----:B------:R-:W-:Y:S02]  /*0d80*/  HADD2.F32 R29, -RZ, R37.H1_H1 ;  /* 0x30000025ff1d7230 */ /* 0x000fe40000004100 */
[----:B------:R-:W-:Y:S01]  /*0d90*/  FADD.FTZ R25, R20, R25 ;  /* 0x0000001914197221 */ /* 0x000fe20000010000 */
[----:B------:R-:W-:Y:S01]  /*0da0*/  FFMA.FTZ R22, R21, R20, R22 ;  /* 0x0000001415167223 */ /* 0x000fe20000010016 */
[----:B------:R-:W-:Y:S01]  /*0db0*/  FMUL.FTZ R19, R18, R13 ;  /* 0x0000000d12137220 */ /* 0x000fe20000410000 */
[----:B------:R-:W-:Y:S01]  /*0dc0*/  FMUL.FTZ R24, R16, R31 ;  /* 0x0000001f10187220 */ /* 0x000fe20000410000 */
[----:B------:R-:W-:-:S02]  /*0dd0*/  HADD2.F32 R18, -RZ, R36.H1_H1 ;  /* 0x30000024ff127230 */ /* 0x000fc40000004100 */
[----:B------:R-:W-:Y:S01]  /*0de0*/  FADD.FTZ R20, -R12, R29 ;  /* 0x0000001d0c147221 */ /* 0x000fe20000010100 */
[----:B------:R-:W-:Y:S02]  /*0df0*/  HADD2.F32 R29, -RZ, R8.H0_H0 ;  /* 0x20000008ff1d7230 */ /* 0x000fe40000004100 */
[----:B------:R-:W-:Y:S01]  /*0e00*/  FADD.FTZ R30, R25, R24 ;  /* 0x00000018191e7221 */ /* 0x000fe20000010000 */
[----:B------:R-:W-:Y:S01]  /*0e10*/  FFMA.FTZ R25, R19, R24, R22 ;  /* 0x0000001813197223 */ /* 0x000fe20000010016 */
[----:B------:R-:W-:Y:S01]  /*0e20*/  FMUL.FTZ R21, R17, R18 ;  /* 0x0000001211157220 */ /* 0x000fe20000410000 */
[----:B------:R-:W-:Y:S01]  /*0e30*/  FMUL.FTZ R20, R20, R13 ;  /* 0x0000000d14147220 */ /* 0x000fe20000410000 */
[----:B------:R-:W-:Y:S01]  /*0e40*/  FFMA.FTZ R26, R31, R19, R26 ;  /* 0x000000131f1a7223 */ /* 0x000fe2000001001a */
[----:B------:R-:W-:Y:S02]  /*0e50*/  HADD2.F32 R33, -RZ, R10.H0_H0 ;  /* 0x2000000aff217230 */ /* 0x000fe40000004100 */
[----:B------:R-:W-:Y:S01]  /*0e60*/  FADD.FTZ R22, -R12, R29 ;  /* 0x0000001d0c167221 */ /* 0x000fe20000010100 */
[----:B------:R-:W-:-:S02]  /*0e70*/  HADD2.F32 R19, -RZ, R8.H1_H1 ;  /* 0x30000008ff137230 */ /* 0x000fc40000004100 */
[----:B------:R-:W-:Y:S01]  /*0e80*/  FADD.FTZ R30, R21, R30 ;  /* 0x0000001e151e7221 */ /* 0x000fe20000010000 */
[----:B------:R-:W-:Y:S01]  /*0e90*/  FFMA.FTZ R25, R20, R21, R25 ;  /* 0x0000001514197223 */ /* 0x000fe20000010019 */
[----:B------:R-:W-:Y:S02]  /*0ea0*/  HADD2.F32 R21, -RZ, R10.H1_H1 ;  /* 0x3000000aff157230 */ /* 0x000fe40000004100 */
[----:B------:R-:W-:Y:S01]  /*0eb0*/  FMUL.FTZ R29, R16, R33 ;  /* 0x00000021101d7220 */ /* 0x000fe20000410000 */
[----:B------:R-:W-:Y:S01]  /*0ec0*/  FMUL.FTZ R24, R22, R13 ;  /* 0x0000000d16187220 */ /* 0x000fe20000410000 */
[----:B------:R-:W-:Y:S01]  /*0ed0*/  FADD.FTZ R22, -R12, R19 ;  /* 0x000000130c167221 */ /* 0x000fe20000010100 */
[----:B------:R-:W-:Y:S01]  /*0ee0*/  FADD.FTZ R28, R28, R31 ;  /* 0x0000001f1c1c7221 */ /* 0x000fe20000010000 */
[----:B------:R-:W-:Y:S01]  /*0ef0*/  FADD.FTZ R31, R30, R29 ;  /* 0x0000001d1e1f7221 */ /* 0x000fe20000010000 */
[----:B------:R-:W-:Y:S01]  /*0f00*/  FADD.FTZ R27, R27, R18 ;  /* 0x000000121b1b7221 */ /* 0x000fe20000010000 */
[----:B------:R-:W-:Y:S01]  /*0f10*/  FFMA.FTZ R32, R24, R29, R25 ;  /* 0x0000001d18207223 */ /* 0x000fe20000010019 */
        /* <DEDUP_REMOVED lines=8> */
[----:B------:R-:W-:Y:S01]  /*0fa0*/  FFMA.FTZ R21, R21, R19, R18 ;  /* 0x0000001315157223 */ /* 0x000fe20000010012 */
[----:B------:R-:W-:Y:S06]  /*0fb0*/  BRA `(.L_x_624) ;  /* 0x0000000800407947 */ /* 0x000fec0003800000 */
.L_x_623:
[--C-:B-----5:R-:W-:Y:S02]  /*0fc0*/  HADD2.F32 R19, -RZ, R41.reuse.H0_H0 ;  /* 0x20000029ff137230 */ /* 0x120fe40000004100 */
[----:B------:R-:W-:Y:S02]  /*0fd0*/  HADD2.F32 R21, -RZ, R41.H1_H1 ;  /* 0x30000029ff157230 */ /* 0x000fe40000004100 */
[--C-:B------:R-:W-:Y:S02]  /*0fe0*/  HADD2.F32 R23, -RZ, R39.reuse.H0_H0 ;  /* 0x20000027ff177230 */ /* 0x100fe40000004100 */
[----:B------:R-:W-:Y:S01]  /*0ff0*/  FADD.FTZ R18, -R12, R19 ;  /* 0x000000130c127221 */ /* 0x000fe20000010100 */
[----:B------:R-:W-:Y:S02]  /*1000*/  HADD2.F32 R27, -RZ, R39.H1_H1 ;  /* 0x30000027ff1b7230 */ /* 0x000fe40000004100 */
[----:B------:R-:W-:Y:S02]  /*1010*/  HADD2.F32 R29, -RZ, R37.H0_H0 ;  /* 0x20000025ff1d7230 */ /* 0x000fe40000004100 */
[----:B-1----:R-:W-:Y:S01]  /*1020*/  FMUL.FTZ R19, R18, R13 ;  /* 0x0000000d12137220 */ /* 0x002fe20000410000 */
[C---:B------:R-:W-:Y:S01]  /*1030*/  FADD.FTZ R18, -R12.reuse, R21 ;  /* 0x000000150c127221 */ /* 0x040fe20000010100 */
[----:B------:R-:W-:Y:S01]  /*1040*/  FADD.FTZ R20, -R12, R23 ;  /* 0x000000170c147221 */ /* 0x000fe20000010100 */
[----:B------:R-:W-:-:S02]  /*1050*/  HADD2.F32 R48, -RZ, R40.H1_H1 ;  /* 0x30000028ff307230 */ /* 0x000fc40000004100 */
[--C-:B------:R-:W-:Y:S01]  /*1060*/  FFMA.FTZ R24, R16, R19, R14.reuse ;  /* 0x0000001310187223 */ /* 0x100fe2000001000e */
[-C--:B------:R-:W-:Y:S01]  /*1070*/  FMUL.FTZ R18, R18, R13.reuse ;  /* 0x0000000d12127220 */ /* 0x080fe20000410000 */
[----:B------:R-:W-:Y:S01]  /*1080*/  FMUL.FTZ R21, R20, R13 ;  /* 0x0000000d14157220 */ /* 0x000fe20000410000 */
[----:B------:R-:W-:Y:S01]  /*1090*/  FADD.FTZ R20, -R12, R27 ;  /* 0x0000001b0c147221 */ /* 0x000fe20000010100 */
[----:B------:R-:W-:Y:S01]  /*10a0*/  FMUL.FTZ R23, R24, -1.4426950216293334961 ;  /* 0xbfb8aa3b18177820 */ /* 0x000fe20000410000 */
[----:B------:R-:W-:Y:S01]  /*10b0*/  FFMA.FTZ R25, R17, R18, R15 ;  /* 0x0000001211197223 */ /* 0x000fe2000001000f */
[----:B0-----:R-:W-:Y:S01]  /*10c0*/  FFMA.FTZ R22, R16, R21, R14 ;  /* 0x0000001510167223 */ /* 0x001fe2000001000e */
[----:B------:R-:W-:Y:S01]  /*10d0*/  FMUL.FTZ R20, R20, R13 ;  /* 0x0000000d14147220 */ /* 0x000fe20000410000 */
[----:B------:R-:W-:Y:S01]  /*10e0*/  FADD.FTZ R32, -R12, R29 ;  /* 0x0000001d0c207221 */ /* 0x000fe20000010100 */
[----:B------:R-:W-:Y:S01]  /*10f0*/  FMUL.FTZ R26, R25, -1.4426950216293334961 ;  /* 0xbfb8aa3b191a7820 */ /* 0x000fe20000410000 */
[----:B------:R-:W0:Y:S01]  /*1100*/  MUFU.EX2 R23, R23 ;  /* 0x0000001700177308 */ /* 0x000e220000000800 */
[----:B------:R-:W-:Y:S01]  /*1110*/  FMUL.FTZ R30, R22, -1.4426950216293334961 ;  /* 0xbfb8aa3b161e7820 */ /* 0x000fe20000410000 */
[----:B------:R-:W-:Y:S01]  /*1120*/  FFMA.FTZ R27, R17, R20, R15 ;  /* 0x00000014111b7223 */ /* 0x000fe2000001000f */
[----:B------:R-:W-:-:S02]  /*1130*/  HADD2.F32 R49, -RZ, R40.H0_H0 ;  /* 0x20000028ff317230 */ /* 0x000fc40000004100 */
[----:B------:R-:W1:Y:S04]  /*1140*/  MUFU.EX2 R26, R26 ;  /* 0x0000001a001a7308 */ /* 0x000e680000000800 */
[----:B------:R-:W2:Y:S01]  /*1150*/  MUFU.EX2 R30, R30 ;  /* 0x0000001e001e7308 */ /* 0x000ea20000000800 */
[----:B0-----:R-:W-:Y:S01]  /*1160*/  FADD.FTZ R28, R23, 1 ;  /* 0x3f800000171c7421 */ /* 0x001fe20000010000 */
[----:B------:R-:W-:Y:S01]  /*1170*/  FMUL.FTZ R23, R32, R13 ;  /* 0x0000000d20177220 */ /* 0x000fe20000410000 */
[----:B------:R-:W-:Y:S01]  /*1180*/  FMUL.FTZ R32, R27, -1.4426950216293334961 ;  /* 0xbfb8aa3b1b207820 */ /* 0x000fe20000410000 */
[----:B-1----:R-:W-:-:S03]  /*1190*/  FADD.FTZ R29, R26, 1 ;  /* 0x3f8000001a1d7421 */ /* 0x002fc60000010000 */
[----:B------:R-:W0:Y:S01]  /*11a0*/  MUFU.RCP R28, R28 ;  /* 0x0000001c001c7308 */ /* 0x000e220000001000 */
[----:B------:R-:W-:Y:S01]  /*11b0*/  FFMA.FTZ R26, R16, R23, R14 ;  /* 0x00000017101a7223 */ /* 0x000fe2000001000e */
[----:B--2---:R-:W-:-:S03]  /*11c0*/  FADD.FTZ R30, R30, 1 ;  /* 0x3f8000001e1e7421 */ /* 0x004fc60000010000 */
[----:B------:R-:W-:-:S03]  /*11d0*/  FMUL.FTZ R33, R26, -1.4426950216293334961 ;  /* 0xbfb8aa3b1a217820 */ /* 0x000fc60000410000 */
[----:B------:R-:W1:Y:S08]  /*11e0*/  MUFU.RCP R29, R29 ;  /* 0x0000001d001d7308 */ /* 0x000e700000001000 */
[----:B------:R-:W2:Y:S01]  /*11f0*/  MUFU.EX2 R32, R32 ;  /* 0x0000002000207308 */ /* 0x000ea20000000800 */
[----:B0-----:R-:W-:Y:S01]  /*1200*/  FADD.FTZ R31, -R28, 1 ;  /* 0x3f8000001c1f7421 */ /* 0x001fe20000010100 */
[----:B------:R-:W-:-:S02]  /*1210*/  FMUL.FTZ R28, R49, R28 ;  /* 0x0000001c311c7220 */ /* 0x000fc40000410000 */
[----:B------:R0:W3:Y:S01]  /*1220*/  MUFU.EX2 R35, R33 ;  /* 0x0000002100237308 */ /* 0x0000e20000000800 */
[----:B------:R-:W-:-:S03]  /*1230*/  FFMA.FTZ R31, R24, R31, 1 ;  /* 0x3f800000181f7423 */ /* 0x000fc6000001001f */
[----:B------:R-:W4:Y:S01]  /*1240*/  MUFU.RCP R30, R30 ;  /* 0x0000001e001e7308 */ /* 0x000f220000001000 */
[----:B-1----:R-:W-:Y:S01]  /*1250*/  FADD.FTZ R24, -R29, 1 ;  /* 0x3f8000001d187421 */ /* 0x002fe20000010100 */
[----:B--2---:R-:W-:-:S03]  /*1260*/  FADD.FTZ R34, R32, 1 ;  /* 0x3f80000020227421 */ /* 0x004fc60000010000 */
[----:B0-----:R-:W-:Y:S01]  /*1270*/  FFMA.FTZ R33, R25, R24, 1 ;  /* 0x3f80000019217423 */ /* 0x001fe20000010018 */
[----:B------:R-:W-:Y:S01]  /*1280*/  FMUL.FTZ R24, R48, R29 ;  /* 0x0000001d30187220 */ /* 0x000fe20000410000 */
[----:B------:R-:W-:Y:S01]  /*1290*/  FMUL.FTZ R25, R28, R31 ;  /* 0x0000001f1c197220 */ /* 0x000fe20000410000 */
[----:B---3--:R-:W-:Y:S01]  /*12a0*/  FADD.FTZ R35, R35, 1 ;  /* 0x3f80000023237421 */ /* 0x008fe20000010000 */
[----:B------:R-:W-:Y:S01]  /*12b0*/  HADD2.F32 R31, -RZ, R38.H0_H0 ;  /* 0x20000026ff1f7230 */ /* 0x000fe20000004100 */
[----:B------:R-:W0:Y:S01]  /*12c0*/  MUFU.RCP R34, R34 ;  /* 0x0000002200227308 */ /* 0x000e220000001000 */
[----:B------:R-:W-:Y:S01]  /*12d0*/  FMUL.FTZ R24, R24, R33 ;  /* 0x0000002118187220 */ /* 0x000fe20000410000 */
[----:B------:R-:W-:Y:S02]  /*12e0*/  HADD2.F32 R33, -RZ, R37.H1_H1 ;  /* 0x30000025ff217230 */ /* 0x000fe40000004100 */
[----:B----4-:R-:W-:-:S03]  /*12f0*/  FADD.FTZ R29, -R30, 1 ;  /* 0x3f8000001e1d7421 */ /* 0x010fc60000010100 */
[----:B------:R-:W-:Y:S01]  /*1300*/  FADD.FTZ R28, -R12, R33 ;  /* 0x000000210c1c7221 */ /* 0x000fe20000010100 */
[----:B------:R-:W1:Y:S01]  /*1310*/  MUFU.RCP R35, R35 ;  /* 0x0000002300237308 */ /* 0x000e620000001000 */
[----:B------:R-:W-:Y:S01]  /*1320*/  FMUL.FTZ R30, R31, R30 ;  /* 0x0000001e1f1e7220 */ /* 0x000fe20000410000 */
[----:B------:R-:W-:Y:S01]  /*1330*/  FFMA.FTZ R29, R22, R29, 1 ;  /* 0x3f800000161d7423 */ /* 0x000fe2000001001d */
[----:B------:R-:W-:Y:S01]  /*1340*/  FMUL.FTZ R22, R28, R13 ;  /* 0x0000000d1c167220 */ /* 0x000fe20000410000 */
[----:B------:R-:W-:Y:S02]  /*1350*/  HADD2.F32 R31, -RZ, R38.H1_H1 ;  /* 0x30000026ff1f7230 */ /* 0x000fe40000004100 */
[----:B------:R-:W-:Y:S01]  /*1360*/  FMUL.FTZ R30, R30, R29 ;  /* 0x0000001d1e1e7220 */ /* 0x000fe20000410000 */
[----:B------:R-:W-:Y:S01]  /*1370*/  FFMA.FTZ R29, R17, R22, R15 ;  /* 0x00000016111d7223 */ /* 0x000fe2000001000f */
[----:B0-----:R-:W-:-:S03]  /*1380*/  FADD.FTZ R28, -R34, 1 ;  /* 0x3f800000221c7421 */ /* 0x001fc60000010100 */
[----:B------:R-:W-:Y:S01]  /*1390*/  FMUL.FTZ R32, R29, -1.4426950216293334961 ;  /* 0xbfb8aa3b1d207820 */ /* 0x000fe20000410000 */
[----:B------:R-:W-:Y:S01]  /*13a0*/  FMUL.FTZ R31, R31, R34 ;  /* 0x000000221f1f7220 */ /* 0x000fe20000410000 */
[----:B------:R-:W-:-:S04]  /*13b0*/  FFMA.FTZ R28, R27, R28, 1 ;  /* 0x3f8000001b1c7423 */ /* 0x000fc8000001001c */
[----:B------:R-:W0:Y:S01]  /*13c0*/  MUFU.EX2 R32, R32 ;  /* 0x0000002000207308 */ /* 0x000e220000000800 */
[----:B-1----:R-:W-:Y:S01]  /*13d0*/  FADD.FTZ R27, -R35, 1 ;  /* 0x3f800000231b7421 */ /* 0x002fe20000010100 */
[----:B------:R-:W-:-:S03]  /*13e0*/  FMUL.FTZ R31, R31, R28 ;  /* 0x0000001c1f1f7220 */ /* 0x000fc60000410000 */
[----:B------:R-:W-:Y:S01]  /*13f0*/  FFMA.FTZ R49, R26, R27, 1 ;  /* 0x3f8000001a317423 */ /* 0x000fe2000001001b */
[----:B------:R-:W-:Y:S02]  /*1400*/  HADD2.F32 R27, -RZ, R8.H0_H0 ;  /* 0x20000008ff1b7230 */ /* 0x000fe40000004100 */
[----:B------:R-:W-:-:S03]  /*1410*/  HADD2.F32 R26, -RZ, R36.H0_H0 ;  /* 0x20000024ff1a7230 */ /* 0x000fc60000004100 */
[----:B------:R-:W-:Y:S02]  /*1420*/  FADD.FTZ R34, -R12, R27 ;  /* 0x0000001b0c227221 */ /* 0x000fe40000010100 */
[----:B------:R-:W-:Y:S01]  /*1430*/  FMUL.FTZ R26, R26, R35 ;  /* 0x000000231a1a7220 */ /* 0x000fe20000410000 */
[----:B0-----:R-:W-:Y:S01]  /*1440*/  FADD.FTZ R33, R32, 1 ;  /* 0x3f80000020217421 */ /* 0x001fe20000010000 */
[----:B------:R-:W-:Y:S01]  /*1450*/  FMUL.FTZ R27, R34, R13 ;  /* 0x0000000d221b7220 */ /* 0x000fe20000410000 */
[----:B------:R-:W-:Y:S02]  /*1460*/  HADD2.F32 R32, -RZ, R36.H1_H1 ;  /* 0x30000024ff207230 */ /* 0x000fe40000004100 */
[----:B------:R-:W-:Y:S01]  /*1470*/  FMUL.FTZ R26, R26, R49 ;  /* 0x000000311a1a7220 */ /* 0x000fe20000410000 */
[----:B------:R-:W-:Y:S01]  /*1480*/  FFMA.FTZ R35, R16, R27, R14 ;  /* 0x0000001b10237223 */ /* 0x000fe2000001000e */
[----:B------:R-:W0:Y:S03]  /*1490*/  MUFU.RCP R33, R33 ;  /* 0x0000002100217308 */ /* 0x000e260000001000 */
[----:B------:R-:W-:-:S06]  /*14a0*/  FMUL.FTZ R34, R35, -1.4426950216293334961 ;  /* 0xbfb8aa3b23227820 */ /* 0x000fcc0000410000 */
[----:B------:R-:W1:Y:S01]  /*14b0*/  MUFU.EX2 R34, R34 ;  /* 0x0000002200227308 */ /* 0x000e620000000800 */
[----:B0-----:R-:W-:-:S04]  /*14c0*/  FADD.FTZ R28, -R33, 1 ;  /* 0x3f800000211c7421 */ /* 0x001fc80000010100 */
[----:B------:R-:W-:Y:S01]  /*14d0*/  FFMA.FTZ R29, R29, R28, 1 ;  /* 0x3f8000001d1d7423 */ /* 0x000fe2000001001c */
[----:B-1----:R-:W-:Y:S01]  /*14e0*/  FADD.FTZ R48, R34, 1 ;  /* 0x3f80000022307421 */ /* 0x002fe20000010000 */
[----:B------:R-:W-:Y:S01]  /*14f0*/  FMUL.FTZ R28, R32, R33 ;  /* 0x00000021201c7220 */ /* 0x000fe20000410000 */
[----:B------:R-:W-:-:S03]  /*1500*/  FMUL.FTZ R32, R16, R25 ;  /* 0x0000001910207220 */ /* 0x000fc60000410000 */
[----:B------:R-:W-:Y:S01]  /*1510*/  FMUL.FTZ R28, R28, R29 ;  /* 0x0000001d1c1c7220 */ /* 0x000fe20000410000 */
[----:B------:R-:W0:Y:S01]  /*1520*/  MUFU.RCP R48, R48 ;  /* 0x0000003000307308 */ /* 0x000e220000001000 */
[----:B------:R-:W-:Y:S01]  /*1530*/  FFMA.FTZ R33, R19, R32, RZ ;  /* 0x0000002013217223 */ /* 0x000fe200000100ff */
[----:B------:R-:W-:Y:S01]  /*1540*/  FMUL.FTZ R29, R17, R24 ;  /* 0x00000018111d7220 */ /* 0x000fe20000410000 */
[----:B------:R-:W-:-:S03]  /*1550*/  FADD.FTZ R32, RZ, R32 ;  /* 0x00000020ff207221 */ /* 0x000fc60000010000 */
[----:B------:R-:W-:Y:S01]  /*1560*/  FFMA.FTZ R34, R18, R29, R33 ;  /* 0x0000001d12227223 */ /* 0x000fe20000010021 */
[----:B------:R-:W-:Y:S01]  /*1570*/  FADD.FTZ R33, R29, R32 ;  /* 0x000000201d217221 */ /* 0x000fe20000010000 */
[----:B------:R-:W-:Y:S02]  /*1580*/  HADD2.F32 R29, -RZ, R10.H0_H0 ;  /* 0x2000000aff1d7230 */ /* 0x000fe40000004100 */
[----:B0-----:R-:W-:-:S03]  /*1590*/  FADD.FTZ R32, -R48, 1 ;  /* 0x3f80000030207421 */ /* 0x001fc60000010100 */
[----:B------:R-:W-:Y:S01]  /*15a0*/  FMUL.FTZ R29, R29, R48 ;  /* 0x000000301d1d7220 */ /* 0x000fe20000410000 */
[----:B------:R-:W-:Y:S01]  /*15b0*/  FFMA.FTZ R32, R35, R32, 1 ;  /* 0x3f80000023207423 */ /* 0x000fe20000010020 */
[----:B------:R-:W-:-:S03]  /*15c0*/  HADD2.F32 R35, -RZ, R8.H1_H1 ;  /* 0x30000008ff237230 */ /* 0x000fc60000004100 */
[----:B------:R-:W-:Y:S01]  /*15d0*/  FMUL.FTZ R29, R29, R32 ;  /* 0x000000201d1d7220 */ /* 0x000fe20000410000 */
[----:B------:R-:W-:Y:S01]  /*15e0*/  FFMA.FTZ R32, R19, R25, RZ ;  /* 0x0000001913207223 */ /* 0x000fe200000100ff */
[----:B------:R-:W-:Y:S01]  /*15f0*/  FADD.FTZ R19, RZ, R25 ;  /* 0x00000019ff137221 */ /* 0x000fe20000010000 */
[----:B------:R-:W-:Y:S01]  /*1600*/  FADD.FTZ R48, -R12, R35 ;  /* 0x000000230c307221 */ /* 0x000fe20000010100 */
[-C--:B------:R-:W-:Y:S01]  /*1610*/  FMUL.FTZ R25, R16, R30.reuse ;  /* 0x0000001e10197220 */ /* 0x080fe20000410000 */
[----:B------:R-:W-:Y:S01]  /*1620*/  FFMA.FTZ R35, R21, R30, R32 ;  /* 0x0000001e15237223 */ /* 0x000fe20000010020 */
[----:B------:R-:W-:Y:S01]  /*1630*/  FADD.FTZ R19, R19, R30 ;  /* 0x0000001e13137221 */ /* 0x000fe20000010000 */
[----:B------:R-:W-:Y:S01]  /*1640*/  FMUL.FTZ R30, R48, R13 ;  /* 0x0000000d301e7220 */ /* 0x000fe20000410000 */
[----:B------:R-:W-:Y:S01]  /*1650*/  FFMA.FTZ R34, R21, R25, R34 ;  /* 0x0000001915227223 */ /* 0x000fe20000010022 */
[----:B------:R-:W-:Y:S01]  /*1660*/  FADD.FTZ R32, R33, R25 ;  /* 0x0000001921207221 */ /* 0x000fe20000010000 */
[----:B------:R-:W-:Y:S01]  /*1670*/  FFMA.FTZ R21, R18, R24, RZ ;  /* 0x0000001812157223 */ /* 0x000fe200000100ff */
[----:B------:R-:W-:Y:S01]  /*1680*/  FFMA.FTZ R48, R17, R30, R15 ;  /* 0x0000001e11307223 */ /* 0x000fe2000001000f */
[----:B------:R-:W-:Y:S01]  /*1690*/  FADD.FTZ R24, RZ, R24 ;  /* 0x00000018ff187221 */ /* 0x000fe20000010000 */
[----:B------:R-:W-:-:S02]  /*16a0*/  HADD2.F32 R33, -RZ, R10.H1_H1 ;  /* 0x3000000aff217230 */ /* 0x000fc40000004100 */
[----:B------:R-:W-:Y:S01]  /*16b0*/  FFMA.FTZ R21, R20, R31, R21 ;  /* 0x0000001f14157223 */ /* 0x000fe20000010015 */
[----:B------:R-:W-:-:S03]  /*16c0*/  FMUL.FTZ R49, R48, -1.4426950216293334961 ;  /* 0xbfb8aa3b30317820 */ /* 0x000fc60000410000 */
[----:B------:R-:W-:-:S03]  /*16d0*/  FFMA.FTZ R21, R22, R28, R21 ;  /* 0x0000001c16157223 */ /* 0x000fc60000010015 */
[----:B------:R-:W0:Y:S02]  /*16e0*/  MUFU.EX2 R49, R49 ;  /* 0x0000003100317308 */ /* 0x000e240000000800 */
[----:B0-----:R-:W-:-:S06]  /*16f0*/  FADD.FTZ R54, R49, 1 ;  /* 0x3f80000031367421 */ /* 0x001fcc0000010000 */
[----:B------:R-:W0:Y:S02]  /*1700*/  MUFU.RCP R54, R54 ;  /* 0x0000003600367308 */ /* 0x000e240000001000 */
[----:B0-----:R-:W-:Y:S01]  /*1710*/  FADD.FTZ R25, -R54, 1 ;  /* 0x3f80000036197421 */ /* 0x001fe20000010100 */
[----:B------:R-:W-:-:S03]  /*1720*/  FMUL.FTZ R33, R33, R54 ;  /* 0x0000003621217220 */ /* 0x000fc60000410000 */
[----:B------:R-:W-:Y:S01]  /*1730*/  FFMA.FTZ R48, R48, R25, 1 ;  /* 0x3f80000030307423 */ /* 0x000fe20000010019 */
[----:B------:R-:W-:Y:S01]  /*1740*/  FADD.FTZ R25, R24, R31 ;  /* 0x0000001f18197221 */ /* 0x000fe20000010000 */
[----:B------:R-:W-:Y:S02]  /*1750*/  FMUL.FTZ R31, R17, R31 ;  /* 0x0000001f111f7220 */ /* 0x000fe40000410000 */
[----:B------:R-:W-:Y:S01]  /*1760*/  FMUL.FTZ R48, R33, R48 ;  /* 0x0000003021307220 */ /* 0x000fe20000410000 */
[----:B------:R-:W-:Y:S01]  /*1770*/  FADD.FTZ R25, R25, R28 ;  /* 0x0000001c19197221 */ /* 0x000fe20000010000 */
[----:B------:R-:W-:Y:S01]  /*1780*/  FFMA.FTZ R34, R20, R31, R34 ;  /* 0x0000001f14227223 */ /* 0x000fe20000010022 */
[----:B------:R-:W-:Y:S01]  /*1790*/  FADD.FTZ R32, R31, R32 ;  /* 0x000000201f207221 */ /* 0x000fe20000010000 */
[-C--:B------:R-:W-:Y:S01]  /*17a0*/  FMUL.FTZ R31, R16, R26.reuse ;  /* 0x0000001a101f7220 */ /* 0x080fe20000410000 */
[----:B------:R-:W-:Y:S01]  /*17b0*/  FFMA.FTZ R20, R23, R26, R35 ;  /* 0x0000001a17147223 */ /* 0x000fe20000010023 */
[----:B------:R-:W-:Y:S01]  /*17c0*/  FADD.FTZ R26, R19, R26 ;  /* 0x0000001a131a7221 */ /* 0x000fe20000010000 */
[----:B------:R-:W-:Y:S01]  /*17d0*/  FFMA.FTZ R21, R30, R48, R21 ;  /* 0x000000301e157223 */ /* 0x000fe20000010015 */
[----:B------:R-:W-:Y:S01]  /*17e0*/  FFMA.FTZ R33, R23, R31, R34 ;  /* 0x0000001f17217223 */ /* 0x000fe20000010022 */
[----:B------:R-:W-:Y:S01]  /*17f0*/  FADD.FTZ R32, R32, R31 ;  /* 0x0000001f20207221 */ /* 0x000fe20000010000 */
[----:B------:R-:W-:Y:S01]  /*1800*/  FMUL.FTZ R31, R17, R28 ;  /* 0x0000001c111f7220 */ /* 0x000fe20000410000 */
[-C--:B------:R-:W-:Y:S01]  /*1810*/  FMUL.FTZ R23, R16, R29.reuse ;  /* 0x0000001d10177220 */ /* 0x080fe20000410000 */
[----:B------:R-:W-:-:S02]  /*1820*/  FFMA.FTZ R20, R27, R29, R20 ;  /* 0x0000001d1b147223 */ /* 0x000fc40000010014 */
[----:B------:R-:W-:Y:S01]  /*1830*/  FFMA.FTZ R18, R22, R31, R33 ;  /* 0x0000001f16127223 */ /* 0x000fe20000010021 */
[----:B------:R-:W-:Y:S01]  /*1840*/  FADD.FTZ R32, R31, R32 ;  /* 0x000000201f207221 */ /* 0x000fe20000010000 */
[----:B------:R-:W-:Y:S01]  /*1850*/  FMUL.FTZ R31, R17, R48 ;  /* 0x00000030111f7220 */ /* 0x000fe20000410000 */
[----:B------:R-:W-:Y:S01]  /*1860*/  FADD.FTZ R22, R26, R29 ;  /* 0x0000001d1a167221 */ /* 0x000fe20000010000 */
[----:B------:R-:W-:Y:S01]  /*1870*/  FFMA.FTZ R19, R27, R23, R18 ;  /* 0x000000171b137223 */ /* 0x000fe20000010012 */
[----:B------:R-:W-:Y:S01]  /*1880*/  FADD.FTZ R18, R32, R23 ;  /* 0x0000001720127221 */ /* 0x000fe20000010000 */
[----:B------:R-:W-:Y:S02]  /*1890*/  FADD.FTZ R23, R25, R48 ;  /* 0x0000003019177221 */ /* 0x000fe40000010000 */
[----:B------:R-:W-:Y:S01]  /*18a0*/  FFMA.FTZ R32, R30, R31, R19 ;  /* 0x0000001f1e207223 */ /* 0x000fe20000010013 */
[----:B------:R-:W-:-:S07]  /*18b0*/  FADD.FTZ R31, R31, R18 ;  /* 0x000000121f1f7221 */ /* 0x000fce0000010000 */
.L_x_624:
        /* <DEDUP_REMOVED lines=44> */
.L_x_626:
[----:B------:R-:W-:Y:S05]  /*1b80*/  BSYNC.RECONVERGENT B0 ;  /* 0x0000000000007941 */ /* 0x000fea0003800200 */
.L_x_625:
        /* <DEDUP_REMOVED lines=62> */
.L_x_628:
[----:B------:R-:W-:Y:S05]  /*1f70*/  BSYNC.RECONVERGENT B0 ;  /* 0x0000000000007941 */ /* 0x000fea0003800200 */
.L_x_627:
        /* <DEDUP_REMOVED lines=78> */
.L_x_630:
[----:B------:R-:W-:Y:S05]  /*2460*/  BSYNC.RECONVERGENT B0 ;  /* 0x0000000000007941 */ /* 0x000fea0003800200 */
.L_x_629:
        /* <DEDUP_REMOVED lines=29> */
.L_x_632:
[----:B------:R-:W-:Y:S05]  /*2640*/  BSYNC.RECONVERGENT B0 ;  /* 0x0000000000007941 */ /* 0x000fea0003800200 */
.L_x_631:
        /* <DEDUP_REMOVED lines=10> */
[----:B------:R-:W-:Y:S01]  /*26f0*/  IADD3 R23, PT, PT, R23, R0, RZ ;  /* 0x0000000017177210 */ /* 0x000fe20007ffe0ff */
[----:B------:R-:W-:Y:S01]  /*2700*/  IMAD R11, R5, UR10, R0 ;  /* 0x0000000a050b7c24 */ /* 0x000fe2000f8e0200 */
[----:B---3--:R-:W-:-:S03]  /*2710*/  LOP3.LUT P1, R24, R43, 0x2, RZ, 0xc0, !PT ;  /* 0x000000022b187812 */ /* 0x008fc6000782c0ff */
[----:B-1----:R-:W-:-:S04]  /*2720*/  IMAD.WIDE.U32 R22, R23, 0x4, R20 ;  /* 0x0000000417167825 */ /* 0x002fc800078e0014 */
[----:B------:R-:W-:Y:S01]  /*2730*/  IMAD.WIDE.U32 R20, R11, 0x8, R28 ;  /* 0x000000080b147825 */ /* 0x000fe200078e001c */
[----:B------:R-:W-:Y:S02]  /*2740*/  IADD3 R11, PT, PT, -R24, 0x1, RZ ;  /* 0x00000001180b7810 */ /* 0x000fe40007ffe1ff */
[----:B------:R-:W-:Y:S02]  /*2750*/  SEL R24, R4, RZ, !P1 ;  /* 0x000000ff04187207 */ /* 0x000fe40004800000 */
[----:B------:R1:W-:Y:S02]  /*2760*/  STG.E.64 desc[UR8][R20.64], R18 ;  /* 0x0000001214007986 */ /* 0x0003e4000c101b08 */
[----:B------:R-:W-:Y:S01]  /*2770*/  ISETP.NE.AND P1, PT, R24, -0x1, PT ;  /* 0xffffffff1800780c */ /* 0x000fe20003f25270 */
[----:B------:R-:W-:Y:S06]  /*2780*/  MEMBAR.ALL.GPU ;  /* 0x0000000000007992 */ /* 0x000fec000000a000 */
[----:B------:R-:W-:-:S00]  /*2790*/  ERRBAR ;  /* 0x00000000000079ab */ /* 0x000fc00000000000 */
[----:B------:R-:W-:Y:S06]  /*27a0*/  CGAERRBAR ;  /* 0x00000000000075ab */ /* 0x000fec0000000000 */
[----:B------:R1:W-:Y:S01]  /*27b0*/  REDG.E.ADD.S32.STRONG.GPU desc[UR8][R22.64], R11 ;  /* 0x0000000b1600798e */ /* 0x0003e2000c12e308 */
[----:B------:R-:W-:Y:S05]  /*27c0*/  @!P1 BRA `(.L_x_634) ;  /* 0x0000000000149947 */ /* 0x000fea0003800000 */
.L_x_635:
[----:B-1----:R-:W3:Y:S04]  /*27d0*/  LDG.E.STRONG.GPU R11, desc[UR8][R22.64] ;  /* 0x00000008160b7981 */ /* 0x002ee8000c1ef900 */
[----:B---3--:R-:W-:Y:S01]  /*27e0*/  CCTL.IVALL ;  /* 0x00000000ff00798f */ /* 0x008fe20002000000 */
[----:B------:R-:W-:Y:S05]  /*27f0*/  YIELD ;  /* 0x0000000000007946 */ /* 0x000fea0003800000 */
[----:B------:R-:W-:-:S13]  /*2800*/  ISETP.NE.AND P1, PT, R11, R24, PT ;  /* 0x000000180b00720c */ /* 0x000fda0003f25270 */
[----:B------:R-:W-:Y:S05]  /*2810*/  @P1 BRA `(.L_x_635) ;  /* 0xfffffffc00ec1947 */ /* 0x000fea000383ffff */
.L_x_634:
[----:B------:R-:W-:Y:S05]  /*2820*/  WARPSYNC.ALL ;  /* 0x0000000000007948 */ /* 0x000fea0003800000 */
[----:B------:R-:W-:Y:S01]  /*2830*/  BAR.SYNC.DEFER_BLOCKING 0x0 ;  /* 0x0000000000007b1d */ /* 0x000fe20000010000 */
[----:B-1----:R-:W-:-:S05]  /*2840*/  HFMA2 R11, -RZ, RZ, 0, 0 ;  /* 0x00000000ff0b7431 */ /* 0x002fca00000001ff */
[----:B------:R-:W-:Y:S05]  /*2850*/  @!P3 BRA `(.L_x_636) ;  /* 0x000000040018b947 */ /* 0x000fea0003800000 */
[CC--:B------:R-:W-:Y:S01]  /*2860*/  LEA R23, R5.reuse, R0.reuse, 0x1 ;  /* 0x0000000005177211 */ /* 0x0c0fe200078e08ff */
[C-C-:B---3--:R-:W-:Y:S01]  /*2870*/  IMAD R24, R5.reuse, 0x6, R0.reuse ;  /* 0x0000000605187824 */ /* 0x148fe200078e0200 */
[CC--:B------:R-:W-:Y:S01]  /*2880*/  LEA R26, R5.reuse, R0.reuse, 0x2 ;  /* 0x00000000051a7211 */ /* 0x0c0fe200078e10ff */
[C-C-:B------:R-:W-:Y:S01]  /*2890*/  IMAD R21, R5.reuse, 0x5, R0.reuse ;  /* 0x0000000505157824 */ /* 0x140fe200078e0200 */
[----:B------:R-:W-:Y:S01]  /*28a0*/  IADD3 R25, PT, PT, R0, R5, RZ ;  /* 0x0000000500197210 */ /* 0x000fe20007ffe0ff */
[C-C-:B------:R-:W-:Y:S01]  /*28b0*/  IMAD R20, R5.reuse, 0x3, R0.reuse ;  /* 0x0000000305147824 */ /* 0x140fe200078e0200 */
[----:B------:R-:W-:Y:S01]  /*28c0*/  MOV R48, RZ ;  /* 0x000000ff00307202 */ /* 0x000fe20000000f00 */
[----:B------:R-:W-:Y:S01]  /*28d0*/  IMAD R22, R5, 0x7, R0 ;  /* 0x0000000705167824 */ /* 0x000fe200078e0200 */
[----:B--2---:R-:W-:Y:S01]  /*28e0*/  MOV R27, R0 ;  /* 0x00000000001b7202 */ /* 0x004fe20000000f00 */
[----:B------:R-:W-:Y:S01]  /*28f0*/  UIADD3 UR5, UPT, UPT, -UR10, URZ, URZ ;  /* 0x000000ff0a057290 */ /* 0x000fe2000fffe1ff */
[----:B------:R-:W-:-:S11]  /*2900*/  LOP3.LUT R11, R4, 0x7ffffff8, RZ, 0xc0, !PT ;  /* 0x7ffffff8040b7812 */ /* 0x000fd600078ec0ff */
.L_x_637:
[----:B------:R-:W-:Y:S02]  /*2910*/  ISETP.EQ.OR P5, PT, RZ, UR5, P2 ;  /* 0x00000005ff007c0c */ /* 0x000fe400097a2670 */
[----:B------:R-:W-:-:S04]  /*2920*/  IADD3 R30, PT, PT, R48, 0x1, RZ ;  /* 0x00000001301e7810 */ /* 0x000fc80007ffe0ff */
[----:B------:R-:W-:-:S07]  /*2930*/  ISETP.EQ.OR P6, PT, R30, UR10, P2 ;  /* 0x0000000a1e007c0c */ /* 0x000fce00097c2670 */
[----:B------:R-:W-:-:S06]  /*2940*/  @!P5 IMAD.WIDE.U32 R30, R27, 0x8, R28 ;  /* 0x000000081b1ed825 */ /* 0x000fcc00078e001c */
[----:B------:R-:W0:Y:S01]  /*2950*/  @!P5 LDG.E.64 R30, desc[UR8][R30.64] ;  /* 0x000000081e1ed981 */ /* 0x000e22000c1e1b00 */
[----:B------:R-:W-:Y:S01]  /*2960*/  @!P6 IMAD.WIDE.U32 R32, R25, 0x8, R28 ;  /* 0x000000081920e825 */ /* 0x000fe200078e001c */
[----:B------:R-:W-:-:S04]  /*2970*/  IADD3 R34, PT, PT, R48, 0x2, RZ ;  /* 0x0000000230227810 */ /* 0x000fc80007ffe0ff */
        /* <DEDUP_REMOVED lines=52> */
.L_x_636:
[----:B------:R-:W-:-:S13]  /*2cc0*/  LOP3.LUT P1, R20, R4, 0x7, RZ, 0xc0, !PT ;  /* 0x0000000704147812 */ /* 0x000fda000782c0ff */
[----:B------:R-:W-:Y:S05]  /*2cd0*/  @!P1 BRA `(.L_x_633) ;  /* 0x0000000000f09947 */ /* 0x000fea0003800000 */
[----:B------:R-:W-:Y:S02]  /*2ce0*/  IADD3 R20, PT, PT, R20, -0x1, RZ ;  /* 0xffffffff14147810 */ /* 0x000fe40007ffe0ff */
[----:B------:R-:W-:Y:S02]  /*2cf0*/  LOP3.LUT P1, R26, R4, 0x3, RZ, 0xc0, !PT ;  /* 0x00000003041a7812 */ /* 0x000fe4000782c0ff */
        /* <DEDUP_REMOVED lines=9> */
[----:B--2---:R-:W-:Y:S02]  /*2d90*/  IADD3 R27, PT, PT, R11, 0x3, RZ ;  /* 0x000000030b1b7810 */ /* 0x004fe40007ffe0ff */
        /* <DEDUP_REMOVED lines=20> */
.L_x_638:
        /* <DEDUP_REMOVED lines=12> */
[----:B------:R-:W3:Y:S01]  /*2fa0*/  @!P1 LDG.E.64 R20, desc[UR8][R20.64] ;  /* 0x0000000814149981 */ /* 0x000ee2000c1e1b00 */
[----:B------:R-:W-:Y:S01]  /*2fb0*/  IADD3 R11, PT, PT, R11, 0x2, RZ ;  /* 0x000000020b0b7810 */ /* 0x000fe20007ffe0ff */
[----:B0-----:R-:W-:Y:S01]  /*2fc0*/  @!P3 FADD.FTZ R18, R18, R22 ;  /* 0x000000161212b221 */ /* 0x001fe20000010000 */
[----:B------:R-:W-:-:S03]  /*2fd0*/  @!P3 FADD.FTZ R19, R19, R23 ;  /* 0x000000171313b221 */ /* 0x000fc60000010000 */
[----:B---3--:R-:W-:Y:S01]  /*2fe0*/  @!P1 FADD.FTZ R18, R18, R20 ;  /* 0x0000001412129221 */ /* 0x008fe20000010000 */
[----:B------:R-:W-:-:S07]  /*2ff0*/  @!P1 FADD.FTZ R19, R19, R21 ;  /* 0x0000001513139221 */ /* 0x000fce0000010000 */
.L_x_639:
        /* <DEDUP_REMOVED lines=9> */
.L_x_640:
[----:B------:R-:W-:Y:S05]  /*3090*/  BSYNC.RECONVERGENT B0 ;  /* 0x0000000000007941 */ /* 0x000fea0003800200 */
.L_x_633:
[----:B------:R-:W5:Y:S01]  /*30a0*/  S2UR UR6, SR_CgaCtaId ;  /* 0x00000000000679c3 */ /* 0x000f620000008800 */
[----:B------:R-:W-:Y:S01]  /*30b0*/  UMOV UR5, 0x400 ;  /* 0x0000040000057882 */ /* 0x000fe20000000000 */
[----:B------:R-:W0:Y:S01]  /*30c0*/  LDCU.64 UR12, c[0x0][0x400] ;  /* 0x00008000ff0c77ac */ /* 0x000e220008000a00 */
[----:B--2-4-:R-:W-:Y:S02]  /*30d0*/  HADD2.F32 R27, -RZ, R37.H0_H0 ;  /* 0x20000025ff1b7230 */ /* 0x014fe40000004100 */
[--C-:B------:R-:W-:Y:S02]  /*30e0*/  HADD2.F32 R25, -RZ, R39.reuse.H0_H0 ;  /* 0x20000027ff197230 */ /* 0x100fe40000004100 */
[----:B------:R-:W-:Y:S01]  /*30f0*/  HADD2.F32 R39, -RZ, R39.H1_H1 ;  /* 0x30000027ff277230 */ /* 0x000fe20000004100 */
[----:B------:R-:W2:Y:S01]  /*3100*/  LDC R22, c[0x0][0x41c] ;  /* 0x00010700ff167b82 */ /* 0x000ea20000000800 */
[----:B------:R-:W-:Y:S02]  /*3110*/  HADD2.F32 R37, -RZ, R37.H1_H1 ;  /* 0x30000025ff257230 */ /* 0x000fe40000004100 */
[----:B------:R-:W-:Y:S01]  /*3120*/  FADD.FTZ R48, -R12, R25 ;  /* 0x000000190c307221 */ /* 0x000fe20000010100 */
[----:B------:R-:W-:-:S02]  /*3130*/  HADD2.F32 R29, -RZ, R8.H0_H0 ;  /* 0x20000008ff1d7230 */ /* 0x000fc40000004100 */
[C---:B------:R-:W-:Y:S01]  /*3140*/  FADD.FTZ R54, -R12.reuse, R39 ;  /* 0x000000270c367221 */ /* 0x040fe20000010100 */
[----:B------:R-:W-:Y:S02]  /*3150*/  HADD2.F32 R31, -RZ, R8.H1_H1 ;  /* 0x30000008ff1f7230 */ /* 0x000fe40000004100 */
[----:B------:R-:W-:Y:S01]  /*3160*/  FADD.FTZ R8, -R12, R27 ;  /* 0x0000001b0c087221 */ /* 0x000fe20000010100 */
[--C-:B------:R-:W-:Y:S02]  /*3170*/  HADD2.F32 R25, -RZ, R40.reuse.H0_H0 ;  /* 0x20000028ff197230 */ /* 0x100fe40000004100 */
[----:B------:R-:W-:Y:S01]  /*3180*/  HADD2.F32 R40, -RZ, R40.H1_H1 ;  /* 0x30000028ff287230 */ /* 0x000fe20000004100 */
[----:B0-----:R-:W-:Y:S01]  /*3190*/  ISETP.GE.U32.AND P1, PT, R45, UR12, PT ;  /* 0x0000000c2d007c0c */ /* 0x001fe2000bf26070 */
[----:B-----5:R-:W-:Y:S01]  /*31a0*/  ULEA UR5, UR6, UR5, 0x18 ;  /* 0x0000000506057291 */ /* 0x020fe2000f8ec0ff */
[----:B--2---:R-:W-:-:S08]  /*31b0*/  IMAD R23, R22, UR10, R47 ;  /* 0x0000000a16177c24 */ /* 0x004fd0000f8e022f */
[----:B------:R3:W-:Y:S01]  /*31c0*/  @!P2 STS.64 [UR5+0xe0], R18 ;  /* 0x0000e012ff00a988 */ /* 0x0007e20008000a05 */
[C---:B------:R-:W-:Y:S01]  /*31d0*/  FADD.FTZ R22, -R12.reuse, R29 ;  /* 0x0000001d0c167221 */ /* 0x040fe20000010100 */
[----:B------:R-:W-:Y:S01]  /*31e0*/  BAR.SYNC.DEFER_BLOCKING 0x0 ;  /* 0x0000000000007b1d */ /* 0x000fe20000010000 */
[C---:B------:R-:W-:Y:S02]  /*31f0*/  ISETP.GE.U32.AND P2, PT, R23.reuse, UR12, PT ;  /* 0x0000000c17007c0c */ /* 0x040fe4000bf46070 */
[----:B------:R-:W-:Y:S02]  /*3200*/  SHF.R.S32.HI R34, RZ, 0x1f, R23 ;  /* 0x0000001fff227819 */ /* 0x000fe40000011417 */
[----:B---3--:R-:W-:Y:S01]  /*3210*/  IADD3 R19, PT, PT, R23, 0x10, RZ ;  /* 0x0000001017137810 */ /* 0x008fe20007ffe0ff */
[----:B------:R-:W-:Y:S01]  /*3220*/  FADD.FTZ R18, -R12, R37 ;  /* 0x000000250c127221 */ /* 0x000fe20000010100 */
[----:B------:R-:W-:Y:S02]  /*3230*/  ISETP.GE.AND.EX P2, PT, R34, UR13, PT, P2 ;  /* 0x0000000d22007c0c */ /* 0x000fe4000bf46320 */
[----:B------:R-:W-:Y:S01]  /*3240*/  ISETP.GE.U32.AND P3, PT, R19, UR12, PT ;  /* 0x0000000c13007c0c */ /* 0x000fe2000bf66070 */
[----:B------:R-:W0:Y:S01]  /*3250*/  LDS.64 R20, [UR5+0xe0] ;  /* 0x0000e005ff147984 */ /* 0x000e220008000a00 */
[----:B------:R-:W0:Y:S02]  /*3260*/  LDCU UR5, c[0x0][0x42c] ;  /* 0x00008580ff0577ac */ /* 0x000e240008000800 */
[----:B0-----:R-:W-:Y:S01]  /*3270*/  FMUL.FTZ R11, R20, UR5 ;  /* 0x00000005140b7c20 */ /* 0x001fe20008410000 */
[----:B------:R-:W-:Y:S01]  /*3280*/  FMUL.FTZ R20, R21, UR5 ;  /* 0x0000000515147c20 */ /* 0x000fe20008410000 */
[----:B------:R-:W-:-:S02]  /*3290*/  HADD2.F32 R21, -RZ, R41.H0_H0 ;  /* 0x20000029ff157230 */ /* 0x000fc40000004100 */
[----:B------:R-:W-:-:S03]  /*32a0*/  HADD2.F32 R41, -RZ, R41.H1_H1 ;  /* 0x30000029ff297230 */ /* 0x000fc60000004100 */
[C---:B------:R-:W-:Y:S01]  /*32b0*/  FADD.FTZ R24, -R12.reuse, R21 ;  /* 0x000000150c187221 */ /* 0x040fe20000010100 */
[----:B------:R-:W-:Y:S01]  /*32c0*/  SHF.R.S32.HI R21, RZ, 0x1f, R19 ;  /* 0x0000001fff157819 */ /* 0x000fe20000011413 */
[C---:B------:R-:W-:Y:S01]  /*32d0*/  FADD.FTZ R26, -R12.reuse, R41 ;  /* 0x000000290c1a7221 */ /* 0x040fe20000010100 */
[----:B------:R-:W-:Y:S01]  /*32e0*/  FADD.FTZ R12, -R12, R31 ;  /* 0x0000001f0c0c7221 */ /* 0x000fe20000010100 */
[-C--:B------:R-:W-:Y:S01]  /*32f0*/  FMUL.FTZ R27, R24, R13.reuse ;  /* 0x0000000d181b7220 */ /* 0x080fe20000410000 */
[----:B------:R-:W-:Y:S01]  /*3300*/  ISETP.GE.AND.EX P3, PT, R21, UR13, PT, P3 ;  /* 0x0000000d15007c0c */ /* 0x000fe2000bf66330 */
[----:B------:R-:W-:Y:S02]  /*3310*/  FMUL.FTZ R32, R26, R13 ;  /* 0x0000000d1a207220 */ /* 0x000fe40000410000 */
[----:B------:R-:W-:Y:S01]  /*3320*/  FFMA.FTZ R37, R11, R27, R20 ;  /* 0x0000001b0b257223 */ /* 0x000fe20000010014 */
[----:B------:R-:W-:Y:S09]  /*3330*/  @!P4 BRA `(.L_x_641) ;  /* 0x000000000048c947 */ /* 0x000ff20003800000 */
        /* <DEDUP_REMOVED lines=18> */
.L_x_641:
[----:B------:R-:W-:Y:S01]  /*3460*/  FFMA.FTZ R24, R11, R32, R20 ;  /* 0x000000200b187223 */ /* 0x000fe20000010014 */
[----:B------:R-:W-:Y:S01]  /*3470*/  BSSY.RECONVERGENT B0, `(.L_x_642) ;  /* 0x0000014000007945 */ /* 0x000fe20003800200 */
[----:B------:R-:W-:Y:S01]  /*3480*/  FFMA.FTZ R26, R16, R25, -R37 ;  /* 0x00000019101a7223 */ /* 0x000fe20000010825 */
[-C--:B------:R-:W-:Y:S01]  /*3490*/  FMUL.FTZ R29, R48, R13.reuse ;  /* 0x0000000d301d7220 */ /* 0x080fe20000410000 */
[----:B------:R-:W-:Y:S01]  /*34a0*/  FMUL.FTZ R54, R54, R13 ;  /* 0x0000000d36367220 */ /* 0x000fe20000410000 */
[----:B------:R-:W-:Y:S01]  /*34b0*/  FFMA.FTZ R40, R17, R40, -R24 ;  /* 0x0000002811287223 */ /* 0x000fe20000010818 */
[----:B------:R-:W-:Y:S06]  /*34c0*/  @P2 BRA `(.L_x_643) ;  /* 0x0000000000382947 */ /* 0x000fec0003800000 */
[----:B------:R-:W0:Y:S01]  /*34d0*/  LDCU.64 UR14, c[0x0][0x3f8] ;  /* 0x00007f00ff0e77ac */ /* 0x000e220008000a00 */
[----:B------:R-:W-:Y:S01]  /*34e0*/  MOV R24, R50 ;  /* 0x0000003200187202 */ /* 0x000fe20000000f00 */
[----:B-1----:R-:W-:Y:S01]  /*34f0*/  FMUL.FTZ R28, R26, R13 ;  /* 0x0000000d1a1c7220 */ /* 0x002fe20000410000 */
        /* <DEDUP_REMOVED lines=8> */
[----:B------:R-:W-:Y:S02]  /*3580*/  F2FP.F16.F32.PACK_AB R23, R23, R28 ;  /* 0x0000001c1717723e */ /* 0x000fe400000000ff */
[----:B------:R-:W-:-:S05]  /*3590*/  LEA.HI.X R27, R24, UR7, R27, 0x1, P2 ;  /* 0x00000007181b7c11 */ /* 0x000fca00090f0c1b */
[----:B------:R0:W-:Y:S02]  /*35a0*/  STG.E desc[UR8][R26.64], R23 ;  /* 0x000000171a007986 */ /* 0x0001e4000c101908 */
.L_x_643:
[----:B------:R-:W-:Y:S05]  /*35b0*/  BSYNC.RECONVERGENT B0 ;  /* 0x0000000000007941 */ /* 0x000fea0003800200 */
.L_x_642:
[--C-:B0-----:R-:W-:Y:S02]  /*35c0*/  HADD2.F32 R23, -RZ, R38.reuse.H0_H0 ;  /* 0x20000026ff177230 */ /* 0x101fe40000004100 */
[C-C-:B------:R-:W-:Y:S01]  /*35d0*/  FFMA.FTZ R35, R11.reuse, R29, R20.reuse ;  /* 0x0000001d0b237223 */ /* 0x140fe20000010014 */
[----:B------:R-:W-:Y:S01]  /*35e0*/  FFMA.FTZ R34, R11, R54, R20 ;  /* 0x000000360b227223 */ /* 0x000fe20000010014 */
[----:B------:R-:W-:Y:S01]  /*35f0*/  HADD2.F32 R38, -RZ, R38.H1_H1 ;  /* 0x30000026ff267230 */ /* 0x000fe20000004100 */
        /* <DEDUP_REMOVED lines=19> */
.L_x_644:
[----:B------:R-:W-:Y:S01]  /*3730*/  BSSY.RECONVERGENT B0, `(.L_x_645) ;  /* 0x0000012000007945 */ /* 0x000fe20003800200 */
[----:B-1----:R-:W-:Y:S01]  /*3740*/  FFMA.FTZ R28, R16, R23, -R35 ;  /* 0x00000017101c7223 */ /* 0x002fe20000010823 */
        /* <DEDUP_REMOVED lines=16> */
.L_x_646:
[----:B------:R-:W-:Y:S05]  /*3850*/  BSYNC.RECONVERGENT B0 ;  /* 0x0000000000007941 */ /* 0x000fea0003800200 */
.L_x_645:
[--C-:B0-----:R-:W-:Y:S02]  /*3860*/  HADD2.F32 R19, -RZ, R36.reuse.H0_H0 ;  /* 0x20000024ff137230 */ /* 0x101fe40000004100 */
[-C--:B------:R-:W-:Y:S01]  /*3870*/  FMUL.FTZ R31, R8, R13.reuse ;  /* 0x0000000d081f7220 */ /* 0x080fe20000410000 */
[----:B------:R-:W-:Y:S02]  /*3880*/  HADD2.F32 R36, -RZ, R36.H1_H1 ;  /* 0x30000024ff247230 */ /* 0x000fe40000004100 */
        /* <DEDUP_REMOVED lines=22> */
.L_x_647:
[----:B------:R-:W-:Y:S04]  /*39f0*/  BSSY.RECONVERGENT B0, `(.L_x_648) ;  /* 0x0000014000007945 */ /* 0x000fe80003800200 */
[----:B------:R-:W-:Y:S05]  /*3a00*/  @P0 BRA `(.L_x_649) ;  /* 0x0000000000480947 */ /* 0x000fea0003800000 */
[----:B------:R-:W0:Y:S01]  /*3a10*/  LDCU.64 UR6, c[0x0][0x3f8] ;  /* 0x00007f00ff0677ac */ /* 0x000e220008000a00 */
[C-C-:B------:R-:W-:Y:S01]  /*3a20*/  FFMA.FTZ R21, R11.reuse, R31, R20.reuse ;  /* 0x0000001f0b157223 */ /* 0x140fe20000010014 */
[----:B------:R-:W-:Y:S01]  /*3a30*/  MOV R18, R50 ;  /* 0x0000003200127202 */ /* 0x000fe20000000f00 */
[----:B------:R-:W-:Y:S01]  /*3a40*/  FFMA.FTZ R12, R11, R26, R20 ;  /* 0x0000001a0b0c7223 */ /* 0x000fe20000010014 */
[----:B------:R-:W1:Y:S01]  /*3a50*/  LDCU.64 UR14, c[0x0][0x380] ;  /* 0x00007000ff0e77ac */ /* 0x000e620008000a00 */
[----:B------:R-:W-:Y:S01]  /*3a60*/  FFMA.FTZ R8, R16, R19, -R21 ;  /* 0x0000001310087223 */ /* 0x000fe20000010815 */
[----:B------:R-:W-:Y:S01]  /*3a70*/  MOV R19, R53 ;  /* 0x0000003500137202 */ /* 0x000fe20000000f00 */
[----:B------:R-:W-:Y:S01]  /*3a80*/  FFMA.FTZ R12, R17, R36, -R12 ;  /* 0x00000024110c7223 */ /* 0x000fe2000001080c */
[----:B0-----:R-:W-:Y:S02]  /*3a90*/  IMAD R21, R7, UR6, RZ ;  /* 0x0000000607157c24 */ /* 0x001fe4000f8e02ff */
[----:B------:R-:W-:-:S04]  /*3aa0*/  IMAD.WIDE.U32 R22, R46, UR6, R18 ;  /* 0x000000062e167c25 */ /* 0x000fc8000f8e0012 */
[----:B------:R-:W-:Y:S02]  /*3ab0*/  IMAD R19, R46, UR7, R21 ;  /* 0x000000072e137c24 */ /* 0x000fe4000f8e0215 */
[-C--:B------:R-:W-:Y:S01]  /*3ac0*/  FMUL.FTZ R21, R8, R13.reuse ;  /* 0x0000000d08157220 */ /* 0x080fe20000410000 */
[----:B------:R-:W-:Y:S01]  /*3ad0*/  FMUL.FTZ R8, R12, R13 ;  /* 0x0000000d0c087220 */ /* 0x000fe20000410000 */
[----:B-1----:R-:W-:Y:S02]  /*3ae0*/  LEA R18, P0, R22, UR14, 0x1 ;  /* 0x0000000e16127c11 */ /* 0x002fe4000f8008ff */
[----:B------:R-:W-:Y:S02]  /*3af0*/  IADD3 R19, PT, PT, R23, R19, RZ ;  /* 0x0000001317137210 */ /* 0x000fe40007ffe0ff */
[----:B------:R-:W-:Y:S02]  /*3b00*/  F2FP.F16.F32.PACK_AB R21, R8, R21 ;  /* 0x000000150815723e */ /* 0x000fe400000000ff */
[----:B------:R-:W-:-:S05]  /*3b10*/  LEA.HI.X R19, R22, UR15, R19, 0x1, P0 ;  /* 0x0000000f16137c11 */ /* 0x000fca00080f0c13 */
[----:B------:R0:W-:Y:S02]  /*3b20*/  STG.E desc[UR8][R18.64], R21 ;  /* 0x0000001512007986 */ /* 0x0001e4000c101908 */
.L_x_649:
[----:B------:R-:W-:Y:S05]  /*3b30*/  BSYNC.RECONVERGENT B0 ;  /* 0x0000000000007941 */ /* 0x000fea0003800200 */
.L_x_648:
[----:B------:R-:W-:Y:S01]  /*3b40*/  UISETP.NE.AND UP0, UPT, UR11, URZ, UPT ;  /* 0x000000ff0b00728c */ /* 0x000fe2000bf05270 */
[C-C-:B------:R-:W-:Y:S01]  /*3b50*/  FFMA.FTZ R23, R11.reuse, R33, R20.reuse ;  /* 0x000000210b177223 */ /* 0x140fe20000010014 */
[----:B------:R-:W-:Y:S01]  /*3b60*/  FFMA.FTZ R22, R11, R28, R20 ;  /* 0x0000001c0b167223 */ /* 0x000fe20000010014 */
[--C-:B------:R-:W-:Y:S02]  /*3b70*/  HADD2.F32 R11, -RZ, R10.reuse.H0_H0 ;  /* 0x2000000aff0b7230 */ /* 0x100fe40000004100 */
[----:B------:R-:W-:-:S04]  /*3b80*/  HADD2.F32 R10, -RZ, R10.H1_H1 ;  /* 0x3000000aff0a7230 */ /* 0x000fc80000004100 */
[----:B------:R-:W-:Y:S05]  /*3b90*/  BRA.U !UP0, `(.L_x_650) ;  /* 0x0000000108487547 */ /* 0x000fea000b800000 */
        /* <DEDUP_REMOVED lines=18> */
.L_x_650:
[----:B------:R-:W-:Y:S01]  /*3cc0*/  ISETP.GE.AND.EX P1, PT, R9, UR13, PT, P1 ;  /* 0x0000000d09007c0c */ /* 0x000fe2000bf26310 */
[----:B------:R-:W-:Y:S01]  /*3cd0*/  FFMA.FTZ R16, R16, R11, -R23 ;  /* 0x0000000b10107223 */ /* 0x000fe20000010817 */
[----:B------:R-:W-:Y:S01]  /*3ce0*/  FFMA.FTZ R22, R17, R10, -R22 ;  /* 0x0000000a11167223 */ /* 0x000fe20000010816 */
[----:B------:R-:W-:Y:S02]  /*3cf0*/  BSSY.RECONVERGENT B0, `(.L_x_651) ;  /* 0x000000f000007945 */ /* 0x000fe40003800200 */
[-C--:B------:R-:W-:Y:S01]  /*3d00*/  FMUL.FTZ R16, R16, R13.reuse ;  /* 0x0000000d10107220 */ /* 0x080fe20000410000 */
[----:B------:R-:W-:-:S07]  /*3d10*/  FMUL.FTZ R13, R22, R13 ;  /* 0x0000000d160d7220 */ /* 0x000fce0000410000 */
[----:B------:R-:W-:Y:S05]  /*3d20*/  @P1 BRA `(.L_x_652) ;  /* 0x00000000002c1947 */ /* 0x000fea0003800000 */
[----:B------:R-:W1:Y:S01]  /*3d30*/  LDCU.64 UR6, c[0x0][0x3f8] ;  /* 0x00007f00ff0677ac */ /* 0x000e620008000a00 */
[----:B------:R-:W-:Y:S02]  /*3d40*/  MOV R51, R53 ;  /* 0x0000003500337202 */ /* 0x000fe40000000f00 */
[----:B------:R-:W-:Y:S01]  /*3d50*/  F2FP.F16.F32.PACK_AB R13, R13, R16 ;  /* 0x000000100d0d723e */ /* 0x000fe200000000ff */
[----:B------:R-:W2:Y:S01]  /*3d60*/  LDCU.64 UR12, c[0x0][0x380] ;  /* 0x00007000ff0c77ac */ /* 0x000ea20008000a00 */
[----:B-1----:R-:W-:Y:S02]  /*3d70*/  IMAD R8, R9, UR6, RZ ;  /* 0x0000000609087c24 */ /* 0x002fe4000f8e02ff */
[----:B------:R-:W-:-:S04]  /*3d80*/  IMAD.WIDE.U32 R50, R45, UR6, R50 ;  /* 0x000000062d327c25 */ /* 0x000fc8000f8e0032 */
[----:B------:R-:W-:Y:S01]  /*3d90*/  IMAD R11, R45, UR7, R8 ;  /* 0x000000072d0b7c24 */ /* 0x000fe2000f8e0208 */
[----:B--2---:R-:W-:-:S04]  /*3da0*/  LEA R10, P0, R50, UR12, 0x1 ;  /* 0x0000000c320a7c11 */ /* 0x004fc8000f8008ff */
[----:B------:R-:W-:-:S04]  /*3db0*/  IADD3 R11, PT, PT, R51, R11, RZ ;  /* 0x0000000b330b7210 */ /* 0x000fc80007ffe0ff */
[----:B------:R-:W-:-:S05]  /*3dc0*/  LEA.HI.X R11, R50, UR13, R11, 0x1, P0 ;  /* 0x0000000d320b7c11 */ /* 0x000fca00080f0c0b */
[----:B------:R1:W-:Y:S02]  /*3dd0*/  STG.E desc[UR8][R10.64], R13 ;  /* 0x0000000d0a007986 */ /* 0x0003e4000c101908 */
.L_x_652:
[----:B------:R-:W-:Y:S05]  /*3de0*/  BSYNC.RECONVERGENT B0 ;  /* 0x0000000000007941 */ /* 0x000fea0003800200 */
.L_x_651:
[----:B------:R-:W-:Y:S02]  /*3df0*/  IADD3 R42, PT, PT, R5, R42, RZ ;  /* 0x0000002a052a7210 */ /* 0x000fe40007ffe0ff */
[----:B------:R-:W-:Y:S02]  /*3e00*/  IADD3 R43, PT, PT, R43, 0x1, RZ ;  /* 0x000000012b2b7810 */ /* 0x000fe40007ffe0ff */
[----:B------:R-:W-:-:S13]  /*3e10*/  ISETP.GE.AND P0, PT, R42, UR4, PT ;  /* 0x000000042a007c0c */ /* 0x000fda000bf06270 */
[----:B------:R-:W-:Y:S05]  /*3e20*/  @!P0 BRA `(.L_x_653) ;  /* 0xffffffc000f48947 */ /* 0x000fea000383ffff */
.L_x_622:
        /* <DEDUP_REMOVED lines=19> */
.L_x_655:
[----:B------:R-:W-:Y:S05]  /*3f60*/  BSYNC.RECONVERGENT B0 ;  /* 0x0000000000007941 */ /* 0x000fea0003800200 */
.L_x_654:
[----:B------:R-:W-:Y:S05]  /*3f70*/  @P0 EXIT ;  /* 0x000000000000094d */ /* 0x000fea0003800000 */
[----:B------:R-:W-:Y:S05]  /*3f80*/  @P2 BRA `(.L_x_656) ;  /* 0x0000000000202947 */ /* 0x000fea0003800000 */
[----:B------:R-:W-:-:S05]  /*3f90*/  IMAD R0, R6, R7, RZ ;  /* 0x0000000706007224 */ /* 0x000fca00078e02ff */
[----:B------:R-:W-:-:S13]  /*3fa0*/  ISETP.NE.AND P0, PT, R0, -0x1, PT ;  /* 0xffffffff0000780c */ /* 0x000fda0003f05270 */
[----:B------:R-:W-:Y:S05]  /*3fb0*/  @!P0 BRA `(.L_x_656) ;  /* 0x0000000000148947 */ /* 0x000fea0003800000 */
.L_x_657:
[----:B--2---:R-:W2:Y:S04]  /*3fc0*/  LDG.E.STRONG.GPU R3, desc[UR8][R4.64] ;  /* 0x0000000804037981 */ /* 0x004ea8000c1ef900 */
[----:B--2---:R-:W-:Y:S01]  /*3fd0*/  CCTL.IVALL ;  /* 0x00000000ff00798f */ /* 0x004fe20002000000 */
[----:B------:R-:W-:Y:S05]  /*3fe0*/  YIELD ;  /* 0x0000000000007946 */ /* 0x000fea0003800000 */
[----:B------:R-:W-:-:S13]  /*3ff0*/  ISETP.NE.AND P0, PT, R3, R0, PT ;  /* 0x000000000300720c */ /* 0x000fda0003f05270 */
[----:B------:R-:W-:Y:S05]  /*4000*/  @P0 BRA `(.L_x_657) ;  /* 0xfffffffc00ec0947 */ /* 0x000fea000383ffff */
.L_x_656:
        /* <DEDUP_REMOVED lines=12> */
[----:B-1----:R-:W-:Y:S02]  /*40d0*/  MOV R11, RZ ;  /* 0x000000ff000b7202 */ /* 0x002fe40000000f00 */
        /* <DEDUP_REMOVED lines=47> */
[C---:B-1----:R-:W-:Y:S01]  /*43d0*/  LEA R27, P1, R2.reuse, UR4, 0x2 ;  /* 0x00000004021b7c11 */ /* 0x042fe2000f8210ff */
[----:B------:R-:W-:Y:S01]  /*43e0*/  UMOV UR4, URZ ;  /* 0x000000ff00047c82 */ /* 0x000fe20008000000 */
[----:B--2---:R-:W-:Y:S02]  /*43f0*/  IADD3 R25, P2, PT, R23, UR6, RZ ;  /* 0x0000000617197c10 */ /* 0x004fe4000ff5e0ff */
[----:B------:R-:W-:Y:S02]  /*4400*/  LEA.HI.X R28, R2, UR5, R11, 0x2, P1 ;  /* 0x00000005021c7c11 */ /* 0x000fe400088f140b */
        /* <DEDUP_REMOVED lines=9> */
.L_x_660:
[-C--:B-1----:R-:W-:Y:S02]  /*44a0*/  LEA R12, P1, R3, R27.reuse, 0x2 ;  /* 0x0000001b030c7211 */ /* 0x082fe400078210ff */
[----:B------:R-:W-:Y:S02]  /*44b0*/  IADD3 R14, P2, PT, R27, R4, RZ ;  /* 0x000000041b0e7210 */ /* 0x000fe40007f5e0ff */
[----:B------:R-:W-:Y:S02]  /*44c0*/  LEA R16, P3, R30, R27, 0x2 ;  /* 0x0000001b1e107211 */ /* 0x000fe400078610ff */
[C---:B------:R-:W-:Y:S02]  /*44d0*/  IADD3.X R13, PT, PT, R28.reuse, R33, RZ, P1, !PT ;  /* 0x000000211c0d7210 */ /* 0x040fe40000ffe4ff */
[----:B------:R-:W-:Y:S02]  /*44e0*/  MOV R8, R27 ;  /* 0x0000001b00087202 */ /* 0x000fe40000000f00 */
[----:B------:R-:W-:Y:S01]  /*44f0*/  MOV R9, R28 ;  /* 0x0000001c00097202 */ /* 0x000fe20000000f00 */
[----:B0-----:R0:W2:Y:S01]  /*4500*/  LDG.E R19, desc[UR8][R12.64] ;  /* 0x000000080c137981 */ /* 0x0010a2000c1e1900 */
        /* <DEDUP_REMOVED lines=22> */
.L_x_659:
[----:B------:R-:W-:Y:S05]  /*4670*/  BSYNC.RECONVERGENT B0 ;  /* 0x0000000000007941 */ /* 0x000fea0003800200 */
.L_x_658:
[----:B------:R-:W-:Y:S05]  /*4680*/  @!P0 EXIT ;  /* 0x000000000000894d */ /* 0x000fea0003800000 */
[C---:B------:R-:W-:Y:S01]  /*4690*/  SHF.L.U64.HI R4, R6.reuse, 0x2, R7 ;  /* 0x0000000206047819 */ /* 0x040fe20000010207 */
[----:B------:R-:W2:Y:S01]  /*46a0*/  LDCU.64 UR4, c[0x0][0x3d8] ;  /* 0x00007b00ff0477ac */ /* 0x000ea20008000a00 */
[----:B------:R-:W-:Y:S02]  /*46b0*/  SHF.L.U32 R7, R6, 0x2, RZ ;  /* 0x0000000206077819 */ /* 0x000fe400000006ff */
[C---:B-1----:R-:W-:Y:S01]  /*46c0*/  SHF.L.U64.HI R8, R30.reuse, 0x2, R35 ;  /* 0x000000021e087819 */ /* 0x042fe20000010223 */
[----:B------:R-:W1:Y:S01]  /*46d0*/  LDCU.64 UR6, c[0x0][0x388] ;  /* 0x00007100ff0677ac */ /* 0x000e620008000a00 */
[----:B------:R-:W-:Y:S02]  /*46e0*/  SHF.L.U32 R9, R30, 0x2, RZ ;  /* 0x000000021e097819 */ /* 0x000fe400000006ff */
[C---:B------:R-:W-:Y:S01]  /*46f0*/  SHF.L.U64.HI R5, R3.reuse, 0x2, R0 ;  /* 0x0000000203057819 */ /* 0x040fe20000010200 */
[----:B------:R-:W3:Y:S01]  /*4700*/  LDCU.64 UR10, c[0x0][0x390] ;  /* 0x00007200ff0a77ac */ /* 0x000ee20008000a00 */
[----:B------:R-:W-:-:S07]  /*4710*/  SHF.L.U32 R6, R3, 0x2, RZ ;  /* 0x0000000203067819 */ /* 0x000fce00000006ff */
.L_x_661:
[C---:B------:R-:W-:Y:S02]  /*4720*/  SHF.L.U32 R24, R2.reuse, 0x2, RZ ;  /* 0x0000000202187819 */ /* 0x040fe400000006ff */
[----:B------:R-:W-:Y:S02]  /*4730*/  SHF.L.U64.HI R10, R2, 0x2, R11 ;  /* 0x00000002020a7819 */ /* 0x000fe4000001020b */
[----:B--2---:R-:W-:-:S04]  /*4740*/  IADD3 R12, P0, PT, R24, UR4, RZ ;  /* 0x00000004180c7c10 */ /* 0x004fc8000ff1e0ff */
[----:B------:R-:W-:Y:S02]  /*4750*/  IADD3.X R13, PT, PT, R10, UR5, RZ, P0, !PT ;  /* 0x000000050a0d7c10 */ /* 0x000fe400087fe4ff */
[C---:B------:R-:W-:Y:S02]  /*4760*/  IADD3 R14, P0, PT, R12.reuse, R6, RZ ;  /* 0x000000060c0e7210 */ /* 0x040fe40007f1e0ff */
[C---:B0---4-:R-:W-:Y:S01]  /*4770*/  IADD3 R18, P1, PT, R12.reuse, R9, RZ ;  /* 0x000000090c127210 */ /* 0x051fe20007f3e0ff */
[----:B------:R0:W2:Y:S01]  /*4780*/  LDG.E R26, desc[UR8][R12.64] ;  /* 0x000000080c1a7981 */ /* 0x0000a2000c1e1900 */
[C---:B------:R-:W-:Y:S02]  /*4790*/  IADD3.X R15, PT, PT, R13.reuse, R5, RZ, P0, !PT ;  /* 0x000000050d0f7210 */ /* 0x040fe400007fe4ff */
[----:B------:R-:W-:Y:S02]  /*47a0*/  IADD3 R16, P0, PT, R12, R7, RZ ;  /* 0x000000070c107210 */ /* 0x000fe40007f1e0ff */
[C---:B------:R-:W-:Y:S01]  /*47b0*/  IADD3.X R19, PT, PT, R13.reuse, R8, RZ, P1, !PT ;  /* 0x000000080d137210 */ /* 0x040fe20000ffe4ff */
[----:B------:R4:W2:Y:S01]  /*47c0*/  LDG.E R27, desc[UR8][R14.64] ;  /* 0x000000080e1b7981 */ /* 0x0008a2000c1e1900 */
        /* <DEDUP_REMOVED lines=8> */
[----:B-1----:R-:W-:Y:S02]  /*4850*/  IADD3 R20, P0, PT, R22, UR6, RZ ;  /* 0x0000000616147c10 */ /* 0x002fe4000ff1e0ff */
[----:B------:R-:W-:Y:S02]  /*4860*/  LOP3.LUT R10, R10, 0x3, RZ, 0xc0, !PT ;  /* 0x000000030a0a7812 */ /* 0x000fe400078ec0ff */
[----:B------:R-:W-:Y:S02]  /*4870*/  IADD3 R24, P2, PT, R24, UR4, RZ ;  /* 0x0000000418187c10 */ /* 0x000fe4000ff5e0ff */
[----:B---3--:R-:W-:Y:S02]  /*4880*/  IADD3 R22, P1, PT, R22, UR10, RZ ;  /* 0x0000000a16167c10 */ /* 0x008fe4000ff3e0ff */
[----:B------:R-:W-:-:S02]  /*4890*/  IADD3.X R21, PT, PT, R11, UR7, RZ, P0, !PT ;  /* 0x000000070b157c10 */ /* 0x000fc400087fe4ff */
[----:B------:R-:W-:Y:S02]  /*48a0*/  IADD3.X R25, PT, PT, R10, UR5, RZ, P2, !PT ;  /* 0x000000050a197c10 */ /* 0x000fe400097fe4ff */
[----:B------:R-:W-:Y:S02]  /*48b0*/  IADD3.X R23, PT, PT, R11, UR11, RZ, P1, !PT ;  /* 0x0000000b0b177c10 */ /* 0x000fe40008ffe4ff */
[C---:B------:R-:W-:Y:S02]  /*48c0*/  IADD3 R10, P0, PT, R24.reuse, R6, RZ ;  /* 0x00000006180a7210 */ /* 0x040fe40007f1e0ff */
[C---:B0-----:R-:W-:Y:S02]  /*48d0*/  IADD3 R12, P1, PT, R24.reuse, R7, RZ ;  /* 0x00000007180c7210 */ /* 0x041fe40007f3e0ff */
[----:B----4-:R-:W-:Y:S02]  /*48e0*/  IADD3 R14, P2, PT, R24, R9, RZ ;  /* 0x00000009180e7210 */ /* 0x010fe40007f5e0ff */
[----:B------:R-:W-:-:S02]  /*48f0*/  IADD3.X R11, PT, PT, R25, R5, RZ, P0, !PT ;  /* 0x00000005190b7210 */ /* 0x000fc400007fe4ff */
[C---:B------:R-:W-:Y:S02]  /*4900*/  IADD3.X R13, PT, PT, R25.reuse, R4, RZ, P1, !PT ;  /* 0x00000004190d7210 */ /* 0x040fe40000ffe4ff */
[----:B------:R-:W-:Y:S01]  /*4910*/  IADD3.X R15, PT, PT, R25, R8, RZ, P2, !PT ;  /* 0x00000008190f7210 */ /* 0x000fe200017fe4ff */
[----:B--2---:R-:W-:Y:S04]  /*4920*/  STG.E.64 desc[UR8][R20.64], R26 ;  /* 0x0000001a14007986 */ /* 0x004fe8000c101b08 */
        /* <DEDUP_REMOVED lines=49> */
.L_x_662:
        /* <DEDUP_REMOVED lines=12> */
.L_x_4505:


//--------------------- .text._Z35group_norm_nhwc_bwd_one_pass_kernelI11Fp16IOFp32WLi128ELi96ELi768EEv26Group_norm_nhwc_bwd_params --------------------------
	.section	.text._Z35group_norm_nhwc_bwd_one_pass_kernelI11Fp16IOFp32WLi128ELi96ELi768EEv26Group_norm_nhwc_bwd_params,"ax",@progbits
	.align	128
        .global         _Z35group_norm_nhwc_bwd_one_pass_kernelI11Fp16IOFp32WLi128ELi96ELi768EEv26Group_norm_nhwc_bwd_params
        .type           _Z35group_norm_nhwc_bwd_one_pass_kernelI11Fp16IOFp32WLi128ELi96ELi768EEv26Group_norm_nhwc_bwd_params,@function
        .size           _Z35group_norm_nhwc_bwd_one_pass_kernelI11Fp16IOFp32WLi128ELi96ELi768EEv26Group_norm_nhwc_bwd_params,(.L_x_4506 - _Z35group_norm_nhwc_bwd_one_pass_kernelI11Fp16IOFp32WLi128ELi96ELi768EEv26Group_norm_nhwc_bwd_params)
        .other          _Z35group_norm_nhwc_bwd_one_pass_kernelI11Fp16IOFp32WLi128ELi96ELi768EEv26Group_norm_nhwc_bwd_params,@"STO_CUDA_ENTRY STV_DEFAULT"
_Z35group_norm_nhwc_bwd_one_pass_kernelI11Fp16IOFp32WLi128ELi96ELi768EEv26Group_norm_nhwc_bwd_params:
.text._Z35group_norm_nhwc_bwd_one_pass_kernelI11Fp16IOFp32WLi128ELi96ELi768EEv26Group_norm_nhwc_bwd_params:
        /* <DEDUP_REMOVED lines=22> */
.L_x_706:
[----:B------:R-:W1:Y:S01]  /*0160*/  LDC R10, c[0x0][0x410] ;  /* 0x00010400ff0a7b82 */ /* 0x000e620000000800 */
[----:B0-----:R-:W2:Y:S01]  /*0170*/  S2R R3, SR_CTAID.X ;  /* 0x0000000000037919 */ /* 0x001ea20000002500 */
[----:B------:R-:W2:Y:S01]  /*0180*/  LDCU UR4, c[0x0][0x41c] ;  /* 0x00008380ff0477ac */ /* 0x000ea20008000800 */
[----:B------:R-:W-:Y:S02]  /*0190*/  ISETP.GE.AND P2, PT, R47, RZ, PT ;  /* 0x000000ff2f00720c */ /* 0x000fe40003f46270 */
[----:B------:R-:W-:Y:S01]  /*01a0*/  CS2R R42, SRZ ;  /* 0x00000000002a7805 */ /* 0x000fe2000001ff00 */
[----:B------:R-:W3:Y:S01]  /*01b0*/  LDCU.128 UR8, c[0x0][0x400] ;  /* 0x00008000ff0877ac */ /* 0x000ee20008000c00 */
[----:B-1----:R-:W-:-:S04]  /*01c0*/  IABS R7, R10 ;  /* 0x0000000a00077213 */ /* 0x002fc80000000000 */
        /* <DEDUP_REMOVED lines=14> */
[----:B------:R-:W-:Y:S02]  /*02b0*/  CS2R R40, SRZ ;  /* 0x0000000000287805 */ /* 0x000fe4000001ff00 */
[----:B------:R-:W-:Y:S02]  /*02c0*/  CS2R R38, SRZ ;  /* 0x0000000000267805 */ /* 0x000fe4000001ff00 */
[----:B------:R-:W-:Y:S02]  /*02d0*/  ISETP.GT.U32.AND P3, PT, R7, R4, PT ;  /* 0x000000040700720c */ /* 0x000fe40003f64070 */
[----:B------:R-:W-:Y:S02]  /*02e0*/  CS2R R36, SRZ ;  /* 0x0000000000247805 */ /* 0x000fe4000001ff00 */
[----:B---3--:R-:W-:Y:S01]  /*02f0*/  ISETP.GE.U32.AND P0, PT, R5, UR8, PT ;  /* 0x0000000805007c0c */ /* 0x008fe2000bf06070 */
[----:B------:R-:W1:Y:S01]  /*0300*/  LDCU.U8 UR4, c[0x0][0x414] ;  /* 0x00008280ff0477ac */ /* 0x000e620008000000 */
[----:B------:R-:W-:-:S02]  /*0310*/  SHF.R.S32.HI R13, RZ, 0x1f, R5 ;  /* 0x0000001fff0d7819 */ /* 0x000fc40000011405 */
[----:B------:R-:W-:Y:S02]  /*0320*/  IADD3 R17, PT, PT, R5, 0x10, RZ ;  /* 0x0000001005117810 */ /* 0x000fe40007ffe0ff */
[----:B------:R-:W-:Y:S02]  /*0330*/  ISETP.GE.AND.EX P0, PT, R13, UR9, PT, P0 ;  /* 0x000000090d007c0c */ /* 0x000fe4000bf06300 */
[----:B------:R-:W-:Y:S02]  /*0340*/  ISETP.GE.AND P1, PT, R8, RZ, PT ;  /* 0x000000ff0800720c */ /* 0x000fe40003f26270 */
[----:B------:R-:W-:Y:S02]  /*0350*/  SHF.R.S32.HI R15, RZ, 0x1f, R17 ;  /* 0x0000001fff0f7819 */ /* 0x000fe40000011411 */
[----:B------:R-:W-:Y:S02]  /*0360*/  @!P3 IADD3 R4, PT, PT, R4, -R7, RZ ;  /* 0x800000070404b210 */ /* 0x000fe40007ffe0ff */
[----:B------:R-:W-:-:S02]  /*0370*/  @!P3 IADD3 R6, PT, PT, R6, 0x1, RZ ;  /* 0x000000010606b810 */ /* 0x000fc40007ffe0ff */
[CC--:B------:R-:W-:Y:S02]  /*0380*/  ISETP.GE.U32.AND P4, PT, R4.reuse, R7.reuse, PT ;  /* 0x000000070400720c */ /* 0x0c0fe40003f86070 */
[-C--:B------:R-:W-:Y:S01]  /*0390*/  ISETP.GT.U32.AND P5, PT, R7, R4.reuse, PT ;  /* 0x000000040700720c */ /* 0x080fe20003fa4070 */
[----:B------:R-:W2:Y:S01]  /*03a0*/  @!P0 LDC.64 R18, c[0x0][0x3f8] ;  /* 0x0000fe00ff128b82 */ /* 0x000ea20000000a00 */
[----:B------:R-:W-:Y:S02]  /*03b0*/  IADD3 R7, PT, PT, R4, -R7, RZ ;  /* 0x8000000704077210 */ /* 0x000fe40007ffe0ff */
[----:B------:R-:W-:Y:S02]  /*03c0*/  ISETP.GE.U32.AND P3, PT, R17, UR8, PT ;  /* 0x0000000811007c0c */ /* 0x000fe4000bf66070 */
[----:B------:R-:W-:Y:S02]  /*03d0*/  SEL R4, R7, R4, !P5 ;  /* 0x0000000407047207 */ /* 0x000fe40006800000 */
[----:B------:R-:W-:Y:S01]  /*03e0*/  ISETP.NE.AND P5, PT, R10, RZ, PT ;  /* 0x000000ff0a00720c */ /* 0x000fe20003fa5270 */
[----:B------:R-:W3:Y:S01]  /*03f0*/  @!P0 LDC.64 R32, c[0x0][0x3a0] ;  /* 0x0000e800ff208b82 */ /* 0x000ee20000000a00 */
[----:B------:R-:W-:-:S02]  /*0400*/  LOP3.LUT R7, RZ, R10, RZ, 0x33, !PT ;  /* 0x0000000aff077212 */ /* 0x000fc400078e33ff */
[----:B------:R-:W-:Y:S02]  /*0410*/  @!P2 IADD3 R4, PT, PT, -R4, RZ, RZ ;  /* 0x000000ff0404a210 */ /* 0x000fe40007ffe1ff */
[----:B------:R-:W-:Y:S02]  /*0420*/  ISETP.GE.AND.EX P3, PT, R15, UR9, PT, P3 ;  /* 0x000000090f007c0c */ /* 0x000fe4000bf66330 */
[----:B------:R-:W-:Y:S01]  /*0430*/  @P4 IADD3 R6, PT, PT, R6, 0x1, RZ ;  /* 0x0000000106064810 */ /* 0x000fe20007ffe0ff */
[----:B------:R-:W4:Y:S01]  /*0440*/  @!P0 LDC.64 R34, c[0x0][0x398] ;  /* 0x0000e600ff228b82 */ /* 0x000f220000000a00 */
[----:B------:R-:W-:Y:S02]  /*0450*/  SEL R25, R7, R4, !P5 ;  /* 0x0000000407197207 */ /* 0x000fe40006800000 */
[----:B------:R-:W-:Y:S02]  /*0460*/  @!P1 IADD3 R6, PT, PT, -R6, RZ, RZ ;  /* 0x000000ff06069210 */ /* 0x000fe40007ffe1ff */
[----:B------:R-:W-:Y:S01]  /*0470*/  IADD3 R23, PT, PT, R5, 0x20, RZ ;  /* 0x0000002005177810 */ /* 0x000fe20007ffe0ff */
[----:B------:R-:W-:Y:S01]  /*0480*/  IMAD R11, R25, 0x60, RZ ;  /* 0x00000060190b7824 */ /* 0x000fe200078e02ff */
[----:B------:R-:W-:-:S02]  /*0490*/  SEL R9, R7, R6, !P5 ;  /* 0x0000000607097207 */ /* 0x000fc40006800000 */
[----:B------:R-:W-:Y:S01]  /*04a0*/  ISETP.GE.U32.AND P2, PT, R23, UR8, PT ;  /* 0x0000000817007c0c */ /* 0x000fe2000bf46070 */
[----:B------:R-:W0:Y:S01]  /*04b0*/  @!P3 LDC.64 R6, c[0x0][0x3f8] ;  /* 0x0000fe00ff06bb82 */ /* 0x000e220000000a00 */
[C---:B------:R-:W-:Y:S02]  /*04c0*/  IADD3 R52, P1, PT, R11.reuse, R2, RZ ;  /* 0x000000020b347210 */ /* 0x040fe40007f3e0ff */
[----:B------:R-:W-:Y:S02]  /*04d0*/  SHF.R.S32.HI R2, RZ, 0x1f, R9 ;  /* 0x0000001fff027819 */ /* 0x000fe40000011409 */
[----:B------:R-:W-:Y:S02]  /*04e0*/  LEA.HI.X.SX32 R53, R11, RZ, 0x1, P1 ;  /* 0x000000ff0b357211 */ /* 0x000fe400008f0eff */
[----:B------:R-:W-:Y:S01]  /*04f0*/  SHF.R.S32.HI R27, RZ, 0x1f, R23 ;  /* 0x0000001fff1b7819 */ /* 0x000fe20000011417 */
[----:B------:R-:W-:Y:S01]  /*0500*/  IMAD R2, R2, UR10, RZ ;  /* 0x0000000a02027c24 */ /* 0x000fe2000f8e02ff */
[----:B------:R-:W1:Y:S01]  /*0510*/  @!P3 LDC.64 R10, c[0x0][0x3a0] ;  /* 0x0000e800ff0abb82 */ /* 0x000e620000000a00 */
[----:B------:R-:W-:Y:S01]  /*0520*/  IMAD.WIDE.U32 R52, R9, UR10, R52 ;  /* 0x0000000a09347c25 */ /* 0x000fe2000f8e0034 */
[----:B------:R-:W-:-:S03]  /*0530*/  ISETP.GE.AND.EX P2, PT, R27, UR9, PT, P2 ;  /* 0x000000091b007c0c */ /* 0x000fc6000bf46320 */
[----:B------:R-:W-:Y:S01]  /*0540*/  IMAD R55, R9, UR11, R2 ;  /* 0x0000000b09377c24 */ /* 0x000fe2000f8e0202 */
[----:B------:R-:W-:Y:S01]  /*0550*/  @!P0 MOV R54, R52 ;  /* 0x0000003400368202 */ /* 0x000fe20000000f00 */
[-C--:B--2---:R-:W-:Y:S02]  /*0560*/  @!P0 IMAD R2, R13, R18.reuse, RZ ;  /* 0x000000120d028224 */ /* 0x084fe400078e02ff */
[----:B------:R-:W2:Y:S01]  /*0570*/  @!P3 LDC.64 R12, c[0x0][0x398] ;  /* 0x0000e600ff0cbb82 */ /* 0x000ea20000000a00 */
[----:B------:R-:W-:Y:S01]  /*0580*/  IADD3 R55, PT, PT, R53, R55, RZ ;  /* 0x0000003735377210 */ /* 0x000fe20007ffe0ff */
[C---:B------:R-:W-:Y:S01]  /*0590*/  @!P0 IMAD R19, R5.reuse, R19, R2 ;  /* 0x0000001305138224 */ /* 0x040fe200078e0202 */
[C---:B------:R-:W-:Y:S01]  /*05a0*/  IADD3 R2, PT, PT, R5.reuse, 0x30, RZ ;  /* 0x0000003005027810 */ /* 0x040fe20007ffe0ff */
[----:B------:R-:W-:-:S03]  /*05b0*/  @!P0 IMAD.WIDE.U32 R8, R5, R18, R54 ;  /* 0x0000001205088225 */ /* 0x000fc600078e0036 */
[----:B------:R-:W-:Y:S02]  /*05c0*/  ISETP.GE.U32.AND P1, PT, R2, UR8, PT ;  /* 0x0000000802007c0c */ /* 0x000fe4000bf26070 */
[----:B------:R-:W-:Y:S01]  /*05d0*/  SHF.R.S32.HI R29, RZ, 0x1f, R2 ;  /* 0x0000001fff1d7819 */ /* 0x000fe20000011402 */
[----:B0-----:R-:W-:Y:S01]  /*05e0*/  @!P3 IMAD R16, R15, R6, RZ ;  /* 0x000000060f10b224 */ /* 0x001fe200078e02ff */
[----:B------:R-:W-:Y:S01]  /*05f0*/  @!P0 IADD3 R9, PT, PT, R9, R19, RZ ;  /* 0x0000001309098210 */ /* 0x000fe20007ffe0ff */
[----:B------:R-:W0:Y:S01]  /*0600*/  @!P2 LDC.64 R14, c[0x0][0x3f8] ;  /* 0x0000fe00ff0eab82 */ /* 0x000e220000000a00 */
[C---:B------:R-:W-:Y:S01]  /*0610*/  @!P0 SHF.L.U32 R21, R8.reuse, 0x1, RZ ;  /* 0x0000000108158819 */ /* 0x040fe200000006ff */
[----:B------:R-:W-:Y:S01]  /*0620*/  @!P3 IMAD R31, R17, R7, R16 ;  /* 0x00000007111fb224 */ /* 0x000fe200078e0210 */
[----:B------:R-:W-:Y:S02]  /*0630*/  @!P0 SHF.L.U64.HI R4, R8, 0x1, R9 ;  /* 0x0000000108048819 */ /* 0x000fe40000010209 */
[----:B------:R-:W-:-:S02]  /*0640*/  @!P3 MOV R8, R52 ;  /* 0x000000340008b202 */ /* 0x000fc40000000f00 */
[----:B------:R-:W-:Y:S02]  /*0650*/  @!P3 MOV R9, R55 ;  /* 0x000000370009b202 */ /* 0x000fe40000000f00 */
[----:B------:R-:W-:Y:S02]  /*0660*/  ISETP.GE.AND.EX P1, PT, R29, UR9, PT, P1 ;  /* 0x000000091d007c0c */ /* 0x000fe4000bf26310 */
[----:B---3--:R-:W-:Y:S01]  /*0670*/  @!P0 IADD3 R18, P4, PT, R21, R32, RZ ;  /* 0x0000002015128210 */ /* 0x008fe20007f9e0ff */
[----:B------:R-:W-:Y:S02]  /*0680*/  @!P3 IMAD.WIDE.U32 R6, R17, R6, R8 ;  /* 0x000000061106b225 */ /* 0x000fe400078e0008 */
[----:B------:R-:W3:Y:S01]  /*0690*/  @!P2 LDC.64 R16, c[0x0][0x3a0] ;  /* 0x0000e800ff10ab82 */ /* 0x000ee20000000a00 */
[----:B------:R-:W-:Y:S02]  /*06a0*/  @!P0 IADD3.X R19, PT, PT, R4, R33, RZ, P4, !PT ;  /* 0x0000002104138210 */ /* 0x000fe400027fe4ff */
[----:B------:R-:W-:-:S02]  /*06b0*/  @!P3 IADD3 R9, PT, PT, R7, R31, RZ ;  /* 0x0000001f0709b210 */ /* 0x000fc40007ffe0ff */
[----:B----4-:R-:W-:Y:S01]  /*06c0*/  @!P0 IADD3 R20, P4, PT, R21, R34, RZ ;  /* 0x0000002215148210 */ /* 0x010fe20007f9e0ff */
[----:B------:R4:W5:Y:S01]  /*06d0*/  @!P0 LDG.E R43, desc[UR6][R18.64] ;  /* 0x00000006122b8981 */ /* 0x000962000c1e1900 */
[----:B------:R-:W-:Y:S02]  /*06e0*/  @!P3 SHF.L.U32 R7, R6, 0x1, RZ ;  /* 0x000000010607b819 */ /* 0x000fe400000006ff */
[----:B------:R-:W-:Y:S02]  /*06f0*/  @!P0 IADD3.X R21, PT, PT, R4, R35, RZ, P4, !PT ;  /* 0x0000002304158210 */ /* 0x000fe400027fe4ff */
[----:B------:R-:W-:Y:S02]  /*0700*/  @!P3 SHF.L.U64.HI R4, R6, 0x1, R9 ;  /* 0x000000010604b819 */ /* 0x000fe40000010209 */
[----:B-1----:R-:W-:Y:S01]  /*0710*/  @!P3 IADD3 R10, P4, PT, R7, R10, RZ ;  /* 0x0000000a070ab210 */ /* 0x002fe20007f9e0ff */
[----:B0-----:R-:W-:Y:S01]  /*0720*/  @!P2 IMAD R22, R27, R14, RZ ;  /* 0x0000000e1b16a224 */ /* 0x001fe200078e02ff */
[----:B--2---:R-:W-:Y:S01]  /*0730*/  @!P3 IADD3 R12, P5, PT, R7, R12, RZ ;  /* 0x0000000c070cb210 */ /* 0x004fe20007fbe0ff */
[----:B------:R-:W0:Y:S01]  /*0740*/  @!P2 LDC.64 R8, c[0x0][0x398] ;  /* 0x0000e600ff08ab82 */ /* 0x000e220000000a00 */
[----:B----4-:R-:W-:-:S02]  /*0750*/  @!P2 MOV R18, R52 ;  /* 0x000000340012a202 */ /* 0x010fc40000000f00 */
[----:B------:R-:W-:Y:S01]  /*0760*/  @!P2 MOV R19, R55 ;  /* 0x000000370013a202 */ /* 0x000fe20000000f00 */
[----:B------:R1:W5:Y:S04]  /*0770*/  @!P0 LDG.E R42, desc[UR6][R20.64] ;  /* 0x00000006142a8981 */ /* 0x000368000c1e1900 */
[----:B------:R-:W2:Y:S01]  /*0780*/  @!P1 LDC.64 R6, c[0x0][0x3f8] ;  /* 0x0000fe00ff069b82 */ /* 0x000ea20000000a00 */
[C---:B------:R-:W-:Y:S01]  /*0790*/  @!P2 IMAD R27, R23.reuse, R15, R22 ;  /* 0x0000000f171ba224 */ /* 0x040fe200078e0216 */
[----:B------:R-:W-:Y:S01]  /*07a0*/  @!P3 IADD3.X R13, PT, PT, R4, R13, RZ, P5, !PT ;  /* 0x0000000d040db210 */ /* 0x000fe20002ffe4ff */
[----:B------:R-:W-:Y:S01]  /*07b0*/  @!P2 IMAD.WIDE.U32 R14, R23, R14, R18 ;  /* 0x0000000e170ea225 */ /* 0x000fe200078e0012 */
[----:B------:R-:W-:-:S03]  /*07c0*/  IADD3 R23, PT, PT, R5, 0x40, RZ ;  /* 0x0000004005177810 */ /* 0x000fc60007ffe0ff */
[----:B------:R4:W5:Y:S01]  /*07d0*/  @!P3 LDG.E R40, desc[UR6][R12.64] ;  /* 0x000000060c28b981 */ /* 0x000962000c1e1900 */
[----:B------:R-:W-:Y:S02]  /*07e0*/  ISETP.GE.U32.AND P0, PT, R23, UR8, PT ;  /* 0x0000000817007c0c */ /* 0x000fe4000bf06070 */
[----:B-1----:R-:W-:Y:S02]  /*07f0*/  SHF.R.S32.HI R21, RZ, 0x1f, R23 ;  /* 0x0000001fff157819 */ /* 0x002fe40000011417 */
[----:B------:R-:W-:Y:S02]  /*0800*/  @!P2 IADD3 R19, PT, PT, R15, R27, RZ ;  /* 0x0000001b0f13a210 */ /* 0x000fe40007ffe0ff */
[----:B------:R-:W-:Y:S01]  /*0810*/  ISETP.GE.AND.EX P0, PT, R21, UR9, PT, P0 ;  /* 0x0000000915007c0c */ /* 0x000fe2000bf06300 */
[----:B----4-:R-:W1:Y:S01]  /*0820*/  @!P1 LDC.64 R12, c[0x0][0x3a0] ;  /* 0x0000e800ff0c9b82 */ /* 0x010e620000000a00 */
[----:B------:R-:W-:Y:S02]  /*0830*/  @!P3 IADD3.X R11, PT, PT, R4, R11, RZ, P4, !PT ;  /* 0x0000000b040bb210 */ /* 0x000fe400027fe4ff */
[----:B------:R-:W-:-:S02]  /*0840*/  @!P2 SHF.L.U64.HI R20, R14, 0x1, R19 ;  /* 0x000000010e14a819 */ /* 0x000fc40000010213 */
[C---:B------:R-:W-:Y:S01]  /*0850*/  IADD3 R22, PT, PT, R5.reuse, 0x50, RZ ;  /* 0x0000005005167810 */ /* 0x040fe20007ffe0ff */
[----:B------:R4:W5:Y:S01]  /*0860*/  @!P3 LDG.E R41, desc[UR6][R10.64] ;  /* 0x000000060a29b981 */ /* 0x000962000c1e1900 */
[C---:B------:R-:W-:Y:S02]  /*0870*/  IADD3 R26, PT, PT, R5.reuse, 0x60, RZ ;  /* 0x00000060051a7810 */ /* 0x040fe40007ffe0ff */
[----:B------:R-:W-:Y:S01]  /*0880*/  IADD3 R24, PT, PT, R5, 0x70, RZ ;  /* 0x0000007005187810 */ /* 0x000fe20007ffe0ff */
[----:B--2---:R-:W-:Y:S01]  /*0890*/  @!P1 IMAD R29, R29, R6, RZ ;  /* 0x000000061d1d9224 */ /* 0x004fe200078e02ff */
[----:B------:R-:W2:Y:S01]  /*08a0*/  @!P1 LDC.64 R4, c[0x0][0x398] ;  /* 0x0000e600ff049b82 */ /* 0x000ea20000000a00 */
[----:B------:R-:W-:Y:S02]  /*08b0*/  @!P1 MOV R18, R52 ;  /* 0x0000003400129202 */ /* 0x000fe40000000f00 */
[----:B------:R-:W-:Y:S01]  /*08c0*/  @!P1 MOV R19, R55 ;  /* 0x0000003700139202 */ /* 0x000fe20000000f00 */
[----:B------:R-:W-:Y:S01]  /*08d0*/  @!P1 IMAD R29, R2, R7, R29 ;  /* 0x00000007021d9224 */ /* 0x000fe200078e021d */
[----:B------:R-:W-:Y:S01]  /*08e0*/  @!P2 SHF.L.U32 R15, R14, 0x1, RZ ;  /* 0x000000010e0fa819 */ /* 0x000fe200000006ff */
[----:B------:R-:W-:-:S02]  /*08f0*/  @!P1 IMAD.WIDE.U32 R18, R2, R6, R18 ;  /* 0x0000000602129225 */ /* 0x000fc400078e0012 */
[----:B----4-:R-:W4:Y:S01]  /*0900*/  @!P0 LDC.64 R10, c[0x0][0x3f8] ;  /* 0x0000fe00ff0a8b82 */ /* 0x010f220000000a00 */
[----:B------:R-:W-:Y:S02]  /*0910*/  ISETP.GE.U32.AND P4, PT, R22, UR8, PT ;  /* 0x0000000816007c0c */ /* 0x000fe4000bf86070 */
[----:B------:R-:W-:Y:S02]  /*0920*/  SHF.R.S32.HI R31, RZ, 0x1f, R22 ;  /* 0x0000001fff1f7819 */ /* 0x000fe40000011416 */
[----:B0-----:R-:W-:Y:S02]  /*0930*/  @!P2 IADD3 R14, P6, PT, R15, R8, RZ ;  /* 0x000000080f0ea210 */ /* 0x001fe40007fde0ff */
[----:B------:R-:W-:Y:S02]  /*0940*/  @!P1 IADD3 R29, PT, PT, R19, R29, RZ ;  /* 0x0000001d131d9210 */ /* 0x000fe40007ffe0ff */
[----:B------:R-:W-:Y:S02]  /*0950*/  ISETP.GE.AND.EX P4, PT, R31, UR9, PT, P4 ;  /* 0x000000091f007c0c */ /* 0x000fe4000bf86340 */
[----:B------:R-:W-:-:S02]  /*0960*/  @!P1 SHF.L.U32 R19, R18, 0x1, RZ ;  /* 0x0000000112139819 */ /* 0x000fc400000006ff */
[----:B---3--:R-:W-:Y:S02]  /*0970*/  @!P2 IADD3 R16, P3, PT, R15, R16, RZ ;  /* 0x000000100f10a210 */ /* 0x008fe40007f7e0ff */
[----:B------:R-:W-:Y:S02]  /*0980*/  @!P2 IADD3.X R15, PT, PT, R20, R9, RZ, P6, !PT ;  /* 0x00000009140fa210 */ /* 0x000fe400037fe4ff */
[----:B------:R-:W-:Y:S02]  /*0990*/  @!P1 SHF.L.U64.HI R2, R18, 0x1, R29 ;  /* 0x0000000112029819 */ /* 0x000fe4000001021d */
[----:B-1----:R-:W-:Y:S01]  /*09a0*/  @!P1 IADD3 R28, P6, PT, R19, R12, RZ ;  /* 0x0000000c131c9210 */ /* 0x002fe20007fde0ff */
[----:B------:R0:W5:Y:S01]  /*09b0*/  @!P2 LDG.E R38, desc[UR6][R14.64] ;  /* 0x000000060e26a981 */ /* 0x000162000c1e1900 */
[----:B------:R-:W-:Y:S01]  /*09c0*/  @!P2 IADD3.X R17, PT, PT, R20, R17, RZ, P3, !PT ;  /* 0x000000111411a210 */ /* 0x000fe20001ffe4ff */
[----:B------:R-:W1:Y:S01]  /*09d0*/  @!P4 LDC.64 R8, c[0x0][0x3f8] ;  /* 0x0000fe00ff08cb82 */ /* 0x000e620000000a00 */
[----:B------:R-:W-:-:S03]  /*09e0*/  @!P1 IADD3.X R29, PT, PT, R2, R13, RZ, P6, !PT ;  /* 0x0000000d021d9210 */ /* 0x000fc600037fe4ff */
[----:B------:R3:W5:Y:S04]  /*09f0*/  @!P2 LDG.E R39, desc[UR6][R16.64] ;  /* 0x000000061027a981 */ /* 0x000768000c1e1900 */
[----:B------:R-:W1:Y:S01]  /*0a00*/  @!P0 LDC.64 R12, c[0x0][0x3a0] ;  /* 0x0000e800ff0c8b82 */ /* 0x000e620000000a00 */
[----:B--2---:R-:W-:Y:S01]  /*0a10*/  @!P1 IADD3 R20, P2, PT, R19, R4, RZ ;  /* 0x0000000413149210 */ /* 0x004fe20007f5e0ff */
[----:B----4-:R-:W-:Y:S01]  /*0a20*/  @!P0 IMAD R6, R21, R10, RZ ;  /* 0x0000000a15068224 */ /* 0x010fe200078e02ff */
[----:B0-----:R-:W-:Y:S01]  /*0a30*/  @!P0 MOV R14, R52 ;  /* 0x00000034000e8202 */ /* 0x001fe20000000f00 */
[----:B------:R0:W5:Y:S04]  /*0a40*/  @!P1 LDG.E R37, desc[UR6][R28.64] ;  /* 0x000000061c259981 */ /* 0x000168000c1e1900 */
[----:B------:R-:W2:Y:S01]  /*0a50*/  LDC.64 R18, c[0x0][0x3b8] ;  /* 0x0000ee00ff127b82 */ /* 0x000ea20000000a00 */
[----:B------:R-:W-:Y:S01]  /*0a60*/  @!P0 MOV R15, R55 ;  /* 0x00000037000f8202 */ /* 0x000fe20000000f00 */
[C---:B------:R-:W-:Y:S01]  /*0a70*/  @!P0 IMAD R33, R23.reuse, R11, R6 ;  /* 0x0000000b17218224 */ /* 0x040fe200078e0206 */
[----:B------:R-:W-:Y:S01]  /*0a80*/  ISETP.GE.U32.AND P5, PT, R26, UR8, PT ;  /* 0x000000081a007c0c */ /* 0x000fe2000bfa6070 */
[----:B------:R-:W-:Y:S01]  /*0a90*/  @!P0 IMAD.WIDE.U32 R10, R23, R10, R14 ;  /* 0x0000000a170a8225 */ /* 0x000fe200078e000e */
[----:B------:R-:W-:-:S03]  /*0aa0*/  SHF.R.S32.HI R27, RZ, 0x1f, R26 ;  /* 0x0000001fff1b7819 */ /* 0x000fc6000001141a */
[----:B---3--:R-:W3:Y:S01]  /*0ab0*/  @!P0 LDC.64 R16, c[0x0][0x398] ;  /* 0x0000e600ff108b82 */ /* 0x008ee20000000a00 */
[----:B------:R-:W-:Y:S02]  /*0ac0*/  @!P1 IADD3.X R21, PT, PT, R2, R5, RZ, P2, !PT ;  /* 0x0000000502159210 */ /* 0x000fe400017fe4ff */
[----:B------:R-:W-:Y:S02]  /*0ad0*/  @!P0 IADD3 R5, PT, PT, R11, R33, RZ ;  /* 0x000000210b058210 */ /* 0x000fe40007ffe0ff */
[C---:B0-----:R-:W-:Y:S01]  /*0ae0*/  @!P0 SHF.L.U32 R29, R10.reuse, 0x1, RZ ;  /* 0x000000010a1d8819 */ /* 0x041fe200000006ff */
[----:B------:R0:W5:Y:S01]  /*0af0*/  @!P1 LDG.E R36, desc[UR6][R20.64] ;  /* 0x0000000614249981 */ /* 0x000162000c1e1900 */
[----:B------:R-:W-:Y:S01]  /*0b00*/  ISETP.GE.AND.EX P5, PT, R27, UR9, PT, P5 ;  /* 0x000000091b007c0c */ /* 0x000fe2000bfa6350 */
[----:B-1----:R-:W-:Y:S01]  /*0b10*/  @!P4 IMAD R31, R31, R8, RZ ;  /* 0x000000081f1fc224 */ /* 0x002fe200078e02ff */
[----:B------:R-:W-:Y:S01]  /*0b20*/  @!P0 SHF.L.U64.HI R6, R10, 0x1, R5 ;  /* 0x000000010a068819 */ /* 0x000fe20000010205 */
[----:B------:R-:W1:Y:S01]  /*0b30*/  @!P4 LDC.64 R14, c[0x0][0x3a0] ;  /* 0x0000e800ff0ecb82 */ /* 0x000e620000000a00 */
[----:B------:R-:W-:-:S02]  /*0b40*/  @!P0 IADD3 R32, P1, PT, R29, R12, RZ ;  /* 0x0000000c1d208210 */ /* 0x000fc40007f3e0ff */
[----:B------:R-:W-:Y:S02]  /*0b50*/  ISETP.GE.U32.AND P3, PT, R24, UR8, PT ;  /* 0x0000000818007c0c */ /* 0x000fe4000bf66070 */
[----:B------:R-:W-:Y:S02]  /*0b60*/  SHF.R.S32.HI R7, RZ, 0x1f, R24 ;  /* 0x0000001fff077819 */ /* 0x000fe40000011418 */
[----:B------:R-:W-:Y:S01]  /*0b70*/  @!P4 MOV R4, R52 ;  /* 0x000000340004c202 */ /* 0x000fe20000000f00 */
[----:B------:R-:W-:Y:S01]  /*0b80*/  @!P4 IMAD R31, R22, R9, R31 ;  /* 0x00000009161fc224 */ /* 0x000fe200078e021f */
[----:B------:R-:W-:Y:S01]  /*0b90*/  @!P4 MOV R5, R55 ;  /* 0x000000370005c202 */ /* 0x000fe20000000f00 */
[----:B------:R-:W4:Y:S01]  /*0ba0*/  @!P4 LDC.64 R10, c[0x0][0x398] ;  /* 0x0000e600ff0acb82 */ /* 0x000f220000000a00 */
[----:B------:R-:W-:Y:S01]  /*0bb0*/  @!P0 IADD3.X R33, PT, PT, R6, R13, RZ, P1, !PT ;  /* 0x0000000d06218210 */ /* 0x000fe20000ffe4ff */
[----:B--2---:R-:W-:Y:S01]  /*0bc0*/  IMAD.WIDE R12, R47, 0x8, R18 ;  /* 0x000000082f0c7825 */ /* 0x004fe200078e0212 */
[----:B------:R-:W-:-:S03]  /*0bd0*/  ISETP.GE.AND.EX P3, PT, R7, UR9, PT, P3 ;  /* 0x0000000907007c0c */ /* 0x000fc6000bf66330 */
[----:B------:R-:W-:Y:S01]  /*0be0*/  @!P4 IMAD.WIDE.U32 R8, R22, R8, R4 ;  /* 0x000000081608c225 */ /* 0x000fe200078e0004 */
[----:B------:R-:W-:Y:S01]  /*0bf0*/  ISETP.NE.AND P1, PT, RZ, UR4, PT ;  /* 0x00000004ff007c0c */ /* 0x000fe2000bf25270 */
[----:B------:R-:W2:Y:S01]  /*0c00*/  @!P5 LDC.64 R22, c[0x0][0x3f8] ;  /* 0x0000fe00ff16db82 */ /* 0x000ea20000000a00 */
[----:B------:R-:W4:Y:S02]  /*0c10*/  LDG.E.64 R12, desc[UR6][R12.64] ;  /* 0x000000060c0c7981 */ /* 0x000f24000c1e1b00 */
[----:B------:R-:W-:Y:S02]  /*0c20*/  @!P4 IADD3 R5, PT, PT, R9, R31, RZ ;  /* 0x0000001f0905c210 */ /* 0x000fe40007ffe0ff */
[C---:B------:R-:W-:Y:S02]  /*0c30*/  @!P4 SHF.L.U32 R35, R8.reuse, 0x1, RZ ;  /* 0x000000010823c819 */ /* 0x040fe400000006ff */
[----:B------:R-:W-:Y:S01]  /*0c40*/  @!P4 SHF.L.U64.HI R2, R8, 0x1, R5 ;  /* 0x000000010802c819 */ /* 0x000fe20000010205 */
[----:B------:R-:W4:Y:S01]  /*0c50*/  LDC.64 R18, c[0x0][0x3a8] ;  /* 0x0000ea00ff127b82 */ /* 0x000f220000000a00 */
[----:B---3--:R-:W-:-:S07]  /*0c60*/  @!P0 IADD3 R28, P2, PT, R29, R16, RZ ;  /* 0x000000101d1c8210 */ /* 0x008fce0007f5e0ff */
[----:B------:R-:W3:Y:S01]  /*0c70*/  @!P3 LDC.64 R8, c[0x0][0x3f8] ;  /* 0x0000fe00ff08bb82 */ /* 0x000ee20000000a00 */
[----:B------:R-:W-:Y:S02]  /*0c80*/  MOV R4, RZ ;  /* 0x000000ff00047202 */ /* 0x000fe40000000f00 */
[----:B------:R-:W-:-:S05]  /*0c90*/  MOV R5, RZ ;  /* 0x000000ff00057202 */ /* 0x000fca0000000f00 */
[----:B0-----:R-:W0:Y:S01]  /*0ca0*/  @P1 LDC.64 R20, c[0x0][0x3b0] ;  /* 0x0000ec00ff141b82 */ /* 0x001e220000000a00 */
[----:B------:R-:W-:Y:S01]  /*0cb0*/  @!P0 IADD3.X R29, PT, PT, R6, R17, RZ, P2, !PT ;  /* 0x00000011061d8210 */ /* 0x000fe200017fe4ff */
[----:B------:R4:W5:Y:S01]  /*0cc0*/  @!P0 LDG.E R4, desc[UR6][R32.64] ;  /* 0x0000000620048981 */ /* 0x000962000c1e1900 */
[----:B-1----:R-:W-:Y:S01]  /*0cd0*/  @!P4 IADD3 R30, P6, PT, R35, R14, RZ ;  /* 0x0000000e231ec210 */ /* 0x002fe20007fde0ff */
[----:B--2---:R-:W-:Y:S02]  /*0ce0*/  @!P5 IMAD R27, R27, R22, RZ ;  /* 0x000000161b1bd224 */ /* 0x004fe400078e02ff */
[----:B------:R1:W5:Y:S02]  /*0cf0*/  @!P0 LDG.E R5, desc[UR6][R28.64] ;  /* 0x000000061c058981 */ /* 0x000364000c1e1900 */
[----:B------:R-:W2:Y:S01]  /*0d00*/  @!P5 LDC.64 R16, c[0x0][0x3a0] ;  /* 0x0000e800ff10db82 */ /* 0x000ea20000000a00 */
[----:B------:R-:W-:Y:S02]  /*0d10*/  @!P4 IADD3.X R31, PT, PT, R2, R15, RZ, P6, !PT ;  /* 0x0000000f021fc210 */ /* 0x000fe400037fe4ff */
[----:B----4-:R-:W-:-:S02]  /*0d20*/  @!P4 IADD3 R10, P0, PT, R35, R10, RZ ;  /* 0x0000000a230ac210 */ /* 0x010fc40007f1e0ff */
[----:B------:R-:W-:Y:S02]  /*0d30*/  @!P5 MOV R32, R52 ;  /* 0x000000340020d202 */ /* 0x000fe40000000f00 */
[----:B------:R-:W-:Y:S01]  /*0d40*/  @!P5 MOV R33, R55 ;  /* 0x000000370021d202 */ /* 0x000fe20000000f00 */
[----:B------:R-:W4:Y:S01]  /*0d50*/  @!P5 LDC.64 R14, c[0x0][0x398] ;  /* 0x0000e600ff0edb82 */ /* 0x000f220000000a00 */
[----:B------:R-:W-:Y:S01]  /*0d60*/  @!P4 IADD3.X R11, PT, PT, R2, R11, RZ, P0, !PT ;  /* 0x0000000b020bc210 */ /* 0x000fe200007fe4ff */
[C---:B------:R-:W-:Y:S01]  /*0d70*/  @!P5 IMAD R35, R26.reuse, R23, R27 ;  /* 0x000000171a23d224 */ /* 0x040fe200078e021b */
[----:B------:R-:W-:Y:S01]  /*0d80*/  LOP3.LUT R2, R45, 0xffff, RZ, 0xc0, !PT ;  /* 0x0000ffff2d027812 */ /* 0x000fe200078ec0ff */
[----:B------:R-:W-:Y:S01]  /*0d90*/  @!P5 IMAD.WIDE.U32 R32, R26, R22, R32 ;  /* 0x000000161a20d225 */ /* 0x000fe200078e0020 */
[----:B------:R-:W-:-:S03]  /*0da0*/  MOV R6, RZ ;  /* 0x000000ff00067202 */ /* 0x000fc60000000f00 */
[----:B------:R-:W4:Y:S01]  /*0db0*/  @!P3 LDC.64 R26, c[0x0][0x3a0] ;  /* 0x0000e800ff1abb82 */ /* 0x000f220000000a00 */
[----:B-1----:R-:W-:Y:S02]  /*0dc0*/  IMAD R29, R25, 0x60, R2 ;  /* 0x00000060191d7824 */ /* 0x002fe400078e0202 */
[----:B---3--:R-:W-:Y:S01]  /*0dd0*/  @!P3 IMAD R28, R7, R8, RZ ;  /* 0x00000008071cb224 */ /* 0x008fe200078e02ff */
[----:B------:R1:W5:Y:S04]  /*0de0*/  @!P4 LDG.E R6, desc[UR6][R30.64] ;  /* 0x000000061e06c981 */ /* 0x000368000c1e1900 */
[----:B------:R-:W3:Y:S01]  /*0df0*/  @!P3 LDC.64 R22, c[0x0][0x398] ;  /* 0x0000e600ff16bb82 */ /* 0x000ee20000000a00 */
[----:B------:R-:W-:Y:S01]  /*0e00*/  IMAD.WIDE R18, R29, 0x4, R18 ;  /* 0x000000041d127825 */ /* 0x000fe200078e0212 */
[----:B------:R-:W-:-:S03]  /*0e10*/  @!P5 IADD3 R7, PT, PT, R33, R35, RZ ;  /* 0x000000232107d210 */ /* 0x000fc60007ffe0ff */
[----:B0-----:R-:W-:Y:S01]  /*0e20*/  @P1 IMAD.WIDE R20, R29, 0x4, R20 ;  /* 0x000000041d141825 */ /* 0x001fe200078e0214 */
[----:B------:R-:W-:-:S03]  /*0e30*/  @!P3 MOV R29, R55 ;  /* 0x00000037001db202 */ /* 0x000fc60000000f00 */
[----:B------:R-:W-:Y:S01]  /*0e40*/  @!P3 IMAD R9, R24, R9, R28 ;  /* 0x000000091809b224 */ /* 0x000fe200078e021c */
[----:B------:R-:W-:Y:S02]  /*0e50*/  @!P3 MOV R28, R52 ;  /* 0x00000034001cb202 */ /* 0x000fe40000000f00 */
[C---:B-1----:R-:W-:Y:S02]  /*0e60*/  @!P5 SHF.L.U32 R31, R32.reuse, 0x1, RZ ;  /* 0x00000001201fd819 */ /* 0x042fe400000006ff */
[----:B------:R-:W-:Y:S01]  /*0e70*/  @!P5 SHF.L.U64.HI R32, R32, 0x1, R7 ;  /* 0x000000012020d819 */ /* 0x000fe20000010207 */
[----:B------:R-:W-:Y:S01]  /*0e80*/  @!P3 IMAD.WIDE.U32 R28, R24, R8, R28 ;  /* 0x00000008181cb225 */ /* 0x000fe200078e001c */
[----:B--2---:R-:W-:Y:S02]  /*0e90*/  @!P5 IADD3 R16, P0, PT, R31, R16, RZ ;  /* 0x000000101f10d210 */ /* 0x004fe40007f1e0ff */
[----:B------:R-:W-:Y:S02]  /*0ea0*/  MOV R7, RZ ;  /* 0x000000ff00077202 */ /* 0x000fe40000000f00 */
[----:B------:R-:W-:-:S02]  /*0eb0*/  @!P5 IADD3.X R17, PT, PT, R32, R17, RZ, P0, !PT ;  /* 0x000000112011d210 */ /* 0x000fc400007fe4ff */
[----:B----4-:R-:W-:Y:S02]  /*0ec0*/  @!P5 IADD3 R30, P0, PT, R31, R14, RZ ;  /* 0x0000000e1f1ed210 */ /* 0x010fe40007f1e0ff */
[----:B------:R-:W-:Y:S01]  /*0ed0*/  @!P3 IADD3 R33, PT, PT, R29, R9, RZ ;  /* 0x000000091d21b210 */ /* 0x000fe20007ffe0ff */
[----:B------:R0:W5:Y:S01]  /*0ee0*/  @!P4 LDG.E R7, desc[UR6][R10.64] ;  /* 0x000000060a07c981 */ /* 0x000162000c1e1900 */
[----:B------:R-:W-:Y:S02]  /*0ef0*/  @!P3 SHF.L.U32 R29, R28, 0x1, RZ ;  /* 0x000000011c1db819 */ /* 0x000fe400000006ff */
[----:B------:R-:W-:Y:S02]  /*0f00*/  @!P5 IADD3.X R31, PT, PT, R32, R15, RZ, P0, !PT ;  /* 0x0000000f201fd210 */ /* 0x000fe400007fe4ff */
[----:B------:R-:W-:Y:S02]  /*0f10*/  @!P3 SHF.L.U64.HI R28, R28, 0x1, R33 ;  /* 0x000000011c1cb819 */ /* 0x000fe40000010221 */
[----:B------:R-:W-:-:S02]  /*0f20*/  @!P3 IADD3 R26, P0, PT, R29, R26, RZ ;  /* 0x0000001a1d1ab210 */ /* 0x000fc40007f1e0ff */
[----:B---3--:R-:W-:Y:S02]  /*0f30*/  @!P3 IADD3 R22, P2, PT, R29, R22, RZ ;  /* 0x000000161d16b210 */ /* 0x008fe40007f5e0ff */
[----:B0-----:R-:W-:Y:S02]  /*0f40*/  CS2R R10, SRZ ;  /* 0x00000000000a7805 */ /* 0x001fe4000001ff00 */
[----:B------:R-:W-:Y:S02]  /*0f50*/  MOV R8, RZ ;  /* 0x000000ff00087202 */ /* 0x000fe40000000f00 */
[----:B------:R-:W-:Y:S02]  /*0f60*/  CS2R R14, SRZ ;  /* 0x00000000000e7805 */ /* 0x000fe4000001ff00 */
[----:B------:R-:W-:Y:S02]  /*0f70*/  MOV R9, RZ ;  /* 0x000000ff00097202 */ /* 0x000fe40000000f00 */
[----:B------:R-:W-:-:S02]  /*0f80*/  @!P3 IADD3.X R27, PT, PT, R28, R27, RZ, P0, !PT ;  /* 0x0000001b1c1bb210 */ /* 0x000fc400007fe4ff */
[----:B------:R-:W-:Y:S01]  /*0f90*/  @!P3 IADD3.X R23, PT, PT, R28, R23, RZ, P2, !PT ;  /* 0x000000171c17b210 */ /* 0x000fe200017fe4ff */
[----:B------:R0:W5:Y:S04]  /*0fa0*/  @!P5 LDG.E R8, desc[UR6][R16.64] ;  /* 0x000000061008d981 */ /* 0x000168000c1e1900 */
[----:B------:R0:W5:Y:S04]  /*0fb0*/  @!P5 LDG.E R9, desc[UR6][R30.64] ;  /* 0x000000061e09d981 */ /* 0x000168000c1e1900 */
[----:B------:R0:W5:Y:S04]  /*0fc0*/  @!P3 LDG.E R10, desc[UR6][R26.64] ;  /* 0x000000061a0ab981 */ /* 0x000168000c1e1900 */
[----:B------:R0:W5:Y:S04]  /*0fd0*/  @!P3 LDG.E R11, desc[UR6][R22.64] ;  /* 0x00000006160bb981 */ /* 0x000168000c1e1900 */
[----:B------:R0:W5:Y:S04]  /*0fe0*/  @P1 LDG.E.64 R14, desc[UR6][R20.64] ;  /* 0x00000006140e1981 */ /* 0x000168000c1e1b00 */
[----:B------:R0:W5:Y:S01]  /*0ff0*/  LDG.E.64 R16, desc[UR6][R18.64] ;  /* 0x0000000612107981 */ /* 0x000162000c1e1b00 */
[----:B------:R-:W-:Y:S01]  /*1000*/  MOV R49, 0x3f800000 ;  /* 0x3f80000000317802 */ /* 0x000fe20000000f00 */
[----:B------:R-:W-:Y:S01]  /*1010*/  UISETP.NE.AND UP0, UPT, UR4, URZ, UPT ;  /* 0x000000ff0400728c */ /* 0x000fe2000bf05270 */
[----:B------:R-:W-:-:S05]  /*1020*/  FFMA.FTZ R24, -R12, R12, R13 ;  /* 0x0000000c0c187223 */ /* 0x000fca000001010d */
[----:B------:R-:W-:-:S13]  /*1030*/  FSETP.GTU.FTZ.AND P0, PT, R24, RZ, PT ;  /* 0x000000ff1800720b */ /* 0x000fda0003f1c000 */
[----:B------:R-:W1:Y:S02]  /*1040*/  @P0 LDC R13, c[0x0][0x3c0] ;  /* 0x0000f000ff0d0b82 */ /* 0x000e640000000800 */
[----:B-1----:R-:W-:-:S04]  /*1050*/  @P0 FADD.FTZ R13, R24, R13 ;  /* 0x0000000d180d0221 */ /* 0x002fc80000010000 */
[----:B------:R0:W1:Y:S01]  /*1060*/  @P0 MUFU.RSQ R49, R13 ;  /* 0x0000000d00310308 */ /* 0x0000620000001400 */
[----:B------:R-:W-:Y:S05]  /*1070*/  BRA.U UP0, `(.L_x_664) ;  /* 0x0000000900447547 */ /* 0x000fea000b800000 */
[--C-:B0----5:R-:W-:Y:S02]  /*1080*/  HADD2.F32 R19, -RZ, R43.reuse.H0_H0 ;  /* 0x2000002bff137230 */ /* 0x121fe40000004100 */
[----:B------:R-:W-:Y:S02]  /*1090*/  HADD2.F32 R21, -RZ, R43.H1_H1 ;  /* 0x3000002bff157230 */ /* 0x000fe40000004100 */
[--C-:B------:R-:W-:Y:S02]  /*10a0*/  HADD2.F32 R13, -RZ, R42.reuse.H0_H0 ;  /* 0x2000002aff0d7230 */ /* 0x100fe40000004100 */
[C---:B------:R-:W-:Y:S01]  /*10b0*/  FADD.FTZ R20, -R12.reuse, R19 ;  /* 0x000000130c147221 */ /* 0x040fe20000010100 */
[----:B------:R-:W-:Y:S02]  /*10c0*/  HADD2.F32 R23, -RZ, R41.H0_H0 ;  /* 0x20000029ff177230 */ /* 0x000fe40000004100 */
[----:B------:R-:W-:Y:S01]  /*10d0*/  FADD.FTZ R22, -R12, R21 ;  /* 0x000000150c167221 */ /* 0x000fe20000010100 */
[----:B------:R-:W-:-:S02]  /*10e0*/  HADD2.F32 R18, -RZ, R42.H1_H1 ;  /* 0x3000002aff127230 */ /* 0x000fc40000004100 */
[----:B------:R-:W-:Y:S01]  /*10f0*/  FMUL.FTZ R21, R16, R13 ;  /* 0x0000000d10157220 */ /* 0x000fe20000410000 */
[-C--:B-1----:R-:W-:Y:S01]  /*1100*/  FMUL.FTZ R20, R20, R49.reuse ;  /* 0x0000003114147220 */ /* 0x082fe20000410000 */
[----:B------:R-:W-:Y:S01]  /*1110*/  FADD.FTZ R26, -R12, R23 ;  /* 0x000000170c1a7221 */ /* 0x000fe20000010100 */
[----:B------:R-:W-:Y:S01]  /*1120*/  FMUL.FTZ R19, R22, R49 ;  /* 0x0000003116137220 */ /* 0x000fe20000410000 */
[----:B------:R-:W-:Y:S02]  /*1130*/  HADD2.F32 R27, -RZ, R40.H0_H0 ;  /* 0x20000028ff1b7230 */ /* 0x000fe40000004100 */
[----:B------:R-:W-:Y:S01]  /*1140*/  FMUL.FTZ R24, R17, R18 ;  /* 0x0000001211187220 */ /* 0x000fe20000410000 */
[----:B------:R-:W-:Y:S01]  /*1150*/  FADD.FTZ R23, RZ, R21 ;  /* 0x00000015ff177221 */ /* 0x000fe20000010000 */
[----:B------:R-:W-:Y:S01]  /*1160*/  FFMA.FTZ R22, R20, R21, RZ ;  /* 0x0000001514167223 */ /* 0x000fe200000100ff */
[----:B------:R-:W-:Y:S01]  /*1170*/  FFMA.FTZ R20, R13, R20, RZ ;  /* 0x000000140d147223 */ /* 0x000fe200000100ff */
[----:B------:R-:W-:Y:S01]  /*1180*/  FADD.FTZ R28, RZ, R13 ;  /* 0x0000000dff1c7221 */ /* 0x000fe20000010000 */
[----:B------:R-:W-:Y:S01]  /*1190*/  FADD.FTZ R23, R24, R23 ;  /* 0x0000001718177221 */ /* 0x000fe20000010000 */
[----:B------:R-:W-:Y:S01]  /*11a0*/  FFMA.FTZ R22, R19, R24, R22 ;  /* 0x0000001813167223 */ /* 0x000fe20000010016 */
[----:B------:R-:W-:Y:S01]  /*11b0*/  FMUL.FTZ R24, R16, R27 ;  /* 0x0000001b10187220 */ /* 0x000fe20000410000 */
[----:B------:R-:W-:Y:S01]  /*11c0*/  FMUL.FTZ R21, R26, R49 ;  /* 0x000000311a157220 */ /* 0x000fe20000410000 */
[----:B------:R-:W-:-:S02]  /*11d0*/  HADD2.F32 R13, -RZ, R41.H1_H1 ;  /* 0x30000029ff0d7230 */ /* 0x000fc40000004100 */
[----:B------:R-:W-:Y:S01]  /*11e0*/  FADD.FTZ R28, R27, R28 ;  /* 0x0000001c1b1c7221 */ /* 0x000fe20000010000 */
[----:B------:R-:W-:Y:S01]  /*11f0*/  FADD.FTZ R23, R23, R24 ;  /* 0x0000001817177221 */ /* 0x000fe20000010000 */
[----:B------:R-:W-:Y:S01]  /*1200*/  FFMA.FTZ R24, R21, R24, R22 ;  /* 0x0000001815187223 */ /* 0x000fe20000010016 */
[----:B------:R-:W-:Y:S02]  /*1210*/  HADD2.F32 R29, -RZ, R39.H0_H0 ;  /* 0x20000027ff1d7230 */ /* 0x000fe40000004100 */
[----:B------:R-:W-:Y:S01]  /*1220*/  FADD.FTZ R22, -R12, R13 ;  /* 0x0000000d0c167221 */ /* 0x000fe20000010100 */
[----:B------:R-:W-:Y:S01]  /*1230*/  FFMA.FTZ R27, R27, R21, R20 ;  /* 0x000000151b1b7223 */ /* 0x000fe20000010014 */
[----:B------:R-:W-:Y:S02]  /*1240*/  HADD2.F32 R20, -RZ, R40.H1_H1 ;  /* 0x30000028ff147230 */ /* 0x000fe40000004100 */
[----:B------:R-:W-:Y:S01]  /*1250*/  FFMA.FTZ R19, R18, R19, RZ ;  /* 0x0000001312137223 */ /* 0x000fe200000100ff */
[----:B------:R-:W-:Y:S01]  /*1260*/  FADD.FTZ R21, RZ, R18 ;  /* 0x00000012ff157221 */ /* 0x000fe20000010000 */
[----:B------:R-:W-:Y:S01]  /*1270*/  FADD.FTZ R18, -R12, R29 ;  /* 0x0000001d0c127221 */ /* 0x000fe20000010100 */
[----:B------:R-:W-:Y:S01]  /*1280*/  FMUL.FTZ R13, R22, R49 ;  /* 0x00000031160d7220 */ /* 0x000fe20000410000 */
[----:B------:R-:W-:-:S02]  /*1290*/  HADD2.F32 R26, -RZ, R38.H0_H0 ;  /* 0x20000026ff1a7230 */ /* 0x000fc40000004100 */
[----:B------:R-:W-:Y:S01]  /*12a0*/  FADD.FTZ R21, R20, R21 ;  /* 0x0000001514157221 */ /* 0x000fe20000010000 */
[----:B------:R-:W-:Y:S01]  /*12b0*/  FMUL.FTZ R31, R18, R49 ;  /* 0x00000031121f7220 */ /* 0x000fe20000410000 */
[----:B------:R-:W-:Y:S01]  /*12c0*/  FFMA.FTZ R19, R20, R13, R19 ;  /* 0x0000000d14137223 */ /* 0x000fe20000010013 */
[----:B------:R-:W-:Y:S02]  /*12d0*/  HADD2.F32 R29, -RZ, R39.H1_H1 ;  /* 0x30000027ff1d7230 */ /* 0x000fe40000004100 */
[----:B------:R-:W-:Y:S01]  /*12e0*/  FMUL.FTZ R20, R17, R20 ;  /* 0x0000001411147220 */ /* 0x000fe20000410000 */
[----:B------:R-:W-:Y:S01]  /*12f0*/  FADD.FTZ R28, R28, R26 ;  /* 0x0000001a1c1c7221 */ /* 0x000fe20000010000 */
[----:B------:R-:W-:Y:S01]  /*1300*/  FFMA.FTZ R27, R26, R31, R27 ;  /* 0x0000001f1a1b7223 */ /* 0x000fe2000001001b */
[----:B------:R-:W-:Y:S01]  /*1310*/  FMUL.FTZ R26, R16, R26 ;  /* 0x0000001a101a7220 */ /* 0x000fe20000410000 */
[----:B------:R-:W-:Y:S01]  /*1320*/  FADD.FTZ R23, R20, R23 ;  /* 0x0000001714177221 */ /* 0x000fe20000010000 */
[----:B------:R-:W-:Y:S01]  /*1330*/  FFMA.FTZ R24, R13, R20, R24 ;  /* 0x000000140d187223 */ /* 0x000fe20000010018 */
[----:B------:R-:W-:Y:S01]  /*1340*/  FADD.FTZ R20, -R12, R29 ;  /* 0x0000001d0c147221 */ /* 0x000fe20000010100 */
[----:B------:R-:W-:-:S02]  /*1350*/  HADD2.F32 R18, -RZ, R38.H1_H1 ;  /* 0x30000026ff127230 */ /* 0x000fc40000004100 */
[----:B------:R-:W-:Y:S01]  /*1360*/  FADD.FTZ R22, R23, R26 ;  /* 0x0000001a17167221 */ /* 0x000fe20000010000 */
[--C-:B------:R-:W-:Y:S02]  /*1370*/  HADD2.F32 R23, -RZ, R37.reuse.H0_H0 ;  /* 0x20000025ff177230 */ /* 0x100fe40000004100 */
[----:B------:R-:W-:Y:S01]  /*1380*/  FMUL.FTZ R20, R20, R49 ;  /* 0x0000003114147220 */ /* 0x000fe20000410000 */
[----:B------:R-:W-:Y:S02]  /*1390*/  HADD2.F32 R29, -RZ, R37.H1_H1 ;  /* 0x30000025ff1d7230 */ /* 0x000fe40000004100 */
[----:B------:R-:W-:Y:S01]  /*13a0*/  FFMA.FTZ R31, R31, R26, R24 ;  /* 0x0000001a1f1f7223 */ /* 0x000fe20000010018 */
[----:B------:R-:W-:Y:S01]  /*13b0*/  FMUL.FTZ R13, R17, R18 ;  /* 0x00000012110d7220 */ /* 0x000fe20000410000 */
[----:B------:R-:W-:Y:S01]  /*13c0*/  FADD.FTZ R21, R21, R18 ;  /* 0x0000001215157221 */ /* 0x000fe20000010000 */
[----:B------:R-:W-:Y:S01]  /*13d0*/  FFMA.FTZ R19, R18, R20, R19 ;  /* 0x0000001412137223 */ /* 0x000fe20000010013 */
[----:B------:R-:W-:Y:S01]  /*13e0*/  FADD.FTZ R24, -R12, R23 ;  /* 0x000000170c187221 */ /* 0x000fe20000010100 */
[----:B------:R-:W-:-:S02]  /*13f0*/  HADD2.F32 R18, -RZ, R36.H0_H0 ;  /* 0x20000024ff127230 */ /* 0x000fc40000004100 */
[----:B------:R-:W-:Y:S01]  /*1400*/  FADD.FTZ R26, -R12, R29 ;  /* 0x0000001d0c1a7221 */ /* 0x000fe20000010100 */
[----:B------:R-:W-:Y:S01]  /*1410*/  FFMA.FTZ R31, R20, R13, R31 ;  /* 0x0000000d141f7223 */ /* 0x000fe2000001001f */
[----:B------:R-:W-:Y:S01]  /*1420*/  FADD.FTZ R22, R13, R22 ;  /* 0x000000160d167221 */ /* 0x000fe20000010000 */
[----:B------:R-:W-:Y:S02]  /*1430*/  HADD2.F32 R20, -RZ, R36.H1_H1 ;  /* 0x30000024ff147230 */ /* 0x000fe40000004100 */
[-C--:B------:R-:W-:Y:S01]  /*1440*/  FMUL.FTZ R24, R24, R49.reuse ;  /* 0x0000003118187220 */ /* 0x080fe20000410000 */
[----:B------:R-:W-:Y:S02]  /*1450*/  HADD2.F32 R29, -RZ, R4.H0_H0 ;  /* 0x20000004ff1d7230 */ /* 0x000fe40000004100 */
[----:B------:R-:W-:Y:S01]  /*1460*/  FMUL.FTZ R26, R26, R49 ;  /* 0x000000311a1a7220 */ /* 0x000fe20000410000 */
        /* <DEDUP_REMOVED lines=8> */
[----:B------:R-:W-:-:S02]  /*14f0*/  HADD2.F32 R18, -RZ, R5.H0_H0 ;  /* 0x20000005ff127230 */ /* 0x000fc40000004100 */
[----:B------:R-:W-:Y:S01]  /*1500*/  FADD.FTZ R20, -R12, R29 ;  /* 0x0000001d0c147221 */ /* 0x000fe20000010100 */
[----:B------:R-:W-:Y:S02]  /*1510*/  HADD2.F32 R29, -RZ, R6.H0_H0 ;  /* 0x20000006ff1d7230 */ /* 0x000fe40000004100 */
[----:B------:R-:W-:Y:S01]  /*1520*/  FADD.FTZ R22, R23, R22 ;  /* 0x0000001617167221 */ /* 0x000fe20000010000 */
[----:B------:R-:W-:Y:S01]  /*1530*/  FFMA.FTZ R31, R26, R23, R31 ;  /* 0x000000171a1f7223 */ /* 0x000fe2000001001f */
[----:B------:R-:W-:Y:S01]  /*1540*/  FMUL.FTZ R20, R20, R49 ;  /* 0x0000003114147220 */ /* 0x000fe20000410000 */
[----:B------:R-:W-:Y:S02]  /*1550*/  HADD2.F32 R13, -RZ, R4.H1_H1 ;  /* 0x30000004ff0d7230 */ /* 0x000fe40000004100 */
[----:B------:R-:W-:Y:S01]  /*1560*/  FMUL.FTZ R23, R16, R18 ;  /* 0x0000001210177220 */ /* 0x000fe20000410000 */
[----:B------:R-:W-:Y:S01]  /*1570*/  FADD.FTZ R26, -R12, R29 ;  /* 0x0000001d0c1a7221 */ /* 0x000fe20000010100 */
[----:B------:R-:W-:Y:S01]  /*1580*/  FFMA.FTZ R27, R18, R20, R27 ;  /* 0x00000014121b7223 */ /* 0x000fe2000001001b */
[----:B------:R-:W-:-:S02]  /*1590*/  HADD2.F32 R24, -RZ, R7.H0_H0 ;  /* 0x20000007ff187230 */ /* 0x000fc40000004100 */
[----:B------:R-:W-:Y:S01]  /*15a0*/  FFMA.FTZ R31, R20, R23, R31 ;  /* 0x00000017141f7223 */ /* 0x000fe2000001001f */
[----:B------:R-:W-:Y:S01]  /*15b0*/  FADD.FTZ R22, R22, R23 ;  /* 0x0000001716167221 */ /* 0x000fe20000010000 */
[----:B------:R-:W-:Y:S01]  /*15c0*/  FADD.FTZ R20, -R12, R13 ;  /* 0x0000000d0c147221 */ /* 0x000fe20000010100 */
[----:B------:R-:W-:Y:S01]  /*15d0*/  FADD.FTZ R28, R28, R18 ;  /* 0x000000121c1c7221 */ /* 0x000fe20000010000 */
[----:B------:R-:W-:Y:S02]  /*15e0*/  HADD2.F32 R23, -RZ, R6.H1_H1 ;  /* 0x30000006ff177230 */ /* 0x000fe40000004100 */
[-C--:B------:R-:W-:Y:S01]  /*15f0*/  FMUL.FTZ R26, R26, R49.reuse ;  /* 0x000000311a1a7220 */ /* 0x080fe20000410000 */
[----:B------:R-:W-:Y:S02]  /*1600*/  HADD2.F32 R18, -RZ, R5.H1_H1 ;  /* 0x30000005ff127230 */ /* 0x000fe40000004100 */
[----:B------:R-:W-:Y:S01]  /*1610*/  FMUL.FTZ R20, R20, R49 ;  /* 0x0000003114147220 */ /* 0x000fe20000410000 */
[----:B------:R-:W-:Y:S01]  /*1620*/  FADD.FTZ R28, R28, R24 ;  /* 0x000000181c1c7221 */ /* 0x000fe20000010000 */
[----:B------:R-:W-:Y:S01]  /*1630*/  FFMA.FTZ R27, R24, R26, R27 ;  /* 0x0000001a181b7223 */ /* 0x000fe2000001001b */
[----:B------:R-:W-:Y:S01]  /*1640*/  FMUL.FTZ R29, R16, R24 ;  /* 0x00000018101d7220 */ /* 0x000fe20000410000 */
[----:B------:R-:W-:Y:S01]  /*1650*/  FADD.FTZ R24, -R12, R23 ;  /* 0x000000170c187221 */ /* 0x000fe20000010100 */
[----:B------:R-:W-:Y:S01]  /*1660*/  FMUL.FTZ R13, R17, R18 ;  /* 0x00000012110d7220 */ /* 0x000fe20000410000 */
[----:B------:R-:W-:Y:S01]  /*1670*/  FADD.FTZ R21, R21, R18 ;  /* 0x0000001215157221 */ /* 0x000fe20000010000 */
[----:B------:R-:W-:Y:S01]  /*1680*/  FFMA.FTZ R19, R18, R20, R19 ;  /* 0x0000001412137223 */ /* 0x000fe20000010013 */
[----:B------:R-:W-:-:S02]  /*1690*/  HADD2.F32 R18, -RZ, R7.H1_H1 ;  /* 0x30000007ff127230 */ /* 0x000fc40000004100 */
[----:B------:R-:W-:Y:S01]  /*16a0*/  FMUL.FTZ R24, R24, R49 ;  /* 0x0000003118187220 */ /* 0x000fe20000410000 */
[----:B------:R-:W-:Y:S02]  /*16b0*/  HADD2.F32 R23, -RZ, R8.H0_H0 ;  /* 0x20000008ff177230 */ /* 0x000fe40000004100 */
        /* <DEDUP_REMOVED lines=9> */
[----:B------:R-:W-:Y:S02]  /*1750*/  HADD2.F32 R29, -RZ, R8.H1_H1 ;  /* 0x30000008ff1d7230 */ /* 0x000fe40000004100 */
[----:B------:R-:W-:Y:S01]  /*1760*/  FADD.FTZ R22, R13, R22 ;  /* 0x000000160d167221 */ /* 0x000fe20000010000 */
[----:B------:R-:W-:Y:S01]  /*1770*/  FFMA.FTZ R31, R24, R13, R31 ;  /* 0x0000000d181f7223 */ /* 0x000fe2000001001f */
[----:B------:R-:W-:Y:S01]  /*1780*/  FMUL.FTZ R26, R20, R49 ;  /* 0x00000031141a7220 */ /* 0x000fe20000410000 */
[----:B------:R-:W-:Y:S01]  /*1790*/  FMUL.FTZ R13, R16, R18 ;  /* 0x00000012100d7220 */ /* 0x000fe20000410000 */
[----:B------:R-:W-:Y:S02]  /*17a0*/  HADD2.F32 R20, -RZ, R9.H1_H1 ;  /* 0x30000009ff147230 */ /* 0x000fe40000004100 */
[----:B------:R-:W-:Y:S01]  /*17b0*/  FADD.FTZ R24, -R12, R29 ;  /* 0x0000001d0c187221 */ /* 0x000fe20000010100 */
[----:B------:R-:W-:-:S02]  /*17c0*/  HADD2.F32 R23, -RZ, R10.H0_H0 ;  /* 0x2000000aff177230 */ /* 0x000fc40000004100 */
[----:B------:R-:W-:Y:S01]  /*17d0*/  FADD.FTZ R22, R22, R13 ;  /* 0x0000000d16167221 */ /* 0x000fe20000010000 */
[----:B------:R-:W-:Y:S01]  /*17e0*/  FFMA.FTZ R31, R26, R13, R31 ;  /* 0x0000000d1a1f7223 */ /* 0x000fe2000001001f */
[----:B------:R-:W-:Y:S01]  /*17f0*/  FMUL.FTZ R13, R17, R20 ;  /* 0x00000014110d7220 */ /* 0x000fe20000410000 */
[----:B------:R-:W-:Y:S01]  /*1800*/  FMUL.FTZ R24, R24, R49 ;  /* 0x0000003118187220 */ /* 0x000fe20000410000 */
[----:B------:R-:W-:Y:S01]  /*1810*/  FADD.FTZ R28, R28, R18 ;  /* 0x000000121c1c7221 */ /* 0x000fe20000010000 */
[----:B------:R-:W-:Y:S01]  /*1820*/  FFMA.FTZ R27, R18, R26, R27 ;  /* 0x0000001a121b7223 */ /* 0x000fe2000001001b */
[----:B------:R-:W-:Y:S02]  /*1830*/  HADD2.F32 R18, -RZ, R11.H0_H0 ;  /* 0x2000000bff127230 */ /* 0x000fe40000004100 */
[----:B------:R-:W-:Y:S01]  /*1840*/  FADD.FTZ R22, R13, R22 ;  /* 0x000000160d167221 */ /* 0x000fe20000010000 */
[----:B------:R-:W-:Y:S01]  /*1850*/  FFMA.FTZ R31, R24, R13, R31 ;  /* 0x0000000d181f7223 */ /* 0x000fe2000001001f */
[----:B------:R-:W-:Y:S01]  /*1860*/  FADD.FTZ R30, -R12, R23 ;  /* 0x000000170c1e7221 */ /* 0x000fe20000010100 */
[----:B------:R-:W-:-:S02]  /*1870*/  HADD2.F32 R13, -RZ, R10.H1_H1 ;  /* 0x3000000aff0d7230 */ /* 0x000fc40000004100 */
[----:B------:R-:W-:Y:S01]  /*1880*/  FMUL.FTZ R23, R16, R18 ;  /* 0x0000001210177220 */ /* 0x000fe20000410000 */
[----:B------:R-:W-:Y:S02]  /*1890*/  HADD2.F32 R26, -RZ, R11.H1_H1 ;  /* 0x3000000bff1a7230 */ /* 0x000fe40000004100 */
[----:B------:R-:W-:Y:S01]  /*18a0*/  FMUL.FTZ R32, R30, R49 ;  /* 0x000000311e207220 */ /* 0x000fe20000410000 */
[----:B------:R-:W-:Y:S01]  /*18b0*/  FADD.FTZ R21, R21, R20 ;  /* 0x0000001415157221 */ /* 0x000fe20000010000 */
[----:B------:R-:W-:Y:S01]  /*18c0*/  FADD.FTZ R30, -R12, R13 ;  /* 0x0000000d0c1e7221 */ /* 0x000fe20000010100 */
[----:B------:R-:W-:Y:S01]  /*18d0*/  FADD.FTZ R22, R22, R23 ;  /* 0x0000001716167221 */ /* 0x000fe20000010000 */
[----:B------:R-:W-:Y:S01]  /*18e0*/  FMUL.FTZ R13, R17, R26 ;  /* 0x0000001a110d7220 */ /* 0x000fe20000410000 */
[----:B------:R-:W-:Y:S01]  /*18f0*/  FFMA.FTZ R31, R32, R23, R31 ;  /* 0x00000017201f7223 */ /* 0x000fe2000001001f */
        /* <DEDUP_REMOVED lines=9> */
.L_x_664:
[--C-:B0----5:R-:W-:Y:S02]  /*1990*/  HADD2.F32 R13, -RZ, R43.reuse.H0_H0 ;  /* 0x2000002bff0d7230 */ /* 0x121fe40000004100 */
[----:B------:R-:W-:Y:S02]  /*19a0*/  HADD2.F32 R21, -RZ, R43.H1_H1 ;  /* 0x3000002bff157230 */ /* 0x000fe40000004100 */
[--C-:B------:R-:W-:Y:S02]  /*19b0*/  HADD2.F32 R29, -RZ, R41.reuse.H1_H1 ;  /* 0x30000029ff1d7230 */ /* 0x100fe40000004100 */
[----:B------:R-:W-:Y:S01]  /*19c0*/  FADD.FTZ R18, -R12, R13 ;  /* 0x0000000d0c127221 */ /* 0x000fe20000010100 */
[--C-:B------:R-:W-:Y:S02]  /*19d0*/  HADD2.F32 R31, -RZ, R42.reuse.H0_H0 ;  /* 0x2000002aff1f7230 */ /* 0x100fe40000004100 */
[----:B------:R-:W-:Y:S02]  /*19e0*/  HADD2.F32 R33, -RZ, R42.H1_H1 ;  /* 0x3000002aff217230 */ /* 0x000fe40000004100 */
[----:B-1----:R-:W-:Y:S01]  /*19f0*/  FMUL.FTZ R13, R18, R49 ;  /* 0x00000031120d7220 */ /* 0x002fe20000410000 */
[----:B------:R-:W-:Y:S01]  /*1a00*/  FADD.FTZ R18, -R12, R21 ;  /* 0x000000150c127221 */ /* 0x000fe20000010100 */
[----:B------:R-:W-:-:S02]  /*1a10*/  HADD2.F32 R21, -RZ, R41.H0_H0 ;  /* 0x20000029ff157230 */ /* 0x000fc40000004100 */
[--C-:B------:R-:W-:Y:S01]  /*1a20*/  FFMA.FTZ R19, R16, R13, R14.reuse ;  /* 0x0000000d10137223 */ /* 0x100fe2000001000e */
[-C--:B------:R-:W-:Y:S01]  /*1a30*/  FMUL.FTZ R18, R18, R49.reuse ;  /* 0x0000003112127220 */ /* 0x080fe20000410000 */
[--C-:B------:R-:W-:Y:S02]  /*1a40*/  HADD2.F32 R35, -RZ, R39.reuse.H0_H0 ;  /* 0x20000027ff237230 */ /* 0x100fe40000004100 */
[----:B------:R-:W-:Y:S01]  /*1a50*/  FADD.FTZ R30, -R12, R21 ;  /* 0x000000150c1e7221 */ /* 0x000fe20000010100 */
[----:B------:R-:W-:Y:S01]  /*1a60*/  FMUL.FTZ R20, R19, -1.4426950216293334961 ;  /* 0xbfb8aa3b13147820 */ /* 0x000fe20000410000 */
[----:B------:R-:W-:Y:S02]  /*1a70*/  FFMA.FTZ R22, R17, R18, R15 ;  /* 0x0000001211167223 */ /* 0x000fe4000001000f */
[----:B------:R-:W-:Y:S01]  /*1a80*/  FMUL.FTZ R21, R30, R49 ;  /* 0x000000311e157220 */ /* 0x000fe20000410000 */
[----:B------:R-:W-:Y:S01]  /*1a90*/  FADD.FTZ R32, -R12, R35 ;  /* 0x000000230c207221 */ /* 0x000fe20000010100 */
[----:B------:R-:W-:Y:S01]  /*1aa0*/  FMUL.FTZ R26, R22, -1.4426950216293334961 ;  /* 0xbfb8aa3b161a7820 */ /* 0x000fe20000410000 */
[----:B------:R-:W0:Y:S01]  /*1ab0*/  MUFU.EX2 R20, R20 ;  /* 0x0000001400147308 */ /* 0x000e220000000800 */
[----:B------:R-:W-:Y:S01]  /*1ac0*/  FFMA.FTZ R23, R16, R21, R14 ;  /* 0x0000001510177223 */ /* 0x000fe2000001000e */
[----:B------:R-:W-:-:S03]  /*1ad0*/  HADD2.F32 R35, -RZ, R39.H1_H1 ;  /* 0x30000027ff237230 */ /* 0x000fc60000004100 */
[----:B------:R-:W1:Y:S01]  /*1ae0*/  MUFU.EX2 R26, R26 ;  /* 0x0000001a001a7308 */ /* 0x000e620000000800 */
[----:B------:R-:W-:-:S06]  /*1af0*/  FMUL.FTZ R30, R23, -1.4426950216293334961 ;  /* 0xbfb8aa3b171e7820 */ /* 0x000fcc0000410000 */
[----:B------:R-:W2:Y:S01]  /*1b00*/  MUFU.EX2 R30, R30 ;  /* 0x0000001e001e7308 */ /* 0x000ea20000000800 */
[----:B0-----:R-:W-:Y:S01]  /*1b10*/  FADD.FTZ R24, R20, 1 ;  /* 0x3f80000014187421 */ /* 0x001fe20000010000 */
[----:B-1----:R-:W-:-:S05]  /*1b20*/  FADD.FTZ R27, R26, 1 ;  /* 0x3f8000001a1b7421 */ /* 0x002fca0000010000 */
[----:B------:R-:W0:Y:S01]  /*1b30*/  MUFU.RCP R24, R24 ;  /* 0x0000001800187308 */ /* 0x000e220000001000 */
[----:B------:R-:W-:Y:S01]  /*1b40*/  FADD.FTZ R26, -R12, R29 ;  /* 0x0000001d0c1a7221 */ /* 0x000fe20000010100 */
[----:B--2---:R-:W-:-:S06]  /*1b50*/  FADD.FTZ R30, R30, 1 ;  /* 0x3f8000001e1e7421 */ /* 0x004fcc0000010000 */
[----:B------:R-:W1:Y:S08]  /*1b60*/  MUFU.RCP R28, R27 ;  /* 0x0000001b001c7308 */ /* 0x000e700000001000 */
[----:B------:R-:W2:Y:S01]  /*1b70*/  MUFU.RCP R30, R30 ;  /* 0x0000001e001e7308 */ /* 0x000ea20000001000 */
[----:B0-----:R-:W-:-:S04]  /*1b80*/  FADD.FTZ R20, -R24, 1 ;  /* 0x3f80000018147421 */ /* 0x001fc80000010100 */
[----:B------:R-:W-:Y:S01]  /*1b90*/  FFMA.FTZ R29, R19, R20, 1 ;  /* 0x3f800000131d7423 */ /* 0x000fe20000010014 */
[----:B------:R-:W-:Y:S01]  /*1ba0*/  FMUL.FTZ R20, R26, R49 ;  /* 0x000000311a147220 */ /* 0x000fe20000410000 */
[----:B------:R-:W-:Y:S01]  /*1bb0*/  FMUL.FTZ R26, R31, R24 ;  /* 0x000000181f1a7220 */ /* 0x000fe20000410000 */
[----:B-1----:R-:W-:Y:S02]  /*1bc0*/  FADD.FTZ R19, -R28, 1 ;  /* 0x3f8000001c137421 */ /* 0x002fe40000010100 */
[----:B------:R-:W-:Y:S01]  /*1bd0*/  FFMA.FTZ R27, R17, R20, R15 ;  /* 0x00000014111b7223 */ /* 0x000fe2000001000f */
[----:B------:R-:W-:Y:S01]  /*1be0*/  FMUL.FTZ R24, R33, R28 ;  /* 0x0000001c21187220 */ /* 0x000fe20000410000 */
[----:B------:R-:W-:Y:S01]  /*1bf0*/  FMUL.FTZ R26, R26, R29 ;  /* 0x0000001d1a1a7220 */ /* 0x000fe20000410000 */
[----:B------:R-:W-:Y:S01]  /*1c00*/  FFMA.FTZ R31, R22, R19, 1 ;  /* 0x3f800000161f7423 */ /* 0x000fe20000010013 */
[----:B------:R-:W-:Y:S01]  /*1c10*/  FMUL.FTZ R22, R27, -1.4426950216293334961 ;  /* 0xbfb8aa3b1b167820 */ /* 0x000fe20000410000 */
[----:B------:R-:W-:Y:S01]  /*1c20*/  FMUL.FTZ R19, R32, R49 ;  /* 0x0000003120137220 */ /* 0x000fe20000410000 */
[----:B------:R-:W-:Y:S01]  /*1c30*/  FADD.FTZ R32, -R12, R35 ;  /* 0x000000230c207221 */ /* 0x000fe20000010100 */
[----:B------:R-:W-:Y:S01]  /*1c40*/  FMUL.FTZ R24, R24, R31 ;  /* 0x0000001f18187220 */ /* 0x000fe20000410000 */
[----:B------:R0:W1:Y:S01]  /*1c50*/  MUFU.EX2 R28, R22 ;  /* 0x00000016001c7308 */ /* 0x0000620000000800 */
[----:B------:R-:W-:-:S04]  /*1c60*/  FFMA.FTZ R33, R16, R19, R14 ;  /* 0x0000001310217223 */ /* 0x000fc8000001000e */
[----:B------:R-:W-:Y:S01]  /*1c70*/  FMUL.FTZ R29, R33, -1.4426950216293334961 ;  /* 0xbfb8aa3b211d7820 */ /* 0x000fe20000410000 */
[----:B0-----:R-:W-:Y:S01]  /*1c80*/  FMUL.FTZ R22, R32, R49 ;  /* 0x0000003120167220 */ /* 0x001fe20000410000 */
[----:B--2---:R-:W-:-:S04]  /*1c90*/  FADD.FTZ R32, -R30, 1 ;  /* 0x3f8000001e207421 */ /* 0x004fc80000010100 */
[----:B------:R-:W0:Y:S01]  /*1ca0*/  MUFU.EX2 R29, R29 ;  /* 0x0000001d001d7308 */ /* 0x000e220000000800 */
[----:B------:R-:W-:Y:S01]  /*1cb0*/  FFMA.FTZ R31, R17, R22, R15 ;  /* 0x00000016111f7223 */ /* 0x000fe2000001000f */
[----:B-1----:R-:W-:Y:S01]  /*1cc0*/  FADD.FTZ R28, R28, 1 ;  /* 0x3f8000001c1c7421 */ /* 0x002fe20000010000 */
[----:B------:R-:W-:Y:S02]  /*1cd0*/  FFMA.FTZ R23, R23, R32, 1 ;  /* 0x3f80000017177423 */ /* 0x000fe40000010020 */
[----:B------:R-:W-:-:S03]  /*1ce0*/  FMUL.FTZ R35, R31, -1.4426950216293334961 ;  /* 0xbfb8aa3b1f237820 */ /* 0x000fc60000410000 */
[----:B------:R-:W1:Y:S01]  /*1cf0*/  MUFU.RCP R28, R28 ;  /* 0x0000001c001c7308 */ /* 0x000e620000001000 */
[----:B0-----:R-:W-:Y:S01]  /*1d00*/  FADD.FTZ R34, R29, 1 ;  /* 0x3f8000001d227421 */ /* 0x001fe20000010000 */
[----:B------:R-:W-:-:S06]  /*1d10*/  HADD2.F32 R29, -RZ, R40.H0_H0 ;  /* 0x20000028ff1d7230 */ /* 0x000fcc0000004100 */
[----:B------:R-:W0:Y:S01]  /*1d20*/  MUFU.EX2 R35, R35 ;  /* 0x0000002300237308 */ /* 0x000e220000000800 */
[----:B------:R-:W-:-:S03]  /*1d30*/  FMUL.FTZ R30, R29, R30 ;  /* 0x0000001e1d1e7220 */ /* 0x000fc60000410000 */
[----:B------:R-:W2:Y:S01]  /*1d40*/  MUFU.RCP R34, R34 ;  /* 0x0000002200227308 */ /* 0x000ea20000001000 */
[----:B------:R-:W-:Y:S02]  /*1d50*/  HADD2.F32 R29, -RZ, R40.H1_H1 ;  /* 0x30000028ff1d7230 */ /* 0x000fe40000004100 */
[----:B-1----:R-:W-:-:S03]  /*1d60*/  FADD.FTZ R32, -R28, 1 ;  /* 0x3f8000001c207421 */ /* 0x002fc60000010100 */
[----:B------:R-:W-:Y:S01]  /*1d70*/  FMUL.FTZ R29, R29, R28 ;  /* 0x0000001c1d1d7220 */ /* 0x000fe20000410000 */
[----:B------:R-:W-:Y:S01]  /*1d80*/  FFMA.FTZ R32, R27, R32, 1 ;  /* 0x3f8000001b207423 */ /* 0x000fe20000010020 */
[----:B0-----:R-:W-:Y:S01]  /*1d90*/  FADD.FTZ R27, R35, 1 ;  /* 0x3f800000231b7421 */ /* 0x001fe20000010000 */
[----:B------:R-:W-:Y:S02]  /*1da0*/  HADD2.F32 R35, -RZ, R38.H0_H0 ;  /* 0x20000026ff237230 */ /* 0x000fe40000004100 */
[----:B------:R-:W-:-:S03]  /*1db0*/  FMUL.FTZ R29, R29, R32 ;  /* 0x000000201d1d7220 */ /* 0x000fc60000410000 */
[----:B------:R-:W0:Y:S01]  /*1dc0*/  MUFU.RCP R27, R27 ;  /* 0x0000001b001b7308 */ /* 0x000e220000001000 */
[----:B--2---:R-:W-:-:S04]  /*1dd0*/  FADD.FTZ R28, -R34, 1 ;  /* 0x3f800000221c7421 */ /* 0x004fc80000010100 */
[----:B------:R-:W-:Y:S01]  /*1de0*/  FFMA.FTZ R33, R33, R28, 1 ;  /* 0x3f80000021217423 */ /* 0x000fe2000001001c */
[----:B------:R-:W-:Y:S01]  /*1df0*/  FMUL.FTZ R28, R35, R34 ;  /* 0x00000022231c7220 */ /* 0x000fe20000410000 */
[----:B------:R-:W-:-:S03]  /*1e00*/  HADD2.F32 R34, -RZ, R38.H1_H1 ;  /* 0x30000026ff227230 */ /* 0x000fc60000004100 */
[----:B------:R-:W-:Y:S02]  /*1e10*/  FMUL.FTZ R28, R28, R33 ;  /* 0x000000211c1c7220 */ /* 0x000fe40000410000 */
[----:B0-----:R-:W-:Y:S01]  /*1e20*/  FMUL.FTZ R35, R34, R27 ;  /* 0x0000001b22237220 */ /* 0x001fe20000410000 */
[----:B------:R-:W-:-:S04]  /*1e30*/  FADD.FTZ R34, -R27, 1 ;  /* 0x3f8000001b227421 */ /* 0x000fc80000010100 */
[----:B------:R-:W-:Y:S01]  /*1e40*/  FFMA.FTZ R48, R31, R34, 1 ;  /* 0x3f8000001f307423 */ /* 0x000fe20000010022 */
[----:B------:R-:W-:Y:S01]  /*1e50*/  FMUL.FTZ R34, R30, R23 ;  /* 0x000000171e227220 */ /* 0x000fe20000410000 */
[----:B------:R-:W-:Y:S02]  /*1e60*/  HADD2.F32 R23, -RZ, R37.H0_H0 ;  /* 0x20000025ff177230 */ /* 0x000fe40000004100 */
[C---:B------:R-:W-:Y:S01]  /*1e70*/  FMUL.FTZ R30, R16.reuse, R26 ;  /* 0x0000001a101e7220 */ /* 0x040fe20000410000 */
[----:B------:R-:W-:Y:S01]  /*1e80*/  FMUL.FTZ R27, R35, R48 ;  /* 0x00000030231b7220 */ /* 0x000fe20000410000 */
[----:B------:R-:W-:Y:S01]  /*1e90*/  FMUL.FTZ R31, R17, R24 ;  /* 0x00000018111f7220 */ /* 0x000fe20000410000 */
[----:B------:R-:W-:Y:S01]  /*1ea0*/  FMUL.FTZ R35, R16, R34 ;  /* 0x0000002210237220 */ /* 0x000fe20000410000 */
[----:B------:R-:W-:Y:S01]  /*1eb0*/  FADD.FTZ R32, -R12, R23 ;  /* 0x000000170c207221 */ /* 0x000fe20000010100 */
[----:B------:R-:W-:Y:S01]  /*1ec0*/  FFMA.FTZ R33, R13, R30, RZ ;  /* 0x0000001e0d217223 */ /* 0x000fe200000100ff */
[----:B------:R-:W-:-:S02]  /*1ed0*/  FADD.FTZ R30, RZ, R30 ;  /* 0x0000001eff1e7221 */ /* 0x000fc40000010000 */
[----:B------:R-:W-:Y:S01]  /*1ee0*/  FMUL.FTZ R23, R32, R49 ;  /* 0x0000003120177220 */ /* 0x000fe20000410000 */
[----:B------:R-:W-:Y:S01]  /*1ef0*/  FFMA.FTZ R32, R18, R31, R33 ;  /* 0x0000001f12207223 */ /* 0x000fe20000010021 */
[----:B------:R-:W-:Y:S01]  /*1f00*/  FADD.FTZ R33, R31, R30 ;  /* 0x0000001e1f217221 */ /* 0x000fe20000010000 */
[----:B------:R-:W-:Y:S01]  /*1f10*/  FFMA.FTZ R30, R13, R26, RZ ;  /* 0x0000001a0d1e7223 */ /* 0x000fe200000100ff */
[----:B------:R-:W-:Y:S01]  /*1f20*/  FFMA.FTZ R48, R16, R23, R14 ;  /* 0x0000001710307223 */ /* 0x000fe2000001000e */
[C---:B------:R-:W-:Y:S01]  /*1f30*/  FFMA.FTZ R32, R21.reuse, R35, R32 ;  /* 0x0000002315207223 */ /* 0x040fe20000010020 */
[----:B------:R-:W-:Y:S01]  /*1f40*/  FADD.FTZ R31, RZ, R26 ;  /* 0x0000001aff1f7221 */ /* 0x000fe20000010000 */
[----:B------:R-:W-:Y:S01]  /*1f50*/  FFMA.FTZ R30, R21, R34, R30 ;  /* 0x00000022151e7223 */ /* 0x000fe2000001001e */
[----:B------:R-:W-:Y:S01]  /*1f60*/  FMUL.FTZ R50, R48, -1.4426950216293334961 ;  /* 0xbfb8aa3b30327820 */ /* 0x000fe20000410000 */
[----:B------:R-:W-:Y:S02]  /*1f70*/  HADD2.F32 R26, -RZ, R36.H0_H0 ;  /* 0x20000024ff1a7230 */ /* 0x000fe40000004100 */
[----:B------:R-:W-:Y:S01]  /*1f80*/  FADD.FTZ R31, R31, R34 ;  /* 0x000000221f1f7221 */ /* 0x000fe20000010000 */
[----:B------:R-:W-:Y:S01]  /*1f90*/  FADD.FTZ R34, R33, R35 ;  /* 0x0000002321227221 */ /* 0x000fe20000010000 */
[----:B------:R-:W-:Y:S01]  /*1fa0*/  FFMA.FTZ R33, R18, R24, RZ ;  /* 0x0000001812217223 */ /* 0x000fe200000100ff */
[----:B------:R-:W-:Y:S01]  /*1fb0*/  FADD.FTZ R24, RZ, R24 ;  /* 0x00000018ff187221 */ /* 0x000fe20000010000 */
[----:B------:R-:W0:Y:S01]  /*1fc0*/  MUFU.EX2 R50, R50 ;  /* 0x0000003200327308 */ /* 0x000e220000000800 */
[----:B------:R-:W-:Y:S01]  /*1fd0*/  FFMA.FTZ R30, R19, R28, R30 ;  /* 0x0000001c131e7223 */ /* 0x000fe2000001001e */
[-C--:B------:R-:W-:Y:S01]  /*1fe0*/  FFMA.FTZ R33, R20, R29.reuse, R33 ;  /* 0x0000001d14217223 */ /* 0x080fe20000010021 */
[----:B------:R-:W-:Y:S01]  /*1ff0*/  FADD.FTZ R24, R24, R29 ;  /* 0x0000001d18187221 */ /* 0x000fe20000010000 */
[----:B------:R-:W-:-:S02]  /*2000*/  FMUL.FTZ R29, R17, R29 ;  /* 0x0000001d111d7220 */ /* 0x000fc40000410000 */
[----:B------:R-:W-:Y:S02]  /*2010*/  FFMA.FTZ R33, R22, R27, R33 ;  /* 0x0000001b16217223 */ /* 0x000fe40000010021 */
[----:B------:R-:W-:Y:S01]  /*2020*/  FFMA.FTZ R18, R20, R29, R32 ;  /* 0x0000001d14127223 */ /* 0x000fe20000010020 */
[----:B------:R-:W-:Y:S01]  /*2030*/  FADD.FTZ R34, R29, R34 ;  /* 0x000000221d227221 */ /* 0x000fe20000010000 */
[----:B------:R-:W-:Y:S01]  /*2040*/  FMUL.FTZ R29, R16, R28 ;  /* 0x0000001c101d7220 */ /* 0x000fe20000410000 */
[----:B0-----:R-:W-:-:S03]  /*2050*/  FADD.FTZ R51, R50, 1 ;  /* 0x3f80000032337421 */ /* 0x001fc60000010000 */
[----:B------:R-:W-:-:S03]  /*2060*/  FADD.FTZ R34, R34, R29 ;  /* 0x0000001d22227221 */ /* 0x000fc60000010000 */
[----:B------:R-:W0:Y:S02]  /*2070*/  MUFU.RCP R51, R51 ;  /* 0x0000003300337308 */ /* 0x000e240000001000 */
[----:B0-----:R-:W-:Y:S01]  /*2080*/  FADD.FTZ R21, -R51, 1 ;  /* 0x3f80000033157421 */ /* 0x001fe20000010100 */
[----:B------:R-:W-:Y:S01]  /*2090*/  FMUL.FTZ R13, R26, R51 ;  /* 0x000000331a0d7220 */ /* 0x000fe20000410000 */
[----:B------:R-:W-:Y:S02]  /*20a0*/  HADD2.F32 R51, -RZ, R36.H1_H1 ;  /* 0x30000024ff337230 */ /* 0x000fe40000004100 */
[----:B------:R-:W-:Y:S01]  /*20b0*/  FFMA.FTZ R48, R48, R21, 1 ;  /* 0x3f80000030307423 */ /* 0x000fe20000010015 */
[----:B------:R-:W-:-:S03]  /*20c0*/  HADD2.F32 R21, -RZ, R37.H1_H1 ;  /* 0x30000025ff157230 */ /* 0x000fc60000004100 */
[----:B------:R-:W-:Y:S02]  /*20d0*/  FMUL.FTZ R13, R13, R48 ;  /* 0x000000300d0d7220 */ /* 0x000fe40000410000 */
[----:B------:R-:W-:Y:S02]  /*20e0*/  FADD.FTZ R26, -R12, R21 ;  /* 0x000000150c1a7221 */ /* 0x000fe40000010100 */
[----:B------:R-:W-:Y:S02]  /*20f0*/  FFMA.FTZ R30, R23, R13, R30 ;  /* 0x0000000d171e7223 */ /* 0x000fe4000001001e */
[----:B------:R-:W-:-:S04]  /*2100*/  FMUL.FTZ R26, R26, R49 ;  /* 0x000000311a1a7220 */ /* 0x000fc80000410000 */
[----:B------:R-:W-:-:S04]  /*2110*/  FFMA.FTZ R21, R17, R26, R15 ;  /* 0x0000001a11157223 */ /* 0x000fc8000001000f */
[----:B------:R-:W-:-:S06]  /*2120*/  FMUL.FTZ R35, R21, -1.4426950216293334961 ;  /* 0xbfb8aa3b15237820 */ /* 0x000fcc0000410000 */
[----:B------:R-:W0:Y:S02]  /*2130*/  MUFU.EX2 R35, R35 ;  /* 0x0000002300237308 */ /* 0x000e240000000800 */
[----:B0-----:R-:W-:Y:S01]  /*2140*/  FADD.FTZ R48, R35, 1 ;  /* 0x3f80000023307421 */ /* 0x001fe20000010000 */
[----:B------:R-:W-:-:S05]  /*2150*/  HADD2.F32 R35, -RZ, R4.H0_H0 ;  /* 0x20000004ff237230 */ /* 0x000fca0000004100 */
[----:B------:R-:W0:Y:S02]  /*2160*/  MUFU.RCP R48, R48 ;  /* 0x0000003000307308 */ /* 0x000e240000001000 */
[----:B0-----:R-:W-:Y:S01]  /*2170*/  FADD.FTZ R32, -R48, 1 ;  /* 0x3f80000030207421 */ /* 0x001fe20000010100 */
[----:B------:R-:W-:Y:S01]  /*2180*/  FMUL.FTZ R20, R51, R48 ;  /* 0x0000003033147220 */ /* 0x000fe20000410000 */
[----:B------:R-:W-:Y:S02]  /*2190*/  HADD2.F32 R51, -RZ, R7.H1_H1 ;  /* 0x30000007ff337230 */ /* 0x000fe40000004100 */
[----:B------:R-:W-:Y:S01]  /*21a0*/  FFMA.FTZ R21, R21, R32, 1 ;  /* 0x3f80000015157423 */ /* 0x000fe20000010020 */
[----:B------:R-:W-:-:S03]  /*21b0*/  FADD.FTZ R32, -R12, R35 ;  /* 0x000000230c207221 */ /* 0x000fc60000010100 */
[----:B------:R-:W-:Y:S01]  /*21c0*/  FMUL.FTZ R20, R20, R21 ;  /* 0x0000001514147220 */ /* 0x000fe20000410000 */
[----:B------:R-:W-:Y:S01]  /*21d0*/  FMUL.FTZ R21, R32, R49 ;  /* 0x0000003120157220 */ /* 0x000fe20000410000 */
[----:B------:R-:W-:Y:S01]  /*21e0*/  FADD.FTZ R32, R31, R28 ;  /* 0x0000001c1f207221 */ /* 0x000fe20000010000 */
[----:B------:R-:W-:Y:S01]  /*21f0*/  FFMA.FTZ R28, R19, R29, R18 ;  /* 0x0000001d131c7223 */ /* 0x000fe20000010012 */
[----:B------:R-:W-:Y:S02]  /*2200*/  HADD2.F32 R19, -RZ, R5.H0_H0 ;  /* 0x20000005ff137230 */ /* 0x000fe40000004100 */
[----:B------:R-:W-:Y:S01]  /*2210*/  FFMA.FTZ R35, R16, R21, R14 ;  /* 0x0000001510237223 */ /* 0x000fe2000001000e */
[----:B------:R-:W-:Y:S02]  /*2220*/  HADD2.F32 R31, -RZ, R4.H1_H1 ;  /* 0x30000004ff1f7230 */ /* 0x000fe40000004100 */
[----:B------:R-:W-:Y:S01]  /*2230*/  FADD.FTZ R29, R24, R27 ;  /* 0x0000001b181d7221 */ /* 0x000fe20000010000 */
[----:B------:R-:W-:Y:S01]  /*2240*/  FADD.FTZ R32, R32, R13 ;  /* 0x0000000d20207221 */ /* 0x000fe20000010000 */
[----:B------:R-:W-:Y:S01]  /*2250*/  FMUL.FTZ R48, R35, -1.4426950216293334961 ;  /* 0xbfb8aa3b23307820 */ /* 0x000fe20000410000 */
[----:B------:R-:W-:Y:S01]  /*2260*/  FFMA.FTZ R33, R26, R20, R33 ;  /* 0x000000141a217223 */ /* 0x000fe20000010021 */
[----:B------:R-:W-:-:S04]  /*2270*/  FADD.FTZ R29, R29, R20 ;  /* 0x000000141d1d7221 */ /* 0x000fc80000010000 */
[----:B------:R-:W0:Y:S02]  /*2280*/  MUFU.EX2 R48, R48 ;  /* 0x0000003000307308 */ /* 0x000e240000000800 */
[----:B0-----:R-:W-:Y:S01]  /*2290*/  FADD.FTZ R50, R48, 1 ;  /* 0x3f80000030327421 */ /* 0x001fe20000010000 */
[----:B------:R-:W-:Y:S01]  /*22a0*/  FADD.FTZ R48, -R12, R31 ;  /* 0x0000001f0c307221 */ /* 0x000fe20000010100 */
[----:B------:R-:W-:Y:S01]  /*22b0*/  FMUL.FTZ R31, R17, R27 ;  /* 0x0000001b111f7220 */ /* 0x000fe20000410000 */
[----:B------:R-:W-:-:S03]  /*22c0*/  HADD2.F32 R27, -RZ, R5.H1_H1 ;  /* 0x30000005ff1b7230 */ /* 0x000fc60000004100 */
[----:B------:R-:W0:Y:S01]  /*22d0*/  MUFU.RCP R50, R50 ;  /* 0x0000003200327308 */ /* 0x000e220000001000 */
[----:B------:R-:W-:Y:S01]  /*22e0*/  FFMA.FTZ R28, R22, R31, R28 ;  /* 0x0000001f161c7223 */ /* 0x000fe2000001001c */
[----:B------:R-:W-:Y:S01]  /*22f0*/  FADD.FTZ R34, R31, R34 ;  /* 0x000000221f227221 */ /* 0x000fe20000010000 */
[----:B------:R-:W-:Y:S01]  /*2300*/  FMUL.FTZ R31, R16, R13 ;  /* 0x0000000d101f7220 */ /* 0x000fe20000410000 */
[----:B------:R-:W-:-:S03]  /*2310*/  HADD2.F32 R13, -RZ, R7.H0_H0 ;  /* 0x20000007ff0d7230 */ /* 0x000fc60000004100 */
[----:B------:R-:W-:Y:S01]  /*2320*/  FFMA.FTZ R28, R23, R31, R28 ;  /* 0x0000001f171c7223 */ /* 0x000fe2000001001c */
[----:B------:R-:W-:Y:S01]  /*2330*/  FADD.FTZ R34, R34, R31 ;  /* 0x0000001f22227221 */ /* 0x000fe20000010000 */
[----:B------:R-:W-:-:S04]  /*2340*/  FMUL.FTZ R31, R17, R20 ;  /* 0x00000014111f7220 */ /* 0x000fc80000410000 */
[----:B------:R-:W-:Y:S01]  /*2350*/  FFMA.FTZ R28, R26, R31, R28 ;  /* 0x0000001f1a1c7223 */ /* 0x000fe2000001001c */
[----:B------:R-:W-:Y:S01]  /*2360*/  FADD.FTZ R34, R31, R34 ;  /* 0x000000221f227221 */ /* 0x000fe20000010000 */
[----:B0-----:R-:W-:Y:S01]  /*2370*/  FADD.FTZ R18, -R50, 1 ;  /* 0x3f80000032127421 */ /* 0x001fe20000010100 */
[----:B------:R-:W-:-:S03]  /*2380*/  FMUL.FTZ R19, R19, R50 ;  /* 0x0000003213137220 */ /* 0x000fc60000410000 */
[----:B------:R-:W-:-:S04]  /*2390*/  FFMA.FTZ R18, R35, R18, 1 ;  /* 0x3f80000023127423 */ /* 0x000fc80000010012 */
[----:B------:R-:W-:Y:S01]  /*23a0*/  FMUL.FTZ R19, R19, R18 ;  /* 0x0000001213137220 */ /* 0x000fe20000410000 */
[----:B------:R-:W-:-:S03]  /*23b0*/  FMUL.FTZ R18, R48, R49 ;  /* 0x0000003130127220 */ /* 0x000fc60000410000 */
[-C--:B------:R-:W-:Y:S01]  /*23c0*/  FMUL.FTZ R31, R16, R19.reuse ;  /* 0x00000013101f7220 */ /* 0x080fe20000410000 */
[----:B------:R-:W-:Y:S01]  /*23d0*/  FFMA.FTZ R35, R17, R18, R15 ;  /* 0x0000001211237223 */ /* 0x000fe2000001000f */
[C---:B------:R-:W-:Y:S01]  /*23e0*/  FFMA.FTZ R30, R21.reuse, R19, R30 ;  /* 0x00000013151e7223 */ /* 0x040fe2000001001e */
[----:B------:R-:W-:Y:S01]  /*23f0*/  FADD.FTZ R32, R32, R19 ;  /* 0x0000001320207221 */ /* 0x000fe20000010000 */
[----:B------:R-:W-:Y:S01]  /*2400*/  FFMA.FTZ R28, R21, R31, R28 ;  /* 0x0000001f151c7223 */ /* 0x000fe2000001001c */
[----:B------:R-:W-:Y:S01]  /*2410*/  FMUL.FTZ R48, R35, -1.4426950216293334961 ;  /* 0xbfb8aa3b23307820 */ /* 0x000fe20000410000 */
[----:B------:R-:W-:Y:S02]  /*2420*/  HADD2.F32 R19, -RZ, R9.H0_H0 ;  /* 0x20000009ff137230 */ /* 0x000fe40000004100 */
[----:B------:R-:W-:-:S03]  /*2430*/  FADD.FTZ R34, R34, R31 ;  /* 0x0000001f22227221 */ /* 0x000fc60000010000 */
[----:B------:R-:W0:Y:S02]  /*2440*/  MUFU.EX2 R48, R48 ;  /* 0x0000003000307308 */ /* 0x000e240000000800 */
[----:B0-----:R-:W-:-:S06]  /*2450*/  FADD.FTZ R50, R48, 1 ;  /* 0x3f80000030327421 */ /* 0x001fcc0000010000 */
[----:B------:R-:W0:Y:S02]  /*2460*/  MUFU.RCP R50, R50 ;  /* 0x0000003200327308 */ /* 0x000e240000001000 */
[----:B0-----:R-:W-:Y:S01]  /*2470*/  FMUL.FTZ R22, R27, R50 ;  /* 0x000000321b167220 */ /* 0x001fe20000410000 */
[----:B------:R-:W-:Y:S01]  /*2480*/  FADD.FTZ R24, -R50, 1 ;  /* 0x3f80000032187421 */ /* 0x000fe20000010100 */
[----:B------:R-:W-:-:S03]  /*2490*/  HADD2.F32 R27, -RZ, R6.H0_H0 ;  /* 0x20000006ff1b7230 */ /* 0x000fc60000004100 */
[----:B------:R-:W-:Y:S02]  /*24a0*/  FFMA.FTZ R35, R35, R24, 1 ;  /* 0x3f80000023237423 */ /* 0x000fe40000010018 */
[----:B------:R-:W-:Y:S02]  /*24b0*/  FADD.FTZ R24, -R12, R27 ;  /* 0x0000001b0c187221 */ /* 0x000fe40000010100 */
[----:B------:R-:W-:Y:S02]  /*24c0*/  FMUL.FTZ R22, R22, R35 ;  /* 0x0000002316167220 */ /* 0x000fe40000410000 */
[----:B------:R-:W-:Y:S02]  /*24d0*/  FMUL.FTZ R27, R24, R49 ;  /* 0x00000031181b7220 */ /* 0x000fe40000410000 */
[----:B------:R-:W-:Y:S01]  /*24e0*/  FADD.FTZ R29, R29, R22 ;  /* 0x000000161d1d7221 */ /* 0x000fe20000010000 */
[-C--:B------:R-:W-:Y:S01]  /*24f0*/  FFMA.FTZ R33, R18, R22.reuse, R33 ;  /* 0x0000001612217223 */ /* 0x080fe20000010021 */
[----:B------:R-:W-:Y:S01]  /*2500*/  FFMA.FTZ R24, R16, R27, R14 ;  /* 0x0000001b10187223 */ /* 0x000fe2000001000e */
[----:B------:R-:W-:-:S03]  /*2510*/  FMUL.FTZ R31, R17, R22 ;  /* 0x00000016111f7220 */ /* 0x000fc60000410000 */
[----:B------:R-:W-:Y:S01]  /*2520*/  FMUL.FTZ R35, R24, -1.4426950216293334961 ;  /* 0xbfb8aa3b18237820 */ /* 0x000fe20000410000 */
[----:B------:R-:W-:Y:S01]  /*2530*/  FFMA.FTZ R28, R18, R31, R28 ;  /* 0x0000001f121c7223 */ /* 0x000fe2000001001c */
[----:B------:R-:W-:-:S04]  /*2540*/  FADD.FTZ R34, R31, R34 ;  /* 0x000000221f227221 */ /* 0x000fc80000010000 */
[----:B------:R-:W0:Y:S02]  /*2550*/  MUFU.EX2 R35, R35 ;  /* 0x0000002300237308 */ /* 0x000e240000000800 */
[----:B0-----:R-:W-:-:S06]  /*2560*/  FADD.FTZ R48, R35, 1 ;  /* 0x3f80000023307421 */ /* 0x001fcc0000010000 */
[----:B------:R-:W0:Y:S02]  /*2570*/  MUFU.RCP R48, R48 ;  /* 0x0000003000307308 */ /* 0x000e240000001000 */
[----:B0-----:R-:W-:Y:S01]  /*2580*/  FADD.FTZ R23, -R48, 1 ;  /* 0x3f80000030177421 */ /* 0x001fe20000010100 */
[----:B------:R-:W-:-:S03]  /*2590*/  FMUL.FTZ R13, R13, R48 ;  /* 0x000000300d0d7220 */ /* 0x000fc60000410000 */
[----:B------:R-:W-:Y:S01]  /*25a0*/  FFMA.FTZ R24, R24, R23, 1 ;  /* 0x3f80000018187423 */ /* 0x000fe20000010017 */
[----:B------:R-:W-:-:S03]  /*25b0*/  HADD2.F32 R23, -RZ, R6.H1_H1 ;  /* 0x30000006ff177230 */ /* 0x000fc60000004100 */
[----:B------:R-:W-:Y:S02]  /*25c0*/  FMUL.FTZ R13, R13, R24 ;  /* 0x000000180d0d7220 */ /* 0x000fe40000410000 */
[----:B------:R-:W-:Y:S02]  /*25d0*/  FADD.FTZ R50, -R12, R23 ;  /* 0x000000170c327221 */ /* 0x000fe40000010100 */
[----:B------:R-:W-:Y:S01]  /*25e0*/  FADD.FTZ R32, R32, R13 ;  /* 0x0000000d20207221 */ /* 0x000fe20000010000 */
[----:B------:R-:W-:Y:S01]  /*25f0*/  FFMA.FTZ R30, R27, R13, R30 ;  /* 0x0000000d1b1e7223 */ /* 0x000fe2000001001e */
[----:B------:R-:W-:Y:S01]  /*2600*/  FMUL.FTZ R24, R50, R49 ;  /* 0x0000003132187220 */ /* 0x000fe20000410000 */
[----:B------:R-:W-:-:S03]  /*2610*/  FMUL.FTZ R13, R16, R13 ;  /* 0x0000000d100d7220 */ /* 0x000fc60000410000 */
[----:B------:R-:W-:Y:S01]  /*2620*/  FFMA.FTZ R23, R17, R24, R15 ;  /* 0x0000001811177223 */ /* 0x000fe2000001000f */
[----:B------:R-:W-:-:S03]  /*2630*/  FADD.FTZ R34, R34, R13 ;  /* 0x0000000d22227221 */ /* 0x000fc60000010000 */
        /* <DEDUP_REMOVED lines=11> */
[----:B------:R-:W-:-:S03]  /*26f0*/  FMUL.FTZ R23, R26, R49 ;  /* 0x000000311a177220 */ /* 0x000fc60000410000 */
[----:B------:R-:W-:Y:S01]  /*2700*/  FADD.FTZ R29, R29, R20 ;  /* 0x000000141d1d7221 */ /* 0x000fe20000010000 */
[----:B------:R-:W-:Y:S01]  /*2710*/  FFMA.FTZ R26, R16, R23, R14 ;  /* 0x00000017101a7223 */ /* 0x000fe2000001000e */
[----:B------:R-:W-:-:S03]  /*2720*/  FFMA.FTZ R33, R24, R20, R33 ;  /* 0x0000001418217223 */ /* 0x000fc60000010021 */
[----:B------:R-:W-:-:S06]  /*2730*/  FMUL.FTZ R35, R26, -1.4426950216293334961 ;  /* 0xbfb8aa3b1a237820 */ /* 0x000fcc0000410000 */
        /* <DEDUP_REMOVED lines=19> */
[----:B------:R-:W-:Y:S01]  /*2870*/  FFMA.FTZ R48, R27, R13, R28 ;  /* 0x0000000d1b307223 */ /* 0x000fe2000001001c */
[--C-:B------:R-:W-:Y:S02]  /*2880*/  HADD2.F32 R28, -RZ, R11.reuse.H0_H0 ;  /* 0x2000000bff1c7230 */ /* 0x100fe40000004100 */
[----:B------:R-:W-:Y:S01]  /*2890*/  FFMA.FTZ R21, R21, R22, 1 ;  /* 0x3f80000015157423 */ /* 0x000fe20000010016 */
[----:B------:R-:W-:Y:S01]  /*28a0*/  FADD.FTZ R22, -R12, R35 ;  /* 0x000000230c167221 */ /* 0x000fe20000010100 */
[----:B------:R-:W-:Y:S01]  /*28b0*/  FMUL.FTZ R13, R17, R20 ;  /* 0x00000014110d7220 */ /* 0x000fe20000410000 */
[----:B------:R-:W-:-:S02]  /*28c0*/  HADD2.F32 R20, -RZ, R11.H1_H1 ;  /* 0x3000000bff147230 */ /* 0x000fc40000004100 */
[----:B------:R-:W-:Y:S01]  /*28d0*/  FMUL.FTZ R18, R18, R21 ;  /* 0x0000001512127220 */ /* 0x000fe20000410000 */
[----:B------:R-:W-:Y:S01]  /*28e0*/  FMUL.FTZ R21, R22, R49 ;  /* 0x0000003116157220 */ /* 0x000fe20000410000 */
[----:B------:R-:W-:Y:S01]  /*28f0*/  FFMA.FTZ R48, R24, R13, R48 ;  /* 0x0000000d18307223 */ /* 0x000fe20000010030 */
[----:B------:R-:W-:Y:S01]  /*2900*/  FADD.FTZ R34, R13, R34 ;  /* 0x000000220d227221 */ /* 0x000fe20000010000 */
[C---:B------:R-:W-:Y:S01]  /*2910*/  FMUL.FTZ R13, R16.reuse, R19 ;  /* 0x00000013100d7220 */ /* 0x040fe20000410000 */
[----:B------:R-:W-:Y:S01]  /*2920*/  FFMA.FTZ R22, R16, R21, R14 ;  /* 0x0000001510167223 */ /* 0x000fe2000001000e */
[----:B------:R-:W-:Y:S01]  /*2930*/  FADD.FTZ R19, R32, R19 ;  /* 0x0000001320137221 */ /* 0x000fe20000010000 */
[-C--:B------:R-:W-:Y:S01]  /*2940*/  FFMA.FTZ R33, R26, R18.reuse, R33 ;  /* 0x000000121a217223 */ /* 0x080fe20000010021 */
[----:B------:R-:W-:Y:S01]  /*2950*/  FFMA.FTZ R23, R23, R13, R48 ;  /* 0x0000000d17177223 */ /* 0x000fe20000010030 */
[----:B------:R-:W-:Y:S01]  /*2960*/  FMUL.FTZ R31, R22, -1.4426950216293334961 ;  /* 0xbfb8aa3b161f7820 */ /* 0x000fe20000410000 */
[----:B------:R-:W-:Y:S01]  /*2970*/  FADD.FTZ R34, R34, R13 ;  /* 0x0000000d22227221 */ /* 0x000fe20000010000 */
[----:B------:R-:W-:Y:S01]  /*2980*/  FMUL.FTZ R13, R17, R18 ;  /* 0x00000012110d7220 */ /* 0x000fe20000410000 */
[----:B------:R-:W-:-:S03]  /*2990*/  FADD.FTZ R29, R29, R18 ;  /* 0x000000121d1d7221 */ /* 0x000fc60000010000 */
[----:B------:R-:W0:Y:S01]  /*29a0*/  MUFU.EX2 R31, R31 ;  /* 0x0000001f001f7308 */ /* 0x000e220000000800 */
[----:B------:R-:W-:Y:S01]  /*29b0*/  FADD.FTZ R34, R13, R34 ;  /* 0x000000220d227221 */ /* 0x000fe20000010000 */
[----:B0-----:R-:W-:Y:S01]  /*29c0*/  FADD.FTZ R35, R31, 1 ;  /* 0x3f8000001f237421 */ /* 0x001fe20000010000 */
[----:B------:R-:W-:-:S05]  /*29d0*/  HADD2.F32 R31, -RZ, R10.H1_H1 ;  /* 0x3000000aff1f7230 */ /* 0x000fca0000004100 */
[----:B------:R-:W0:Y:S02]  /*29e0*/  MUFU.RCP R35, R35 ;  /* 0x0000002300237308 */ /* 0x000e240000001000 */
[----:B0-----:R-:W-:Y:S01]  /*29f0*/  FMUL.FTZ R27, R28, R35 ;  /* 0x000000231c1b7220 */ /* 0x001fe20000410000 */
[----:B------:R-:W-:Y:S01]  /*2a00*/  FADD.FTZ R51, -R35, 1 ;  /* 0x3f80000023337421 */ /* 0x000fe20000010100 */
[----:B------:R-:W-:-:S03]  /*2a10*/  FADD.FTZ R28, -R12, R31 ;  /* 0x0000001f0c1c7221 */ /* 0x000fc60000010100 */
[----:B------:R-:W-:Y:S01]  /*2a20*/  FFMA.FTZ R22, R22, R51, 1 ;  /* 0x3f80000016167423 */ /* 0x000fe20000010033 */
[----:B------:R-:W-:-:S03]  /*2a30*/  FMUL.FTZ R28, R28, R49 ;  /* 0x000000311c1c7220 */ /* 0x000fc60000410000 */
[----:B------:R-:W-:Y:S01]  /*2a40*/  FMUL.FTZ R22, R27, R22 ;  /* 0x000000161b167220 */ /* 0x000fe20000410000 */
        /* <DEDUP_REMOVED lines=9> */
[----:B------:R-:W-:Y:S01]  /*2ae0*/  FFMA.FTZ R20, R26, R13, R23 ;  /* 0x0000000d1a147223 */ /* 0x000fe20000010017 */
[----:B------:R-:W-:Y:S02]  /*2af0*/  FMUL.FTZ R13, R16, R22 ;  /* 0x00000016100d7220 */ /* 0x000fe40000410000 */
[----:B------:R-:W-:Y:S02]  /*2b00*/  FMUL.FTZ R23, R17, R50 ;  /* 0x0000003211177220 */ /* 0x000fe40000410000 */
[C---:B------:R-:W-:Y:S01]  /*2b10*/  FFMA.FTZ R27, R21.reuse, R13, R20 ;  /* 0x0000000d151b7223 */ /* 0x040fe20000010014 */
[----:B------:R-:W-:Y:S01]  /*2b20*/  FADD.FTZ R34, R34, R13 ;  /* 0x0000000d22227221 */ /* 0x000fe20000010000 */
[----:B------:R-:W-:Y:S01]  /*2b30*/  FFMA.FTZ R20, R21, R22, R30 ;  /* 0x0000001615147223 */ /* 0x000fe2000001001e */
[----:B------:R-:W-:Y:S01]  /*2b40*/  FADD.FTZ R22, R19, R22 ;  /* 0x0000001613167221 */ /* 0x000fe20000010000 */
[C---:B------:R-:W-:Y:S01]  /*2b50*/  FFMA.FTZ R13, R28.reuse, R23, R27 ;  /* 0x000000171c0d7223 */ /* 0x040fe2000001001b */
[----:B------:R-:W-:Y:S01]  /*2b60*/  FADD.FTZ R24, R23, R34 ;  /* 0x0000002217187221 */ /* 0x000fe20000010000 */
[----:B------:R-:W-:Y:S01]  /*2b70*/  FFMA.FTZ R21, R28, R50, R33 ;  /* 0x000000321c157223 */ /* 0x000fe20000010021 */
[----:B------:R-:W-:-:S07]  /*2b80*/  FADD.FTZ R23, R29, R50 ;  /* 0x000000321d177221 */ /* 0x000fce0000010000 */
.L_x_665:
[----:B------:R-:W-:Y:S01]  /*2b90*/  MOV R26, R13 ;  /* 0x0000000d001a7202 */ /* 0x000fe20000000f00 */
        /* <DEDUP_REMOVED lines=32> */
[----:B------:R-:W-:Y:S01]  /*2da0*/  FSEL R19, R24, R29, P0 ;  /* 0x0000001d18137208 */ /* 0x000fe20000000000 */
[----:B------:R-:W-:Y:S01]  /*2db0*/  IMAD R13, R25, 0x30, R30 ;  /* 0x00000030190d7824 */ /* 0x000fe200078e021e */
[----:B------:R-:W-:-:S03]  /*2dc0*/  FSEL R18, R26, R27, P0 ;  /* 0x0000001b1a127208 */ /* 0x000fc60000000000 */
[----:B------:R0:W1:Y:S04]  /*2dd0*/  SHFL.DOWN PT, R28, R19, 0x10, 0x1f ;  /* 0x0a001f00131c7f89 */ /* 0x00006800000e0000 */
[----:B------:R0:W2:Y:S01]  /*2de0*/  SHFL.DOWN PT, R26, R18, 0x10, 0x1f ;  /* 0x0a001f00121a7f89 */ /* 0x0000a200000e0000 */
[----:B----4-:R-:W-:Y:S05]  /*2df0*/  @P2 BRA `(.L_x_667) ;  /* 0x0000000000202947 */ /* 0x010fea0003800000 */
        /* <DEDUP_REMOVED lines=8> */
.L_x_667:
[----:B------:R-:W-:Y:S05]  /*2e80*/  BSYNC.RECONVERGENT B0 ;  /* 0x0000000000007941 */ /* 0x000fea0003800200 */
.L_x_666:
[----:B------:R-:W-:Y:S06]  /*2e90*/  BAR.SYNC.DEFER_BLOCKING 0x0 ;  /* 0x0000000000007b1d */ /* 0x000fec0000010000 */
        /* <DEDUP_REMOVED lines=8> */
[----:B------:R-:W-:Y:S01]  /*2f20*/  FADD.FTZ R18, R18, R27 ;  /* 0x0000001b12127221 */ /* 0x000fe20000010000 */
[----:B------:R-:W0:Y:S02]  /*2f30*/  LDS.128 R32, [UR4+0x40] ;  /* 0x00004004ff207984 */ /* 0x000e240008000c00 */
[----:B-1----:R-:W-:Y:S01]  /*2f40*/  FADD.FTZ R19, R19, R28 ;  /* 0x0000001c13137221 */ /* 0x002fe20000010000 */
[----:B------:R-:W-:Y:S01]  /*2f50*/  FADD.FTZ R18, R18, R29 ;  /* 0x0000001d12127221 */ /* 0x000fe20000010000 */
[----:B------:R-:W1:Y:S02]  /*2f60*/  LDS.128 R24, [UR4+0x50] ;  /* 0x00005004ff187984 */ /* 0x000e640008000c00 */
        /* <DEDUP_REMOVED lines=22> */
[----:B------:R-:W-:Y:S01]  /*30d0*/  LDS.128 R32, [UR4+0xb0] ;  /* 0x0000b004ff207984 */ /* 0x000fe20008000c00 */
[----:B-1----:R-:W-:Y:S01]  /*30e0*/  FADD.FTZ R19, R19, R24 ;  /* 0x0000001813137221 */ /* 0x002fe20000010000 */
[----:B------:R-:W-:-:S03]  /*30f0*/  FADD.FTZ R18, R18, R25 ;  /* 0x0000001912127221 */ /* 0x000fc60000010000 */
[----:B------:R-:W-:Y:S01]  /*3100*/  FADD.FTZ R19, R19, R26 ;  /* 0x0000001a13137221 */ /* 0x000fe20000010000 */
[----:B------:R-:W-:Y:S02]  /*3110*/  FADD.FTZ R18, R18, R27 ;  /* 0x0000001b12127221 */ /* 0x000fe40000010000 */
[----:B------:R-:W0:Y:S01]  /*3120*/  LDS.128 R24, [UR4+0xa0] ;  /* 0x0000a004ff187984 */ /* 0x000e220008000c00 */
[----:B--2---:R-:W-:Y:S01]  /*3130*/  FADD.FTZ R19, R19, R28 ;  /* 0x0000001c13137221 */ /* 0x004fe20000010000 */
[----:B------:R-:W-:-:S03]  /*3140*/  FADD.FTZ R18, R18, R29 ;  /* 0x0000001d12127221 */ /* 0x000fc60000010000 */
[----:B------:R-:W-:Y:S01]  /*3150*/  FADD.FTZ R19, R19, R30 ;  /* 0x0000001e13137221 */ /* 0x000fe20000010000 */
[----:B------:R-:W-:-:S03]  /*3160*/  FADD.FTZ R18, R18, R31 ;  /* 0x0000001f12127221 */ /* 0x000fc60000010000 */
[----:B0-----:R-:W-:Y:S01]  /*3170*/  FADD.FTZ R19, R19, R24 ;  /* 0x0000001813137221 */ /* 0x001fe20000010000 */
[----:B------:R-:W-:-:S03]  /*3180*/  FADD.FTZ R18, R18, R25 ;  /* 0x0000001912127221 */ /* 0x000fc60000010000 */
[----:B------:R-:W-:Y:S01]  /*3190*/  FADD.FTZ R19, R19, R26 ;  /* 0x0000001a13137221 */ /* 0x000fe20000010000 */
[----:B------:R-:W-:Y:S02]  /*31a0*/  FADD.FTZ R28, R18, R27 ;  /* 0x0000001b121c7221 */ /* 0x000fe40000010000 */
[----:B------:R-:W0:Y:S01]  /*31b0*/  LDS.128 R24, [UR4+0xc0] ;  /* 0x0000c004ff187984 */ /* 0x000e220008000c00 */
[----:B------:R-:W-:Y:S01]  /*31c0*/  FADD.FTZ R29, R19, R32 ;  /* 0x00000020131d7221 */ /* 0x000fe20000010000 */
        /* <DEDUP_REMOVED lines=10> */
.L_x_669:
[----:B------:R-:W-:Y:S05]  /*3270*/  BSYNC.RECONVERGENT B0 ;  /* 0x0000000000007941 */ /* 0x000fea0003800200 */
.L_x_668:
        /* <DEDUP_REMOVED lines=12> */
[----:B------:R-:W-:Y:S01]  /*3340*/  FADD.FTZ R21, R21, R30 ;  /* 0x0000001e15157221 */ /* 0x000fe20000010000 */
[----:B------:R-:W1:Y:S01]  /*3350*/  LDS.128 R24, [R50+0xc00] ;  /* 0x000c000032187984 */ /* 0x000e620000000c00 */
[----:B------:R-:W-:Y:S01]  /*3360*/  FADD.FTZ R28, R22, R31 ;  /* 0x0000001f161c7221 */ /* 0x000fe20000010000 */
[----:B---3--:R-:W-:Y:S01]  /*3370*/  FADD.FTZ R30, R20, R33 ;  /* 0x00000021141e7221 */ /* 0x008fe20000010000 */
[----:B------:R-:W-:Y:S01]  /*3380*/  FADD.FTZ R29, R21, R34 ;  /* 0x00000022151d7221 */ /* 0x000fe20000010000 */
[----:B------:R-:W-:Y:S01]  /*3390*/  FADD.FTZ R51, R51, R32 ;  /* 0x0000002033337221 */ /* 0x000fe20000010000 */
[----:B------:R-:W2:Y:S01]  /*33a0*/  LDS.128 R20, [R50+0xf00] ;  /* 0x000f000032147984 */ /* 0x000ea20000000c00 */
[----:B------:R-:W-:-:S02]  /*33b0*/  FADD.FTZ R28, R28, R35 ;  /* 0x000000231c1c7221 */ /* 0x000fc40000010000 */
[----:B-1----:R-:W-:Y:S01]  /*33c0*/  FADD.FTZ R51, R51, R24 ;  /* 0x0000001833337221 */ /* 0x002fe20000010000 */
[----:B------:R-:W-:Y:S01]  /*33d0*/  FADD.FTZ R30, R30, R25 ;  /* 0x000000191e1e7221 */ /* 0x000fe20000010000 */
[----:B------:R-:W-:Y:S01]  /*33e0*/  FADD.FTZ R25, R29, R26 ;  /* 0x0000001a1d197221 */ /* 0x000fe20000010000 */
[----:B------:R-:W-:Y:S01]  /*33f0*/  FADD.FTZ R32, R28, R27 ;  /* 0x0000001b1c207221 */ /* 0x000fe20000010000 */
[----:B--2---:R-:W-:Y:S01]  /*3400*/  FADD.FTZ R51, R51, R20 ;  /* 0x0000001433337221 */ /* 0x004fe20000010000 */
[----:B------:R-:W-:Y:S01]  /*3410*/  FADD.FTZ R20, R30, R21 ;  /* 0x000000151e147221 */ /* 0x000fe20000010000 */
[----:B------:R-:W-:Y:S01]  /*3420*/  FADD.FTZ R21, R25, R22 ;  /* 0x0000001619157221 */ /* 0x000fe20000010000 */
[----:B------:R-:W1:Y:S01]  /*3430*/  LDS.128 R28, [R50+0x1200] ;  /* 0x00120000321c7984 */ /* 0x000e620000000c00 */
[----:B------:R-:W-:-:S03]  /*3440*/  FADD.FTZ R32, R32, R23 ;  /* 0x0000001720207221 */ /* 0x000fc60000010000 */
        /* <DEDUP_REMOVED lines=37> */
[----:B------:R-:W-:Y:S01]  /*36a0*/  LDS.128 R28, [R50+0x2d00] ;  /* 0x002d0000321c7984 */ /* 0x000fe20000000c00 */
        /* <DEDUP_REMOVED lines=8> */
[----:B------:R-:W-:Y:S01]  /*3730*/  FADD.FTZ R20, R51, R28 ;  /* 0x0000001c33147221 */ /* 0x000fe20000010000 */
[----:B------:R-:W-:Y:S01]  /*3740*/  FADD.FTZ R22, R33, R30 ;  /* 0x0000001e21167221 */ /* 0x000fe20000010000 */
[----:B------:R-:W-:-:S07]  /*3750*/  FADD.FTZ R23, R32, R31 ;  /* 0x0000001f20177221 */ /* 0x000fce0000010000 */
.L_x_671:
[----:B------:R-:W-:Y:S05]  /*3760*/  BSYNC.RECONVERGENT B0 ;  /* 0x0000000000007941 */ /* 0x000fea0003800200 */
.L_x_670:
        /* <DEDUP_REMOVED lines=28> */
.L_x_673:
[----:B------:R-:W-:Y:S05]  /*3930*/  BSYNC.RECONVERGENT B0 ;  /* 0x0000000000007941 */ /* 0x000fea0003800200 */
.L_x_672:
[----:B------:R-:W5:Y:S02]  /*3940*/  LDCU UR4, c[0x0][0x370] ;  /* 0x00006e00ff0477ac */ /* 0x000f640008000800 */
[----:B-----5:R-:W-:-:S09]  /*3950*/  UISETP.GE.U32.AND UP0, UPT, UR4, 0x2, UPT ;  /* 0x000000020400788c */ /* 0x020fd2000bf06070 */
[----:B------:R-:W-:Y:S05]  /*3960*/  BRA.U !UP0, `(.L_x_674) ;  /* 0x0000000908b87547 */ /* 0x000fea000b800000 */
[----:B----4-:R-:W4:Y:S01]  /*3970*/  LDC R20, c[0x0][0x370] ;  /* 0x0000dc00ff147b82 */ /* 0x010f220000000800 */
[----:B------:R-:W-:-:S05]  /*3980*/  LOP3.LUT R13, R44, 0x1, RZ, 0xc0, !PT ;  /* 0x000000012c0d7812 */ /* 0x000fca00078ec0ff */
[----:B------:R-:W-:Y:S02]  /*3990*/  IMAD R23, R13, R48, RZ ;  /* 0x000000300d177224 */ /* 0x000fe400078e02ff */
[----:B--2---:R-:W2:Y:S02]  /*39a0*/  LDC.64 R26, c[0x0][0x3d0] ;  /* 0x0000f400ff1a7b82 */ /* 0x004ea40000000a00 */
[----:B----4-:R-:W-:-:S05]  /*39b0*/  IMAD R13, R23, R20, RZ ;  /* 0x00000014170d7224 */ /* 0x010fca00078e02ff */
[----:B------:R-:W-:Y:S02]  /*39c0*/  SHF.L.U32 R21, R13, 0x1, RZ ;  /* 0x000000010d157819 */ /* 0x000fe400000006ff */
[----:B------:R-:W4:Y:S03]  /*39d0*/  S2R R13, SR_CTAID.Y ;  /* 0x00000000000d7919 */ /* 0x000f260000002600 */
[----:B--2---:R-:W-:Y:S01]  /*39e0*/  IMAD.WIDE R26, R21, 0x4, R26 ;  /* 0x00000004151a7825 */ /* 0x004fe200078e021a */
[----:B------:R-:W-:Y:S06]  /*39f0*/  @P1 BRA `(.L_x_675) ;  /* 0x0000000000541947 */ /* 0x000fec0003800000 */
[----:B------:R-:W2:Y:S01]  /*3a00*/  LDC.64 R20, c[0x0][0x3c8] ;  /* 0x0000f200ff147b82 */ /* 0x000ea20000000a00 */
[----:B----4-:R-:W-:Y:S01]  /*3a10*/  IADD3 R23, PT, PT, R23, R13, RZ ;  /* 0x0000000d17177210 */ /* 0x010fe20007ffe0ff */
[----:B------:R-:W-:Y:S01]  /*3a20*/  IMAD R25, R3, R48, R13 ;  /* 0x0000003003197224 */ /* 0x000fe200078e020d */
[----:B---3--:R-:W-:-:S03]  /*3a30*/  LOP3.LUT P0, R24, R44, 0x2, RZ, 0xc0, !PT ;  /* 0x000000022c187812 */ /* 0x008fc6000780c0ff */
[----:B--2---:R-:W-:-:S04]  /*3a40*/  IMAD.WIDE.U32 R20, R23, 0x4, R20 ;  /* 0x0000000417147825 */ /* 0x004fc800078e0014 */
        /* <DEDUP_REMOVED lines=10> */
[----:B---3--:R-:W-:Y:S05]  /*3af0*/  @!P0 BRA `(.L_x_675) ;  /* 0x0000000000148947 */ /* 0x008fea0003800000 */
.L_x_676:
[----:B------:R-:W2:Y:S04]  /*3b00*/  LDG.E.STRONG.GPU R22, desc[UR6][R20.64] ;  /* 0x0000000614167981 */ /* 0x000ea8000c1ef900 */
[----:B--2---:R-:W-:Y:S01]  /*3b10*/  CCTL.IVALL ;  /* 0x00000000ff00798f */ /* 0x004fe20002000000 */
[----:B------:R-:W-:Y:S05]  /*3b20*/  YIELD ;  /* 0x0000000000007946 */ /* 0x000fea0003800000 */
[----:B------:R-:W-:-:S13]  /*3b30*/  ISETP.NE.AND P0, PT, R22, R29, PT ;  /* 0x0000001d1600720c */ /* 0x000fda0003f05270 */
[----:B------:R-:W-:Y:S05]  /*3b40*/  @P0 BRA `(.L_x_676) ;  /* 0xfffffffc00ec0947 */ /* 0x000fea000383ffff */
.L_x_675:
[----:B------:R-:W2:Y:S01]  /*3b50*/  LDC R20, c[0x0][0x370] ;  /* 0x0000dc00ff147b82 */ /* 0x000ea20000000800 */
[----:B------:R-:W-:Y:S05]  /*3b60*/  WARPSYNC.ALL ;  /* 0x0000000000007948 */ /* 0x000fea0003800000 */
[----:B--2---:R-:W-:Y:S02]  /*3b70*/  ISETP.GE.U32.AND P0, PT, R20, 0x8, PT ;  /* 0x000000081400780c */ /* 0x004fe40003f06070 */
[----:B------:R-:W-:Y:S01]  /*3b80*/  BAR.SYNC.DEFER_BLOCKING 0x0 ;  /* 0x0000000000007b1d */ /* 0x000fe20000010000 */
[----:B------:R-:W-:-:S10]  /*3b90*/  HFMA2 R30, -RZ, RZ, 0, 0 ;  /* 0x00000000ff1e7431 */ /* 0x000fd400000001ff */
[----:B------:R-:W-:Y:S05]  /*3ba0*/  @!P0 BRA `(.L_x_677) ;  /* 0x00000004001c8947 */ /* 0x000fea0003800000 */
[CC--:B----4-:R-:W-:Y:S01]  /*3bb0*/  LEA R51, R48.reuse, R13.reuse, 0x1 ;  /* 0x0000000d30337211 */ /* 0x0d0fe200078e08ff */
[C-C-:B------:R-:W-:Y:S01]  /*3bc0*/  IMAD R21, R48.reuse, 0x3, R13.reuse ;  /* 0x0000000330157824 */ /* 0x140fe200078e020d */
[CC--:B------:R-:W-:Y:S01]  /*3bd0*/  LEA R23, R48.reuse, R13.reuse, 0x2 ;  /* 0x0000000d30177211 */ /* 0x0c0fe200078e10ff */
[C-C-:B------:R-:W-:Y:S01]  /*3be0*/  IMAD R31, R48.reuse, 0x7, R13.reuse ;  /* 0x00000007301f7824 */ /* 0x140fe200078e020d */
[----:B------:R-:W-:Y:S01]  /*3bf0*/  IADD3 R59, PT, PT, R13, R48, RZ ;  /* 0x000000300d3b7210 */ /* 0x000fe20007ffe0ff */
[C-C-:B------:R-:W-:Y:S01]  /*3c00*/  IMAD R33, R48.reuse, 0x6, R13.reuse ;  /* 0x0000000630217824 */ /* 0x140fe200078e020d */
[----:B------:R-:W-:Y:S01]  /*3c10*/  IADD3 R20, PT, PT, -R3, RZ, RZ ;  /* 0x000000ff03147210 */ /* 0x000fe20007ffe1ff */
[----:B------:R-:W-:Y:S01]  /*3c20*/  IMAD R35, R48, 0x5, R13 ;  /* 0x0000000530237824 */ /* 0x000fe200078e020d */
[----:B------:R-:W-:Y:S01]  /*3c30*/  MOV R57, R13 ;  /* 0x0000000d00397202 */ /* 0x000fe20000000f00 */
[----:B------:R-:W-:-:S06]  /*3c40*/  UMOV UR4, URZ ;  /* 0x000000ff00047c82 */ /* 0x000fcc0008000000 */
.L_x_678:
[----:B------:R-:W-:Y:S01]  /*3c50*/  ISETP.EQ.OR P0, PT, R20, RZ, P1 ;  /* 0x000000ff1400720c */ /* 0x000fe20000f02670 */
[----:B------:R-:W-:-:S06]  /*3c60*/  UIADD3 UR5, UPT, UPT, UR4, 0x1, URZ ;  /* 0x0000000104057890 */ /* 0x000fcc000fffe0ff */
[----:B------:R-:W-:-:S06]  /*3c70*/  ISETP.EQ.OR P2, PT, R3, UR5, P1 ;  /* 0x0000000503007c0c */ /* 0x000fcc0008f42670 */
[----:B------:R-:W-:-:S05]  /*3c80*/  @!P0 IMAD.WIDE.U32 R60, R57, 0x8, R26 ;  /* 0x00000008393c8825 */ /* 0x000fca00078e001a */
[----:B-1----:R-:W0:Y:S02]  /*3c90*/  @!P0 LDG.E.64 R28, desc[UR6][R60.64] ;  /* 0x000000063c1c8981 */ /* 0x002e24000c1e1b00 */
[----:B---3--:R-:W-:-:S06]  /*3ca0*/  @!P2 IMAD.WIDE.U32 R24, R59, 0x8, R26 ;  /* 0x000000083b18a825 */ /* 0x008fcc00078e001a */
[----:B------:R-:W2:Y:S01]  /*3cb0*/  @!P2 LDG.E.64 R24, desc[UR6][R24.64] ;  /* 0x000000061818a981 */ /* 0x000ea2000c1e1b00 */
[----:B------:R-:W-:-:S06]  /*3cc0*/  UIADD3 UR5, UPT, UPT, UR4, 0x2, URZ ;  /* 0x0000000204057890 */ /* 0x000fcc000fffe0ff */
[----:B------:R-:W-:Y:S01]  /*3cd0*/  ISETP.EQ.OR P3, PT, R3, UR5, P1 ;  /* 0x0000000503007c0c */ /* 0x000fe20008f62670 */
[----:B------:R-:W-:Y:S01]  /*3ce0*/  UIADD3 UR5, UPT, UPT, UR4, 0x3, URZ ;  /* 0x0000000304057890 */ /* 0x000fe2000fffe0ff */
[----:B0-----:R-:W-:Y:S01]  /*3cf0*/  @!P0 FADD.FTZ R18, R18, R28 ;  /* 0x0000001c12128221 */ /* 0x001fe20000010000 */
[----:B------:R-:W-:-:S10]  /*3d00*/  @!P0 FADD.FTZ R19, R19, R29 ;  /* 0x0000001d13138221 */ /* 0x000fd40000010000 */
[----:B------:R-:W-:Y:S01]  /*3d10*/  @!P3 IMAD.WIDE.U32 R28, R51, 0x8, R26 ;  /* 0x00000008331cb825 */ /* 0x000fe200078e001a */
[----:B------:R-:W-:-:S05]  /*3d20*/  ISETP.EQ.OR P0, PT, R3, UR5, P1 ;  /* 0x0000000503007c0c */ /* 0x000fca0008f02670 */
[----:B------:R-:W3:Y:S01]  /*3d30*/  @!P3 LDG.E.64 R28, desc[UR6][R28.64] ;  /* 0x000000061c1cb981 */ /* 0x000ee2000c1e1b00 */
[----:B--2---:R-:W-:Y:S01]  /*3d40*/  @!P2 FADD.FTZ R18, R18, R24 ;  /* 0x000000181212a221 */ /* 0x004fe20000010000 */
[----:B------:R-:W-:-:S06]  /*3d50*/  @!P2 FADD.FTZ R19, R19, R25 ;  /* 0x000000191313a221 */ /* 0x000fcc0000010000 */
[----:B------:R-:W-:-:S06]  /*3d60*/  @!P0 IMAD.WIDE.U32 R24, R21, 0x8, R26 ;  /* 0x0000000815188825 */ /* 0x000fcc00078e001a */
[----:B------:R-:W2:Y:S01]  /*3d70*/  @!P0 LDG.E.64 R24, desc[UR6][R24.64] ;  /* 0x0000000618188981 */ /* 0x000ea2000c1e1b00 */
[----:B------:R-:W-:-:S06]  /*3d80*/  UIADD3 UR5, UPT, UPT, UR4, 0x4, URZ ;  /* 0x0000000404057890 */ /* 0x000fcc000fffe0ff */
[----:B------:R-:W-:Y:S01]  /*3d90*/  ISETP.EQ.OR P2, PT, R3, UR5, P1 ;  /* 0x0000000503007c0c */ /* 0x000fe20008f42670 */
[----:B------:R-:W-:Y:S01]  /*3da0*/  UIADD3 UR5, UPT, UPT, UR4, 0x5, URZ ;  /* 0x0000000504057890 */ /* 0x000fe2000fffe0ff */
[----:B---3--:R-:W-:Y:S01]  /*3db0*/  @!P3 FADD.FTZ R18, R18, R28 ;  /* 0x0000001c1212b221 */ /* 0x008fe20000010000 */
        /* <DEDUP_REMOVED lines=20> */
[----:B------:R-:W0:Y:S01]  /*3f00*/  LDC R30, c[0x0][0x370] ;  /* 0x0000dc00ff1e7b82 */ /* 0x000e220000000800 */
[----:B------:R-:W-:Y:S01]  /*3f10*/  UIADD3 UR4, UPT, UPT, UR4, 0x8, URZ ;  /* 0x0000000804047890 */ /* 0x000fe2000fffe0ff */
[----:B------:R-:W-:Y:S02]  /*3f20*/  IADD3 R20, PT, PT, R20, 0x8, RZ ;  /* 0x0000000814147810 */ /* 0x000fe40007ffe0ff */
[----:B------:R-:W-:Y:S02]  /*3f30*/  LEA R57, R48, R57, 0x3 ;  /* 0x0000003930397211 */ /* 0x000fe400078e18ff */
[----:B0-----:R-:W-:Y:S02]  /*3f40*/  LOP3.LUT R30, R30, 0x7ffffff8, RZ, 0xc0, !PT ;  /* 0x7ffffff81e1e7812 */ /* 0x001fe400078ec0ff */
[C---:B------:R-:W-:Y:S02]  /*3f50*/  LEA R59, R48.reuse, R59, 0x3 ;  /* 0x0000003b303b7211 */ /* 0x040fe400078e18ff */
[----:B------:R-:W-:-:S02]  /*3f60*/  LEA R51, R48, R51, 0x3 ;  /* 0x0000003330337211 */ /* 0x000fc400078e18ff */
[C---:B------:R-:W-:Y:S02]  /*3f70*/  LEA R21, R48.reuse, R21, 0x3 ;  /* 0x0000001530157211 */ /* 0x040fe400078e18ff */
[C---:B------:R-:W-:Y:S02]  /*3f80*/  LEA R23, R48.reuse, R23, 0x3 ;  /* 0x0000001730177211 */ /* 0x040fe400078e18ff */
[C---:B------:R-:W-:Y:S02]  /*3f90*/  LEA R35, R48.reuse, R35, 0x3 ;  /* 0x0000002330237211 */ /* 0x040fe400078e18ff */
[C---:B------:R-:W-:Y:S02]  /*3fa0*/  LEA R33, R48.reuse, R33, 0x3 ;  /* 0x0000002130217211 */ /* 0x040fe400078e18ff */
[----:B------:R-:W-:Y:S01]  /*3fb0*/  LEA R31, R48, R31, 0x3 ;  /* 0x0000001f301f7211 */ /* 0x000fe200078e18ff */
[----:B---3--:R-:W-:Y:S01]  /*3fc0*/  @!P0 FADD.FTZ R18, R18, R28 ;  /* 0x0000001c12128221 */ /* 0x008fe20000010000 */
[----:B------:R-:W-:Y:S01]  /*3fd0*/  @!P0 FADD.FTZ R19, R19, R29 ;  /* 0x0000001d13138221 */ /* 0x000fe20000010000 */
[----:B------:R-:W-:-:S02]  /*3fe0*/  ISETP.NE.AND P0, PT, R30, UR4, PT ;  /* 0x000000041e007c0c */ /* 0x000fc4000bf05270 */
[----:B--2---:R-:W-:Y:S01]  /*3ff0*/  @!P2 FADD.FTZ R18, R18, R24 ;  /* 0x000000181212a221 */ /* 0x004fe20000010000 */
[----:B------:R-:W-:-:S10]  /*4000*/  @!P2 FADD.FTZ R19, R19, R25 ;  /* 0x000000191313a221 */ /* 0x000fd40000010000 */
[----:B------:R-:W-:Y:S05]  /*4010*/  @P0 BRA `(.L_x_678) ;  /* 0xfffffffc000c0947 */ /* 0x000fea000383ffff */
.L_x_677:
[----:B------:R-:W2:Y:S02]  /*4020*/  LDCU UR4, c[0x0][0x370] ;  /* 0x00006e00ff0477ac */ /* 0x000ea40008000800 */
[----:B--2---:R-:W-:-:S09]  /*4030*/  ULOP3.LUT UP0, URZ, UR4, 0x7, URZ, 0xc0, !UPT ;  /* 0x0000000704ff7892 */ /* 0x004fd2000f80c0ff */
[----:B------:R-:W-:Y:S05]  /*4040*/  BRA.U !UP0, `(.L_x_674) ;  /* 0x0000000508007547 */ /* 0x000fea000b800000 */
[----:B------:R-:W2:Y:S01]  /*4050*/  LDCU UR4, c[0x0][0x370] ;  /* 0x00006e00ff0477ac */ /* 0x000ea20008000800 */
[----:B------:R-:W5:Y:S01]  /*4060*/  LDCU UR5, c[0x0][0x370] ;  /* 0x00006e00ff0577ac */ /* 0x000f620008000800 */
[----:B--2---:R-:W-:-:S04]  /*4070*/  ULOP3.LUT UR4, UR4, 0x7, URZ, 0xc0, !UPT ;  /* 0x0000000704047892 */ /* 0x004fc8000f8ec0ff */
[----:B------:R-:W-:Y:S02]  /*4080*/  UIADD3 UR4, UPT, UPT, UR4, -0x1, URZ ;  /* 0xffffffff04047890 */ /* 0x000fe4000fffe0ff */
[----:B-----5:R-:W-:Y:S02]  /*4090*/  ULOP3.LUT UP1, UR5, UR5, 0x3, URZ, 0xc0, !UPT ;  /* 0x0000000305057892 */ /* 0x020fe4000f82c0ff */
[----:B------:R-:W-:-:S09]  /*40a0*/  UISETP.GE.U32.AND UP0, UPT, UR4, 0x3, UPT ;  /* 0x000000030400788c */ /* 0x000fd2000bf06070 */
[----:B------:R-:W-:Y:S05]  /*40b0*/  BRA.U !UP0, `(.L_x_679) ;  /* 0x0000000108707547 */ /* 0x000fea000b800000 */
[C---:B------:R-:W-:Y:S02]  /*40c0*/  IADD3 R20, PT, PT, R30.reuse, 0x1, RZ ;  /* 0x000000011e147810 */ /* 0x040fe40007ffe0ff */
[-C--:B------:R-:W-:Y:S02]  /*40d0*/  ISETP.EQ.OR P0, PT, R30, R3.reuse, P1 ;  /* 0x000000031e00720c */ /* 0x080fe40000f02670 */
[-C--:B------:R-:W-:Y:S02]  /*40e0*/  ISETP.EQ.OR P2, PT, R20, R3.reuse, P1 ;  /* 0x000000031400720c */ /* 0x080fe40000f42670 */
[C---:B------:R-:W-:Y:S02]  /*40f0*/  IADD3 R22, PT, PT, R30.reuse, 0x2, RZ ;  /* 0x000000021e167810 */ /* 0x040fe40007ffe0ff */
[----:B-1----:R-:W-:Y:S02]  /*4100*/  IADD3 R28, PT, PT, R30, 0x3, RZ ;  /* 0x000000031e1c7810 */ /* 0x002fe40007ffe0ff */
[----:B------:R-:W-:-:S02]  /*4110*/  ISETP.EQ.OR P3, PT, R22, R3, P1 ;  /* 0x000000031600720c */ /* 0x000fc40000f62670 */
[----:B------:R-:W-:-:S03]  /*4120*/  ISETP.EQ.OR P4, PT, R28, R3, P1 ;  /* 0x000000031c00720c */ /* 0x000fc60000f82670 */
[-CC-:B----4-:R-:W-:Y:S02]  /*4130*/  @!P0 IMAD R21, R30, R48.reuse, R13.reuse ;  /* 0x000000301e158224 */ /* 0x190fe400078e020d */
[----:B------:R-:W-:Y:S02]  /*4140*/  @!P2 IMAD R25, R20, R48, R13 ;  /* 0x000000301419a224 */ /* 0x000fe400078e020d */
[----:B------:R-:W-:-:S04]  /*4150*/  @!P0 IMAD.WIDE.U32 R20, R21, 0x8, R26 ;  /* 0x0000000815148825 */ /* 0x000fc800078e001a */
[-C--:B------:R-:W-:Y:S02]  /*4160*/  @!P3 IMAD R23, R22, R48.reuse, R13 ;  /* 0x000000301617b224 */ /* 0x080fe400078e020d */
[----:B---3--:R-:W-:Y:S01]  /*4170*/  @!P2 IMAD.WIDE.U32 R24, R25, 0x8, R26 ;  /* 0x000000081918a825 */ /* 0x008fe200078e001a */
[----:B------:R-:W0:Y:S03]  /*4180*/  @!P0 LDG.E.64 R20, desc[UR6][R20.64] ;  /* 0x0000000614148981 */ /* 0x000e26000c1e1b00 */
[----:B------:R-:W-:Y:S02]  /*4190*/  @!P4 IMAD R29, R28, R48, R13 ;  /* 0x000000301c1dc224 */ /* 0x000fe400078e020d */
[--C-:B------:R-:W-:Y:S01]  /*41a0*/  @!P3 IMAD.WIDE.U32 R22, R23, 0x8, R26.reuse ;  /* 0x000000081716b825 */ /* 0x100fe200078e001a */
[----:B------:R-:W2:Y:S03]  /*41b0*/  @!P2 LDG.E.64 R24, desc[UR6][R24.64] ;  /* 0x000000061818a981 */ /* 0x000ea6000c1e1b00 */
[----:B------:R-:W-:-:S02]  /*41c0*/  @!P4 IMAD.WIDE.U32 R28, R29, 0x8, R26 ;  /* 0x000000081d1cc825 */ /* 0x000fc400078e001a */
[----:B------:R-:W3:Y:S04]  /*41d0*/  @!P3 LDG.E.64 R22, desc[UR6][R22.64] ;  /* 0x000000061616b981 */ /* 0x000ee8000c1e1b00 */
[----:B------:R-:W4:Y:S01]  /*41e0*/  @!P4 LDG.E.64 R28, desc[UR6][R28.64] ;  /* 0x000000061c1cc981 */ /* 0x000f22000c1e1b00 */
[----:B------:R-:W-:Y:S01]  /*41f0*/  IADD3 R30, PT, PT, R30, 0x4, RZ ;  /* 0x000000041e1e7810 */ /* 0x000fe20007ffe0ff */
[----:B0-----:R-:W-:Y:S01]  /*4200*/  @!P0 FADD.FTZ R18, R18, R20 ;  /* 0x0000001412128221 */ /* 0x001fe20000010000 */
[----:B------:R-:W-:-:S03]  /*4210*/  @!P0 FADD.FTZ R19, R19, R21 ;  /* 0x0000001513138221 */ /* 0x000fc60000010000 */
[----:B--2---:R-:W-:Y:S01]  /*4220*/  @!P2 FADD.FTZ R18, R18, R24 ;  /* 0x000000181212a221 */ /* 0x004fe20000010000 */
[----:B------:R-:W-:-:S03]  /*4230*/  @!P2 FADD.FTZ R19, R19, R25 ;  /* 0x000000191313a221 */ /* 0x000fc60000010000 */
[----:B---3--:R-:W-:Y:S01]  /*4240*/  @!P3 FADD.FTZ R18, R18, R22 ;  /* 0x000000161212b221 */ /* 0x008fe20000010000 */
[----:B------:R-:W-:-:S03]  /*4250*/  @!P3 FADD.FTZ R19, R19, R23 ;  /* 0x000000171313b221 */ /* 0x000fc60000010000 */
[----:B----4-:R-:W-:Y:S01]  /*4260*/  @!P4 FADD.FTZ R18, R18, R28 ;  /* 0x0000001c1212c221 */ /* 0x010fe20000010000 */
[----:B------:R-:W-:-:S07]  /*4270*/  @!P4 FADD.FTZ R19, R19, R29 ;  /* 0x0000001d1313c221 */ /* 0x000fce0000010000 */
.L_x_679:
[----:B------:R-:W-:Y:S05]  /*4280*/  BRA.U !UP1, `(.L_x_674) ;  /* 0x0000000109707547 */ /* 0x000fea000b800000 */
[----:B---3--:R-:W2:Y:S01]  /*4290*/  LDC R24, c[0x0][0x370] ;  /* 0x0000dc00ff187b82 */ /* 0x008ea20000000800 */
[----:B------:R-:W-:Y:S01]  /*42a0*/  UISETP.NE.AND UP0, UPT, UR5, 0x1, UPT ;  /* 0x000000010500788c */ /* 0x000fe2000bf05270 */
[----:B--2---:R-:W-:-:S08]  /*42b0*/  LOP3.LUT R24, R24, 0x1, RZ, 0xc0, !PT ;  /* 0x0000000118187812 */ /* 0x004fd000078ec0ff */
[----:B------:R-:W-:Y:S05]  /*42c0*/  BRA.U !UP0, `(.L_x_680) ;  /* 0x0000000108387547 */ /* 0x000fea000b800000 */
[C---:B------:R-:W-:Y:S02]  /*42d0*/  IADD3 R20, PT, PT, R30.reuse, 0x1, RZ ;  /* 0x000000011e147810 */ /* 0x040fe40007ffe0ff */
[-C--:B------:R-:W-:Y:S02]  /*42e0*/  ISETP.EQ.OR P2, PT, R30, R3.reuse, P1 ;  /* 0x000000031e00720c */ /* 0x080fe40000f42670 */
[----:B------:R-:W-:-:S11]  /*42f0*/  ISETP.EQ.OR P0, PT, R20, R3, P1 ;  /* 0x000000031400720c */ /* 0x000fd60000f02670 */
[-CC-:B----4-:R-:W-:Y:S02]  /*4300*/  @!P2 IMAD R23, R30, R48.reuse, R13.reuse ;  /* 0x000000301e17a224 */ /* 0x190fe400078e020d */
        /* <DEDUP_REMOVED lines=10> */
.L_x_680:
[----:B------:R-:W-:Y:S01]  /*43b0*/  ISETP.EQ.OR P0, PT, R30, R3, P1 ;  /* 0x000000031e00720c */ /* 0x000fe20000f02670 */
[----:B------:R-:W-:Y:S03]  /*43c0*/  BSSY.RECONVERGENT B0, `(.L_x_674) ;  /* 0x0000008000007945 */ /* 0x000fe60003800200 */
[----:B------:R-:W-:-:S13]  /*43d0*/  ISETP.NE.U32.OR P0, PT, R24, 0x1, P0 ;  /* 0x000000011800780c */ /* 0x000fda0000705470 */
[----:B------:R-:W-:Y:S05]  /*43e0*/  @P0 BRA `(.L_x_681) ;  /* 0x0000000000140947 */ /* 0x000fea0003800000 */
[----:B----4-:R-:W-:-:S04]  /*43f0*/  IMAD R13, R48, R30, R13 ;  /* 0x0000001e300d7224 */ /* 0x010fc800078e020d */
[----:B------:R-:W-:-:S06]  /*4400*/  IMAD.WIDE.U32 R26, R13, 0x8, R26 ;  /* 0x000000080d1a7825 */ /* 0x000fcc00078e001a */
[----:B------:R-:W0:Y:S02]  /*4410*/  LDG.E.64 R26, desc[UR6][R26.64] ;  /* 0x000000061a1a7981 */ /* 0x000e24000c1e1b00 */
[----:B0-----:R-:W-:Y:S01]  /*4420*/  FADD.FTZ R18, R18, R26 ;  /* 0x0000001a12127221 */ /* 0x001fe20000010000 */
[----:B------:R-:W-:-:S07]  /*4430*/  FADD.FTZ R19, R19, R27 ;  /* 0x0000001b13137221 */ /* 0x000fce0000010000 */
.L_x_681:
[----:B------:R-:W-:Y:S05]  /*4440*/  BSYNC.RECONVERGENT B0 ;  /* 0x0000000000007941 */ /* 0x000fea0003800200 */
.L_x_674:
[----:B------:R-:W5:Y:S01]  /*4450*/  S2UR UR5, SR_CgaCtaId ;  /* 0x00000000000579c3 */ /* 0x000f620000008800 */
[----:B------:R-:W-:Y:S01]  /*4460*/  UMOV UR4, 0x400 ;  /* 0x0000040000047882 */ /* 0x000fe20000000000 */
[----:B------:R-:W-:Y:S02]  /*4470*/  HADD2.F32 R33, -RZ, R41.H0_H0 ;  /* 0x20000029ff217230 */ /* 0x000fe40000004100 */
[----:B------:R-:W-:Y:S02]  /*4480*/  HADD2.F32 R35, -RZ, R39.H0_H0 ;  /* 0x20000027ff237230 */ /* 0x000fe40000004100 */
[----:B------:R-:W-:Y:S02]  /*4490*/  HADD2.F32 R51, -RZ, R37.H0_H0 ;  /* 0x20000025ff337230 */ /* 0x000fe40000004100 */
[--C-:B----4-:R-:W-:Y:S02]  /*44a0*/  HADD2.F32 R13, -RZ, R42.reuse.H0_H0 ;  /* 0x2000002aff0d7230 */ /* 0x110fe40000004100 */
[----:B------:R-:W-:-:S02]  /*44b0*/  HADD2.F32 R50, -RZ, R42.H1_H1 ;  /* 0x3000002aff327230 */ /* 0x000fc40000004100 */
[----:B------:R-:W-:Y:S02]  /*44c0*/  HADD2.F32 R41, -RZ, R41.H1_H1 ;  /* 0x30000029ff297230 */ /* 0x000fe40000004100 */
[----:B------:R-:W-:Y:S02]  /*44d0*/  HADD2.F32 R39, -RZ, R39.H1_H1 ;  /* 0x30000027ff277230 */ /* 0x000fe40000004100 */
[----:B------:R-:W-:Y:S02]  /*44e0*/  HADD2.F32 R37, -RZ, R37.H1_H1 ;  /* 0x30000025ff257230 */ /* 0x000fe40000004100 */
[----:B------:R-:W-:Y:S02]  /*44f0*/  HADD2.F32 R57, -RZ, R4.H0_H0 ;  /* 0x20000004ff397230 */ /* 0x000fe40000004100 */
[----:B------:R-:W-:Y:S01]  /*4500*/  HADD2.F32 R59, -RZ, R6.H0_H0 ;  /* 0x20000006ff3b7230 */ /* 0x000fe20000004100 */
[----:B-----5:R-:W-:Y:S01]  /*4510*/  ULEA UR4, UR5, UR4, 0x18 ;  /* 0x0000000405047291 */ /* 0x020fe2000f8ec0ff */
[----:B------:R-:W4:Y:S08]  /*4520*/  LDCU.U8 UR5, c[0x0][0x414] ;  /* 0x00008280ff0577ac */ /* 0x000f300008000000 */
[----:B------:R-:W-:Y:S01]  /*4530*/  @!P1 STS.64 [UR4+0xe0], R18 ;  /* 0x0000e012ff009988 */ /* 0x000fe20008000a04 */
[----:B------:R-:W-:Y:S01]  /*4540*/  BAR.SYNC.DEFER_BLOCKING 0x0 ;  /* 0x0000000000007b1d */ /* 0x000fe20000010000 */
[----:B----4-:R-:W-:-:S05]  /*4550*/  UISETP.NE.AND UP0, UPT, UR5, URZ, UPT ;  /* 0x000000ff0500728c */ /* 0x010fca000bf05270 */
[----:B------:R-:W4:Y:S01]  /*4560*/  LDS.64 R22, [UR4+0xe0] ;  /* 0x0000e004ff167984 */ /* 0x000f220008000a00 */
[----:B------:R-:W4:Y:S02]  /*4570*/  LDCU UR4, c[0x0][0x42c] ;  /* 0x00008580ff0477ac */ /* 0x000f240008000800 */
[----:B----4-:R-:W-:Y:S01]  /*4580*/  FMUL.FTZ R20, R23, UR4 ;  /* 0x0000000417147c20 */ /* 0x010fe20008410000 */
[--C-:B------:R-:W-:Y:S02]  /*4590*/  HADD2.F32 R23, -RZ, R43.reuse.H0_H0 ;  /* 0x2000002bff177230 */ /* 0x100fe40000004100 */
[----:B------:R-:W-:Y:S01]  /*45a0*/  FMUL.FTZ R21, R22, UR4 ;  /* 0x0000000416157c20 */ /* 0x000fe20008410000 */
[----:B------:R-:W-:Y:S02]  /*45b0*/  HADD2.F32 R43, -RZ, R43.H1_H1 ;  /* 0x3000002bff2b7230 */ /* 0x000fe40000004100 */
[----:B0--3--:R-:W-:-:S03]  /*45c0*/  FADD.FTZ R18, -R12, R23 ;  /* 0x000000170c127221 */ /* 0x009fc60000010100 */
[----:B------:R-:W-:Y:S01]  /*45d0*/  FADD.FTZ R22, -R12, R43 ;  /* 0x0000002b0c167221 */ /* 0x000fe20000010100 */
[----:B------:R-:W-:Y:S02]  /*45e0*/  HADD2.F32 R43, -RZ, R4.H1_H1 ;  /* 0x30000004ff2b7230 */ /* 0x000fe40000004100 */
        /* <DEDUP_REMOVED lines=21> */
.L_x_682:
[----:B------:R-:W0:Y:S01]  /*4740*/  LDCU UR4, c[0x0][0x41c] ;  /* 0x00008380ff0477ac */ /* 0x000e220008000800 */
[----:B------:R-:W-:Y:S02]  /*4750*/  HADD2.F32 R23, -RZ, R6.H1_H1 ;  /* 0x30000006ff177230 */ /* 0x000fe40000004100 */
[C---:B------:R-:W-:Y:S01]  /*4760*/  FADD.FTZ R60, -R12.reuse, R33 ;  /* 0x000000210c3c7221 */ /* 0x040fe20000010100 */
[--C-:B------:R-:W-:Y:S01]  /*4770*/  HADD2.F32 R25, -RZ, R8.reuse.H0_H0 ;  /* 0x20000008ff197230 */ /* 0x100fe20000004100 */
[----:B------:R-:W3:Y:S01]  /*4780*/  LDCU.64 UR8, c[0x0][0x400] ;  /* 0x00008000ff0877ac */ /* 0x000ee20008000a00 */
[----:B------:R-:W-:Y:S02]  /*4790*/  HADD2.F32 R27, -RZ, R8.H1_H1 ;  /* 0x30000008ff1b7230 */ /* 0x000fe40000004100 */
[C---:B------:R-:W-:Y:S01]  /*47a0*/  FADD.FTZ R56, -R12.reuse, R41 ;  /* 0x000000290c387221 */ /* 0x040fe20000010100 */
[--C-:B------:R-:W-:Y:S02]  /*47b0*/  HADD2.F32 R29, -RZ, R10.reuse.H0_H0 ;  /* 0x2000000aff1d7230 */ /* 0x100fe40000004100 */
[----:B------:R-:W-:Y:S01]  /*47c0*/  FADD.FTZ R34, -R12, R35 ;  /* 0x000000230c227221 */ /* 0x000fe20000010100 */
[----:B------:R-:W-:-:S02]  /*47d0*/  HADD2.F32 R31, -RZ, R10.H1_H1 ;  /* 0x3000000aff1f7230 */ /* 0x000fc40000004100 */
[C---:B------:R-:W-:Y:S01]  /*47e0*/  FADD.FTZ R42, -R12.reuse, R39 ;  /* 0x000000270c2a7221 */ /* 0x040fe20000010100 */
[C---:B------:R-:W-:Y:S01]  /*47f0*/  FADD.FTZ R30, -R12.reuse, R51 ;  /* 0x000000330c1e7221 */ /* 0x040fe20000010100 */
[C---:B------:R-:W-:Y:S01]  /*4800*/  FADD.FTZ R4, -R12.reuse, R37 ;  /* 0x000000250c047221 */ /* 0x040fe20000010100 */
[C---:B------:R-:W-:Y:S01]  /*4810*/  FADD.FTZ R32, -R12.reuse, R57 ;  /* 0x000000390c207221 */ /* 0x040fe20000010100 */
[C---:B-1----:R-:W-:Y:S01]  /*4820*/  FADD.FTZ R28, -R12.reuse, R43 ;  /* 0x0000002b0c1c7221 */ /* 0x042fe20000010100 */
[C---:B--2---:R-:W-:Y:S01]  /*4830*/  FADD.FTZ R26, -R12.reuse, R59 ;  /* 0x0000003b0c1a7221 */ /* 0x044fe20000010100 */
[C---:B------:R-:W-:Y:S01]  /*4840*/  FADD.FTZ R24, -R12.reuse, R23 ;  /* 0x000000170c187221 */ /* 0x040fe20000010100 */
[C---:B------:R-:W-:Y:S01]  /*4850*/  FADD.FTZ R10, -R12.reuse, R25 ;  /* 0x000000190c0a7221 */ /* 0x040fe20000010100 */
[----:B0-----:R-:W-:Y:S02]  /*4860*/  IMAD R3, R3, UR4, R46 ;  /* 0x0000000403037c24 */ /* 0x001fe4000f8e022e */
[C---:B------:R-:W-:Y:S01]  /*4870*/  FADD.FTZ R22, -R12.reuse, R27 ;  /* 0x0000001b0c167221 */ /* 0x040fe20000010100 */
[C---:B------:R-:W-:Y:S01]  /*4880*/  FADD.FTZ R6, -R12.reuse, R29 ;  /* 0x0000001d0c067221 */ /* 0x040fe20000010100 */
[----:B------:R-:W-:Y:S01]  /*4890*/  FADD.FTZ R8, -R12, R31 ;  /* 0x0000001f0c087221 */ /* 0x000fe20000010100 */
[--C-:B------:R-:W-:Y:S01]  /*48a0*/  FFMA.FTZ R19, R21, R19, R20.reuse ;  /* 0x0000001315137223 */ /* 0x100fe20000010014 */
[----:B---3--:R-:W-:Y:S01]  /*48b0*/  ISETP.GE.U32.AND P0, PT, R3, UR8, PT ;  /* 0x0000000803007c0c */ /* 0x008fe2000bf06070 */
[----:B------:R-:W-:Y:S01]  /*48c0*/  FFMA.FTZ R18, R21, R18, R20 ;  /* 0x0000001215127223 */ /* 0x000fe20000010014 */
[----:B------:R-:W-:Y:S01]  /*48d0*/  SHF.R.S32.HI R12, RZ, 0x1f, R3 ;  /* 0x0000001fff0c7819 */ /* 0x000fe20000011403 */
[----:B------:R-:W-:Y:S01]  /*48e0*/  BSSY.RECONVERGENT B0, `(.L_x_683) ;  /* 0x000001c000007945 */ /* 0x000fe20003800200 */
[----:B------:R-:W-:Y:S01]  /*48f0*/  IADD3 R27, PT, PT, R3, 0x10, RZ ;  /* 0x00000010031b7810 */ /* 0x000fe20007ffe0ff */
[----:B------:R-:W-:Y:S01]  /*4900*/  FFMA.FTZ R58, R16, R13, -R19 ;  /* 0x0000000d103a7223 */ /* 0x000fe20000010813 */
[----:B------:R-:W-:Y:S01]  /*4910*/  ISETP.GE.AND.EX P0, PT, R12, UR9, PT, P0 ;  /* 0x000000090c007c0c */ /* 0x000fe2000bf06300 */
[----:B------:R-:W-:Y:S01]  /*4920*/  FFMA.FTZ R50, R17, R50, -R18 ;  /* 0x0000003211327223 */ /* 0x000fe20000010812 */
[----:B------:R-:W-:Y:S01]  /*4930*/  IADD3 R23, PT, PT, R3, 0x20, RZ ;  /* 0x0000002003177810 */ /* 0x000fe20007ffe0ff */
[----:B------:R-:W-:Y:S01]  /*4940*/  FMUL.FTZ R31, R60, R49 ;  /* 0x000000313c1f7220 */ /* 0x000fe20000410000 */
[----:B------:R-:W-:-:S02]  /*4950*/  ISETP.GE.U32.AND P1, PT, R27, UR8, PT ;  /* 0x000000081b007c0c */ /* 0x000fc4000bf26070 */
[----:B------:R-:W-:Y:S02]  /*4960*/  ISETP.GE.U32.AND P2, PT, R23, UR8, PT ;  /* 0x0000000817007c0c */ /* 0x000fe4000bf46070 */
[----:B------:R-:W-:Y:S02]  /*4970*/  SHF.R.S32.HI R29, RZ, 0x1f, R27 ;  /* 0x0000001fff1d7819 */ /* 0x000fe4000001141b */
[----:B------:R-:W-:Y:S02]  /*4980*/  SHF.R.S32.HI R25, RZ, 0x1f, R23 ;  /* 0x0000001fff197819 */ /* 0x000fe40000011417 */
[----:B------:R-:W-:Y:S02]  /*4990*/  ISETP.GE.AND.EX P1, PT, R29, UR9, PT, P1 ;  /* 0x000000091d007c0c */ /* 0x000fe4000bf26310 */
[----:B------:R-:W-:Y:S01]  /*49a0*/  ISETP.GE.AND.EX P2, PT, R25, UR9, PT, P2 ;  /* 0x0000000919007c0c */ /* 0x000fe2000bf46320 */
[----:B------:R-:W-:-:S12]  /*49b0*/  @P0 BRA `(.L_x_684) ;  /* 0x0000000000380947 */ /* 0x000fd80003800000 */
[----:B------:R-:W0:Y:S01]  /*49c0*/  LDCU.64 UR10, c[0x0][0x3f8] ;  /* 0x00007f00ff0a77ac */ /* 0x000e220008000a00 */
[----:B------:R-:W-:Y:S01]  /*49d0*/  MOV R13, R55 ;  /* 0x00000037000d7202 */ /* 0x000fe20000000f00 */
[----:B------:R-:W1:Y:S01]  /*49e0*/  LDCU.64 UR4, c[0x0][0x380] ;  /* 0x00007000ff0477ac */ /* 0x000e620008000a00 */
[----:B0-----:R-:W-:Y:S01]  /*49f0*/  IMAD R18, R12, UR10, RZ ;  /* 0x0000000a0c127c24 */ /* 0x001fe2000f8e02ff */
[----:B------:R-:W-:-:S03]  /*4a00*/  MOV R12, R52 ;  /* 0x00000034000c7202 */ /* 0x000fc60000000f00 */
[C---:B------:R-:W-:Y:S02]  /*4a10*/  IMAD R19, R3.reuse, UR11, R18 ;  /* 0x0000000b03137c24 */ /* 0x040fe4000f8e0212 */
[----:B------:R-:W-:-:S05]  /*4a20*/  IMAD.WIDE.U32 R12, R3, UR10, R12 ;  /* 0x0000000a030c7c25 */ /* 0x000fca000f8e000c */
[----:B------:R-:W-:Y:S01]  /*4a30*/  IADD3 R19, PT, PT, R13, R19, RZ ;  /* 0x000000130d137210 */ /* 0x000fe20007ffe0ff */
[----:B------:R-:W-:Y:S01]  /*4a40*/  FMUL.FTZ R13, R58, R49 ;  /* 0x000000313a0d7220 */ /* 0x000fe20000410000 */
[----:B-1----:R-:W-:-:S04]  /*4a50*/  LEA R18, P0, R12, UR4, 0x1 ;  /* 0x000000040c127c11 */ /* 0x002fc8000f8008ff */
[----:B------:R-:W-:Y:S01]  /*4a60*/  LEA.HI.X R19, R12, UR5, R19, 0x1, P0 ;  /* 0x000000050c137c11 */ /* 0x000fe200080f0c13 */
[----:B------:R-:W-:-:S05]  /*4a70*/  FMUL.FTZ R12, R50, R49 ;  /* 0x00000031320c7220 */ /* 0x000fca0000410000 */
[----:B------:R-:W-:-:S05]  /*4a80*/  F2FP.F16.F32.PACK_AB R13, R12, R13 ;  /* 0x0000000d0c0d723e */ /* 0x000fca00000000ff */
[----:B------:R0:W-:Y:S02]  /*4a90*/  STG.E desc[UR6][R18.64], R13 ;  /* 0x0000000d12007986 */ /* 0x0001e4000c101906 */
.L_x_684:
[----:B------:R-:W-:Y:S05]  /*4aa0*/  BSYNC.RECONVERGENT B0 ;  /* 0x0000000000007941 */ /* 0x000fea0003800200 */
.L_x_683:
[--C-:B0-----:R-:W-:Y:S02]  /*4ab0*/  HADD2.F32 R13, -RZ, R40.reuse.H0_H0 ;  /* 0x20000028ff0d7230 */ /* 0x101fe40000004100 */
[----:B------:R-:W-:Y:S01]  /*4ac0*/  FFMA.FTZ R41, R21, R31, R20 ;  /* 0x0000001f15297223 */ /* 0x000fe20000010014 */
[----:B------:R-:W-:Y:S02]  /*4ad0*/  HADD2.F32 R40, -RZ, R40.H1_H1 ;  /* 0x30000028ff287230 */ /* 0x000fe40000004100 */
        /* <DEDUP_REMOVED lines=20> */
.L_x_685:
        /* <DEDUP_REMOVED lines=14> */
[-C--:B------:R-:W-:Y:S01]  /*4d00*/  FMUL.FTZ R34, R18, R49.reuse ;  /* 0x0000003112227220 */ /* 0x080fe20000410000 */
[----:B------:R-:W-:Y:S01]  /*4d10*/  FMUL.FTZ R27, R40, R49 ;  /* 0x00000031281b7220 */ /* 0x000fe20000410000 */
[C---:B-1----:R-:W-:Y:S02]  /*4d20*/  LEA R18, P0, R12.reuse, UR10, 0x1 ;  /* 0x0000000a0c127c11 */ /* 0x042fe4000f8008ff */
[----:B------:R-:W-:Y:S02]  /*4d30*/  IADD3 R19, PT, PT, R13, R19, RZ ;  /* 0x000000130d137210 */ /* 0x000fe40007ffe0ff */
[----:B------:R-:W-:Y:S02]  /*4d40*/  F2FP.F16.F32.PACK_AB R27, R27, R34 ;  /* 0x000000221b1b723e */ /* 0x000fe400000000ff */
[----:B------:R-:W-:-:S05]  /*4d50*/  LEA.HI.X R19, R12, UR11, R19, 0x1, P0 ;  /* 0x0000000b0c137c11 */ /* 0x000fca00080f0c13 */
[----:B------:R0:W-:Y:S02]  /*4d60*/  STG.E desc[UR6][R18.64], R27 ;  /* 0x0000001b12007986 */ /* 0x0001e4000c101906 */
.L_x_687:
[----:B------:R-:W-:Y:S05]  /*4d70*/  BSYNC.RECONVERGENT B0 ;  /* 0x0000000000007941 */ /* 0x000fea0003800200 */
.L_x_686:
[--C-:B------:R-:W-:Y:S02]  /*4d80*/  HADD2.F32 R13, -RZ, R38.reuse.H0_H0 ;  /* 0x20000026ff0d7230 */ /* 0x100fe40000004100 */
[C-C-:B------:R-:W-:Y:S01]  /*4d90*/  FFMA.FTZ R37, R21.reuse, R31, R20.reuse ;  /* 0x0000001f15257223 */ /* 0x140fe20000010014 */
[----:B------:R-:W-:Y:S01]  /*4da0*/  FFMA.FTZ R40, R21, R42, R20 ;  /* 0x0000002a15287223 */ /* 0x000fe20000010014 */
[----:B------:R-:W-:Y:S01]  /*4db0*/  HADD2.F32 R38, -RZ, R38.H1_H1 ;  /* 0x30000026ff267230 */ /* 0x000fe20000004100 */
        /* <DEDUP_REMOVED lines=19> */
.L_x_688:
[----:B------:R-:W-:Y:S01]  /*4ef0*/  BSSY.RECONVERGENT B0, `(.L_x_689) ;  /* 0x0000012000007945 */ /* 0x000fe20003800200 */
[----:B0-----:R-:W-:Y:S01]  /*4f00*/  FFMA.FTZ R18, R16, R13, -R37 ;  /* 0x0000000d10127223 */ /* 0x001fe20000010825 */
[----:B------:R-:W-:Y:S02]  /*4f10*/  FFMA.FTZ R40, R17, R38, -R40 ;  /* 0x0000002611287223 */ /* 0x000fe40000010828 */
[----:B------:R-:W-:Y:S05]  /*4f20*/  @P2 BRA `(.L_x_690) ;  /* 0x0000000000382947 */ /* 0x000fea0003800000 */
        /* <DEDUP_REMOVED lines=14> */
.L_x_690:
[----:B------:R-:W-:Y:S05]  /*5010*/  BSYNC.RECONVERGENT B0 ;  /* 0x0000000000007941 */ /* 0x000fea0003800200 */
.L_x_689:
[--C-:B------:R-:W-:Y:S02]  /*5020*/  HADD2.F32 R13, -RZ, R36.reuse.H0_H0 ;  /* 0x20000024ff0d7230 */ /* 0x100fe40000004100 */
[-C--:B------:R-:W-:Y:S01]  /*5030*/  FMUL.FTZ R37, R30, R49.reuse ;  /* 0x000000311e257220 */ /* 0x080fe20000410000 */
[----:B------:R-:W-:Y:S02]  /*5040*/  HADD2.F32 R12, -RZ, R36.H1_H1 ;  /* 0x30000024ff0c7230 */ /* 0x000fe40000004100 */
        /* <DEDUP_REMOVED lines=28> */
.L_x_691:
[----:B------:R-:W-:Y:S01]  /*5210*/  IADD3 R39, PT, PT, R3, 0x30, RZ ;  /* 0x0000003003277810 */ /* 0x000fe20007ffe0ff */
[--C-:B------:R-:W-:Y:S01]  /*5220*/  FFMA.FTZ R19, R21, R37, R20.reuse ;  /* 0x0000002515137223 */ /* 0x100fe20000010014 */
[----:B------:R-:W-:Y:S01]  /*5230*/  IADD3 R34, PT, PT, R3, 0x40, RZ ;  /* 0x0000004003227810 */ /* 0x000fe20007ffe0ff */
[--C-:B------:R-:W-:Y:S01]  /*5240*/  FFMA.FTZ R40, R21, R40, R20.reuse ;  /* 0x0000002815287223 */ /* 0x100fe20000010014 */
[----:B------:R-:W-:Y:S01]  /*5250*/  ISETP.GE.U32.AND P2, PT, R39, UR8, PT ;  /* 0x0000000827007c0c */ /* 0x000fe2000bf46070 */
[----:B------:R-:W-:Y:S01]  /*5260*/  BSSY.RECONVERGENT B0, `(.L_x_692) ;  /* 0x0000029000007945 */ /* 0x000fe20003800200 */
[----:B------:R-:W-:Y:S01]  /*5270*/  SHF.R.S32.HI R41, RZ, 0x1f, R39 ;  /* 0x0000001fff297819 */ /* 0x000fe20000011427 */
[--C-:B------:R-:W-:Y:S01]  /*5280*/  FFMA.FTZ R37, R21, R29, R20.reuse ;  /* 0x0000001d15257223 */ /* 0x100fe20000010014 */
[----:B------:R-:W-:Y:S01]  /*5290*/  IADD3 R26, PT, PT, R3, 0x50, RZ ;  /* 0x00000050031a7810 */ /* 0x000fe20007ffe0ff */
[--C-:B------:R-:W-:Y:S01]  /*52a0*/  FFMA.FTZ R36, R21, R28, R20.reuse ;  /* 0x0000001c15247223 */ /* 0x100fe20000010014 */
[----:B------:R-:W-:Y:S01]  /*52b0*/  ISETP.GE.AND.EX P2, PT, R41, UR9, PT, P2 ;  /* 0x0000000929007c0c */ /* 0x000fe2000bf46320 */
[--C-:B------:R-:W-:Y:S01]  /*52c0*/  FFMA.FTZ R35, R21, R27, R20.reuse ;  /* 0x0000001b15237223 */ /* 0x100fe20000010014 */
[----:B------:R-:W-:Y:S01]  /*52d0*/  IADD3 R4, PT, PT, R3, 0x60, RZ ;  /* 0x0000006003047810 */ /* 0x000fe20007ffe0ff */
[--C-:B------:R-:W-:Y:S01]  /*52e0*/  FFMA.FTZ R32, R21, R24, R20.reuse ;  /* 0x0000001815207223 */ /* 0x100fe20000010014 */
[----:B------:R-:W-:Y:S01]  /*52f0*/  IADD3 R3, PT, PT, R3, 0x70, RZ ;  /* 0x0000007003037810 */ /* 0x000fe20007ffe0ff */
        /* <DEDUP_REMOVED lines=12> */
[----:B------:R-:W-:Y:S02]  /*53c0*/  ISETP.GE.U32.AND P0, PT, R3, UR8, PT ;  /* 0x0000000803007c0c */ /* 0x000fe4000bf06070 */
[----:B------:R-:W-:Y:S02]  /*53d0*/  ISETP.GE.AND.EX P3, PT, R38, UR9, PT, P3 ;  /* 0x0000000926007c0c */ /* 0x000fe4000bf66330 */
[----:B------:R-:W-:Y:S02]  /*53e0*/  ISETP.GE.AND.EX P4, PT, R30, UR9, PT, P4 ;  /* 0x000000091e007c0c */ /* 0x000fe4000bf86340 */
[----:B------:R-:W-:Y:S01]  /*53f0*/  ISETP.GE.AND.EX P1, PT, R6, UR9, PT, P1 ;  /* 0x0000000906007c0c */ /* 0x000fe2000bf26310 */
[----:B------:R-:W-:-:S12]  /*5400*/  @P2 BRA `(.L_x_693) ;  /* 0x0000000000382947 */ /* 0x000fd80003800000 */
[----:B------:R-:W0:Y:S01]  /*5410*/  LDCU.64 UR4, c[0x0][0x3f8] ;  /* 0x00007f00ff0477ac */ /* 0x000e220008000a00 */
[----:B------:R-:W-:Y:S01]  /*5420*/  MOV R13, R55 ;  /* 0x00000037000d7202 */ /* 0x000fe20000000f00 */
[-C--:B------:R-:W-:Y:S01]  /*5430*/  FMUL.FTZ R40, R18, R49.reuse ;  /* 0x0000003112287220 */ /* 0x080fe20000410000 */
[----:B------:R-:W-:Y:S01]  /*5440*/  FMUL.FTZ R21, R42, R49 ;  /* 0x000000312a157220 */ /* 0x000fe20000410000 */
[----:B------:R-:W1:Y:S04]  /*5450*/  LDCU.64 UR10, c[0x0][0x380] ;  /* 0x00007000ff0a77ac */ /* 0x000e680008000a00 */
[----:B------:R-:W-:Y:S01]  /*5460*/  F2FP.F16.F32.PACK_AB R21, R21, R40 ;  /* 0x000000281515723e */ /* 0x000fe200000000ff */
[----:B0-----:R-:W-:-:S04]  /*5470*/  IMAD R12, R41, UR4, RZ ;  /* 0x00000004290c7c24 */ /* 0x001fc8000f8e02ff */
[----:B------:R-:W-:Y:S01]  /*5480*/  IMAD R19, R39, UR5, R12 ;  /* 0x0000000527137c24 */ /* 0x000fe2000f8e020c */
[----:B------:R-:W-:-:S05]  /*5490*/  MOV R12, R52 ;  /* 0x00000034000c7202 */ /* 0x000fca0000000f00 */
[----:B------:R-:W-:-:S05]  /*54a0*/  IMAD.WIDE.U32 R12, R39, UR4, R12 ;  /* 0x00000004270c7c25 */ /* 0x000fca000f8e000c */
[----:B------:R-:W-:Y:S02]  /*54b0*/  IADD3 R19, PT, PT, R13, R19, RZ ;  /* 0x000000130d137210 */ /* 0x000fe40007ffe0ff */
[----:B-1----:R-:W-:-:S04]  /*54c0*/  LEA R18, P2, R12, UR10, 0x1 ;  /* 0x0000000a0c127c11 */ /* 0x002fc8000f8408ff */
[----:B------:R-:W-:-:S05]  /*54d0*/  LEA.HI.X R19, R12, UR11, R19, 0x1, P2 ;  /* 0x0000000b0c137c11 */ /* 0x000fca00090f0c13 */
[----:B------:R0:W-:Y:S04]  /*54e0*/  STG.E desc[UR6][R18.64], R21 ;  /* 0x0000001512007986 */ /* 0x0001e8000c101906 */
.L_x_693:
[----:B------:R-:W-:Y:S05]  /*54f0*/  BSYNC.RECONVERGENT B0 ;  /* 0x0000000000007941 */ /* 0x000fea0003800200 */
.L_x_692:
[--C-:B------:R-:W-:Y:S02]  /*5500*/  HADD2.F32 R12, -RZ, R5.reuse.H0_H0 ;  /* 0x20000005ff0c7230 */ /* 0x100fe40000004100 */
[----:B------:R-:W-:Y:S01]  /*5510*/  HADD2.F32 R5, -RZ, R5.H1_H1 ;  /* 0x30000005ff057230 */ /* 0x000fe20000004100 */
        /* <DEDUP_REMOVED lines=19> */
.L_x_694:
        /* <DEDUP_REMOVED lines=18> */
.L_x_696:
[----:B------:R-:W-:Y:S05]  /*5770*/  BSYNC.RECONVERGENT B0 ;  /* 0x0000000000007941 */ /* 0x000fea0003800200 */
.L_x_695:
[--C-:B0-----:R-:W-:Y:S02]  /*5780*/  HADD2.F32 R5, -RZ, R7.reuse.H0_H0 ;  /* 0x20000007ff057230 */ /* 0x101fe40000004100 */
[----:B------:R-:W-:Y:S01]  /*5790*/  HADD2.F32 R7, -RZ, R7.H1_H1 ;  /* 0x30000007ff077230 */ /* 0x000fe20000004100 */
        /* <DEDUP_REMOVED lines=19> */
.L_x_697:
[----:B------:R-:W-:Y:S01]  /*58d0*/  BSSY.RECONVERGENT B0, `(.L_x_698) ;  /* 0x0000012000007945 */ /* 0x000fe20003800200 */
[----:B------:R-:W-:Y:S01]  /*58e0*/  FFMA.FTZ R24, R16, R5, -R35 ;  /* 0x0000000510187223 */ /* 0x000fe20000010823 */
        /* <DEDUP_REMOVED lines=16> */
.L_x_699:
[----:B------:R-:W-:Y:S05]  /*59f0*/  BSYNC.RECONVERGENT B0 ;  /* 0x0000000000007941 */ /* 0x000fea0003800200 */
.L_x_698:
        /* <DEDUP_REMOVED lines=21> */
.L_x_700:
[----:B------:R-:W-:Y:S01]  /*5b50*/  BSSY.RECONVERGENT B0, `(.L_x_701) ;  /* 0x0000012000007945 */ /* 0x000fe20003800200 */
[----:B------:R-:W-:Y:S01]  /*5b60*/  FFMA.FTZ R12, R16, R5, -R33 ;  /* 0x00000005100c7223 */ /* 0x000fe20000010821 */
[----:B------:R-:W-:Y:S02]  /*5b70*/  FFMA.FTZ R10, R17, R9, -R10 ;  /* 0x00000009110a7223 */ /* 0x000fe4000001080a */
[----:B------:R-:W-:Y:S05]  /*5b80*/  @P1 BRA `(.L_x_702) ;  /* 0x0000000000381947 */ /* 0x000fea0003800000 */
[----:B------:R-:W0:Y:S01]  /*5b90*/  LDCU.64 UR4, c[0x0][0x3f8] ;  /* 0x00007f00ff0477ac */ /* 0x000e220008000a00 */
[----:B------:R-:W-:Y:S01]  /*5ba0*/  MOV R7, R55 ;  /* 0x0000003700077202 */ /* 0x000fe20000000f00 */
[-C--:B------:R-:W-:Y:S01]  /*5bb0*/  FMUL.FTZ R12, R12, R49.reuse ;  /* 0x000000310c0c7220 */ /* 0x080fe20000410000 */
[----:B------:R-:W-:Y:S01]  /*5bc0*/  FMUL.FTZ R9, R10, R49 ;  /* 0x000000310a097220 */ /* 0x000fe20000410000 */
[----:B------:R-:W1:Y:S04]  /*5bd0*/  LDCU.64 UR10, c[0x0][0x380] ;  /* 0x00007000ff0a77ac */ /* 0x000e680008000a00 */
[----:B------:R-:W-:Y:S01]  /*5be0*/  F2FP.F16.F32.PACK_AB R9, R9, R12 ;  /* 0x0000000c0909723e */ /* 0x000fe200000000ff */
        /* <DEDUP_REMOVED lines=8> */
.L_x_702:
[----:B------:R-:W-:Y:S05]  /*5c70*/  BSYNC.RECONVERGENT B0 ;  /* 0x0000000000007941 */ /* 0x000fea0003800200 */
.L_x_701:
[--C-:B0-----:R-:W-:Y:S01]  /*5c80*/  HADD2.F32 R4, -RZ, R11.reuse.H0_H0 ;  /* 0x2000000bff047230 */ /* 0x101fe20000004100 */
[----:B------:R-:W-:Y:S01]  /*5c90*/  SHF.R.S32.HI R12, RZ, 0x1f, R3 ;  /* 0x0000001fff0c7819 */ /* 0x000fe20000011403 */
        /* <DEDUP_REMOVED lines=20> */
.L_x_703:
        /* <DEDUP_REMOVED lines=8> */
[----:B------:R-:W-:Y:S01]  /*5e60*/  MOV R53, R55 ;  /* 0x0000003700357202 */ /* 0x000fe20000000f00 */
[----:B------:R-:W1:Y:S01]  /*5e70*/  LDCU.64 UR8, c[0x0][0x380] ;  /* 0x00007000ff0877ac */ /* 0x000e620008000a00 */
[----:B0-----:R-:W-:Y:S02]  /*5e80*/  IMAD R12, R12, UR4, RZ ;  /* 0x000000040c0c7c24 */ /* 0x001fe4000f8e02ff */
[----:B------:R-:W-:-:S04]  /*5e90*/  IMAD.WIDE.U32 R52, R3, UR4, R52 ;  /* 0x0000000403347c25 */ /* 0x000fc8000f8e0034 */
[----:B------:R-:W-:Y:S01]  /*5ea0*/  IMAD R3, R3, UR5, R12 ;  /* 0x0000000503037c24 */ /* 0x000fe2000f8e020c */
[----:B-1----:R-:W-:-:S04]  /*5eb0*/  LEA R4, P0, R52, UR8, 0x1 ;  /* 0x0000000834047c11 */ /* 0x002fc8000f8008ff */
[----:B------:R-:W-:-:S04]  /*5ec0*/  IADD3 R3, PT, PT, R53, R3, RZ ;  /* 0x0000000335037210 */ /* 0x000fc80007ffe0ff */
[----:B------:R-:W-:Y:S02]  /*5ed0*/  LEA.HI.X R5, R52, UR9, R3, 0x1, P0 ;  /* 0x0000000934057c11 */ /* 0x000fe400080f0c03 */
[----:B------:R-:W-:-:S05]  /*5ee0*/  F2FP.F16.F32.PACK_AB R3, R49, R6 ;  /* 0x000000063103723e */ /* 0x000fca00000000ff */
[----:B------:R0:W-:Y:S02]  /*5ef0*/  STG.E desc[UR6][R4.64], R3 ;  /* 0x0000000304007986 */ /* 0x0001e4000c101906 */
.L_x_705:
[----:B------:R-:W-:Y:S05]  /*5f00*/  BSYNC.RECONVERGENT B0 ;  /* 0x0000000000007941 */ /* 0x000fea0003800200 */
.L_x_704:
[----:B------:R-:W1:Y:S01]  /*5f10*/  LDCU UR4, c[0x0][0x410] ;  /* 0x00008200ff0477ac */ /* 0x000e620008000800 */
[----:B------:R-:W-:Y:S02]  /*5f20*/  IADD3 R47, PT, PT, R48, R47, RZ ;  /* 0x0000002f302f7210 */ /* 0x000fe40007ffe0ff */
[----:B------:R-:W-:Y:S01]  /*5f30*/  IADD3 R44, PT, PT, R44, 0x1, RZ ;  /* 0x000000012c2c7810 */ /* 0x000fe20007ffe0ff */
[----:B------:R-:W1:Y:S02]  /*5f40*/  LDCU UR5, c[0x0][0x3e0] ;  /* 0x00007c00ff0577ac */ /* 0x000e640008000800 */
[----:B-1----:R-:W-:-:S06]  /*5f50*/  UIMAD UR4, UR4, UR5, URZ ;  /* 0x00000005040472a4 */ /* 0x002fcc000f8e02ff */
[----:B------:R-:W-:-:S13]  /*5f60*/  ISETP.GE.AND P0, PT, R47, UR4, PT ;  /* 0x000000042f007c0c */ /* 0x000fda000bf06270 */
[----:B------:R-:W-:Y:S05]  /*5f70*/  @!P0 BRA `(.L_x_706) ;  /* 0xffffffa000788947 */ /* 0x000fea000383ffff */
.L_x_663:
[----:B------:R-:W1:Y:S01]  /*5f80*/  S2R R9, SR_TID.X ;  /* 0x0000000000097919 */ /* 0x000e620000002100 */
[----:B0-----:R-:W0:Y:S01]  /*5f90*/  LDC R4, c[0x0][0x370] ;  /* 0x0000dc00ff047b82 */ /* 0x001e220000000800 */
[----:B------:R-:W-:Y:S07]  /*5fa0*/  BSSY.RECONVERGENT B0, `(.L_x_707) ;  /* 0x000000e000007945 */ /* 0x000fee0003800200 */
[----:B------:R-:W2:Y:S08]  /*5fb0*/  LDC R7, c[0x0][0x374] ;  /* 0x0000dd00ff077b82 */ /* 0x000eb00000000800 */
[----:B------:R-:W3:Y:S01]  /*5fc0*/  LDC.64 R2, c[0x0][0x3c8] ;  /* 0x0000f200ff027b82 */ /* 0x000ee20000000a00 */
[----:B0-----:R-:W-:-:S02]  /*5fd0*/  ISETP.NE.AND P0, PT, R4, 0x1, PT ;  /* 0x000000010400780c */ /* 0x001fc40003f05270 */
[----:B-1----:R-:W-:Y:S02]  /*5fe0*/  ISETP.NE.AND P1, PT, R9, RZ, PT ;  /* 0x000000ff0900720c */ /* 0x002fe40003f25270 */
        /* <DEDUP_REMOVED lines=9> */
.L_x_708:
[----:B------:R-:W-:Y:S05]  /*6080*/  BSYNC.RECONVERGENT B0 ;  /* 0x0000000000007941 */ /* 0x000fea0003800200 */
.L_x_707:
        /* <DEDUP_REMOVED lines=11> */
.L_x_710:
[----:B------:R-:W2:Y:S04]  /*6140*/  LDG.E.STRONG.GPU R5, desc[UR6][R2.64] ;  /* 0x0000000602057981 */ /* 0x000ea8000c1ef900 */
[----:B--2---:R-:W-:Y:S01]  /*6150*/  CCTL.IVALL ;  /* 0x00000000ff00798f */ /* 0x004fe20002000000 */
[----:B------:R-:W-:Y:S05]  /*6160*/  YIELD ;  /* 0x0000000000007946 */ /* 0x000fea0003800000 */
[----:B------:R-:W-:-:S13]  /*6170*/  ISETP.NE.AND P0, PT, R5, R0, PT ;  /* 0x000000000500720c */ /* 0x000fda0003f05270 */
[----:B------:R-:W-:Y:S05]  /*6180*/  @P0 BRA `(.L_x_710) ;  /* 0xfffffffc00ec0947 */ /* 0x000fea000383ffff */
.L_x_709:
        /* <DEDUP_REMOVED lines=74> */
.L_x_713:
        /* <DEDUP_REMOVED lines=29> */
.L_x_712:
[----:B------:R-:W-:Y:S05]  /*6800*/  BSYNC.RECONVERGENT B0 ;  /* 0x0000000000007941 */ /* 0x000fea0003800200 */
.L_x_711:
        /* <DEDUP_REMOVED lines=10> */
.L_x_714:
        /* <DEDUP_REMOVED lines=82> */
.L_x_715:
        /* <DEDUP_REMOVED lines=11> */
.L_x_4506:


//--------------------- .text._Z35group_norm_nhwc_bwd_one_pass_kernelI11Fp16IOFp32WLi256ELi96ELi768EEv26Group_norm_nhwc_bwd_params --------------------------
	.section	.text._Z35group_norm_nhwc_bwd_one_pass_kernelI11Fp16IOFp32WLi256ELi96ELi768EEv26Group_norm_nhwc_bwd_params,"ax",@progbits
	.align	128
        .global         _Z35group_norm_nhwc_bwd_one_pass_kernelI11Fp16IOFp32WLi256ELi96ELi768EEv26Group_norm_nhwc_bwd_params
        .type           _Z35group_norm_nhwc_bwd_one_pass_kernelI11Fp16IOFp32WLi256ELi96ELi768EEv26Group_norm_nhwc_bwd_params,@function
        .size           _Z35group_norm_nhwc_bwd_one_pass_kernelI11Fp16IOFp32WLi256ELi96ELi768EEv26Group_norm_nhwc_bwd_params,(.L_x_4507 - _Z35group_norm_nhwc_bwd_one_pass_kernelI11Fp16IOFp32WLi256ELi96ELi768EEv26Group_norm_nhwc_bwd_params)
        .other          _Z35group_norm_nhwc_bwd_one_pass_kernelI11Fp16IOFp32WLi256ELi96ELi768EEv26Group_norm_nhwc_bwd_params,@"STO_CUDA_ENTRY STV_DEFAULT"
_Z35group_norm_nhwc_bwd_one_pass_kernelI11Fp16IOFp32WLi256ELi96ELi768EEv26Group_norm_nhwc_bwd_params:
.text._Z35group_norm_nhwc_bwd_one_pass_kernelI11Fp16IOFp32WLi256ELi96ELi768EEv26Group_norm_nhwc_bwd_params:
        /* <DEDUP_REMOVED lines=10> */
[----:B------:R-:W-:Y:S01]  /*00a0*/  HFMA2 R54, -RZ, RZ, 0, 0 ;  /* 0x00000000ff367431 */ /* 0x000fe200000001ff */
[----:B------:R-:W-:-:S03]  /*00b0*/  MOV R57, UR6 ;  /* 0x0000000600397c02 */ /* 0x000fc60008000f00 */
        /* <DEDUP_REMOVED lines=10> */
.L_x_783:
[----:B------:R-:W1:Y:S01]  /*0160*/  LDC R8, c[0x0][0x410] ;  /* 0x00010400ff087b82 */ /* 0x000e620000000800 */
[----:B------:R-:W-:Y:S01]  /*0170*/  IABS R9, R57 ;  /* 0x0000003900097213 */ /* 0x000fe20000000000 */
[----:B------:R-:W2:Y:S01]  /*0180*/  LDCU.128 UR12, c[0x0][0x400] ;  /* 0x00008000ff0c77ac */ /* 0x000ea20008000c00 */
[----:B------:R-:W-:Y:S02]  /*0190*/  ISETP.GE.AND P3, PT, R57, RZ, PT ;  /* 0x000000ff3900720c */ /* 0x000fe40003f66270 */
[----:B------:R-:W-:-:S03]  /*01a0*/  CS2R R52, SRZ ;  /* 0x0000000000347805 */ /* 0x000fc6000001ff00 */
[----:B------:R-:W3:Y:S08]  /*01b0*/  S2UR UR6, SR_CTAID.X ;  /* 0x00000000000679c3 */ /* 0x000ef00000002500 */
[----:B------:R-:W3:Y:S01]  /*01c0*/  LDC R29, c[0x0][0x41c] ;  /* 0x00010700ff1d7b82 */ /* 0x000ee20000000800 */
[----:B------:R-:W-:Y:S02]  /*01d0*/  CS2R R50, SRZ ;  /* 0x0000000000327805 */ /* 0x000fe4000001ff00 */
[----:B------:R-:W-:-:S02]  /*01e0*/  CS2R R48, SRZ ;  /* 0x0000000000307805 */ /* 0x000fc4000001ff00 */
[----:B------:R-:W-:Y:S02]  /*01f0*/  CS2R R46, SRZ ;  /* 0x00000000002e7805 */ /* 0x000fe4000001ff00 */
[----:B------:R-:W-:Y:S02]  /*0200*/  CS2R R44, SRZ ;  /* 0x00000000002c7805 */ /* 0x000fe4000001ff00 */
[----:B------:R-:W-:Y:S02]  /*0210*/  CS2R R42, SRZ ;  /* 0x00000000002a7805 */ /* 0x000fe4000001ff00 */
[----:B------:R-:W-:Y:S02]  /*0220*/  CS2R R40, SRZ ;  /* 0x0000000000287805 */ /* 0x000fe4000001ff00 */
[----:B------:R-:W-:Y:S02]  /*0230*/  CS2R R38, SRZ ;  /* 0x0000000000267805 */ /* 0x000fe4000001ff00 */
[----:B-1----:R-:W-:-:S02]  /*0240*/  IABS R6, R8 ;  /* 0x0000000800067213 */ /* 0x002fc40000000000 */
[----:B------:R-:W-:Y:S01]  /*0250*/  CS2R R36, SRZ ;  /* 0x0000000000247805 */ /* 0x000fe2000001ff00 */
[----:B------:R-:W1:Y:S01]  /*0260*/  LDCU.U8 UR4, c[0x0][0x414] ;  /* 0x00008280ff0477ac */ /* 0x000e620008000000 */
[----:B------:R-:W4:Y:S01]  /*0270*/  I2F.RP R3, R6 ;  /* 0x0000000600037306 */ /* 0x000f220000209400 */
[----:B---3--:R-:W-:-:S07]  /*0280*/  IMAD R29, R29, UR6, R56 ;  /* 0x000000061d1d7c24 */ /* 0x008fce000f8e0238 */
[----:B----4-:R-:W3:Y:S01]  /*0290*/  MUFU.RCP R3, R3 ;  /* 0x0000000300037308 */ /* 0x010ee20000001000 */
[C---:B--2---:R-:W-:Y:S02]  /*02a0*/  ISETP.GE.U32.AND P2, PT, R29.reuse, UR12, PT ;  /* 0x0000000c1d007c0c */ /* 0x044fe4000bf46070 */
[C---:B------:R-:W-:Y:S02]  /*02b0*/  IADD3 R19, PT, PT, R29.reuse, 0x20, RZ ;  /* 0x000000201d137810 */ /* 0x040fe40007ffe0ff */
[----:B------:R-:W-:Y:S02]  /*02c0*/  IADD3 R23, PT, PT, R29, 0x30, RZ ;  /* 0x000000301d177810 */ /* 0x000fe40007ffe0ff */
[----:B------:R-:W-:Y:S02]  /*02d0*/  SHF.R.S32.HI R17, RZ, 0x1f, R19 ;  /* 0x0000001fff117819 */ /* 0x000fe40000011413 */
[----:B---3--:R-:W-:-:S04]  /*02e0*/  IADD3 R4, PT, PT, R3, 0xffffffe, RZ ;  /* 0x0ffffffe03047810 */ /* 0x008fc80007ffe0ff */
[----:B------:R2:W3:Y:S02]  /*02f0*/  F2I.FTZ.U32.TRUNC.NTZ R5, R4 ;  /* 0x0000000400057305 */ /* 0x0004e4000021f000 */
[----:B--2---:R-:W-:Y:S02]  /*0300*/  MOV R4, RZ ;  /* 0x000000ff00047202 */ /* 0x004fe40000000f00 */
[----:B---3--:R-:W-:-:S05]  /*0310*/  IADD3 R7, PT, PT, RZ, -R5, RZ ;  /* 0x80000005ff077210 */ /* 0x008fca0007ffe0ff */
[----:B------:R-:W-:-:S04]  /*0320*/  IMAD R7, R7, R6, RZ ;  /* 0x0000000607077224 */ /* 0x000fc800078e02ff */
[----:B------:R-:W-:Y:S01]  /*0330*/  IMAD.HI.U32 R5, R5, R7, R4 ;  /* 0x0000000705057227 */ /* 0x000fe200078e0004 */
[----:B------:R-:W-:Y:S02]  /*0340*/  MOV R7, R9 ;  /* 0x0000000900077202 */ /* 0x000fe40000000f00 */
[----:B------:R-:W-:-:S03]  /*0350*/  SHF.R.S32.HI R9, RZ, 0x1f, R29 ;  /* 0x0000001fff097819 */ /* 0x000fc6000001141d */
[----:B------:R-:W-:Y:S01]  /*0360*/  IMAD.HI.U32 R5, R5, R7, RZ ;  /* 0x0000000705057227 */ /* 0x000fe200078e00ff */
[----:B------:R-:W-:-:S04]  /*0370*/  ISETP.GE.AND.EX P2, PT, R9, UR13, PT, P2 ;  /* 0x0000000d09007c0c */ /* 0x000fc8000bf46320 */
[----:B------:R-:W-:-:S05]  /*0380*/  IADD3 R3, PT, PT, -R5, RZ, RZ ;  /* 0x000000ff05037210 */ /* 0x000fca0007ffe1ff */
[----:B------:R-:W-:Y:S01]  /*0390*/  IMAD R3, R6, R3, R7 ;  /* 0x0000000306037224 */ /* 0x000fe200078e0207 */
[----:B------:R-:W-:-:S03]  /*03a0*/  LOP3.LUT R7, R57, R8, RZ, 0x3c, !PT ;  /* 0x0000000839077212 */ /* 0x000fc600078e3cff */
[----:B------:R-:W2:Y:S01]  /*03b0*/  @!P2 LDC.64 R12, c[0x0][0x3f8] ;  /* 0x0000fe00ff0cab82 */ /* 0x000ea20000000a00 */
[----:B------:R-:W-:Y:S02]  /*03c0*/  ISETP.GT.U32.AND P4, PT, R6, R3, PT ;  /* 0x000000030600720c */ /* 0x000fe40003f84070 */
[----:B------:R-:W-:Y:S02]  /*03d0*/  ISETP.GE.AND P0, PT, R7, RZ, PT ;  /* 0x000000ff0700720c */ /* 0x000fe40003f06270 */
[----:B------:R-:W-:-:S03]  /*03e0*/  IADD3 R7, PT, PT, R29, 0x10, RZ ;  /* 0x000000101d077810 */ /* 0x000fc60007ffe0ff */
[----:B------:R-:W3:Y:S01]  /*03f0*/  @!P2 LDC.64 R20, c[0x0][0x3a0] ;  /* 0x0000e800ff14ab82 */ /* 0x000ee20000000a00 */
[----:B------:R-:W-:-:S05]  /*0400*/  SHF.R.S32.HI R11, RZ, 0x1f, R7 ;  /* 0x0000001fff0b7819 */ /* 0x000fca0000011407 */
[-C--:B------:R-:W-:Y:S02]  /*0410*/  @!P4 IADD3 R3, PT, PT, R3, -R6.reuse, RZ ;  /* 0x800000060303c210 */ /* 0x080fe40007ffe0ff */
[----:B------:R-:W-:Y:S01]  /*0420*/  @!P4 IADD3 R5, PT, PT, R5, 0x1, RZ ;  /* 0x000000010505c810 */ /* 0x000fe20007ffe0ff */
[----:B------:R-:W4:Y:S01]  /*0430*/  @!P2 LDC.64 R24, c[0x0][0x398] ;  /* 0x0000e600ff18ab82 */ /* 0x000f220000000a00 */
[CC--:B------:R-:W-:Y:S02]  /*0440*/  ISETP.GE.U32.AND P1, PT, R3.reuse, R6.reuse, PT ;  /* 0x000000060300720c */ /* 0x0c0fe40003f26070 */
[----:B------:R-:W-:Y:S02]  /*0450*/  ISETP.GT.U32.AND P5, PT, R6, R3, PT ;  /* 0x000000030600720c */ /* 0x000fe40003fa4070 */
[----:B------:R-:W-:Y:S02]  /*0460*/  IADD3 R4, PT, PT, R3, -R6, RZ ;  /* 0x8000000603047210 */ /* 0x000fe40007ffe0ff */
[----:B------:R-:W-:-:S02]  /*0470*/  ISETP.NE.AND P4, PT, R8, RZ, PT ;  /* 0x000000ff0800720c */ /* 0x000fc40003f85270 */
[----:B------:R-:W-:Y:S02]  /*0480*/  SEL R3, R4, R3, !P5 ;  /* 0x0000000304037207 */ /* 0x000fe40006800000 */
[----:B------:R-:W-:Y:S02]  /*0490*/  LOP3.LUT R4, RZ, R8, RZ, 0x33, !PT ;  /* 0x00000008ff047212 */ /* 0x000fe400078e33ff */
[----:B------:R-:W-:Y:S02]  /*04a0*/  @!P3 IADD3 R3, PT, PT, -R3, RZ, RZ ;  /* 0x000000ff0303b210 */ /* 0x000fe40007ffe1ff */
[----:B------:R-:W-:Y:S02]  /*04b0*/  @P1 IADD3 R5, PT, PT, R5, 0x1, RZ ;  /* 0x0000000105051810 */ /* 0x000fe40007ffe0ff */
[----:B------:R-:W-:Y:S02]  /*04c0*/  SEL R64, R4, R3, !P4 ;  /* 0x0000000304407207 */ /* 0x000fe40006000000 */
[----:B------:R-:W-:-:S02]  /*04d0*/  @!P0 IADD3 R5, PT, PT, -R5, RZ, RZ ;  /* 0x000000ff05058210 */ /* 0x000fc40007ffe1ff */
[----:B------:R-:W-:Y:S01]  /*04e0*/  ISETP.GE.U32.AND P1, PT, R7, UR12, PT ;  /* 0x0000000c07007c0c */ /* 0x000fe2000bf26070 */
[----:B------:R-:W-:Y:S01]  /*04f0*/  IMAD R3, R64, 0x60, RZ ;  /* 0x0000006040037824 */ /* 0x000fe200078e02ff */
[----:B------:R-:W-:Y:S02]  /*0500*/  SEL R5, R4, R5, !P4 ;  /* 0x0000000504057207 */ /* 0x000fe40006000000 */
[----:B------:R-:W-:Y:S02]  /*0510*/  ISETP.GE.AND.EX P1, PT, R11, UR13, PT, P1 ;  /* 0x0000000d0b007c0c */ /* 0x000fe4000bf26310 */
[C---:B------:R-:W-:Y:S02]  /*0520*/  IADD3 R66, P0, PT, R3.reuse, R2, RZ ;  /* 0x0000000203427210 */ /* 0x040fe40007f1e0ff */
[----:B------:R-:W-:Y:S02]  /*0530*/  SHF.R.S32.HI R2, RZ, 0x1f, R5 ;  /* 0x0000001fff027819 */ /* 0x000fe40000011405 */
[----:B------:R-:W-:-:S02]  /*0540*/  LEA.HI.X.SX32 R67, R3, RZ, 0x1, P0 ;  /* 0x000000ff03437211 */ /* 0x000fc400000f0eff */
[----:B------:R-:W-:Y:S01]  /*0550*/  ISETP.GE.U32.AND P3, PT, R19, UR12, PT ;  /* 0x0000000c13007c0c */ /* 0x000fe2000bf66070 */
[----:B------:R-:W-:Y:S02]  /*0560*/  IMAD R2, R2, UR14, RZ ;  /* 0x0000000e02027c24 */ /* 0x000fe4000f8e02ff */
[----:B------:R-:W-:Y:S01]  /*0570*/  IMAD.WIDE.U32 R66, R5, UR14, R66 ;  /* 0x0000000e05427c25 */ /* 0x000fe2000f8e0042 */
[----:B------:R-:W-:Y:S01]  /*0580*/  ISETP.GE.AND.EX P3, PT, R17, UR13, PT, P3 ;  /* 0x0000000d11007c0c */ /* 0x000fe2000bf66330 */
[----:B------:R-:W0:Y:S02]  /*0590*/  @!P1 LDC.64 R14, c[0x0][0x3f8] ;  /* 0x0000fe00ff0e9b82 */ /* 0x000e240000000a00 */
[----:B------:R-:W-:Y:S01]  /*05a0*/  IMAD R69, R5, UR15, R2 ;  /* 0x0000000f05457c24 */ /* 0x000fe2000f8e0202 */
[----:B------:R-:W-:Y:S01]  /*05b0*/  @!P2 MOV R68, R66 ;  /* 0x000000420044a202 */ /* 0x000fe20000000f00 */
[----:B--2---:R-:W-:-:S03]  /*05c0*/  @!P2 IMAD R2, R9, R12, RZ ;  /* 0x0000000c0902a224 */ /* 0x004fc600078e02ff */
[----:B------:R-:W-:Y:S01]  /*05d0*/  IADD3 R69, PT, PT, R67, R69, RZ ;  /* 0x0000004543457210 */ /* 0x000fe20007ffe0ff */
[C---:B------:R-:W-:Y:S02]  /*05e0*/  @!P2 IMAD R5, R29.reuse, R13, R2 ;  /* 0x0000000d1d05a224 */ /* 0x040fe400078e0202 */
[----:B------:R-:W-:-:S05]  /*05f0*/  @!P2 IMAD.WIDE.U32 R2, R29, R12, R68 ;  /* 0x0000000c1d02a225 */ /* 0x000fca00078e0044 */
[----:B------:R-:W-:Y:S02]  /*0600*/  @!P2 IADD3 R3, PT, PT, R3, R5, RZ ;  /* 0x000000050303a210 */ /* 0x000fe40007ffe0ff */
[C---:B------:R-:W-:Y:S01]  /*0610*/  @!P2 SHF.L.U32 R13, R2.reuse, 0x1, RZ ;  /* 0x00000001020da819 */ /* 0x040fe200000006ff */
[----:B------:R-:W2:Y:S01]  /*0620*/  @!P3 LDC.64 R4, c[0x0][0x3f8] ;  /* 0x0000fe00ff04bb82 */ /* 0x000ea20000000a00 */
[----:B------:R-:W-:Y:S02]  /*0630*/  @!P2 SHF.L.U64.HI R6, R2, 0x1, R3 ;  /* 0x000000010206a819 */ /* 0x000fe40000010203 */
[----:B---3--:R-:W-:Y:S01]  /*0640*/  @!P2 IADD3 R8, P0, PT, R13, R20, RZ ;  /* 0x000000140d08a210 */ /* 0x008fe20007f1e0ff */
[----:B0-----:R-:W-:Y:S01]  /*0650*/  @!P1 IMAD R10, R11, R14, RZ ;  /* 0x0000000e0b0a9224 */ /* 0x001fe200078e02ff */
[----:B----4-:R-:W-:Y:S02]  /*0660*/  @!P2 IADD3 R12, P4, PT, R13, R24, RZ ;  /* 0x000000180d0ca210 */ /* 0x010fe40007f9e0ff */
[----:B------:R-:W-:Y:S01]  /*0670*/  @!P1 MOV R11, R69 ;  /* 0x00000045000b9202 */ /* 0x000fe20000000f00 */
[----:B------:R-:W0:Y:S01]  /*0680*/  @!P1 LDC.64 R2, c[0x0][0x3a0] ;  /* 0x0000e800ff029b82 */ /* 0x000e220000000a00 */
[----:B------:R-:W-:Y:S01]  /*0690*/  @!P1 IMAD R15, R7, R15, R10 ;  /* 0x0000000f070f9224 */ /* 0x000fe200078e020a */
[----:B------:R-:W-:-:S02]  /*06a0*/  @!P1 MOV R10, R66 ;  /* 0x00000042000a9202 */ /* 0x000fc40000000f00 */
[C---:B------:R-:W-:Y:S02]  /*06b0*/  @!P2 IADD3.X R9, PT, PT, R6.reuse, R21, RZ, P0, !PT ;  /* 0x000000150609a210 */ /* 0x040fe400007fe4ff */
[----:B------:R-:W-:Y:S01]  /*06c0*/  @!P2 IADD3.X R13, PT, PT, R6, R25, RZ, P4, !PT ;  /* 0x00000019060da210 */ /* 0x000fe200027fe4ff */
[----:B------:R-:W-:Y:S01]  /*06d0*/  @!P1 IMAD.WIDE.U32 R10, R7, R14, R10 ;  /* 0x0000000e070a9225 */ /* 0x000fe200078e000a */
[----:B------:R-:W-:Y:S01]  /*06e0*/  ISETP.GE.U32.AND P0, PT, R23, UR12, PT ;  /* 0x0000000c17007c0c */ /* 0x000fe2000bf06070 */
[----:B------:R-:W3:Y:S01]  /*06f0*/  @!P1 LDC.64 R6, c[0x0][0x398] ;  /* 0x0000e600ff069b82 */ /* 0x000ee20000000a00 */
[----:B------:R-:W-:Y:S01]  /*0700*/  SHF.R.S32.HI R25, RZ, 0x1f, R23 ;  /* 0x0000001fff197819 */ /* 0x000fe20000011417 */
[----:B------:R4:W5:Y:S01]  /*0710*/  @!P2 LDG.E R53, desc[UR8][R8.64] ;  /* 0x000000080835a981 */ /* 0x000962000c1e1900 */
[----:B------:R-:W-:Y:S02]  /*0720*/  @!P1 IADD3 R11, PT, PT, R11, R15, RZ ;  /* 0x0000000f0b0b9210 */ /* 0x000fe40007ffe0ff */
[----:B------:R-:W-:Y:S01]  /*0730*/  ISETP.GE.AND.EX P0, PT, R25, UR13, PT, P0 ;  /* 0x0000000d19007c0c */ /* 0x000fe2000bf06300 */
[----:B------:R1:W5:Y:S01]  /*0740*/  @!P2 LDG.E R52, desc[UR8][R12.64] ;  /* 0x000000080c34a981 */ /* 0x000362000c1e1900 */
[----:B------:R-:W-:-:S02]  /*0750*/  @!P1 SHF.L.U32 R31, R10, 0x1, RZ ;  /* 0x000000010a1f9819 */ /* 0x000fc400000006ff */
[----:B------:R-:W-:Y:S01]  /*0760*/  @!P1 SHF.L.U64.HI R22, R10, 0x1, R11 ;  /* 0x000000010a169819 */ /* 0x000fe2000001020b */
[----:B--2---:R-:W-:Y:S01]  /*0770*/  @!P3 IMAD R10, R17, R4, RZ ;  /* 0x00000004110ab224 */ /* 0x004fe200078e02ff */
[----:B------:R-:W-:Y:S01]  /*0780*/  IADD3 R15, PT, PT, R29, 0x40, RZ ;  /* 0x000000401d0f7810 */ /* 0x000fe20007ffe0ff */
[----:B----4-:R-:W2:Y:S01]  /*0790*/  @!P3 LDC.64 R8, c[0x0][0x3a0] ;  /* 0x0000e800ff08bb82 */ /* 0x010ea20000000a00 */
[----:B0-----:R-:W-:Y:S01]  /*07a0*/  @!P1 IADD3 R16, P5, PT, R31, R2, RZ ;  /* 0x000000021f109210 */ /* 0x001fe20007fbe0ff */
[----:B------:R-:W-:Y:S01]  /*07b0*/  @!P3 IMAD R5, R19, R5, R10 ;  /* 0x000000051305b224 */ /* 0x000fe200078e020a */
[----:B------:R-:W-:Y:S02]  /*07c0*/  ISETP.GE.U32.AND P4, PT, R15, UR12, PT ;  /* 0x0000000c0f007c0c */ /* 0x000fe4000bf86070 */
[----:B------:R-:W-:-:S03]  /*07d0*/  @!P1 IADD3.X R17, PT, PT, R22, R3, RZ, P5, !PT ;  /* 0x0000000316119210 */ /* 0x000fc60002ffe4ff */
[----:B------:R-:W0:Y:S01]  /*07e0*/  @!P3 LDC.64 R10, c[0x0][0x398] ;  /* 0x0000e600ff0abb82 */ /* 0x000e220000000a00 */
[----:B------:R-:W-:Y:S02]  /*07f0*/  SHF.R.S32.HI R27, RZ, 0x1f, R15 ;  /* 0x0000001fff1b7819 */ /* 0x000fe4000001140f */
[----:B------:R-:W-:Y:S01]  /*0800*/  @!P3 MOV R20, R66 ;  /* 0x000000420014b202 */ /* 0x000fe20000000f00 */
[----:B------:R4:W5:Y:S04]  /*0810*/  @!P1 LDG.E R51, desc[UR8][R16.64] ;  /* 0x0000000810339981 */ /* 0x000968000c1e1900 */
[----:B------:R-:W4:Y:S01]  /*0820*/  @!P0 LDC.64 R2, c[0x0][0x3f8] ;  /* 0x0000fe00ff028b82 */ /* 0x000f220000000a00 */
[----:B------:R-:W-:Y:S02]  /*0830*/  ISETP.GE.AND.EX P2, PT, R27, UR13, PT, P4 ;  /* 0x0000000d1b007c0c */ /* 0x000fe4000bf46340 */
[----:B------:R-:W-:-:S02]  /*0840*/  @!P3 MOV R21, R69 ;  /* 0x000000450015b202 */ /* 0x000fc40000000f00 */
[----:B---3--:R-:W-:Y:S01]  /*0850*/  @!P1 IADD3 R18, P4, PT, R31, R6, RZ ;  /* 0x000000061f129210 */ /* 0x008fe20007f9e0ff */
[----:B------:R-:W-:Y:S01]  /*0860*/  @!P3 IMAD.WIDE.U32 R20, R19, R4, R20 ;  /* 0x000000041314b225 */ /* 0x000fe200078e0014 */
[----:B------:R-:W-:Y:S02]  /*0870*/  IADD3 R14, PT, PT, R29, 0x50, RZ ;  /* 0x000000501d0e7810 */ /* 0x000fe40007ffe0ff */
[----:B------:R-:W-:Y:S02]  /*0880*/  @!P1 IADD3.X R19, PT, PT, R22, R7, RZ, P4, !PT ;  /* 0x0000000716139210 */ /* 0x000fe400027fe4ff */
[----:B-1----:R-:W-:Y:S01]  /*0890*/  @!P3 IADD3 R13, PT, PT, R21, R5, RZ ;  /* 0x00000005150db210 */ /* 0x002fe20007ffe0ff */
[----:B------:R-:W1:Y:S01]  /*08a0*/  @!P0 LDC.64 R6, c[0x0][0x3a0] ;  /* 0x0000e800ff068b82 */ /* 0x000e620000000a00 */
[----:B------:R-:W-:Y:S01]  /*08b0*/  @!P3 SHF.L.U32 R21, R20, 0x1, RZ ;  /* 0x000000011415b819 */ /* 0x000fe200000006ff */
[----:B------:R3:W5:Y:S01]  /*08c0*/  @!P1 LDG.E R50, desc[UR8][R18.64] ;  /* 0x0000000812329981 */ /* 0x000762000c1e1900 */
[----:B------:R-:W-:-:S02]  /*08d0*/  ISETP.GE.U32.AND P4, PT, R14, UR12, PT ;  /* 0x0000000c0e007c0c */ /* 0x000fc4000bf86070 */
[----:B------:R-:W-:-:S03]  /*08e0*/  SHF.R.S32.HI R31, RZ, 0x1f, R14 ;  /* 0x0000001fff1f7819 */ /* 0x000fc6000001140e */
[----:B------:R-:W1:Y:S01]  /*08f0*/  @!P2 LDC.64 R4, c[0x0][0x3f8] ;  /* 0x0000fe00ff04ab82 */ /* 0x000e620000000a00 */
[----:B----4-:R-:W-:Y:S01]  /*0900*/  @!P0 IMAD R16, R25, R2, RZ ;  /* 0x0000000219108224 */ /* 0x010fe200078e02ff */
[C---:B--2---:R-:W-:Y:S02]  /*0910*/  @!P3 IADD3 R8, P5, PT, R21.reuse, R8, RZ ;  /* 0x000000081508b210 */ /* 0x044fe40007fbe0ff */
[----:B0-----:R-:W-:Y:S01]  /*0920*/  @!P3 IADD3 R10, P1, PT, R21, R10, RZ ;  /* 0x0000000a150ab210 */ /* 0x001fe20007f3e0ff */
[----:B------:R-:W-:Y:S01]  /*0930*/  @!P0 IMAD R21, R23, R3, R16 ;  /* 0x0000000317158224 */ /* 0x000fe200078e0210 */
[----:B------:R-:W-:Y:S02]  /*0940*/  ISETP.GE.AND.EX P4, PT, R31, UR13, PT, P4 ;  /* 0x0000000d1f007c0c */ /* 0x000fe4000bf86340 */
[----:B------:R-:W-:Y:S02]  /*0950*/  @!P0 MOV R16, R66 ;  /* 0x0000004200108202 */ /* 0x000fe40000000f00 */
[----:B------:R-:W-:-:S02]  /*0960*/  @!P0 MOV R17, R69 ;  /* 0x0000004500118202 */ /* 0x000fc40000000f00 */
[----:B------:R-:W-:Y:S02]  /*0970*/  @!P3 SHF.L.U64.HI R20, R20, 0x1, R13 ;  /* 0x000000011414b819 */ /* 0x000fe4000001020d */
[----:B------:R-:W0:Y:S01]  /*0980*/  @!P0 LDC.64 R12, c[0x0][0x398] ;  /* 0x0000e600ff0c8b82 */ /* 0x000e220000000a00 */
[----:B------:R-:W-:Y:S01]  /*0990*/  @!P0 IMAD.WIDE.U32 R16, R23, R2, R16 ;  /* 0x0000000217108225 */ /* 0x000fe200078e0010 */
[----:B------:R-:W-:-:S04]  /*09a0*/  @!P3 IADD3.X R9, PT, PT, R20, R9, RZ, P5, !PT ;  /* 0x000000091409b210 */ /* 0x000fc80002ffe4ff */
[----:B------:R-:W-:Y:S01]  /*09b0*/  @!P0 IADD3 R17, PT, PT, R17, R21, RZ ;  /* 0x0000001511118210 */ /* 0x000fe20007ffe0ff */
[----:B------:R2:W5:Y:S01]  /*09c0*/  @!P3 LDG.E R49, desc[UR8][R8.64] ;  /* 0x000000080831b981 */ /* 0x000562000c1e1900 */
[----:B------:R-:W4:Y:S01]  /*09d0*/  @!P4 LDC.64 R2, c[0x0][0x3f8] ;  /* 0x0000fe00ff02cb82 */ /* 0x000f220000000a00 */
[C---:B---3--:R-:W-:Y:S02]  /*09e0*/  @!P0 SHF.L.U32 R19, R16.reuse, 0x1, RZ ;  /* 0x0000000110138819 */ /* 0x048fe400000006ff */
[----:B------:R-:W-:Y:S02]  /*09f0*/  @!P0 SHF.L.U64.HI R18, R16, 0x1, R17 ;  /* 0x0000000110128819 */ /* 0x000fe40000010211 */
[----:B------:R-:W-:Y:S01]  /*0a00*/  @!P3 IADD3.X R11, PT, PT, R20, R11, RZ, P1, !PT ;  /* 0x0000000b140bb210 */ /* 0x000fe20000ffe4ff */
[----:B-1----:R-:W-:Y:S01]  /*0a10*/  @!P2 IMAD R20, R27, R4, RZ ;  /* 0x000000041b14a224 */ /* 0x002fe200078e02ff */
[----:B------:R-:W-:Y:S02]  /*0a20*/  @!P2 MOV R16, R66 ;  /* 0x000000420010a202 */ /* 0x000fe40000000f00 */
[----:B------:R-:W-:Y:S01]  /*0a30*/  @!P2 MOV R17, R69 ;  /* 0x000000450011a202 */ /* 0x000fe20000000f00 */
[----:B--2---:R-:W1:Y:S01]  /*0a40*/  @!P2 LDC.64 R8, c[0x0][0x3a0] ;  /* 0x0000e800ff08ab82 */ /* 0x004e620000000a00 */
[C---:B------:R-:W-:Y:S01]  /*0a50*/  @!P2 IMAD R21, R15.reuse, R5, R20 ;  /* 0x000000050f15a224 */ /* 0x040fe200078e0214 */
[----:B------:R2:W5:Y:S01]  /*0a60*/  @!P3 LDG.E R48, desc[UR8][R10.64] ;  /* 0x000000080a30b981 */ /* 0x000562000c1e1900 */
[----:B------:R-:W-:Y:S01]  /*0a70*/  @!P2 IMAD.WIDE.U32 R16, R15, R4, R16 ;  /* 0x000000040f10a225 */ /* 0x000fe200078e0010 */
[----:B------:R-:W-:-:S04]  /*0a80*/  @!P0 IADD3 R6, P1, PT, R19, R6, RZ ;  /* 0x0000000613068210 */ /* 0x000fc80007f3e0ff */
[----:B------:R-:W3:Y:S01]  /*0a90*/  @!P2 LDC.64 R4, c[0x0][0x398] ;  /* 0x0000e600ff04ab82 */ /* 0x000ee20000000a00 */
[----:B--2---:R-:W-:Y:S02]  /*0aa0*/  @!P2 IADD3 R11, PT, PT, R17, R21, RZ ;  /* 0x00000015110ba210 */ /* 0x004fe40007ffe0ff */
[----:B------:R-:W-:Y:S02]  /*0ab0*/  IADD3 R21, PT, PT, R29, 0x60, RZ ;  /* 0x000000601d157810 */ /* 0x000fe40007ffe0ff */
[----:B------:R-:W-:Y:S02]  /*0ac0*/  @!P0 IADD3.X R7, PT, PT, R18, R7, RZ, P1, !PT ;  /* 0x0000000712078210 */ /* 0x000fe40000ffe4ff */
[----:B------:R-:W-:Y:S02]  /*0ad0*/  @!P2 SHF.L.U32 R23, R16, 0x1, RZ ;  /* 0x000000011017a819 */ /* 0x000fe400000006ff */
[----:B------:R-:W-:Y:S01]  /*0ae0*/  ISETP.GE.U32.AND P3, PT, R21, UR12, PT ;  /* 0x0000000c15007c0c */ /* 0x000fe2000bf66070 */
[----:B------:R2:W5:Y:S01]  /*0af0*/  @!P0 LDG.E R47, desc[UR8][R6.64] ;  /* 0x00000008062f8981 */ /* 0x000562000c1e1900 */
[----:B------:R-:W-:-:S02]  /*0b00*/  SHF.R.S32.HI R25, RZ, 0x1f, R21 ;  /* 0x0000001fff197819 */ /* 0x000fc40000011415 */
[----:B0-----:R-:W-:Y:S02]  /*0b10*/  @!P0 IADD3 R12, P1, PT, R19, R12, RZ ;  /* 0x0000000c130c8210 */ /* 0x001fe40007f3e0ff */
[----:B------:R-:W-:Y:S02]  /*0b20*/  @!P2 SHF.L.U64.HI R16, R16, 0x1, R11 ;  /* 0x000000011010a819 */ /* 0x000fe4000001020b */
[----:B------:R-:W0:Y:S01]  /*0b30*/  @!P4 LDC.64 R10, c[0x0][0x3a0] ;  /* 0x0000e800ff0acb82 */ /* 0x000e220000000a00 */
[----:B------:R-:W-:Y:S01]  /*0b40*/  ISETP.GE.AND.EX P3, PT, R25, UR13, PT, P3 ;  /* 0x0000000d19007c0c */ /* 0x000fe2000bf66330 */
[----:B----4-:R-:W-:Y:S01]  /*0b50*/  @!P4 IMAD R31, R31, R2, RZ ;  /* 0x000000021f1fc224 */ /* 0x010fe200078e02ff */
[----:B------:R-:W-:Y:S02]  /*0b60*/  @!P0 IADD3.X R13, PT, PT, R18, R13, RZ, P1, !PT ;  /* 0x0000000d120d8210 */ /* 0x000fe40000ffe4ff */
[----:B------:R-:W-:Y:S02]  /*0b70*/  IADD3 R17, PT, PT, R29, 0x70, RZ ;  /* 0x000000701d117810 */ /* 0x000fe40007ffe0ff */
[----:B------:R-:W-:Y:S01]  /*0b80*/  @!P4 MOV R18, R66 ;  /* 0x000000420012c202 */ /* 0x000fe20000000f00 */
[----:B--2---:R-:W2:Y:S01]  /*0b90*/  @!P4 LDC.64 R6, c[0x0][0x398] ;  /* 0x0000e600ff06cb82 */ /* 0x004ea20000000a00 */
[----:B------:R-:W-:Y:S01]  /*0ba0*/  @!P4 MOV R19, R69 ;  /* 0x000000450013c202 */ /* 0x000fe20000000f00 */
[C---:B------:R-:W-:Y:S01]  /*0bb0*/  @!P4 IMAD R31, R14.reuse, R3, R31 ;  /* 0x000000030e1fc224 */ /* 0x040fe200078e021f */
[----:B------:R-:W-:Y:S01]  /*0bc0*/  ISETP.GE.U32.AND P1, PT, R17, UR12, PT ;  /* 0x0000000c11007c0c */ /* 0x000fe2000bf26070 */
[----:B------:R4:W5:Y:S01]  /*0bd0*/  @!P0 LDG.E R46, desc[UR8][R12.64] ;  /* 0x000000080c2e8981 */ /* 0x000962000c1e1900 */
[----:B------:R-:W-:Y:S01]  /*0be0*/  SHF.R.S32.HI R27, RZ, 0x1f, R17 ;  /* 0x0000001fff1b7819 */ /* 0x000fe20000011411 */
[----:B------:R-:W-:Y:S01]  /*0bf0*/  @!P4 IMAD.WIDE.U32 R14, R14, R2, R18 ;  /* 0x000000020e0ec225 */ /* 0x000fe200078e0012 */
[----:B-1----:R-:W-:-:S02]  /*0c00*/  @!P2 IADD3 R2, P5, PT, R23, R8, RZ ;  /* 0x000000081702a210 */ /* 0x002fc40007fbe0ff */
[----:B------:R-:W-:Y:S02]  /*0c10*/  ISETP.GE.AND.EX P1, PT, R27, UR13, PT, P1 ;  /* 0x0000000d1b007c0c */ /* 0x000fe4000bf26310 */
[----:B------:R-:W-:Y:S02]  /*0c20*/  @!P2 IADD3.X R3, PT, PT, R16, R9, RZ, P5, !PT ;  /* 0x000000091003a210 */ /* 0x000fe40002ffe4ff */
[----:B------:R-:W1:Y:S01]  /*0c30*/  @!P3 LDC.64 R8, c[0x0][0x3f8] ;  /* 0x0000fe00ff08bb82 */ /* 0x000e620000000a00 */
[----:B---3--:R-:W-:Y:S02]  /*0c40*/  @!P2 IADD3 R18, P6, PT, R23, R4, RZ ;  /* 0x000000041712a210 */ /* 0x008fe40007fde0ff */
[----:B------:R-:W-:Y:S01]  /*0c50*/  @!P4 IADD3 R23, PT, PT, R15, R31, RZ ;  /* 0x0000001f0f17c210 */ /* 0x000fe20007ffe0ff */
[----:B------:R-:W5:Y:S01]  /*0c60*/  @!P2 LDG.E R45, desc[UR8][R2.64] ;  /* 0x00000008022da981 */ /* 0x000f62000c1e1900 */
[----:B------:R-:W-:Y:S02]  /*0c70*/  @!P4 SHF.L.U32 R15, R14, 0x1, RZ ;  /* 0x000000010e0fc819 */ /* 0x000fe400000006ff */
[----:B------:R-:W-:Y:S01]  /*0c80*/  @!P2 IADD3.X R19, PT, PT, R16, R5, RZ, P6, !PT ;  /* 0x000000051013a210 */ /* 0x000fe200037fe4ff */
[----:B----4-:R-:W3:Y:S01]  /*0c90*/  @!P3 LDC.64 R12, c[0x0][0x3a0] ;  /* 0x0000e800ff0cbb82 */ /* 0x010ee20000000a00 */
[----:B------:R-:W-:-:S02]  /*0ca0*/  @!P4 SHF.L.U64.HI R14, R14, 0x1, R23 ;  /* 0x000000010e0ec819 */ /* 0x000fc40000010217 */
[C---:B0-----:R-:W-:Y:S01]  /*0cb0*/  @!P4 IADD3 R10, P0, PT, R15.reuse, R10, RZ ;  /* 0x0000000a0f0ac210 */ /* 0x041fe20007f1e0ff */
[----:B------:R1:W5:Y:S04]  /*0cc0*/  @!P2 LDG.E R44, desc[UR8][R18.64] ;  /* 0x00000008122ca981 */ /* 0x000368000c1e1900 */
[----:B------:R-:W0:Y:S01]  /*0cd0*/  @!P1 LDC.64 R4, c[0x0][0x3f8] ;  /* 0x0000fe00ff049b82 */ /* 0x000e220000000a00 */
[C---:B------:R-:W-:Y:S02]  /*0ce0*/  @!P4 IADD3.X R11, PT, PT, R14.reuse, R11, RZ, P0, !PT ;  /* 0x0000000b0e0bc210 */ /* 0x040fe400007fe4ff */
[----:B--2---:R-:W-:Y:S02]  /*0cf0*/  @!P4 IADD3 R6, P0, PT, R15, R6, RZ ;  /* 0x000000060f06c210 */ /* 0x004fe40007f1e0ff */
[----:B------:R-:W-:Y:S01]  /*0d00*/  IADD3 R16, PT, PT, R29, 0x80, RZ ;  /* 0x000000801d107810 */ /* 0x000fe20007ffe0ff */
[----:B------:R2:W5:Y:S01]  /*0d10*/  @!P4 LDG.E R43, desc[UR8][R10.64] ;  /* 0x000000080a2bc981 */ /* 0x000562000c1e1900 */
[----:B------:R-:W-:Y:S01]  /*0d20*/  @!P4 IADD3.X R7, PT, PT, R14, R7, RZ, P0, !PT ;  /* 0x000000070e07c210 */ /* 0x000fe200007fe4ff */
[----:B-1----:R-:W-:Y:S01]  /*0d30*/  @!P3 IMAD R18, R25, R8, RZ ;  /* 0x000000081912b224 */ /* 0x002fe200078e02ff */
[----:B------:R-:W-:Y:S01]  /*0d40*/  ISETP.GE.U32.AND P2, PT, R16, UR12, PT ;  /* 0x0000000c10007c0c */ /* 0x000fe2000bf46070 */
[----:B------:R-:W1:Y:S01]  /*0d50*/  @!P3 LDC.64 R14, c[0x0][0x398] ;  /* 0x0000e600ff0ebb82 */ /* 0x000e620000000a00 */
[----:B------:R-:W-:Y:S01]  /*0d60*/  SHF.R.S32.HI R23, RZ, 0x1f, R16 ;  /* 0x0000001fff177819 */ /* 0x000fe20000011410 */
[----:B------:R4:W5:Y:S03]  /*0d70*/  @!P4 LDG.E R42, desc[UR8][R6.64] ;  /* 0x00000008062ac981 */ /* 0x000966000c1e1900 */
[----:B------:R-:W-:Y:S01]  /*0d80*/  ISETP.GE.AND.EX P2, PT, R23, UR13, PT, P2 ;  /* 0x0000000d17007c0c */ /* 0x000fe2000bf46320 */
[----:B--2---:R-:W-:-:S02]  /*0d90*/  @!P3 IMAD R11, R21, R9, R18 ;  /* 0x00000009150bb224 */ /* 0x004fc400078e0212 */
[----:B------:R-:W2:Y:S01]  /*0da0*/  @!P1 LDC.64 R2, c[0x0][0x3a0] ;  /* 0x0000e800ff029b82 */ /* 0x000ea20000000a00 */
[----:B----4-:R-:W-:Y:S02]  /*0db0*/  @!P3 MOV R6, R66 ;  /* 0x000000420006b202 */ /* 0x010fe40000000f00 */
[-C--:B------:R-:W-:Y:S01]  /*0dc0*/  @!P3 MOV R7, R69.reuse ;  /* 0x000000450007b202 */ /* 0x080fe20000000f00 */
[----:B0-----:R-:W-:Y:S02]  /*0dd0*/  @!P1 IMAD R10, R27, R4, RZ ;  /* 0x000000041b0a9224 */ /* 0x001fe400078e02ff */
[----:B------:R-:W-:Y:S01]  /*0de0*/  @!P3 IMAD.WIDE.U32 R8, R21, R8, R6 ;  /* 0x000000081508b225 */ /* 0x000fe200078e0006 */
[----:B------:R-:W-:Y:S02]  /*0df0*/  @!P1 MOV R6, R66 ;  /* 0x0000004200069202 */ /* 0x000fe40000000f00 */
[----:B------:R-:W-:Y:S02]  /*0e00*/  @!P1 MOV R7, R69 ;  /* 0x0000004500079202 */ /* 0x000fe40000000f00 */
[----:B------:R-:W-:Y:S01]  /*0e10*/  @!P3 IADD3 R9, PT, PT, R9, R11, RZ ;  /* 0x0000000b0909b210 */ /* 0x000fe20007ffe0ff */
[----:B------:R-:W-:Y:S01]  /*0e20*/  @!P1 IMAD R19, R17, R5, R10 ;  /* 0x0000000511139224 */ /* 0x000fe200078e020a */
[----:B------:R-:W-:Y:S01]  /*0e30*/  IADD3 R18, PT, PT, R29, 0x90, RZ ;  /* 0x000000901d127810 */ /* 0x000fe20007ffe0ff */
[----:B------:R-:W-:Y:S01]  /*0e40*/  @!P1 IMAD.WIDE.U32 R4, R17, R4, R6 ;  /* 0x0000000411049225 */ /* 0x000fe200078e0006 */
[C---:B------:R-:W-:Y:S01]  /*0e50*/  @!P3 SHF.L.U32 R17, R8.reuse, 0x1, RZ ;  /* 0x000000010811b819 */ /* 0x040fe200000006ff */
[----:B------:R-:W0:Y:S01]  /*0e60*/  @!P2 LDC.64 R6, c[0x0][0x3f8] ;  /* 0x0000fe00ff06ab82 */ /* 0x000e220000000a00 */
[----:B------:R-:W-:-:S02]  /*0e70*/  @!P3 SHF.L.U64.HI R10, R8, 0x1, R9 ;  /* 0x00000001080ab819 */ /* 0x000fc40000010209 */
[----:B------:R-:W-:Y:S02]  /*0e80*/  ISETP.GE.U32.AND P4, PT, R18, UR12, PT ;  /* 0x0000000c12007c0c */ /* 0x000fe4000bf86070 */
[----:B------:R-:W-:-:S03]  /*0e90*/  SHF.R.S32.HI R25, RZ, 0x1f, R18 ;  /* 0x0000001fff197819 */ /* 0x000fc60000011412 */
[----:B------:R-:W4:Y:S01]  /*0ea0*/  @!P1 LDC.64 R8, c[0x0][0x398] ;  /* 0x0000e600ff089b82 */ /* 0x000f220000000a00 */
[----:B------:R-:W-:Y:S02]  /*0eb0*/  ISETP.GE.AND.EX P4, PT, R25, UR13, PT, P4 ;  /* 0x0000000d19007c0c */ /* 0x000fe4000bf86340 */
[----:B------:R-:W-:Y:S02]  /*0ec0*/  @!P1 IADD3 R11, PT, PT, R5, R19, RZ ;  /* 0x00000013050b9210 */ /* 0x000fe40007ffe0ff */
[C---:B------:R-:W-:Y:S02]  /*0ed0*/  @!P1 SHF.L.U32 R5, R4.reuse, 0x1, RZ ;  /* 0x0000000104059819 */ /* 0x040fe400000006ff */
[C---:B---3--:R-:W-:Y:S02]  /*0ee0*/  @!P3 IADD3 R12, P0, PT, R17.reuse, R12, RZ ;  /* 0x0000000c110cb210 */ /* 0x048fe40007f1e0ff */
[----:B-1----:R-:W-:Y:S02]  /*0ef0*/  @!P3 IADD3 R14, P5, PT, R17, R14, RZ ;  /* 0x0000000e110eb210 */ /* 0x002fe40007fbe0ff */
[----:B------:R-:W-:-:S02]  /*0f00*/  @!P1 SHF.L.U64.HI R22, R4, 0x1, R11 ;  /* 0x0000000104169819 */ /* 0x000fc4000001020b */
[----:B--2---:R-:W-:Y:S02]  /*0f10*/  @!P1 IADD3 R20, P6, PT, R5, R2, RZ ;  /* 0x0000000205149210 */ /* 0x004fe40007fde0ff */
[C---:B------:R-:W-:Y:S02]  /*0f20*/  @!P3 IADD3.X R13, PT, PT, R10.reuse, R13, RZ, P0, !PT ;  /* 0x0000000d0a0db210 */ /* 0x040fe400007fe4ff */
[----:B------:R-:W-:Y:S02]  /*0f30*/  @!P3 IADD3.X R15, PT, PT, R10, R15, RZ, P5, !PT ;  /* 0x0000000f0a0fb210 */ /* 0x000fe40002ffe4ff */
[----:B------:R-:W1:Y:S01]  /*0f40*/  @!P2 LDC.64 R10, c[0x0][0x3a0] ;  /* 0x0000e800ff0aab82 */ /* 0x000e620000000a00 */
[----:B------:R-:W-:Y:S01]  /*0f50*/  @!P1 IADD3.X R21, PT, PT, R22, R3, RZ, P6, !PT ;  /* 0x0000000316159210 */ /* 0x000fe200037fe4ff */
[----:B------:R2:W5:Y:S01]  /*0f60*/  @!P3 LDG.E R41, desc[UR8][R12.64] ;  /* 0x000000080c29b981 */ /* 0x000562000c1e1900 */
[----:B0-----:R-:W-:Y:S01]  /*0f70*/  @!P2 IMAD R23, R23, R6, RZ ;  /* 0x000000061717a224 */ /* 0x001fe200078e02ff */
[----:B------:R-:W-:-:S02]  /*0f80*/  IADD3 R19, PT, PT, R29, 0xa0, RZ ;  /* 0x000000a01d137810 */ /* 0x000fc40007ffe0ff */
[----:B------:R0:W5:Y:S02]  /*0f90*/  @!P3 LDG.E R40, desc[UR8][R14.64] ;  /* 0x000000080e28b981 */ /* 0x000164000c1e1900 */
[----:B------:R-:W3:Y:S01]  /*0fa0*/  @!P4 LDC.64 R2, c[0x0][0x3f8] ;  /* 0x0000fe00ff02cb82 */ /* 0x000ee20000000a00 */
[----:B----4-:R-:W-:Y:S01]  /*0fb0*/  @!P1 IADD3 R8, P3, PT, R5, R8, RZ ;  /* 0x0000000805089210 */ /* 0x010fe20007f7e0ff */
[----:B------:R-:W-:Y:S01]  /*0fc0*/  @!P2 IMAD R27, R16, R7, R23 ;  /* 0x00000007101ba224 */ /* 0x000fe200078e0217 */
[----:B------:R-:W5:Y:S01]  /*0fd0*/  @!P1 LDG.E R39, desc[UR8][R20.64] ;  /* 0x0000000814279981 */ /* 0x000f62000c1e1900 */
[----:B--2---:R-:W-:Y:S02]  /*0fe0*/  @!P2 MOV R12, R66 ;  /* 0x00000042000ca202 */ /* 0x004fe40000000f00 */
[----:B------:R-:W-:Y:S02]  /*0ff0*/  @!P2 MOV R13, R69 ;  /* 0x00000045000da202 */ /* 0x000fe40000000f00 */
[----:B------:R-:W2:Y:S01]  /*1000*/  @!P2 LDC.64 R4, c[0x0][0x398] ;  /* 0x0000e600ff04ab82 */ /* 0x000ea20000000a00 */
[----:B------:R-:W-:-:S02]  /*1010*/  ISETP.GE.U32.AND P0, PT, R19, UR12, PT ;  /* 0x0000000c13007c0c */ /* 0x000fc4000bf06070 */
[----:B------:R-:W-:Y:S01]  /*1020*/  SHF.R.S32.HI R23, RZ, 0x1f, R19 ;  /* 0x0000001fff177819 */ /* 0x000fe20000011413 */
[----:B------:R-:W-:-:S03]  /*1030*/  @!P2 IMAD.WIDE.U32 R16, R16, R6, R12 ;  /* 0x000000061010a225 */ /* 0x000fc600078e000c */
[----:B------:R-:W-:Y:S01]  /*1040*/  ISETP.GE.AND.EX P0, PT, R23, UR13, PT, P0 ;  /* 0x0000000d17007c0c */ /* 0x000fe2000bf06300 */
[----:B------:R-:W4:Y:S01]  /*1050*/  @!P4 LDC.64 R6, c[0x0][0x3a0] ;  /* 0x0000e800ff06cb82 */ /* 0x000f220000000a00 */
[----:B------:R-:W-:Y:S02]  /*1060*/  @!P1 IADD3.X R9, PT, PT, R22, R9, RZ, P3, !PT ;  /* 0x0000000916099210 */ /* 0x000fe40001ffe4ff */
[----:B------:R-:W-:Y:S02]  /*1070*/  @!P2 IADD3 R13, PT, PT, R17, R27, RZ ;  /* 0x0000001b110da210 */ /* 0x000fe40007ffe0ff */
[C---:B0-----:R-:W-:Y:S01]  /*1080*/  @!P2 SHF.L.U32 R15, R16.reuse, 0x1, RZ ;  /* 0x00000001100fa819 */ /* 0x041fe200000006ff */
[----:B------:R0:W5:Y:S01]  /*1090*/  @!P1 LDG.E R38, desc[UR8][R8.64] ;  /* 0x0000000808269981 */ /* 0x000162000c1e1900 */
[----:B------:R-:W-:Y:S02]  /*10a0*/  @!P2 SHF.L.U64.HI R14, R16, 0x1, R13 ;  /* 0x00000001100ea819 */ /* 0x000fe4000001020d */
[----:B-1----:R-:W-:Y:S01]  /*10b0*/  @!P2 IADD3 R12, P3, PT, R15, R10, RZ ;  /* 0x0000000a0f0ca210 */ /* 0x002fe20007f7e0ff */
[----:B---3--:R-:W-:Y:S01]  /*10c0*/  @!P4 IMAD R25, R25, R2, RZ ;  /* 0x000000021919c224 */ /* 0x008fe200078e02ff */
[----:B------:R-:W1:Y:S02]  /*10d0*/  @!P4 LDC.64 R16, c[0x0][0x398] ;  /* 0x0000e600ff10cb82 */ /* 0x000e640000000a00 */
[----:B------:R-:W-:-:S02]  /*10e0*/  @!P2 IADD3.X R13, PT, PT, R14, R11, RZ, P3, !PT ;  /* 0x0000000b0e0da210 */ /* 0x000fc40001ffe4ff */
[----:B0-----:R-:W-:Y:S02]  /*10f0*/  @!P4 MOV R8, R66 ;  /* 0x000000420008c202 */ /* 0x001fe40000000f00 */
[----:B------:R-:W-:Y:S02]  /*1100*/  @!P4 MOV R9, R69 ;  /* 0x000000450009c202 */ /* 0x000fe40000000f00 */
[----:B------:R-:W0:Y:S01]  /*1110*/  @!P0 LDC.64 R10, c[0x0][0x3f8] ;  /* 0x0000fe00ff0a8b82 */ /* 0x000e220000000a00 */
[C---:B------:R-:W-:Y:S01]  /*1120*/  @!P4 IMAD R25, R18.reuse, R3, R25 ;  /* 0x000000031219c224 */ /* 0x040fe200078e0219 */
[----:B--2---:R-:W-:Y:S01]  /*1130*/  @!P2 IADD3 R4, P1, PT, R15, R4, RZ ;  /* 0x000000040f04a210 */ /* 0x004fe20007f3e0ff */
[----:B------:R-:W5:Y:S01]  /*1140*/  @!P2 LDG.E R37, desc[UR8][R12.64] ;  /* 0x000000080c25a981 */ /* 0x000f62000c1e1900 */
[----:B------:R-:W-:Y:S02]  /*1150*/  @!P4 IMAD.WIDE.U32 R2, R18, R2, R8 ;  /* 0x000000021202c225 */ /* 0x000fe400078e0008 */
[----:B------:R-:W-:-:S03]  /*1160*/  @!P2 IADD3.X R5, PT, PT, R14, R5, RZ, P1, !PT ;  /* 0x000000050e05a210 */ /* 0x000fc60000ffe4ff */
[----:B------:R-:W-:Y:S02]  /*1170*/  @!P4 IADD3 R3, PT, PT, R3, R25, RZ ;  /* 0x000000190303c210 */ /* 0x000fe40007ffe0ff */
[C---:B------:R-:W-:Y:S01]  /*1180*/  @!P4 SHF.L.U32 R9, R2.reuse, 0x1, RZ ;  /* 0x000000010209c819 */ /* 0x040fe200000006ff */
[----:B------:R0:W5:Y:S01]  /*1190*/  @!P2 LDG.E R36, desc[UR8][R4.64] ;  /* 0x000000080424a981 */ /* 0x000162000c1e1900 */
[----:B------:R-:W-:Y:S02]  /*11a0*/  IADD3 R61, PT, PT, R29, 0xb0, RZ ;  /* 0x000000b01d3d7810 */ /* 0x000fe40007ffe0ff */
[----:B------:R-:W-:Y:S02]  /*11b0*/  @!P4 SHF.L.U64.HI R2, R2, 0x1, R3 ;  /* 0x000000010202c819 */ /* 0x000fe40000010203 */
[----:B----4-:R-:W-:Y:S02]  /*11c0*/  @!P4 IADD3 R6, P1, PT, R9, R6, RZ ;  /* 0x000000060906c210 */ /* 0x010fe40007f3e0ff */
[----:B------:R-:W-:-:S02]  /*11d0*/  IADD3 R35, PT, PT, R29, 0xc0, RZ ;  /* 0x000000c01d237810 */ /* 0x000fc40007ffe0ff */
[----:B------:R-:W-:Y:S02]  /*11e0*/  ISETP.GE.U32.AND P2, PT, R61, UR12, PT ;  /* 0x0000000c3d007c0c */ /* 0x000fe4000bf46070 */
[----:B------:R-:W-:Y:S02]  /*11f0*/  SHF.R.S32.HI R21, RZ, 0x1f, R61 ;  /* 0x0000001fff157819 */ /* 0x000fe4000001143d */
[----:B------:R-:W-:Y:S02]  /*1200*/  @!P4 IADD3.X R7, PT, PT, R2, R7, RZ, P1, !PT ;  /* 0x000000070207c210 */ /* 0x000fe40000ffe4ff */
[----:B------:R-:W-:Y:S02]  /*1210*/  ISETP.GE.U32.AND P1, PT, R35, UR12, PT ;  /* 0x0000000c23007c0c */ /* 0x000fe4000bf26070 */
[----:B------:R-:W-:Y:S02]  /*1220*/  SHF.R.S32.HI R63, RZ, 0x1f, R35 ;  /* 0x0000001fff3f7819 */ /* 0x000fe40000011423 */
[----:B------:R-:W-:-:S02]  /*1230*/  ISETP.GE.AND.EX P2, PT, R21, UR13, PT, P2 ;  /* 0x0000000d15007c0c */ /* 0x000fc4000bf46320 */
[----:B------:R-:W-:Y:S02]  /*1240*/  ISETP.GE.AND.EX P1, PT, R63, UR13, PT, P1 ;  /* 0x0000000d3f007c0c */ /* 0x000fe4000bf26310 */
[----:B------:R-:W-:Y:S02]  /*1250*/  MOV R3, RZ ;  /* 0x000000ff00037202 */ /* 0x000fe40000000f00 */
[----:B-1----:R-:W-:Y:S02]  /*1260*/  @!P4 IADD3 R16, P3, PT, R9, R16, RZ ;  /* 0x000000100910c210 */ /* 0x002fe40007f7e0ff */
[----:B------:R-:W1:Y:S01]  /*1270*/  @!P0 LDC.64 R8, c[0x0][0x3a0] ;  /* 0x0000e800ff088b82 */ /* 0x000e620000000a00 */
[----:B0-----:R-:W-:Y:S01]  /*1280*/  @!P0 IMAD R4, R23, R10, RZ ;  /* 0x0000000a17048224 */ /* 0x001fe200078e02ff */
[----:B------:R-:W-:Y:S01]  /*1290*/  @!P0 MOV R12, R66 ;  /* 0x00000042000c8202 */ /* 0x000fe20000000f00 */
[----:B------:R0:W5:Y:S01]  /*12a0*/  @!P4 LDG.E R3, desc[UR8][R6.64] ;  /* 0x000000080603c981 */ /* 0x000162000c1e1900 */
[----:B------:R-:W-:Y:S01]  /*12b0*/  @!P0 MOV R13, R69 ;  /* 0x00000045000d8202 */ /* 0x000fe20000000f00 */
[----:B------:R-:W-:-:S03]  /*12c0*/  @!P0 IMAD R5, R19, R11, R4 ;  /* 0x0000000b13058224 */ /* 0x000fc600078e0204 */
[----:B------:R-:W2:Y:S01]  /*12d0*/  @!P1 LDC.64 R14, c[0x0][0x3f8] ;  /* 0x0000fe00ff0e9b82 */ /* 0x000ea20000000a00 */
[----:B------:R-:W-:-:S07]  /*12e0*/  @!P0 IMAD.WIDE.U32 R10, R19, R10, R12 ;  /* 0x0000000a130a8225 */ /* 0x000fce00078e000c */
[----:B0-----:R-:W0:Y:S01]  /*12f0*/  @!P0 LDC.64 R6, c[0x0][0x398] ;  /* 0x0000e600ff068b82 */ /* 0x001e220000000a00 */
[----:B------:R-:W-:-:S07]  /*1300*/  MOV R4, RZ ;  /* 0x000000ff00047202 */ /* 0x000fce0000000f00 */
[----:B------:R-:W3:Y:S01]  /*1310*/  @!P2 LDC.64 R12, c[0x0][0x3f8] ;  /* 0x0000fe00ff0cab82 */ /* 0x000ee20000000a00 */
[----:B------:R-:W-:Y:S02]  /*1320*/  @!P4 IADD3.X R17, PT, PT, R2, R17, RZ, P3, !PT ;  /* 0x000000110211c210 */ /* 0x000fe40001ffe4ff */
[----:B------:R-:W-:Y:S02]  /*1330*/  IADD3 R59, PT, PT, R29, 0xd0, RZ ;  /* 0x000000d01d3b7810 */ /* 0x000fe40007ffe0ff */
[----:B------:R-:W-:Y:S01]  /*1340*/  @!P0 IADD3 R5, PT, PT, R11, R5, RZ ;  /* 0x000000050b058210 */ /* 0x000fe20007ffe0ff */
[----:B------:R4:W5:Y:S01]  /*1350*/  @!P4 LDG.E R4, desc[UR8][R16.64] ;  /* 0x000000081004c981 */ /* 0x000962000c1e1900 */
[----:B------:R-:W-:Y:S02]  /*1360*/  @!P0 SHF.L.U32 R23, R10, 0x1, RZ ;  /* 0x000000010a178819 */ /* 0x000fe400000006ff */
[----:B------:R-:W-:Y:S02]  /*1370*/  ISETP.GE.U32.AND P4, PT, R59, UR12, PT ;  /* 0x0000000c3b007c0c */ /* 0x000fe4000bf86070 */
[----:B------:R-:W-:-:S02]  /*1380*/  SHF.R.S32.HI R27, RZ, 0x1f, R59 ;  /* 0x0000001fff1b7819 */ /* 0x000fc4000001143b */
[----:B------:R-:W-:Y:S02]  /*1390*/  @!P0 SHF.L.U64.HI R2, R10, 0x1, R5 ;  /* 0x000000010a028819 */ /* 0x000fe40000010205 */
[----:B-1----:R-:W-:Y:S01]  /*13a0*/  @!P0 IADD3 R18, P6, PT, R23, R8, RZ ;  /* 0x0000000817128210 */ /* 0x002fe20007fde0ff */
[----:B----4-:R-:W1:Y:S01]  /*13b0*/  @!P2 LDC.64 R16, c[0x0][0x3a0] ;  /* 0x0000e800ff10ab82 */ /* 0x010e620000000a00 */
[----:B------:R-:W-:Y:S02]  /*13c0*/  ISETP.GE.AND.EX P4, PT, R27, UR13, PT, P4 ;  /* 0x0000000d1b007c0c */ /* 0x000fe4000bf86340 */
[----:B------:R-:W-:Y:S02]  /*13d0*/  MOV R5, RZ ;  /* 0x000000ff00057202 */ /* 0x000fe40000000f00 */
[----:B------:R-:W-:Y:S02]  /*13e0*/  @!P0 IADD3.X R19, PT, PT, R2, R9, RZ, P6, !PT ;  /* 0x0000000902138210 */ /* 0x000fe400037fe4ff */
[----:B0-----:R-:W-:Y:S01]  /*13f0*/  @!P0 IADD3 R22, P6, PT, R23, R6, RZ ;  /* 0x0000000617168210 */ /* 0x001fe20007fde0ff */
[----:B------:R-:W0:Y:S01]  /*1400*/  @!P2 LDC.64 R10, c[0x0][0x398] ;  /* 0x0000e600ff0aab82 */ /* 0x000e220000000a00 */
[----:B---3--:R-:W-:Y:S01]  /*1410*/  @!P2 IMAD R6, R21, R12, RZ ;  /* 0x0000000c1506a224 */ /* 0x008fe200078e02ff */
[----:B------:R3:W5:Y:S01]  /*1420*/  @!P0 LDG.E R5, desc[UR8][R18.64] ;  /* 0x0000000812058981 */ /* 0x000762000c1e1900 */
[----:B------:R-:W-:-:S02]  /*1430*/  @!P2 MOV R20, R66 ;  /* 0x000000420014a202 */ /* 0x000fc40000000f00 */
[----:B------:R-:W-:Y:S02]  /*1440*/  @!P2 MOV R21, R69 ;  /* 0x000000450015a202 */ /* 0x000fe40000000f00 */
[----:B------:R-:W-:Y:S01]  /*1450*/  @!P0 IADD3.X R23, PT, PT, R2, R7, RZ, P6, !PT ;  /* 0x0000000702178210 */ /* 0x000fe200037fe4ff */
[----:B--2---:R-:W-:Y:S01]  /*1460*/  @!P1 IMAD R2, R63, R14, RZ ;  /* 0x0000000e3f029224 */ /* 0x004fe200078e02ff */
[----:B------:R-:W-:Y:S01]  /*1470*/  IADD3 R31, PT, PT, R29, 0xe0, RZ ;  /* 0x000000e01d1f7810 */ /* 0x000fe20007ffe0ff */
[----:B------:R-:W2:Y:S01]  /*1480*/  @!P1 LDC.64 R8, c[0x0][0x3a0] ;  /* 0x0000e800ff089b82 */ /* 0x000ea20000000a00 */
[----:B---3--:R-:W-:Y:S02]  /*1490*/  @!P1 MOV R18, R66 ;  /* 0x0000004200129202 */ /* 0x008fe40000000f00 */
[----:B------:R-:W-:Y:S01]  /*14a0*/  @!P1 MOV R19, R69 ;  /* 0x0000004500139202 */ /* 0x000fe20000000f00 */
[C---:B------:R-:W-:Y:S02]  /*14b0*/  @!P2 IMAD R7, R61.reuse, R13, R6 ;  /* 0x0000000d3d07a224 */ /* 0x040fe400078e0206 */
[----:B------:R-:W-:-:S02]  /*14c0*/  @!P2 IMAD.WIDE.U32 R20, R61, R12, R20 ;  /* 0x0000000c3d14a225 */ /* 0x000fc400078e0014 */
[----:B------:R-:W3:Y:S02]  /*14d0*/  @!P4 LDC.64 R12, c[0x0][0x3f8] ;  /* 0x0000fe00ff0ccb82 */ /* 0x000ee40000000a00 */
[C---:B------:R-:W-:Y:S02]  /*14e0*/  @!P1 IMAD R61, R35.reuse, R15, R2 ;  /* 0x0000000f233d9224 */ /* 0x040fe400078e0202 */
[----:B------:R-:W-:Y:S01]  /*14f0*/  @!P1 IMAD.WIDE.U32 R18, R35, R14, R18 ;  /* 0x0000000e23129225 */ /* 0x000fe200078e0012 */
[----:B------:R-:W-:Y:S02]  /*1500*/  ISETP.GE.U32.AND P5, PT, R31, UR12, PT ;  /* 0x0000000c1f007c0c */ /* 0x000fe4000bfa6070 */
[----:B------:R-:W-:Y:S01]  /*1510*/  SHF.R.S32.HI R33, RZ, 0x1f, R31 ;  /* 0x0000001fff217819 */ /* 0x000fe2000001141f */
[----:B------:R-:W4:Y:S01]  /*1520*/  LDC.64 R14, c[0x0][0x3b8] ;  /* 0x0000ee00ff0e7b82 */ /* 0x000f220000000a00 */
[----:B------:R-:W-:Y:S02]  /*1530*/  @!P2 IADD3 R7, PT, PT, R21, R7, RZ ;  /* 0x000000071507a210 */ /* 0x000fe40007ffe0ff */
[----:B------:R-:W-:-:S05]  /*1540*/  ISETP.GE.AND.EX P5, PT, R33, UR13, PT, P5 ;  /* 0x0000000d21007c0c */ /* 0x000fca000bfa6350 */
[----:B------:R-:W2:Y:S01]  /*1550*/  @!P1 LDC.64 R34, c[0x0][0x398] ;  /* 0x0000e600ff229b82 */ /* 0x000ea20000000a00 */
[----:B------:R-:W-:Y:S02]  /*1560*/  MOV R6, RZ ;  /* 0x000000ff00067202 */ /* 0x000fe40000000f00 */
[C---:B------:R-:W-:Y:S02]  /*1570*/  @!P2 SHF.L.U32 R21, R20.reuse, 0x1, RZ ;  /* 0x000000011415a819 */ /* 0x040fe400000006ff */
[----:B------:R-:W-:Y:S02]  /*1580*/  @!P2 SHF.L.U64.HI R24, R20, 0x1, R7 ;  /* 0x000000011418a819 */ /* 0x000fe40000010207 */
[----:B------:R-:W-:Y:S01]  /*1590*/  @!P1 IADD3 R7, PT, PT, R19, R61, RZ ;  /* 0x0000003d13079210 */ /* 0x000fe20007ffe0ff */
[----:B------:R0:W5:Y:S01]  /*15a0*/  @!P0 LDG.E R6, desc[UR8][R22.64] ;  /* 0x0000000816068981 */ /* 0x000162000c1e1900 */
[----:B------:R-:W-:Y:S02]  /*15b0*/  IADD3 R29, PT, PT, R29, 0xf0, RZ ;  /* 0x000000f01d1d7810 */ /* 0x000fe40007ffe0ff */
[----:B-1----:R-:W-:-:S02]  /*15c0*/  @!P2 IADD3 R20, P6, PT, R21, R16, RZ ;  /* 0x000000101514a210 */ /* 0x002fc40007fde0ff */
[----:B------:R-:W-:Y:S02]  /*15d0*/  @!P1 SHF.L.U64.HI R2, R18, 0x1, R7 ;  /* 0x0000000112029819 */ /* 0x000fe40000010207 */
[----:B------:R-:W-:Y:S02]  /*15e0*/  ISETP.GE.U32.AND P3, PT, R29, UR12, PT ;  /* 0x0000000c1d007c0c */ /* 0x000fe4000bf66070 */
[----:B------:R-:W-:Y:S01]  /*15f0*/  SHF.R.S32.HI R25, RZ, 0x1f, R29 ;  /* 0x0000001fff197819 */ /* 0x000fe2000001141d */
[----:B0-----:R-:W0:Y:S01]  /*1600*/  @!P5 LDC.64 R22, c[0x0][0x3f8] ;  /* 0x0000fe00ff16db82 */ /* 0x001e220000000a00 */
[----:B------:R-:W-:Y:S02]  /*1610*/  @!P2 IADD3 R16, P0, PT, R21, R10, RZ ;  /* 0x0000000a1510a210 */ /* 0x000fe40007f1e0ff */
[----:B------:R-:W-:Y:S02]  /*1620*/  MOV R7, RZ ;  /* 0x000000ff00077202 */ /* 0x000fe40000000f00 */
[----:B------:R-:W-:-:S02]  /*1630*/  @!P2 IADD3.X R21, PT, PT, R24, R17, RZ, P6, !PT ;  /* 0x000000111815a210 */ /* 0x000fc400037fe4ff */
[----:B------:R-:W-:Y:S02]  /*1640*/  ISETP.GE.AND.EX P3, PT, R25, UR13, PT, P3 ;  /* 0x0000000d19007c0c */ /* 0x000fe4000bf66330 */
[----:B------:R-:W-:Y:S01]  /*1650*/  @!P2 IADD3.X R17, PT, PT, R24, R11, RZ, P0, !PT ;  /* 0x0000000b1811a210 */ /* 0x000fe200007fe4ff */
[----:B------:R1:W5:Y:S01]  /*1660*/  @!P2 LDG.E R7, desc[UR8][R20.64] ;  /* 0x000000081407a981 */ /* 0x000362000c1e1900 */
[----:B------:R-:W-:Y:S01]  /*1670*/  @!P1 SHF.L.U32 R61, R18, 0x1, RZ ;  /* 0x00000001123d9819 */ /* 0x000fe200000006ff */
[----:B---3--:R-:W-:Y:S01]  /*1680*/  @!P4 IMAD R24, R27, R12, RZ ;  /* 0x0000000c1b18c224 */ /* 0x008fe200078e02ff */
[----:B------:R-:W3:Y:S01]  /*1690*/  @!P4 LDC.64 R10, c[0x0][0x3a0] ;  /* 0x0000e800ff0acb82 */ /* 0x000ee20000000a00 */
[----:B----4-:R-:W-:Y:S01]  /*16a0*/  IMAD.WIDE R26, R57, 0x8, R14 ;  /* 0x00000008391a7825 */ /* 0x010fe200078e020e */
[----:B--2---:R-:W-:Y:S02]  /*16b0*/  @!P1 IADD3 R18, P6, PT, R61, R8, RZ ;  /* 0x000000083d129210 */ /* 0x004fe40007fde0ff */
[----:B-1----:R-:W-:-:S04]  /*16c0*/  @!P4 MOV R20, R66 ;  /* 0x000000420014c202 */ /* 0x002fc80000000f00 */
[----:B------:R-:W1:Y:S01]  /*16d0*/  @!P3 LDC.64 R14, c[0x0][0x3f8] ;  /* 0x0000fe00ff0ebb82 */ /* 0x000e620000000a00 */
[----:B------:R-:W-:Y:S02]  /*16e0*/  @!P4 MOV R21, R69 ;  /* 0x000000450015c202 */ /* 0x000fe40000000f00 */
[----:B------:R-:W-:Y:S01]  /*16f0*/  @!P1 IADD3 R34, P0, PT, R61, R34, RZ ;  /* 0x000000223d229210 */ /* 0x000fe20007f1e0ff */
[C---:B------:R-:W-:Y:S02]  /*1700*/  @!P4 IMAD R61, R59.reuse, R13, R24 ;  /* 0x0000000d3b3dc224 */ /* 0x040fe400078e0218 */
[----:B------:R-:W-:Y:S02]  /*1710*/  @!P4 IMAD.WIDE.U32 R20, R59, R12, R20 ;  /* 0x0000000c3b14c225 */ /* 0x000fe400078e0014 */
[----:B------:R-:W2:Y:S01]  /*1720*/  LDG.E.64 R12, desc[UR8][R26.64] ;  /* 0x000000081a0c7981 */ /* 0x000ea2000c1e1b00 */
[----:B------:R-:W-:Y:S02]  /*1730*/  @!P1 IADD3.X R19, PT, PT, R2, R9, RZ, P6, !PT ;  /* 0x0000000902139210 */ /* 0x000fe400037fe4ff */
[----:B------:R-:W-:-:S02]  /*1740*/  CS2R R8, SRZ ;  /* 0x0000000000087805 */ /* 0x000fc4000001ff00 */
[----:B------:R-:W-:Y:S01]  /*1750*/  @!P1 IADD3.X R35, PT, PT, R2, R35, RZ, P0, !PT ;  /* 0x0000002302239210 */ /* 0x000fe200007fe4ff */
[----:B0-----:R-:W-:-:S03]  /*1760*/  @!P5 IMAD R2, R33, R22, RZ ;  /* 0x000000162102d224 */ /* 0x001fc600078e02ff */
[----:B------:R0:W5:Y:S01]  /*1770*/  @!P1 LDG.E R9, desc[UR8][R18.64] ;  /* 0x0000000812099981 */ /* 0x000162000c1e1900 */
[----:B------:R-:W-:-:S03]  /*1780*/  @!P4 IADD3 R21, PT, PT, R21, R61, RZ ;  /* 0x0000003d1515c210 */ /* 0x000fc60007ffe0ff */
[----:B------:R4:W5:Y:S01]  /*1790*/  @!P2 LDG.E R8, desc[UR8][R16.64] ;  /* 0x000000081008a981 */ /* 0x000962000c1e1900 */
[C---:B------:R-:W-:Y:S01]  /*17a0*/  @!P5 IMAD R61, R31.reuse, R23, R2 ;  /* 0x000000171f3dd224 */ /* 0x040fe200078e0202 */
[----:B0-----:R-:W-:Y:S02]  /*17b0*/  @!P5 MOV R18, R66 ;  /* 0x000000420012d202 */ /* 0x001fe40000000f00 */
[----:B------:R-:W-:Y:S01]  /*17c0*/  @!P5 MOV R19, R69 ;  /* 0x000000450013d202 */ /* 0x000fe20000000f00 */
[----:B----4-:R-:W0:Y:S01]  /*17d0*/  @!P4 LDC.64 R16, c[0x0][0x398] ;  /* 0x0000e600ff10cb82 */ /* 0x010e220000000a00 */
[C---:B------:R-:W-:Y:S01]  /*17e0*/  @!P4 SHF.L.U32 R59, R20.reuse, 0x1, RZ ;  /* 0x00000001143bc819 */ /* 0x040fe200000006ff */
[----:B------:R-:W-:Y:S01]  /*17f0*/  @!P5 IMAD.WIDE.U32 R22, R31, R22, R18 ;  /* 0x000000161f16d225 */ /* 0x000fe200078e0012 */
[----:B------:R-:W-:-:S05]  /*1800*/  @!P4 SHF.L.U64.HI R58, R20, 0x1, R21 ;  /* 0x00000001143ac819 */ /* 0x000fca0000010215 */
[----:B------:R-:W4:Y:S01]  /*1810*/  @!P5 LDC.64 R18, c[0x0][0x3a0] ;  /* 0x0000e800ff12db82 */ /* 0x000f220000000a00 */
[----:B------:R-:W-:Y:S02]  /*1820*/  @!P5 IADD3 R23, PT, PT, R23, R61, RZ ;  /* 0x0000003d1717d210 */ /* 0x000fe40007ffe0ff */
[----:B---3--:R-:W-:-:S05]  /*1830*/  @!P4 IADD3 R32, P2, PT, R59, R10, RZ ;  /* 0x0000000a3b20c210 */ /* 0x008fca0007f5e0ff */
[----:B------:R-:W3:Y:S01]  /*1840*/  LDC.64 R30, c[0x0][0x3a8] ;  /* 0x0000ea00ff1e7b82 */ /* 0x000ee20000000a00 */
[----:B------:R-:W-:Y:S01]  /*1850*/  @!P4 IADD3.X R33, PT, PT, R58, R11, RZ, P2, !PT ;  /* 0x0000000b3a21c210 */ /* 0x000fe200017fe4ff */
[----:B-1----:R-:W-:Y:S01]  /*1860*/  @!P3 IMAD R62, R25, R14, RZ ;  /* 0x0000000e193eb224 */ /* 0x002fe200078e02ff */
[----:B------:R-:W-:-:S05]  /*1870*/  @!P5 SHF.L.U32 R61, R22, 0x1, RZ ;  /* 0x00000001163dd819 */ /* 0x000fca00000006ff */
[----:B------:R-:W1:Y:S01]  /*1880*/  @!P5 LDC.64 R20, c[0x0][0x398] ;  /* 0x0000e600ff14db82 */ /* 0x000e620000000a00 */
[----:B------:R-:W-:Y:S02]  /*1890*/  @!P5 SHF.L.U64.HI R60, R22, 0x1, R23 ;  /* 0x00000001163cd819 */ /* 0x000fe40000010217 */
[----:B------:R-:W-:-:S05]  /*18a0*/  CS2R R10, SRZ ;  /* 0x00000000000a7805 */ /* 0x000fca000001ff00 */
[----:B------:R-:W1:Y:S01]  /*18b0*/  @!P3 LDC.64 R22, c[0x0][0x3a0] ;  /* 0x0000e800ff16bb82 */ /* 0x000e620000000a00 */
[----:B------:R0:W5:Y:S01]  /*18c0*/  @!P4 LDG.E R11, desc[UR8][R32.64] ;  /* 0x00000008200bc981 */ /* 0x000162000c1e1900 */
[----:B------:R-:W-:-:S03]  /*18d0*/  LOP3.LUT R2, R55, 0xffff, RZ, 0xc0, !PT ;  /* 0x0000ffff37027812 */ /* 0x000fc600078ec0ff */
[----:B------:R0:W5:Y:S03]  /*18e0*/  @!P1 LDG.E R10, desc[UR8][R34.64] ;  /* 0x00000008220a9981 */ /* 0x000166000c1e1900 */
[----:B------:R-:W1:Y:S01]  /*18f0*/  @!P3 LDC.64 R24, c[0x0][0x398] ;  /* 0x0000e600ff18bb82 */ /* 0x000e620000000a00 */
[----:B0-----:R-:W-:Y:S02]  /*1900*/  @!P4 IADD3 R28, P1, PT, R59, R16, RZ ;  /* 0x000000103b1cc210 */ /* 0x001fe40007f3e0ff */
[----:B------:R-:W-:Y:S02]  /*1910*/  @!P3 MOV R32, R66 ;  /* 0x000000420020b202 */ /* 0x000fe40000000f00 */
[----:B------:R-:W-:Y:S01]  /*1920*/  @!P3 MOV R33, R69 ;  /* 0x000000450021b202 */ /* 0x000fe20000000f00 */
[C---:B------:R-:W-:Y:S02]  /*1930*/  @!P3 IMAD R35, R29.reuse, R15, R62 ;  /* 0x0000000f1d23b224 */ /* 0x040fe400078e023e */
[----:B------:R-:W-:Y:S01]  /*1940*/  @!P3 IMAD.WIDE.U32 R14, R29, R14, R32 ;  /* 0x0000000e1d0eb225 */ /* 0x000fe200078e0020 */
[----:B------:R-:W-:-:S02]  /*1950*/  @!P4 IADD3.X R29, PT, PT, R58, R17, RZ, P1, !PT ;  /* 0x000000113a1dc210 */ /* 0x000fc40000ffe4ff */
[----:B----4-:R-:W-:Y:S01]  /*1960*/  @!P5 IADD3 R18, P1, PT, R61, R18, RZ ;  /* 0x000000123d12d210 */ /* 0x010fe20007f3e0ff */
[----:B------:R-:W-:-:S03]  /*1970*/  IMAD R33, R64, 0x60, R2 ;  /* 0x0000006040217824 */ /* 0x000fc600078e0202 */
[----:B------:R-:W-:Y:S01]  /*1980*/  @!P5 IADD3.X R19, PT, PT, R60, R19, RZ, P1, !PT ;  /* 0x000000133c13d210 */ /* 0x000fe20000ffe4ff */
[----:B---3--:R-:W-:Y:S01]  /*1990*/  IMAD.WIDE R16, R33, 0x4, R30 ;  /* 0x0000000421107825 */ /* 0x008fe200078e021e */
[----:B-1----:R-:W-:Y:S02]  /*19a0*/  @!P5 IADD3 R20, P1, PT, R61, R20, RZ ;  /* 0x000000143d14d210 */ /* 0x002fe40007f3e0ff */
[----:B------:R-:W-:Y:S02]  /*19b0*/  @!P3 IADD3 R31, PT, PT, R15, R35, RZ ;  /* 0x000000230f1fb210 */ /* 0x000fe40007ffe0ff */
[----:B------:R-:W-:Y:S02]  /*19c0*/  @!P3 SHF.L.U32 R15, R14, 0x1, RZ ;  /* 0x000000010e0fb819 */ /* 0x000fe400000006ff */
[----:B------:R-:W-:Y:S02]  /*19d0*/  CS2R R58, SRZ ;  /* 0x00000000003a7805 */ /* 0x000fe4000001ff00 */
[----:B------:R-:W-:Y:S01]  /*19e0*/  @!P5 IADD3.X R21, PT, PT, R60, R21, RZ, P1, !PT ;  /* 0x000000153c15d210 */ /* 0x000fe20000ffe4ff */
[----:B------:R-:W5:Y:S01]  /*19f0*/  LDG.E.64 R16, desc[UR8][R16.64] ;  /* 0x0000000810107981 */ /* 0x000f62000c1e1b00 */
[----:B------:R-:W-:-:S02]  /*1a00*/  @!P3 SHF.L.U64.HI R14, R14, 0x1, R31 ;  /* 0x000000010e0eb819 */ /* 0x000fc4000001021f */
[C---:B------:R-:W-:Y:S02]  /*1a10*/  @!P3 IADD3 R22, P1, PT, R15.reuse, R22, RZ ;  /* 0x000000160f16b210 */ /* 0x040fe40007f3e0ff */
[----:B------:R-:W-:Y:S02]  /*1a20*/  @!P3 IADD3 R24, P2, PT, R15, R24, RZ ;  /* 0x000000180f18b210 */ /* 0x000fe40007f5e0ff */
[----:B------:R-:W-:Y:S02]  /*1a30*/  CS2R R60, SRZ ;  /* 0x00000000003c7805 */ /* 0x000fe4000001ff00 */
[----:B------:R-:W-:Y:S01]  /*1a40*/  MOV R62, RZ ;  /* 0x000000ff003e7202 */ /* 0x000fe20000000f00 */
[----:B------:R-:W5:Y:S01]  /*1a50*/  @!P4 LDG.E R58, desc[UR8][R28.64] ;  /* 0x000000081c3ac981 */ /* 0x000f62000c1e1900 */
[C---:B------:R-:W-:Y:S02]  /*1a60*/  @!P3 IADD3.X R23, PT, PT, R14.reuse, R23, RZ, P1, !PT ;  /* 0x000000170e17b210 */ /* 0x040fe40000ffe4ff */
[----:B------:R-:W-:Y:S01]  /*1a70*/  @!P3 IADD3.X R25, PT, PT, R14, R25, RZ, P2, !PT ;  /* 0x000000190e19b210 */ /* 0x000fe200017fe4ff */
[----:B------:R-:W5:Y:S04]  /*1a80*/  @!P5 LDG.E R60, desc[UR8][R20.64] ;  /* 0x00000008143cd981 */ /* 0x000f68000c1e1900 */
[----:B------:R-:W5:Y:S04]  /*1a90*/  @!P3 LDG.E R62, desc[UR8][R22.64] ;  /* 0x00000008163eb981 */ /* 0x000f68000c1e1900 */
[----:B------:R-:W5:Y:S01]  /*1aa0*/  @!P3 LDG.E R61, desc[UR8][R24.64] ;  /* 0x00000008183db981 */ /* 0x000f62000c1e1900 */
[----:B------:R-:W-:-:S03]  /*1ab0*/  ISETP.NE.AND P0, PT, RZ, UR4, PT ;  /* 0x00000004ff007c0c */ /* 0x000fc6000bf05270 */
[----:B------:R2:W5:Y:S10]  /*1ac0*/  @!P5 LDG.E R59, desc[UR8][R18.64] ;  /* 0x00000008123bd981 */ /* 0x000574000c1e1900 */
[----:B------:R-:W0:Y:S01]  /*1ad0*/  @P0 LDC.64 R26, c[0x0][0x3b0] ;  /* 0x0000ec00ff1a0b82 */ /* 0x000e220000000a00 */
[----:B------:R-:W-:Y:S01]  /*1ae0*/  CS2R R14, SRZ ;  /* 0x00000000000e7805 */ /* 0x000fe2000001ff00 */
[----:B0-----:R-:W-:-:S05]  /*1af0*/  @P0 IMAD.WIDE R26, R33, 0x4, R26 ;  /* 0x00000004211a0825 */ /* 0x001fca00078e021a */
[----:B------:R0:W5:Y:S01]  /*1b00*/  @P0 LDG.E.64 R14, desc[UR8][R26.64] ;  /* 0x000000081a0e0981 */ /* 0x000162000c1e1b00 */
[----:B------:R-:W-:Y:S01]  /*1b10*/  MOV R63, 0x3f800000 ;  /* 0x3f800000003f7802 */ /* 0x000fe20000000f00 */
[----:B------:R-:W-:Y:S01]  /*1b20*/  UISETP.NE.AND UP0, UPT, UR4, URZ, UPT ;  /* 0x000000ff0400728c */ /* 0x000fe2000bf05270 */
[----:B--2---:R-:W-:-:S05]  /*1b30*/  FFMA.FTZ R18, -R12, R12, R13 ;  /* 0x0000000c0c127223 */ /* 0x004fca000001010d */
[----:B------:R-:W-:-:S13]  /*1b40*/  FSETP.GTU.FTZ.AND P0, PT, R18, RZ, PT ;  /* 0x000000ff1200720b */ /* 0x000fda0003f1c000 */
[----:B------:R-:W1:Y:S02]  /*1b50*/  @P0 LDC R13, c[0x0][0x3c0] ;  /* 0x0000f000ff0d0b82 */ /* 0x000e640000000800 */
[----:B-1----:R-:W-:-:S04]  /*1b60*/  @P0 FADD.FTZ R13, R18, R13 ;  /* 0x0000000d120d0221 */ /* 0x002fc80000010000 */
[----:B------:R0:W1:Y:S01]  /*1b70*/  @P0 MUFU.RSQ R63, R13 ;  /* 0x0000000d003f0308 */ /* 0x0000620000001400 */
[----:B------:R-:W-:Y:S05]  /*1b80*/  BRA.U UP0, `(.L_x_717) ;  /* 0x0000001100847547 */ /* 0x000fea000b800000 */
[--C-:B-----5:R-:W-:Y:S02]  /*1b90*/  HADD2.F32 R19, -RZ, R53.reuse.H0_H0 ;  /* 0x20000035ff137230 */ /* 0x120fe40000004100 */
[----:B------:R-:W-:Y:S02]  /*1ba0*/  HADD2.F32 R21, -RZ, R53.H1_H1 ;  /* 0x30000035ff157230 */ /* 0x000fe40000004100 */
[--C-:B0-----:R-:W-:Y:S02]  /*1bb0*/  HADD2.F32 R13, -RZ, R52.reuse.H0_H0 ;  /* 0x20000034ff0d7230 */ /* 0x101fe40000004100 */
[C---:B------:R-:W-:Y:S01]  /*1bc0*/  FADD.FTZ R20, -R12.reuse, R19 ;  /* 0x000000130c147221 */ /* 0x040fe20000010100 */
[----:B------:R-:W-:Y:S02]  /*1bd0*/  HADD2.F32 R25, -RZ, R51.H0_H0 ;  /* 0x20000033ff197230 */ /* 0x000fe40000004100 */
[----:B------:R-:W-:Y:S01]  /*1be0*/  FADD.FTZ R22, -R12, R21 ;  /* 0x000000150c167221 */ /* 0x000fe20000010100 */
[----:B------:R-:W-:-:S02]  /*1bf0*/  HADD2.F32 R18, -RZ, R52.H1_H1 ;  /* 0x30000034ff127230 */ /* 0x000fc40000004100 */
[----:B------:R-:W-:Y:S01]  /*1c00*/  FMUL.FTZ R19, R16, R13 ;  /* 0x0000000d10137220 */ /* 0x000fe20000410000 */
[-C--:B-1----:R-:W-:Y:S01]  /*1c10*/  FMUL.FTZ R20, R20, R63.reuse ;  /* 0x0000003f14147220 */ /* 0x082fe20000410000 */
[----:B------:R-:W-:Y:S01]  /*1c20*/  FMUL.FTZ R21, R22, R63 ;  /* 0x0000003f16157220 */ /* 0x000fe20000410000 */
[----:B------:R-:W-:Y:S01]  /*1c30*/  FADD.FTZ R26, -R12, R25 ;  /* 0x000000190c1a7221 */ /* 0x000fe20000010100 */
[----:B------:R-:W-:Y:S01]  /*1c40*/  FADD.FTZ R23, RZ, R19 ;  /* 0x00000013ff177221 */ /* 0x000fe20000010000 */
[----:B------:R-:W-:Y:S01]  /*1c50*/  FFMA.FTZ R22, R20, R19, RZ ;  /* 0x0000001314167223 */ /* 0x000fe200000100ff */
[----:B------:R-:W-:Y:S02]  /*1c60*/  HADD2.F32 R19, -RZ, R50.H0_H0 ;  /* 0x20000032ff137230 */ /* 0x000fe40000004100 */
[----:B------:R-:W-:Y:S01]  /*1c70*/  FMUL.FTZ R24, R17, R18 ;  /* 0x0000001211187220 */ /* 0x000fe20000410000 */
[----:B------:R-:W-:Y:S01]  /*1c80*/  FMUL.FTZ R27, R26, R63 ;  /* 0x0000003f1a1b7220 */ /* 0x000fe20000410000 */
[----:B------:R-:W-:-:S02]  /*1c90*/  HADD2.F32 R25, -RZ, R51.H1_H1 ;  /* 0x30000033ff197230 */ /* 0x000fc40000004100 */
[----:B------:R-:W-:Y:S01]  /*1ca0*/  FFMA.FTZ R20, R13, R20, RZ ;  /* 0x000000140d147223 */ /* 0x000fe200000100ff */
[----:B------:R-:W-:Y:S01]  /*1cb0*/  FADD.FTZ R23, R24, R23 ;  /* 0x0000001718177221 */ /* 0x000fe20000010000 */
[----:B------:R-:W-:Y:S01]  /*1cc0*/  FFMA.FTZ R22, R21, R24, R22 ;  /* 0x0000001815167223 */ /* 0x000fe20000010016 */
[----:B------:R-:W-:Y:S01]  /*1cd0*/  FMUL.FTZ R26, R16, R19 ;  /* 0x00000013101a7220 */ /* 0x000fe20000410000 */
[----:B------:R-:W-:-:S03]  /*1ce0*/  FADD.FTZ R24, RZ, R13 ;  /* 0x0000000dff187221 */ /* 0x000fc60000010000 */
[----:B------:R-:W-:Y:S01]  /*1cf0*/  FADD.FTZ R29, R23, R26 ;  /* 0x0000001a171d7221 */ /* 0x000fe20000010000 */
[----:B------:R-:W-:Y:S01]  /*1d00*/  FADD.FTZ R13, R19, R24 ;  /* 0x00000018130d7221 */ /* 0x000fe20000010000 */
[----:B------:R-:W-:Y:S01]  /*1d10*/  FFMA.FTZ R26, R27, R26, R22 ;  /* 0x0000001a1b1a7223 */ /* 0x000fe20000010016 */
[----:B------:R-:W-:Y:S01]  /*1d20*/  FFMA.FTZ R19, R19, R27, R20 ;  /* 0x0000001b13137223 */ /* 0x000fe20000010014 */
[----:B------:R-:W-:Y:S01]  /*1d30*/  FADD.FTZ R22, -R12, R25 ;  /* 0x000000190c167221 */ /* 0x000fe20000010100 */
[----:B------:R-:W-:Y:S02]  /*1d40*/  HADD2.F32 R20, -RZ, R50.H1_H1 ;  /* 0x30000032ff147230 */ /* 0x000fe40000004100 */
[----:B------:R-:W-:Y:S01]  /*1d50*/  FFMA.FTZ R23, R18, R21, RZ ;  /* 0x0000001512177223 */ /* 0x000fe200000100ff */
[----:B------:R-:W-:Y:S02]  /*1d60*/  HADD2.F32 R27, -RZ, R49.H0_H0 ;  /* 0x20000031ff1b7230 */ /* 0x000fe40000004100 */
[----:B------:R-:W-:Y:S01]  /*1d70*/  FMUL.FTZ R21, R22, R63 ;  /* 0x0000003f16157220 */ /* 0x000fe20000410000 */
[----:B------:R-:W-:Y:S01]  /*1d80*/  FADD.FTZ R25, RZ, R18 ;  /* 0x00000012ff197221 */ /* 0x000fe20000010000 */
[----:B------:R-:W-:-:S02]  /*1d90*/  FMUL.FTZ R22, R17, R20 ;  /* 0x0000001411167220 */ /* 0x000fc40000410000 */
[----:B------:R-:W-:Y:S01]  /*1da0*/  FFMA.FTZ R18, R20, R21, R23 ;  /* 0x0000001514127223 */ /* 0x000fe20000010017 */
[----:B------:R-:W-:Y:S02]  /*1db0*/  HADD2.F32 R23, -RZ, R49.H1_H1 ;  /* 0x30000031ff177230 */ /* 0x000fe40000004100 */
[----:B------:R-:W-:Y:S01]  /*1dc0*/  FADD.FTZ R29, R22, R29 ;  /* 0x0000001d161d7221 */ /* 0x000fe20000010000 */
[----:B------:R-:W-:Y:S01]  /*1dd0*/  FFMA.FTZ R26, R21, R22, R26 ;  /* 0x00000016151a7223 */ /* 0x000fe2000001001a */
[----:B------:R-:W-:Y:S01]  /*1de0*/  FADD.FTZ R22, -R12, R27 ;  /* 0x0000001b0c167221 */ /* 0x000fe20000010100 */
[----:B------:R-:W-:Y:S01]  /*1df0*/  FADD.FTZ R25, R20, R25 ;  /* 0x0000001914197221 */ /* 0x000fe20000010000 */
[--C-:B------:R-:W-:Y:S02]  /*1e00*/  HADD2.F32 R20, -RZ, R48.reuse.H0_H0 ;  /* 0x20000030ff147230 */ /* 0x100fe40000004100 */
[----:B------:R-:W-:Y:S01]  /*1e10*/  FADD.FTZ R24, -R12, R23 ;  /* 0x000000170c187221 */ /* 0x000fe20000010100 */
[----:B------:R-:W-:Y:S01]  /*1e20*/  FMUL.FTZ R23, R22, R63 ;  /* 0x0000003f16177220 */ /* 0x000fe20000410000 */
[----:B------:R-:W-:-:S02]  /*1e30*/  HADD2.F32 R21, -RZ, R48.H1_H1 ;  /* 0x30000030ff157230 */ /* 0x000fc40000004100 */
[----:B------:R-:W-:Y:S01]  /*1e40*/  FMUL.FTZ R24, R24, R63 ;  /* 0x0000003f18187220 */ /* 0x000fe20000410000 */
[----:B------:R-:W-:Y:S01]  /*1e50*/  FADD.FTZ R22, R13, R20 ;  /* 0x000000140d167221 */ /* 0x000fe20000010000 */
[----:B------:R-:W-:Y:S01]  /*1e60*/  FFMA.FTZ R19, R20, R23, R19 ;  /* 0x0000001714137223 */ /* 0x000fe20000010013 */
[----:B------:R-:W-:Y:S02]  /*1e70*/  HADD2.F32 R27, -RZ, R47.H0_H0 ;  /* 0x2000002fff1b7230 */ /* 0x000fe40000004100 */
[----:B------:R-:W-:Y:S01]  /*1e80*/  FMUL.FTZ R20, R16, R20 ;  /* 0x0000001410147220 */ /* 0x000fe20000410000 */
[----:B------:R-:W-:Y:S01]  /*1e90*/  FADD.FTZ R13, R25, R21 ;  /* 0x00000015190d7221 */ /* 0x000fe20000010000 */
[----:B------:R-:W-:Y:S01]  /*1ea0*/  FFMA.FTZ R18, R21, R24, R18 ;  /* 0x0000001815127223 */ /* 0x000fe20000010012 */
[----:B------:R-:W-:Y:S01]  /*1eb0*/  FMUL.FTZ R21, R17, R21 ;  /* 0x0000001511157220 */ /* 0x000fe20000410000 */
[----:B------:R-:W-:Y:S01]  /*1ec0*/  FADD.FTZ R28, R29, R20 ;  /* 0x000000141d1c7221 */ /* 0x000fe20000010000 */
[----:B------:R-:W-:Y:S01]  /*1ed0*/  FFMA.FTZ R23, R23, R20, R26 ;  /* 0x0000001417177223 */ /* 0x000fe2000001001a */
[----:B------:R-:W-:Y:S01]  /*1ee0*/  FADD.FTZ R26, -R12, R27 ;  /* 0x0000001b0c1a7221 */ /* 0x000fe20000010100 */
[----:B------:R-:W-:-:S02]  /*1ef0*/  HADD2.F32 R20, -RZ, R46.H0_H0 ;  /* 0x2000002eff147230 */ /* 0x000fc40000004100 */
[----:B------:R-:W-:Y:S01]  /*1f00*/  FADD.FTZ R28, R21, R28 ;  /* 0x0000001c151c7221 */ /* 0x000fe20000010000 */
[----:B------:R-:W-:Y:S01]  /*1f10*/  FFMA.FTZ R23, R24, R21, R23 ;  /* 0x0000001518177223 */ /* 0x000fe20000010017 */
[----:B------:R-:W-:Y:S01]  /*1f20*/  FMUL.FTZ R26, R26, R63 ;  /* 0x0000003f1a1a7220 */ /* 0x000fe20000410000 */
[----:B------:R-:W-:Y:S02]  /*1f30*/  HADD2.F32 R21, -RZ, R47.H1_H1 ;  /* 0x3000002fff157230 */ /* 0x000fe40000004100 */
[----:B------:R-:W-:Y:S01]  /*1f40*/  FMUL.FTZ R25, R16, R20 ;  /* 0x0000001410197220 */ /* 0x000fe20000410000 */
[----:B------:R-:W-:Y:S01]  /*1f50*/  FADD.FTZ R22, R22, R20 ;  /* 0x0000001416167221 */ /* 0x000fe20000010000 */
[----:B------:R-:W-:Y:S01]  /*1f60*/  FFMA.FTZ R24, R20, R26, R19 ;  /* 0x0000001a14187223 */ /* 0x000fe20000010013 */
[----:B------:R-:W-:Y:S02]  /*1f70*/  HADD2.F32 R27, -RZ, R45.H0_H0 ;  /* 0x2000002dff1b7230 */ /* 0x000fe40000004100 */
[----:B------:R-:W-:Y:S01]  /*1f80*/  FADD.FTZ R20, -R12, R21 ;  /* 0x000000150c147221 */ /* 0x000fe20000010100 */
[----:B------:R-:W-:-:S02]  /*1f90*/  HADD2.F32 R19, -RZ, R46.H1_H1 ;  /* 0x3000002eff137230 */ /* 0x000fc40000004100 */
[----:B------:R-:W-:Y:S01]  /*1fa0*/  FADD.FTZ R28, R28, R25 ;  /* 0x000000191c1c7221 */ /* 0x000fe20000010000 */
[----:B------:R-:W-:Y:S01]  /*1fb0*/  FFMA.FTZ R25, R26, R25, R23 ;  /* 0x000000191a197223 */ /* 0x000fe20000010017 */
[----:B------:R-:W-:Y:S01]  /*1fc0*/  FMUL.FTZ R20, R20, R63 ;  /* 0x0000003f14147220 */ /* 0x000fe20000410000 */
[----:B------:R-:W-:Y:S01]  /*1fd0*/  FADD.FTZ R26, -R12, R27 ;  /* 0x0000001b0c1a7221 */ /* 0x000fe20000010100 */
[----:B------:R-:W-:Y:S01]  /*1fe0*/  FADD.FTZ R21, R13, R19 ;  /* 0x000000130d157221 */ /* 0x000fe20000010000 */
[--C-:B------:R-:W-:Y:S02]  /*1ff0*/  HADD2.F32 R29, -RZ, R44.reuse.H0_H0 ;  /* 0x2000002cff1d7230 */ /* 0x100fe40000004100 */
[----:B------:R-:W-:Y:S01]  /*2000*/  FFMA.FTZ R23, R19, R20, R18 ;  /* 0x0000001413177223 */ /* 0x000fe20000010012 */
[----:B------:R-:W-:Y:S01]  /*2010*/  FMUL.FTZ R19, R17, R19 ;  /* 0x0000001311137220 */ /* 0x000fe20000410000 */
[----:B------:R-:W-:Y:S02]  /*2020*/  HADD2.F32 R27, -RZ, R45.H1_H1 ;  /* 0x3000002dff1b7230 */ /* 0x000fe40000004100 */
[----:B------:R-:W-:Y:S01]  /*2030*/  FMUL.FTZ R26, R26, R63 ;  /* 0x0000003f1a1a7220 */ /* 0x000fe20000410000 */
[----:B------:R-:W-:Y:S01]  /*2040*/  FADD.FTZ R13, R22, R29 ;  /* 0x0000001d160d7221 */ /* 0x000fe20000010000 */
[----:B------:R-:W-:Y:S01]  /*2050*/  FFMA.FTZ R25, R20, R19, R25 ;  /* 0x0000001314197223 */ /* 0x000fe20000010019 */
[----:B------:R-:W-:-:S02]  /*2060*/  HADD2.F32 R20, -RZ, R44.H1_H1 ;  /* 0x3000002cff147230 */ /* 0x000fc40000004100 */
[----:B------:R-:W-:Y:S01]  /*2070*/  FFMA.FTZ R18, R29, R26, R24 ;  /* 0x0000001a1d127223 */ /* 0x000fe20000010018 */
[----:B------:R-:W-:Y:S01]  /*2080*/  FMUL.FTZ R29, R16, R29 ;  /* 0x0000001d101d7220 */ /* 0x000fe20000410000 */
[----:B------:R-:W-:Y:S01]  /*2090*/  FADD.FTZ R22, -R12, R27 ;  /* 0x0000001b0c167221 */ /* 0x000fe20000010100 */
[----:B------:R-:W-:Y:S01]  /*20a0*/  FADD.FTZ R28, R19, R28 ;  /* 0x0000001c131c7221 */ /* 0x000fe20000010000 */
[--C-:B------:R-:W-:Y:S02]  /*20b0*/  HADD2.F32 R27, -RZ, R43.reuse.H0_H0 ;  /* 0x2000002bff1b7230 */ /* 0x100fe40000004100 */
[----:B------:R-:W-:Y:S01]  /*20c0*/  FFMA.FTZ R25, R26, R29, R25 ;  /* 0x0000001d1a197223 */ /* 0x000fe20000010019 */
[----:B------:R-:W-:Y:S01]  /*20d0*/  FMUL.FTZ R22, R22, R63 ;  /* 0x0000003f16167220 */ /* 0x000fe20000410000 */
[----:B------:R-:W-:Y:S01]  /*20e0*/  FMUL.FTZ R19, R17, R20 ;  /* 0x0000001411137220 */ /* 0x000fe20000410000 */
[----:B------:R-:W-:Y:S01]  /*20f0*/  FADD.FTZ R28, R28, R29 ;  /* 0x0000001d1c1c7221 */ /* 0x000fe20000010000 */
[----:B------:R-:W-:-:S02]  /*2100*/  HADD2.F32 R29, -RZ, R43.H1_H1 ;  /* 0x3000002bff1d7230 */ /* 0x000fc40000004100 */
[----:B------:R-:W-:Y:S01]  /*2110*/  FFMA.FTZ R23, R20, R22, R23 ;  /* 0x0000001614177223 */ /* 0x000fe20000010017 */
[----:B------:R-:W-:Y:S01]  /*2120*/  FFMA.FTZ R25, R22, R19, R25 ;  /* 0x0000001316197223 */ /* 0x000fe20000010019 */
[C---:B------:R-:W-:Y:S01]  /*2130*/  FADD.FTZ R22, -R12.reuse, R27 ;  /* 0x0000001b0c167221 */ /* 0x040fe20000010100 */
[----:B------:R-:W-:Y:S01]  /*2140*/  FADD.FTZ R28, R19, R28 ;  /* 0x0000001c131c7221 */ /* 0x000fe20000010000 */
[--C-:B------:R-:W-:Y:S02]  /*2150*/  HADD2.F32 R19, -RZ, R42.reuse.H0_H0 ;  /* 0x2000002aff137230 */ /* 0x100fe40000004100 */
[----:B------:R-:W-:Y:S01]  /*2160*/  FADD.FTZ R24, -R12, R29 ;  /* 0x0000001d0c187221 */ /* 0x000fe20000010100 */
[----:B------:R-:W-:Y:S01]  /*2170*/  FMUL.FTZ R22, R22, R63 ;  /* 0x0000003f16167220 */ /* 0x000fe20000410000 */
[----:B------:R-:W-:Y:S01]  /*2180*/  FADD.FTZ R21, R21, R20 ;  /* 0x0000001415157221 */ /* 0x000fe20000010000 */
[----:B------:R-:W-:Y:S02]  /*2190*/  HADD2.F32 R20, -RZ, R42.H1_H1 ;  /* 0x3000002aff147230 */ /* 0x000fe40000004100 */
[----:B------:R-:W-:Y:S01]  /*21a0*/  FADD.FTZ R26, R13, R19 ;  /* 0x000000130d1a7221 */ /* 0x000fe20000010000 */
[----:B------:R-:W-:Y:S01]  /*21b0*/  FFMA.FTZ R27, R19, R22, R18 ;  /* 0x00000016131b7223 */ /* 0x000fe20000010012 */
[----:B------:R-:W-:-:S02]  /*21c0*/  HADD2.F32 R29, -RZ, R41.H0_H0 ;  /* 0x20000029ff1d7230 */ /* 0x000fc40000004100 */
[----:B------:R-:W-:Y:S01]  /*21d0*/  FMUL.FTZ R19, R16, R19 ;  /* 0x0000001310137220 */ /* 0x000fe20000410000 */
[----:B------:R-:W-:Y:S01]  /*21e0*/  FMUL.FTZ R24, R24, R63 ;  /* 0x0000003f18187220 */ /* 0x000fe20000410000 */
[----:B------:R-:W-:Y:S01]  /*21f0*/  FADD.FTZ R13, R21, R20 ;  /* 0x00000014150d7221 */ /* 0x000fe20000010000 */
[----:B------:R-:W-:Y:S01]  /*2200*/  FMUL.FTZ R21, R17, R20 ;  /* 0x0000001411157220 */ /* 0x000fe20000410000 */
[----:B------:R-:W-:Y:S01]  /*2210*/  FFMA.FTZ R25, R22, R19, R25 ;  /* 0x0000001316197223 */ /* 0x000fe20000010019 */
[----:B------:R-:W-:Y:S01]  /*2220*/  FADD.FTZ R22, -R12, R29 ;  /* 0x0000001d0c167221 */ /* 0x000fe20000010100 */
[----:B------:R-:W-:Y:S01]  /*2230*/  FFMA.FTZ R18, R20, R24, R23 ;  /* 0x0000001814127223 */ /* 0x000fe20000010017 */
[----:B------:R-:W-:Y:S01]  /*2240*/  FADD.FTZ R28, R28, R19 ;  /* 0x000000131c1c7221 */ /* 0x000fe20000010000 */
[----:B------:R-:W-:Y:S02]  /*2250*/  HADD2.F32 R20, -RZ, R40.H0_H0 ;  /* 0x20000028ff147230 */ /* 0x000fe40000004100 */
[----:B------:R-:W-:Y:S01]  /*2260*/  FMUL.FTZ R22, R22, R63 ;  /* 0x0000003f16167220 */ /* 0x000fe20000410000 */
[----:B------:R-:W-:-:S02]  /*2270*/  HADD2.F32 R19, -RZ, R41.H1_H1 ;  /* 0x30000029ff137230 */ /* 0x000fc40000004100 */
[----:B------:R-:W-:Y:S01]  /*2280*/  FADD.FTZ R28, R21, R28 ;  /* 0x0000001c151c7221 */ /* 0x000fe20000010000 */
[----:B------:R-:W-:Y:S01]  /*2290*/  FFMA.FTZ R25, R24, R21, R25 ;  /* 0x0000001518197223 */ /* 0x000fe20000010019 */
[----:B------:R-:W-:Y:S01]  /*22a0*/  FMUL.FTZ R21, R16, R20 ;  /* 0x0000001410157220 */ /* 0x000fe20000410000 */
[----:B------:R-:W-:Y:S02]  /*22b0*/  HADD2.F32 R23, -RZ, R39.H0_H0 ;  /* 0x20000027ff177230 */ /* 0x000fe40000004100 */
[----:B------:R-:W-:Y:S01]  /*22c0*/  FADD.FTZ R26, R26, R20 ;  /* 0x000000141a1a7221 */ /* 0x000fe20000010000 */
[----:B------:R-:W-:Y:S01]  /*22d0*/  FFMA.FTZ R27, R20, R22, R27 ;  /* 0x00000016141b7223 */ /* 0x000fe2000001001b */
[----:B------:R-:W-:Y:S01]  /*22e0*/  FADD.FTZ R20, -R12, R19 ;  /* 0x000000130c147221 */ /* 0x000fe20000010100 */
[----:B------:R-:W-:Y:S01]  /*22f0*/  FFMA.FTZ R25, R22, R21, R25 ;  /* 0x0000001516197223 */ /* 0x000fe20000010019 */
[----:B------:R-:W-:Y:S02]  /*2300*/  HADD2.F32 R19, -RZ, R40.H1_H1 ;  /* 0x30000028ff137230 */ /* 0x000fe40000004100 */
[----:B------:R-:W-:Y:S01]  /*2310*/  FADD.FTZ R22, -R12, R23 ;  /* 0x000000170c167221 */ /* 0x000fe20000010100 */
[----:B------:R-:W-:Y:S01]  /*2320*/  FMUL.FTZ R20, R20, R63 ;  /* 0x0000003f14147220 */ /* 0x000fe20000410000 */
[----:B------:R-:W-:Y:S01]  /*2330*/  FADD.FTZ R28, R28, R21 ;  /* 0x000000151c1c7221 */ /* 0x000fe20000010000 */
[----:B------:R-:W-:-:S02]  /*2340*/  HADD2.F32 R24, -RZ, R38.H0_H0 ;  /* 0x20000026ff187230 */ /* 0x000fc40000004100 */
[----:B------:R-:W-:Y:S01]  /*2350*/  FMUL.FTZ R30, R22, R63 ;  /* 0x0000003f161e7220 */ /* 0x000fe20000410000 */
[----:B------:R-:W-:Y:S01]  /*2360*/  FADD.FTZ R21, R13, R19 ;  /* 0x000000130d157221 */ /* 0x000fe20000010000 */
[----:B------:R-:W-:Y:S01]  /*2370*/  FFMA.FTZ R22, R19, R20, R18 ;  /* 0x0000001413167223 */ /* 0x000fe20000010012 */
[----:B------:R-:W-:Y:S01]  /*2380*/  FMUL.FTZ R19, R17, R19 ;  /* 0x0000001311137220 */ /* 0x000fe20000410000 */
[----:B------:R-:W-:Y:S02]  /*2390*/  HADD2.F32 R23, -RZ, R39.H1_H1 ;  /* 0x30000027ff177230 */ /* 0x000fe40000004100 */
[----:B------:R-:W-:Y:S01]  /*23a0*/  FFMA.FTZ R18, R24, R30, R27 ;  /* 0x0000001e18127223 */ /* 0x000fe2000001001b */
[----:B------:R-:W-:Y:S01]  /*23b0*/  FMUL.FTZ R27, R16, R24 ;  /* 0x00000018101b7220 */ /* 0x000fe20000410000 */
[----:B------:R-:W-:Y:S01]  /*23c0*/  FADD.FTZ R28, R19, R28 ;  /* 0x0000001c131c7221 */ /* 0x000fe20000010000 */
[----:B------:R-:W-:Y:S01]  /*23d0*/  FFMA.FTZ R25, R20, R19, R25 ;  /* 0x0000001314197223 */ /* 0x000fe20000010019 */
[----:B------:R-:W-:-:S02]  /*23e0*/  HADD2.F32 R19, -RZ, R38.H1_H1 ;  /* 0x30000026ff137230 */ /* 0x000fc40000004100 */
[----:B------:R-:W-:Y:S01]  /*23f0*/  FADD.FTZ R20, -R12, R23 ;  /* 0x000000170c147221 */ /* 0x000fe20000010100 */
[----:B------:R-:W-:Y:S01]  /*2400*/  FADD.FTZ R28, R28, R27 ;  /* 0x0000001b1c1c7221 */ /* 0x000fe20000010000 */
[----:B------:R-:W-:Y:S01]  /*2410*/  FFMA.FTZ R25, R30, R27, R25 ;  /* 0x0000001b1e197223 */ /* 0x000fe20000010019 */
[--C-:B------:R-:W-:Y:S02]  /*2420*/  HADD2.F32 R27, -RZ, R37.reuse.H0_H0 ;  /* 0x20000025ff1b7230 */ /* 0x100fe40000004100 */
[----:B------:R-:W-:Y:S01]  /*2430*/  FMUL.FTZ R20, R20, R63 ;  /* 0x0000003f14147220 */ /* 0x000fe20000410000 */
[----:B------:R-:W-:Y:S01]  /*2440*/  FMUL.FTZ R23, R17, R19 ;  /* 0x0000001311177220 */ /* 0x000fe20000410000 */
[----:B------:R-:W-:Y:S01]  /*2450*/  FADD.FTZ R21, R21, R19 ;  /* 0x0000001315157221 */ /* 0x000fe20000010000 */
[----:B------:R-:W-:Y:S01]  /*2460*/  FADD.FTZ R13, R26, R24 ;  /* 0x000000181a0d7221 */ /* 0x000fe20000010000 */
[----:B------:R-:W-:Y:S01]  /*2470*/  FFMA.FTZ R22, R19, R20, R22 ;  /* 0x0000001413167223 */ /* 0x000fe20000010016 */
[----:B------:R-:W-:Y:S01]  /*2480*/  FFMA.FTZ R25, R20, R23, R25 ;  /* 0x0000001714197223 */ /* 0x000fe20000010019 */
[----:B------:R-:W-:-:S02]  /*2490*/  HADD2.F32 R19, -RZ, R37.H1_H1 ;  /* 0x30000025ff137230 */ /* 0x000fc40000004100 */
[----:B------:R-:W-:Y:S01]  /*24a0*/  FADD.FTZ R20, -R12, R27 ;  /* 0x0000001b0c147221 */ /* 0x000fe20000010100 */
[----:B------:R-:W-:Y:S01]  /*24b0*/  FADD.FTZ R28, R23, R28 ;  /* 0x0000001c171c7221 */ /* 0x000fe20000010000 */
[--C-:B------:R-:W-:Y:S02]  /*24c0*/  HADD2.F32 R23, -RZ, R36.reuse.H0_H0 ;  /* 0x20000024ff177230 */ /* 0x100fe40000004100 */
[-C--:B------:R-:W-:Y:S01]  /*24d0*/  FMUL.FTZ R20, R20, R63.reuse ;  /* 0x0000003f14147220 */ /* 0x080fe20000410000 */
[----:B------:R-:W-:Y:S01]  /*24e0*/  FADD.FTZ R24, -R12, R19 ;  /* 0x000000130c187221 */ /* 0x000fe20000010100 */
[----:B------:R-:W-:Y:S02]  /*24f0*/  HADD2.F32 R19, -RZ, R36.H1_H1 ;  /* 0x30000024ff137230 */ /* 0x000fe40000004100 */
[----:B------:R-:W-:Y:S01]  /*2500*/  FADD.FTZ R26, R13, R23 ;  /* 0x000000170d1a7221 */ /* 0x000fe20000010000 */
[----:B------:R-:W-:Y:S01]  /*2510*/  FFMA.FTZ R27, R23, R20, R18 ;  /* 0x00000014171b7223 */ /* 0x000fe20000010012 */
[----:B------:R-:W-:Y:S01]  /*2520*/  FMUL.FTZ R24, R24, R63 ;  /* 0x0000003f18187220 */ /* 0x000fe20000410000 */
[----:B------:R-:W-:Y:S01]  /*2530*/  FMUL.FTZ R23, R16, R23 ;  /* 0x0000001710177220 */ /* 0x000fe20000410000 */
[----:B------:R-:W-:-:S02]  /*2540*/  HADD2.F32 R29, -RZ, R3.H0_H0 ;  /* 0x20000003ff1d7230 */ /* 0x000fc40000004100 */
[----:B------:R-:W-:Y:S01]  /*2550*/  FADD.FTZ R18, R21, R19 ;  /* 0x0000001315127221 */ /* 0x000fe20000010000 */
[----:B------:R-:W-:Y:S01]  /*2560*/  FFMA.FTZ R13, R19, R24, R22 ;  /* 0x00000018130d7223 */ /* 0x000fe20000010016 */
[----:B------:R-:W-:Y:S01]  /*2570*/  FFMA.FTZ R25, R20, R23, R25 ;  /* 0x0000001714197223 */ /* 0x000fe20000010019 */
[----:B------:R-:W-:Y:S01]  /*2580*/  FMUL.FTZ R19, R17, R19 ;  /* 0x0000001311137220 */ /* 0x000fe20000410000 */
[----:B------:R-:W-:Y:S01]  /*2590*/  FADD.FTZ R28, R28, R23 ;  /* 0x000000171c1c7221 */ /* 0x000fe20000010000 */
[----:B------:R-:W-:Y:S02]  /*25a0*/  HADD2.F32 R20, -RZ, R4.H0_H0 ;  /* 0x20000004ff147230 */ /* 0x000fe40000004100 */
[----:B------:R-:W-:Y:S01]  /*25b0*/  FADD.FTZ R22, -R12, R29 ;  /* 0x0000001d0c167221 */ /* 0x000fe20000010100 */
[----:B------:R-:W-:Y:S01]  /*25c0*/  FFMA.FTZ R25, R24, R19, R25 ;  /* 0x0000001318197223 */ /* 0x000fe20000010019 */
[----:B------:R-:W-:Y:S01]  /*25d0*/  FADD.FTZ R28, R19, R28 ;  /* 0x0000001c131c7221 */ /* 0x000fe20000010000 */
[----:B------:R-:W-:-:S02]  /*25e0*/  HADD2.F32 R19, -RZ, R3.H1_H1 ;  /* 0x30000003ff137230 */ /* 0x000fc40000004100 */
[----:B------:R-:W-:Y:S01]  /*25f0*/  FMUL.FTZ R22, R22, R63 ;  /* 0x0000003f16167220 */ /* 0x000fe20000410000 */
[----:B------:R-:W-:Y:S01]  /*2600*/  FMUL.FTZ R21, R16, R20 ;  /* 0x0000001410157220 */ /* 0x000fe20000410000 */
[----:B------:R-:W-:Y:S02]  /*2610*/  HADD2.F32 R23, -RZ, R5.H0_H0 ;  /* 0x20000005ff177230 */ /* 0x000fe40000004100 */
[----:B------:R-:W-:Y:S01]  /*2620*/  FADD.FTZ R26, R26, R20 ;  /* 0x000000141a1a7221 */ /* 0x000fe20000010000 */
[----:B------:R-:W-:Y:S01]  /*2630*/  FFMA.FTZ R27, R20, R22, R27 ;  /* 0x00000016141b7223 */ /* 0x000fe2000001001b */
[----:B------:R-:W-:Y:S01]  /*2640*/  FFMA.FTZ R25, R22, R21, R25 ;  /* 0x0000001516197223 */ /* 0x000fe20000010019 */
[C---:B------:R-:W-:Y:S01]  /*2650*/  FADD.FTZ R22, -R12.reuse, R19 ;  /* 0x000000130c167221 */ /* 0x040fe20000010100 */
[----:B------:R-:W-:Y:S02]  /*2660*/  HADD2.F32 R20, -RZ, R4.H1_H1 ;  /* 0x30000004ff147230 */ /* 0x000fe40000004100 */
[----:B------:R-:W-:Y:S01]  /*2670*/  FADD.FTZ R30, -R12, R23 ;  /* 0x000000170c1e7221 */ /* 0x000fe20000010100 */
[----:B------:R-:W-:-:S02]  /*2680*/  HADD2.F32 R24, -RZ, R6.H0_H0 ;  /* 0x20000006ff187230 */ /* 0x000fc40000004100 */
[-C--:B------:R-:W-:Y:S01]  /*2690*/  FMUL.FTZ R22, R22, R63.reuse ;  /* 0x0000003f16167220 */ /* 0x080fe20000410000 */
[----:B------:R-:W-:Y:S01]  /*26a0*/  FADD.FTZ R28, R28, R21 ;  /* 0x000000151c1c7221 */ /* 0x000fe20000010000 */
[----:B------:R-:W-:Y:S01]  /*26b0*/  FMUL.FTZ R30, R30, R63 ;  /* 0x0000003f1e1e7220 */ /* 0x000fe20000410000 */
[----:B------:R-:W-:Y:S02]  /*26c0*/  HADD2.F32 R29, -RZ, R5.H1_H1 ;  /* 0x30000005ff1d7230 */ /* 0x000fe40000004100 */
[----:B------:R-:W-:Y:S01]  /*26d0*/  FMUL.FTZ R23, R17, R20 ;  /* 0x0000001411177220 */ /* 0x000fe20000410000 */
[----:B------:R-:W-:Y:S01]  /*26e0*/  FADD.FTZ R19, R18, R20 ;  /* 0x0000001412137221 */ /* 0x000fe20000010000 */
[----:B------:R-:W-:Y:S01]  /*26f0*/  FFMA.FTZ R21, R20, R22, R13 ;  /* 0x0000001614157223 */ /* 0x000fe2000001000d */
        /* <DEDUP_REMOVED lines=11> */
[----:B------:R-:W-:Y:S02]  /*27b0*/  HADD2.F32 R29, -RZ, R7.H1_H1 ;  /* 0x30000007ff1d7230 */ /* 0x000fe40000004100 */
[----:B------:R-:W-:Y:S01]  /*27c0*/  FADD.FTZ R13, R26, R24 ;  /* 0x000000181a0d7221 */ /* 0x000fe20000010000 */
[----:B------:R-:W-:Y:S01]  /*27d0*/  FFMA.FTZ R21, R20, R22, R21 ;  /* 0x0000001614157223 */ /* 0x000fe20000010015 */
[----:B------:R-:W-:Y:S01]  /*27e0*/  FFMA.FTZ R25, R22, R23, R25 ;  /* 0x0000001716197223 */ /* 0x000fe20000010019 */
[----:B------:R-:W-:Y:S01]  /*27f0*/  FADD.FTZ R22, -R12, R27 ;  /* 0x0000001b0c167221 */ /* 0x000fe20000010100 */
[----:B------:R-:W-:Y:S01]  /*2800*/  FADD.FTZ R28, R23, R28 ;  /* 0x0000001c171c7221 */ /* 0x000fe20000010000 */
[----:B------:R-:W-:-:S02]  /*2810*/  HADD2.F32 R23, -RZ, R8.H0_H0 ;  /* 0x20000008ff177230 */ /* 0x000fc40000004100 */
[----:B------:R-:W-:Y:S01]  /*2820*/  FADD.FTZ R19, R19, R20 ;  /* 0x0000001413137221 */ /* 0x000fe20000010000 */
[----:B------:R-:W-:Y:S01]  /*2830*/  FMUL.FTZ R22, R22, R63 ;  /* 0x0000003f16167220 */ /* 0x000fe20000410000 */
[----:B------:R-:W-:Y:S01]  /*2840*/  FADD.FTZ R24, -R12, R29 ;  /* 0x0000001d0c187221 */ /* 0x000fe20000010100 */
[----:B------:R-:W-:Y:S02]  /*2850*/  HADD2.F32 R20, -RZ, R8.H1_H1 ;  /* 0x30000008ff147230 */ /* 0x000fe40000004100 */
[----:B------:R-:W-:Y:S01]  /*2860*/  FADD.FTZ R26, R13, R23 ;  /* 0x000000170d1a7221 */ /* 0x000fe20000010000 */
[----:B------:R-:W-:Y:S01]  /*2870*/  FFMA.FTZ R27, R23, R22, R18 ;  /* 0x00000016171b7223 */ /* 0x000fe20000010012 */
[----:B------:R-:W-:Y:S02]  /*2880*/  HADD2.F32 R29, -RZ, R9.H0_H0 ;  /* 0x20000009ff1d7230 */ /* 0x000fe40000004100 */
[----:B------:R-:W-:Y:S01]  /*2890*/  FMUL.FTZ R23, R16, R23 ;  /* 0x0000001710177220 */ /* 0x000fe20000410000 */
[----:B------:R-:W-:Y:S01]  /*28a0*/  FMUL.FTZ R24, R24, R63 ;  /* 0x0000003f18187220 */ /* 0x000fe20000410000 */
[----:B------:R-:W-:Y:S01]  /*28b0*/  FADD.FTZ R13, R19, R20 ;  /* 0x00000014130d7221 */ /* 0x000fe20000010000 */
[----:B------:R-:W-:Y:S01]  /*28c0*/  FMUL.FTZ R19, R17, R20 ;  /* 0x0000001411137220 */ /* 0x000fe20000410000 */
[----:B------:R-:W-:Y:S01]  /*28d0*/  FADD.FTZ R28, R28, R23 ;  /* 0x000000171c1c7221 */ /* 0x000fe20000010000 */
[----:B------:R-:W-:Y:S01]  /*28e0*/  FFMA.FTZ R25, R22, R23, R25 ;  /* 0x0000001716197223 */ /* 0x000fe20000010019 */
[----:B------:R-:W-:Y:S01]  /*28f0*/  FADD.FTZ R22, -R12, R29 ;  /* 0x0000001d0c167221 */ /* 0x000fe20000010100 */
[----:B------:R-:W-:Y:S01]  /*2900*/  FFMA.FTZ R18, R20, R24, R21 ;  /* 0x0000001814127223 */ /* 0x000fe20000010015 */
[----:B------:R-:W-:-:S02]  /*2910*/  HADD2.F32 R20, -RZ, R10.H0_H0 ;  /* 0x2000000aff147230 */ /* 0x000fc40000004100 */
[----:B------:R-:W-:Y:S01]  /*2920*/  FADD.FTZ R28, R19, R28 ;  /* 0x0000001c131c7221 */ /* 0x000fe20000010000 */
[----:B------:R-:W-:Y:S01]  /*2930*/  FFMA.FTZ R25, R24, R19, R25 ;  /* 0x0000001318197223 */ /* 0x000fe20000010019 */
[----:B------:R-:W-:Y:S01]  /*2940*/  FMUL.FTZ R22, R22, R63 ;  /* 0x0000003f16167220 */ /* 0x000fe20000410000 */
[----:B------:R-:W-:Y:S02]  /*2950*/  HADD2.F32 R19, -RZ, R9.H1_H1 ;  /* 0x30000009ff137230 */ /* 0x000fe40000004100 */
[----:B------:R-:W-:Y:S01]  /*2960*/  FMUL.FTZ R21, R16, R20 ;  /* 0x0000001410157220 */ /* 0x000fe20000410000 */
[----:B------:R-:W-:Y:S02]  /*2970*/  HADD2.F32 R23, -RZ, R11.H0_H0 ;  /* 0x2000000bff177230 */ /* 0x000fe40000004100 */
[----:B------:R-:W-:Y:S01]  /*2980*/  FADD.FTZ R26, R26, R20 ;  /* 0x000000141a1a7221 */ /* 0x000fe20000010000 */
[----:B------:R-:W-:Y:S01]  /*2990*/  FFMA.FTZ R27, R20, R22, R27 ;  /* 0x00000016141b7223 */ /* 0x000fe2000001001b */
[----:B------:R-:W-:Y:S01]  /*29a0*/  FADD.FTZ R20, -R12, R19 ;  /* 0x000000130c147221 */ /* 0x000fe20000010100 */
[----:B------:R-:W-:Y:S01]  /*29b0*/  FFMA.FTZ R25, R22, R21, R25 ;  /* 0x0000001516197223 */ /* 0x000fe20000010019 */
[----:B------:R-:W-:-:S02]  /*29c0*/  HADD2.F32 R19, -RZ, R10.H1_H1 ;  /* 0x3000000aff137230 */ /* 0x000fc40000004100 */
[----:B------:R-:W-:Y:S01]  /*29d0*/  FADD.FTZ R22, -R12, R23 ;  /* 0x000000170c167221 */ /* 0x000fe20000010100 */
[-C--:B------:R-:W-:Y:S01]  /*29e0*/  FMUL.FTZ R20, R20, R63.reuse ;  /* 0x0000003f14147220 */ /* 0x080fe20000410000 */
[--C-:B------:R-:W-:Y:S02]  /*29f0*/  HADD2.F32 R24, -RZ, R58.reuse.H0_H0 ;  /* 0x2000003aff187230 */ /* 0x100fe40000004100 */
[----:B------:R-:W-:Y:S01]  /*2a00*/  FADD.FTZ R28, R28, R21 ;  /* 0x000000151c1c7221 */ /* 0x000fe20000010000 */
[----:B------:R-:W-:Y:S01]  /*2a10*/  FMUL.FTZ R30, R22, R63 ;  /* 0x0000003f161e7220 */ /* 0x000fe20000410000 */
[----:B------:R-:W-:Y:S02]  /*2a20*/  HADD2.F32 R23, -RZ, R11.H1_H1 ;  /* 0x3000000bff177230 */ /* 0x000fe40000004100 */
[----:B------:R-:W-:Y:S01]  /*2a30*/  FADD.FTZ R21, R13, R19 ;  /* 0x000000130d157221 */ /* 0x000fe20000010000 */
[----:B------:R-:W-:Y:S01]  /*2a40*/  FFMA.FTZ R22, R19, R20, R18 ;  /* 0x0000001413167223 */ /* 0x000fe20000010012 */
[----:B------:R-:W-:Y:S01]  /*2a50*/  FMUL.FTZ R19, R17, R19 ;  /* 0x0000001311137220 */ /* 0x000fe20000410000 */
[----:B------:R-:W-:Y:S01]  /*2a60*/  FFMA.FTZ R13, R24, R30, R27 ;  /* 0x0000001e180d7223 */ /* 0x000fe2000001001b */
[----:B------:R-:W-:Y:S01]  /*2a70*/  FADD.FTZ R18, R26, R24 ;  /* 0x000000181a127221 */ /* 0x000fe20000010000 */
[----:B------:R-:W-:Y:S01]  /*2a80*/  FMUL.FTZ R27, R16, R24 ;  /* 0x00000018101b7220 */ /* 0x000fe20000410000 */
[----:B------:R-:W-:Y:S01]  /*2a90*/  FADD.FTZ R24, -R12, R23 ;  /* 0x000000170c187221 */ /* 0x000fe20000010100 */
[----:B------:R-:W-:Y:S01]  /*2aa0*/  FADD.FTZ R28, R19, R28 ;  /* 0x0000001c131c7221 */ /* 0x000fe20000010000 */
[----:B------:R-:W-:Y:S01]  /*2ab0*/  FFMA.FTZ R25, R20, R19, R25 ;  /* 0x0000001314197223 */ /* 0x000fe20000010019 */
[----:B------:R-:W-:-:S02]  /*2ac0*/  HADD2.F32 R23, -RZ, R58.H1_H1 ;  /* 0x3000003aff177230 */ /* 0x000fc40000004100 */
[----:B------:R-:W-:Y:S01]  /*2ad0*/  FMUL.FTZ R24, R24, R63 ;  /* 0x0000003f18187220 */ /* 0x000fe20000410000 */
[----:B------:R-:W-:Y:S01]  /*2ae0*/  FADD.FTZ R28, R28, R27 ;  /* 0x0000001b1c1c7221 */ /* 0x000fe20000010000 */
[----:B------:R-:W-:Y:S01]  /*2af0*/  FFMA.FTZ R25, R30, R27, R25 ;  /* 0x0000001b1e197223 */ /* 0x000fe20000010019 */
[--C-:B------:R-:W-:Y:S02]  /*2b00*/  HADD2.F32 R27, -RZ, R59.reuse.H0_H0 ;  /* 0x2000003bff1b7230 */ /* 0x100fe40000004100 */
[----:B------:R-:W-:Y:S01]  /*2b10*/  FADD.FTZ R19, R21, R23 ;  /* 0x0000001715137221 */ /* 0x000fe20000010000 */
[----:B------:R-:W-:Y:S01]  /*2b20*/  FFMA.FTZ R21, R23, R24, R22 ;  /* 0x0000001817157223 */ /* 0x000fe20000010016 */
[----:B------:R-:W-:Y:S01]  /*2b30*/  FMUL.FTZ R23, R17, R23 ;  /* 0x0000001711177220 */ /* 0x000fe20000410000 */
        /* <DEDUP_REMOVED lines=9> */
[----:B------:R-:W-:Y:S02]  /*2bd0*/  HADD2.F32 R27, -RZ, R62.H0_H0 ;  /* 0x2000003eff1b7230 */ /* 0x000fe40000004100 */
[----:B------:R-:W-:Y:S01]  /*2be0*/  FFMA.FTZ R13, R22, R26, R13 ;  /* 0x0000001a160d7223 */ /* 0x000fe2000001000d */
[----:B------:R-:W-:Y:S01]  /*2bf0*/  FADD.FTZ R28, R28, R23 ;  /* 0x000000171c1c7221 */ /* 0x000fe20000010000 */
[----:B------:R-:W-:Y:S01]  /*2c00*/  FFMA.FTZ R25, R26, R23, R25 ;  /* 0x000000171a197223 */ /* 0x000fe20000010019 */
[----:B------:R-:W-:Y:S01]  /*2c10*/  FMUL.FTZ R24, R24, R63 ;  /* 0x0000003f18187220 */ /* 0x000fe20000410000 */
[----:B------:R-:W-:Y:S01]  /*2c20*/  FMUL.FTZ R23, R17, R20 ;  /* 0x0000001411177220 */ /* 0x000fe20000410000 */
[----:B------:R-:W-:-:S02]  /*2c30*/  HADD2.F32 R26, -RZ, R61.H0_H0 ;  /* 0x2000003dff1a7230 */ /* 0x000fc40000004100 */
[----:B------:R-:W-:Y:S01]  /*2c40*/  FADD.FTZ R18, R18, R22 ;  /* 0x0000001612127221 */ /* 0x000fe20000010000 */
[----:B------:R-:W-:Y:S01]  /*2c50*/  FADD.FTZ R22, -R12, R27 ;  /* 0x0000001b0c167221 */ /* 0x000fe20000010100 */
[----:B------:R-:W-:Y:S01]  /*2c60*/  FADD.FTZ R28, R23, R28 ;  /* 0x0000001c171c7221 */ /* 0x000fe20000010000 */
[----:B------:R-:W-:Y:S01]  /*2c70*/  FFMA.FTZ R25, R24, R23, R25 ;  /* 0x0000001718197223 */ /* 0x000fe20000010019 */
[----:B------:R-:W-:Y:S02]  /*2c80*/  HADD2.F32 R23, -RZ, R62.H1_H1 ;  /* 0x3000003eff177230 */ /* 0x000fe40000004100 */
[----:B------:R-:W-:Y:S01]  /*2c90*/  FFMA.FTZ R21, R20, R24, R21 ;  /* 0x0000001814157223 */ /* 0x000fe20000010015 */
[----:B------:R-:W-:Y:S02]  /*2ca0*/  HADD2.F32 R24, -RZ, R61.H1_H1 ;  /* 0x3000003dff187230 */ /* 0x000fe40000004100 */
        /* <DEDUP_REMOVED lines=15> */
.L_x_717:
[--C-:B0----5:R-:W-:Y:S02]  /*2da0*/  HADD2.F32 R13, -RZ, R53.reuse.H0_H0 ;  /* 0x20000035ff0d7230 */ /* 0x121fe40000004100 */
[----:B------:R-:W-:Y:S02]  /*2db0*/  HADD2.F32 R19, -RZ, R53.H1_H1 ;  /* 0x30000035ff137230 */ /* 0x000fe40000004100 */
[--C-:B------:R-:W-:Y:S02]  /*2dc0*/  HADD2.F32 R25, -RZ, R51.reuse.H0_H0 ;  /* 0x20000033ff197230 */ /* 0x100fe40000004100 */
[----:B------:R-:W-:Y:S01]  /*2dd0*/  FADD.FTZ R18, -R12, R13 ;  /* 0x0000000d0c127221 */ /* 0x000fe20000010100 */
[----:B------:R-:W-:Y:S02]  /*2de0*/  HADD2.F32 R29, -RZ, R51.H1_H1 ;  /* 0x30000033ff1d7230 */ /* 0x000fe40000004100 */
[----:B------:R-:W-:Y:S02]  /*2df0*/  HADD2.F32 R31, -RZ, R49.H1_H1 ;  /* 0x30000031ff1f7230 */ /* 0x000fe40000004100 */
[----:B-1----:R-:W-:Y:S01]  /*2e00*/  FMUL.FTZ R13, R18, R63 ;  /* 0x0000003f120d7220 */ /* 0x002fe20000410000 */
[C---:B------:R-:W-:Y:S01]  /*2e10*/  FADD.FTZ R18, -R12.reuse, R19 ;  /* 0x000000130c127221 */ /* 0x040fe20000010100 */
[----:B------:R-:W-:Y:S01]  /*2e20*/  FADD.FTZ R26, -R12, R25 ;  /* 0x000000190c1a7221 */ /* 0x000fe20000010100 */
[----:B------:R-:W-:-:S02]  /*2e30*/  HADD2.F32 R25, -RZ, R52.H0_H0 ;  /* 0x20000034ff197230 */ /* 0x000fc40000004100 */
[----:B------:R-:W-:Y:S01]  /*2e40*/  FFMA.FTZ R19, R16, R13, R14 ;  /* 0x0000000d10137223 */ /* 0x000fe2000001000e */
[-C--:B------:R-:W-:Y:S01]  /*2e50*/  FMUL.FTZ R18, R18, R63.reuse ;  /* 0x0000003f12127220 */ /* 0x080fe20000410000 */
[----:B------:R-:W-:Y:S02]  /*2e60*/  FMUL.FTZ R27, R26, R63 ;  /* 0x0000003f1a1b7220 */ /* 0x000fe40000410000 */
[----:B------:R-:W-:Y:S01]  /*2e70*/  FMUL.FTZ R21, R19, -1.4426950216293334961 ;  /* 0xbfb8aa3b13157820 */ /* 0x000fe20000410000 */
[----:B------:R-:W-:-:S04]  /*2e80*/  FFMA.FTZ R20, R17, R18, R15 ;  /* 0x0000001211147223 */ /* 0x000fc8000001000f */
[----:B------:R-:W-:Y:S01]  /*2e90*/  FMUL.FTZ R23, R20, -1.4426950216293334961 ;  /* 0xbfb8aa3b14177820 */ /* 0x000fe20000410000 */
[----:B------:R-:W0:Y:S05]  /*2ea0*/  MUFU.EX2 R21, R21 ;  /* 0x0000001500157308 */ /* 0x000e2a0000000800 */
[----:B------:R-:W1:Y:S01]  /*2eb0*/  MUFU.EX2 R23, R23 ;  /* 0x0000001700177308 */ /* 0x000e620000000800 */
[----:B0-----:R-:W-:Y:S01]  /*2ec0*/  FADD.FTZ R22, R21, 1 ;  /* 0x3f80000015167421 */ /* 0x001fe20000010000 */
[----:B------:R-:W-:Y:S01]  /*2ed0*/  FFMA.FTZ R21, R16, R27, R14 ;  /* 0x0000001b10157223 */ /* 0x000fe2000001000e */
[----:B-1----:R-:W-:-:S04]  /*2ee0*/  FADD.FTZ R24, R23, 1 ;  /* 0x3f80000017187421 */ /* 0x002fc80000010000 */
[----:B------:R-:W0:Y:S08]  /*2ef0*/  MUFU.RCP R22, R22 ;  /* 0x0000001600167308 */ /* 0x000e300000001000 */
[----:B------:R-:W1:Y:S01]  /*2f00*/  MUFU.RCP R24, R24 ;  /* 0x0000001800187308 */ /* 0x000e620000001000 */
[----:B0-----:R-:W-:Y:S01]  /*2f10*/  FMUL.FTZ R25, R25, R22 ;  /* 0x0000001619197220 */ /* 0x001fe20000410000 */
[----:B------:R-:W-:Y:S01]  /*2f20*/  FADD.FTZ R26, -R22, 1 ;  /* 0x3f800000161a7421 */ /* 0x000fe20000010100 */
[----:B------:R-:W-:Y:S01]  /*2f30*/  FADD.FTZ R22, -R12, R29 ;  /* 0x0000001d0c167221 */ /* 0x000fe20000010100 */
[----:B------:R-:W-:-:S02]  /*2f40*/  FMUL.FTZ R29, R21, -1.4426950216293334961 ;  /* 0xbfb8aa3b151d7820 */ /* 0x000fc40000410000 */
[----:B------:R-:W-:Y:S01]  /*2f50*/  FFMA.FTZ R28, R19, R26, 1 ;  /* 0x3f800000131c7423 */ /* 0x000fe2000001001a */
[----:B------:R-:W-:Y:S01]  /*2f60*/  FMUL.FTZ R26, R22, R63 ;  /* 0x0000003f161a7220 */ /* 0x000fe20000410000 */
[----:B------:R-:W-:Y:S02]  /*2f70*/  HADD2.F32 R19, -RZ, R49.H0_H0 ;  /* 0x20000031ff137230 */ /* 0x000fe40000004100 */
[----:B-1----:R-:W-:Y:S01]  /*2f80*/  FADD.FTZ R23, -R24, 1 ;  /* 0x3f80000018177421 */ /* 0x002fe20000010100 */
[----:B------:R-:W0:Y:S01]  /*2f90*/  MUFU.EX2 R29, R29 ;  /* 0x0000001d001d7308 */ /* 0x000e220000000800 */
[----:B------:R-:W-:Y:S02]  /*2fa0*/  FFMA.FTZ R22, R17, R26, R15 ;  /* 0x0000001a11167223 */ /* 0x000fe4000001000f */
[----:B------:R-:W-:Y:S01]  /*2fb0*/  FFMA.FTZ R20, R20, R23, 1 ;  /* 0x3f80000014147423 */ /* 0x000fe20000010017 */
[----:B------:R-:W-:Y:S02]  /*2fc0*/  HADD2.F32 R23, -RZ, R52.H1_H1 ;  /* 0x30000034ff177230 */ /* 0x000fe40000004100 */
[----:B------:R-:W-:-:S03]  /*2fd0*/  FADD.FTZ R30, -R12, R19 ;  /* 0x000000130c1e7221 */ /* 0x000fc60000010100 */
[----:B------:R-:W-:Y:S01]  /*2fe0*/  FMUL.FTZ R23, R23, R24 ;  /* 0x0000001817177220 */ /* 0x000fe20000410000 */
[----:B------:R-:W-:Y:S01]  /*2ff0*/  FMUL.FTZ R24, R25, R28 ;  /* 0x0000001c19187220 */ /* 0x000fe20000410000 */
[----:B------:R-:W-:Y:S01]  /*3000*/  FMUL.FTZ R28, R22, -1.4426950216293334961 ;  /* 0xbfb8aa3b161c7820 */ /* 0x000fe20000410000 */
[----:B------:R-:W-:Y:S01]  /*3010*/  FMUL.FTZ R19, R30, R63 ;  /* 0x0000003f1e137220 */ /* 0x000fe20000410000 */
[----:B------:R-:W-:Y:S01]  /*3020*/  FMUL.FTZ R23, R23, R20 ;  /* 0x0000001417177220 */ /* 0x000fe20000410000 */
[----:B0-----:R-:W-:Y:S01]  /*3030*/  FADD.FTZ R29, R29, 1 ;  /* 0x3f8000001d1d7421 */ /* 0x001fe20000010000 */
[----:B------:R-:W-:Y:S01]  /*3040*/  FADD.FTZ R20, -R12, R31 ;  /* 0x0000001f0c147221 */ /* 0x000fe20000010100 */
[----:B------:R-:W-:Y:S01]  /*3050*/  FFMA.FTZ R25, R16, R19, R14 ;  /* 0x0000001310197223 */ /* 0x000fe2000001000e */
[----:B------:R-:W0:Y:S02]  /*3060*/  MUFU.EX2 R28, R28 ;  /* 0x0000001c001c7308 */ /* 0x000e240000000800 */
[----:B------:R-:W-:Y:S01]  /*3070*/  FMUL.FTZ R20, R20, R63 ;  /* 0x0000003f14147220 */ /* 0x000fe20000410000 */
[----:B------:R-:W-:Y:S01]  /*3080*/  FMUL.FTZ R33, R25, -1.4426950216293334961 ;  /* 0xbfb8aa3b19217820 */ /* 0x000fe20000410000 */
[----:B------:R-:W1:Y:S08]  /*3090*/  MUFU.RCP R29, R29 ;  /* 0x0000001d001d7308 */ /* 0x000e700000001000 */
[----:B------:R-:W2:Y:S01]  /*30a0*/  MUFU.EX2 R33, R33 ;  /* 0x0000002100217308 */ /* 0x000ea20000000800 */
[----:B0-----:R-:W-:Y:S01]  /*30b0*/  FADD.FTZ R32, R28, 1 ;  /* 0x3f8000001c207421 */ /* 0x001fe20000010000 */
[----:B------:R-:W-:-:S04]  /*30c0*/  FFMA.FTZ R28, R17, R20, R15 ;  /* 0x00000014111c7223 */ /* 0x000fc8000001000f */
[----:B------:R-:W-:Y:S01]  /*30d0*/  FMUL.FTZ R35, R28, -1.4426950216293334961 ;  /* 0xbfb8aa3b1c237820 */ /* 0x000fe20000410000 */
[----:B------:R-:W0:Y:S01]  /*30e0*/  MUFU.RCP R32, R32 ;  /* 0x0000002000207308 */ /* 0x000e220000001000 */
[----:B-1----:R-:W-:Y:S01]  /*30f0*/  FADD.FTZ R30, -R29, 1 ;  /* 0x3f8000001d1e7421 */ /* 0x002fe20000010100 */
[----:B--2---:R-:W-:-:S03]  /*3100*/  FADD.FTZ R34, R33, 1 ;  /* 0x3f80000021227421 */ /* 0x004fc60000010000 */
[----:B------:R-:W-:-:S03]  /*3110*/  FFMA.FTZ R31, R21, R30, 1 ;  /* 0x3f800000151f7423 */ /* 0x000fc6000001001e */
[----:B------:R-:W1:Y:S01]  /*3120*/  MUFU.EX2 R35, R35 ;  /* 0x0000002300237308 */ /* 0x000e620000000800 */
[--C-:B------:R-:W-:Y:S02]  /*3130*/  HADD2.F32 R30, -RZ, R50.reuse.H0_H0 ;  /* 0x20000032ff1e7230 */ /* 0x100fe40000004100 */
[----:B------:R-:W-:Y:S01]  /*3140*/  HADD2.F32 R33, -RZ, R50.H1_H1 ;  /* 0x30000032ff217230 */ /* 0x000fe20000004100 */
[----:B------:R-:W2:Y:S02]  /*3150*/  MUFU.RCP R34, R34 ;  /* 0x0000002200227308 */ /* 0x000ea40000001000 */
[----:B------:R-:W-:Y:S01]  /*3160*/  FMUL.FTZ R30, R30, R29 ;  /* 0x0000001d1e1e7220 */ /* 0x000fe20000410000 */
[----:B0-----:R-:W-:Y:S01]  /*3170*/  FADD.FTZ R29, -R32, 1 ;  /* 0x3f800000201d7421 */ /* 0x001fe20000010100 */
[----:B------:R-:W-:Y:S02]  /*3180*/  FMUL.FTZ R32, R33, R32 ;  /* 0x0000002021207220 */ /* 0x000fe40000410000 */
[----:B------:R-:W-:Y:S01]  /*3190*/  FMUL.FTZ R31, R30, R31 ;  /* 0x0000001f1e1f7220 */ /* 0x000fe20000410000 */
[----:B-1----:R-:W-:Y:S01]  /*31a0*/  FADD.FTZ R21, R35, 1 ;  /* 0x3f80000023157421 */ /* 0x002fe20000010000 */
[----:B------:R-:W-:-:S04]  /*31b0*/  FFMA.FTZ R29, R22, R29, 1 ;  /* 0x3f800000161d7423 */ /* 0x000fc8000001001d */
[----:B------:R-:W-:Y:S01]  /*31c0*/  FMUL.FTZ R29, R32, R29 ;  /* 0x0000001d201d7220 */ /* 0x000fe20000410000 */
[----:B------:R-:W0:Y:S01]  /*31d0*/  MUFU.RCP R21, R21 ;  /* 0x0000001500157308 */ /* 0x000e220000001000 */
[----:B--2---:R-:W-:-:S04]  /*31e0*/  FADD.FTZ R22, -R34, 1 ;  /* 0x3f80000022167421 */ /* 0x004fc80000010100 */
[----:B------:R-:W-:Y:S01]  /*31f0*/  FFMA.FTZ R22, R25, R22, 1 ;  /* 0x3f80000019167423 */ /* 0x000fe20000010016 */
[----:B------:R-:W-:-:S05]  /*3200*/  HADD2.F32 R25, -RZ, R48.H0_H0 ;  /* 0x20000030ff197230 */ /* 0x000fca0000004100 */
[----:B------:R-:W-:Y:S01]  /*3210*/  FMUL.FTZ R25, R25, R34 ;  /* 0x0000002219197220 */ /* 0x000fe20000410000 */
[----:B------:R-:W-:-:S03]  /*3220*/  HADD2.F32 R34, -RZ, R48.H1_H1 ;  /* 0x30000030ff227230 */ /* 0x000fc60000004100 */
[----:B------:R-:W-:Y:S02]  /*3230*/  FMUL.FTZ R25, R25, R22 ;  /* 0x0000001619197220 */ /* 0x000fe40000410000 */
[----:B0-----:R-:W-:Y:S01]  /*3240*/  FMUL.FTZ R33, R34, R21 ;  /* 0x0000001522217220 */ /* 0x001fe20000410000 */
[----:B------:R-:W-:Y:S01]  /*3250*/  FADD.FTZ R35, -R21, 1 ;  /* 0x3f80000015237421 */ /* 0x000fe20000010100 */
[----:B------:R-:W-:-:S03]  /*3260*/  HADD2.F32 R21, -RZ, R47.H0_H0 ;  /* 0x2000002fff157230 */ /* 0x000fc60000004100 */
[----:B------:R-:W-:Y:S02]  /*3270*/  FFMA.FTZ R28, R28, R35, 1 ;  /* 0x3f8000001c1c7423 */ /* 0x000fe40000010023 */
[----:B------:R-:W-:Y:S02]  /*3280*/  FADD.FTZ R30, -R12, R21 ;  /* 0x000000150c1e7221 */ /* 0x000fe40000010100 */
[----:B------:R-:W-:Y:S01]  /*3290*/  FMUL.FTZ R22, R33, R28 ;  /* 0x0000001c21167220 */ /* 0x000fe20000410000 */
[-C--:B------:R-:W-:Y:S01]  /*32a0*/  FMUL.FTZ R28, R16, R24.reuse ;  /* 0x00000018101c7220 */ /* 0x080fe20000410000 */
[----:B------:R-:W-:Y:S01]  /*32b0*/  FMUL.FTZ R21, R30, R63 ;  /* 0x0000003f1e157220 */ /* 0x000fe20000410000 */
[----:B------:R-:W-:Y:S01]  /*32c0*/  FMUL.FTZ R33, R17, R23 ;  /* 0x0000001711217220 */ /* 0x000fe20000410000 */
[C---:B------:R-:W-:Y:S01]  /*32d0*/  FFMA.FTZ R30, R13.reuse, R24, RZ ;  /* 0x000000180d1e7223 */ /* 0x040fe200000100ff */
[----:B------:R-:W-:Y:S01]  /*32e0*/  FFMA.FTZ R35, R13, R28, RZ ;  /* 0x0000001c0d237223 */ /* 0x000fe200000100ff */
[----:B------:R-:W-:Y:S01]  /*32f0*/  FFMA.FTZ R34, R16, R21, R14 ;  /* 0x0000001510227223 */ /* 0x000fe2000001000e */
[----:B------:R-:W-:Y:S01]  /*3300*/  FADD.FTZ R32, RZ, R28 ;  /* 0x0000001cff207221 */ /* 0x000fe20000010000 */
[----:B------:R-:W-:Y:S01]  /*3310*/  FADD.FTZ R28, RZ, R24 ;  /* 0x00000018ff1c7221 */ /* 0x000fe20000010000 */
[----:B------:R-:W-:Y:S01]  /*3320*/  FFMA.FTZ R70, R18, R33, R35 ;  /* 0x0000002112467223 */ /* 0x000fe20000010023 */
[----:B------:R-:W-:Y:S01]  /*3330*/  FMUL.FTZ R35, R34, -1.4426950216293334961 ;  /* 0xbfb8aa3b22237820 */ /* 0x000fe20000410000 */
[-C--:B------:R-:W-:Y:S01]  /*3340*/  FFMA.FTZ R30, R27, R31.reuse, R30 ;  /* 0x0000001f1b1e7223 */ /* 0x080fe2000001001e */
[----:B------:R-:W-:Y:S01]  /*3350*/  FADD.FTZ R28, R28, R31 ;  /* 0x0000001f1c1c7221 */ /* 0x000fe20000010000 */
[----:B------:R-:W-:Y:S01]  /*3360*/  FMUL.FTZ R31, R16, R31 ;  /* 0x0000001f101f7220 */ /* 0x000fe20000410000 */
[----:B------:R-:W-:Y:S01]  /*3370*/  FADD.FTZ R32, R33, R32 ;  /* 0x0000002021207221 */ /* 0x000fe20000010000 */
[----:B------:R-:W-:Y:S01]  /*3380*/  HADD2.F32 R24, -RZ, R46.H0_H0 ;  /* 0x2000002eff187230 */ /* 0x000fe20000004100 */
[----:B------:R-:W0:Y:S01]  /*3390*/  MUFU.EX2 R35, R35 ;  /* 0x0000002300237308 */ /* 0x000e220000000800 */
[----:B------:R-:W-:Y:S01]  /*33a0*/  FFMA.FTZ R33, R27, R31, R70 ;  /* 0x0000001f1b217223 */ /* 0x000fe20000010046 */
[----:B------:R-:W-:Y:S01]  /*33b0*/  FADD.FTZ R32, R32, R31 ;  /* 0x0000001f20207221 */ /* 0x000fe20000010000 */
[----:B------:R-:W-:Y:S01]  /*33c0*/  FMUL.FTZ R70, R17, R29 ;  /* 0x0000001d11467220 */ /* 0x000fe20000410000 */
[----:B------:R-:W-:Y:S01]  /*33d0*/  FADD.FTZ R28, R28, R25 ;  /* 0x000000191c1c7221 */ /* 0x000fe20000010000 */
[----:B------:R-:W-:-:S02]  /*33e0*/  FFMA.FTZ R30, R19, R25, R30 ;  /* 0x00000019131e7223 */ /* 0x000fc4000001001e */
[----:B------:R-:W-:Y:S01]  /*33f0*/  FADD.FTZ R32, R70, R32 ;  /* 0x0000002046207221 */ /* 0x000fe20000010000 */
[----:B0-----:R-:W-:-:S06]  /*3400*/  FADD.FTZ R65, R35, 1 ;  /* 0x3f80000023417421 */ /* 0x001fcc0000010000 */
[----:B------:R-:W0:Y:S02]  /*3410*/  MUFU.RCP R65, R65 ;  /* 0x0000004100417308 */ /* 0x000e240000001000 */
[----:B0-----:R-:W-:Y:S01]  /*3420*/  FADD.FTZ R27, -R65, 1 ;  /* 0x3f800000411b7421 */ /* 0x001fe20000010100 */
[----:B------:R-:W-:-:S03]  /*3430*/  FMUL.FTZ R13, R24, R65 ;  /* 0x00000041180d7220 */ /* 0x000fc60000410000 */
[----:B------:R-:W-:Y:S01]  /*3440*/  FFMA.FTZ R34, R34, R27, 1 ;  /* 0x3f80000022227423 */ /* 0x000fe2000001001b */
[----:B------:R-:W-:-:S03]  /*3450*/  HADD2.F32 R27, -RZ, R47.H1_H1 ;  /* 0x3000002fff1b7230 */ /* 0x000fc60000004100 */
[----:B------:R-:W-:Y:S02]  /*3460*/  FMUL.FTZ R13, R13, R34 ;  /* 0x000000220d0d7220 */ /* 0x000fe40000410000 */
[----:B------:R-:W-:Y:S01]  /*3470*/  FADD.FTZ R24, -R12, R27 ;  /* 0x0000001b0c187221 */ /* 0x000fe20000010100 */
[----:B------:R-:W-:Y:S01]  /*3480*/  FFMA.FTZ R27, R18, R23, RZ ;  /* 0x00000017121b7223 */ /* 0x000fe200000100ff */
[----:B------:R-:W-:Y:S01]  /*3490*/  FADD.FTZ R18, RZ, R23 ;  /* 0x00000017ff127221 */ /* 0x000fe20000010000 */
[----:B------:R-:W-:Y:S01]  /*34a0*/  FFMA.FTZ R30, R21, R13, R30 ;  /* 0x0000000d151e7223 */ /* 0x000fe2000001001e */
[----:B------:R-:W-:Y:S01]  /*34b0*/  FMUL.FTZ R24, R24, R63 ;  /* 0x0000003f18187220 */ /* 0x000fe20000410000 */
[----:B------:R-:W-:Y:S01]  /*34c0*/  FFMA.FTZ R27, R26, R29, R27 ;  /* 0x0000001d1a1b7223 */ /* 0x000fe2000001001b */
[----:B------:R-:W-:Y:S01]  /*34d0*/  FADD.FTZ R31, R18, R29 ;  /* 0x0000001d121f7221 */ /* 0x000fe20000010000 */
[----:B------:R-:W-:Y:S02]  /*34e0*/  HADD2.F32 R18, -RZ, R46.H1_H1 ;  /* 0x3000002eff127230 */ /* 0x000fe40000004100 */
[----:B------:R-:W-:Y:S01]  /*34f0*/  FFMA.FTZ R34, R17, R24, R15 ;  /* 0x0000001811227223 */ /* 0x000fe2000001000f */
[----:B------:R-:W-:-:S02]  /*3500*/  HADD2.F32 R29, -RZ, R45.H0_H0 ;  /* 0x2000002dff1d7230 */ /* 0x000fc40000004100 */
[----:B------:R-:W-:Y:S01]  /*3510*/  FFMA.FTZ R26, R26, R70, R33 ;  /* 0x000000461a1a7223 */ /* 0x000fe20000010021 */
[----:B------:R-:W-:Y:S01]  /*3520*/  FADD.FTZ R31, R31, R22 ;  /* 0x000000161f1f7221 */ /* 0x000fe20000010000 */
        /* <DEDUP_REMOVED lines=9> */
[----:B------:R-:W-:Y:S01]  /*35c0*/  FADD.FTZ R34, -R12, R29 ;  /* 0x0000001d0c227221 */ /* 0x000fe20000010100 */
[----:B------:R-:W-:Y:S02]  /*35d0*/  FMUL.FTZ R29, R16, R25 ;  /* 0x00000019101d7220 */ /* 0x000fe40000410000 */
[----:B------:R-:W-:Y:S01]  /*35e0*/  FMUL.FTZ R18, R18, R23 ;  /* 0x0000001712127220 */ /* 0x000fe20000410000 */
[----:B------:R-:W-:Y:S01]  /*35f0*/  FMUL.FTZ R23, R34, R63 ;  /* 0x0000003f22177220 */ /* 0x000fe20000410000 */
[----:B------:R-:W-:Y:S01]  /*3600*/  FFMA.FTZ R25, R19, R29, R26 ;  /* 0x0000001d13197223 */ /* 0x000fe2000001001a */
[----:B------:R-:W-:Y:S02]  /*3610*/  HADD2.F32 R26, -RZ, R44.H0_H0 ;  /* 0x2000002cff1a7230 */ /* 0x000fe40000004100 */
[----:B------:R-:W-:Y:S01]  /*3620*/  FADD.FTZ R32, R32, R29 ;  /* 0x0000001d20207221 */ /* 0x000fe20000010000 */
[----:B------:R-:W-:Y:S01]  /*3630*/  FFMA.FTZ R33, R16, R23, R14 ;  /* 0x0000001710217223 */ /* 0x000fe2000001000e */
[----:B------:R-:W-:Y:S01]  /*3640*/  FFMA.FTZ R27, R24, R18, R27 ;  /* 0x00000012181b7223 */ /* 0x000fe2000001001b */
[----:B------:R-:W-:-:S02]  /*3650*/  FADD.FTZ R31, R31, R18 ;  /* 0x000000121f1f7221 */ /* 0x000fc40000010000 */
[----:B------:R-:W-:-:S06]  /*3660*/  FMUL.FTZ R34, R33, -1.4426950216293334961 ;  /* 0xbfb8aa3b21227820 */ /* 0x000fcc0000410000 */
[----:B------:R-:W0:Y:S02]  /*3670*/  MUFU.EX2 R34, R34 ;  /* 0x0000002200227308 */ /* 0x000e240000000800 */
[----:B0-----:R-:W-:-:S06]  /*3680*/  FADD.FTZ R35, R34, 1 ;  /* 0x3f80000022237421 */ /* 0x001fcc0000010000 */
[----:B------:R-:W0:Y:S02]  /*3690*/  MUFU.RCP R35, R35 ;  /* 0x0000002300237308 */ /* 0x000e240000001000 */
[----:B0-----:R-:W-:Y:S01]  /*36a0*/  FMUL.FTZ R19, R26, R35 ;  /* 0x000000231a137220 */ /* 0x001fe20000410000 */
[----:B------:R-:W-:-:S04]  /*36b0*/  FADD.FTZ R26, -R35, 1 ;  /* 0x3f800000231a7421 */ /* 0x000fc80000010100 */
[----:B------:R-:W-:Y:S01]  /*36c0*/  FFMA.FTZ R26, R33, R26, 1 ;  /* 0x3f800000211a7423 */ /* 0x000fe2000001001a */
[----:B------:R-:W-:-:S03]  /*36d0*/  HADD2.F32 R33, -RZ, R45.H1_H1 ;  /* 0x3000002dff217230 */ /* 0x000fc60000004100 */
[----:B------:R-:W-:Y:S02]  /*36e0*/  FMUL.FTZ R19, R19, R26 ;  /* 0x0000001a13137220 */ /* 0x000fe40000410000 */
[----:B------:R-:W-:Y:S02]  /*36f0*/  FADD.FTZ R34, -R12, R33 ;  /* 0x000000210c227221 */ /* 0x000fe40000010100 */
[----:B------:R-:W-:Y:S01]  /*3700*/  FFMA.FTZ R30, R23, R19, R30 ;  /* 0x00000013171e7223 */ /* 0x000fe2000001001e */
[----:B------:R-:W-:Y:S01]  /*3710*/  FADD.FTZ R28, R28, R19 ;  /* 0x000000131c1c7221 */ /* 0x000fe20000010000 */
[----:B------:R-:W-:Y:S01]  /*3720*/  FMUL.FTZ R26, R34, R63 ;  /* 0x0000003f221a7220 */ /* 0x000fe20000410000 */
[----:B------:R-:W-:-:S03]  /*3730*/  FMUL.FTZ R34, R17, R22 ;  /* 0x0000001611227220 */ /* 0x000fc60000410000 */
[----:B------:R-:W-:Y:S01]  /*3740*/  FFMA.FTZ R29, R17, R26, R15 ;  /* 0x0000001a111d7223 */ /* 0x000fe2000001000f */
[----:B------:R-:W-:Y:S01]  /*3750*/  FFMA.FTZ R22, R20, R34, R25 ;  /* 0x0000002214167223 */ /* 0x000fe20000010019 */
[----:B------:R-:W-:Y:S02]  /*3760*/  HADD2.F32 R25, -RZ, R43.H0_H0 ;  /* 0x2000002bff197230 */ /* 0x000fe40000004100 */
[----:B------:R-:W-:Y:S01]  /*3770*/  FADD.FTZ R32, R34, R32 ;  /* 0x0000002022207221 */ /* 0x000fe20000010000 */
[----:B------:R-:W-:Y:S01]  /*3780*/  FMUL.FTZ R33, R29, -1.4426950216293334961 ;  /* 0xbfb8aa3b1d217820 */ /* 0x000fe20000410000 */
[----:B------:R-:W-:-:S05]  /*3790*/  HADD2.F32 R20, -RZ, R44.H1_H1 ;  /* 0x3000002cff147230 */ /* 0x000fca0000004100 */
[----:B------:R-:W0:Y:S02]  /*37a0*/  MUFU.EX2 R33, R33 ;  /* 0x0000002100217308 */ /* 0x000e240000000800 */
[----:B0-----:R-:W-:-:S06]  /*37b0*/  FADD.FTZ R35, R33, 1 ;  /* 0x3f80000021237421 */ /* 0x001fcc0000010000 */
[----:B------:R-:W0:Y:S02]  /*37c0*/  MUFU.RCP R35, R35 ;  /* 0x0000002300237308 */ /* 0x000e240000001000 */
[----:B0-----:R-:W-:Y:S01]  /*37d0*/  FADD.FTZ R70, -R35, 1 ;  /* 0x3f80000023467421 */ /* 0x001fe20000010100 */
[----:B------:R-:W-:-:S03]  /*37e0*/  FMUL.FTZ R20, R20, R35 ;  /* 0x0000002314147220 */ /* 0x000fc60000410000 */
[----:B------:R-:W-:Y:S01]  /*37f0*/  FFMA.FTZ R29, R29, R70, 1 ;  /* 0x3f8000001d1d7423 */ /* 0x000fe20000010046 */
[----:B------:R-:W-:-:S03]  /*3800*/  FADD.FTZ R70, -R12, R25 ;  /* 0x000000190c467221 */ /* 0x000fc60000010100 */
[----:B------:R-:W-:Y:S01]  /*3810*/  FMUL.FTZ R20, R20, R29 ;  /* 0x0000001d14147220 */ /* 0x000fe20000410000 */
[----:B------:R-:W-:Y:S01]  /*3820*/  FMUL.FTZ R25, R70, R63 ;  /* 0x0000003f46197220 */ /* 0x000fe20000410000 */
[----:B------:R-:W-:Y:S02]  /*3830*/  FMUL.FTZ R29, R16, R13 ;  /* 0x0000000d101d7220 */ /* 0x000fe40000410000 */
[----:B------:R-:W-:Y:S01]  /*3840*/  FFMA.FTZ R27, R26, R20, R27 ;  /* 0x000000141a1b7223 */ /* 0x000fe2000001001b */
[----:B------:R-:W-:Y:S01]  /*3850*/  FFMA.FTZ R33, R16, R25, R14 ;  /* 0x0000001910217223 */ /* 0x000fe2000001000e */
[----:B------:R-:W-:Y:S01]  /*3860*/  FFMA.FTZ R21, R21, R29, R22 ;  /* 0x0000001d15157223 */ /* 0x000fe20000010016 */
[----:B------:R-:W-:Y:S02]  /*3870*/  HADD2.F32 R22, -RZ, R42.H0_H0 ;  /* 0x2000002aff167230 */ /* 0x000fe40000004100 */
[----:B------:R-:W-:Y:S01]  /*3880*/  FADD.FTZ R32, R32, R29 ;  /* 0x0000001d20207221 */ /* 0x000fe20000010000 */
[----:B------:R-:W-:Y:S01]  /*3890*/  FMUL.FTZ R34, R33, -1.4426950216293334961 ;  /* 0xbfb8aa3b21227820 */ /* 0x000fe20000410000 */
[----:B------:R-:W-:-:S05]  /*38a0*/  FADD.FTZ R31, R31, R20 ;  /* 0x000000141f1f7221 */ /* 0x000fca0000010000 */
        /* <DEDUP_REMOVED lines=12> */
[C---:B------:R-:W-:Y:S01]  /*3970*/  FMUL.FTZ R34, R17.reuse, R18 ;  /* 0x0000001211227220 */ /* 0x040fe20000410000 */
[----:B------:R-:W-:Y:S02]  /*3980*/  HADD2.F32 R18, -RZ, R42.H1_H1 ;  /* 0x3000002aff127230 */ /* 0x000fe40000004100 */
[----:B------:R-:W-:Y:S01]  /*3990*/  FFMA.FTZ R29, R17, R22, R15 ;  /* 0x00000016111d7223 */ /* 0x000fe2000001000f */
[----:B------:R-:W-:Y:S01]  /*39a0*/  FFMA.FTZ R24, R24, R34, R21 ;  /* 0x0000002218187223 */ /* 0x000fe20000010015 */
[----:B------:R-:W-:-:S02]  /*39b0*/  HADD2.F32 R21, -RZ, R41.H0_H0 ;  /* 0x20000029ff157230 */ /* 0x000fc40000004100 */
        /* <DEDUP_REMOVED lines=299> */
[C---:B------:R-:W-:Y:S02]  /*4c70*/  FMUL.FTZ R29, R16.reuse, R19 ;  /* 0x00000013101d7220 */ /* 0x040fe40000410000 */
[----:B------:R-:W-:Y:S01]  /*4c80*/  FADD.FTZ R31, R31, R18 ;  /* 0x000000121f1f7221 */ /* 0x000fe20000010000 */
[----:B------:R-:W-:Y:S01]  /*4c90*/  FFMA.FTZ R33, R16, R25, R14 ;  /* 0x0000001910217223 */ /* 0x000fe2000001000e */
[----:B------:R-:W-:Y:S01]  /*4ca0*/  FFMA.FTZ R21, R21, R29, R22 ;  /* 0x0000001d15157223 */ /* 0x000fe20000010016 */
[----:B------:R-:W-:Y:S02]  /*4cb0*/  HADD2.F32 R22, -RZ, R60.H0_H0 ;  /* 0x2000003cff167230 */ /* 0x000fe40000004100 */
[----:B------:R-:W-:Y:S01]  /*4cc0*/  FADD.FTZ R32, R32, R29 ;  /* 0x0000001d20207221 */ /* 0x000fe20000010000 */
[----:B------:R-:W-:Y:S01]  /*4cd0*/  FMUL.FTZ R34, R33, -1.4426950216293334961 ;  /* 0xbfb8aa3b21227820 */ /* 0x000fe20000410000 */
[-C--:B------:R-:W-:Y:S01]  /*4ce0*/  FFMA.FTZ R27, R26, R18.reuse, R27 ;  /* 0x000000121a1b7223 */ /* 0x080fe2000001001b */
[----:B------:R-:W-:-:S04]  /*4cf0*/  FMUL.FTZ R18, R17, R18 ;  /* 0x0000001211127220 */ /* 0x000fc80000410000 */
        /* <DEDUP_REMOVED lines=9> */
[----:B------:R-:W-:Y:S01]  /*4d90*/  FADD.FTZ R28, R28, R19 ;  /* 0x000000131c1c7221 */ /* 0x000fe20000010000 */
[----:B------:R-:W-:Y:S01]  /*4da0*/  FFMA.FTZ R30, R25, R19, R30 ;  /* 0x00000013191e7223 */ /* 0x000fe2000001001e */
        /* <DEDUP_REMOVED lines=17> */
[----:B------:R-:W-:-:S03]  /*4ec0*/  FMUL.FTZ R29, R16, R13 ;  /* 0x0000000d101d7220 */ /* 0x000fc60000410000 */
[----:B------:R-:W-:Y:S01]  /*4ed0*/  FFMA.FTZ R33, R16, R21, R14 ;  /* 0x0000001510217223 */ /* 0x000fe2000001000e */
[----:B------:R-:W-:Y:S01]  /*4ee0*/  FFMA.FTZ R23, R23, R29, R24 ;  /* 0x0000001d17177223 */ /* 0x000fe20000010018 */
[--C-:B------:R-:W-:Y:S02]  /*4ef0*/  HADD2.F32 R24, -RZ, R61.reuse.H0_H0 ;  /* 0x2000003dff187230 */ /* 0x100fe40000004100 */
[----:B------:R-:W-:Y:S01]  /*4f00*/  FADD.FTZ R32, R32, R29 ;  /* 0x0000001d20207221 */ /* 0x000fe20000010000 */
[----:B------:R-:W-:Y:S01]  /*4f10*/  FMUL.FTZ R34, R33, -1.4426950216293334961 ;  /* 0xbfb8aa3b21227820 */ /* 0x000fe20000410000 */
[----:B------:R-:W-:Y:S01]  /*4f20*/  FFMA.FTZ R26, R26, R18, R23 ;  /* 0x000000121a1a7223 */ /* 0x000fe20000010017 */
[----:B------:R-:W-:Y:S02]  /*4f30*/  HADD2.F32 R23, -RZ, R61.H1_H1 ;  /* 0x3000003dff177230 */ /* 0x000fe40000004100 */
[----:B------:R-:W-:Y:S02]  /*4f40*/  FADD.FTZ R32, R18, R32 ;  /* 0x0000002012207221 */ /* 0x000fe40000010000 */
        /* <DEDUP_REMOVED lines=18> */
[----:B------:R-:W-:Y:S01]  /*5070*/  FMUL.FTZ R29, R16, R19 ;  /* 0x00000013101d7220 */ /* 0x000fe20000410000 */
[----:B------:R-:W-:Y:S02]  /*5080*/  FMUL.FTZ R19, R17, R20 ;  /* 0x0000001411137220 */ /* 0x000fe40000410000 */
[----:B------:R-:W-:Y:S01]  /*5090*/  FMUL.FTZ R23, R23, R70 ;  /* 0x0000004617177220 */ /* 0x000fe20000410000 */
[----:B------:R-:W-:Y:S01]  /*50a0*/  FFMA.FTZ R25, R25, R29, R26 ;  /* 0x0000001d19197223 */ /* 0x000fe2000001001a */
[----:B------:R-:W-:-:S03]  /*50b0*/  FADD.FTZ R32, R32, R29 ;  /* 0x0000001d20207221 */ /* 0x000fc60000010000 */
[----:B------:R-:W-:Y:S01]  /*50c0*/  FFMA.FTZ R18, R22, R19, R25 ;  /* 0x0000001316127223 */ /* 0x000fe20000010019 */
[----:B------:R-:W-:Y:S01]  /*50d0*/  FADD.FTZ R32, R19, R32 ;  /* 0x0000002013207221 */ /* 0x000fe20000010000 */
[----:B------:R-:W-:Y:S01]  /*50e0*/  FMUL.FTZ R19, R16, R13 ;  /* 0x0000000d10137220 */ /* 0x000fe20000410000 */
[----:B------:R-:W-:-:S03]  /*50f0*/  FMUL.FTZ R25, R17, R23 ;  /* 0x0000001711197220 */ /* 0x000fc60000410000 */
[----:B------:R-:W-:Y:S01]  /*5100*/  FFMA.FTZ R29, R21, R19, R18 ;  /* 0x00000013151d7223 */ /* 0x000fe20000010012 */
[----:B------:R-:W-:Y:S01]  /*5110*/  FADD.FTZ R26, R32, R19 ;  /* 0x00000013201a7221 */ /* 0x000fe20000010000 */
[----:B------:R-:W-:Y:S01]  /*5120*/  FFMA.FTZ R19, R22, R20, R27 ;  /* 0x0000001416137223 */ /* 0x000fe2000001001b */
[----:B------:R-:W-:Y:S01]  /*5130*/  FADD.FTZ R18, R31, R20 ;  /* 0x000000141f127221 */ /* 0x000fe20000010000 */
[----:B------:R-:W-:Y:S01]  /*5140*/  FFMA.FTZ R20, R21, R13, R30 ;  /* 0x0000000d15147223 */ /* 0x000fe2000001001e */
[C---:B------:R-:W-:Y:S01]  /*5150*/  FFMA.FTZ R32, R24.reuse, R25, R29 ;  /* 0x0000001918207223 */ /* 0x040fe2000001001d */
[----:B------:R-:W-:Y:S01]  /*5160*/  FFMA.FTZ R21, R24, R23, R19 ;  /* 0x0000001718157223 */ /* 0x000fe20000010013 */
[----:B------:R-:W-:Y:S01]  /*5170*/  FADD.FTZ R27, R25, R26 ;  /* 0x0000001a191b7221 */ /* 0x000fe20000010000 */
[----:B------:R-:W-:Y:S01]  /*5180*/  FADD.FTZ R22, R28, R13 ;  /* 0x0000000d1c167221 */ /* 0x000fe20000010000 */
[----:B------:R-:W-:-:S07]  /*5190*/  FADD.FTZ R23, R18, R23 ;  /* 0x0000001712177221 */ /* 0x000fce0000010000 */
.L_x_718:
        /* <DEDUP_REMOVED lines=44> */
.L_x_720:
[----:B------:R-:W-:Y:S05]  /*5460*/  BSYNC.RECONVERGENT B0 ;  /* 0x0000000000007941 */ /* 0x000fea0003800200 */
.L_x_719:
[----:B------:R-:W-:Y:S06]  /*5470*/  BAR.SYNC.DEFER_BLOCKING 0x0 ;  /* 0x0000000000007b1d */ /* 0x000fec0000010000 */
[----:B------:R-:W-:Y:S04]  /*5480*/  BSSY.RECONVERGENT B0, `(.L_x_721) ;  /* 0x000003d000007945 */ /* 0x000fe80003800200 */
[----:B------:R-:W-:Y:S05]  /*5490*/  @P0 BRA `(.L_x_722) ;  /* 0x0000000000ec0947 */ /* 0x000fea0003800000 */
[----:B------:R-:W-:-:S09]  /*54a0*/  ULEA UR4, UR7, UR5, 0x18 ;  /* 0x0000000507047291 */ /* 0x000fd2000f8ec0ff */
[----:B-1-3--:R-:W1:Y:S04]  /*54b0*/  LDS.128 R24, [UR4+0x20] ;  /* 0x00002004ff187984 */ /* 0x00ae680008000c00 */
[----:B0-----:R-:W0:Y:S01]  /*54c0*/  LDS.128 R28, [UR4+0x30] ;  /* 0x00003004ff1c7984 */ /* 0x001e220008000c00 */
[----:B-1----:R-:W-:Y:S01]  /*54d0*/  FADD.FTZ R33, R18, R24 ;  /* 0x0000001812217221 */ /* 0x002fe20000010000 */
[----:B--2---:R-:W-:-:S03]  /*54e0*/  FADD.FTZ R18, R19, R25 ;  /* 0x0000001913127221 */ /* 0x004fc60000010000 */
[----:B------:R-:W-:Y:S01]  /*54f0*/  FADD.FTZ R19, R33, R26 ;  /* 0x0000001a21137221 */ /* 0x000fe20000010000 */
[----:B------:R-:W-:Y:S01]  /*5500*/  FADD.FTZ R18, R18, R27 ;  /* 0x0000001b12127221 */ /* 0x000fe20000010000 */
[----:B------:R-:W1:Y:S02]  /*5510*/  LDS.128 R32, [UR4+0x40] ;  /* 0x00004004ff207984 */ /* 0x000e640008000c00 */
[----:B0-----:R-:W-:Y:S01]  /*5520*/  FADD.FTZ R19, R19, R28 ;  /* 0x0000001c13137221 */ /* 0x001fe20000010000 */
[----:B------:R-:W-:Y:S01]  /*5530*/  FADD.FTZ R18, R18, R29 ;  /* 0x0000001d12127221 */ /* 0x000fe20000010000 */
[----:B------:R-:W0:Y:S02]  /*5540*/  LDS.128 R24, [UR4+0x50] ;  /* 0x00005004ff187984 */ /* 0x000e240008000c00 */
[----:B------:R-:W-:Y:S01]  /*5550*/  FADD.FTZ R19, R19, R30 ;  /* 0x0000001e13137221 */ /* 0x000fe20000010000 */
[----:B------:R-:W-:Y:S02]  /*5560*/  FADD.FTZ R18, R18, R31 ;  /* 0x0000001f12127221 */ /* 0x000fe40000010000 */
[----:B------:R-:W-:Y:S01]  /*5570*/  LDS.128 R28, [UR4+0x70] ;  /* 0x00007004ff1c7984 */ /* 0x000fe20008000c00 */
        /* <DEDUP_REMOVED lines=15> */
[----:B------:R-:W-:Y:S01]  /*5670*/  FADD.FTZ R19, R19, R28 ;  /* 0x0000001c13137221 */ /* 0x000fe20000010000 */
        /* <DEDUP_REMOVED lines=13> */
[----:B------:R-:W2:Y:S01]  /*5750*/  LDS.128 R24, [UR4+0xc0] ;  /* 0x0000c004ff187984 */ /* 0x000ea20008000c00 */
[----:B-1----:R-:W-:Y:S01]  /*5760*/  FADD.FTZ R19, R19, R28 ;  /* 0x0000001c13137221 */ /* 0x002fe20000010000 */
[----:B------:R-:W-:-:S03]  /*5770*/  FADD.FTZ R18, R18, R29 ;  /* 0x0000001d12127221 */ /* 0x000fc60000010000 */
[----:B------:R-:W-:Y:S01]  /*5780*/  FADD.FTZ R19, R19, R30 ;  /* 0x0000001e13137221 */ /* 0x000fe20000010000 */
[----:B------:R-:W-:-:S03]  /*5790*/  FADD.FTZ R28, R18, R31 ;  /* 0x0000001f121c7221 */ /* 0x000fc60000010000 */
[----:B0-----:R-:W-:Y:S01]  /*57a0*/  FADD.FTZ R29, R19, R32 ;  /* 0x00000020131d7221 */ /* 0x001fe20000010000 */
[----:B------:R-:W-:Y:S01]  /*57b0*/  FADD.FTZ R28, R28, R33 ;  /* 0x000000211c1c7221 */ /* 0x000fe20000010000 */
[----:B------:R-:W0:Y:S02]  /*57c0*/  LDS.64 R18, [UR4+0xd0] ;  /* 0x0000d004ff127984 */ /* 0x000e240008000a00 */
[----:B------:R-:W-:Y:S01]  /*57d0*/  FADD.FTZ R29, R29, R34 ;  /* 0x000000221d1d7221 */ /* 0x000fe20000010000 */
[----:B------:R-:W-:-:S03]  /*57e0*/  FADD.FTZ R28, R28, R35 ;  /* 0x000000231c1c7221 */ /* 0x000fc60000010000 */
[----:B--2---:R-:W-:Y:S01]  /*57f0*/  FADD.FTZ R29, R29, R24 ;  /* 0x000000181d1d7221 */ /* 0x004fe20000010000 */
[----:B------:R-:W-:-:S03]  /*5800*/  FADD.FTZ R28, R28, R25 ;  /* 0x000000191c1c7221 */ /* 0x000fc60000010000 */
[----:B------:R-:W-:Y:S01]  /*5810*/  FADD.FTZ R29, R29, R26 ;  /* 0x0000001a1d1d7221 */ /* 0x000fe20000010000 */
[----:B------:R-:W-:-:S03]  /*5820*/  FADD.FTZ R28, R28, R27 ;  /* 0x0000001b1c1c7221 */ /* 0x000fc60000010000 */
[----:B0-----:R-:W-:Y:S01]  /*5830*/  FADD.FTZ R18, R29, R18 ;  /* 0x000000121d127221 */ /* 0x001fe20000010000 */
[----:B------:R-:W-:-:S07]  /*5840*/  FADD.FTZ R19, R28, R19 ;  /* 0x000000131c137221 */ /* 0x000fce0000010000 */
.L_x_722:
[----:B------:R-:W-:Y:S05]  /*5850*/  BSYNC.RECONVERGENT B0 ;  /* 0x0000000000007941 */ /* 0x000fea0003800200 */
.L_x_721:
[----:B------:R-:W-:Y:S06]  /*5860*/  BAR.SYNC.DEFER_BLOCKING 0x0 ;  /* 0x0000000000007b1d */ /* 0x000fec0000010000 */
[----:B------:R-:W-:Y:S04]  /*5870*/  BSSY.RECONVERGENT B0, `(.L_x_723) ;  /* 0x000004d000007945 */ /* 0x000fe80003800200 */
[----:B------:R-:W-:Y:S05]  /*5880*/  @P3 BRA `(.L_x_724) ;  /* 0x00000004002c3947 */ /* 0x000fea0003800000 */
[----:B-1-3--:R-:W1:Y:S04]  /*5890*/  LDS.128 R24, [R65+0x300] ;  /* 0x0003000041187984 */ /* 0x00ae680000000c00 */
[----:B0-----:R-:W0:Y:S04]  /*58a0*/  LDS.128 R28, [R65+0x600] ;  /* 0x00060000411c7984 */ /* 0x001e280000000c00 */
[----:B------:R-:W3:Y:S01]  /*58b0*/  LDS.128 R32, [R65+0x900] ;  /* 0x0009000041207984 */ /* 0x000ee20000000c00 */
[----:B-1----:R-:W-:Y:S01]  /*58c0*/  FADD.FTZ R71, R20, R24 ;  /* 0x0000001814477221 */ /* 0x002fe20000010000 */
[----:B--2---:R-:W-:Y:S01]  /*58d0*/  FADD.FTZ R20, R21, R25 ;  /* 0x0000001915147221 */ /* 0x004fe20000010000 */
[----:B------:R-:W-:Y:S01]  /*58e0*/  FADD.FTZ R21, R22, R26 ;  /* 0x0000001a16157221 */ /* 0x000fe20000010000 */
[----:B------:R-:W-:Y:S01]  /*58f0*/  FADD.FTZ R22, R23, R27 ;  /* 0x0000001b17167221 */ /* 0x000fe20000010000 */
[----:B0-----:R-:W-:Y:S01]  /*5900*/  FADD.FTZ R71, R71, R28 ;  /* 0x0000001c47477221 */ /* 0x001fe20000010000 */
[----:B------:R-:W-:Y:S01]  /*5910*/  FADD.FTZ R20, R20, R29 ;  /* 0x0000001d14147221 */ /* 0x000fe20000010000 */
[----:B------:R-:W-:Y:S01]  /*5920*/  FADD.FTZ R21, R21, R30 ;  /* 0x0000001e15157221 */ /* 0x000fe20000010000 */
[----:B------:R-:W0:Y:S01]  /*5930*/  LDS.128 R24, [R65+0xc00] ;  /* 0x000c000041187984 */ /* 0x000e220000000c00 */
[----:B------:R-:W-:Y:S01]  /*5940*/  FADD.FTZ R28, R22, R31 ;  /* 0x0000001f161c7221 */ /* 0x000fe20000010000 */
[----:B---3--:R-:W-:Y:S01]  /*5950*/  FADD.FTZ R30, R20, R33 ;  /* 0x00000021141e7221 */ /* 0x008fe20000010000 */
[----:B------:R-:W-:Y:S01]  /*5960*/  FADD.FTZ R29, R21, R34 ;  /* 0x00000022151d7221 */ /* 0x000fe20000010000 */
[----:B------:R-:W-:Y:S01]  /*5970*/  FADD.FTZ R71, R71, R32 ;  /* 0x0000002047477221 */ /* 0x000fe20000010000 */
[----:B------:R-:W1:Y:S01]  /*5980*/  LDS.128 R20, [R65+0xf00] ;  /* 0x000f000041147984 */ /* 0x000e620000000c00 */
[----:B------:R-:W-:-:S02]  /*5990*/  FADD.FTZ R28, R28, R35 ;  /* 0x000000231c1c7221 */ /* 0x000fc40000010000 */
[----:B0-----:R-:W-:Y:S01]  /*59a0*/  FADD.FTZ R71, R71, R24 ;  /* 0x0000001847477221 */ /* 0x001fe20000010000 */
[----:B------:R-:W-:Y:S01]  /*59b0*/  FADD.FTZ R30, R30, R25 ;  /* 0x000000191e1e7221 */ /* 0x000fe20000010000 */
[----:B------:R-:W-:Y:S01]  /*59c0*/  FADD.FTZ R29, R29, R26 ;  /* 0x0000001a1d1d7221 */ /* 0x000fe20000010000 */
[----:B------:R-:W-:Y:S01]  /*59d0*/  FADD.FTZ R32, R28, R27 ;  /* 0x0000001b1c207221 */ /* 0x000fe20000010000 */
[----:B-1----:R-:W-:Y:S01]  /*59e0*/  FADD.FTZ R71, R71, R20 ;  /* 0x0000001447477221 */ /* 0x002fe20000010000 */
[----:B------:R-:W-:Y:S01]  /*59f0*/  FADD.FTZ R20, R30, R21 ;  /* 0x000000151e147221 */ /* 0x000fe20000010000 */
[----:B------:R-:W-:Y:S01]  /*5a00*/  FADD.FTZ R21, R29, R22 ;  /* 0x000000161d157221 */ /* 0x000fe20000010000 */
[----:B------:R-:W-:Y:S01]  /*5a10*/  LDS.128 R24, [R65+0x1500] ;  /* 0x0015000041187984 */ /* 0x000fe20000000c00 */
[----:B------:R-:W-:-:S03]  /*5a20*/  FADD.FTZ R32, R32, R23 ;  /* 0x0000001720207221 */ /* 0x000fc60000010000 */
        /* <DEDUP_REMOVED lines=37> */
[----:B------:R-:W-:Y:S01]  /*5c80*/  LDS.128 R28, [R65+0x2d00] ;  /* 0x002d0000411c7984 */ /* 0x000fe20000000c00 */
        /* <DEDUP_REMOVED lines=8> */
[----:B------:R-:W-:Y:S01]  /*5d10*/  FADD.FTZ R20, R71, R28 ;  /* 0x0000001c47147221 */ /* 0x000fe20000010000 */
[----:B------:R-:W-:Y:S01]  /*5d20*/  FADD.FTZ R22, R33, R30 ;  /* 0x0000001e21167221 */ /* 0x000fe20000010000 */
[----:B------:R-:W-:-:S07]  /*5d30*/  FADD.FTZ R23, R32, R31 ;  /* 0x0000001f20177221 */ /* 0x000fce0000010000 */
.L_x_724:
[----:B------:R-:W-:Y:S05]  /*5d40*/  BSYNC.RECONVERGENT B0 ;  /* 0x0000000000007941 */ /* 0x000fea0003800200 */
.L_x_723:
[----:B------:R-:W-:Y:S04]  /*5d50*/  BSSY.RECONVERGENT B0, `(.L_x_725) ;  /* 0x000001d000007945 */ /* 0x000fe80003800200 */
[----:B------:R-:W-:Y:S05]  /*5d60*/  @P3 BRA `(.L_x_726) ;  /* 0x00000000006c3947 */ /* 0x000fea0003800000 */
[----:B---3--:R-:W0:Y:S01]  /*5d70*/  LDC.64 R24, c[0x0][0x3f8] ;  /* 0x0000fe00ff187b82 */ /* 0x008e220000000a00 */
[----:B------:R-:W-:-:S07]  /*5d80*/  IMAD R31, R64, 0x30, R13 ;  /* 0x00000030401f7824 */ /* 0x000fce00078e020d */
[----:B-1----:R-:W1:Y:S01]  /*5d90*/  LDC.64 R26, c[0x0][0x3d8] ;  /* 0x0000f600ff1a7b82 */ /* 0x002e620000000a00 */
[----:B0-----:R-:W-:Y:S01]  /*5da0*/  IMAD.WIDE.U32 R28, R24, 0x3, RZ ;  /* 0x00000003181c7825 */ /* 0x001fe200078e00ff */
[----:B------:R-:W-:-:S04]  /*5db0*/  LEA R33, R25, R25, 0x1 ;  /* 0x0000001919217211 */ /* 0x000fc800078e08ff */
[----:B------:R-:W-:Y:S01]  /*5dc0*/  IADD3 R33, PT, PT, R29, R33, RZ ;  /* 0x000000211d217210 */ /* 0x000fe20007ffe0ff */
[----:B-1----:R-:W-:-:S03]  /*5dd0*/  IMAD.WIDE R30, R31, 0x4, R26 ;  /* 0x000000041f1e7825 */ /* 0x002fc600078e021a */
[----:B------:R-:W-:-:S04]  /*5de0*/  LEA.HI R29, P1, R33, R28, RZ, 0x1 ;  /* 0x0000001c211d7211 */ /* 0x000fc800078308ff */
[----:B------:R-:W-:Y:S01]  /*5df0*/  IADD3.X R26, PT, PT, RZ, R33, RZ, P1, !PT ;  /* 0x00000021ff1a7210 */ /* 0x000fe20000ffe4ff */
[----:B------:R4:W-:Y:S01]  /*5e00*/  REDG.E.ADD.F32.FTZ.RN.STRONG.GPU desc[UR8][R30.64], R20 ;  /* 0x000000141e0079a6 */ /* 0x0009e2000c12f308 */
[----:B------:R-:W-:Y:S02]  /*5e10*/  LEA.HI R35, P1, R25, R24, RZ, 0x1 ;  /* 0x0000001819237211 */ /* 0x000fe400078308ff */
[----:B------:R-:W-:Y:S02]  /*5e20*/  SHF.L.U64.HI R33, R29, 0x1, R26 ;  /* 0x000000011d217819 */ /* 0x000fe4000001021a */
[----:B------:R-:W-:Y:S02]  /*5e30*/  IADD3.X R26, PT, PT, RZ, R25, RZ, P1, !PT ;  /* 0x00000019ff1a7210 */ /* 0x000fe40000ffe4ff */
[----:B------:R-:W-:Y:S02]  /*5e40*/  SHF.L.U32 R27, R35, 0x1, RZ ;  /* 0x00000001231b7819 */ /* 0x000fe400000006ff */
        /* <DEDUP_REMOVED lines=13> */
.L_x_726:
[----:B------:R-:W-:Y:S05]  /*5f20*/  BSYNC.RECONVERGENT B0 ;  /* 0x0000000000007941 */ /* 0x000fea0003800200 */
.L_x_725:
[----:B------:R-:W5:Y:S02]  /*5f30*/  LDCU UR4, c[0x0][0x370] ;  /* 0x00006e00ff0477ac */ /* 0x000f640008000800 */
[----:B-----5:R-:W-:-:S09]  /*5f40*/  UISETP.GE.U32.AND UP0, UPT, UR4, 0x2, UPT ;  /* 0x000000020400788c */ /* 0x020fd2000bf06070 */
[----:B------:R-:W-:Y:S05]  /*5f50*/  BRA.U !UP0, `(.L_x_727) ;  /* 0x0000001508487547 */ /* 0x000fea000b800000 */
[----:B------:R-:W-:Y:S05]  /*5f60*/  @P0 BRA `(.L_x_728) ;  /* 0x00000000008c0947 */ /* 0x000fea0003800000 */
[----:B----4-:R-:W3:Y:S01]  /*5f70*/  LDC R29, c[0x0][0x374] ;  /* 0x0000dd00ff1d7b82 */ /* 0x010ee20000000800 */
[----:B-1----:R-:W1:Y:S01]  /*5f80*/  S2R R27, SR_CTAID.Y ;  /* 0x00000000001b7919 */ /* 0x002e620000002600 */
[C---:B------:R-:W-:Y:S02]  /*5f90*/  LOP3.LUT R26, R54.reuse, 0x1, RZ, 0xc0, !PT ;  /* 0x00000001361a7812 */ /* 0x040fe400078ec0ff */
[----:B0-----:R-:W-:-:S04]  /*5fa0*/  LOP3.LUT P0, R28, R54, 0x2, RZ, 0xc0, !PT ;  /* 0x00000002361c7812 */ /* 0x001fc8000780c0ff */
[----:B------:R-:W0:Y:S08]  /*5fb0*/  LDC R31, c[0x0][0x370] ;  /* 0x0000dc00ff1f7b82 */ /* 0x000e300000000800 */
[----:B--2---:R-:W2:Y:S01]  /*5fc0*/  LDC.64 R22, c[0x0][0x3d0] ;  /* 0x0000f400ff167b82 */ /* 0x004ea20000000a00 */
[----:B---3--:R-:W-:-:S07]  /*5fd0*/  IMAD R24, R26, R29, RZ ;  /* 0x0000001d1a187224 */ /* 0x008fce00078e02ff */
[----:B------:R-:W3:Y:S01]  /*5fe0*/  LDC.64 R20, c[0x0][0x3c8] ;  /* 0x0000f200ff147b82 */ /* 0x000ee20000000a00 */
[----:B0-----:R-:W-:Y:S02]  /*5ff0*/  IMAD R25, R24, R31, RZ ;  /* 0x0000001f18197224 */ /* 0x001fe400078e02ff */
[----:B-1----:R-:W-:-:S03]  /*6000*/  IMAD R29, R29, UR6, R27 ;  /* 0x000000061d1d7c24 */ /* 0x002fc6000f8e021b */
[----:B------:R-:W-:-:S05]  /*6010*/  SHF.L.U32 R25, R25, 0x1, RZ ;  /* 0x0000000119197819 */ /* 0x000fca00000006ff */
[----:B--2---:R-:W-:Y:S01]  /*6020*/  IMAD.WIDE R22, R25, 0x4, R22 ;  /* 0x0000000419167825 */ /* 0x004fe200078e0216 */
[----:B------:R-:W-:-:S03]  /*6030*/  IADD3 R25, PT, PT, R24, R27, RZ ;  /* 0x0000001b18197210 */ /* 0x000fc60007ffe0ff */
[----:B------:R-:W-:Y:S01]  /*6040*/  IMAD.WIDE.U32 R22, R29, 0x8, R22 ;  /* 0x000000081d167825 */ /* 0x000fe200078e0016 */
[----:B------:R-:W-:Y:S02]  /*6050*/  IADD3 R29, PT, PT, -R28, 0x1, RZ ;  /* 0x000000011c1d7810 */ /* 0x000fe40007ffe1ff */
[----:B------:R-:W-:Y:S01]  /*6060*/  SEL R28, R31, RZ, !P0 ;  /* 0x000000ff1f1c7207 */ /* 0x000fe20004000000 */
[----:B---3--:R-:W-:Y:S01]  /*6070*/  IMAD.WIDE.U32 R24, R25, 0x4, R20 ;  /* 0x0000000419187825 */ /* 0x008fe200078e0014 */
[----:B------:R0:W-:Y:S02]  /*6080*/  STG.E.64 desc[UR8][R22.64], R18 ;  /* 0x0000001216007986 */ /* 0x0001e4000c101b08 */
[----:B------:R-:W-:Y:S01]  /*6090*/  ISETP.NE.AND P0, PT, R28, -0x1, PT ;  /* 0xffffffff1c00780c */ /* 0x000fe20003f05270 */
[----:B------:R-:W-:Y:S06]  /*60a0*/  MEMBAR.ALL.GPU ;  /* 0x0000000000007992 */ /* 0x000fec000000a000 */
[----:B------:R-:W-:-:S00]  /*60b0*/  ERRBAR ;  /* 0x00000000000079ab */ /* 0x000fc00000000000 */
[----:B------:R-:W-:Y:S06]  /*60c0*/  CGAERRBAR ;  /* 0x00000000000075ab */ /* 0x000fec0000000000 */
[----:B------:R0:W-:Y:S01]  /*60d0*/  REDG.E.ADD.S32.STRONG.GPU desc[UR8][R24.64], R29 ;  /* 0x0000001d1800798e */ /* 0x0001e2000c12e308 */
[----:B------:R-:W-:Y:S05]  /*60e0*/  @!P0 BRA `(.L_x_728) ;  /* 0x00000000002c8947 */ /* 0x000fea0003800000 */
[----:B------:R-:W-:-:S13]  /*60f0*/  LOP3.LUT P1, RZ, R54, 0x2, RZ, 0xc0, !PT ;  /* 0x0000000236ff7812 */ /* 0x000fda000782c0ff */
.L_x_729:
        /* <DEDUP_REMOVED lines=10> */
.L_x_728:
[----:B--2-4-:R-:W2:Y:S01]  /*61a0*/  LDC R20, c[0x0][0x370] ;  /* 0x0000dc00ff147b82 */ /* 0x014ea20000000800 */
[----:B------:R-:W-:Y:S05]  /*61b0*/  WARPSYNC.ALL ;  /* 0x0000000000007948 */ /* 0x000fea0003800000 */
[----:B--2---:R-:W-:Y:S02]  /*61c0*/  ISETP.GE.U32.AND P0, PT, R20, 0x8, PT ;  /* 0x000000081400780c */ /* 0x004fe40003f06070 */
[----:B------:R-:W-:Y:S01]  /*61d0*/  BAR.SYNC.DEFER_BLOCKING 0x0 ;  /* 0x0000000000007b1d */ /* 0x000fe20000010000 */
[----:B0-----:R-:W-:-:S10]  /*61e0*/  MOV R28, RZ ;  /* 0x000000ff001c7202 */ /* 0x001fd40000000f00 */
[----:B------:R-:W-:Y:S05]  /*61f0*/  @!P0 BRA `(.L_x_730) ;  /* 0x0000000800748947 */ /* 0x000fea0003800000 */
[----:B------:R-:W0:Y:S01]  /*6200*/  S2UR UR15, SR_CTAID.Y ;  /* 0x00000000000f79c3 */ /* 0x000e220000002600 */
[----:B------:R-:W0:Y:S01]  /*6210*/  LDCU UR4, c[0x0][0x374] ;  /* 0x00006e80ff0477ac */ /* 0x000e220008000800 */
[----:B---3--:R-:W2:Y:S01]  /*6220*/  S2R R24, SR_TID.X ;  /* 0x0000000000187919 */ /* 0x008ea20000002100 */
[----:B------:R-:W-:Y:S01]  /*6230*/  HFMA2 R33, -RZ, RZ, 0, 0 ;  /* 0x00000000ff217431 */ /* 0x000fe200000001ff */
[----:B------:R-:W-:-:S04]  /*6240*/  UIADD3 UR5, UPT, UPT, -UR6, URZ, URZ ;  /* 0x000000ff06057290 */ /* 0x000fc8000fffe1ff */
[----:B------:R-:W3:Y:S01]  /*6250*/  S2UR UR6, SR_CTAID.X ;  /* 0x00000000000679c3 */ /* 0x000ee20000002500 */
[----:B0-----:R-:W-:Y:S02]  /*6260*/  ULEA UR7, UR4, UR15, 0x2 ;  /* 0x0000000f04077291 */ /* 0x001fe4000f8e10ff */
[----:B------:R-:W-:Y:S01]  /*6270*/  MOV R25, UR15 ;  /* 0x0000000f00197c02 */ /* 0x000fe20008000f00 */
[----:B------:R-:W-:Y:S02]  /*6280*/  UIMAD UR10, UR4, 0x3, UR15 ;  /* 0x00000003040a78a4 */ /* 0x000fe4000f8e020f */
[----:B------:R-:W-:Y:S02]  /*6290*/  UIMAD UR11, UR4, 0x6, UR15 ;  /* 0x00000006040b78a4 */ /* 0x000fe4000f8e020f */
[----:B------:R-:W-:Y:S01]  /*62a0*/  UIMAD UR12, UR4, 0x7, UR15 ;  /* 0x00000007040c78a4 */ /* 0x000fe2000f8e020f */
[----:B-1----:R-:W-:Y:S01]  /*62b0*/  MOV R27, UR7 ;  /* 0x00000007001b7c02 */ /* 0x002fe20008000f00 */
[----:B------:R-:W-:Y:S01]  /*62c0*/  UIMAD UR13, UR4, 0x5, UR15 ;  /* 0x00000005040d78a4 */ /* 0x000fe2000f8e020f */
[----:B------:R-:W-:Y:S01]  /*62d0*/  MOV R30, UR10 ;  /* 0x0000000a001e7c02 */ /* 0x000fe20008000f00 */
[----:B------:R-:W-:Y:S01]  /*62e0*/  ULEA UR14, UR4, UR15, 0x1 ;  /* 0x0000000f040e7291 */ /* 0x000fe2000f8e08ff */
[----:B------:R-:W-:Y:S01]  /*62f0*/  MOV R29, UR11 ;  /* 0x0000000b001d7c02 */ /* 0x000fe20008000f00 */
[----:B------:R-:W-:Y:S01]  /*6300*/  UIADD3 UR4, UPT, UPT, UR15, UR4, URZ ;  /* 0x000000040f047290 */ /* 0x000fe2000fffe0ff */
[----:B------:R-:W-:-:S02]  /*6310*/  MOV R28, UR12 ;  /* 0x0000000c001c7c02 */ /* 0x000fc40008000f00 */
[----:B------:R-:W-:Y:S02]  /*6320*/  MOV R26, UR13 ;  /* 0x0000000d001a7c02 */ /* 0x000fe40008000f00 */
[----:B------:R-:W-:Y:S02]  /*6330*/  MOV R31, UR14 ;  /* 0x0000000e001f7c02 */ /* 0x000fe40008000f00 */
[----:B--23--:R-:W-:-:S07]  /*6340*/  MOV R32, UR4 ;  /* 0x0000000400207c02 */ /* 0x00cfce0008000f00 */
.L_x_731:
[----:B------:R-:W-:-:S04]  /*6350*/  ISETP.NE.AND P1, PT, RZ, UR5, PT ;  /* 0x00000005ff007c0c */ /* 0x000fc8000bf25270 */
[----:B------:R-:W-:Y:S02]  /*6360*/  ISETP.NE.OR P1, PT, R13, RZ, !P1 ;  /* 0x000000ff0d00720c */ /* 0x000fe40004f25670 */
[----:B------:R-:W-:-:S04]  /*6370*/  IADD3 R13, PT, PT, R33, 0x1, RZ ;  /* 0x00000001210d7810 */ /* 0x000fc80007ffe0ff */
[----:B------:R-:W-:Y:S02]  /*6380*/  ISETP.NE.AND P2, PT, R13, UR6, PT ;  /* 0x000000060d007c0c */ /* 0x000fe4000bf45270 */
[----:B------:R-:W-:-:S04]  /*6390*/  MOV R13, R24 ;  /* 0x00000018000d7202 */ /* 0x000fc80000000f00 */
[----:B------:R-:W-:Y:S01]  /*63a0*/  ISETP.NE.OR P2, PT, R13, RZ, !P2 ;  /* 0x000000ff0d00720c */ /* 0x000fe20005745670 */
[----:B------:R-:W0:Y:S01]  /*63b0*/  @!P1 LDC R20, c[0x0][0x374] ;  /* 0x0000dd00ff149b82 */ /* 0x000e220000000800 */
[----:B------:R-:W-:-:S07]  /*63c0*/  @!P1 LOP3.LUT R23, R54, 0x1, RZ, 0xc0, !PT ;  /* 0x0000000136179812 */ /* 0x000fce00078ec0ff */
[----:B------:R-:W1:Y:S08]  /*63d0*/  @!P1 LDC R21, c[0x0][0x370] ;  /* 0x0000dc00ff159b82 */ /* 0x000e700000000800 */
[----:B------:R-:W2:Y:S01]  /*63e0*/  @!P2 LDC R34, c[0x0][0x374] ;  /* 0x0000dd00ff22ab82 */ /* 0x000ea20000000800 */
[----:B0-----:R-:W-:-:S07]  /*63f0*/  @!P1 IMAD R20, R23, R20, RZ ;  /* 0x0000001417149224 */ /* 0x001fce00078e02ff */
[----:B------:R-:W0:Y:S01]  /*6400*/  @!P2 LDC R35, c[0x0][0x370] ;  /* 0x0000dc00ff23ab82 */ /* 0x000e220000000800 */
[----:B-1----:R-:W-:-:S07]  /*6410*/  @!P1 IMAD R20, R20, R21, RZ ;  /* 0x0000001514149224 */ /* 0x002fce00078e02ff */
[----:B------:R-:W1:Y:S01]  /*6420*/  @!P1 LDC.64 R22, c[0x0][0x3d0] ;  /* 0x0000f400ff169b82 */ /* 0x000e620000000a00 */
[----:B------:R-:W-:-:S05]  /*6430*/  @!P2 LOP3.LUT R21, R54, 0x1, RZ, 0xc0, !PT ;  /* 0x000000013615a812 */ /* 0x000fca00078ec0ff */
[----:B--2---:R-:W-:Y:S01]  /*6440*/  @!P2 IMAD R34, R21, R34, RZ ;  /* 0x000000221522a224 */ /* 0x004fe200078e02ff */
[----:B------:R-:W-:-:S03]  /*6450*/  @!P1 SHF.L.U32 R21, R20, 0x1, RZ ;  /* 0x0000000114159819 */ /* 0x000fc600000006ff */
[----:B0-----:R-:W-:Y:S02]  /*6460*/  @!P2 IMAD R34, R34, R35, RZ ;  /* 0x000000232222a224 */ /* 0x001fe400078e02ff */
[----:B-1----:R-:W-:Y:S02]  /*6470*/  @!P1 IMAD.WIDE R22, R21, 0x4, R22 ;  /* 0x0000000415169825 */ /* 0x002fe400078e0216 */
[----:B------:R-:W0:Y:S02]  /*6480*/  @!P2 LDC.64 R20, c[0x0][0x3d0] ;  /* 0x0000f400ff14ab82 */ /* 0x000e240000000a00 */
[----:B------:R-:W-:Y:S01]  /*6490*/  @!P1 IMAD.WIDE.U32 R22, R25, 0x8, R22 ;  /* 0x0000000819169825 */ /* 0x000fe200078e0016 */
[----:B------:R-:W-:-:S05]  /*64a0*/  @!P2 SHF.L.U32 R35, R34, 0x1, RZ ;  /* 0x000000012223a819 */ /* 0x000fca00000006ff */
[----:B------:R-:W2:Y:S01]  /*64b0*/  @!P1 LDG.E.64 R22, desc[UR8][R22.64] ;  /* 0x0000000816169981 */ /* 0x000ea2000c1e1b00 */
[----:B0-----:R-:W-:-:S04]  /*64c0*/  @!P2 IMAD.WIDE R20, R35, 0x4, R20 ;  /* 0x000000042314a825 */ /* 0x001fc800078e0214 */
[----:B------:R-:W-:-:S06]  /*64d0*/  @!P2 IMAD.WIDE.U32 R20, R32, 0x8, R20 ;  /* 0x000000082014a825 */ /* 0x000fcc00078e0014 */
[----:B------:R-:W3:Y:S01]  /*64e0*/  @!P2 LDG.E.64 R20, desc[UR8][R20.64] ;  /* 0x000000081414a981 */ /* 0x000ee2000c1e1b00 */
[----:B------:R-:W-:-:S04]  /*64f0*/  IADD3 R34, PT, PT, R33, 0x2, RZ ;  /* 0x0000000221227810 */ /* 0x000fc80007ffe0ff */
[----:B------:R-:W-:-:S04]  /*6500*/  ISETP.NE.AND P0, PT, R34, UR6, PT ;  /* 0x0000000622007c0c */ /* 0x000fc8000bf05270 */
[----:B------:R-:W-:-:S13]  /*6510*/  ISETP.NE.OR P0, PT, R13, RZ, !P0 ;  /* 0x000000ff0d00720c */ /* 0x000fda0004705670 */
[----:B------:R-:W0:Y:S08]  /*6520*/  @!P0 LDC R34, c[0x0][0x374] ;  /* 0x0000dd00ff228b82 */ /* 0x000e300000000800 */
[----:B------:R-:W1:Y:S01]  /*6530*/  @!P0 LDC R35, c[0x0][0x370] ;  /* 0x0000dc00ff238b82 */ /* 0x000e620000000800 */
[----:B--2---:R-:W-:Y:S01]  /*6540*/  @!P1 FADD.FTZ R19, R19, R23 ;  /* 0x0000001713139221 */ /* 0x004fe20000010000 */
[----:B------:R-:W-:Y:S01]  /*6550*/  @!P0 LOP3.LUT R23, R54, 0x1, RZ, 0xc0, !PT ;  /* 0x0000000136178812 */ /* 0x000fe200078ec0ff */
[----:B------:R-:W-:-:S04]  /*6560*/  @!P1 FADD.FTZ R18, R18, R22 ;  /* 0x0000001612129221 */ /* 0x000fc80000010000 */
[----:B0-----:R-:W-:Y:S01]  /*6570*/  @!P0 IMAD R22, R23, R34, RZ ;  /* 0x0000002217168224 */ /* 0x001fe200078e02ff */
[----:B------:R-:W-:-:S04]  /*6580*/  IADD3 R23, PT, PT, R33, 0x3, RZ ;  /* 0x0000000321177810 */ /* 0x000fc80007ffe0ff */
[----:B------:R-:W-:-:S04]  /*6590*/  ISETP.NE.AND P1, PT, R23, UR6, PT ;  /* 0x0000000617007c0c */ /* 0x000fc8000bf25270 */
[----:B------:R-:W-:Y:S01]  /*65a0*/  ISETP.NE.OR P1, PT, R13, RZ, !P1 ;  /* 0x000000ff0d00720c */ /* 0x000fe20004f25670 */
[----:B---3--:R-:W-:Y:S01]  /*65b0*/  @!P2 FADD.FTZ R18, R18, R20 ;  /* 0x000000141212a221 */ /* 0x008fe20000010000 */
[----:B-1----:R-:W-:-:S11]  /*65c0*/  @!P0 IMAD R20, R22, R35, RZ ;  /* 0x0000002316148224 */ /* 0x002fd600078e02ff */
[----:B------:R-:W0:Y:S01]  /*65d0*/  @!P1 LDC R34, c[0x0][0x374] ;  /* 0x0000dd00ff229b82 */ /* 0x000e220000000800 */
[----:B------:R-:W-:-:S07]  /*65e0*/  @!P0 SHF.L.U32 R35, R20, 0x1, RZ ;  /* 0x0000000114238819 */ /* 0x000fce00000006ff */
[----:B------:R-:W1:Y:S02]  /*65f0*/  @!P0 LDC.64 R22, c[0x0][0x3d0] ;  /* 0x0000f400ff168b82 */ /* 0x000e640000000a00 */
[----:B-1----:R-:W-:Y:S01]  /*6600*/  @!P0 IMAD.WIDE R22, R35, 0x4, R22 ;  /* 0x0000000423168825 */ /* 0x002fe200078e0216 */
[----:B------:R-:W-:-:S05]  /*6610*/  @!P1 LOP3.LUT R35, R54, 0x1, RZ, 0xc0, !PT ;  /* 0x0000000136239812 */ /* 0x000fca00078ec0ff */
[----:B0-----:R-:W-:Y:S02]  /*6620*/  @!P1 IMAD R20, R35, R34, RZ ;  /* 0x0000002223149224 */ /* 0x001fe400078e02ff */
[----:B------:R-:W0:Y:S01]  /*6630*/  @!P1 LDC R35, c[0x0][0x370] ;  /* 0x0000dc00ff239b82 */ /* 0x000e220000000800 */
[----:B------:R-:W-:-:S04]  /*6640*/  @!P0 IMAD.WIDE.U32 R22, R31, 0x8, R22 ;  /* 0x000000081f168825 */ /* 0x000fc800078e0016 */
[----:B------:R-:W-:Y:S02]  /*6650*/  @!P2 FADD.FTZ R19, R19, R21 ;  /* 0x000000151313a221 */ /* 0x000fe40000010000 */
[----:B------:R-:W2:Y:S01]  /*6660*/  @!P0 LDG.E.64 R22, desc[UR8][R22.64] ;  /* 0x0000000816168981 */ /* 0x000ea2000c1e1b00 */
[----:B0-----:R-:W-:Y:S02]  /*6670*/  @!P1 IMAD R34, R20, R35, RZ ;  /* 0x0000002314229224 */ /* 0x001fe400078e02ff */
[----:B------:R-:W0:Y:S03]  /*6680*/  @!P1 LDC.64 R20, c[0x0][0x3d0] ;  /* 0x0000f400ff149b82 */ /* 0x000e260000000a00 */
[----:B------:R-:W-:-:S05]  /*6690*/  @!P1 SHF.L.U32 R35, R34, 0x1, RZ ;  /* 0x0000000122239819 */ /* 0x000fca00000006ff */
[----:B0-----:R-:W-:-:S04]  /*66a0*/  @!P1 IMAD.WIDE R20, R35, 0x4, R20 ;  /* 0x0000000423149825 */ /* 0x001fc800078e0214 */
[----:B------:R-:W-:-:S06]  /*66b0*/  @!P1 IMAD.WIDE.U32 R20, R30, 0x8, R20 ;  /* 0x000000081e149825 */ /* 0x000fcc00078e0014 */
[----:B------:R-:W3:Y:S01]  /*66c0*/  @!P1 LDG.E.64 R20, desc[UR8][R20.64] ;  /* 0x0000000814149981 */ /* 0x000ee2000c1e1b00 */
[----:B------:R-:W-:-:S04]  /*66d0*/  IADD3 R34, PT, PT, R33, 0x4, RZ ;  /* 0x0000000421227810 */ /* 0x000fc80007ffe0ff */
[----:B------:R-:W-:-:S04]  /*66e0*/  ISETP.NE.AND P2, PT, R34, UR6, PT ;  /* 0x0000000622007c0c */ /* 0x000fc8000bf45270 */
[----:B------:R-:W-:-:S13]  /*66f0*/  ISETP.NE.OR P2, PT, R13, RZ, !P2 ;  /* 0x000000ff0d00720c */ /* 0x000fda0005745670 */
[----:B------:R-:W0:Y:S01]  /*6700*/  @!P2 LDC R34, c[0x0][0x374] ;  /* 0x0000dd00ff22ab82 */ /* 0x000e220000000800 */
[----:B--2---:R-:W-:Y:S01]  /*6710*/  @!P0 FADD.FTZ R18, R18, R22 ;  /* 0x0000001612128221 */ /* 0x004fe20000010000 */
[----:B------:R-:W-:Y:S01]  /*6720*/  IADD3 R22, PT, PT, R33, 0x5, RZ ;  /* 0x0000000521167810 */ /* 0x000fe20007ffe0ff */
[----:B------:R-:W-:Y:S01]  /*6730*/  @!P0 FADD.FTZ R19, R19, R23 ;  /* 0x0000001713138221 */ /* 0x000fe20000010000 */
[----:B------:R-:W-:Y:S02]  /*6740*/  @!P2 LOP3.LUT R23, R54, 0x1, RZ, 0xc0, !PT ;  /* 0x000000013617a812 */ /* 0x000fe400078ec0ff */
[----:B------:R-:W-:-:S03]  /*6750*/  ISETP.NE.AND P3, PT, R22, UR6, PT ;  /* 0x0000000616007c0c */ /* 0x000fc6000bf65270 */
[----:B0-----:R-:W-:Y:S01]  /*6760*/  @!P2 IMAD R22, R23, R34, RZ ;  /* 0x000000221716a224 */ /* 0x001fe200078e02ff */
[----:B------:R-:W-:Y:S01]  /*6770*/  ISETP.NE.OR P0, PT, R13, RZ, !P3 ;  /* 0x000000ff0d00720c */ /* 0x000fe20005f05670 */
[----:B------:R-:W0:-:S12]  /*6780*/  @!P2 LDC R23, c[0x0][0x370] ;  /* 0x0000dc00ff17ab82 */ /* 0x000e180000000800 */
[----:B------:R-:W1:Y:S08]  /*6790*/  @!P0 LDC R34, c[0x0][0x374] ;  /* 0x0000dd00ff228b82 */ /* 0x000e700000000800 */
[----:B------:R-:W2:Y:S01]  /*67a0*/  @!P0 LDC R35, c[0x0][0x370] ;  /* 0x0000dc00ff238b82 */ /* 0x000ea20000000800 */
[----:B0-----:R-:W-:-:S05]  /*67b0*/  @!P2 IMAD R22, R22, R23, RZ ;  /* 0x000000171616a224 */ /* 0x001fca00078e02ff */
[----:B------:R-:W-:Y:S01]  /*67c0*/  @!P2 SHF.L.U32 R23, R22, 0x1, RZ ;  /* 0x000000011617a819 */ /* 0x000fe200000006ff */
[----:B---3--:R-:W-:Y:S01]  /*67d0*/  @!P1 FADD.FTZ R19, R19, R21 ;  /* 0x0000001513139221 */ /* 0x008fe20000010000 */
[----:B------:R-:W-:Y:S01]  /*67e0*/  @!P0 LOP3.LUT R21, R54, 0x1, RZ, 0xc0, !PT ;  /* 0x0000000136158812 */ /* 0x000fe200078ec0ff */
[----:B------:R-:W-:-:S04]  /*67f0*/  @!P1 FADD.FTZ R18, R18, R20 ;  /* 0x0000001412129221 */ /* 0x000fc80000010000 */
[----:B-1----:R-:W-:Y:S02]  /*6800*/  @!P0 IMAD R34, R21, R34, RZ ;  /* 0x0000002215228224 */ /* 0x002fe400078e02ff */
[----:B------:R-:W0:Y:S02]  /*6810*/  @!P2 LDC.64 R20, c[0x0][0x3d0] ;  /* 0x0000f400ff14ab82 */ /* 0x000e240000000a00 */
[----:B--2---:R-:W-:Y:S02]  /*6820*/  @!P0 IMAD R34, R34, R35, RZ ;  /* 0x0000002322228224 */ /* 0x004fe400078e02ff */
[----:B0-----:R-:W-:-:S04]  /*6830*/  @!P2 IMAD.WIDE R20, R23, 0x4, R20 ;  /* 0x000000041714a825 */ /* 0x001fc800078e0214 */
[----:B------:R-:W0:Y:S01]  /*6840*/  @!P0 LDC.64 R22, c[0x0][0x3d0] ;  /* 0x0000f400ff168b82 */ /* 0x000e220000000a00 */
        /* <DEDUP_REMOVED lines=21> */
[----:B------:R-:W-:Y:S01]  /*69a0*/  @!P0 FADD.FTZ R19, R19, R23 ;  /* 0x0000001713138221 */ /* 0x000fe20000010000 */
[----:B------:R-:W-:-:S06]  /*69b0*/  @!P1 SHF.L.U32 R35, R22, 0x1, RZ ;  /* 0x0000000116239819 */ /* 0x000fcc00000006ff */
[----:B------:R-:W1:Y:S02]  /*69c0*/  @!P1 LDC.64 R20, c[0x0][0x3d0] ;  /* 0x0000f400ff149b82 */ /* 0x000e640000000a00 */
[----:B-1----:R-:W-:Y:S01]  /*69d0*/  @!P1 IMAD.WIDE R20, R35, 0x4, R20 ;  /* 0x0000000423149825 */ /* 0x002fe200078e0214 */
[----:B------:R-:W-:-:S05]  /*69e0*/  @!P2 LOP3.LUT R35, R54, 0x1, RZ, 0xc0, !PT ;  /* 0x000000013623a812 */ /* 0x000fca00078ec0ff */
[----:B0-----:R-:W-:Y:S02]  /*69f0*/  @!P2 IMAD R22, R35, R34, RZ ;  /* 0x000000222316a224 */ /* 0x001fe400078e02ff */
[----:B------:R-:W0:Y:S01]  /*6a00*/  @!P2 LDC R35, c[0x0][0x370] ;  /* 0x0000dc00ff23ab82 */ /* 0x000e220000000800 */
[----:B------:R-:W-:-:S06]  /*6a10*/  @!P1 IMAD.WIDE.U32 R20, R29, 0x8, R20 ;  /* 0x000000081d149825 */ /* 0x000fcc00078e0014 */
[----:B------:R-:W2:Y:S01]  /*6a20*/  @!P1 LDG.E.64 R20, desc[UR8][R20.64] ;  /* 0x0000000814149981 */ /* 0x000ea2000c1e1b00 */
[----:B0-----:R-:W-:Y:S02]  /*6a30*/  @!P2 IMAD R34, R22, R35, RZ ;  /* 0x000000231622a224 */ /* 0x001fe400078e02ff */
[----:B------:R-:W0:Y:S03]  /*6a40*/  @!P2 LDC.64 R22, c[0x0][0x3d0] ;  /* 0x0000f400ff16ab82 */ /* 0x000e260000000a00 */
[----:B------:R-:W-:-:S05]  /*6a50*/  @!P2 SHF.L.U32 R35, R34, 0x1, RZ ;  /* 0x000000012223a819 */ /* 0x000fca00000006ff */
[----:B0-----:R-:W-:-:S04]  /*6a60*/  @!P2 IMAD.WIDE R22, R35, 0x4, R22 ;  /* 0x000000042316a825 */ /* 0x001fc800078e0216 */
[----:B------:R-:W-:-:S06]  /*6a70*/  @!P2 IMAD.WIDE.U32 R22, R28, 0x8, R22 ;  /* 0x000000081c16a825 */ /* 0x000fcc00078e0016 */
[----:B------:R-:W3:Y:S01]  /*6a80*/  @!P2 LDG.E.64 R22, desc[UR8][R22.64] ;  /* 0x000000081616a981 */ /* 0x000ee2000c1e1b00 */
[----:B------:R-:W0:Y:S08]  /*6a90*/  LDC R34, c[0x0][0x374] ;  /* 0x0000dd00ff227b82 */ /* 0x000e300000000800 */
[----:B------:R-:W1:Y:S01]  /*6aa0*/  LDC R35, c[0x0][0x370] ;  /* 0x0000dc00ff237b82 */ /* 0x000e620000000800 */
[----:B------:R-:W-:Y:S01]  /*6ab0*/  IADD3 R33, PT, PT, R33, 0x8, RZ ;  /* 0x0000000821217810 */ /* 0x000fe20007ffe0ff */
[----:B------:R-:W-:Y:S01]  /*6ac0*/  UIADD3 UR5, UPT, UPT, UR5, 0x8, URZ ;  /* 0x0000000805057890 */ /* 0x000fe2000fffe0ff */
[----:B0-----:R-:W-:-:S02]  /*6ad0*/  LEA R25, R34, R25, 0x3 ;  /* 0x0000001922197211 */ /* 0x001fc400078e18ff */
[C---:B------:R-:W-:Y:S02]  /*6ae0*/  LEA R32, R34.reuse, R32, 0x3 ;  /* 0x0000002022207211 */ /* 0x040fe400078e18ff */
[C---:B------:R-:W-:Y:S02]  /*6af0*/  LEA R31, R34.reuse, R31, 0x3 ;  /* 0x0000001f221f7211 */ /* 0x040fe400078e18ff */
[C---:B------:R-:W-:Y:S02]  /*6b00*/  LEA R30, R34.reuse, R30, 0x3 ;  /* 0x0000001e221e7211 */ /* 0x040fe400078e18ff */
[C---:B------:R-:W-:Y:S02]  /*6b10*/  LEA R27, R34.reuse, R27, 0x3 ;  /* 0x0000001b221b7211 */ /* 0x040fe400078e18ff */
[C---:B------:R-:W-:Y:S02]  /*6b20*/  LEA R26, R34.reuse, R26, 0x3 ;  /* 0x0000001a221a7211 */ /* 0x040fe400078e18ff */
[----:B------:R-:W-:-:S02]  /*6b30*/  LEA R29, R34, R29, 0x3 ;  /* 0x0000001d221d7211 */ /* 0x000fc400078e18ff */
[----:B------:R-:W-:Y:S01]  /*6b40*/  LEA R28, R34, R28, 0x3 ;  /* 0x0000001c221c7211 */ /* 0x000fe200078e18ff */
[----:B--2---:R-:W-:Y:S01]  /*6b50*/  @!P1 FADD.FTZ R18, R18, R20 ;  /* 0x0000001412129221 */ /* 0x004fe20000010000 */
[----:B-1----:R-:W-:-:S04]  /*6b60*/  LOP3.LUT R20, R35, 0x7ffffff8, RZ, 0xc0, !PT ;  /* 0x7ffffff823147812 */ /* 0x002fc800078ec0ff */
[----:B------:R-:W-:Y:S01]  /*6b70*/  ISETP.NE.AND P0, PT, R33, R20, PT ;  /* 0x000000142100720c */ /* 0x000fe20003f05270 */
[----:B------:R-:W-:Y:S01]  /*6b80*/  @!P1 FADD.FTZ R19, R19, R21 ;  /* 0x0000001513139221 */ /* 0x000fe20000010000 */
[----:B---3--:R-:W-:-:S03]  /*6b90*/  @!P2 FADD.FTZ R18, R18, R22 ;  /* 0x000000161212a221 */ /* 0x008fc60000010000 */
[----:B------:R-:W-:-:S08]  /*6ba0*/  @!P2 FADD.FTZ R19, R19, R23 ;  /* 0x000000171313a221 */ /* 0x000fd00000010000 */
[----:B------:R-:W-:Y:S05]  /*6bb0*/  @P0 BRA `(.L_x_731) ;  /* 0xfffffff400e40947 */ /* 0x000fea000383ffff */
[----:B------:R-:W-:-:S07]  /*6bc0*/  MOV R28, R20 ;  /* 0x00000014001c7202 */ /* 0x000fce0000000f00 */
.L_x_730:
[----:B------:R-:W0:Y:S02]  /*6bd0*/  LDCU UR4, c[0x0][0x370] ;  /* 0x00006e00ff0477ac */ /* 0x000e240008000800 */
[----:B0-----:R-:W-:-:S09]  /*6be0*/  ULOP3.LUT UP0, URZ, UR4, 0x7, URZ, 0xc0, !UPT ;  /* 0x0000000704ff7892 */ /* 0x001fd2000f80c0ff */
[----:B------:R-:W-:Y:S05]  /*6bf0*/  BRA.U !UP0, `(.L_x_727) ;  /* 0x0000000908207547 */ /* 0x000fea000b800000 */
[----:B------:R-:W0:Y:S02]  /*6c00*/  LDCU UR4, c[0x0][0x370] ;  /* 0x00006e00ff0477ac */ /* 0x000e240008000800 */
[----:B0-----:R-:W-:-:S04]  /*6c10*/  ULOP3.LUT UR4, UR4, 0x7, URZ, 0xc0, !UPT ;  /* 0x0000000704047892 */ /* 0x001fc8000f8ec0ff */
[----:B------:R-:W-:-:S04]  /*6c20*/  UIADD3 UR4, UPT, UPT, UR4, -0x1, URZ ;  /* 0xffffffff04047890 */ /* 0x000fc8000fffe0ff */
[----:B------:R-:W-:-:S09]  /*6c30*/  UISETP.GE.U32.AND UP0, UPT, UR4, 0x3, UPT ;  /* 0x000000030400788c */ /* 0x000fd2000bf06070 */
[----:B------:R-:W-:Y:S05]  /*6c40*/  BRA.U !UP0, `(.L_x_732) ;  /* 0x0000000508147547 */ /* 0x000fea000b800000 */
[C---:B------:R-:W-:Y:S02]  /*6c50*/  ISETP.NE.AND P0, PT, R28.reuse, UR6, PT ;  /* 0x000000061c007c0c */ /* 0x040fe4000bf05270 */
[----:B------:R-:W-:Y:S02]  /*6c60*/  IADD3 R20, PT, PT, R28, 0x1, RZ ;  /* 0x000000011c147810 */ /* 0x000fe40007ffe0ff */
[C---:B------:R-:W-:Y:S02]  /*6c70*/  ISETP.NE.OR P0, PT, R13.reuse, RZ, !P0 ;  /* 0x000000ff0d00720c */ /* 0x040fe40004705670 */
[----:B------:R-:W-:Y:S02]  /*6c80*/  ISETP.NE.AND P1, PT, R20, UR6, PT ;  /* 0x0000000614007c0c */ /* 0x000fe4000bf25270 */
[----:B------:R-:W-:Y:S02]  /*6c90*/  IADD3 R31, PT, PT, R28, 0x3, RZ ;  /* 0x000000031c1f7810 */ /* 0x000fe40007ffe0ff */
[----:B------:R-:W-:-:S02]  /*6ca0*/  ISETP.NE.OR P1, PT, R13, RZ, !P1 ;  /* 0x000000ff0d00720c */ /* 0x000fc40004f25670 */
[----:B------:R-:W-:Y:S02]  /*6cb0*/  ISETP.NE.AND P3, PT, R31, UR6, PT ;  /* 0x000000061f007c0c */ /* 0x000fe4000bf65270 */
[----:B------:R-:W-:Y:S02]  /*6cc0*/  IADD3 R29, PT, PT, R28, 0x2, RZ ;  /* 0x000000021c1d7810 */ /* 0x000fe40007ffe0ff */
[----:B------:R-:W-:Y:S01]  /*6cd0*/  ISETP.NE.OR P3, PT, R13, RZ, !P3 ;  /* 0x000000ff0d00720c */ /* 0x000fe20005f65670 */
[----:B------:R-:W0:Y:S01]  /*6ce0*/  @!P0 LDC R25, c[0x0][0x374] ;  /* 0x0000dd00ff198b82 */ /* 0x000e220000000800 */
[----:B------:R-:W-:Y:S01]  /*6cf0*/  @!P0 LOP3.LUT R20, R54, 0x1, RZ, 0xc0, !PT ;  /* 0x0000000136148812 */ /* 0x000fe200078ec0ff */
[----:B------:R-:W2:Y:S01]  /*6d00*/  @!P0 S2R R26, SR_CTAID.Y ;  /* 0x00000000001a8919 */ /* 0x000ea20000002600 */
[----:B------:R-:W-:-:S03]  /*6d10*/  ISETP.NE.AND P2, PT, R29, UR6, PT ;  /* 0x000000061d007c0c */ /* 0x000fc6000bf45270 */
[----:B------:R-:W-:Y:S01]  /*6d20*/  @!P1 LOP3.LUT R30, R54, 0x1, RZ, 0xc0, !PT ;  /* 0x00000001361e9812 */ /* 0x000fe200078ec0ff */
[----:B------:R-:W4:Y:S01]  /*6d30*/  @!P1 S2R R33, SR_CTAID.Y ;  /* 0x0000000000219919 */ /* 0x000f220000002600 */
[----:B------:R-:W3:Y:S01]  /*6d40*/  @!P0 LDC R21, c[0x0][0x370] ;  /* 0x0000dc00ff158b82 */ /* 0x000ee20000000800 */
[----:B------:R-:W-:-:S03]  /*6d50*/  ISETP.NE.OR P2, PT, R13, RZ, !P2 ;  /* 0x000000ff0d00720c */ /* 0x000fc60005745670 */
[----:B------:R-:W5:Y:S04]  /*6d60*/  @!P3 S2R R22, SR_CTAID.Y ;  /* 0x000000000016b919 */ /* 0x000f680000002600 */
[----:B------:R-:W4:Y:S06]  /*6d70*/  @!P1 LDC R23, c[0x0][0x374] ;  /* 0x0000dd00ff179b82 */ /* 0x000f2c0000000800 */
[----:B------:R-:W5:Y:S01]  /*6d80*/  @!P2 S2R R34, SR_CTAID.Y ;  /* 0x000000000022a919 */ /* 0x000f620000002600 */
[----:B------:R-:W-:Y:S01]  /*6d90*/  @!P2 LOP3.LUT R65, R54, 0x1, RZ, 0xc0, !PT ;  /* 0x000000013641a812 */ /* 0x000fe200078ec0ff */
[----:B-1----:R-:W1:Y:S01]  /*6da0*/  @!P1 LDC R27, c[0x0][0x370] ;  /* 0x0000dc00ff1b9b82 */ /* 0x002e620000000800 */
[----:B0-----:R-:W-:-:S04]  /*6db0*/  @!P0 IMAD R20, R20, R25, RZ ;  /* 0x0000001914148224 */ /* 0x001fc800078e02ff */
[----:B---3--:R-:W-:-:S03]  /*6dc0*/  @!P0 IMAD R24, R20, R21, RZ ;  /* 0x0000001514188224 */ /* 0x008fc600078e02ff */
[----:B------:R-:W5:Y:S01]  /*6dd0*/  @!P2 LDC R32, c[0x0][0x374] ;  /* 0x0000dd00ff20ab82 */ /* 0x000f620000000800 */
[----:B--2---:R-:W-:Y:S02]  /*6de0*/  @!P0 IMAD R25, R28, R25, R26 ;  /* 0x000000191c198224 */ /* 0x004fe400078e021a */
[----:B----4-:R-:W-:-:S05]  /*6df0*/  @!P1 IMAD R30, R30, R23, RZ ;  /* 0x000000171e1e9224 */ /* 0x010fca00078e02ff */
[----:B------:R-:W0:Y:S01]  /*6e00*/  @!P0 LDC.64 R20, c[0x0][0x3d0] ;  /* 0x0000f400ff148b82 */ /* 0x000e220000000a00 */
[----:B------:R-:W-:Y:S01]  /*6e10*/  @!P1 IMAD R26, R28, R23, R23 ;  /* 0x000000171c1a9224 */ /* 0x000fe200078e0217 */
[----:B------:R-:W-:-:S04]  /*6e20*/  @!P3 LOP3.LUT R23, R54, 0x1, RZ, 0xc0, !PT ;  /* 0x000000013617b812 */ /* 0x000fc800078ec0ff */
[----:B------:R-:W-:Y:S01]  /*6e30*/  @!P1 IADD3 R33, PT, PT, R26, R33, RZ ;  /* 0x000000211a219210 */ /* 0x000fe20007ffe0ff */
[----:B-1----:R-:W-:Y:S01]  /*6e40*/  @!P1 IMAD R30, R30, R27, RZ ;  /* 0x0000001b1e1e9224 */ /* 0x002fe200078e02ff */
[----:B------:R-:W1:Y:S01]  /*6e50*/  @!P2 LDC R35, c[0x0][0x370] ;  /* 0x0000dc00ff23ab82 */ /* 0x000e620000000800 */
[----:B------:R-:W-:-:S07]  /*6e60*/  @!P0 SHF.L.U32 R27, R24, 0x1, RZ ;  /* 0x00000001181b8819 */ /* 0x000fce00000006ff */
[----:B------:R-:W2:Y:S01]  /*6e70*/  @!P3 LDC R24, c[0x0][0x374] ;  /* 0x0000dd00ff18bb82 */ /* 0x000ea20000000800 */
[-C--:B-----5:R-:W-:Y:S02]  /*6e80*/  @!P2 IMAD R29, R29, R32.reuse, R34 ;  /* 0x000000201d1da224 */ /* 0x0a0fe400078e0222 */
[----:B------:R-:W-:Y:S02]  /*6e90*/  @!P2 IMAD R32, R65, R32, RZ ;  /* 0x000000204120a224 */ /* 0x000fe400078e02ff */
[----:B0-----:R-:W-:-:S03]  /*6ea0*/  @!P0 IMAD.WIDE R20, R27, 0x4, R20 ;  /* 0x000000041b148825 */ /* 0x001fc600078e0214 */
[----:B------:R-:W0:Y:S01]  /*6eb0*/  @!P3 LDC R27, c[0x0][0x370] ;  /* 0x0000dc00ff1bbb82 */ /* 0x000e220000000800 */
[----:B------:R-:W-:-:S04]  /*6ec0*/  @!P0 IMAD.WIDE.U32 R20, R25, 0x8, R20 ;  /* 0x0000000819148825 */ /* 0x000fc800078e0014 */
[----:B-1----:R-:W-:Y:S01]  /*6ed0*/  @!P2 IMAD R32, R32, R35, RZ ;  /* 0x000000232020a224 */ /* 0x002fe200078e02ff */
[----:B------:R-:W-:Y:S01]  /*6ee0*/  @!P1 SHF.L.U32 R35, R30, 0x1, RZ ;  /* 0x000000011e239819 */ /* 0x000fe200000006ff */
[----:B------:R-:W3:Y:S01]  /*6ef0*/  @!P0 LDG.E.64 R20, desc[UR8][R20.64] ;  /* 0x0000000814148981 */ /* 0x000ee2000c1e1b00 */
[-C--:B--2---:R-:W-:Y:S02]  /*6f00*/  @!P3 IMAD R31, R31, R24.reuse, R22 ;  /* 0x000000181f1fb224 */ /* 0x084fe400078e0216 */
[----:B------:R-:W-:Y:S02]  /*6f10*/  @!P3 IMAD R24, R23, R24, RZ ;  /* 0x000000181718b224 */ /* 0x000fe400078e02ff */
[----:B------:R-:W1:Y:S02]  /*6f20*/  @!P1 LDC.64 R22, c[0x0][0x3d0] ;  /* 0x0000f400ff169b82 */ /* 0x000e640000000a00 */
[----:B0-----:R-:W-:-:S06]  /*6f30*/  @!P3 IMAD R34, R24, R27, RZ ;  /* 0x0000001b1822b224 */ /* 0x001fcc00078e02ff */
[----:B------:R-:W0:Y:S01]  /*6f40*/  @!P2 LDC.64 R24, c[0x0][0x3d0] ;  /* 0x0000f400ff18ab82 */ /* 0x000e220000000a00 */
[----:B------:R-:W-:-:S07]  /*6f50*/  @!P3 SHF.L.U32 R65, R34, 0x1, RZ ;  /* 0x000000012241b819 */ /* 0x000fce00000006ff */
[----:B------:R-:W2:Y:S01]  /*6f60*/  @!P3 LDC.64 R26, c[0x0][0x3d0] ;  /* 0x0000f400ff1abb82 */ /* 0x000ea20000000a00 */
[----:B-1----:R-:W-:Y:S01]  /*6f70*/  @!P1 IMAD.WIDE R22, R35, 0x4, R22 ;  /* 0x0000000423169825 */ /* 0x002fe200078e0216 */
[----:B------:R-:W-:-:S03]  /*6f80*/  @!P2 SHF.L.U32 R35, R32, 0x1, RZ ;  /* 0x000000012023a819 */ /* 0x000fc600000006ff */
[----:B------:R-:W-:-:S04]  /*6f90*/  @!P1 IMAD.WIDE.U32 R22, R33, 0x8, R22 ;  /* 0x0000000821169825 */ /* 0x000fc800078e0016 */
[----:B0-----:R-:W-:Y:S02]  /*6fa0*/  @!P2 IMAD.WIDE R24, R35, 0x4, R24 ;  /* 0x000000042318a825 */ /* 0x001fe400078e0218 */
[----:B------:R-:W4:Y:S02]  /*6fb0*/  @!P1 LDG.E.64 R22, desc[UR8][R22.64] ;  /* 0x0000000816169981 */ /* 0x000f24000c1e1b00 */
[----:B--2---:R-:W-:-:S04]  /*6fc0*/  @!P3 IMAD.WIDE R26, R65, 0x4, R26 ;  /* 0x00000004411ab825 */ /* 0x004fc800078e021a */
[----:B------:R-:W-:-:S04]  /*6fd0*/  @!P2 IMAD.WIDE.U32 R24, R29, 0x8, R24 ;  /* 0x000000081d18a825 */ /* 0x000fc800078e0018 */
[----:B------:R-:W-:Y:S02]  /*6fe0*/  @!P3 IMAD.WIDE.U32 R26, R31, 0x8, R26 ;  /* 0x000000081f1ab825 */ /* 0x000fe400078e001a */
[----:B------:R-:W2:Y:S04]  /*6ff0*/  @!P2 LDG.E.64 R24, desc[UR8][R24.64] ;  /* 0x000000081818a981 */ /* 0x000ea8000c1e1b00 */
[----:B------:R-:W5:Y:S01]  /*7000*/  @!P3 LDG.E.64 R26, desc[UR8][R26.64] ;  /* 0x000000081a1ab981 */ /* 0x000f62000c1e1b00 */
[----:B------:R-:W-:Y:S01]  /*7010*/  IADD3 R28, PT, PT, R28, 0x4, RZ ;  /* 0x000000041c1c7810 */ /* 0x000fe20007ffe0ff */
[----:B---3--:R-:W-:Y:S01]  /*7020*/  @!P0 FADD.FTZ R18, R18, R20 ;  /* 0x0000001412128221 */ /* 0x008fe20000010000 */
[----:B------:R-:W-:-:S03]  /*7030*/  @!P0 FADD.FTZ R19, R19, R21 ;  /* 0x0000001513138221 */ /* 0x000fc60000010000 */
[----:B----4-:R-:W-:Y:S01]  /*7040*/  @!P1 FADD.FTZ R18, R18, R22 ;  /* 0x0000001612129221 */ /* 0x010fe20000010000 */
[----:B------:R-:W-:-:S03]  /*7050*/  @!P1 FADD.FTZ R19, R19, R23 ;  /* 0x0000001713139221 */ /* 0x000fc60000010000 */
[----:B--2---:R-:W-:Y:S01]  /*7060*/  @!P2 FADD.FTZ R18, R18, R24 ;  /* 0x000000181212a221 */ /* 0x004fe20000010000 */
[----:B------:R-:W-:-:S03]  /*7070*/  @!P2 FADD.FTZ R19, R19, R25 ;  /* 0x000000191313a221 */ /* 0x000fc60000010000 */
[----:B-----5:R-:W-:Y:S01]  /*7080*/  @!P3 FADD.FTZ R18, R18, R26 ;  /* 0x0000001a1212b221 */ /* 0x020fe20000010000 */
[----:B------:R-:W-:-:S07]  /*7090*/  @!P3 FADD.FTZ R19, R19, R27 ;  /* 0x0000001b1313b221 */ /* 0x000fce0000010000 */
.L_x_732:
[----:B------:R-:W0:Y:S02]  /*70a0*/  LDCU UR4, c[0x0][0x370] ;  /* 0x00006e00ff0477ac */ /* 0x000e240008000800 */
[----:B0-----:R-:W-:-:S09]  /*70b0*/  ULOP3.LUT UP0, UR4, UR4, 0x3, URZ, 0xc0, !UPT ;  /* 0x0000000304047892 */ /* 0x001fd2000f80c0ff */
[----:B------:R-:W-:Y:S05]  /*70c0*/  BRA.U !UP0, `(.L_x_727) ;  /* 0x0000000108ec7547 */ /* 0x000fea000b800000 */
[----:B------:R-:W-:-:S09]  /*70d0*/  UISETP.NE.AND UP0, UPT, UR4, 0x1, UPT ;  /* 0x000000010400788c */ /* 0x000fd2000bf05270 */
[----:B------:R-:W-:Y:S05]  /*70e0*/  BRA.U !UP0, `(.L_x_733) ;  /* 0x00000001088c7547 */ /* 0x000fea000b800000 */
[C---:B------:R-:W-:Y:S02]  /*70f0*/  ISETP.NE.AND P0, PT, R28.reuse, UR6, PT ;  /* 0x000000061c007c0c */ /* 0x040fe4000bf05270 */
[----:B------:R-:W-:Y:S02]  /*7100*/  IADD3 R20, PT, PT, R28, 0x1, RZ ;  /* 0x000000011c147810 */ /* 0x000fe40007ffe0ff */
[----:B------:R-:W-:Y:S02]  /*7110*/  ISETP.NE.OR P0, PT, R13, RZ, !P0 ;  /* 0x000000ff0d00720c */ /* 0x000fe40004705670 */
[----:B------:R-:W-:-:S04]  /*7120*/  ISETP.NE.AND P1, PT, R20, UR6, PT ;  /* 0x0000000614007c0c */ /* 0x000fc8000bf25270 */
[----:B------:R-:W-:-:S07]  /*7130*/  ISETP.NE.OR P1, PT, R13, RZ, !P1 ;  /* 0x000000ff0d00720c */ /* 0x000fce0004f25670 */
[----:B------:R-:W0:Y:S01]  /*7140*/  @!P0 LDC R29, c[0x0][0x374] ;  /* 0x0000dd00ff1d8b82 */ /* 0x000e220000000800 */
[C---:B------:R-:W-:Y:S01]  /*7150*/  @!P0 LOP3.LUT R22, R54.reuse, 0x1, RZ, 0xc0, !PT ;  /* 0x0000000136168812 */ /* 0x040fe200078ec0ff */
[----:B------:R-:W2:Y:S04]  /*7160*/  @!P0 S2R R30, SR_CTAID.Y ;  /* 0x00000000001e8919 */ /* 0x000ea80000002600 */
[----:B------:R-:W4:Y:S01]  /*7170*/  @!P1 S2R R33, SR_CTAID.Y ;  /* 0x0000000000219919 */ /* 0x000f220000002600 */
[----:B------:R-:W-:Y:S01]  /*7180*/  @!P1 LOP3.LUT R32, R54, 0x1, RZ, 0xc0, !PT ;  /* 0x0000000136209812 */ /* 0x000fe200078ec0ff */
[----:B------:R-:W3:Y:S08]  /*7190*/  @!P0 LDC R23, c[0x0][0x370] ;  /* 0x0000dc00ff178b82 */ /* 0x000ef00000000800 */
[----:B------:R-:W5:Y:S08]  /*71a0*/  @!P1 LDC R31, c[0x0][0x374] ;  /* 0x0000dd00ff1f9b82 */ /* 0x000f700000000800 */
[----:B------:R-:W1:Y:S01]  /*71b0*/  @!P1 LDC R26, c[0x0][0x370] ;  /* 0x0000dc00ff1a9b82 */ /* 0x000e620000000800 */
[----:B0-----:R-:W-:-:S07]  /*71c0*/  @!P0 IMAD R22, R22, R29, RZ ;  /* 0x0000001d16168224 */ /* 0x001fce00078e02ff */
[----:B------:R-:W0:Y:S01]  /*71d0*/  @!P0 LDC.64 R20, c[0x0][0x3d0] ;  /* 0x0000f400ff148b82 */ /* 0x000e220000000a00 */
[----:B---3--:R-:W-:-:S07]  /*71e0*/  @!P0 IMAD R24, R22, R23, RZ ;  /* 0x0000001716188224 */ /* 0x008fce00078e02ff */
[----:B------:R-:W3:Y:S01]  /*71f0*/  @!P1 LDC.64 R22, c[0x0][0x3d0] ;  /* 0x0000f400ff169b82 */ /* 0x000ee20000000a00 */
[----:B-----5:R-:W-:-:S04]  /*7200*/  @!P1 IMAD R25, R32, R31, RZ ;  /* 0x0000001f20199224 */ /* 0x020fc800078e02ff */
[----:B-1----:R-:W-:Y:S01]  /*7210*/  @!P1 IMAD R26, R25, R26, RZ ;  /* 0x0000001a191a9224 */ /* 0x002fe200078e02ff */
[----:B------:R-:W-:Y:S01]  /*7220*/  @!P0 SHF.L.U32 R25, R24, 0x1, RZ ;  /* 0x0000000118198819 */ /* 0x000fe200000006ff */
[----:B------:R-:W-:-:S03]  /*7230*/  @!P1 IMAD R24, R28, R31, R31 ;  /* 0x0000001f1c189224 */ /* 0x000fc600078e021f */
[----:B------:R-:W-:Y:S01]  /*7240*/  @!P1 SHF.L.U32 R27, R26, 0x1, RZ ;  /* 0x000000011a1b9819 */ /* 0x000fe200000006ff */
[----:B0-----:R-:W-:-:S04]  /*7250*/  @!P0 IMAD.WIDE R20, R25, 0x4, R20 ;  /* 0x0000000419148825 */ /* 0x001fc800078e0214 */
[----:B--2---:R-:W-:Y:S02]  /*7260*/  @!P0 IMAD R25, R28, R29, R30 ;  /* 0x0000001d1c198224 */ /* 0x004fe400078e021e */
[----:B---3--:R-:W-:Y:S01]  /*7270*/  @!P1 IMAD.WIDE R22, R27, 0x4, R22 ;  /* 0x000000041b169825 */ /* 0x008fe200078e0216 */
[----:B----4-:R-:W-:-:S03]  /*7280*/  @!P1 IADD3 R27, PT, PT, R24, R33, RZ ;  /* 0x00000021181b9210 */ /* 0x010fc60007ffe0ff */
[----:B------:R-:W-:-:S04]  /*7290*/  @!P0 IMAD.WIDE.U32 R20, R25, 0x8, R20 ;  /* 0x0000000819148825 */ /* 0x000fc800078e0014 */
[----:B------:R-:W-:Y:S02]  /*72a0*/  @!P1 IMAD.WIDE.U32 R22, R27, 0x8, R22 ;  /* 0x000000081b169825 */ /* 0x000fe400078e0016 */
[----:B------:R-:W2:Y:S04]  /*72b0*/  @!P0 LDG.E.64 R20, desc[UR8][R20.64] ;  /* 0x0000000814148981 */ /* 0x000ea8000c1e1b00 */
[----:B------:R-:W3:Y:S01]  /*72c0*/  @!P1 LDG.E.64 R22, desc[UR8][R22.64] ;  /* 0x0000000816169981 */ /* 0x000ee2000c1e1b00 */
[----:B------:R-:W-:Y:S01]  /*72d0*/  IADD3 R28, PT, PT, R28, 0x2, RZ ;  /* 0x000000021c1c7810 */ /* 0x000fe20007ffe0ff */
[----:B--2---:R-:W-:Y:S01]  /*72e0*/  @!P0 FADD.FTZ R18, R18, R20 ;  /* 0x0000001412128221 */ /* 0x004fe20000010000 */
[----:B------:R-:W-:-:S03]  /*72f0*/  @!P0 FADD.FTZ R19, R19, R21 ;  /* 0x0000001513138221 */ /* 0x000fc60000010000 */
[----:B---3--:R-:W-:Y:S01]  /*7300*/  @!P1 FADD.FTZ R18, R18, R22 ;  /* 0x0000001612129221 */ /* 0x008fe20000010000 */
[----:B------:R-:W-:-:S07]  /*7310*/  @!P1 FADD.FTZ R19, R19, R23 ;  /* 0x0000001713139221 */ /* 0x000fce0000010000 */
.L_x_733:
[----:B------:R-:W0:Y:S01]  /*7320*/  LDC R20, c[0x0][0x370] ;  /* 0x0000dc00ff147b82 */ /* 0x000e220000000800 */
[----:B------:R-:W-:Y:S01]  /*7330*/  ISETP.NE.AND P0, PT, R28, UR6, PT ;  /* 0x000000061c007c0c */ /* 0x000fe2000bf05270 */
[----:B------:R-:W-:Y:S03]  /*7340*/  BSSY.RECONVERGENT B0, `(.L_x_727) ;  /* 0x0000013000007945 */ /* 0x000fe60003800200 */
[----:B------:R-:W-:Y:S02]  /*7350*/  ISETP.NE.OR P0, PT, R13, RZ, !P0 ;  /* 0x000000ff0d00720c */ /* 0x000fe40004705670 */
[----:B0-----:R-:W-:-:S04]  /*7360*/  LOP3.LUT R20, R20, 0x1, RZ, 0xc0, !PT ;  /* 0x0000000114147812 */ /* 0x001fc800078ec0ff */
[----:B------:R-:W-:-:S13]  /*7370*/  ISETP.NE.U32.OR P0, PT, R20, 0x1, P0 ;  /* 0x000000011400780c */ /* 0x000fda0000705470 */
[----:B------:R-:W-:Y:S05]  /*7380*/  @P0 BRA `(.L_x_734) ;  /* 0x0000000000380947 */ /* 0x000fea0003800000 */
[----:B------:R-:W0:Y:S01]  /*7390*/  LDCU UR4, c[0x0][0x374] ;  /* 0x00006e80ff0477ac */ /* 0x000e220008000800 */
[----:B------:R-:W2:Y:S01]  /*73a0*/  LDC R23, c[0x0][0x370] ;  /* 0x0000dc00ff177b82 */ /* 0x000ea20000000800 */
[----:B------:R-:W4:Y:S01]  /*73b0*/  S2R R25, SR_CTAID.Y ;  /* 0x0000000000197919 */ /* 0x000f220000002600 */
[----:B------:R-:W-:-:S06]  /*73c0*/  LOP3.LUT R22, R54, 0x1, RZ, 0xc0, !PT ;  /* 0x0000000136167812 */ /* 0x000fcc00078ec0ff */
[----:B------:R-:W5:Y:S01]  /*73d0*/  LDC.64 R20, c[0x0][0x3d0] ;  /* 0x0000f400ff147b82 */ /* 0x000f620000000a00 */
[----:B0-----:R-:W-:-:S04]  /*73e0*/  IMAD R22, R22, UR4, RZ ;  /* 0x0000000416167c24 */ /* 0x001fc8000f8e02ff */
[----:B--2---:R-:W-:-:S05]  /*73f0*/  IMAD R22, R22, R23, RZ ;  /* 0x0000001716167224 */ /* 0x004fca00078e02ff */
[----:B------:R-:W-:-:S05]  /*7400*/  SHF.L.U32 R23, R22, 0x1, RZ ;  /* 0x0000000116177819 */ /* 0x000fca00000006ff */
[----:B-----5:R-:W-:-:S04]  /*7410*/  IMAD.WIDE R20, R23, 0x4, R20 ;  /* 0x0000000417147825 */ /* 0x020fc800078e0214 */
[----:B----4-:R-:W-:-:S04]  /*7420*/  IMAD R23, R28, UR4, R25 ;  /* 0x000000041c177c24 */ /* 0x010fc8000f8e0219 */
[----:B------:R-:W-:-:S06]  /*7430*/  IMAD.WIDE.U32 R20, R23, 0x8, R20 ;  /* 0x0000000817147825 */ /* 0x000fcc00078e0014 */
[----:B------:R-:W3:Y:S02]  /*7440*/  LDG.E.64 R20, desc[UR8][R20.64] ;  /* 0x0000000814147981 */ /* 0x000ee4000c1e1b00 */
[----:B---3--:R-:W-:Y:S01]  /*7450*/  FADD.FTZ R18, R18, R20 ;  /* 0x0000001412127221 */ /* 0x008fe20000010000 */
[----:B------:R-:W-:-:S07]  /*7460*/  FADD.FTZ R19, R19, R21 ;  /* 0x0000001513137221 */ /* 0x000fce0000010000 */
.L_x_734:
[----:B------:R-:W-:Y:S05]  /*7470*/  BSYNC.RECONVERGENT B0 ;  /* 0x0000000000007941 */ /* 0x000fea0003800200 */
.L_x_727:
[----:B------:R-:W5:Y:S01]  /*7480*/  S2UR UR5, SR_CgaCtaId ;  /* 0x00000000000579c3 */ /* 0x000f620000008800 */
[----:B------:R-:W-:Y:S01]  /*7490*/  ISETP.NE.AND P0, PT, R13, RZ, PT ;  /* 0x000000ff0d00720c */ /* 0x000fe20003f05270 */
[----:B------:R-:W-:Y:S01]  /*74a0*/  UMOV UR4, 0x400 ;  /* 0x0000040000047882 */ /* 0x000fe20000000000 */
[----:B------:R-:W0:Y:S01]  /*74b0*/  LDCU.64 UR10, c[0x0][0x400] ;  /* 0x00008000ff0a77ac */ /* 0x000e220008000a00 */
[--C-:B----4-:R-:W-:Y:S02]  /*74c0*/  HADD2.F32 R25, -RZ, R53.reuse.H0_H0 ;  /* 0x20000035ff197230 */ /* 0x110fe40000004100 */
[----:B------:R-:W-:Y:S02]  /*74d0*/  HADD2.F32 R53, -RZ, R53.H1_H1 ;  /* 0x30000035ff357230 */ /* 0x000fe40000004100 */
[----:B--2---:R-:W2:Y:S01]  /*74e0*/  LDC R23, c[0x0][0x41c] ;  /* 0x00010700ff177b82 */ /* 0x004ea20000000800 */
[----:B---3--:R-:W-:Y:S01]  /*74f0*/  FADD.FTZ R24, -R12, R25 ;  /* 0x000000190c187221 */ /* 0x008fe20000010100 */
[----:B-----5:R-:W-:Y:S01]  /*7500*/  ULEA UR4, UR5, UR4, 0x18 ;  /* 0x0000000405047291 */ /* 0x020fe2000f8ec0ff */
[----:B------:R-:W3:Y:S01]  /*7510*/  LDCU.U8 UR5, c[0x0][0x414] ;  /* 0x00008280ff0577ac */ /* 0x000ee20008000000 */
[----:B--2---:R-:W-:-:S07]  /*7520*/  IMAD R23, R23, UR6, R56 ;  /* 0x0000000617177c24 */ /* 0x004fce000f8e0238 */
[----:B------:R2:W-:Y:S01]  /*7530*/  @!P0 STS.64 [UR4+0xe0], R18 ;  /* 0x0000e012ff008988 */ /* 0x0005e20008000a04 */
[----:B------:R-:W-:Y:S01]  /*7540*/  BAR.SYNC.DEFER_BLOCKING 0x0 ;  /* 0x0000000000007b1d */ /* 0x000fe20000010000 */
[----:B0-----:R-:W-:Y:S02]  /*7550*/  ISETP.GE.U32.AND P0, PT, R23, UR10, PT ;  /* 0x0000000a17007c0c */ /* 0x001fe4000bf06070 */
[----:B--2---:R-:W-:Y:S01]  /*7560*/  SHF.R.S32.HI R18, RZ, 0x1f, R23 ;  /* 0x0000001fff127819 */ /* 0x004fe20000011417 */
[----:B---3--:R-:W-:Y:S01]  /*7570*/  UISETP.NE.AND UP0, UPT, UR5, URZ, UPT ;  /* 0x000000ff0500728c */ /* 0x008fe2000bf05270 */
[--C-:B------:R-:W-:Y:S02]  /*7580*/  HADD2.F32 R19, -RZ, R52.reuse.H0_H0 ;  /* 0x20000034ff137230 */ /* 0x100fe40000004100 */
[----:B------:R-:W-:Y:S01]  /*7590*/  ISETP.GE.AND.EX P0, PT, R18, UR11, PT, P0 ;  /* 0x0000000b12007c0c */ /* 0x000fe2000bf06300 */
[----:B------:R-:W-:Y:S01]  /*75a0*/  HADD2.F32 R52, -RZ, R52.H1_H1 ;  /* 0x30000034ff347230 */ /* 0x000fe20000004100 */
[----:B------:R-:W0:Y:S01]  /*75b0*/  LDS.64 R20, [UR4+0xe0] ;  /* 0x0000e004ff147984 */ /* 0x000e220008000a00 */
[----:B------:R-:W0:Y:S02]  /*75c0*/  LDCU UR4, c[0x0][0x42c] ;  /* 0x00008580ff0477ac */ /* 0x000e240008000800 */
[----:B0-----:R-:W-:Y:S01]  /*75d0*/  FMUL.FTZ R25, R20, UR4 ;  /* 0x0000000414197c20 */ /* 0x001fe20008410000 */
[----:B------:R-:W-:Y:S01]  /*75e0*/  FMUL.FTZ R22, R21, UR4 ;  /* 0x0000000415167c20 */ /* 0x000fe20008410000 */
[----:B------:R-:W-:Y:S01]  /*75f0*/  FMUL.FTZ R21, R24, R63 ;  /* 0x0000003f18157220 */ /* 0x000fe20000410000 */
[----:B------:R-:W-:-:S03]  /*7600*/  FADD.FTZ R20, -R12, R53 ;  /* 0x000000350c147221 */ /* 0x000fc60000010100 */
[----:B------:R-:W-:Y:S01]  /*7610*/  FFMA.FTZ R33, R25, R21, R22 ;  /* 0x0000001519217223 */ /* 0x000fe20000010016 */
[----:B------:R-:W-:Y:S01]  /*7620*/  FMUL.FTZ R32, R20, R63 ;  /* 0x0000003f14207220 */ /* 0x000fe20000410000 */
        /* <DEDUP_REMOVED lines=19> */
.L_x_735:
[----:B------:R-:W-:Y:S01]  /*7760*/  FFMA.FTZ R24, R25, R32, R22 ;  /* 0x0000002019187223 */ /* 0x000fe20000010016 */
[----:B------:R-:W-:Y:S01]  /*7770*/  BSSY.RECONVERGENT B0, `(.L_x_736) ;  /* 0x0000014000007945 */ /* 0x000fe20003800200 */
[----:B------:R-:W-:Y:S01]  /*7780*/  FFMA.FTZ R20, R16, R19, -R33 ;  /* 0x0000001310147223 */ /* 0x000fe20000010821 */
[----:B------:R-:W-:Y:S01]  /*7790*/  IADD3 R29, PT, PT, R23, 0x10, RZ ;  /* 0x00000010171d7810 */ /* 0x000fe20007ffe0ff */
[----:B------:R-:W-:Y:S01]  /*77a0*/  FFMA.FTZ R24, R17, R52, -R24 ;  /* 0x0000003411187223 */ /* 0x000fe20000010818 */
[----:B-1----:R-:W-:Y:S01]  /*77b0*/  IADD3 R27, PT, PT, R23, 0x20, RZ ;  /* 0x00000020171b7810 */ /* 0x002fe20007ffe0ff */
[----:B------:R-:W-:Y:S06]  /*77c0*/  @P0 BRA `(.L_x_737) ;  /* 0x0000000000380947 */ /* 0x000fec0003800000 */
[----:B------:R-:W0:Y:S01]  /*77d0*/  LDCU.64 UR6, c[0x0][0x3f8] ;  /* 0x00007f00ff0677ac */ /* 0x000e220008000a00 */
[----:B------:R-:W-:Y:S01]  /*77e0*/  MOV R19, R69 ;  /* 0x0000004500137202 */ /* 0x000fe20000000f00 */
[-C--:B------:R-:W-:Y:S01]  /*77f0*/  FMUL.FTZ R31, R20, R63.reuse ;  /* 0x0000003f141f7220 */ /* 0x080fe20000410000 */
[----:B------:R-:W-:Y:S01]  /*7800*/  FMUL.FTZ R24, R24, R63 ;  /* 0x0000003f18187220 */ /* 0x000fe20000410000 */
[----:B------:R-:W1:Y:S01]  /*7810*/  LDCU.64 UR4, c[0x0][0x380] ;  /* 0x00007000ff0477ac */ /* 0x000e620008000a00 */
[----:B0-----:R-:W-:Y:S01]  /*7820*/  IMAD R26, R18, UR6, RZ ;  /* 0x00000006121a7c24 */ /* 0x001fe2000f8e02ff */
[----:B------:R-:W-:-:S03]  /*7830*/  MOV R18, R66 ;  /* 0x0000004200127202 */ /* 0x000fc60000000f00 */
[C---:B------:R-:W-:Y:S02]  /*7840*/  IMAD R21, R23.reuse, UR7, R26 ;  /* 0x0000000717157c24 */ /* 0x040fe4000f8e021a */
[----:B------:R-:W-:-:S03]  /*7850*/  IMAD.WIDE.U32 R18, R23, UR6, R18 ;  /* 0x0000000617127c25 */ /* 0x000fc6000f8e0012 */
[----:B-1----:R-:W-:Y:S02]  /*7860*/  LEA R20, P0, R18, UR4, 0x1 ;  /* 0x0000000412147c11 */ /* 0x002fe4000f8008ff */
[----:B------:R-:W-:Y:S02]  /*7870*/  IADD3 R21, PT, PT, R19, R21, RZ ;  /* 0x0000001513157210 */ /* 0x000fe40007ffe0ff */
[----:B------:R-:W-:Y:S02]  /*7880*/  F2FP.F16.F32.PACK_AB R19, R24, R31 ;  /* 0x0000001f1813723e */ /* 0x000fe400000000ff */
[----:B------:R-:W-:-:S05]  /*7890*/  LEA.HI.X R21, R18, UR5, R21, 0x1, P0 ;  /* 0x0000000512157c11 */ /* 0x000fca00080f0c15 */
[----:B------:R0:W-:Y:S02]  /*78a0*/  STG.E desc[UR8][R20.64], R19 ;  /* 0x0000001314007986 */ /* 0x0001e4000c101908 */
.L_x_737:
[----:B------:R-:W-:Y:S05]  /*78b0*/  BSYNC.RECONVERGENT B0 ;  /* 0x0000000000007941 */ /* 0x000fea0003800200 */
.L_x_736:
[--C-:B0-----:R-:W-:Y:S01]  /*78c0*/  HADD2.F32 R19, -RZ, R51.reuse.H0_H0 ;  /* 0x20000033ff137230 */ /* 0x101fe20000004100 */
[----:B------:R-:W-:Y:S01]  /*78d0*/  ISETP.GE.U32.AND P0, PT, R29, UR10, PT ;  /* 0x0000000a1d007c0c */ /* 0x000fe2000bf06070 */
[----:B------:R-:W-:Y:S01]  /*78e0*/  HADD2.F32 R51, -RZ, R51.H1_H1 ;  /* 0x30000033ff337230 */ /* 0x000fe20000004100 */
[----:B------:R-:W-:Y:S01]  /*78f0*/  ISETP.GE.U32.AND P1, PT, R27, UR10, PT ;  /* 0x0000000a1b007c0c */ /* 0x000fe2000bf26070 */
[--C-:B------:R-:W-:Y:S02]  /*7900*/  HADD2.F32 R21, -RZ, R50.reuse.H0_H0 ;  /* 0x20000032ff157230 */ /* 0x100fe40000004100 */
[----:B------:R-:W-:Y:S01]  /*7910*/  FADD.FTZ R20, -R12, R19 ;  /* 0x000000130c147221 */ /* 0x000fe20000010100 */
[----:B------:R-:W-:Y:S01]  /*7920*/  SHF.R.S32.HI R18, RZ, 0x1f, R29 ;  /* 0x0000001fff127819 */ /* 0x000fe2000001141d */
[----:B------:R-:W-:Y:S01]  /*7930*/  HADD2.F32 R50, -RZ, R50.H1_H1 ;  /* 0x30000032ff327230 */ /* 0x000fe20000004100 */
[----:B------:R-:W-:Y:S01]  /*7940*/  SHF.R.S32.HI R24, RZ, 0x1f, R27 ;  /* 0x0000001fff187819 */ /* 0x000fe2000001141b */
[----:B------:R-:W-:Y:S01]  /*7950*/  FMUL.FTZ R31, R20, R63 ;  /* 0x0000003f141f7220 */ /* 0x000fe20000410000 */
[----:B------:R-:W-:Y:S01]  /*7960*/  FADD.FTZ R20, -R12, R51 ;  /* 0x000000330c147221 */ /* 0x000fe20000010100 */
[----:B------:R-:W-:Y:S01]  /*7970*/  ISETP.GE.AND.EX P0, PT, R18, UR11, PT, P0 ;  /* 0x0000000b12007c0c */ /* 0x000fe2000bf06300 */
[----:B------:R-:W-:Y:S01]  /*7980*/  HADD2.F32 R19, -RZ, R49.H0_H0 ;  /* 0x20000031ff137230 */ /* 0x000fe20000004100 */
[----:B------:R-:W-:Y:S01]  /*7990*/  ISETP.GE.AND.EX P1, PT, R24, UR11, PT, P1 ;  /* 0x0000000b18007c0c */ /* 0x000fe2000bf26310 */
[----:B------:R-:W-:Y:S01]  /*79a0*/  FFMA.FTZ R53, R25, R31, R22 ;  /* 0x0000001f19357223 */ /* 0x000fe20000010016 */
[----:B------:R-:W-:Y:S01]  /*79b0*/  FMUL.FTZ R34, R20, R63 ;  /* 0x0000003f14227220 */ /* 0x000fe20000410000 */
        /* <DEDUP_REMOVED lines=19> */
.L_x_738:
[----:B------:R-:W-:Y:S01]  /*7af0*/  FFMA.FTZ R26, R25, R34, R22 ;  /* 0x00000022191a7223 */ /* 0x000fe20000010016 */
[----:B------:R-:W-:Y:S01]  /*7b00*/  BSSY.RECONVERGENT B0, `(.L_x_739) ;  /* 0x0000014000007945 */ /* 0x000fe20003800200 */
[----:B------:R-:W-:Y:S01]  /*7b10*/  FFMA.FTZ R20, R16, R21, -R53 ;  /* 0x0000001510147223 */ /* 0x000fe20000010835 */
[----:B------:R-:W-:Y:S02]  /*7b20*/  HADD2.F32 R49, -RZ, R49.H1_H1 ;  /* 0x30000031ff317230 */ /* 0x000fe40000004100 */
[----:B------:R-:W-:Y:S01]  /*7b30*/  FADD.FTZ R30, -R12, R19 ;  /* 0x000000130c1e7221 */ /* 0x000fe20000010100 */
[----:B------:R-:W-:Y:S01]  /*7b40*/  FFMA.FTZ R26, R17, R50, -R26 ;  /* 0x00000032111a7223 */ /* 0x000fe2000001081a */
[----:B------:R-:W-:Y:S06]  /*7b50*/  @P0 BRA `(.L_x_740) ;  /* 0x0000000000380947 */ /* 0x000fec0003800000 */
[----:B------:R-:W0:Y:S01]  /*7b60*/  LDCU.64 UR4, c[0x0][0x3f8] ;  /* 0x00007f00ff0477ac */ /* 0x000e220008000a00 */
[----:B------:R-:W-:Y:S01]  /*7b70*/  MOV R19, R69 ;  /* 0x0000004500137202 */ /* 0x000fe20000000f00 */
[----:B------:R-:W-:Y:S01]  /*7b80*/  FMUL.FTZ R26, R26, R63 ;  /* 0x0000003f1a1a7220 */ /* 0x000fe20000410000 */
[----:B------:R-:W1:Y:S01]  /*7b90*/  LDCU.64 UR6, c[0x0][0x380] ;  /* 0x00007000ff0677ac */ /* 0x000e620008000a00 */
[----:B0-----:R-:W-:Y:S01]  /*7ba0*/  IMAD R28, R18, UR4, RZ ;  /* 0x00000004121c7c24 */ /* 0x001fe2000f8e02ff */
[----:B------:R-:W-:-:S03]  /*7bb0*/  MOV R18, R66 ;  /* 0x0000004200127202 */ /* 0x000fc60000000f00 */
[C---:B------:R-:W-:Y:S02]  /*7bc0*/  IMAD R21, R29.reuse, UR5, R28 ;  /* 0x000000051d157c24 */ /* 0x040fe4000f8e021c */
[----:B------:R-:W-:-:S04]  /*7bd0*/  IMAD.WIDE.U32 R18, R29, UR4, R18 ;  /* 0x000000041d127c25 */ /* 0x000fc8000f8e0012 */
[----:B------:R-:W-:Y:S01]  /*7be0*/  FMUL.FTZ R29, R20, R63 ;  /* 0x0000003f141d7220 */ /* 0x000fe20000410000 */
[----:B-1----:R-:W-:Y:S02]  /*7bf0*/  LEA R20, P0, R18, UR6, 0x1 ;  /* 0x0000000612147c11 */ /* 0x002fe4000f8008ff */
[----:B------:R-:W-:Y:S02]  /*7c00*/  IADD3 R21, PT, PT, R19, R21, RZ ;  /* 0x0000001513157210 */ /* 0x000fe40007ffe0ff */
[----:B------:R-:W-:Y:S02]  /*7c10*/  F2FP.F16.F32.PACK_AB R19, R26, R29 ;  /* 0x0000001d1a13723e */ /* 0x000fe400000000ff */
[----:B------:R-:W-:-:S05]  /*7c20*/  LEA.HI.X R21, R18, UR7, R21, 0x1, P0 ;  /* 0x0000000712157c11 */ /* 0x000fca00080f0c15 */
[----:B------:R0:W-:Y:S02]  /*7c30*/  STG.E desc[UR8][R20.64], R19 ;  /* 0x0000001314007986 */ /* 0x0001e4000c101908 */
.L_x_740:
[----:B------:R-:W-:Y:S05]  /*7c40*/  BSYNC.RECONVERGENT B0 ;  /* 0x0000000000007941 */ /* 0x000fea0003800200 */
.L_x_739:
[----:B0-----:R-:W-:Y:S01]  /*7c50*/  FMUL.FTZ R21, R30, R63 ;  /* 0x0000003f1e157220 */ /* 0x001fe20000410000 */
[----:B------:R-:W-:Y:S01]  /*7c60*/  FADD.FTZ R18, -R12, R49 ;  /* 0x000000310c127221 */ /* 0x000fe20000010100 */
[--C-:B------:R-:W-:Y:S02]  /*7c70*/  HADD2.F32 R19, -RZ, R48.reuse.H0_H0 ;  /* 0x20000030ff137230 */ /* 0x100fe40000004100 */
[----:B------:R-:W-:Y:S02]  /*7c80*/  HADD2.F32 R48, -RZ, R48.H1_H1 ;  /* 0x30000030ff307230 */ /* 0x000fe40000004100 */
[----:B------:R-:W-:Y:S01]  /*7c90*/  FFMA.FTZ R35, R25, R21, R22 ;  /* 0x0000001519237223 */ /* 0x000fe20000010016 */
        /* <DEDUP_REMOVED lines=20> */
.L_x_741:
[----:B------:R-:W-:Y:S01]  /*7de0*/  FFMA.FTZ R18, R25, R30, R22 ;  /* 0x0000001e19127223 */ /* 0x000fe20000010016 */
[----:B------:R-:W-:Y:S01]  /*7df0*/  BSSY.RECONVERGENT B0, `(.L_x_742) ;  /* 0x0000014000007945 */ /* 0x000fe20003800200 */
[----:B------:R-:W-:Y:S01]  /*7e00*/  FFMA.FTZ R20, R16, R19, -R35 ;  /* 0x0000001310147223 */ /* 0x000fe20000010823 */
[----:B------:R-:W-:Y:S01]  /*7e10*/  IADD3 R31, PT, PT, R23, 0x30, RZ ;  /* 0x00000030171f7810 */ /* 0x000fe20007ffe0ff */
[----:B------:R-:W-:Y:S01]  /*7e20*/  FFMA.FTZ R48, R17, R48, -R18 ;  /* 0x0000003011307223 */ /* 0x000fe20000010812 */
[----:B------:R-:W-:Y:S01]  /*7e30*/  IADD3 R29, PT, PT, R23, 0x40, RZ ;  /* 0x00000040171d7810 */ /* 0x000fe20007ffe0ff */
        /* <DEDUP_REMOVED lines=15> */
.L_x_743:
[----:B------:R-:W-:Y:S05]  /*7f30*/  BSYNC.RECONVERGENT B0 ;  /* 0x0000000000007941 */ /* 0x000fea0003800200 */
.L_x_742:
[--C-:B0-----:R-:W-:Y:S01]  /*7f40*/  HADD2.F32 R19, -RZ, R47.reuse.H0_H0 ;  /* 0x2000002fff137230 */ /* 0x101fe20000004100 */
[----:B------:R-:W-:Y:S01]  /*7f50*/  ISETP.GE.U32.AND P0, PT, R31, UR10, PT ;  /* 0x0000000a1f007c0c */ /* 0x000fe2000bf06070 */
[----:B------:R-:W-:Y:S01]  /*7f60*/  HADD2.F32 R47, -RZ, R47.H1_H1 ;  /* 0x3000002fff2f7230 */ /* 0x000fe20000004100 */
[----:B------:R-:W-:Y:S01]  /*7f70*/  ISETP.GE.U32.AND P1, PT, R29, UR10, PT ;  /* 0x0000000a1d007c0c */ /* 0x000fe2000bf26070 */
[----:B------:R-:W-:Y:S02]  /*7f80*/  HADD2.F32 R49, -RZ, R45.H0_H0 ;  /* 0x2000002dff317230 */ /* 0x000fe40000004100 */
[----:B------:R-:W-:Y:S01]  /*7f90*/  FADD.FTZ R20, -R12, R19 ;  /* 0x000000130c147221 */ /* 0x000fe20000010100 */
[----:B------:R-:W-:Y:S01]  /*7fa0*/  SHF.R.S32.HI R18, RZ, 0x1f, R31 ;  /* 0x0000001fff127819 */ /* 0x000fe2000001141f */
[--C-:B------:R-:W-:Y:S01]  /*7fb0*/  HADD2.F32 R19, -RZ, R46.reuse.H0_H0 ;  /* 0x2000002eff137230 */ /* 0x100fe20000004100 */
[----:B------:R-:W-:Y:S01]  /*7fc0*/  SHF.R.S32.HI R24, RZ, 0x1f, R29 ;  /* 0x0000001fff187819 */ /* 0x000fe2000001141d */
[----:B------:R-:W-:Y:S01]  /*7fd0*/  FMUL.FTZ R21, R20, R63 ;  /* 0x0000003f14157220 */ /* 0x000fe20000410000 */
[----:B------:R-:W-:Y:S01]  /*7fe0*/  FADD.FTZ R20, -R12, R47 ;  /* 0x0000002f0c147221 */ /* 0x000fe20000010100 */
[----:B------:R-:W-:Y:S01]  /*7ff0*/  ISETP.GE.AND.EX P0, PT, R18, UR11, PT, P0 ;  /* 0x0000000b12007c0c */ /* 0x000fe2000bf06300 */
[----:B------:R-:W-:Y:S01]  /*8000*/  HADD2.F32 R46, -RZ, R46.H1_H1 ;  /* 0x3000002eff2e7230 */ /* 0x000fe20000004100 */
        /* <DEDUP_REMOVED lines=22> */
.L_x_744:
        /* <DEDUP_REMOVED lines=9> */
[-C--:B------:R-:W-:Y:S01]  /*8200*/  FMUL.FTZ R27, R20, R63.reuse ;  /* 0x0000003f141b7220 */ /* 0x080fe20000410000 */
[----:B------:R-:W-:Y:S01]  /*8210*/  FMUL.FTZ R26, R26, R63 ;  /* 0x0000003f1a1a7220 */ /* 0x000fe20000410000 */
[----:B------:R-:W1:Y:S01]  /*8220*/  LDCU.64 UR6, c[0x0][0x380] ;  /* 0x00007000ff0677ac */ /* 0x000e620008000a00 */
[----:B0-----:R-:W-:Y:S01]  /*8230*/  IMAD R28, R18, UR4, RZ ;  /* 0x00000004121c7c24 */ /* 0x001fe2000f8e02ff */
[----:B------:R-:W-:-:S05]  /*8240*/  MOV R18, R66 ;  /* 0x0000004200127202 */ /* 0x000fca0000000f00 */
[----:B------:R-:W-:-:S04]  /*8250*/  IMAD.WIDE.U32 R18, R31, UR4, R18 ;  /* 0x000000041f127c25 */ /* 0x000fc8000f8e0012 */
[----:B------:R-:W-:Y:S01]  /*8260*/  IMAD R31, R31, UR5, R28 ;  /* 0x000000051f1f7c24 */ /* 0x000fe2000f8e021c */
[----:B-1----:R-:W-:-:S04]  /*8270*/  LEA R20, P0, R18, UR6, 0x1 ;  /* 0x0000000612147c11 */ /* 0x002fc8000f8008ff */
[----:B------:R-:W-:Y:S02]  /*8280*/  IADD3 R31, PT, PT, R19, R31, RZ ;  /* 0x0000001f131f7210 */ /* 0x000fe40007ffe0ff */
[----:B------:R-:W-:Y:S02]  /*8290*/  F2FP.F16.F32.PACK_AB R19, R26, R27 ;  /* 0x0000001b1a13723e */ /* 0x000fe400000000ff */
[----:B------:R-:W-:-:S05]  /*82a0*/  LEA.HI.X R21, R18, UR7, R31, 0x1, P0 ;  /* 0x0000000712157c11 */ /* 0x000fca00080f0c1f */
[----:B------:R0:W-:Y:S02]  /*82b0*/  STG.E desc[UR8][R20.64], R19 ;  /* 0x0000001314007986 */ /* 0x0001e4000c101908 */
.L_x_746:
[----:B------:R-:W-:Y:S05]  /*82c0*/  BSYNC.RECONVERGENT B0 ;  /* 0x0000000000007941 */ /* 0x000fea0003800200 */
.L_x_745:
        /* <DEDUP_REMOVED lines=25> */
.L_x_747:
[----:B------:R-:W-:Y:S01]  /*8460*/  FFMA.FTZ R18, R25, R30, R22 ;  /* 0x0000001e19127223 */ /* 0x000fe20000010016 */
[----:B------:R-:W-:Y:S01]  /*8470*/  BSSY.RECONVERGENT B0, `(.L_x_748) ;  /* 0x0000014000007945 */ /* 0x000fe20003800200 */
[----:B------:R-:W-:Y:S01]  /*8480*/  FFMA.FTZ R20, R16, R19, -R45 ;  /* 0x0000001310147223 */ /* 0x000fe2000001082d */
[--C-:B------:R-:W-:Y:S02]  /*8490*/  HADD2.F32 R27, -RZ, R43.reuse.H0_H0 ;  /* 0x2000002bff1b7230 */ /* 0x100fe40000004100 */
[----:B------:R-:W-:Y:S01]  /*84a0*/  FFMA.FTZ R44, R17, R44, -R18 ;  /* 0x0000002c112c7223 */ /* 0x000fe20000010812 */
[----:B------:R-:W-:Y:S01]  /*84b0*/  HADD2.F32 R31, -RZ, R43.H1_H1 ;  /* 0x3000002bff1f7230 */ /* 0x000fe20000004100 */
        /* <DEDUP_REMOVED lines=15> */
.L_x_749:
[----:B------:R-:W-:Y:S05]  /*85b0*/  BSYNC.RECONVERGENT B0 ;  /* 0x0000000000007941 */ /* 0x000fea0003800200 */
.L_x_748:
[----:B------:R-:W-:Y:S02]  /*85c0*/  HADD2.F32 R45, -RZ, R3.H0_H0 ;  /* 0x20000003ff2d7230 */ /* 0x000fe40000004100 */
[C---:B------:R-:W-:Y:S01]  /*85d0*/  FADD.FTZ R35, -R12.reuse, R27 ;  /* 0x0000001b0c237221 */ /* 0x040fe20000010100 */
[----:B------:R-:W-:Y:S02]  /*85e0*/  HADD2.F32 R49, -RZ, R7.H0_H0 ;  /* 0x20000007ff317230 */ /* 0x000fe40000004100 */
[C---:B------:R-:W-:Y:S01]  /*85f0*/  FADD.FTZ R31, -R12.reuse, R31 ;  /* 0x0000001f0c1f7221 */ /* 0x040fe20000010100 */
[----:B------:R-:W-:Y:S02]  /*8600*/  HADD2.F32 R53, -RZ, R11.H0_H0 ;  /* 0x2000000bff357230 */ /* 0x000fe40000004100 */
[----:B------:R-:W-:Y:S01]  /*8610*/  FMUL.FTZ R35, R35, R63 ;  /* 0x0000003f23237220 */ /* 0x000fe20000410000 */
[----:B0-----:R-:W-:Y:S02]  /*8620*/  HADD2.F32 R21, -RZ, R39.H0_H0 ;  /* 0x20000027ff157230 */ /* 0x001fe40000004100 */
[----:B------:R-:W-:Y:S01]  /*8630*/  FADD.FTZ R64, -R12, R45 ;  /* 0x0000002d0c407221 */ /* 0x000fe20000010100 */
[----:B------:R-:W-:-:S02]  /*8640*/  HADD2.F32 R3, -RZ, R3.H1_H1 ;  /* 0x30000003ff037230 */ /* 0x000fc40000004100 */
[C---:B------:R-:W-:Y:S01]  /*8650*/  FADD.FTZ R50, -R12.reuse, R49 ;  /* 0x000000310c327221 */ /* 0x040fe20000010100 */
[----:B------:R-:W-:Y:S02]  /*8660*/  HADD2.F32 R7, -RZ, R7.H1_H1 ;  /* 0x30000007ff077230 */ /* 0x000fe40000004100 */
[C---:B------:R-:W-:Y:S01]  /*8670*/  FADD.FTZ R76, -R12.reuse, R21 ;  /* 0x000000150c4c7221 */ /* 0x040fe20000010100 */
[----:B------:R-:W-:Y:S02]  /*8680*/  HADD2.F32 R11, -RZ, R11.H1_H1 ;  /* 0x3000000bff0b7230 */ /* 0x000fe40000004100 */
[C---:B------:R-:W-:Y:S01]  /*8690*/  FADD.FTZ R24, -R12.reuse, R3 ;  /* 0x000000030c187221 */ /* 0x040fe20000010100 */
[----:B------:R-:W-:Y:S02]  /*86a0*/  HADD2.F32 R47, -RZ, R5.H0_H0 ;  /* 0x20000005ff2f7230 */ /* 0x000fe40000004100 */
[----:B------:R-:W-:Y:S01]  /*86b0*/  FADD.FTZ R48, -R12, R7 ;  /* 0x000000070c307221 */ /* 0x000fe20000010100 */
[----:B------:R-:W-:-:S02]  /*86c0*/  HADD2.F32 R51, -RZ, R9.H0_H0 ;  /* 0x20000009ff337230 */ /* 0x000fc40000004100 */
[C---:B------:R-:W-:Y:S01]  /*86d0*/  FADD.FTZ R32, -R12.reuse, R11 ;  /* 0x0000000b0c207221 */ /* 0x040fe20000010100 */
[----:B------:R-:W-:Y:S01]  /*86e0*/  HADD2.F32 R5, -RZ, R5.H1_H1 ;  /* 0x30000005ff057230 */ /* 0x000fe20000004100 */
[C---:B------:R-:W-:Y:S01]  /*86f0*/  IADD3 R21, PT, PT, R23.reuse, 0x50, RZ ;  /* 0x0000005017157810 */ /* 0x040fe20007ffe0ff */
[----:B------:R-:W-:Y:S01]  /*8700*/  HADD2.F32 R9, -RZ, R9.H1_H1 ;  /* 0x30000009ff097230 */ /* 0x000fe20000004100 */
[C---:B------:R-:W-:Y:S01]  /*8710*/  IADD3 R11, PT, PT, R23.reuse, 0x60, RZ ;  /* 0x00000060170b7810 */ /* 0x040fe20007ffe0ff */
[----:B------:R-:W-:Y:S01]  /*8720*/  HADD2.F32 R19, -RZ, R41.H0_H0 ;  /* 0x20000029ff137230 */ /* 0x000fe20000004100 */
[C---:B------:R-:W-:Y:S01]  /*8730*/  IADD3 R7, PT, PT, R23.reuse, 0x70, RZ ;  /* 0x0000007017077810 */ /* 0x040fe20007ffe0ff */
[----:B------:R-:W-:Y:S01]  /*8740*/  HADD2.F32 R43, -RZ, R37.H0_H0 ;  /* 0x20000025ff2b7230 */ /* 0x000fe20000004100 */
[----:B------:R-:W-:Y:S01]  /*8750*/  IADD3 R3, PT, PT, R23, 0x80, RZ ;  /* 0x0000008017037810 */ /* 0x000fe20007ffe0ff */
[----:B------:R-:W-:Y:S02]  /*8760*/  HADD2.F32 R65, -RZ, R59.H0_H0 ;  /* 0x2000003bff417230 */ /* 0x000fe40000004100 */
[----:B------:R-:W-:Y:S01]  /*8770*/  FADD.FTZ R52, -R12, R5 ;  /* 0x000000050c347221 */ /* 0x000fe20000010100 */
[----:B------:R-:W-:-:S02]  /*8780*/  HADD2.F32 R41, -RZ, R41.H1_H1 ;  /* 0x30000029ff297230 */ /* 0x000fc40000004100 */
[C---:B------:R-:W-:Y:S01]  /*8790*/  FADD.FTZ R44, -R12.reuse, R9 ;  /* 0x000000090c2c7221 */ /* 0x040fe20000010100 */
[----:B------:R-:W-:Y:S01]  /*87a0*/  HADD2.F32 R39, -RZ, R39.H1_H1 ;  /* 0x30000027ff277230 */ /* 0x000fe20000004100 */
[----:B------:R-:W-:Y:S01]  /*87b0*/  ISETP.GE.U32.AND P0, PT, R21, UR10, PT ;  /* 0x0000000a15007c0c */ /* 0x000fe2000bf06070 */
[----:B------:R-:W-:Y:S01]  /*87c0*/  HADD2.F32 R37, -RZ, R37.H1_H1 ;  /* 0x30000025ff257230 */ /* 0x000fe20000004100 */
[----:B------:R-:W-:Y:S01]  /*87d0*/  ISETP.GE.U32.AND P1, PT, R11, UR10, PT ;  /* 0x0000000a0b007c0c */ /* 0x000fe2000bf26070 */
[----:B------:R-:W-:Y:S01]  /*87e0*/  HADD2.F32 R59, -RZ, R59.H1_H1 ;  /* 0x3000003bff3b7230 */ /* 0x000fe20000004100 */
[----:B------:R-:W-:Y:S01]  /*87f0*/  ISETP.GE.U32.AND P2, PT, R7, UR10, PT ;  /* 0x0000000a07007c0c */ /* 0x000fe2000bf46070 */
[--C-:B------:R-:W-:Y:S01]  /*8800*/  HADD2.F32 R33, -RZ, R62.reuse.H0_H0 ;  /* 0x2000003eff217230 */ /* 0x100fe20000004100 */
[----:B------:R-:W-:Y:S01]  /*8810*/  ISETP.GE.U32.AND P3, PT, R3, UR10, PT ;  /* 0x0000000a03007c0c */ /* 0x000fe2000bf66070 */
[----:B------:R-:W-:Y:S01]  /*8820*/  HADD2.F32 R29, -RZ, R62.H1_H1 ;  /* 0x3000003eff1d7230 */ /* 0x000fe20000004100 */
[----:B------:R-:W-:Y:S01]  /*8830*/  SHF.R.S32.HI R18, RZ, 0x1f, R21 ;  /* 0x0000001fff127819 */ /* 0x000fe20000011415 */
[C---:B------:R-:W-:Y:S01]  /*8840*/  FADD.FTZ R19, -R12.reuse, R19 ;  /* 0x000000130c137221 */ /* 0x040fe20000010100 */
[----:B------:R-:W-:Y:S01]  /*8850*/  SHF.R.S32.HI R27, RZ, 0x1f, R11 ;  /* 0x0000001fff1b7819 */ /* 0x000fe2000001140b */
[C---:B------:R-:W-:Y:S01]  /*8860*/  FADD.FTZ R20, -R12.reuse, R41 ;  /* 0x000000290c147221 */ /* 0x040fe20000010100 */
[----:B------:R-:W-:Y:S01]  /*8870*/  SHF.R.S32.HI R9, RZ, 0x1f, R7 ;  /* 0x0000001fff097819 */ /* 0x000fe20000011407 */
[C---:B------:R-:W-:Y:S01]  /*8880*/  FADD.FTZ R74, -R12.reuse, R39 ;  /* 0x000000270c4a7221 */ /* 0x040fe20000010100 */
[----:B------:R-:W-:Y:S01]  /*8890*/  SHF.R.S32.HI R5, RZ, 0x1f, R3 ;  /* 0x0000001fff057819 */ /* 0x000fe20000011403 */
[C---:B------:R-:W-:Y:S01]  /*88a0*/  FADD.FTZ R72, -R12.reuse, R43 ;  /* 0x0000002b0c487221 */ /* 0x040fe20000010100 */
[C---:B------:R-:W-:Y:S01]  /*88b0*/  FADD.FTZ R70, -R12.reuse, R37 ;  /* 0x000000250c467221 */ /* 0x040fe20000010100 */
[C---:B------:R-:W-:Y:S01]  /*88c0*/  FADD.FTZ R62, -R12.reuse, R47 ;  /* 0x0000002f0c3e7221 */ /* 0x040fe20000010100 */
[C---:B------:R-:W-:Y:S01]  /*88d0*/  FADD.FTZ R46, -R12.reuse, R51 ;  /* 0x000000330c2e7221 */ /* 0x040fe20000010100 */
[C---:B------:R-:W-:Y:S01]  /*88e0*/  FADD.FTZ R34, -R12.reuse, R53 ;  /* 0x000000350c227221 */ /* 0x040fe20000010100 */
[C---:B------:R-:W-:Y:S01]  /*88f0*/  FADD.FTZ R30, -R12.reuse, R65 ;  /* 0x000000410c1e7221 */ /* 0x040fe20000010100 */
[C---:B------:R-:W-:Y:S01]  /*8900*/  FADD.FTZ R26, -R12.reuse, R59 ;  /* 0x0000003b0c1a7221 */ /* 0x040fe20000010100 */
[C---:B------:R-:W-:Y:S01]  /*8910*/  FADD.FTZ R28, -R12.reuse, R33 ;  /* 0x000000210c1c7221 */ /* 0x040fe20000010100 */
[----:B------:R-:W-:Y:S01]  /*8920*/  FADD.FTZ R12, -R12, R29 ;  /* 0x0000001d0c0c7221 */ /* 0x000fe20000010100 */
[--C-:B------:R-:W-:Y:S01]  /*8930*/  HADD2.F32 R33, -RZ, R42.reuse.H0_H0 ;  /* 0x2000002aff217230 */ /* 0x100fe20000004100 */
[----:B------:R-:W-:Y:S01]  /*8940*/  ISETP.GE.AND.EX P0, PT, R18, UR11, PT, P0 ;  /* 0x0000000b12007c0c */ /* 0x000fe2000bf06300 */
[----:B------:R-:W-:Y:S01]  /*8950*/  HADD2.F32 R42, -RZ, R42.H1_H1 ;  /* 0x3000002aff2a7230 */ /* 0x000fe20000004100 */
[----:B------:R-:W-:Y:S01]  /*8960*/  ISETP.GE.AND.EX P1, PT, R27, UR11, PT, P1 ;  /* 0x0000000b1b007c0c */ /* 0x000fe2000bf26310 */
[----:B------:R-:W-:Y:S01]  /*8970*/  FFMA.FTZ R29, R25, R35, R22 ;  /* 0x00000023191d7223 */ /* 0x000fe20000010016 */
[----:B------:R-:W-:Y:S01]  /*8980*/  ISETP.GE.AND.EX P2, PT, R9, UR11, PT, P2 ;  /* 0x0000000b09007c0c */ /* 0x000fe2000bf46320 */
[----:B------:R-:W-:Y:S01]  /*8990*/  FMUL.FTZ R31, R31, R63 ;  /* 0x0000003f1f1f7220 */ /* 0x000fe20000410000 */
[----:B------:R-:W-:Y:S01]  /*89a0*/  ISETP.GE.AND.EX P3, PT, R5, UR11, PT, P3 ;  /* 0x0000000b05007c0c */ /* 0x000fe2000bf66330 */
[----:B------:R-:W-:-:S12]  /*89b0*/  BRA.U !UP0, `(.L_x_750) ;  /* 0x0000000108487547 */ /* 0x000fd8000b800000 */
        /* <DEDUP_REMOVED lines=11> */
[----:B------:R-:W-:Y:S01]  /*8a70*/  FMUL.FTZ R33, R33, R41 ;  /* 0x0000002921217220 */ /* 0x000fe20000410000 */
[----:B-1----:R-:W-:Y:S01]  /*8a80*/  FADD.FTZ R51, -R45, 1 ;  /* 0x3f8000002d337421 */ /* 0x002fe20000010100 */
[----:B------:R-:W-:Y:S01]  /*8a90*/  FMUL.FTZ R49, R42, R45 ;  /* 0x0000002d2a317220 */ /* 0x000fe20000410000 */
[----:B------:R-:W-:-:S02]  /*8aa0*/  FFMA.FTZ R42, R35, R47, 1 ;  /* 0x3f800000232a7423 */ /* 0x000fc4000001002f */
[----:B------:R-:W-:Y:S02]  /*8ab0*/  FFMA.FTZ R51, R37, R51, 1 ;  /* 0x3f80000025337423 */ /* 0x000fe40000010033 */
[----:B------:R-:W-:Y:S02]  /*8ac0*/  FMUL.FTZ R33, R33, R42 ;  /* 0x0000002a21217220 */ /* 0x000fe40000410000 */
[----:B------:R-:W-:-:S07]  /*8ad0*/  FMUL.FTZ R42, R49, R51 ;  /* 0x00000033312a7220 */ /* 0x000fce0000410000 */
.L_x_750:
        /* <DEDUP_REMOVED lines=9> */
[----:B------:R-:W1:Y:S01]  /*8b70*/  LDCU.64 UR6, c[0x0][0x380] ;  /* 0x00007000ff0677ac */ /* 0x000e620008000a00 */
[----:B0-----:R-:W-:Y:S01]  /*8b80*/  IMAD R42, R18, UR4, RZ ;  /* 0x00000004122a7c24 */ /* 0x001fe2000f8e02ff */
[----:B------:R-:W-:-:S05]  /*8b90*/  MOV R18, R66 ;  /* 0x0000004200127202 */ /* 0x000fca0000000f00 */
        /* <DEDUP_REMOVED lines=9> */
.L_x_752:
[----:B------:R-:W-:Y:S05]  /*8c30*/  BSYNC.RECONVERGENT B0 ;  /* 0x0000000000007941 */ /* 0x000fea0003800200 */
.L_x_751:
[--C-:B------:R-:W-:Y:S02]  /*8c40*/  HADD2.F32 R19, -RZ, R40.reuse.H0_H0 ;  /* 0x20000028ff137230 */ /* 0x100fe40000004100 */
[C-C-:B------:R-:W-:Y:S01]  /*8c50*/  FFMA.FTZ R37, R25.reuse, R31, R22.reuse ;  /* 0x0000001f19257223 */ /* 0x140fe20000010016 */
[----:B------:R-:W-:Y:S01]  /*8c60*/  FFMA.FTZ R39, R25, R29, R22 ;  /* 0x0000001d19277223 */ /* 0x000fe20000010016 */
        /* <DEDUP_REMOVED lines=20> */
.L_x_753:
[----:B------:R-:W-:Y:S01]  /*8db0*/  BSSY.RECONVERGENT B0, `(.L_x_754) ;  /* 0x0000013000007945 */ /* 0x000fe20003800200 */
[----:B0-----:R-:W-:Y:S01]  /*8dc0*/  FFMA.FTZ R20, R16, R19, -R37 ;  /* 0x0000001310147223 */ /* 0x001fe20000010825 */
        /* <DEDUP_REMOVED lines=17> */
.L_x_755:
[----:B------:R-:W-:Y:S05]  /*8ee0*/  BSYNC.RECONVERGENT B0 ;  /* 0x0000000000007941 */ /* 0x000fea0003800200 */
.L_x_754:
        /* <DEDUP_REMOVED lines=23> */
.L_x_756:
        /* <DEDUP_REMOVED lines=21> */
.L_x_758:
[----:B------:R-:W-:Y:S05]  /*91b0*/  BSYNC.RECONVERGENT B0 ;  /* 0x0000000000007941 */ /* 0x000fea0003800200 */
.L_x_757:
[--C-:B0-----:R-:W-:Y:S02]  /*91c0*/  HADD2.F32 R7, -RZ, R36.reuse.H0_H0 ;  /* 0x20000024ff077230 */ /* 0x101fe40000004100 */
[C-C-:B------:R-:W-:Y:S01]  /*91d0*/  FFMA.FTZ R29, R25.reuse, R11, R22.reuse ;  /* 0x0000000b191d7223 */ /* 0x140fe20000010016 */
[----:B------:R-:W-:Y:S01]  /*91e0*/  FFMA.FTZ R42, R25, R70, R22 ;  /* 0x00000046192a7223 */ /* 0x000fe20000010016 */
        /* <DEDUP_REMOVED lines=20> */
.L_x_759:
[----:B------:R-:W-:Y:S01]  /*9330*/  BSSY.RECONVERGENT B0, `(.L_x_760) ;  /* 0x0000012000007945 */ /* 0x000fe20003800200 */
[----:B------:R-:W-:Y:S01]  /*9340*/  FFMA.FTZ R20, R16, R7, -R29 ;  /* 0x0000000710147223 */ /* 0x000fe2000001081d */
        /* <DEDUP_REMOVED lines=16> */
.L_x_761:
[----:B------:R-:W-:Y:S05]  /*9450*/  BSYNC.RECONVERGENT B0 ;  /* 0x0000000000007941 */ /* 0x000fea0003800200 */
.L_x_760:
[C---:B------:R-:W-:Y:S01]  /*9460*/  IADD3 R19, PT, PT, R23.reuse, 0x90, RZ ;  /* 0x0000009017137810 */ /* 0x040fe20007ffe0ff */
[--C-:B------:R-:W-:Y:S01]  /*9470*/  HADD2.F32 R5, -RZ, R4.reuse.H0_H0 ;  /* 0x20000004ff057230 */ /* 0x100fe20000004100 */
[C---:B------:R-:W-:Y:S01]  /*9480*/  IADD3 R43, PT, PT, R23.reuse, 0xa0, RZ ;  /* 0x000000a0172b7810 */ /* 0x040fe20007ffe0ff */
[-C--:B0-----:R-:W-:Y:S01]  /*9490*/  FMUL.FTZ R3, R46, R63.reuse ;  /* 0x0000003f2e037220 */ /* 0x081fe20000410000 */
[C---:B------:R-:W-:Y:S01]  /*94a0*/  IADD3 R33, PT, PT, R23.reuse, 0xb0, RZ ;  /* 0x000000b017217810 */ /* 0x040fe20007ffe0ff */
[----:B------:R-:W-:Y:S01]  /*94b0*/  HADD2.F32 R4, -RZ, R4.H1_H1 ;  /* 0x30000004ff047230 */ /* 0x000fe20000004100 */
[C---:B------:R-:W-:Y:S01]  /*94c0*/  IADD3 R20, PT, PT, R23.reuse, 0xc0, RZ ;  /* 0x000000c017147810 */ /* 0x040fe20007ffe0ff */
[-C--:B------:R-:W-:Y:S01]  /*94d0*/  FMUL.FTZ R45, R64, R63.reuse ;  /* 0x0000003f402d7220 */ /* 0x080fe20000410000 */
[C---:B------:R-:W-:Y:S01]  /*94e0*/  IADD3 R11, PT, PT, R23.reuse, 0xd0, RZ ;  /* 0x000000d0170b7810 */ /* 0x040fe20007ffe0ff */
[-C--:B------:R-:W-:Y:S01]  /*94f0*/  FMUL.FTZ R7, R62, R63.reuse ;  /* 0x0000003f3e077220 */ /* 0x080fe20000410000 */
[C---:B------:R-:W-:Y:S01]  /*9500*/  IADD3 R9, PT, PT, R23.reuse, 0xe0, RZ ;  /* 0x000000e017097810 */ /* 0x040fe20007ffe0ff */
[-C--:B------:R-:W-:Y:S01]  /*9510*/  FMUL.FTZ R52, R52, R63.reuse ;  /* 0x0000003f34347220 */ /* 0x080fe20000410000 */
[----:B------:R-:W-:Y:S01]  /*9520*/  IADD3 R31, PT, PT, R23, 0xf0, RZ ;  /* 0x000000f0171f7810 */ /* 0x000fe20007ffe0ff */
[-C--:B------:R-:W-:Y:S01]  /*9530*/  FMUL.FTZ R37, R50, R63.reuse ;  /* 0x0000003f32257220 */ /* 0x080fe20000410000 */
[----:B------:R-:W-:Y:S01]  /*9540*/  ISETP.GE.U32.AND P2, PT, R19, UR10, PT ;  /* 0x0000000a13007c0c */ /* 0x000fe2000bf46070 */
        /* <DEDUP_REMOVED lines=11> */
[----:B------:R-:W-:Y:S01]  /*9600*/  SHF.R.S32.HI R18, RZ, 0x1f, R19 ;  /* 0x0000001fff127819 */ /* 0x000fe20000011413 */
[-C--:B------:R-:W-:Y:S01]  /*9610*/  FMUL.FTZ R41, R28, R63.reuse ;  /* 0x0000003f1c297220 */ /* 0x080fe20000410000 */
[----:B------:R-:W-:Y:S01]  /*9620*/  SHF.R.S32.HI R40, RZ, 0x1f, R43 ;  /* 0x0000001fff287819 */ /* 0x000fe2000001142b */
[-C--:B------:R-:W-:Y:S01]  /*9630*/  FMUL.FTZ R12, R12, R63.reuse ;  /* 0x0000003f0c0c7220 */ /* 0x080fe20000410000 */
[----:B------:R-:W-:Y:S01]  /*9640*/  SHF.R.S32.HI R38, RZ, 0x1f, R33 ;  /* 0x0000001fff267819 */ /* 0x000fe20000011421 */
[----:B------:R-:W-:Y:S01]  /*9650*/  FMUL.FTZ R46, R24, R63 ;  /* 0x0000003f182e7220 */ /* 0x000fe20000410000 */
[----:B------:R-:W-:-:S02]  /*9660*/  SHF.R.S32.HI R29, RZ, 0x1f, R20 ;  /* 0x0000001fff1d7819 */ /* 0x000fc40000011414 */
[----:B------:R-:W-:Y:S02]  /*9670*/  SHF.R.S32.HI R27, RZ, 0x1f, R11 ;  /* 0x0000001fff1b7819 */ /* 0x000fe4000001140b */
[----:B------:R-:W-:Y:S02]  /*9680*/  SHF.R.S32.HI R23, RZ, 0x1f, R9 ;  /* 0x0000001fff177819 */ /* 0x000fe40000011409 */
[----:B------:R-:W-:Y:S02]  /*9690*/  ISETP.GE.U32.AND P3, PT, R31, UR10, PT ;  /* 0x0000000a1f007c0c */ /* 0x000fe4000bf66070 */
[----:B------:R-:W-:Y:S02]  /*96a0*/  ISETP.GE.AND.EX P2, PT, R18, UR11, PT, P2 ;  /* 0x0000000b12007c0c */ /* 0x000fe4000bf46320 */
[----:B------:R-:W-:Y:S02]  /*96b0*/  ISETP.GE.AND.EX P1, PT, R40, UR11, PT, P1 ;  /* 0x0000000b28007c0c */ /* 0x000fe4000bf26310 */
[----:B------:R-:W-:-:S02]  /*96c0*/  ISETP.GE.AND.EX P0, PT, R38, UR11, PT, P0 ;  /* 0x0000000b26007c0c */ /* 0x000fc4000bf06300 */
[----:B------:R-:W-:Y:S02]  /*96d0*/  ISETP.GE.AND.EX P6, PT, R29, UR11, PT, P6 ;  /* 0x0000000b1d007c0c */ /* 0x000fe4000bfc6360 */
[----:B------:R-:W-:Y:S02]  /*96e0*/  ISETP.GE.AND.EX P4, PT, R27, UR11, PT, P4 ;  /* 0x0000000b1b007c0c */ /* 0x000fe4000bf86340 */
        /* <DEDUP_REMOVED lines=20> */
.L_x_762:
[C-C-:B------:R-:W-:Y:S01]  /*9830*/  FFMA.FTZ R65, R25.reuse, R45, R22.reuse ;  /* 0x0000002d19417223 */ /* 0x140fe20000010016 */
[C-C-:B------:R-:W-:Y:S01]  /*9840*/  FFMA.FTZ R46, R25.reuse, R46, R22.reuse ;  /* 0x0000002e192e7223 */ /* 0x140fe20000010016 */
[----:B------:R-:W-:Y:S01]  /*9850*/  BSSY.RECONVERGENT B0, `(.L_x_763) ;  /* 0x000001e000007945 */ /* 0x000fe20003800200 */
[C-C-:B------:R-:W-:Y:S01]  /*9860*/  FFMA.FTZ R59, R25.reuse, R7, R22.reuse ;  /* 0x00000007193b7223 */ /* 0x140fe20000010016 */
        /* <DEDUP_REMOVED lines=10> */
[----:B------:R-:W-:Y:S01]  /*9910*/  FFMA.FTZ R22, R25, R12, R22 ;  /* 0x0000000c19167223 */ /* 0x000fe20000010016 */
[----:B------:R-:W-:Y:S01]  /*9920*/  FFMA.FTZ R44, R16, R5, -R65 ;  /* 0x00000005102c7223 */ /* 0x000fe20000010841 */
[----:B------:R-:W-:Y:S01]  /*9930*/  FFMA.FTZ R46, R17, R4, -R46 ;  /* 0x00000004112e7223 */ /* 0x000fe2000001082e */
[----:B------:R-:W-:Y:S06]  /*9940*/  @P2 BRA `(.L_x_764) ;  /* 0x0000000000382947 */ /* 0x000fec0003800000 */
[----:B------:R-:W0:Y:S01]  /*9950*/  LDCU.64 UR4, c[0x0][0x3f8] ;  /* 0x00007f00ff0477ac */ /* 0x000e220008000a00 */
[----:B------:R-:W-:Y:S01]  /*9960*/  MOV R4, R66 ;  /* 0x0000004200047202 */ /* 0x000fe20000000f00 */
[----:B------:R-:W-:Y:S01]  /*9970*/  FMUL.FTZ R44, R44, R63 ;  /* 0x0000003f2c2c7220 */ /* 0x000fe20000410000 */
[----:B------:R-:W-:Y:S01]  /*9980*/  MOV R5, R69 ;  /* 0x0000004500057202 */ /* 0x000fe20000000f00 */
[----:B------:R-:W1:Y:S01]  /*9990*/  LDCU.64 UR6, c[0x0][0x380] ;  /* 0x00007000ff0677ac */ /* 0x000e620008000a00 */
[----:B------:R-:W-:-:S05]  /*99a0*/  FMUL.FTZ R25, R46, R63 ;  /* 0x0000003f2e197220 */ /* 0x000fca0000410000 */
[----:B------:R-:W-:Y:S01]  /*99b0*/  F2FP.F16.F32.PACK_AB R25, R25, R44 ;  /* 0x0000002c1919723e */ /* 0x000fe200000000ff */
[----:B0-----:R-:W-:Y:S02]  /*99c0*/  IMAD R18, R18, UR4, RZ ;  /* 0x0000000412127c24 */ /* 0x001fe4000f8e02ff */
[----:B------:R-:W-:-:S04]  /*99d0*/  IMAD.WIDE.U32 R4, R19, UR4, R4 ;  /* 0x0000000413047c25 */ /* 0x000fc8000f8e0004 */
[----:B------:R-:W-:Y:S01]  /*99e0*/  IMAD R65, R19, UR5, R18 ;  /* 0x0000000513417c24 */ /* 0x000fe2000f8e0212 */
[----:B-1----:R-:W-:-:S04]  /*99f0*/  LEA R18, P2, R4, UR6, 0x1 ;  /* 0x0000000604127c11 */ /* 0x002fc8000f8408ff */
[----:B------:R-:W-:-:S04]  /*9a00*/  IADD3 R65, PT, PT, R5, R65, RZ ;  /* 0x0000004105417210 */ /* 0x000fc80007ffe0ff */
[----:B------:R-:W-:-:S05]  /*9a10*/  LEA.HI.X R19, R4, UR7, R65, 0x1, P2 ;  /* 0x0000000704137c11 */ /* 0x000fca00090f0c41 */
[----:B------:R0:W-:Y:S02]  /*9a20*/  STG.E desc[UR8][R18.64], R25 ;  /* 0x0000001912007986 */ /* 0x0001e4000c101908 */
.L_x_764:
[----:B------:R-:W-:Y:S05]  /*9a30*/  BSYNC.RECONVERGENT B0 ;  /* 0x0000000000007941 */ /* 0x000fea0003800200 */
.L_x_763:
        /* <DEDUP_REMOVED lines=21> */
.L_x_765:
        /* <DEDUP_REMOVED lines=15> */
[----:B------:R-:W-:Y:S02]  /*9c80*/  F2FP.F16.F32.PACK_AB R5, R18, R19 ;  /* 0x000000131205723e */ /* 0x000fe400000000ff */
[----:B------:R-:W-:-:S05]  /*9c90*/  LEA.HI.X R7, R4, UR7, R43, 0x1, P1 ;  /* 0x0000000704077c11 */ /* 0x000fca00088f0c2b */
[----:B------:R0:W-:Y:S02]  /*9ca0*/  STG.E desc[UR8][R6.64], R5 ;  /* 0x0000000506007986 */ /* 0x0001e4000c101908 */
.L_x_767:
[----:B------:R-:W-:Y:S05]  /*9cb0*/  BSYNC.RECONVERGENT B0 ;  /* 0x0000000000007941 */ /* 0x000fea0003800200 */
.L_x_766:
        /* <DEDUP_REMOVED lines=21> */
.L_x_768:
        /* <DEDUP_REMOVED lines=18> */
.L_x_770:
[----:B------:R-:W-:Y:S05]  /*9f30*/  BSYNC.RECONVERGENT B0 ;  /* 0x0000000000007941 */ /* 0x000fea0003800200 */
.L_x_769:
[--C-:B------:R-:W-:Y:S02]  /*9f40*/  HADD2.F32 R4, -RZ, R10.reuse.H0_H0 ;  /* 0x2000000aff047230 */ /* 0x100fe40000004100 */
[----:B------:R-:W-:Y:S01]  /*9f50*/  HADD2.F32 R10, -RZ, R10.H1_H1 ;  /* 0x3000000aff0a7230 */ /* 0x000fe20000004100 */
[----:B------:R-:W-:Y:S06]  /*9f60*/  BRA.U !UP0, `(.L_x_771) ;  /* 0x0000000108487547 */ /* 0x000fec000b800000 */
[----:B------:R-:W-:Y:S01]  /*9f70*/  FFMA.FTZ R3, R16, R3, R14 ;  /* 0x0000000310037223 */ /* 0x000fe2000001000e */
[----:B------:R-:W-:-:S03]  /*9f80*/  FFMA.FTZ R21, R17, R21, R15 ;  /* 0x0000001511157223 */ /* 0x000fc6000001000f */
[----:B0-----:R-:W-:Y:S01]  /*9f90*/  FMUL.FTZ R5, R3, -1.4426950216293334961 ;  /* 0xbfb8aa3b03057820 */ /* 0x001fe20000410000 */
        /* <DEDUP_REMOVED lines=15> */
.L_x_771:
        /* <DEDUP_REMOVED lines=18> */
.L_x_773:
[----:B------:R-:W-:Y:S05]  /*a1b0*/  BSYNC.RECONVERGENT B0 ;  /* 0x0000000000007941 */ /* 0x000fea0003800200 */
.L_x_772:
        /* <DEDUP_REMOVED lines=21> */
.L_x_774:
        /* <DEDUP_REMOVED lines=18> */
.L_x_776:
[----:B------:R-:W-:Y:S05]  /*a430*/  BSYNC.RECONVERGENT B0 ;  /* 0x0000000000007941 */ /* 0x000fea0003800200 */
.L_x_775:
        /* <DEDUP_REMOVED lines=21> */
.L_x_777:
        /* <DEDUP_REMOVED lines=18> */
.L_x_779:
[----:B------:R-:W-:Y:S05]  /*a6b0*/  BSYNC.RECONVERGENT B0 ;  /* 0x0000000000007941 */ /* 0x000fea0003800200 */
.L_x_778:
        /* <DEDUP_REMOVED lines=22> */
.L_x_780:
        /* <DEDUP_REMOVED lines=9> */
[----:B------:R-:W-:Y:S01]  /*a8b0*/  F2FP.F16.F32.PACK_AB R3, R22, R3 ;  /* 0x000000031603723e */ /* 0x000fe200000000ff */
        /* <DEDUP_REMOVED lines=8> */
.L_x_782:
[----:B------:R-:W-:Y:S05]  /*a940*/  BSYNC.RECONVERGENT B0 ;  /* 0x0000000000007941 */ /* 0x000fea0003800200 */
.L_x_781:
[----:B0-----:R-:W0:Y:S01]  /*a950*/  LDC R4, c[0x0][0x374] ;  /* 0x0000dd00ff047b82 */ /* 0x001e220000000800 */
[----:B------:R-:W1:Y:S01]  /*a960*/  LDCU UR4, c[0x0][0x410] ;  /* 0x00008200ff0477ac */ /* 0x000e620008000800 */
[----:B------:R-:W-:Y:S01]  /*a970*/  IADD3 R54, PT, PT, R54, 0x1, RZ ;  /* 0x0000000136367810 */ /* 0x000fe20007ffe0ff */
[----:B------:R-:W1:Y:S02]  /*a980*/  LDCU UR5, c[0x0][0x3e0] ;  /* 0x00007c00ff0577ac */ /* 0x000e640008000800 */
[----:B-1----:R-:W-:Y:S01]  /*a990*/  UIMAD UR4, UR4, UR5, URZ ;  /* 0x00000005040472a4 */ /* 0x002fe2000f8e02ff */
[----:B0-----:R-:W-:-:S05]  /*a9a0*/  IADD3 R57, PT, PT, R4, R57, RZ ;  /* 0x0000003904397210 */ /* 0x001fca0007ffe0ff */
[----:B------:R-:W-:-:S13]  /*a9b0*/  ISETP.GE.AND P0, PT, R57, UR4, PT ;  /* 0x0000000439007c0c */ /* 0x000fda000bf06270 */
[----:B------:R-:W-:Y:S05]  /*a9c0*/  @!P0 BRA `(.L_x_783) ;  /* 0xffffff5400e48947 */ /* 0x000fea000383ffff */
.L_x_716:
[----:B------:R-:W0:Y:S01]  /*a9d0*/  LDC R4, c[0x0][0x370] ;  /* 0x0000dc00ff047b82 */ /* 0x000e220000000800 */
        /* <DEDUP_REMOVED lines=14> */
.L_x_785:
[----:B------:R-:W-:Y:S05]  /*aac0*/  BSYNC.RECONVERGENT B0 ;  /* 0x0000000000007941 */ /* 0x000fea0003800200 */
.L_x_784:
        /* <DEDUP_REMOVED lines=11> */
.L_x_787:
[----:B------:R-:W2:Y:S04]  /*ab80*/  LDG.E.STRONG.GPU R5, desc[UR8][R2.64] ;  /* 0x0000000802057981 */ /* 0x000ea8000c1ef900 */
[----:B--2---:R-:W-:Y:S01]  /*ab90*/  CCTL.IVALL ;  /* 0x00000000ff00798f */ /* 0x004fe20002000000 */
[----:B------:R-:W-:Y:S05]  /*aba0*/  YIELD ;  /* 0x0000000000007946 */ /* 0x000fea0003800000 */
[----:B------:R-:W-:-:S13]  /*abb0*/  ISETP.NE.AND P0, PT, R5, R0, PT ;  /* 0x000000000500720c */ /* 0x000fda0003f05270 */
[----:B------:R-:W-:Y:S05]  /*abc0*/  @P0 BRA `(.L_x_787) ;  /* 0xfffffffc00ec0947 */ /* 0x000fea000383ffff */
.L_x_786:
        /* <DEDUP_REMOVED lines=74> */
.L_x_790:
        /* <DEDUP_REMOVED lines=29> */
.L_x_789:
[----:B------:R-:W-:Y:S05]  /*b240*/  BSYNC.RECONVERGENT B0 ;  /* 0x0000000000007941 */ /* 0x000fea0003800200 */
.L_x_788:
        /* <DEDUP_REMOVED lines=10> */
.L_x_791:
        /* <DEDUP_REMOVED lines=82> */
.L_x_792:
        /* <DEDUP_REMOVED lines=15> */
.L_x_4507:


//--------------------- .text._Z35group_norm_nhwc_bwd_one_pass_kernelI11Fp16IOFp32WLi512ELi96ELi768EEv26Group_norm_nhwc_bwd_params --------------------------
	.section	.text._Z35group_norm_nhwc_bwd_one_pass_kernelI11Fp16IOFp32WLi512ELi96ELi768EEv26Group_norm_nhwc_bwd_params,"ax",@progbits
	.align	128
        .global         _Z35group_norm_nhwc_bwd_one_pass_kernelI11Fp16IOFp32WLi512ELi96ELi768EEv26Group_norm_nhwc_bwd_params
        .type           _Z35group_norm_nhwc_bwd_one_pass_kernelI11Fp16IOFp32WLi512ELi96ELi768EEv26Group_norm_nhwc_bwd_params,@function
        .size           _Z35group_norm_nhwc_bwd_one_pass_kernelI11Fp16IOFp32WLi512ELi96ELi768EEv26Group_norm_nhwc_bwd_params,(.L_x_4508 - _Z35group_norm_nhwc_bwd_one_pass_kernelI11Fp16IOFp32WLi512ELi96ELi768EEv26Group_norm_nhwc_bwd_params)
        .other          _Z35group_norm_nhwc_bwd_one_pass_kernelI11Fp16IOFp32WLi512ELi96ELi768EEv26Group_norm_nhwc_bwd_params,@"STO_CUDA_ENTRY STV_DEFAULT"
_Z35group_norm_nhwc_bwd_one_pass_kernelI11Fp16IOFp32WLi512ELi96ELi768EEv26Group_norm_nhwc_bwd_params:
.text._Z35group_norm_nhwc_bwd_one_pass_kernelI11Fp16IOFp32WLi512ELi96ELi768EEv26Group_norm_nhwc_bwd_params:
        /* <DEDUP_REMOVED lines=28> */
.L_x_819:
[----:B------:R-:W2:Y:S01]  /*01c0*/  LDL R8, [R1+0x194] ;  /* 0x0001940001087983 */ /* 0x000ea20000100800 */
[----:B------:R-:W1:Y:S03]  /*01d0*/  LDCU UR14, c[0x0][0x410] ;  /* 0x00008200ff0e77ac */ /* 0x000e660008000800 */
[----:B------:R-:W3:Y:S01]  /*01e0*/  LDL.LU R7, [R1+0x190] ;  /* 0x0001900001077983 */ /* 0x000ee20000300800 */
[----:B------:R-:W-:Y:S01]  /*01f0*/  IABS R6, UR8 ;  /* 0x0000000800067c13 */ /* 0x000fe20008000000 */
[----:B------:R-:W-:Y:S01]  /*0200*/  UMOV UR6, URZ ;  /* 0x000000ff00067c82 */ /* 0x000fe20008000000 */
[----:B------:R-:W4:Y:S01]  /*0210*/  LDCU.128 UR16, c[0x0][0x400] ;  /* 0x00008000ff1077ac */ /* 0x000f220008000c00 */
[----:B-1----:R-:W-:-:S04]  /*0220*/  MOV R4, UR14 ;  /* 0x0000000e00047c02 */ /* 0x002fc80008000f00 */
[----:B------:R-:W-:-:S04]  /*0230*/  IABS R4, R4 ;  /* 0x0000000400047213 */ /* 0x000fc80000000000 */
[----:B------:R-:W-:-:S13]  /*0240*/  R2UR UR13, R4 ;  /* 0x00000000040d72ca */ /* 0x000fda00000e0000 */
[----:B------:R-:W1:Y:S08]  /*0250*/  I2F.RP R4, UR13 ;  /* 0x0000000d00047d06 */ /* 0x000e700008209400 */
[----:B-1----:R-:W1:Y:S02]  /*0260*/  MUFU.RCP R4, R4 ;  /* 0x0000000400047308 */ /* 0x002e640000001000 */
[----:B-1----:R-:W-:-:S06]  /*0270*/  IADD3 R5, PT, PT, R4, 0xffffffe, RZ ;  /* 0x0ffffffe04057810 */ /* 0x002fcc0007ffe0ff */
[----:B------:R-:W1:Y:S01]  /*0280*/  F2I.FTZ.U32.TRUNC.NTZ R5, R5 ;  /* 0x0000000500057305 */ /* 0x000e62000021f000 */
[----:B------:R-:W-:Y:S02]  /*0290*/  R2UR UR9, R6 ;  /* 0x00000000060972ca */ /* 0x000fe400000e0000 */
[----:B-1----:R-:W-:-:S13]  /*02a0*/  R2UR UR7, R5 ;  /* 0x00000000050772ca */ /* 0x002fda00000e0000 */
[----:B------:R-:W-:-:S04]  /*02b0*/  UIADD3 UR5, UPT, UPT, URZ, -UR7, URZ ;  /* 0x80000007ff057290 */ /* 0x000fc8000fffe0ff */
[----:B------:R-:W-:-:S04]  /*02c0*/  UIMAD UR5, UR5, UR13, URZ ;  /* 0x0000000d050572a4 */ /* 0x000fc8000f8e02ff */
[----:B------:R-:W-:-:S04]  /*02d0*/  UIMAD.WIDE.U32 UR6, UR7, UR5, UR6 ;  /* 0x00000005070672a5 */ /* 0x000fc8000f8e0006 */
[----:B------:R-:W-:-:S04]  /*02e0*/  UIMAD.WIDE.U32 UR6, UR7, UR9, URZ ;  /* 0x00000009070672a5 */ /* 0x000fc8000f8e00ff */
[----:B------:R-:W-:-:S04]  /*02f0*/  UIADD3 UR5, UPT, UPT, -UR7, URZ, URZ ;  /* 0x000000ff07057290 */ /* 0x000fc8000fffe1ff */
[----:B------:R-:W-:-:S04]  /*0300*/  UIMAD UR5, UR13, UR5, UR9 ;  /* 0x000000050d0572a4 */ /* 0x000fc8000f8e0209 */
[----:B------:R-:W-:Y:S01]  /*0310*/  UISETP.GT.U32.AND UP2, UPT, UR13, UR5, UPT ;  /* 0x000000050d00728c */ /* 0x000fe2000bf44070 */
[----:B----4-:R-:W-:Y:S01]  /*0320*/  ISETP.GE.U32.AND P0, PT, R0, UR16, PT ;  /* 0x0000001000007c0c */ /* 0x010fe2000bf06070 */
        /* <DEDUP_REMOVED lines=19> */
[----:B------:R-:W-:Y:S01]  /*0460*/  SHF.R.S32.HI R11, RZ, 0x1f, R15 ;  /* 0x0000001fff0b7819 */ /* 0x000fe2000001140f */
[----:B------:R-:W1:Y:S02]  /*0470*/  LDCU.U8 UR9, c[0x0][0x414] ;  /* 0x00008280ff0977ac */ /* 0x000e640008000000 */
[----:B------:R-:W-:Y:S02]  /*0480*/  MOV R5, UR5 ;  /* 0x0000000500057c02 */ /* 0x000fe40008000f00 */
[----:B------:R-:W-:Y:S02]  /*0490*/  ISETP.GE.AND.EX P4, PT, R11, UR17, PT, P1 ;  /* 0x000000110b007c0c */ /* 0x000fe4000bf86310 */
[----:B------:R-:W-:-:S04]  /*04a0*/  IADD3 R25, PT, PT, R0, 0x20, RZ ;  /* 0x0000002000197810 */ /* 0x000fc80007ffe0ff */
[----:B------:R-:W-:Y:S02]  /*04b0*/  ISETP.GE.U32.AND P1, PT, R25, UR16, PT ;  /* 0x0000001019007c0c */ /* 0x000fe4000bf26070 */
[----:B0-----:R-:W-:-:S05]  /*04c0*/  SHF.R.S32.HI R17, RZ, 0x1f, R25 ;  /* 0x0000001fff117819 */ /* 0x001fca0000011419 */
[----:B------:R-:W4:Y:S01]  /*04d0*/  @!P4 LDC.64 R30, c[0x0][0x3f8] ;  /* 0x0000fe00ff1ecb82 */ /* 0x000f220000000a00 */
[----:B------:R-:W-:Y:S02]  /*04e0*/  ISETP.GE.AND.EX P3, PT, R17, UR17, PT, P1 ;  /* 0x0000001111007c0c */ /* 0x000fe4000bf66310 */
[----:B0-----:R-:W-:Y:S02]  /*04f0*/  LOP3.LUT R3, R3, 0xfeffffff, RZ, 0xc0, !PT ;  /* 0xfeffffff03037812 */ /* 0x001fe400078ec0ff */
[----:B------:R-:W-:Y:S02]  /*0500*/  IADD3 R28, PT, PT, R0, 0x30, RZ ;  /* 0x00000030001c7810 */ /* 0x000fe40007ffe0ff */
[----:B------:R-:W-:Y:S01]  /*0510*/  @P4 LOP3.LUT R3, R3, 0x1000000, RZ, 0xfc, !PT ;  /* 0x0100000003034812 */ /* 0x000fe200078efcff */
[----:B------:R-:W0:Y:S01]  /*0520*/  @!P4 LDC.64 R74, c[0x0][0x398] ;  /* 0x0000e600ff4acb82 */ /* 0x000e220000000a00 */
[----:B------:R-:W-:Y:S02]  /*0530*/  ISETP.GE.U32.AND P1, PT, R28, UR16, PT ;  /* 0x000000101c007c0c */ /* 0x000fe4000bf26070 */
[----:B------:R-:W-:-:S02]  /*0540*/  LOP3.LUT R3, R3, 0xff7fffff, RZ, 0xc0, !PT ;  /* 0xff7fffff03037812 */ /* 0x000fc400078ec0ff */
[----:B------:R-:W-:Y:S02]  /*0550*/  SHF.R.S32.HI R29, RZ, 0x1f, R28 ;  /* 0x0000001fff1d7819 */ /* 0x000fe4000001141c */
[----:B------:R-:W-:Y:S01]  /*0560*/  @P3 LOP3.LUT R3, R3, 0x800000, RZ, 0xfc, !PT ;  /* 0x0080000003033812 */ /* 0x000fe200078efcff */
[----:B------:R-:W1:Y:S01]  /*0570*/  @!P3 LDC.64 R18, c[0x0][0x3f8] ;  /* 0x0000fe00ff12bb82 */ /* 0x000e620000000a00 */
[----:B------:R-:W-:Y:S01]  /*0580*/  ISETP.GE.AND.EX P5, PT, R29, UR17, PT, P1 ;  /* 0x000000111d007c0c */ /* 0x000fe2000bfa6310 */
[----:B----4-:R-:W-:-:S04]  /*0590*/  @!P4 IMAD R16, R11, R30, RZ ;  /* 0x0000001e0b10c224 */ /* 0x010fc800078e02ff */
[----:B------:R-:W-:-:S08]  /*05a0*/  @!P4 IMAD R31, R15, R31, R16 ;  /* 0x0000001f0f1fc224 */ /* 0x000fd000078e0210 */
[----:B------:R-:W4:Y:S01]  /*05b0*/  @!P5 LDC.64 R26, c[0x0][0x3f8] ;  /* 0x0000fe00ff1adb82 */ /* 0x000f220000000a00 */
[----:B--2---:R-:W-:-:S13]  /*05c0*/  ISETP.GE.AND.EX P0, PT, R8, UR17, PT, P0 ;  /* 0x0000001108007c0c */ /* 0x004fda000bf06300 */
[----:B------:R-:W2:Y:S01]  /*05d0*/  @!P0 LDC.64 R12, c[0x0][0x3f8] ;  /* 0x0000fe00ff0c8b82 */ /* 0x000ea20000000a00 */
[----:B---3--:R-:W-:Y:S01]  /*05e0*/  IADD3 R4, P2, PT, R7, UR5, RZ ;  /* 0x0000000507047c10 */ /* 0x008fe2000ff5e0ff */
[----:B------:R-:W-:Y:S01]  /*05f0*/  USHF.R.S32.HI UR5, URZ, 0x1f, UR7 ;  /* 0x0000001fff057899 */ /* 0x000fe20008011407 */
[----:B------:R-:W-:Y:S02]  /*0600*/  MOV R7, UR18 ;  /* 0x0000001200077c02 */ /* 0x000fe40008000f00 */
[----:B------:R-:W-:Y:S01]  /*0610*/  LEA.HI.X.SX32 R5, R5, RZ, 0x1, P2 ;  /* 0x000000ff05057211 */ /* 0x000fe200010f0eff */
[----:B------:R-:W-:Y:S01]  /*0620*/  UIMAD UR5, UR5, UR18, URZ ;  /* 0x00000012050572a4 */ /* 0x000fe2000f8e02ff */
[----:B------:R-:W-:Y:S01]  /*0630*/  @!P0 SHF.R.S32.HI R8, RZ, 0x1f, R0 ;  /* 0x0000001fff088819 */ /* 0x000fe20000011400 */
[----:B------:R-:W3:Y:S02]  /*0640*/  @!P0 LDC.64 R22, c[0x0][0x398] ;  /* 0x0000e600ff168b82 */ /* 0x000ee40000000a00 */
[----:B------:R-:W-:-:S02]  /*0650*/  UIMAD UR5, UR7, UR19, UR5 ;  /* 0x00000013070572a4 */ /* 0x000fc4000f8e0205 */
[----:B------:R-:W-:-:S04]  /*0660*/  IMAD.WIDE.U32 R4, R7, UR7, R4 ;  /* 0x0000000707047c25 */ /* 0x000fc8000f8e0004 */
[----:B------:R-:W0:Y:S01]  /*0670*/  @!P0 LDC.64 R20, c[0x0][0x3a0] ;  /* 0x0000e800ff148b82 */ /* 0x000e220000000a00 */
[----:B------:R-:W-:Y:S01]  /*0680*/  IADD3 R7, PT, PT, R5, UR5, RZ ;  /* 0x0000000505077c10 */ /* 0x000fe2000fffe0ff */
[----:B--2---:R-:W-:Y:S01]  /*0690*/  @!P0 IMAD R6, R8, R12, RZ ;  /* 0x0000000c08068224 */ /* 0x004fe200078e02ff */
[----:B------:R2:W-:Y:S01]  /*06a0*/  @!P0 STL [R1+0x194], R8 ;  /* 0x0001940801008387 */ /* 0x0005e20000100800 */
[----:B----4-:R-:W-:Y:S01]  /*06b0*/  @!P5 IMAD R29, R29, R26, RZ ;  /* 0x0000001a1d1dd224 */ /* 0x010fe200078e02ff */
[C---:B------:R-:W-:Y:S01]  /*06c0*/  IADD3 R55, PT, PT, R0.reuse, 0xb0, RZ ;  /* 0x000000b000377810 */ /* 0x040fe20007ffe0ff */
[C---:B------:R-:W-:Y:S01]  /*06d0*/  @!P0 IMAD R13, R0.reuse, R13, R6 ;  /* 0x0000000d000d8224 */ /* 0x040fe200078e0206 */
[----:B------:R-:W-:Y:S01]  /*06e0*/  @!P0 MOV R6, R4 ;  /* 0x0000000400068202 */ /* 0x000fe20000000f00 */
[----:B------:R-:W4:Y:S04]  /*06f0*/  LDCU.64 UR6, c[0x0][0x3b8] ;  /* 0x00007700ff0677ac */ /* 0x000f280008000a00 */
[----:B--2---:R-:W-:-:S05]  /*0700*/  @!P0 IMAD.WIDE.U32 R8, R0, R12, R6 ;  /* 0x0000000c00088225 */ /* 0x004fca00078e0006 */
[----:B------:R-:W-:Y:S02]  /*0710*/  @!P0 IADD3 R13, PT, PT, R9, R13, RZ ;  /* 0x0000000d090d8210 */ /* 0x000fe40007ffe0ff */
[C---:B------:R-:W-:Y:S02]  /*0720*/  @!P0 SHF.L.U32 R9, R8.reuse, 0x1, RZ ;  /* 0x0000000108098819 */ /* 0x040fe400000006ff */
[----:B------:R-:W-:Y:S02]  /*0730*/  @!P0 SHF.L.U64.HI R14, R8, 0x1, R13 ;  /* 0x00000001080e8819 */ /* 0x000fe4000001020d */
[C---:B---3--:R-:W-:Y:S01]  /*0740*/  @!P0 IADD3 R10, P3, PT, R9.reuse, R22, RZ ;  /* 0x00000016090a8210 */ /* 0x048fe20007f7e0ff */
[----:B------:R-:W2:Y:S01]  /*0750*/  @!P4 LDC.64 R12, c[0x0][0x3a0] ;  /* 0x0000e800ff0ccb82 */ /* 0x000ea20000000a00 */
[----:B------:R-:W-:Y:S02]  /*0760*/  IADD3 R22, PT, PT, R0, 0x40, RZ ;  /* 0x0000004000167810 */ /* 0x000fe40007ffe0ff */
[----:B0-----:R-:W-:-:S02]  /*0770*/  @!P0 IADD3 R8, P2, PT, R9, R20, RZ ;  /* 0x0000001409088210 */ /* 0x001fc40007f5e0ff */
[----:B------:R-:W-:Y:S02]  /*0780*/  ISETP.GE.U32.AND P1, PT, R22, UR16, PT ;  /* 0x0000001016007c0c */ /* 0x000fe4000bf26070 */
[----:B------:R-:W-:Y:S02]  /*0790*/  SHF.R.S32.HI R37, RZ, 0x1f, R22 ;  /* 0x0000001fff257819 */ /* 0x000fe40000011416 */
[C---:B------:R-:W-:Y:S02]  /*07a0*/  @!P0 IADD3.X R11, PT, PT, R14.reuse, R23, RZ, P3, !PT ;  /* 0x000000170e0b8210 */ /* 0x040fe40001ffe4ff */
[----:B------:R-:W-:Y:S02]  /*07b0*/  @!P0 IADD3.X R9, PT, PT, R14, R21, RZ, P2, !PT ;  /* 0x000000150e098210 */ /* 0x000fe400017fe4ff */
[----:B------:R-:W-:Y:S02]  /*07c0*/  LOP3.LUT P3, RZ, R3, 0x800000, RZ, 0xc0, !PT ;  /* 0x0080000003ff7812 */ /* 0x000fe4000786c0ff */
[----:B------:R-:W-:-:S02]  /*07d0*/  @!P4 MOV R20, R4 ;  /* 0x000000040014c202 */ /* 0x000fc40000000f00 */
[----:B------:R-:W-:Y:S02]  /*07e0*/  @!P4 MOV R21, R7 ;  /* 0x000000070015c202 */ /* 0x000fe40000000f00 */
[----:B------:R-:W-:Y:S02]  /*07f0*/  ISETP.GE.AND.EX P6, PT, R37, UR17, PT, P1 ;  /* 0x0000001125007c0c */ /* 0x000fe4000bfc6310 */
[----:B------:R-:W-:Y:S01]  /*0800*/  LOP3.LUT R3, R3, 0xffbfffff, RZ, 0xc0, !PT ;  /* 0xffbfffff03037812 */ /* 0x000fe200078ec0ff */
[----:B------:R-:W-:-:S03]  /*0810*/  @!P4 IMAD.WIDE.U32 R20, R15, R30, R20 ;  /* 0x0000001e0f14c225 */ /* 0x000fc600078e0014 */
[----:B------:R-:W-:Y:S01]  /*0820*/  @P5 LOP3.LUT R3, R3, 0x400000, RZ, 0xfc, !PT ;  /* 0x0040000003035812 */ /* 0x000fe200078efcff */
[----:B------:R-:W0:Y:S01]  /*0830*/  @!P3 LDC.64 R14, c[0x0][0x3a0] ;  /* 0x0000e800ff0ebb82 */ /* 0x000e220000000a00 */
[----:B------:R-:W-:Y:S02]  /*0840*/  IADD3 R23, PT, PT, R0, 0x50, RZ ;  /* 0x0000005000177810 */ /* 0x000fe40007ffe0ff */
[----:B------:R-:W-:Y:S02]  /*0850*/  LOP3.LUT R3, R3, 0xffdfffff, RZ, 0xc0, !PT ;  /* 0xffdfffff03037812 */ /* 0x000fe400078ec0ff */
[----:B------:R-:W-:Y:S02]  /*0860*/  @!P4 IADD3 R21, PT, PT, R21, R31, RZ ;  /* 0x0000001f1515c210 */ /* 0x000fe40007ffe0ff */
[----:B------:R-:W-:Y:S01]  /*0870*/  @!P4 SHF.L.U32 R31, R20, 0x1, RZ ;  /* 0x00000001141fc819 */ /* 0x000fe200000006ff */
[----:B------:R-:W3:Y:S01]  /*0880*/  @!P6 LDC.64 R32, c[0x0][0x3f8] ;  /* 0x0000fe00ff20eb82 */ /* 0x000ee20000000a00 */
[----:B------:R-:W-:-:S02]  /*0890*/  ISETP.GE.U32.AND P2, PT, R23, UR16, PT ;  /* 0x0000001017007c0c */ /* 0x000fc4000bf46070 */
[----:B------:R-:W-:Y:S02]  /*08a0*/  SHF.R.S32.HI R35, RZ, 0x1f, R23 ;  /* 0x0000001fff237819 */ /* 0x000fe40000011417 */
[----:B------:R-:W-:Y:S01]  /*08b0*/  @P6 LOP3.LUT R3, R3, 0x200000, RZ, 0xfc, !PT ;  /* 0x0020000003036812 */ /* 0x000fe200078efcff */
[----:B-1----:R-:W-:Y:S01]  /*08c0*/  @!P3 IMAD R30, R17, R18, RZ ;  /* 0x00000012111eb224 */ /* 0x002fe200078e02ff */
[----:B------:R-:W-:Y:S01]  /*08d0*/  @!P4 SHF.L.U64.HI R24, R20, 0x1, R21 ;  /* 0x000000011418c819 */ /* 0x000fe20000010215 */
[----:B------:R-:W1:Y:S01]  /*08e0*/  @!P3 LDC.64 R16, c[0x0][0x398] ;  /* 0x0000e600ff10bb82 */ /* 0x000e620000000a00 */
[----:B--2---:R-:W-:Y:S02]  /*08f0*/  @!P4 IADD3 R12, P1, PT, R31, R12, RZ ;  /* 0x0000000c1f0cc210 */ /* 0x004fe40007f3e0ff */
[----:B------:R-:W-:Y:S02]  /*0900*/  ISETP.GE.AND.EX P4, PT, R35, UR17, PT, P2 ;  /* 0x0000001123007c0c */ /* 0x000fe4000bf86320 */
[----:B------:R-:W-:-:S02]  /*0910*/  LOP3.LUT P2, RZ, R3, 0x1000000, RZ, 0xc0, !PT ;  /* 0x0100000003ff7812 */ /* 0x000fc4000784c0ff */
[----:B------:R-:W-:Y:S02]  /*0920*/  @!P3 MOV R20, R4 ;  /* 0x000000040014b202 */ /* 0x000fe40000000f00 */
[----:B------:R-:W-:Y:S01]  /*0930*/  @!P3 MOV R21, R7 ;  /* 0x000000070015b202 */ /* 0x000fe20000000f00 */
[C---:B------:R-:W-:Y:S02]  /*0940*/  @!P3 IMAD R19, R25.reuse, R19, R30 ;  /* 0x000000131913b224 */ /* 0x040fe400078e021e */
[----:B------:R-:W-:-:S06]  /*0950*/  @!P3 IMAD.WIDE.U32 R20, R25, R18, R20 ;  /* 0x000000121914b225 */ /* 0x000fcc00078e0014 */
[----:B------:R-:W-:Y:S02]  /*0960*/  @!P2 IADD3.X R13, PT, PT, R24, R13, RZ, P1, !PT ;  /* 0x0000000d180da210 */ /* 0x000fe40000ffe4ff */
[----:B------:R-:W-:Y:S02]  /*0970*/  @!P2 IADD3 R74, P1, PT, R31, R74, RZ ;  /* 0x0000004a1f4aa210 */ /* 0x000fe40007f3e0ff */
[----:B------:R-:W-:Y:S02]  /*0980*/  @!P3 IADD3 R21, PT, PT, R21, R19, RZ ;  /* 0x000000131515b210 */ /* 0x000fe40007ffe0ff */
[----:B------:R-:W-:Y:S01]  /*0990*/  @!P3 SHF.L.U32 R31, R20, 0x1, RZ ;  /* 0x00000001141fb819 */ /* 0x000fe200000006ff */
[----:B------:R-:W2:Y:S01]  /*09a0*/  @!P5 LDC.64 R18, c[0x0][0x3a0] ;  /* 0x0000e800ff12db82 */ /* 0x000ea20000000a00 */
[----:B------:R-:W-:Y:S02]  /*09b0*/  @!P2 IADD3.X R75, PT, PT, R24, R75, RZ, P1, !PT ;  /* 0x0000004b184ba210 */ /* 0x000fe40000ffe4ff */
[----:B------:R-:W-:-:S02]  /*09c0*/  @!P3 SHF.L.U64.HI R34, R20, 0x1, R21 ;  /* 0x000000011422b819 */ /* 0x000fc40000010215 */
[----:B0-----:R-:W-:-:S03]  /*09d0*/  @!P3 IADD3 R14, P1, PT, R31, R14, RZ ;  /* 0x0000000e1f0eb210 */ /* 0x001fc60007f3e0ff */
[----:B------:R-:W0:Y:S01]  /*09e0*/  @!P5 LDC.64 R20, c[0x0][0x398] ;  /* 0x0000e600ff14db82 */ /* 0x000e220000000a00 */
[----:B------:R-:W-:Y:S02]  /*09f0*/  @!P3 IADD3.X R15, PT, PT, R34, R15, RZ, P1, !PT ;  /* 0x0000000f220fb210 */ /* 0x000fe40000ffe4ff */
[----:B-1----:R-:W-:Y:S02]  /*0a00*/  @!P3 IADD3 R16, P1, PT, R31, R16, RZ ;  /* 0x000000101f10b210 */ /* 0x002fe40007f3e0ff */
[----:B------:R-:W-:Y:S02]  /*0a10*/  @!P5 MOV R30, R4 ;  /* 0x00000004001ed202 */ /* 0x000fe40000000f00 */
[----:B------:R-:W-:Y:S01]  /*0a20*/  @!P5 MOV R31, R7 ;  /* 0x00000007001fd202 */ /* 0x000fe20000000f00 */
[----:B------:R-:W1:Y:S01]  /*0a30*/  @!P4 LDC.64 R24, c[0x0][0x3f8] ;  /* 0x0000fe00ff18cb82 */ /* 0x000e620000000a00 */
[C---:B------:R-:W-:Y:S02]  /*0a40*/  @!P5 IMAD R29, R28.reuse, R27, R29 ;  /* 0x0000001b1c1dd224 */ /* 0x040fe400078e021d */
[----:B------:R-:W-:-:S05]  /*0a50*/  @!P5 IMAD.WIDE.U32 R26, R28, R26, R30 ;  /* 0x0000001a1c1ad225 */ /* 0x000fca00078e001e */
[----:B------:R-:W4:Y:S01]  /*0a60*/  @!P6 LDC.64 R30, c[0x0][0x3a0] ;  /* 0x0000e800ff1eeb82 */ /* 0x000f220000000a00 */
[----:B------:R-:W-:Y:S01]  /*0a70*/  @!P5 IADD3 R27, PT, PT, R27, R29, RZ ;  /* 0x0000001d1b1bd210 */ /* 0x000fe20007ffe0ff */
[----:B---3--:R-:W-:Y:S01]  /*0a80*/  @!P6 IMAD R37, R37, R32, RZ ;  /* 0x000000202525e224 */ /* 0x008fe200078e02ff */
[----:B------:R-:W-:Y:S02]  /*0a90*/  @!P5 SHF.L.U32 R39, R26, 0x1, RZ ;  /* 0x000000011a27d819 */ /* 0x000fe400000006ff */
[----:B------:R-:W-:-:S03]  /*0aa0*/  @!P3 IADD3.X R17, PT, PT, R34, R17, RZ, P1, !PT ;  /* 0x000000112211b210 */ /* 0x000fc60000ffe4ff */
[----:B------:R-:W3:Y:S01]  /*0ab0*/  @!P6 LDC.64 R28, c[0x0][0x398] ;  /* 0x0000e600ff1ceb82 */ /* 0x000ee20000000a00 */
[----:B------:R-:W-:Y:S01]  /*0ac0*/  @!P6 IMAD R41, R22, R33, R37 ;  /* 0x000000211629e224 */ /* 0x000fe200078e0225 */
[----:B------:R-:W-:Y:S02]  /*0ad0*/  @!P5 SHF.L.U64.HI R34, R26, 0x1, R27 ;  /* 0x000000011a22d819 */ /* 0x000fe4000001021b */
[----:B------:R-:W-:Y:S02]  /*0ae0*/  @!P6 MOV R36, R4 ;  /* 0x000000040024e202 */ /* 0x000fe40000000f00 */
[----:B------:R-:W-:Y:S02]  /*0af0*/  @!P6 MOV R37, R7 ;  /* 0x000000070025e202 */ /* 0x000fe40000000f00 */
[----:B------:R-:W3:Y:S01]  /*0b00*/  @!P4 LDC.64 R26, c[0x0][0x3a0] ;  /* 0x0000e800ff1acb82 */ /* 0x000ee20000000a00 */
[----:B--2---:R-:W-:Y:S01]  /*0b10*/  @!P5 IADD3 R18, P1, PT, R39, R18, RZ ;  /* 0x000000122712d210 */ /* 0x004fe20007f3e0ff */
[----:B------:R-:W-:-:S03]  /*0b20*/  @!P6 IMAD.WIDE.U32 R36, R22, R32, R36 ;  /* 0x000000201624e225 */ /* 0x000fc600078e0024 */
[C---:B------:R-:W-:Y:S02]  /*0b30*/  @!P5 IADD3.X R19, PT, PT, R34.reuse, R19, RZ, P1, !PT ;  /* 0x000000132213d210 */ /* 0x040fe40000ffe4ff */
[----:B0-----:R-:W-:Y:S01]  /*0b40*/  @!P5 IADD3 R20, P1, PT, R39, R20, RZ ;  /* 0x000000142714d210 */ /* 0x001fe20007f3e0ff */
[----:B------:R-:W0:Y:S01]  /*0b50*/  @!P4 LDC.64 R32, c[0x0][0x398] ;  /* 0x0000e600ff20cb82 */ /* 0x000e220000000a00 */
[----:B------:R-:W-:Y:S01]  /*0b60*/  @!P6 IADD3 R39, PT, PT, R37, R41, RZ ;  /* 0x000000292527e210 */ /* 0x000fe20007ffe0ff */
[----:B-1----:R-:W-:Y:S01]  /*0b70*/  @!P4 IMAD R22, R35, R24, RZ ;  /* 0x000000182316c224 */ /* 0x002fe200078e02ff */
[----:B------:R-:W-:Y:S02]  /*0b80*/  @!P5 IADD3.X R21, PT, PT, R34, R21, RZ, P1, !PT ;  /* 0x000000152215d210 */ /* 0x000fe40000ffe4ff */
[----:B------:R-:W-:Y:S02]  /*0b90*/  @!P6 SHF.L.U32 R37, R36, 0x1, RZ ;  /* 0x000000012425e819 */ /* 0x000fe400000006ff */
[----:B------:R-:W-:-:S02]  /*0ba0*/  @!P4 MOV R34, R4 ;  /* 0x000000040022c202 */ /* 0x000fc40000000f00 */
[----:B------:R-:W-:Y:S01]  /*0bb0*/  @!P4 MOV R35, R7 ;  /* 0x000000070023c202 */ /* 0x000fe20000000f00 */
[----:B------:R-:W-:Y:S01]  /*0bc0*/  @!P4 IMAD R25, R23, R25, R22 ;  /* 0x000000191719c224 */ /* 0x000fe200078e0216 */
[----:B------:R-:W-:Y:S02]  /*0bd0*/  @!P6 SHF.L.U64.HI R36, R36, 0x1, R39 ;  /* 0x000000012424e819 */ /* 0x000fe40000010227 */
[----:B----4-:R-:W-:Y:S01]  /*0be0*/  @!P6 IADD3 R22, P1, PT, R37, R30, RZ ;  /* 0x0000001e2516e210 */ /* 0x010fe20007f3e0ff */
[----:B------:R-:W-:-:S03]  /*0bf0*/  @!P4 IMAD.WIDE.U32 R34, R23, R24, R34 ;  /* 0x000000181722c225 */ /* 0x000fc600078e0022 */
[----:B------:R-:W-:Y:S02]  /*0c00*/  @!P6 IADD3.X R23, PT, PT, R36, R31, RZ, P1, !PT ;  /* 0x0000001f2417e210 */ /* 0x000fe40000ffe4ff */
[----:B---3--:R-:W-:Y:S02]  /*0c10*/  @!P6 IADD3 R24, P1, PT, R37, R28, RZ ;  /* 0x0000001c2518e210 */ /* 0x008fe40007f3e0ff */
[----:B------:R-:W-:Y:S02]  /*0c20*/  @!P4 IADD3 R35, PT, PT, R35, R25, RZ ;  /* 0x000000192323c210 */ /* 0x000fe40007ffe0ff */
[----:B------:R-:W-:Y:S02]  /*0c30*/  @!P4 SHF.L.U32 R31, R34, 0x1, RZ ;  /* 0x00000001221fc819 */ /* 0x000fe400000006ff */
[----:B------:R-:W-:Y:S02]  /*0c40*/  @!P6 IADD3.X R25, PT, PT, R36, R29, RZ, P1, !PT ;  /* 0x0000001d2419e210 */ /* 0x000fe40000ffe4ff */
[----:B------:R-:W-:-:S02]  /*0c50*/  @!P4 SHF.L.U64.HI R34, R34, 0x1, R35 ;  /* 0x000000012222c819 */ /* 0x000fc40000010223 */
[C---:B------:R-:W-:Y:S02]  /*0c60*/  @!P4 IADD3 R26, P1, PT, R31.reuse, R26, RZ ;  /* 0x0000001a1f1ac210 */ /* 0x040fe40007f3e0ff */
[----:B------:R-:W-:Y:S02]  /*0c70*/  IADD3 R35, PT, PT, R0, 0x60, RZ ;  /* 0x0000006000237810 */ /* 0x000fe40007ffe0ff */
[C---:B------:R-:W-:Y:S02]  /*0c80*/  @!P4 IADD3.X R27, PT, PT, R34.reuse, R27, RZ, P1, !PT ;  /* 0x0000001b221bc210 */ /* 0x040fe40000ffe4ff */
[----:B0-----:R-:W-:Y:S02]  /*0c90*/  @!P4 IADD3 R28, P1, PT, R31, R32, RZ ;  /* 0x000000201f1cc210 */ /* 0x001fe40007f3e0ff */
[----:B------:R-:W-:Y:S02]  /*0ca0*/  SHF.R.S32.HI R31, RZ, 0x1f, R35 ;  /* 0x0000001fff1f7819 */ /* 0x000fe40000011423 */
[----:B------:R-:W-:-:S02]  /*0cb0*/  @!P4 IADD3.X R29, PT, PT, R34, R33, RZ, P1, !PT ;  /* 0x00000021221dc210 */ /* 0x000fc40000ffe4ff */
[----:B------:R-:W-:-:S04]  /*0cc0*/  ISETP.GE.U32.AND P1, PT, R35, UR16, PT ;  /* 0x0000001023007c0c */ /* 0x000fc8000bf26070 */
[----:B------:R-:W-:-:S13]  /*0cd0*/  ISETP.GE.AND.EX P2, PT, R31, UR17, PT, P1 ;  /* 0x000000111f007c0c */ /* 0x000fda000bf46310 */
[----:B------:R-:W0:Y:S08]  /*0ce0*/  @!P2 LDC.64 R32, c[0x0][0x3f8] ;  /* 0x0000fe00ff20ab82 */ /* 0x000e300000000a00 */
[----:B------:R-:W1:Y:S01]  /*0cf0*/  @!P2 LDC.64 R36, c[0x0][0x3a0] ;  /* 0x0000e800ff24ab82 */ /* 0x000e620000000a00 */
[----:B0-----:R-:W-:Y:S01]  /*0d00*/  @!P2 IMAD R30, R31, R32, RZ ;  /* 0x000000201f1ea224 */ /* 0x001fe200078e02ff */
[----:B------:R-:W-:-:S03]  /*0d10*/  @!P2 MOV R31, R7 ;  /* 0x00000007001fa202 */ /* 0x000fc60000000f00 */
        /* <DEDUP_REMOVED lines=8> */
[----:B------:R-:W0:Y:S02]  /*0da0*/  @!P2 LDC.64 R36, c[0x0][0x398] ;  /* 0x0000e600ff24ab82 */ /* 0x000e240000000a00 */
        /* <DEDUP_REMOVED lines=19> */
[----:B------:R-:W-:-:S04]  /*0ee0*/  LOP3.LUT R3, R3, 0xffefffff, RZ, 0xc0, !PT ;  /* 0xffefffff03037812 */ /* 0x000fc800078ec0ff */
        /* <DEDUP_REMOVED lines=46> */
[----:B------:R-:W-:Y:S02]  /*11d0*/  @P2 LOP3.LUT R3, R3, 0x10000, RZ, 0xfc, !PT ;  /* 0x0001000003032812 */ /* 0x000fe400078efcff */
        /* <DEDUP_REMOVED lines=34> */
[----:B------:R-:W0:Y:S01]  /*1400*/  @!P2 LDC.64 R56, c[0x0][0x398] ;  /* 0x0000e600ff38ab82 */ /* 0x000e220000000a00 */
[C---:B------:R-:W-:Y:S02]  /*1410*/  @!P2 SHF.L.U32 R53, R52.reuse, 0x1, RZ ;  /* 0x000000013435a819 */ /* 0x040fe400000006ff */
[----:B------:R-:W-:Y:S02]  /*1420*/  @!P2 SHF.L.U64.HI R54, R52, 0x1, R55 ;  /* 0x000000013436a819 */ /* 0x000fe40000010237 */
[----:B-1----:R-:W-:Y:S02]  /*1430*/  @!P2 IADD3 R50, P1, PT, R53, R50, RZ ;  /* 0x000000323532a210 */ /* 0x002fe40007f3e0ff */
[----:B------:R-:W-:Y:S02]  /*1440*/  IADD3 R59, PT, PT, R0, 0xc0, RZ ;  /* 0x000000c0003b7810 */ /* 0x000fe40007ffe0ff */
[----:B------:R-:W-:-:S02]  /*1450*/  @!P2 IADD3.X R51, PT, PT, R54, R51, RZ, P1, !PT ;  /* 0x000000333633a210 */ /* 0x000fc40000ffe4ff */
        /* <DEDUP_REMOVED lines=21> */
[----:B------:R-:W-:Y:S02]  /*15b0*/  LOP3.LUT R3, R3, 0xffffdfff, RZ, 0xc0, !PT ;  /* 0xffffdfff03037812 */ /* 0x000fe400078ec0ff */
[----:B------:R-:W-:Y:S02]  /*15c0*/  SHF.R.S32.HI R63, RZ, 0x1f, R65 ;  /* 0x0000001fff3f7819 */ /* 0x000fe40000011441 */
[----:B------:R-:W-:Y:S02]  /*15d0*/  @P2 LOP3.LUT R3, R3, 0x2000, RZ, 0xfc, !PT ;  /* 0x0000200003032812 */ /* 0x000fe400078efcff */
[----:B0-----:R-:W-:-:S04]  /*15e0*/  @!P2 IADD3 R56, P1, PT, R57, R60, RZ ;  /* 0x0000003c3938a210 */ /* 0x001fc80007f3e0ff */
[----:B------:R-:W-:Y:S02]  /*15f0*/  @!P2 IADD3.X R57, PT, PT, R58, R61, RZ, P1, !PT ;  /* 0x0000003d3a39a210 */ /* 0x000fe40000ffe4ff */
        /* <DEDUP_REMOVED lines=8> */
[----:B------:R-:W-:Y:S02]  /*1680*/  @!P2 IMAD.WIDE.U32 R60, R65, R60, R62 ;  /* 0x0000003c413ca225 */ /* 0x000fe400078e003e */
[----:B------:R-:W0:Y:S03]  /*1690*/  @!P2 LDC.64 R64, c[0x0][0x398] ;  /* 0x0000e600ff40ab82 */ /* 0x000e260000000a00 */
[----:B------:R-:W-:Y:S02]  /*16a0*/  @!P2 IADD3 R63, PT, PT, R61, R67, RZ ;  /* 0x000000433d3fa210 */ /* 0x000fe40007ffe0ff */
[C---:B------:R-:W-:Y:S02]  /*16b0*/  @!P2 SHF.L.U32 R61, R60.reuse, 0x1, RZ ;  /* 0x000000013c3da819 */ /* 0x040fe400000006ff */
[----:B------:R-:W-:Y:S02]  /*16c0*/  @!P2 SHF.L.U64.HI R62, R60, 0x1, R63 ;  /* 0x000000013c3ea819 */ /* 0x000fe4000001023f */
[----:B-1----:R-:W-:-:S02]  /*16d0*/  @!P2 IADD3 R58, P1, PT, R61, R58, RZ ;  /* 0x0000003a3d3aa210 */ /* 0x002fc40007f3e0ff */
[----:B------:R-:W-:Y:S02]  /*16e0*/  IADD3 R69, PT, PT, R0, 0xe0, RZ ;  /* 0x000000e000457810 */ /* 0x000fe40007ffe0ff */
[----:B------:R-:W-:Y:S02]  /*16f0*/  @!P2 IADD3.X R59, PT, PT, R62, R59, RZ, P1, !PT ;  /* 0x0000003b3e3ba210 */ /* 0x000fe40000ffe4ff */
[----:B------:R-:W-:Y:S02]  /*1700*/  LOP3.LUT R3, R3, 0xffffefff, RZ, 0xc0, !PT ;  /* 0xffffefff03037812 */ /* 0x000fe400078ec0ff */
[----:B------:R-:W-:Y:S02]  /*1710*/  SHF.R.S32.HI R67, RZ, 0x1f, R69 ;  /* 0x0000001fff437819 */ /* 0x000fe40000011445 */
[----:B0-----:R-:W-:-:S04]  /*1720*/  @!P2 IADD3 R60, P1, PT, R61, R64, RZ ;  /* 0x000000403d3ca210 */ /* 0x001fc80007f3e0ff */
[----:B------:R-:W-:Y:S02]  /*1730*/  @!P2 IADD3.X R61, PT, PT, R62, R65, RZ, P1, !PT ;  /* 0x000000413e3da210 */ /* 0x000fe40000ffe4ff */
        /* <DEDUP_REMOVED lines=13> */
[----:B------:R-:W0:Y:S01]  /*1810*/  @!P2 LDC.64 R64, c[0x0][0x398] ;  /* 0x0000e600ff40ab82 */ /* 0x000e220000000a00 */
[----:B-1----:R-:W-:Y:S02]  /*1820*/  @!P2 IADD3 R62, P1, PT, R67, R62, RZ ;  /* 0x0000003e433ea210 */ /* 0x002fe40007f3e0ff */
[----:B------:R-:W-:Y:S02]  /*1830*/  IADD3 R73, PT, PT, R0, 0xf0, RZ ;  /* 0x000000f000497810 */ /* 0x000fe40007ffe0ff */
[----:B------:R-:W-:-:S02]  /*1840*/  @!P2 IADD3.X R63, PT, PT, R66, R63, RZ, P1, !PT ;  /* 0x0000003f423fa210 */ /* 0x000fc40000ffe4ff */
[----:B------:R-:W-:Y:S02]  /*1850*/  SHF.R.S32.HI R71, RZ, 0x1f, R73 ;  /* 0x0000001fff477819 */ /* 0x000fe40000011449 */
        /* <DEDUP_REMOVED lines=17> */
[----:B------:R-:W-:-:S04]  /*1970*/  LOP3.LUT R3, R3, 0xfffff7ff, RZ, 0xc0, !PT ;  /* 0xfffff7ff03037812 */ /* 0x000fc800078ec0ff */
[----:B------:R-:W-:Y:S02]  /*1980*/  @P2 LOP3.LUT R3, R3, 0x800, RZ, 0xfc, !PT ;  /* 0x0000080003032812 */ /* 0x000fe400078efcff */
[----:B0-----:R-:W-:-:S04]  /*1990*/  @!P3 IADD3 R76, P1, PT, R71, R68, RZ ;  /* 0x00000044474cb210 */ /* 0x001fc80007f3e0ff */
[----:B------:R-:W-:-:S05]  /*19a0*/  @!P3 IADD3.X R77, PT, PT, R70, R69, RZ, P1, !PT ;  /* 0x00000045464db210 */ /* 0x000fca0000ffe4ff */
[----:B------:R0:W-:Y:S01]  /*19b0*/  @!P3 STL.64 [R1+0x150], R76 ;  /* 0x0001504c0100b387 */ /* 0x0001e20000100a00 */
[----:B------:R-:W-:-:S04]  /*19c0*/  LOP3.LUT R3, R3, 0xfffffbff, RZ, 0xc0, !PT ;  /* 0xfffffbff03037812 */ /* 0x000fc800078ec0ff */
[----:B------:R-:W-:Y:S02]  /*19d0*/  @P3 LOP3.LUT R3, R3, 0x400, RZ, 0xfc, !PT ;  /* 0x0000040003033812 */ /* 0x000fe400078efcff */
[----:B0-----:R-:W-:-:S04]  /*19e0*/  IADD3 R76, PT, PT, R0, 0x100, RZ ;  /* 0x00000100004c7810 */ /* 0x001fc80007ffe0ff */
[----:B------:R-:W-:Y:S02]  /*19f0*/  SHF.R.S32.HI R72, RZ, 0x1f, R76 ;  /* 0x0000001fff487819 */ /* 0x000fe4000001144c */
[----:B------:R-:W-:-:S04]  /*1a00*/  ISETP.GE.U32.AND P1, PT, R76, UR16, PT ;  /* 0x000000104c007c0c */ /* 0x000fc8000bf26070 */
[----:B------:R-:W-:-:S13]  /*1a10*/  ISETP.GE.AND.EX P3, PT, R72, UR17, PT, P1 ;  /* 0x0000001148007c0c */ /* 0x000fda000bf66310 */
[----:B------:R-:W0:Y:S08]  /*1a20*/  @!P3 LDC.64 R70, c[0x0][0x3f8] ;  /* 0x0000fe00ff46bb82 */ /* 0x000e300000000a00 */
        /* <DEDUP_REMOVED lines=12> */
[----:B------:R-:W-:Y:S02]  /*1af0*/  LOP3.LUT R2, R2, 0xffffffef, RZ, 0xc0, !PT ;  /* 0xffffffef02027812 */ /* 0x000fe400078ec0ff */
[----:B------:R1:W-:Y:S02]  /*1b00*/  @!P3 STL.64 [R1+0x148], R76 ;  /* 0x0001484c0100b387 */ /* 0x0003e40000100a00 */
[----:B------:R-:W-:-:S04]  /*1b10*/  @P5 LOP3.LUT R2, R2, 0x10, RZ, 0xfc, !PT ;  /* 0x0000001002025812 */ /* 0x000fc800078efcff */
[----:B------:R-:W-:Y:S02]  /*1b20*/  LOP3.LUT R2, R2, 0xfffffff7, RZ, 0xc0, !PT ;  /* 0xfffffff702027812 */ /* 0x000fe400078ec0ff */
[----:B-1----:R-:W-:Y:S02]  /*1b30*/  IADD3 R76, PT, PT, R0, 0x110, RZ ;  /* 0x00000110004c7810 */ /* 0x002fe40007ffe0ff */
[----:B0-----:R-:W-:-:S04]  /*1b40*/  @!P3 IADD3 R70, P1, PT, R70, R68, RZ ;  /* 0x000000444646b210 */ /* 0x001fc80007f3e0ff */
[----:B------:R-:W-:Y:S02]  /*1b50*/  @!P3 IADD3.X R71, PT, PT, R72, R69, RZ, P1, !PT ;  /* 0x000000454847b210 */ /* 0x000fe40000ffe4ff */
[----:B------:R-:W-:Y:S02]  /*1b60*/  SHF.R.S32.HI R72, RZ, 0x1f, R76 ;  /* 0x0000001fff487819 */ /* 0x000fe4000001144c */
[----:B------:R-:W-:Y:S02]  /*1b70*/  ISETP.GE.U32.AND P1, PT, R76, UR16, PT ;  /* 0x000000104c007c0c */ /* 0x000fe4000bf26070 */
[----:B------:R-:W-:Y:S02]  /*1b80*/  @P2 LOP3.LUT R2, R2, 0x8, RZ, 0xfc, !PT ;  /* 0x0000000802022812 */ /* 0x000fe400078efcff */
[----:B------:R-:W-:Y:S01]  /*1b90*/  ISETP.GE.AND.EX P2, PT, R72, UR17, PT, P1 ;  /* 0x0000001148007c0c */ /* 0x000fe2000bf46310 */
[----:B------:R0:W-:-:S12]  /*1ba0*/  @!P3 STL.64 [R1+0x110], R70 ;  /* 0x000110460100b387 */ /* 0x0001d80000100a00 */
        /* <DEDUP_REMOVED lines=13> */
[----:B0-----:R-:W-:-:S04]  /*1c80*/  @!P2 IADD3 R76, P1, PT, R73, R70, RZ ;  /* 0x00000046494ca210 */ /* 0x001fc80007f3e0ff */
[----:B------:R-:W-:-:S05]  /*1c90*/  @!P2 IADD3.X R77, PT, PT, R72, R71, RZ, P1, !PT ;  /* 0x00000047484da210 */ /* 0x000fca0000ffe4ff */
[----:B------:R0:W-:Y:S02]  /*1ca0*/  @!P2 STL.64 [R1+0x130], R76 ;  /* 0x0001304c0100a387 */ /* 0x0001e40000100a00 */
[----:B0-----:R-:W-:-:S04]  /*1cb0*/  IADD3 R76, PT, PT, R0, 0x120, RZ ;  /* 0x00000120004c7810 */ /* 0x001fc80007ffe0ff */
[----:B------:R-:W-:Y:S02]  /*1cc0*/  SHF.R.S32.HI R77, RZ, 0x1f, R76 ;  /* 0x0000001fff4d7819 */ /* 0x000fe4000001144c */
[----:B------:R-:W-:-:S04]  /*1cd0*/  ISETP.GE.U32.AND P1, PT, R76, UR16, PT ;  /* 0x000000104c007c0c */ /* 0x000fc8000bf26070 */
[----:B------:R-:W-:-:S13]  /*1ce0*/  ISETP.GE.AND.EX P4, PT, R77, UR17, PT, P1 ;  /* 0x000000114d007c0c */ /* 0x000fda000bf86310 */
[----:B------:R-:W0:Y:S01]  /*1cf0*/  @!P4 LDC.64 R72, c[0x0][0x3f8] ;  /* 0x0000fe00ff48cb82 */ /* 0x000e220000000a00 */
[----:B------:R-:W-:Y:S02]  /*1d00*/  @!P4 MOV R70, R4 ;  /* 0x000000040046c202 */ /* 0x000fe40000000f00 */
[----:B------:R-:W-:Y:S01]  /*1d10*/  @!P4 MOV R71, R7 ;  /* 0x000000070047c202 */ /* 0x000fe20000000f00 */
[----:B0-----:R-:W-:-:S04]  /*1d20*/  @!P4 IMAD R77, R77, R72, RZ ;  /* 0x000000484d4dc224 */ /* 0x001fc800078e02ff */
[C---:B------:R-:W-:Y:S02]  /*1d30*/  @!P4 IMAD R77, R76.reuse, R73, R77 ;  /* 0x000000494c4dc224 */ /* 0x040fe400078e024d */
[----:B------:R-:W-:Y:S02]  /*1d40*/  @!P4 IMAD.WIDE.U32 R72, R76, R72, R70 ;  /* 0x000000484c48c225 */ /* 0x000fe400078e0046 */
[----:B------:R-:W0:Y:S03]  /*1d50*/  @!P4 LDC.64 R70, c[0x0][0x3a0] ;  /* 0x0000e800ff46cb82 */ /* 0x000e260000000a00 */
[----:B------:R-:W-:Y:S02]  /*1d60*/  @!P4 IADD3 R76, PT, PT, R73, R77, RZ ;  /* 0x0000004d494cc210 */ /* 0x000fe40007ffe0ff */
[C---:B------:R-:W-:Y:S02]  /*1d70*/  @!P4 SHF.L.U32 R77, R72.reuse, 0x1, RZ ;  /* 0x00000001484dc819 */ /* 0x040fe400000006ff */
[----:B------:R-:W-:-:S02]  /*1d80*/  @!P4 SHF.L.U64.HI R76, R72, 0x1, R76 ;  /* 0x00000001484cc819 */ /* 0x000fc4000001024c */
[----:B------:R-:W1:Y:S01]  /*1d90*/  @!P4 LDC.64 R72, c[0x0][0x398] ;  /* 0x0000e600ff48cb82 */ /* 0x000e620000000a00 */
[----:B0-----:R-:W-:-:S04]  /*1da0*/  @!P4 IADD3 R70, P1, PT, R77, R70, RZ ;  /* 0x000000464d46c210 */ /* 0x001fc80007f3e0ff */
[----:B------:R-:W-:Y:S02]  /*1db0*/  @!P4 IADD3.X R71, PT, PT, R76, R71, RZ, P1, !PT ;  /* 0x000000474c47c210 */ /* 0x000fe40000ffe4ff */
[----:B-1----:R-:W-:Y:S01]  /*1dc0*/  @!P4 IADD3 R72, P1, PT, R77, R72, RZ ;  /* 0x000000484d48c210 */ /* 0x002fe20007f3e0ff */
[----:B------:R-:W-:Y:S01]  /*1dd0*/  HFMA2 R77, -RZ, RZ, 0, 0 ;  /* 0x00000000ff4d7431 */ /* 0x000fe200000001ff */
[----:B------:R-:W-:-:S05]  /*1de0*/  LOP3.LUT R3, R3, 0xfffffdff, RZ, 0xc0, !PT ;  /* 0xfffffdff03037812 */ /* 0x000fca00078ec0ff */
[----:B------:R0:W2:Y:S01]  /*1df0*/  @!P0 LDG.E R77, desc[UR10][R8.64] ;  /* 0x0000000a084d8981 */ /* 0x0000a2000c1e1900 */
[----:B------:R-:W-:-:S04]  /*1e00*/  @P3 LOP3.LUT R3, R3, 0x200, RZ, 0xfc, !PT ;  /* 0x0000020003033812 */ /* 0x000fc800078efcff */
[----:B------:R-:W-:Y:S02]  /*1e10*/  LOP3.LUT R3, R3, 0xfffffeff, RZ, 0xc0, !PT ;  /* 0xfffffeff03037812 */ /* 0x000fe400078ec0ff */
[----:B------:R-:W-:Y:S02]  /*1e20*/  LOP3.LUT R2, R2, 0xfffffffb, RZ, 0xc0, !PT ;  /* 0xfffffffb02027812 */ /* 0x000fe400078ec0ff */
[----:B------:R-:W-:Y:S02]  /*1e30*/  @P2 LOP3.LUT R3, R3, 0x100, RZ, 0xfc, !PT ;  /* 0x0000010003032812 */ /* 0x000fe400078efcff */
[----:B------:R-:W-:Y:S02]  /*1e40*/  @P3 LOP3.LUT R2, R2, 0x4, RZ, 0xfc, !PT ;  /* 0x0000000402023812 */ /* 0x000fe400078efcff */
[----:B------:R-:W-:Y:S01]  /*1e50*/  LOP3.LUT P3, RZ, R3, 0x1000000, RZ, 0xc0, !PT ;  /* 0x0100000003ff7812 */ /* 0x000fe2000786c0ff */
[----:B0-----:R-:W-:-:S12]  /*1e60*/  HFMA2 R9, -RZ, RZ, 0, 0 ;  /* 0x00000000ff097431 */ /* 0x001fd800000001ff */
[----:B------:R-:W3:Y:S01]  /*1e70*/  @!P3 LDG.E R9, desc[UR10][R12.64] ;  /* 0x0000000a0c09b981 */ /* 0x000ee2000c1e1900 */
[----:B------:R-:W-:Y:S02]  /*1e80*/  @!P4 IADD3.X R73, PT, PT, R76, R73, RZ, P1, !PT ;  /* 0x000000494c49c210 */ /* 0x000fe40000ffe4ff */
[----:B------:R-:W-:-:S04]  /*1e90*/  IADD3 R76, PT, PT, R0, 0x130, RZ ;  /* 0x00000130004c7810 */ /* 0x000fc80007ffe0ff */
[----:B------:R-:W-:Y:S02]  /*1ea0*/  SHF.R.S32.HI R8, RZ, 0x1f, R76 ;  /* 0x0000001fff087819 */ /* 0x000fe4000001144c */
[----:B------:R-:W-:-:S04]  /*1eb0*/  ISETP.GE.U32.AND P1, PT, R76, UR16, PT ;  /* 0x000000104c007c0c */ /* 0x000fc8000bf26070 */
[----:B------:R-:W-:Y:S02]  /*1ec0*/  ISETP.GE.AND.EX P5, PT, R8, UR17, PT, P1 ;  /* 0x0000001108007c0c */ /* 0x000fe4000bfa6310 */
[C---:B------:R-:W-:Y:S02]  /*1ed0*/  LOP3.LUT P2, RZ, R3.reuse, 0x800000, RZ, 0xc0, !PT ;  /* 0x0080000003ff7812 */ /* 0x040fe4000784c0ff */
[----:B------:R-:W-:Y:S02]  /*1ee0*/  LOP3.LUT R3, R3, 0xffffff7f, RZ, 0xc0, !PT ;  /* 0xffffff7f03037812 */ /* 0x000fe400078ec0ff */
[----:B------:R-:W-:Y:S02]  /*1ef0*/  LOP3.LUT R2, R2, 0xfffffffe, RZ, 0xc0, !PT ;  /* 0xfffffffe02027812 */ /* 0x000fe400078ec0ff */
[----:B------:R-:W-:Y:S02]  /*1f00*/  @P4 LOP3.LUT R3, R3, 0x80, RZ, 0xfc, !PT ;  /* 0x0000008003034812 */ /* 0x000fe400078efcff */
[----:B------:R-:W-:-:S02]  /*1f10*/  @P0 LOP3.LUT R2, R2, 0x1, RZ, 0xfc, !PT ;  /* 0x0000000102020812 */ /* 0x000fc400078efcff */
[----:B------:R-:W-:-:S04]  /*1f20*/  LOP3.LUT R3, R3, 0xffffffbf, RZ, 0xc0, !PT ;  /* 0xffffffbf03037812 */ /* 0x000fc800078ec0ff */
[----:B------:R-:W-:Y:S01]  /*1f30*/  @P5 LOP3.LUT R3, R3, 0x40, RZ, 0xfc, !PT ;  /* 0x0000004003035812 */ /* 0x000fe200078efcff */
[----:B--2---:R0:W-:Y:S02]  /*1f40*/  STL [R1+0x188], R77 ;  /* 0x0001884d01007387 */ /* 0x0041e40000100800 */
[----:B0-----:R-:W-:-:S06]  /*1f50*/  MOV R77, RZ ;  /* 0x000000ff004d7202 */ /* 0x001fcc0000000f00 */
[----:B------:R0:W2:Y:S02]  /*1f60*/  @!P0 LDG.E R77, desc[UR10][R10.64] ;  /* 0x0000000a0a4d8981 */ /* 0x0000a4000c1e1900 */
[----:B0-----:R-:W0:Y:S02]  /*1f70*/  @!P5 LDC.64 R10, c[0x0][0x3f8] ;  /* 0x0000fe00ff0adb82 */ /* 0x001e240000000a00 */
[----:B---3--:R1:W-:Y:S02]  /*1f80*/  STL [R1+0x180], R9 ;  /* 0x0001800901007387 */ /* 0x0083e40000100800 */
[----:B-1----:R-:W-:Y:S01]  /*1f90*/  @!P5 MOV R9, R7 ;  /* 0x000000070009d202 */ /* 0x002fe20000000f00 */
[----:B0-----:R-:W-:Y:S01]  /*1fa0*/  @!P5 IMAD R12, R8, R10, RZ ;  /* 0x0000000a080cd224 */ /* 0x001fe200078e02ff */
[----:B------:R-:W-:-:S03]  /*1fb0*/  @!P5 MOV R8, R4 ;  /* 0x000000040008d202 */ /* 0x000fc60000000f00 */
        /* <DEDUP_REMOVED lines=9> */
[----:B-1----:R-:W-:-:S04]  /*2050*/  @!P5 IADD3 R10, P1, PT, R13, R10, RZ ;  /* 0x0000000a0d0ad210 */ /* 0x002fc80007f3e0ff */
[----:B------:R-:W-:Y:S02]  /*2060*/  @!P5 IADD3.X R11, PT, PT, R12, R11, RZ, P1, !PT ;  /* 0x0000000b0c0bd210 */ /* 0x000fe40000ffe4ff */
[----:B------:R-:W-:-:S06]  /*2070*/  MOV R12, RZ ;  /* 0x000000ff000c7202 */ /* 0x000fcc0000000f00 */
[----:B------:R0:W3:Y:S01]  /*2080*/  @!P2 LDG.E R12, desc[UR10][R14.64] ;  /* 0x0000000a0e0ca981 */ /* 0x0000e2000c1e1900 */
[----:B------:R-:W-:Y:S02]  /*2090*/  LOP3.LUT P5, RZ, R2, 0x10, RZ, 0xc0, !PT ;  /* 0x0000001002ff7812 */ /* 0x000fe400078ac0ff */
[----:B0-----:R-:W-:-:S11]  /*20a0*/  MOV R14, RZ ;  /* 0x000000ff000e7202 */ /* 0x001fd60000000f00 */
[----:B------:R0:W4:Y:S01]  /*20b0*/  @!P5 LDG.E R14, desc[UR10][R18.64] ;  /* 0x0000000a120ed981 */ /* 0x000122000c1e1900 */
[----:B------:R-:W-:Y:S02]  /*20c0*/  LOP3.LUT P0, RZ, R3, 0x200000, RZ, 0xc0, !PT ;  /* 0x0020000003ff7812 */ /* 0x000fe4000780c0ff */
[----:B0-----:R-:W-:-:S11]  /*20d0*/  MOV R18, RZ ;  /* 0x000000ff00127202 */ /* 0x001fd60000000f00 */
[----:B------:R-:W4:Y:S04]  /*20e0*/  @!P0 LDG.E R18, desc[UR10][R24.64] ;  /* 0x0000000a18128981 */ /* 0x000f28000c1e1900 */
[----:B--2---:R0:W-:Y:S02]  /*20f0*/  STL [R1+0x184], R77 ;  /* 0x0001844d01007387 */ /* 0x0041e40000100800 */
[----:B0-----:R-:W-:-:S06]  /*2100*/  HFMA2 R77, -RZ, RZ, 0, 0 ;  /* 0x00000000ff4d7431 */ /* 0x001fcc00000001ff */
[----:B------:R0:W2:Y:S02]  /*2110*/  @!P3 LDG.E R77, desc[UR10][R74.64] ;  /* 0x0000000a4a4db981 */ /* 0x0000a4000c1e1900 */
[----:B0-----:R-:W-:-:S06]  /*2120*/  HFMA2 R74, -RZ, RZ, 0, 0 ;  /* 0x00000000ff4a7431 */ /* 0x001fcc00000001ff */
[----:B------:R0:W2:Y:S04]  /*2130*/  @!P2 LDG.E R74, desc[UR10][R16.64] ;  /* 0x0000000a104aa981 */ /* 0x0000a8000c1e1900 */
[----:B---3--:R1:W-:Y:S02]  /*2140*/  STL [R1+0x178], R12 ;  /* 0x0001780c01007387 */ /* 0x0083e40000100800 */
[----:B-1----:R-:W-:-:S04]  /*2150*/  IADD3 R12, PT, PT, R0, 0x140, RZ ;  /* 0x00000140000c7810 */ /* 0x002fc80007ffe0ff */
[----:B------:R-:W-:Y:S02]  /*2160*/  SHF.R.S32.HI R13, RZ, 0x1f, R12 ;  /* 0x0000001fff0d7819 */ /* 0x000fe4000001140c */
[----:B------:R-:W-:-:S04]  /*2170*/  ISETP.GE.U32.AND P1, PT, R12, UR16, PT ;  /* 0x000000100c007c0c */ /* 0x000fc8000bf26070 */
[----:B------:R-:W-:Y:S01]  /*2180*/  ISETP.GE.AND.EX P3, PT, R13, UR17, PT, P1 ;  /* 0x000000110d007c0c */ /* 0x000fe2000bf66310 */
[----:B----4-:R1:W-:-:S12]  /*2190*/  STL [R1+0x170], R14 ;  /* 0x0001700e01007387 */ /* 0x0103d80000100800 */
[----:B-1----:R-:W1:Y:S01]  /*21a0*/  @!P3 LDC.64 R14, c[0x0][0x3f8] ;  /* 0x0000fe00ff0ebb82 */ /* 0x002e620000000a00 */
[----:B0-----:R-:W-:Y:S02]  /*21b0*/  @!P3 MOV R16, R4 ;  /* 0x000000040010b202 */ /* 0x001fe40000000f00 */
[----:B------:R-:W-:Y:S01]  /*21c0*/  @!P3 MOV R17, R7 ;  /* 0x000000070011b202 */ /* 0x000fe20000000f00 */
[----:B-1----:R-:W-:-:S04]  /*21d0*/  @!P3 IMAD R13, R13, R14, RZ ;  /* 0x0000000e0d0db224 */ /* 0x002fc800078e02ff */
        /* <DEDUP_REMOVED lines=10> */
[----:B------:R-:W-:Y:S01]  /*2280*/  @!P3 IADD3.X R15, PT, PT, R12, R15, RZ, P1, !PT ;  /* 0x0000000f0c0fb210 */ /* 0x000fe20000ffe4ff */
[----:B------:R-:W-:-:S06]  /*2290*/  HFMA2 R12, -RZ, RZ, 0, 0 ;  /* 0x00000000ff0c7431 */ /* 0x000fcc00000001ff */
[----:B------:R-:W3:Y:S01]  /*22a0*/  @!P0 LDG.E R12, desc[UR10][R22.64] ;  /* 0x0000000a160c8981 */ /* 0x000ee2000c1e1900 */
[----:B------:R-:W-:-:S03]  /*22b0*/  LOP3.LUT P2, RZ, R3, 0x100000, RZ, 0xc0, !PT ;  /* 0x0010000003ff7812 */ /* 0x000fc6000784c0ff */
[----:B------:R0:W-:Y:S02]  /*22c0*/  STL [R1+0x164], R18 ;  /* 0x0001641201007387 */ /* 0x0001e40000100800 */
[----:B0-----:R-:W-:-:S08]  /*22d0*/  HFMA2 R18, -RZ, RZ, 0, 0 ;  /* 0x00000000ff127431 */ /* 0x001fd000000001ff */
[----:B------:R-:W4:Y:S01]  /*22e0*/  @!P2 LDG.E R18, desc[UR10][R26.64] ;  /* 0x0000000a1a12a981 */ /* 0x000f22000c1e1900 */
[----:B------:R-:W-:-:S04]  /*22f0*/  LOP3.LUT R3, R3, 0xffffffdf, RZ, 0xc0, !PT ;  /* 0xffffffdf03037812 */ /* 0x000fc800078ec0ff */
[----:B------:R-:W-:-:S04]  /*2300*/  @P3 LOP3.LUT R3, R3, 0x20, RZ, 0xfc, !PT ;  /* 0x0000002003033812 */ /* 0x000fc800078efcff */
[----:B------:R-:W-:Y:S01]  /*2310*/  LOP3.LUT P3, RZ, R3, 0x80000, RZ, 0xc0, !PT ;  /* 0x0008000003ff7812 */ /* 0x000fe2000786c0ff */
[----:B--2---:R0:W-:Y:S02]  /*2320*/  STL [R1+0x174], R74 ;  /* 0x0001744a01007387 */ /* 0x0041e40000100800 */
[----:B0-----:R-:W-:-:S06]  /*2330*/  CS2R R74, SRZ ;  /* 0x00000000004a7805 */ /* 0x001fcc000001ff00 */
        /* <DEDUP_REMOVED lines=19> */
[----:B------:R-:W-:Y:S02]  /*2470*/  @!P5 IADD3.X R23, PT, PT, R12, R23, RZ, P1, !PT ;  /* 0x000000170c17d210 */ /* 0x000fe40000ffe4ff */
[----:B-1----:R-:W-:-:S04]  /*2480*/  @!P5 IADD3 R20, P1, PT, R13, R20, RZ ;  /* 0x000000140d14d210 */ /* 0x002fc80007f3e0ff */
[----:B------:R-:W-:Y:S02]  /*2490*/  @!P5 IADD3.X R21, PT, PT, R12, R21, RZ, P1, !PT ;  /* 0x000000150c15d210 */ /* 0x000fe40000ffe4ff */
[----:B------:R-:W-:-:S06]  /*24a0*/  MOV R12, RZ ;  /* 0x000000ff000c7202 */ /* 0x000fcc0000000f00 */
[----:B------:R-:W3:Y:S01]  /*24b0*/  @!P3 LDG.E R12, desc[UR10][R30.64] ;  /* 0x0000000a1e0cb981 */ /* 0x000ee2000c1e1900 */
[----:B------:R-:W-:-:S06]  /*24c0*/  HFMA2 R24, -RZ, RZ, 0, 0 ;  /* 0x00000000ff187431 */ /* 0x000fcc00000001ff */
[----:B------:R-:W4:Y:S04]  /*24d0*/  @!P2 LDG.E R24, desc[UR10][R28.64] ;  /* 0x0000000a1c18a981 */ /* 0x000f28000c1e1900 */
[----:B---3--:R0:W-:Y:S02]  /*24e0*/  STL [R1+0x140], R12 ;  /* 0x0001400c01007387 */ /* 0x0081e40000100800 */
[----:B0-----:R-:W-:-:S06]  /*24f0*/  HFMA2 R12, -RZ, RZ, 0, 0 ;  /* 0x00000000ff0c7431 */ /* 0x001fcc00000001ff */
[----:B------:R-:W3:Y:S04]  /*2500*/  @!P3 LDG.E R12, desc[UR10][R32.64] ;  /* 0x0000000a200cb981 */ /* 0x000ee8000c1e1900 */
[----:B----4-:R-:W-:Y:S04]  /*2510*/  STL [R1+0x144], R24 ;  /* 0x0001441801007387 */ /* 0x010fe80000100800 */
[----:B---3--:R0:W-:Y:S02]  /*2520*/  STL [R1+0x13c], R12 ;  /* 0x00013c0c01007387 */ /* 0x0081e40000100800 */
[----:B0-----:R-:W-:-:S06]  /*2530*/  MOV R12, RZ ;  /* 0x000000ff000c7202 */ /* 0x001fcc0000000f00 */
[----:B------:R-:W3:Y:S01]  /*2540*/  @!P6 LDG.E R12, desc[UR10][R34.64] ;  /* 0x0000000a220ce981 */ /* 0x000ee2000c1e1900 */
[----:B------:R-:W-:-:S04]  /*2550*/  IADD3 R24, PT, PT, R0, 0x160, RZ ;  /* 0x0000016000187810 */ /* 0x000fc80007ffe0ff */
[----:B------:R-:W-:Y:S02]  /*2560*/  SHF.R.S32.HI R25, RZ, 0x1f, R24 ;  /* 0x0000001fff197819 */ /* 0x000fe40000011418 */
[----:B------:R-:W-:-:S04]  /*2570*/  ISETP.GE.U32.AND P1, PT, R24, UR16, PT ;  /* 0x0000001018007c0c */ /* 0x000fc8000bf26070 */
[----:B------:R-:W-:-:S13]  /*2580*/  ISETP.GE.AND.EX P0, PT, R25, UR17, PT, P1 ;  /* 0x0000001119007c0c */ /* 0x000fda000bf06310 */
[----:B------:R-:W0:Y:S01]  /*2590*/  @!P0 LDC.64 R26, c[0x0][0x3a0] ;  /* 0x0000e800ff1a8b82 */ /* 0x000e220000000a00 */
[----:B------:R-:W-:Y:S02]  /*25a0*/  @!P0 MOV R18, R4 ;  /* 0x0000000400128202 */ /* 0x000fe40000000f00 */
[----:B------:R-:W-:-:S05]  /*25b0*/  @!P0 MOV R19, R7 ;  /* 0x0000000700138202 */ /* 0x000fca0000000f00 */
[----:B------:R-:W1:Y:S01]  /*25c0*/  @!P0 LDC.64 R28, c[0x0][0x398] ;  /* 0x0000e600ff1c8b82 */ /* 0x000e620000000a00 */
[----:B------:R-:W-:-:S04]  /*25d0*/  LOP3.LUT R3, R3, 0xffffffef, RZ, 0xc0, !PT ;  /* 0xffffffef03037812 */ /* 0x000fc800078ec0ff */
[----:B------:R-:W-:-:S04]  /*25e0*/  @P5 LOP3.LUT R3, R3, 0x10, RZ, 0xfc, !PT ;  /* 0x0000001003035812 */ /* 0x000fc800078efcff */
[----:B------:R-:W-:Y:S01]  /*25f0*/  LOP3.LUT P2, RZ, R3, 0x20000, RZ, 0xc0, !PT ;  /* 0x0002000003ff7812 */ /* 0x000fe2000784c0ff */
[----:B---3--:R3:W-:Y:S02]  /*2600*/  STL [R1+0x138], R12 ;  /* 0x0001380c01007387 */ /* 0x0087e40000100800 */
[----:B---3--:R-:W3:Y:S02]  /*2610*/  @!P0 LDC.64 R12, c[0x0][0x3f8] ;  /* 0x0000fe00ff0c8b82 */ /* 0x008ee40000000a00 */
[----:B---3--:R-:W-:-:S04]  /*2620*/  @!P0 IMAD R25, R25, R12, RZ ;  /* 0x0000000c19198224 */ /* 0x008fc800078e02ff */
[C---:B------:R-:W-:Y:S02]  /*2630*/  @!P0 IMAD R25, R24.reuse, R13, R25 ;  /* 0x0000000d18198224 */ /* 0x040fe400078e0219 */
[----:B------:R-:W-:-:S05]  /*2640*/  @!P0 IMAD.WIDE.U32 R12, R24, R12, R18 ;  /* 0x0000000c180c8225 */ /* 0x000fca00078e0012 */
[----:B------:R-:W-:-:S04]  /*2650*/  @!P0 IADD3 R13, PT, PT, R13, R25, RZ ;  /* 0x000000190d0d8210 */ /* 0x000fc80007ffe0ff */
[C---:B------:R-:W-:Y:S02]  /*2660*/  @!P0 SHF.L.U64.HI R13, R12.reuse, 0x1, R13 ;  /* 0x000000010c0d8819 */ /* 0x040fe4000001020d */
[----:B------:R-:W-:-:S04]  /*2670*/  @!P0 SHF.L.U32 R12, R12, 0x1, RZ ;  /* 0x000000010c0c8819 */ /* 0x000fc800000006ff */
[----:B0-----:R-:W-:-:S04]  /*2680*/  @!P0 IADD3 R26, P1, PT, R12, R26, RZ ;  /* 0x0000001a0c1a8210 */ /* 0x001fc80007f3e0ff */
[----:B------:R-:W-:Y:S02]  /*2690*/  @!P0 IADD3.X R27, PT, PT, R13, R27, RZ, P1, !PT ;  /* 0x0000001b0d1b8210 */ /* 0x000fe40000ffe4ff */
[----:B-1----:R-:W-:Y:S02]  /*26a0*/  @!P0 IADD3 R28, P1, PT, R12, R28, RZ ;  /* 0x0000001c0c1c8210 */ /* 0x002fe40007f3e0ff */
[----:B------:R-:W-:-:S06]  /*26b0*/  MOV R12, RZ ;  /* 0x000000ff000c7202 */ /* 0x000fcc0000000f00 */
[----:B------:R-:W3:Y:S01]  /*26c0*/  @!P2 LDG.E R12, desc[UR10][R38.64] ;  /* 0x0000000a260ca981 */ /* 0x000ee2000c1e1900 */
[----:B------:R-:W-:Y:S02]  /*26d0*/  LOP3.LUT R3, R3, 0xfffffff7, RZ, 0xc0, !PT ;  /* 0xfffffff703037812 */ /* 0x000fe400078ec0ff */
[----:B------:R-:W-:Y:S01]  /*26e0*/  LOP3.LUT R2, R2, 0xfffffffd, RZ, 0xc0, !PT ;  /* 0xfffffffd02027812 */ /* 0x000fe200078ec0ff */
[----:B---3--:R0:W-:Y:S02]  /*26f0*/  STL [R1+0x128], R12 ;  /* 0x0001280c01007387 */ /* 0x0081e40000100800 */
[----:B0-----:R-:W-:-:S06]  /*2700*/  HFMA2 R12, -RZ, RZ, 0, 0 ;  /* 0x00000000ff0c7431 */ /* 0x001fcc00000001ff */
[----:B------:R-:W3:Y:S01]  /*2710*/  @!P2 LDG.E R12, desc[UR10][R40.64] ;  /* 0x0000000a280ca981 */ /* 0x000ee2000c1e1900 */
[----:B------:R-:W-:Y:S02]  /*2720*/  @P0 LOP3.LUT R3, R3, 0x8, RZ, 0xfc, !PT ;  /* 0x0000000803030812 */ /* 0x000fe400078efcff */
[----:B------:R-:W-:Y:S02]  /*2730*/  @P5 LOP3.LUT R2, R2, 0x2, RZ, 0xfc, !PT ;  /* 0x0000000202025812 */ /* 0x000fe400078efcff */
[----:B------:R-:W-:Y:S01]  /*2740*/  LOP3.LUT P5, RZ, R3, 0x10000, RZ, 0xc0, !PT ;  /* 0x0001000003ff7812 */ /* 0x000fe200078ac0ff */
[----:B------:R-:W-:Y:S01]  /*2750*/  HFMA2 R30, -RZ, RZ, 0, 0 ;  /* 0x00000000ff1e7431 */ /* 0x000fe200000001ff */
[----:B------:R-:W-:Y:S02]  /*2760*/  IADD3 R24, PT, PT, R0, 0x170, RZ ;  /* 0x0000017000187810 */ /* 0x000fe40007ffe0ff */
[----:B------:R-:W-:Y:S01]  /*2770*/  @!P0 IADD3.X R29, PT, PT, R13, R29, RZ, P1, !PT ;  /* 0x0000001d0d1d8210 */ /* 0x000fe20000ffe4ff */
[----:B---3--:R0:W-:Y:S04]  /*2780*/  STL [R1+0x124], R12 ;  /* 0x0001240c01007387 */ /* 0x0081e80000100800 */
[----:B------:R-:W3:Y:S01]  /*2790*/  @!P6 LDG.E R30, desc[UR10][R36.64] ;  /* 0x0000000a241ee981 */ /* 0x000ee2000c1e1900 */
[----:B0-----:R-:W-:-:S06]  /*27a0*/  MOV R12, RZ ;  /* 0x000000ff000c7202 */ /* 0x001fcc0000000f00 */
[----:B------:R-:W4:Y:S01]  /*27b0*/  @!P5 LDG.E R12, desc[UR10][R42.64] ;  /* 0x0000000a2a0cd981 */ /* 0x000f22000c1e1900 */
[----:B------:R-:W-:Y:S02]  /*27c0*/  SHF.R.S32.HI R18, RZ, 0x1f, R24 ;  /* 0x0000001fff127819 */ /* 0x000fe40000011418 */
[----:B------:R-:W-:-:S04]  /*27d0*/  ISETP.GE.U32.AND P1, PT, R24, UR16, PT ;  /* 0x0000001018007c0c */ /* 0x000fc8000bf26070 */
[----:B------:R-:W-:-:S13]  /*27e0*/  ISETP.GE.AND.EX P6, PT, R18, UR17, PT, P1 ;  /* 0x0000001112007c0c */ /* 0x000fda000bfc6310 */
[----:B------:R-:W0:Y:S01]  /*27f0*/  @!P6 LDC.64 R32, c[0x0][0x3a0] ;  /* 0x0000e800ff20eb82 */ /* 0x000e220000000a00 */
[----:B------:R-:W-:-:S07]  /*2800*/  @!P6 MOV R19, R7 ;  /* 0x000000070013e202 */ /* 0x000fce0000000f00 */
[----:B------:R-:W1:Y:S01]  /*2810*/  @!P6 LDC.64 R34, c[0x0][0x398] ;  /* 0x0000e600ff22eb82 */ /* 0x000e620000000a00 */
[----:B------:R-:W-:Y:S01]  /*2820*/  LOP3.LUT P3, RZ, R3, 0x8000, RZ, 0xc0, !PT ;  /* 0x0000800003ff7812 */ /* 0x000fe2000786c0ff */
[----:B------:R-:W-:-:S06]  /*2830*/  HFMA2 R25, -RZ, RZ, 0, 0 ;  /* 0x00000000ff197431 */ /* 0x000fcc00000001ff */
[----:B------:R-:W3:Y:S01]  /*2840*/  @!P5 LDG.E R25, desc[UR10][R44.64] ;  /* 0x0000000a2c19d981 */ /* 0x000ee2000c1e1900 */
[----:B------:R-:W-:-:S03]  /*2850*/  LOP3.LUT P0, RZ, R3, 0x4000, RZ, 0xc0, !PT ;  /* 0x0000400003ff7812 */ /* 0x000fc6000780c0ff */
[----:B------:R2:W-:Y:S04]  /*2860*/  STL [R1+0x17c], R77 ;  /* 0x00017c4d01007387 */ /* 0x0005e80000100800 */
[----:B------:R-:W3:Y:S01]  /*2870*/  LDL.LU.64 R44, [R1+0x148] ;  /* 0x00014800012c7983 */ /* 0x000ee20000300a00 */
[----:B--2---:R-:W-:-:S05]  /*2880*/  CS2R R76, SRZ ;  /* 0x00000000004c7805 */ /* 0x004fca000001ff00 */
[----:B------:R-:W2:Y:S04]  /*2890*/  @!P0 LDG.E R75, desc[UR10][R52.64] ;  /* 0x0000000a344b8981 */ /* 0x000ea8000c1e1900 */
[----:B------:R-:W2:Y:S04]  /*28a0*/  @!P3 LDG.E R77, desc[UR10][R48.64] ;  /* 0x0000000a304db981 */ /* 0x000ea8000c1e1900 */
[----:B------:R-:W2:Y:S04]  /*28b0*/  @!P0 LDG.E R76, desc[UR10][R50.64] ;  /* 0x0000000a324c8981 */ /* 0x000ea8000c1e1900 */
[----:B------:R-:W2:Y:S04]  /*28c0*/  LDL.LU.64 R52, [R1+0x150] ;  /* 0x0001500001347983 */ /* 0x000ea80000300a00 */
[----:B----4-:R4:W-:Y:S02]  /*28d0*/  STL [R1+0x120], R12 ;  /* 0x0001200c01007387 */ /* 0x0109e40000100800 */
[----:B----4-:R-:W4:Y:S02]  /*28e0*/  @!P6 LDC.64 R12, c[0x0][0x3f8] ;  /* 0x0000fe00ff0ceb82 */ /* 0x010f240000000a00 */
[----:B----4-:R-:W-:-:S04]  /*28f0*/  @!P6 IMAD R18, R18, R12, RZ ;  /* 0x0000000c1212e224 */ /* 0x010fc800078e02ff */
[----:B------:R-:W-:Y:S01]  /*2900*/  @!P6 IMAD R13, R24, R13, R18 ;  /* 0x0000000d180de224 */ /* 0x000fe200078e0212 */
[----:B------:R-:W-:-:S05]  /*2910*/  @!P6 MOV R18, R4 ;  /* 0x000000040012e202 */ /* 0x000fca0000000f00 */
[----:B------:R-:W-:-:S05]  /*2920*/  @!P6 IMAD.WIDE.U32 R18, R24, R12, R18 ;  /* 0x0000000c1812e225 */ /* 0x000fca00078e0012 */
[----:B------:R-:W-:-:S04]  /*2930*/  @!P6 IADD3 R12, PT, PT, R19, R13, RZ ;  /* 0x0000000d130ce210 */ /* 0x000fc80007ffe0ff */
[C---:B------:R-:W-:Y:S02]  /*2940*/  @!P6 SHF.L.U64.HI R12, R18.reuse, 0x1, R12 ;  /* 0x00000001120ce819 */ /* 0x040fe4000001020c */
[----:B------:R-:W-:-:S04]  /*2950*/  @!P6 SHF.L.U32 R18, R18, 0x1, RZ ;  /* 0x000000011212e819 */ /* 0x000fc800000006ff */
[----:B0-----:R-:W-:-:S04]  /*2960*/  @!P6 IADD3 R32, P1, PT, R18, R32, RZ ;  /* 0x000000201220e210 */ /* 0x001fc80007f3e0ff */
[----:B------:R-:W-:Y:S02]  /*2970*/  @!P6 IADD3.X R33, PT, PT, R12, R33, RZ, P1, !PT ;  /* 0x000000210c21e210 */ /* 0x000fe40000ffe4ff */
[----:B-1----:R-:W-:-:S04]  /*2980*/  @!P6 IADD3 R34, P1, PT, R18, R34, RZ ;  /* 0x000000221222e210 */ /* 0x002fc80007f3e0ff */
[----:B------:R-:W-:Y:S02]  /*2990*/  @!P6 IADD3.X R35, PT, PT, R12, R35, RZ, P1, !PT ;  /* 0x000000230c23e210 */ /* 0x000fe40000ffe4ff */
[----:B------:R-:W-:-:S06]  /*29a0*/  MOV R12, RZ ;  /* 0x000000ff000c7202 */ /* 0x000fcc0000000f00 */
[----:B------:R-:W4:Y:S01]  /*29b0*/  @!P3 LDG.E R12, desc[UR10][R46.64] ;  /* 0x0000000a2e0cb981 */ /* 0x000f22000c1e1900 */
[----:B------:R-:W-:-:S04]  /*29c0*/  IADD3 R24, PT, PT, R0, 0x180, RZ ;  /* 0x0000018000187810 */ /* 0x000fc80007ffe0ff */
[----:B------:R-:W-:Y:S02]  /*29d0*/  SHF.R.S32.HI R18, RZ, 0x1f, R24 ;  /* 0x0000001fff127819 */ /* 0x000fe40000011418 */
[----:B------:R-:W-:-:S04]  /*29e0*/  ISETP.GE.U32.AND P1, PT, R24, UR16, PT ;  /* 0x0000001018007c0c */ /* 0x000fc8000bf26070 */
[----:B------:R-:W-:Y:S02]  /*29f0*/  ISETP.GE.AND.EX P5, PT, R18, UR17, PT, P1 ;  /* 0x0000001112007c0c */ /* 0x000fe4000bfa6310 */
[----:B------:R-:W-:-:S04]  /*2a00*/  LOP3.LUT R3, R3, 0xfffffffb, RZ, 0xc0, !PT ;  /* 0xfffffffb03037812 */ /* 0x000fc800078ec0ff */
[----:B------:R-:W-:-:S04]  /*2a10*/  @P6 LOP3.LUT R3, R3, 0x4, RZ, 0xfc, !PT ;  /* 0x0000000403036812 */ /* 0x000fc800078efcff */
[----:B------:R-:W-:-:S03]  /*2a20*/  LOP3.LUT P2, RZ, R3, 0x2000, RZ, 0xc0, !PT ;  /* 0x0000200003ff7812 */ /* 0x000fc6000784c0ff */
[----:B------:R-:W0:Y:S01]  /*2a30*/  @!P5 LDC.64 R40, c[0x0][0x3a0] ;  /* 0x0000e800ff28db82 */ /* 0x000e220000000a00 */
[----:B------:R-:W-:Y:S01]  /*2a40*/  @!P5 MOV R19, R7 ;  /* 0x000000070013d202 */ /* 0x000fe20000000f00 */
[----:B------:R1:W-:Y:S06]  /*2a50*/  STL [R1+0x16c], R74 ;  /* 0x00016c4a01007387 */ /* 0x0003ec0000100800 */
[----:B------:R-:W0:Y:S01]  /*2a60*/  @!P5 LDC.64 R38, c[0x0][0x398] ;  /* 0x0000e600ff26db82 */ /* 0x000e220000000a00 */
[----:B-1----:R-:W-:-:S06]  /*2a70*/  HFMA2 R74, -RZ, RZ, 0, 0 ;  /* 0x00000000ff4a7431 */ /* 0x002fcc00000001ff */
[----:B------:R-:W4:Y:S04]  /*2a80*/  @!P2 LDG.E R74, desc[UR10][R54.64] ;  /* 0x0000000a364aa981 */ /* 0x000f28000c1e1900 */
[----:B------:R-:W4:Y:S01]  /*2a90*/  LDL.LU.64 R54, [R1+0x110] ;  /* 0x0001100001367983 */ /* 0x000f220000300a00 */
[----:B------:R-:W-:-:S03]  /*2aa0*/  LOP3.LUT P3, RZ, R3, 0x1000, RZ, 0xc0, !PT ;  /* 0x0000100003ff7812 */ /* 0x000fc6000786c0ff */
[----:B---3--:R1:W-:Y:S02]  /*2ab0*/  STL [R1+0x12c], R30 ;  /* 0x00012c1e01007387 */ /* 0x0083e40000100800 */
[C---:B-1----:R-:W-:Y:S02]  /*2ac0*/  IADD3 R30, PT, PT, R0.reuse, 0x190, RZ ;  /* 0x00000190001e7810 */ /* 0x042fe40007ffe0ff */
[----:B------:R-:W-:Y:S04]  /*2ad0*/  STL [R1+0x11c], R25 ;  /* 0x00011c1901007387 */ /* 0x000fe80000100800 */
[----:B--2---:R-:W-:Y:S04]  /*2ae0*/  STL [R1+0x1e4], R77 ;  /* 0x0001e44d01007387 */ /* 0x004fe80000100800 */
[----:B------:R-:W-:Y:S04]  /*2af0*/  STL [R1+0x1e8], R76 ;  /* 0x0001e84c01007387 */ /* 0x000fe80000100800 */
[----:B------:R1:W-:Y:S04]  /*2b00*/  STL [R1+0x1f0], R76 ;  /* 0x0001f04c01007387 */ /* 0x0003e80000100800 */
[----:B-1----:R-:W2:Y:S01]  /*2b10*/  LDL.LU.64 R76, [R1+0x130] ;  /* 0x00013000014c7983 */ /* 0x002ea20000300a00 */
[----:B------:R-:W-:-:S03]  /*2b20*/  IADD3 R42, PT, PT, R0, 0x1a0, RZ ;  /* 0x000001a0002a7810 */ /* 0x000fc60007ffe0ff */
[----:B----4-:R1:W-:Y:S02]  /*2b30*/  STL [R1+0x118], R12 ;  /* 0x0001180c01007387 */ /* 0x0103e40000100800 */
[----:B-1----:R-:W1:Y:S02]  /*2b40*/  @!P5 LDC.64 R12, c[0x0][0x3f8] ;  /* 0x0000fe00ff0cdb82 */ /* 0x002e640000000a00 */
[----:B-1----:R-:W-:-:S04]  /*2b50*/  @!P5 IMAD R18, R18, R12, RZ ;  /* 0x0000000c1212d224 */ /* 0x002fc800078e02ff */
        /* <DEDUP_REMOVED lines=8> */
[----:B------:R-:W-:-:S04]  /*2be0*/  @!P5 IADD3 R38, P1, PT, R18, R38, RZ ;  /* 0x000000261226d210 */ /* 0x000fc80007f3e0ff */
[----:B------:R-:W-:Y:S02]  /*2bf0*/  @!P5 IADD3.X R39, PT, PT, R12, R39, RZ, P1, !PT ;  /* 0x000000270c27d210 */ /* 0x000fe40000ffe4ff */
[----:B------:R-:W-:-:S06]  /*2c00*/  CS2R R12, SRZ ;  /* 0x00000000000c7805 */ /* 0x000fcc000001ff00 */
[----:B------:R0:W3:Y:S01]  /*2c10*/  @!P3 LDG.E R13, desc[UR10][R58.64] ;  /* 0x0000000a3a0db981 */ /* 0x0000e2000c1e1900 */
[----:B------:R-:W-:Y:S02]  /*2c20*/  SHF.R.S32.HI R24, RZ, 0x1f, R30 ;  /* 0x0000001fff187819 */ /* 0x000fe4000001141e */
[----:B------:R-:W-:Y:S01]  /*2c30*/  ISETP.GE.U32.AND P1, PT, R30, UR16, PT ;  /* 0x000000101e007c0c */ /* 0x000fe2000bf26070 */
[----:B------:R-:W4:Y:S03]  /*2c40*/  @!P2 LDG.E R12, desc[UR10][R56.64] ;  /* 0x0000000a380ca981 */ /* 0x000f26000c1e1900 */
        /* <DEDUP_REMOVED lines=8> */
[----:B------:R-:W-:-:S04]  /*2cd0*/  @!P0 IADD3 R19, PT, PT, R25, R19, RZ ;  /* 0x0000001319138210 */ /* 0x000fc80007ffe0ff */
[C---:B------:R-:W-:Y:S02]  /*2ce0*/  @!P0 SHF.L.U64.HI R25, R24.reuse, 0x1, R19 ;  /* 0x0000000118198819 */ /* 0x040fe40000010213 */
[----:B------:R-:W1:Y:S01]  /*2cf0*/  @!P0 LDC.64 R18, c[0x0][0x398] ;  /* 0x0000e600ff128b82 */ /* 0x000e620000000a00 */
[----:B------:R-:W-:-:S04]  /*2d00*/  @!P0 SHF.L.U32 R24, R24, 0x1, RZ ;  /* 0x0000000118188819 */ /* 0x000fc800000006ff */
[----:B--2---:R-:W-:-:S04]  /*2d10*/  @!P0 IADD3 R46, P1, PT, R24, R46, RZ ;  /* 0x0000002e182e8210 */ /* 0x004fc80007f3e0ff */
[----:B------:R-:W-:Y:S02]  /*2d20*/  @!P0 IADD3.X R47, PT, PT, R25, R47, RZ, P1, !PT ;  /* 0x0000002f192f8210 */ /* 0x000fe40000ffe4ff */
[----:B-1----:R-:W-:-:S04]  /*2d30*/  @!P0 IADD3 R36, P1, PT, R24, R18, RZ ;  /* 0x0000001218248210 */ /* 0x002fc80007f3e0ff */
[----:B------:R-:W-:Y:S02]  /*2d40*/  @!P0 IADD3.X R37, PT, PT, R25, R19, RZ, P1, !PT ;  /* 0x0000001319258210 */ /* 0x000fe40000ffe4ff */
[----:B------:R-:W-:-:S03]  /*2d50*/  ISETP.GE.U32.AND P1, PT, R42, UR16, PT ;  /* 0x000000102a007c0c */ /* 0x000fc6000bf26070 */
[----:B------:R1:W-:Y:S02]  /*2d60*/  @!P0 STL.64 [R1+0x158], R36 ;  /* 0x0001582401008387 */ /* 0x0003e40000100a00 */
[----:B-1----:R-:W-:-:S04]  /*2d70*/  SHF.R.S32.HI R36, RZ, 0x1f, R42 ;  /* 0x0000001fff247819 */ /* 0x002fc8000001142a */
[----:B------:R-:W-:-:S13]  /*2d80*/  ISETP.GE.AND.EX P1, PT, R36, UR17, PT, P1 ;  /* 0x0000001124007c0c */ /* 0x000fda000bf26310 */
[----:B------:R-:W1:Y:S01]  /*2d90*/  @!P1 LDC.64 R30, c[0x0][0x3f8] ;  /* 0x0000fe00ff1e9b82 */ /* 0x000e620000000a00 */
[----:B------:R-:W-:-:S07]  /*2da0*/  @!P1 MOV R37, R7 ;  /* 0x0000000700259202 */ /* 0x000fce0000000f00 */
[----:B------:R-:W2:Y:S01]  /*2db0*/  @!P1 LDC.64 R50, c[0x0][0x3a0] ;  /* 0x0000e800ff329b82 */ /* 0x000ea20000000a00 */
[----:B------:R-:W-:-:S07]  /*2dc0*/  LOP3.LUT P2, RZ, R2, 0x8, RZ, 0xc0, !PT ;  /* 0x0000000802ff7812 */ /* 0x000fce000784c0ff */
[----:B------:R-:W0:Y:S01]  /*2dd0*/  @!P1 LDC.64 R48, c[0x0][0x398] ;  /* 0x0000e600ff309b82 */ /* 0x000e220000000a00 */
[----:B-1----:R-:W-:-:S04]  /*2de0*/  @!P1 IMAD R36, R36, R30, RZ ;  /* 0x0000001e24249224 */ /* 0x002fc800078e02ff */
[----:B------:R-:W-:Y:S01]  /*2df0*/  @!P1 IMAD R31, R42, R31, R36 ;  /* 0x0000001f2a1f9224 */ /* 0x000fe200078e0224 */
[----:B------:R-:W-:-:S05]  /*2e00*/  @!P1 MOV R36, R4 ;  /* 0x0000000400249202 */ /* 0x000fca0000000f00 */
[----:B------:R-:W-:Y:S01]  /*2e10*/  @!P1 IMAD.WIDE.U32 R36, R42, R30, R36 ;  /* 0x0000001e2a249225 */ /* 0x000fe200078e0024 */
[----:B------:R-:W-:Y:S02]  /*2e20*/  CS2R R18, SRZ ;  /* 0x0000000000127805 */ /* 0x000fe4000001ff00 */
[----:B------:R-:W-:Y:S02]  /*2e30*/  CS2R R24, SRZ ;  /* 0x0000000000187805 */ /* 0x000fe4000001ff00 */
[----:B------:R-:W-:Y:S02]  /*2e40*/  @!P1 IADD3 R30, PT, PT, R37, R31, RZ ;  /* 0x0000001f251e9210 */ /* 0x000fe40007ffe0ff */
[----:B------:R-:W-:Y:S01]  /*2e50*/  LOP3.LUT R3, R3, 0xfffffffd, RZ, 0xc0, !PT ;  /* 0xfffffffd03037812 */ /* 0x000fe200078ec0ff */
[----:B------:R-:W4:Y:S01]  /*2e60*/  @!P2 LDG.E R19, desc[UR10][R62.64] ;  /* 0x0000000a3e13a981 */ /* 0x000f22000c1e1900 */
[C---:B------:R-:W-:Y:S02]  /*2e70*/  @!P1 SHF.L.U64.HI R30, R36.reuse, 0x1, R30 ;  /* 0x00000001241e9819 */ /* 0x040fe4000001021e */
[----:B------:R-:W-:Y:S01]  /*2e80*/  @!P1 SHF.L.U32 R36, R36, 0x1, RZ ;  /* 0x0000000124249819 */ /* 0x000fe200000006ff */
[----:B------:R-:W4:Y:S01]  /*2e90*/  @!P2 LDG.E R24, desc[UR10][R64.64] ;  /* 0x0000000a4018a981 */ /* 0x000f22000c1e1900 */
[----:B------:R-:W-:-:S02]  /*2ea0*/  @P5 LOP3.LUT R3, R3, 0x2, RZ, 0xfc, !PT ;  /* 0x0000000203035812 */ /* 0x000fc400078efcff */
[----:B--2---:R-:W-:Y:S01]  /*2eb0*/  @!P1 IADD3 R50, P2, PT, R36, R50, RZ ;  /* 0x0000003224329210 */ /* 0x004fe20007f5e0ff */
[----:B------:R-:W2:Y:S01]  /*2ec0*/  @!P3 LDG.E R18, desc[UR10][R60.64] ;  /* 0x0000000a3c12b981 */ /* 0x000ea2000c1e1900 */
[----:B------:R-:W-:Y:S02]  /*2ed0*/  LOP3.LUT P5, RZ, R3, 0x400, RZ, 0xc0, !PT ;  /* 0x0000040003ff7812 */ /* 0x000fe400078ac0ff */
[----:B------:R-:W-:Y:S02]  /*2ee0*/  @!P1 IADD3.X R51, PT, PT, R30, R51, RZ, P2, !PT ;  /* 0x000000331e339210 */ /* 0x000fe400017fe4ff */
[----:B0-----:R-:W-:Y:S02]  /*2ef0*/  @!P1 IADD3 R48, P2, PT, R36, R48, RZ ;  /* 0x0000003024309210 */ /* 0x001fe40007f5e0ff */
[----:B------:R-:W-:Y:S02]  /*2f00*/  LOP3.LUT P3, RZ, R2, 0x4, RZ, 0xc0, !PT ;  /* 0x0000000402ff7812 */ /* 0x000fe4000786c0ff */
[----:B------:R-:W-:-:S02]  /*2f10*/  @!P1 IADD3.X R49, PT, PT, R30, R49, RZ, P2, !PT ;  /* 0x000000311e319210 */ /* 0x000fc400017fe4ff */
[----:B------:R-:W-:Y:S02]  /*2f20*/  CS2R R30, SRZ ;  /* 0x00000000001e7805 */ /* 0x000fe4000001ff00 */
[----:B------:R-:W-:Y:S02]  /*2f30*/  LOP3.LUT R3, R3, 0xfffffffe, RZ, 0xc0, !PT ;  /* 0xfffffffe03037812 */ /* 0x000fe400078ec0ff */
[C---:B------:R-:W-:Y:S01]  /*2f40*/  IADD3 R58, PT, PT, R0.reuse, 0x1c0, RZ ;  /* 0x000001c0003a7810 */ /* 0x040fe20007ffe0ff */
[----:B------:R-:W2:Y:S04]  /*2f50*/  @!P5 LDG.E R25, desc[UR10][R66.64] ;  /* 0x0000000a4219d981 */ /* 0x000ea8000c1e1900 */
[----:B------:R0:W2:Y:S04]  /*2f60*/  @!P5 LDG.E R30, desc[UR10][R52.64] ;  /* 0x0000000a341ed981 */ /* 0x0000a8000c1e1900 */
[----:B------:R1:W2:Y:S01]  /*2f70*/  @!P3 LDG.E R31, desc[UR10][R44.64] ;  /* 0x0000000a2c1fb981 */ /* 0x0002a2000c1e1900 */
[----:B0-----:R-:W-:-:S04]  /*2f80*/  IADD3 R52, PT, PT, R0, 0x1b0, RZ ;  /* 0x000001b000347810 */ /* 0x001fc80007ffe0ff */
[----:B-1----:R-:W-:Y:S02]  /*2f90*/  SHF.R.S32.HI R44, RZ, 0x1f, R52 ;  /* 0x0000001fff2c7819 */ /* 0x002fe40000011434 */
[----:B------:R-:W-:-:S04]  /*2fa0*/  ISETP.GE.U32.AND P2, PT, R52, UR16, PT ;  /* 0x0000001034007c0c */ /* 0x000fc8000bf46070 */
[----:B------:R-:W-:-:S13]  /*2fb0*/  ISETP.GE.AND.EX P2, PT, R44, UR17, PT, P2 ;  /* 0x000000112c007c0c */ /* 0x000fda000bf46320 */
[----:B------:R-:W0:Y:S01]  /*2fc0*/  @!P2 LDC.64 R42, c[0x0][0x3f8] ;  /* 0x0000fe00ff2aab82 */ /* 0x000e220000000a00 */
[----:B------:R-:W-:Y:S02]  /*2fd0*/  CS2R R36, SRZ ;  /* 0x0000000000247805 */ /* 0x000fe4000001ff00 */
[----:B------:R-:W-:-:S04]  /*2fe0*/  @!P2 MOV R45, R7 ;  /* 0x00000007002da202 */ /* 0x000fc80000000f00 */
[----:B------:R1:W2:Y:S02]  /*2ff0*/  @!P3 LDG.E R36, desc[UR10][R54.64] ;  /* 0x0000000a3624b981 */ /* 0x0002a4000c1e1900 */
[----:B-1----:R-:W1:Y:S01]  /*3000*/  @!P2 LDC.64 R54, c[0x0][0x3a0] ;  /* 0x0000e800ff36ab82 */ /* 0x002e620000000a00 */
[----:B0-----:R-:W-:-:S04]  /*3010*/  @!P2 IMAD R44, R44, R42, RZ ;  /* 0x0000002a2c2ca224 */ /* 0x001fc800078e02ff */
[----:B------:R-:W-:Y:S01]  /*3020*/  @!P2 IMAD R43, R52, R43, R44 ;  /* 0x0000002b342ba224 */ /* 0x000fe200078e022c */
[----:B------:R-:W-:-:S05]  /*3030*/  @!P2 MOV R44, R4 ;  /* 0x00000004002ca202 */ /* 0x000fca0000000f00 */
[----:B------:R-:W-:Y:S02]  /*3040*/  @!P2 IMAD.WIDE.U32 R44, R52, R42, R44 ;  /* 0x0000002a342ca225 */ /* 0x000fe400078e002c */
[----:B------:R-:W0:Y:S03]  /*3050*/  @!P2 LDC.64 R52, c[0x0][0x398] ;  /* 0x0000e600ff34ab82 */ /* 0x000e260000000a00 */
[----:B------:R-:W-:-:S04]  /*3060*/  @!P2 IADD3 R42, PT, PT, R45, R43, RZ ;  /* 0x0000002b2d2aa210 */ /* 0x000fc80007ffe0ff */
[C---:B------:R-:W-:Y:S02]  /*3070*/  @!P2 SHF.L.U64.HI R42, R44.reuse, 0x1, R42 ;  /* 0x000000012c2aa819 */ /* 0x040fe4000001022a */
[----:B------:R-:W-:Y:S02]  /*3080*/  @!P2 SHF.L.U32 R44, R44, 0x1, RZ ;  /* 0x000000012c2ca819 */ /* 0x000fe400000006ff */
[----:B------:R-:W-:Y:S02]  /*3090*/  @P0 LOP3.LUT R3, R3, 0x1, RZ, 0xfc, !PT ;  /* 0x0000000103030812 */ /* 0x000fe400078efcff */
[----:B-1----:R-:W-:Y:S02]  /*30a0*/  @!P2 IADD3 R54, P3, PT, R44, R54, RZ ;  /* 0x000000362c36a210 */ /* 0x002fe40007f7e0ff */
[----:B------:R-:W-:Y:S02]  /*30b0*/  LOP3.LUT R3, R3, 0x7fffffff, RZ, 0xc0, !PT ;  /* 0x7fffffff03037812 */ /* 0x000fe400078ec0ff */
[----:B------:R-:W-:-:S02]  /*30c0*/  @!P2 IADD3.X R55, PT, PT, R42, R55, RZ, P3, !PT ;  /* 0x000000372a37a210 */ /* 0x000fc40001ffe4ff */
[----:B------:R-:W-:Y:S02]  /*30d0*/  @P1 LOP3.LUT R3, R3, 0x80000000, RZ, 0xfc, !PT ;  /* 0x8000000003031812 */ /* 0x000fe400078efcff */
[----:B0-----:R-:W-:Y:S01]  /*30e0*/  @!P2 IADD3 R52, P3, PT, R44, R52, RZ ;  /* 0x000000342c34a210 */ /* 0x001fe20007f7e0ff */
[----:B---3--:R-:W-:Y:S04]  /*30f0*/  STL [R1+0x208], R13 ;  /* 0x0002080d01007387 */ /* 0x008fe80000100800 */
[----:B------:R0:W-:Y:S01]  /*3100*/  STL [R1+0x220], R13 ;  /* 0x0002200d01007387 */ /* 0x0001e20000100800 */
[----:B------:R-:W-:-:S03]  /*3110*/  @!P2 IADD3.X R53, PT, PT, R42, R53, RZ, P3, !PT ;  /* 0x000000352a35a210 */ /* 0x000fc60001ffe4ff */
[----:B0-----:R-:W3:Y:S01]  /*3120*/  LDL.LU R13, [R1+0x17c] ;  /* 0x00017c00010d7983 */ /* 0x001ee20000300800 */
[----:B------:R-:W-:Y:S02]  /*3130*/  SHF.R.S32.HI R56, RZ, 0x1f, R58 ;  /* 0x0000001fff387819 */ /* 0x000fe4000001143a */
[----:B------:R-:W-:Y:S02]  /*3140*/  ISETP.GE.U32.AND P3, PT, R58, UR16, PT ;  /* 0x000000103a007c0c */ /* 0x000fe4000bf66070 */
[----:B------:R-:W-:Y:S02]  /*3150*/  LOP3.LUT P5, RZ, R3, 0x40, RZ, 0xc0, !PT ;  /* 0x0000004003ff7812 */ /* 0x000fe400078ac0ff */
[----:B------:R-:W-:Y:S02]  /*3160*/  ISETP.GE.AND.EX P3, PT, R56, UR17, PT, P3 ;  /* 0x0000001138007c0c */ /* 0x000fe4000bf66330 */
[----:B------:R-:W-:Y:S02]  /*3170*/  CS2R R44, SRZ ;  /* 0x00000000002c7805 */ /* 0x000fe4000001ff00 */
[----:B------:R-:W-:-:S04]  /*3180*/  CS2R R42, SRZ ;  /* 0x00000000002a7805 */ /* 0x000fc8000001ff00 */
[----:B------:R-:W3:Y:S04]  /*3190*/  @!P4 LDG.E R44, desc[UR10][R72.64] ;  /* 0x0000000a482cc981 */ /* 0x000ee8000c1e1900 */
[----:B------:R0:W3:Y:S01]  /*31a0*/  @!P5 LDG.E R45, desc[UR10][R8.64] ;  /* 0x0000000a082dd981 */ /* 0x0000e2000c1e1900 */
[----:B------:R-:W-:-:S03]  /*31b0*/  @!P3 MOV R57, R7 ;  /* 0x000000070039b202 */ /* 0x000fc60000000f00 */
[----:B------:R-:W3:Y:S01]  /*31c0*/  @!P4 LDG.E R43, desc[UR10][R70.64] ;  /* 0x0000000a462bc981 */ /* 0x000ee2000c1e1900 */
[----:B0-----:R-:W0:Y:S02]  /*31d0*/  @!P3 LDC.64 R8, c[0x0][0x3f8] ;  /* 0x0000fe00ff08bb82 */ /* 0x001e240000000a00 */
[----:B0-----:R-:W-:-:S04]  /*31e0*/  @!P3 IMAD R56, R56, R8, RZ ;  /* 0x000000083838b224 */ /* 0x001fc800078e02ff */
[----:B------:R-:W-:Y:S01]  /*31f0*/  @!P3 IMAD R9, R58, R9, R56 ;  /* 0x000000093a09b224 */ /* 0x000fe200078e0238 */
[----:B------:R-:W-:-:S05]  /*3200*/  @!P3 MOV R56, R4 ;  /* 0x000000040038b202 */ /* 0x000fca0000000f00 */
[----:B------:R-:W-:Y:S02]  /*3210*/  @!P3 IMAD.WIDE.U32 R56, R58, R8, R56 ;  /* 0x000000083a38b225 */ /* 0x000fe400078e0038 */
[----:B------:R-:W0:Y:S03]  /*3220*/  @!P3 LDC.64 R58, c[0x0][0x3a0] ;  /* 0x0000e800ff3abb82 */ /* 0x000e260000000a00 */
[----:B------:R-:W-:Y:S02]  /*3230*/  @!P3 IADD3 R8, PT, PT, R57, R9, RZ ;  /* 0x000000093908b210 */ /* 0x000fe40007ffe0ff */
[C---:B------:R-:W-:Y:S02]  /*3240*/  @!P3 SHF.L.U32 R9, R56.reuse, 0x1, RZ ;  /* 0x000000013809b819 */ /* 0x040fe400000006ff */
[----:B------:R-:W-:Y:S02]  /*3250*/  @!P3 SHF.L.U64.HI R8, R56, 0x1, R8 ;  /* 0x000000013808b819 */ /* 0x000fe40000010208 */
[----:B------:R-:W1:Y:S01]  /*3260*/  @!P3 LDC.64 R56, c[0x0][0x398] ;  /* 0x0000e600ff38bb82 */ /* 0x000e620000000a00 */
[----:B------:R-:W-:-:S04]  /*3270*/  IADD3 R60, PT, PT, R0, 0x1d0, RZ ;  /* 0x000001d0003c7810 */ /* 0x000fc80007ffe0ff */
[----:B------:R-:W-:Y:S02]  /*3280*/  SHF.R.S32.HI R61, RZ, 0x1f, R60 ;  /* 0x0000001fff3d7819 */ /* 0x000fe4000001143c */
[----:B0-----:R-:W-:-:S04]  /*3290*/  @!P3 IADD3 R58, P4, PT, R9, R58, RZ ;  /* 0x0000003a093ab210 */ /* 0x001fc80007f9e0ff */
[----:B------:R-:W-:Y:S02]  /*32a0*/  @!P3 IADD3.X R59, PT, PT, R8, R59, RZ, P4, !PT ;  /* 0x0000003b083bb210 */ /* 0x000fe400027fe4ff */
[----:B-1----:R-:W-:-:S04]  /*32b0*/  @!P3 IADD3 R56, P4, PT, R9, R56, RZ ;  /* 0x000000380938b210 */ /* 0x002fc80007f9e0ff */
[----:B------:R-:W-:Y:S02]  /*32c0*/  @!P3 IADD3.X R57, PT, PT, R8, R57, RZ, P4, !PT ;  /* 0x000000390839b210 */ /* 0x000fe400027fe4ff */
[----:B------:R-:W-:Y:S02]  /*32d0*/  ISETP.GE.U32.AND P4, PT, R60, UR16, PT ;  /* 0x000000103c007c0c */ /* 0x000fe4000bf86070 */
[----:B------:R-:W-:Y:S02]  /*32e0*/  LOP3.LUT P1, RZ, R3, 0x100, RZ, 0xc0, !PT ;  /* 0x0000010003ff7812 */ /* 0x000fe4000782c0ff */
[----:B------:R-:W-:Y:S01]  /*32f0*/  ISETP.GE.AND.EX P4, PT, R61, UR17, PT, P4 ;  /* 0x000000113d007c0c */ /* 0x000fe2000bf86340 */
[----:B------:R-:W-:-:S06]  /*3300*/  HFMA2 R8, -RZ, RZ, 0, 0 ;  /* 0x00000000ff087431 */ /* 0x000fcc00000001ff */
[----:B------:R0:W3:Y:S04]  /*3310*/  @!P5 LDG.E R8, desc[UR10][R10.64] ;  /* 0x0000000a0a08d981 */ /* 0x0000e8000c1e1900 */
[----:B------:R-:W3:Y:S04]  /*3320*/  @!P1 LDG.E R37, desc[UR10][R68.64] ;  /* 0x0000000a44259981 */ /* 0x000ee8000c1e1900 */
[----:B------:R-:W3:Y:S01]  /*3330*/  @!P1 LDG.E R42, desc[UR10][R76.64] ;  /* 0x0000000a4c2a9981 */ /* 0x000ee2000c1e1900 */
[----:B0-----:R-:W0:Y:S01]  /*3340*/  @!P4 LDC.64 R10, c[0x0][0x3f8] ;  /* 0x0000fe00ff0acb82 */ /* 0x001e220000000a00 */
[----:B------:R-:W-:-:S02]  /*3350*/  LOP3.LUT P1, RZ, R3, 0x20, RZ, 0xc0, !PT ;  /* 0x0000002003ff7812 */ /* 0x000fc4000782c0ff */
[----:B------:R-:W-:Y:S02]  /*3360*/  MOV R9, RZ ;  /* 0x000000ff00097202 */ /* 0x000fe40000000f00 */
[----:B------:R-:W-:Y:S02]  /*3370*/  LOP3.LUT P5, RZ, R2, 0x2, RZ, 0xc0, !PT ;  /* 0x0000000202ff7812 */ /* 0x000fe400078ac0ff */
[----:B------:R-:W-:Y:S01]  /*3380*/  IADD3 R62, PT, PT, R0, 0x1e0, RZ ;  /* 0x000001e0003e7810 */ /* 0x000fe20007ffe0ff */
[----:B----4-:R-:W-:Y:S01]  /*3390*/  STL [R1+0x204], R12 ;  /* 0x0002040c01007387 */ /* 0x010fe20000100800 */
[----:B------:R-:W-:-:S03]  /*33a0*/  PRMT R64, RZ, 0x5410, RZ ;  /* 0x00005410ff407816 */ /* 0x000fc600000000ff */
[----:B------:R1:W-:Y:S04]  /*33b0*/  STL [R1+0x218], R12 ;  /* 0x0002180c01007387 */ /* 0x0003e80000100800 */
[----:B------:R4:W3:Y:S01]  /*33c0*/  @!P1 LDG.E R9, desc[UR10][R16.64] ;  /* 0x0000000a10099981 */ /* 0x0008e2000c1e1900 */
[----:B------:R-:W-:-:S03]  /*33d0*/  LOP3.LUT R3, R3, 0xbfffffff, RZ, 0xc0, !PT ;  /* 0xbfffffff03037812 */ /* 0x000fc600078ec0ff */
[----:B------:R-:W-:Y:S04]  /*33e0*/  STL.S16 [R1+0x136], RZ ;  /* 0x000136ff01007387 */ /* 0x000fe80000100600 */
[----:B-1----:R-:W3:Y:S01]  /*33f0*/  LDL.LU R12, [R1+0x178] ;  /* 0x00017800010c7983 */ /* 0x002ee20000300800 */
[----:B----4-:R-:W-:-:S03]  /*3400*/  CS2R R16, SRZ ;  /* 0x0000000000107805 */ /* 0x010fc6000001ff00 */
[----:B--2---:R-:W-:Y:S04]  /*3410*/  STL [R1+0x1dc], R18 ;  /* 0x0001dc1201007387 */ /* 0x004fe80000100800 */
[----:B------:R1:W2:Y:S04]  /*3420*/  @!P1 LDG.E R16, desc[UR10][R14.64] ;  /* 0x0000000a0e109981 */ /* 0x0002a8000c1e1900 */
[----:B------:R0:W4:Y:S04]  /*3430*/  @!P5 LDG.E R17, desc[UR10][R22.64] ;  /* 0x0000000a1611d981 */ /* 0x000128000c1e1900 */
[----:B------:R-:W-:Y:S01]  /*3440*/  STL [R1+0x20c], R18 ;  /* 0x00020c1201007387 */ /* 0x000fe20000100800 */
[----:B-1----:R-:W-:-:S02]  /*3450*/  @!P4 MOV R14, R4 ;  /* 0x00000004000ec202 */ /* 0x002fc40000000f00 */
[----:B------:R-:W-:Y:S01]  /*3460*/  @!P4 MOV R15, R7 ;  /* 0x00000007000fc202 */ /* 0x000fe20000000f00 */
[----:B------:R-:W-:Y:S01]  /*3470*/  STL [R1+0x21c], R18 ;  /* 0x00021c1201007387 */ /* 0x000fe20000100800 */
[-C--:B0-----:R-:W-:Y:S02]  /*3480*/  @!P4 IMAD R22, R61, R10.reuse, RZ ;  /* 0x0000000a3d16c224 */ /* 0x081fe400078e02ff */
[C---:B------:R-:W-:Y:S01]  /*3490*/  @!P4 IMAD.WIDE.U32 R14, R60.reuse, R10, R14 ;  /* 0x0000000a3c0ec225 */ /* 0x040fe200078e000e */
[----:B------:R-:W-:Y:S03]  /*34a0*/  STL [R1+0x214], R63 ;  /* 0x0002143f01007387 */ /* 0x000fe60000100800 */
[----:B------:R-:W-:Y:S01]  /*34b0*/  @!P4 IMAD R22, R60, R11, R22 ;  /* 0x0000000b3c16c224 */ /* 0x000fe200078e0216 */
[----:B------:R-:W-:Y:S01]  /*34c0*/  STL [R1+0x1f8], R74 ;  /* 0x0001f84a01007387 */ /* 0x000fe20000100800 */
[----:B------:R-:W0:Y:S03]  /*34d0*/  @!P4 LDC.64 R10, c[0x0][0x3a0] ;  /* 0x0000e800ff0acb82 */ /* 0x000e260000000a00 */
[----:B------:R-:W-:Y:S01]  /*34e0*/  @!P4 IADD3 R22, PT, PT, R15, R22, RZ ;  /* 0x000000160f16c210 */ /* 0x000fe20007ffe0ff */
[----:B------:R-:W-:Y:S01]  /*34f0*/  STL [R1+0x200], R74 ;  /* 0x0002004a01007387 */ /* 0x000fe20000100800 */
[----:B------:R-:W-:-:S02]  /*3500*/  @!P4 SHF.L.U32 R23, R14, 0x1, RZ ;  /* 0x000000010e17c819 */ /* 0x000fc400000006ff */
[----:B------:R-:W-:Y:S01]  /*3510*/  @!P4 SHF.L.U64.HI R22, R14, 0x1, R22 ;  /* 0x000000010e16c819 */ /* 0x000fe20000010216 */
[----:B------:R1:W-:Y:S01]  /*3520*/  STL [R1+0x210], R74 ;  /* 0x0002104a01007387 */ /* 0x0003e20000100800 */
[----:B------:R-:W0:Y:S01]  /*3530*/  @!P4 LDC.64 R14, c[0x0][0x398] ;  /* 0x0000e600ff0ecb82 */ /* 0x000e220000000a00 */
[----:B------:R-:W-:Y:S02]  /*3540*/  @P3 LOP3.LUT R3, R3, 0x40000000, RZ, 0xfc, !PT ;  /* 0x4000000003033812 */ /* 0x000fe400078efcff */
[----:B------:R-:W-:Y:S02]  /*3550*/  STL.S16 [R1+0x134], RZ ;  /* 0x000134ff01007387 */ /* 0x000fe40000100600 */
[C---:B------:R-:W-:Y:S02]  /*3560*/  LOP3.LUT P3, RZ, R3.reuse, 0x8, RZ, 0xc0, !PT ;  /* 0x0000000803ff7812 */ /* 0x040fe4000786c0ff */
[C---:B------:R-:W-:Y:S01]  /*3570*/  LOP3.LUT P1, RZ, R3.reuse, 0x2, RZ, 0xc0, !PT ;  /* 0x0000000203ff7812 */ /* 0x040fe2000782c0ff */
[----:B------:R-:W-:Y:S01]  /*3580*/  STL [R1+0x1ec], R75 ;  /* 0x0001ec4b01007387 */ /* 0x000fe20000100800 */
[----:B------:R-:W-:-:S02]  /*3590*/  LOP3.LUT R3, R3, 0xdfffffff, RZ, 0xc0, !PT ;  /* 0xdfffffff03037812 */ /* 0x000fc400078ec0ff */
[----:B------:R-:W-:Y:S01]  /*35a0*/  CS2R R60, SRZ ;  /* 0x00000000003c7805 */ /* 0x000fe2000001ff00 */
[----:B-1----:R-:W2:Y:S01]  /*35b0*/  LDL.LU R74, [R1+0x174] ;  /* 0x00017400014a7983 */ /* 0x002ea20000300800 */
[----:B0-----:R-:W-:-:S03]  /*35c0*/  @!P4 IADD3 R10, P5, PT, R23, R10, RZ ;  /* 0x0000000a170ac210 */ /* 0x001fc60007fbe0ff */
[----:B------:R-:W-:Y:S01]  /*35d0*/  STL [R1+0x1f4], R75 ;  /* 0x0001f44b01007387 */ /* 0x000fe20000100800 */
[----:B------:R-:W-:-:S03]  /*35e0*/  @!P4 IADD3.X R11, PT, PT, R22, R11, RZ, P5, !PT ;  /* 0x0000000b160bc210 */ /* 0x000fc60002ffe4ff */
[----:B------:R0:W4:Y:S01]  /*35f0*/  @!P3 LDG.E R61, desc[UR10][R26.64] ;  /* 0x0000000a1a3db981 */ /* 0x000122000c1e1900 */
[----:B------:R-:W-:-:S03]  /*3600*/  @!P4 IADD3 R14, P5, PT, R23, R14, RZ ;  /* 0x0000000e170ec210 */ /* 0x000fc60007fbe0ff */
[----:B------:R1:W-:Y:S01]  /*3610*/  STL [R1+0x1fc], R75 ;  /* 0x0001fc4b01007387 */ /* 0x0003e20000100800 */
[----:B------:R-:W-:Y:S02]  /*3620*/  @P4 LOP3.LUT R3, R3, 0x20000000, RZ, 0xfc, !PT ;  /* 0x2000000003034812 */ /* 0x000fe400078efcff */
[----:B------:R-:W-:Y:S01]  /*3630*/  @!P4 IADD3.X R15, PT, PT, R22, R15, RZ, P5, !PT ;  /* 0x0000000f160fc210 */ /* 0x000fe20002ffe4ff */
[----:B------:R-:W-:Y:S01]  /*3640*/  STL.S16 [R1+0x14a], RZ ;  /* 0x00014aff01007387 */ /* 0x000fe20000100600 */
[----:B------:R-:W-:Y:S02]  /*3650*/  SHF.R.S32.HI R22, RZ, 0x1f, R62 ;  /* 0x0000001fff167819 */ /* 0x000fe4000001143e */
[----:B------:R-:W-:Y:S01]  /*3660*/  ISETP.GE.U32.AND P5, PT, R62, UR16, PT ;  /* 0x000000103e007c0c */ /* 0x000fe2000bfa6070 */
[----:B------:R-:W4:Y:S01]  /*3670*/  LDL.LU R77, [R1+0x180] ;  /* 0x00018000014d7983 */ /* 0x000f220000300800 */
[----:B------:R-:W-:Y:S02]  /*3680*/  LOP3.LUT P4, RZ, R3, 0x10, RZ, 0xc0, !PT ;  /* 0x0000001003ff7812 */ /* 0x000fe4000788c0ff */
[----:B------:R-:W-:-:S02]  /*3690*/  ISETP.GE.AND.EX P5, PT, R22, UR17, PT, P5 ;  /* 0x0000001116007c0c */ /* 0x000fc4000bfa6350 */
[----:B0-----:R-:W-:Y:S01]  /*36a0*/  CS2R R26, SRZ ;  /* 0x00000000001a7805 */ /* 0x001fe2000001ff00 */
[----:B-1----:R-:W4:Y:S01]  /*36b0*/  LDL.LU R75, [R1+0x188] ;  /* 0x00018800014b7983 */ /* 0x002f220000300800 */
[----:B------:R-:W-:-:S03]  /*36c0*/  PRMT R67, RZ, 0x5410, RZ ;  /* 0x00005410ff437816 */ /* 0x000fc600000000ff */
[----:B------:R-:W4:Y:S04]  /*36d0*/  LDL.LU R76, [R1+0x184] ;  /* 0x00018400014c7983 */ /* 0x000f280000300800 */
[----:B------:R-:W4:Y:S04]  /*36e0*/  @!P3 LDG.E R26, desc[UR10][R28.64] ;  /* 0x0000000a1c1ab981 */ /* 0x000f28000c1e1900 */
[----:B------:R0:W4:Y:S01]  /*36f0*/  @!P4 LDG.E R60, desc[UR10][R20.64] ;  /* 0x0000000a143cc981 */ /* 0x000122000c1e1900 */
[----:B------:R-:W-:-:S03]  /*3700*/  @!P5 MOV R23, R7 ;  /* 0x000000070017d202 */ /* 0x000fc60000000f00 */
[----:B------:R-:W4:Y:S01]  /*3710*/  @!P6 LDG.E R27, desc[UR10][R32.64] ;  /* 0x0000000a201be981 */ /* 0x000f22000c1e1900 */
[----:B0-----:R-:W0:Y:S02]  /*3720*/  @!P5 LDC.64 R20, c[0x0][0x3f8] ;  /* 0x0000fe00ff14db82 */ /* 0x001e240000000a00 */
        /* <DEDUP_REMOVED lines=9> */
[----:B------:R-:W-:-:S04]  /*37c0*/  LOP3.LUT R3, R3, 0xf7ffffff, RZ, 0xc0, !PT ;  /* 0xf7ffffff03037812 */ /* 0x000fc800078ec0ff */
[----:B------:R-:W-:Y:S02]  /*37d0*/  @P5 LOP3.LUT R3, R3, 0x8000000, RZ, 0xfc, !PT ;  /* 0x0800000003035812 */ /* 0x000fe400078efcff */
[----:B0-----:R-:W-:-:S04]  /*37e0*/  @!P5 IADD3 R20, P6, PT, R29, R20, RZ ;  /* 0x000000141d14d210 */ /* 0x001fc80007fde0ff */
[----:B------:R-:W-:Y:S02]  /*37f0*/  @!P5 IADD3.X R21, PT, PT, R28, R21, RZ, P6, !PT ;  /* 0x000000151c15d210 */ /* 0x000fe400037fe4ff */
[----:B-1----:R-:W-:-:S04]  /*3800*/  @!P5 IADD3 R22, P6, PT, R29, R22, RZ ;  /* 0x000000161d16d210 */ /* 0x002fc80007fde0ff */
[----:B------:R-:W-:Y:S02]  /*3810*/  @!P5 IADD3.X R23, PT, PT, R28, R23, RZ, P6, !PT ;  /* 0x000000171c17d210 */ /* 0x000fe400037fe4ff */
[C---:B------:R-:W-:Y:S01]  /*3820*/  LOP3.LUT P5, RZ, R3.reuse, 0x4, RZ, 0xc0, !PT ;  /* 0x0000000403ff7812 */ /* 0x040fe200078ac0ff */
[----:B------:R-:W-:Y:S01]  /*3830*/  HFMA2 R62, -RZ, RZ, 0, 0 ;  /* 0x00000000ff3e7431 */ /* 0x000fe200000001ff */
[----:B------:R-:W-:-:S11]  /*3840*/  LOP3.LUT R3, R3, 0xefffffff, RZ, 0xc0, !PT ;  /* 0xefffffff03037812 */ /* 0x000fd600078ec0ff */
[----:B------:R-:W-:Y:S01]  /*3850*/  @P5 LOP3.LUT R3, R3, 0x10000000, RZ, 0xfc, !PT ;  /* 0x1000000003035812 */ /* 0x000fe200078efcff */
[----:B------:R0:W4:Y:S03]  /*3860*/  @!P5 LDG.E R62, desc[UR10][R34.64] ;  /* 0x0000000a223ed981 */ /* 0x000126000c1e1900 */
[----:B------:R-:W-:Y:S01]  /*3870*/  LOP3.LUT P5, RZ, R3, 0x1000000, RZ, 0xc0, !PT ;  /* 0x0100000003ff7812 */ /* 0x000fe200078ac0ff */
[----:B---3--:R1:W-:-:S12]  /*3880*/  STL [R1+0x94], R13 ;  /* 0x0000940d01007387 */ /* 0x0083d80000100800 */
[----:B------:R-:W-:-:S04]  /*3890*/  @!P5 PRMT R64, R64, 0x5410, R13 ;  /* 0x000054104040d816 */ /* 0x000fc8000000000d */
[----:B------:R-:W-:Y:S02]  /*38a0*/  @!P5 PRMT R64, R13, 0x7632, R64 ;  /* 0x000076320d40d816 */ /* 0x000fe40000000040 */
[----:B-1----:R-:W3:Y:S01]  /*38b0*/  LDL.LU R13, [R1+0x220] ;  /* 0x00022000010d7983 */ /* 0x002ee20000300800 */
[----:B0-----:R-:W-:-:S06]  /*38c0*/  CS2R R34, SRZ ;  /* 0x0000000000227805 */ /* 0x001fcc000001ff00 */
[----:B------:R0:W4:Y:S04]  /*38d0*/  @!P1 LDG.E R34, desc[UR10][R40.64] ;  /* 0x0000000a28229981 */ /* 0x000128000c1e1900 */
[----:B------:R1:W4:Y:S01]  /*38e0*/  @!P1 LDG.E R35, desc[UR10][R38.64] ;  /* 0x0000000a26239981 */ /* 0x000322000c1e1900 */
[----:B0-----:R-:W-:-:S04]  /*38f0*/  IADD3 R40, PT, PT, R0, 0x1f0, RZ ;  /* 0x000001f000287810 */ /* 0x001fc80007ffe0ff */
[----:B------:R-:W-:Y:S02]  /*3900*/  SHF.R.S32.HI R32, RZ, 0x1f, R40 ;  /* 0x0000001fff207819 */ /* 0x000fe40000011428 */
[----:B------:R-:W-:-:S04]  /*3910*/  ISETP.GE.U32.AND P6, PT, R40, UR16, PT ;  /* 0x0000001028007c0c */ /* 0x000fc8000bfc6070 */
[----:B------:R-:W-:-:S13]  /*3920*/  ISETP.GE.AND.EX P6, PT, R32, UR17, PT, P6 ;  /* 0x0000001120007c0c */ /* 0x000fda000bfc6360 */
[----:B------:R-:W0:Y:S01]  /*3930*/  @!P6 LDC.64 R28, c[0x0][0x3f8] ;  /* 0x0000fe00ff1ceb82 */ /* 0x000e220000000a00 */
[----:B-1----:R-:W-:Y:S02]  /*3940*/  MOV R38, RZ ;  /* 0x000000ff00267202 */ /* 0x002fe40000000f00 */
[----:B------:R-:W-:-:S04]  /*3950*/  @!P6 MOV R33, R7 ;  /* 0x000000070021e202 */ /* 0x000fc80000000f00 */
[----:B------:R1:W4:Y:S01]  /*3960*/  @!P0 LDG.E R38, desc[UR10][R46.64] ;  /* 0x0000000a2e268981 */ /* 0x000322000c1e1900 */
[----:B------:R-:W-:Y:S02]  /*3970*/  LOP3.LUT P0, RZ, R2, 0x1, RZ, 0xc0, !PT ;  /* 0x0000000102ff7812 */ /* 0x000fe4000780c0ff */
[----:B---3--:R-:W-:-:S04]  /*3980*/  PRMT R13, RZ, 0x7610, R13 ;  /* 0x00007610ff0d7816 */ /* 0x008fc8000000000d */
[----:B------:R-:W-:Y:S01]  /*3990*/  PRMT R18, R13, 0x7610, R18 ;  /* 0x000076100d127816 */ /* 0x000fe20000000012 */
[----:B------:R3:W-:Y:S04]  /*39a0*/  STL.S16 [R1+0x130], R13 ;  /* 0x0001300d01007387 */ /* 0x0007e80000100600 */
[----:B---3--:R-:W3:Y:S01]  /*39b0*/  LDL.LU.S16 R13, [R1+0x136] ;  /* 0x00013600010d7983 */ /* 0x008ee20000300600 */
        /* <DEDUP_REMOVED lines=9> */
[----:B------:R-:W-:Y:S02]  /*3a50*/  LOP3.LUT P3, RZ, R3, 0x400000, RZ, 0xc0, !PT ;  /* 0x0040000003ff7812 */ /* 0x000fe4000786c0ff */
[----:B0-----:R-:W-:-:S04]  /*3a60*/  @!P6 IADD3 R28, P1, PT, R39, R28, RZ ;  /* 0x0000001c271ce210 */ /* 0x001fc80007f3e0ff */
[----:B------:R-:W-:Y:S02]  /*3a70*/  @!P6 IADD3.X R29, PT, PT, R2, R29, RZ, P1, !PT ;  /* 0x0000001d021de210 */ /* 0x000fe40000ffe4ff */
[----:B-1----:R-:W-:-:S04]  /*3a80*/  @!P6 IADD3 R32, P1, PT, R39, R32, RZ ;  /* 0x000000202720e210 */ /* 0x002fc80007f3e0ff */
[----:B------:R-:W-:Y:S02]  /*3a90*/  @!P6 IADD3.X R33, PT, PT, R2, R33, RZ, P1, !PT ;  /* 0x000000210221e210 */ /* 0x000fe40000ffe4ff */
[C---:B------:R-:W-:Y:S02]  /*3aa0*/  LOP3.LUT P1, RZ, R3.reuse, 0x200000, RZ, 0xc0, !PT ;  /* 0x0020000003ff7812 */ /* 0x040fe4000782c0ff */
[----:B------:R-:W-:-:S04]  /*3ab0*/  LOP3.LUT R3, R3, 0xfbffffff, RZ, 0xc0, !PT ;  /* 0xfbffffff03037812 */ /* 0x000fc800078ec0ff */
[----:B------:R-:W-:-:S04]  /*3ac0*/  @P6 LOP3.LUT R3, R3, 0x4000000, RZ, 0xfc, !PT ;  /* 0x0400000003036812 */ /* 0x000fc800078efcff */
[----:B------:R-:W-:Y:S01]  /*3ad0*/  LOP3.LUT P6, RZ, R3, 0x800000, RZ, 0xc0, !PT ;  /* 0x0080000003ff7812 */ /* 0x000fe200078cc0ff */
[----:B------:R0:W-:-:S12]  /*3ae0*/  STL [R1+0x18], R12 ;  /* 0x0000180c01007387 */ /* 0x0001d80000100800 */
[C---:B------:R-:W-:Y:S02]  /*3af0*/  @!P6 PRMT R18, R12.reuse, 0x7610, R18 ;  /* 0x000076100c12e816 */ /* 0x040fe40000000012 */
[----:B---3--:R-:W-:Y:S02]  /*3b00*/  @!P6 PRMT R13, R12, 0x7632, R13 ;  /* 0x000076320c0de816 */ /* 0x008fe4000000000d */
[----:B0-----:R-:W3:Y:S02]  /*3b10*/  LDL.LU R12, [R1+0x218] ;  /* 0x00021800010c7983 */ /* 0x001ee40000300800 */
[----:B---3--:R-:W-:-:S04]  /*3b20*/  PRMT R12, RZ, 0x7610, R12 ;  /* 0x00007610ff0c7816 */ /* 0x008fc8000000000c */
[----:B------:R-:W-:Y:S01]  /*3b30*/  PRMT R63, R12, 0x7610, R63 ;  /* 0x000076100c3f7816 */ /* 0x000fe2000000003f */
[----:B------:R0:W-:Y:S04]  /*3b40*/  STL.S16 [R1+0x132], R12 ;  /* 0x0001320c01007387 */ /* 0x0001e80000100600 */
[----:B0-----:R-:W3:Y:S04]  /*3b50*/  LDL.S16 R12, [R1+0x134] ;  /* 0x00013400010c7983 */ /* 0x001ee80000100600 */
[----:B------:R0:W-:Y:S01]  /*3b60*/  @!P6 STL.S16 [R1+0x130], R18 ;  /* 0x000130120100e387 */ /* 0x0001e20000100600 */
[----:B--2---:R-:W-:-:S03]  /*3b70*/  @!P6 PRMT R63, R74, 0x7610, R63 ;  /* 0x000076104a3fe816 */ /* 0x004fc6000000003f */
[----:B------:R1:W-:Y:S04]  /*3b80*/  STL [R1+0x98], R74 ;  /* 0x0000984a01007387 */ /* 0x0003e80000100800 */
[----:B0-----:R-:W2:Y:S01]  /*3b90*/  LDL.LU R18, [R1+0x21c] ;  /* 0x00021c0001127983 */ /* 0x001ea20000300800 */
[----:B---3--:R-:W-:-:S03]  /*3ba0*/  @!P6 PRMT R12, R74, 0x7632, R12 ;  /* 0x000076324a0ce816 */ /* 0x008fc6000000000c */
[----:B-1----:R-:W3:Y:S01]  /*3bb0*/  LDL.LU R74, [R1+0x210] ;  /* 0x00021000014a7983 */ /* 0x002ee20000300800 */
[----:B----4-:R-:W-:-:S03]  /*3bc0*/  @!P0 PRMT R67, R67, 0x5410, R75 ;  /* 0x0000541043438816 */ /* 0x010fc6000000004b */
[----:B------:R0:W-:Y:S01]  /*3bd0*/  STL [R1+0x10], R75 ;  /* 0x0000104b01007387 */ /* 0x0001e20000100800 */
[----:B------:R-:W-:Y:S02]  /*3be0*/  @!P0 PRMT R67, R75, 0x7632, R67 ;  /* 0x000076324b438816 */ /* 0x000fe40000000043 */
[----:B--2---:R-:W-:Y:S01]  /*3bf0*/  PRMT R18, RZ, 0x7610, R18 ;  /* 0x00007610ff127816 */ /* 0x004fe20000000012 */
[----:B0-----:R-:W2:Y:S04]  /*3c00*/  LDL.LU R75, [R1+0x170] ;  /* 0x00017000014b7983 */ /* 0x001ea80000300800 */
[----:B------:R0:W-:Y:S01]  /*3c10*/  STL.S16 [R1+0x148], R18 ;  /* 0x0001481201007387 */ /* 0x0001e20000100600 */
[----:B---3--:R-:W-:-:S03]  /*3c20*/  PRMT R74, R18, 0x7610, R74 ;  /* 0x00007610124a7816 */ /* 0x008fc6000000004a */
[----:B0-----:R-:W3:Y:S01]  /*3c30*/  LDL.S16 R18, [R1+0x14a] ;  /* 0x00014a0001127983 */ /* 0x001ee20000100600 */
[----:B--2---:R-:W-:-:S03]  /*3c40*/  @!P3 PRMT R74, R75, 0x7610, R74 ;  /* 0x000076104b4ab816 */ /* 0x004fc6000000004a */
[----:B------:R-:W-:Y:S04]  /*3c50*/  STL [R1+0x1c], R75 ;  /* 0x00001c4b01007387 */ /* 0x000fe80000100800 */
[----:B------:R0:W-:Y:S04]  /*3c60*/  @!P3 STL.S16 [R1+0x148], R74 ;  /* 0x0001484a0100b387 */ /* 0x0001e80000100600 */
[----:B0-----:R-:W2:Y:S01]  /*3c70*/  LDL.LU R74, [R1+0x144] ;  /* 0x00014400014a7983 */ /* 0x001ea20000300800 */
[----:B---3--:R-:W-:-:S03]  /*3c80*/  @!P3 PRMT R18, R75, 0x7632, R18 ;  /* 0x000076324b12b816 */ /* 0x008fc60000000012 */
[----:B------:R-:W3:Y:S01]  /*3c90*/  LDL.LU R75, [R1+0x140] ;  /* 0x00014000014b7983 */ /* 0x000ee20000300800 */
[----:B------:R-:W-:-:S03]  /*3ca0*/  PRMT R65, RZ, 0x5410, RZ ;  /* 0x00005410ff417816 */ /* 0x000fc600000000ff */
[----:B------:R0:W-:Y:S01]  /*3cb0*/  @!P6 STL.S16 [R1+0x136], R13 ;  /* 0x0001360d0100e387 */ /* 0x0001e20000100600 */
[----:B------:R-:W-:-:S03]  /*3cc0*/  @!P5 PRMT R65, R65, 0x5410, R77 ;  /* 0x000054104141d816 */ /* 0x000fc6000000004d */
[----:B------:R-:W-:Y:S04]  /*3cd0*/  @!P6 STL.S16 [R1+0x132], R63 ;  /* 0x0001323f0100e387 */ /* 0x000fe80000100600 */
[----:B------:R1:W-:Y:S01]  /*3ce0*/  @!P6 STL.S16 [R1+0x134], R12 ;  /* 0x0001340c0100e387 */ /* 0x0003e20000100600 */
[----:B------:R-:W-:Y:S02]  /*3cf0*/  LOP3.LUT P6, RZ, R3, 0x80000, RZ, 0xc0, !PT ;  /* 0x0008000003ff7812 */ /* 0x000fe400078cc0ff */
[----:B------:R-:W-:Y:S01]  /*3d00*/  @!P5 PRMT R65, R77, 0x7632, R65 ;  /* 0x000076324d41d816 */ /* 0x000fe20000000041 */
[----:B------:R4:W-:Y:S01]  /*3d10*/  STL [R1+0x14], R77 ;  /* 0x0000144d01007387 */ /* 0x0009e20000100800 */
[----:B------:R-:W-:-:S03]  /*3d20*/  LOP3.LUT P5, RZ, R3, 0x100000, RZ, 0xc0, !PT ;  /* 0x0010000003ff7812 */ /* 0x000fc600078ac0ff */
[----:B0-----:R-:W3:Y:S04]  /*3d30*/  LDL.LU R13, [R1+0x164] ;  /* 0x00016400010d7983 */ /* 0x001ee80000300800 */
[----:B-1----:R-:W3:Y:S04]  /*3d40*/  LDL.LU R12, [R1+0x160] ;  /* 0x00016000010c7983 */ /* 0x002ee80000300800 */
[----:B----4-:R-:W4:Y:S01]  /*3d50*/  LDL.LU R77, [R1+0x168] ;  /* 0x00016800014d7983 */ /* 0x010f220000300800 */
[----:B------:R-:W-:Y:S02]  /*3d60*/  PRMT R39, RZ, 0x5410, RZ ;  /* 0x00005410ff277816 */ /* 0x000fe400000000ff */
[----:B------:R-:W-:Y:S01]  /*3d70*/  PRMT R66, RZ, 0x5410, RZ ;  /* 0x00005410ff427816 */ /* 0x000fe200000000ff */
[----:B------:R-:W4:Y:S01]  /*3d80*/  LDL.LU R63, [R1+0x214] ;  /* 0x00021400013f7983 */ /* 0x000f220000300800 */
[----:B------:R-:W-:-:S02]  /*3d90*/  PRMT R40, RZ, 0x5410, RZ ;  /* 0x00005410ff287816 */ /* 0x000fc400000000ff */
[----:B------:R-:W-:Y:S01]  /*3da0*/  @!P0 PRMT R66, R66, 0x5410, R76 ;  /* 0x0000541042428816 */ /* 0x000fe2000000004c */
[----:B------:R0:W-:Y:S01]  /*3db0*/  STL [R1+0x90], R76 ;  /* 0x0000904c01007387 */ /* 0x0001e20000100800 */
[----:B--2---:R-:W-:Y:S02]  /*3dc0*/  @!P5 PRMT R40, R40, 0x5410, R74 ;  /* 0x000054102828d816 */ /* 0x004fe4000000004a */
[----:B------:R-:W-:Y:S01]  /*3dd0*/  @!P0 PRMT R66, R76, 0x7632, R66 ;  /* 0x000076324c428816 */ /* 0x000fe20000000042 */
[----:B------:R1:W-:Y:S01]  /*3de0*/  STL [R1+0xa4], R74 ;  /* 0x0000a44a01007387 */ /* 0x0003e20000100800 */
[----:B------:R-:W-:-:S03]  /*3df0*/  @!P5 PRMT R40, R74, 0x7632, R40 ;  /* 0x000076324a28d816 */ /* 0x000fc60000000028 */
[----:B0-----:R-:W2:Y:S04]  /*3e00*/  LDL.LU R76, [R1+0x16c] ;  /* 0x00016c00014c7983 */ /* 0x001ea80000300800 */
[----:B-1----:R-:W2:Y:S01]  /*3e10*/  LDL.LU R74, [R1+0x124] ;  /* 0x00012400014a7983 */ /* 0x002ea20000300800 */
[----:B---3--:R-:W-:-:S03]  /*3e20*/  @!P6 PRMT R39, R39, 0x5410, R75 ;  /* 0x000054102727e816 */ /* 0x008fc6000000004b */
[----:B------:R0:W-:Y:S01]  /*3e30*/  STL [R1+0x28], R75 ;  /* 0x0000284b01007387 */ /* 0x0001e20000100800 */
[----:B------:R-:W-:-:S03]  /*3e40*/  @!P6 PRMT R39, R75, 0x7632, R39 ;  /* 0x000076324b27e816 */ /* 0x000fc60000000027 */
[----:B0-----:R-:W3:Y:S01]  /*3e50*/  LDL.LU R75, [R1+0x120] ;  /* 0x00012000014b7983 */ /* 0x001ee20000300800 */
[----:B------:R-:W-:Y:S02]  /*3e60*/  PRMT R41, RZ, 0x5410, RZ ;  /* 0x00005410ff297816 */ /* 0x000fe400000000ff */
[----:B------:R-:W-:Y:S02]  /*3e70*/  PRMT R47, RZ, 0x5410, RZ ;  /* 0x00005410ff2f7816 */ /* 0x000fe400000000ff */
[----:B------:R-:W-:Y:S02]  /*3e80*/  PRMT R46, RZ, 0x5410, RZ ;  /* 0x00005410ff2e7816 */ /* 0x000fe400000000ff */
[----:B------:R-:W-:Y:S02]  /*3e90*/  @!P5 PRMT R41, R41, 0x5410, R12 ;  /* 0x000054102929d816 */ /* 0x000fe4000000000c */
[----:B------:R-:W-:Y:S02]  /*3ea0*/  @!P1 PRMT R46, R46, 0x5410, R13 ;  /* 0x000054102e2e9816 */ /* 0x000fe4000000000d */
[----:B------:R-:W-:-:S02]  /*3eb0*/  @!P5 PRMT R41, R12, 0x7632, R41 ;  /* 0x000076320c29d816 */ /* 0x000fc40000000029 */
[----:B----4-:R-:W-:Y:S02]  /*3ec0*/  @!P1 PRMT R47, R47, 0x5410, R77 ;  /* 0x000054102f2f9816 */ /* 0x010fe4000000004d */
[----:B------:R-:W-:Y:S02]  /*3ed0*/  LOP3.LUT P5, RZ, R3, 0x10000, RZ, 0xc0, !PT ;  /* 0x0001000003ff7812 */ /* 0x000fe400078ac0ff */
[----:B------:R-:W-:Y:S02]  /*3ee0*/  @!P1 PRMT R47, R77, 0x7632, R47 ;  /* 0x000076324d2f9816 */ /* 0x000fe4000000002f */
[----:B------:R-:W-:Y:S02]  /*3ef0*/  @!P1 PRMT R46, R13, 0x7632, R46 ;  /* 0x000076320d2e9816 */ /* 0x000fe4000000002e */
[----:B------:R-:W-:Y:S02]  /*3f00*/  LOP3.LUT P1, RZ, R3, 0x20000, RZ, 0xc0, !PT ;  /* 0x0002000003ff7812 */ /* 0x000fe4000782c0ff */
[----:B------:R-:W-:-:S02]  /*3f10*/  PRMT R73, RZ, 0x5410, RZ ;  /* 0x00005410ff497816 */ /* 0x000fc400000000ff */
[----:B------:R-:W-:Y:S02]  /*3f20*/  PRMT R63, RZ, 0x5410, RZ ;  /* 0x00005410ff3f7816 */ /* 0x000fe400000000ff */
[----:B------:R-:W-:Y:S02]  /*3f30*/  PRMT R72, RZ, 0x5410, RZ ;  /* 0x00005410ff487816 */ /* 0x000fe400000000ff */
[----:B--2---:R-:W-:Y:S01]  /*3f40*/  @!P3 PRMT R63, R63, 0x5410, R76 ;  /* 0x000054103f3fb816 */ /* 0x004fe2000000004c */
[----:B------:R0:W-:Y:S03]  /*3f50*/  STL [R1+0x9c], R76 ;  /* 0x00009c4c01007387 */ /* 0x0001e60000100800 */
[----:B------:R-:W-:Y:S02]  /*3f60*/  @!P3 PRMT R63, R76, 0x7632, R63 ;  /* 0x000076324c3fb816 */ /* 0x000fe4000000003f */
[----:B------:R-:W-:Y:S01]  /*3f70*/  @!P1 PRMT R72, R72, 0x5410, R74 ;  /* 0x0000541048489816 */ /* 0x000fe2000000004a */
[----:B------:R1:W-:Y:S04]  /*3f80*/  STL [R1+0xb0], R74 ;  /* 0x0000b04a01007387 */ /* 0x0003e80000100800 */
[----:B0-----:R-:W2:Y:S01]  /*3f90*/  LDL.LU R76, [R1+0x13c] ;  /* 0x00013c00014c7983 */ /* 0x001ea20000300800 */
[----:B------:R-:W-:-:S03]  /*3fa0*/  @!P1 PRMT R72, R74, 0x7632, R72 ;  /* 0x000076324a489816 */ /* 0x000fc60000000048 */
[----:B-1----:R-:W4:Y:S01]  /*3fb0*/  LDL.LU R74, [R1+0x200] ;  /* 0x00020000014a7983 */ /* 0x002f220000300800 */
[----:B---3--:R-:W-:-:S03]  /*3fc0*/  @!P5 PRMT R73, R73, 0x5410, R75 ;  /* 0x000054104949d816 */ /* 0x008fc6000000004b */
[----:B------:R0:W-:Y:S01]  /*3fd0*/  STL [R1+0x34], R75 ;  /* 0x0000344b01007387 */ /* 0x0001e20000100800 */
[----:B------:R-:W-:-:S03]  /*3fe0*/  @!P5 PRMT R73, R75, 0x7632, R73 ;  /* 0x000076324b49d816 */ /* 0x000fc60000000049 */
[----:B0-----:R-:W3:Y:S01]  /*3ff0*/  LDL.LU R75, [R1+0x1fc] ;  /* 0x0001fc00014b7983 */ /* 0x001ee20000300800 */
[----:B------:R-:W-:-:S03]  /*4000*/  PRMT R68, RZ, 0x5410, RZ ;  /* 0x00005410ff447816 */ /* 0x000fc600000000ff */
[----:B------:R-:W-:Y:S04]  /*4010*/  STL.S16 [R1+0x110], RZ ;  /* 0x000110ff01007387 */ /* 0x000fe80000100600 */
[----:B------:R0:W-:Y:S04]  /*4020*/  STL [R1+0xa0], R13 ;  /* 0x0000a00d01007387 */ /* 0x0001e80000100800 */
[----:B0-----:R-:W4:Y:S01]  /*4030*/  LDL.LU R13, [R1+0x12c] ;  /* 0x00012c00010d7983 */ /* 0x001f220000300800 */
[----:B--2---:R-:W-:-:S03]  /*4040*/  @!P6 PRMT R68, R68, 0x5410, R76 ;  /* 0x000054104444e816 */ /* 0x004fc6000000004c */
[----:B------:R0:W-:Y:S01]  /*4050*/  STL [R1+0xa8], R76 ;  /* 0x0000a84c01007387 */ /* 0x0001e20000100800 */
[----:B------:R-:W-:-:S03]  /*4060*/  @!P6 PRMT R68, R76, 0x7632, R68 ;  /* 0x000076324c44e816 */ /* 0x000fc60000000044 */
[----:B0-----:R-:W2:Y:S01]  /*4070*/  LDL.LU R76, [R1+0x11c] ;  /* 0x00011c00014c7983 */ /* 0x001ea20000300800 */
[----:B---3--:R-:W-:-:S04]  /*4080*/  PRMT R75, RZ, 0x7610, R75 ;  /* 0x00007610ff4b7816 */ /* 0x008fc8000000004b */
[----:B----4-:R-:W-:Y:S01]  /*4090*/  PRMT R74, R75, 0x7610, R74 ;  /* 0x000076104b4a7816 */ /* 0x010fe2000000004a */
[----:B------:R0:W-:Y:S04]  /*40a0*/  STL.S16 [R1+0x112], R75 ;  /* 0x0001124b01007387 */ /* 0x0001e80000100600 */
[----:B0-----:R-:W3:Y:S04]  /*40b0*/  LDL.S16 R75, [R1+0x110] ;  /* 0x00011000014b7983 */ /* 0x001ee80000100600 */
[----:B------:R0:W-:Y:S01]  /*40c0*/  @!P3 STL.S16 [R1+0x14a], R18 ;  /* 0x00014a120100b387 */ /* 0x0001e20000100600 */
[----:B------:R-:W-:-:S02]  /*40d0*/  LOP3.LUT P3, RZ, R3, 0x40000, RZ, 0xc0, !PT ;  /* 0x0004000003ff7812 */ /* 0x000fc4000786c0ff */
[----:B------:R-:W-:Y:S01]  /*40e0*/  PRMT R70, RZ, 0x5410, RZ ;  /* 0x00005410ff467816 */ /* 0x000fe200000000ff */
[----:B------:R1:W-:Y:S04]  /*40f0*/  STL [R1+0x20], R77 ;  /* 0x0000204d01007387 */ /* 0x0003e80000100800 */
[----:B0-----:R-:W4:Y:S06]  /*4100*/  LDL.LU R18, [R1+0x20c] ;  /* 0x00020c0001127983 */ /* 0x001f2c0000300800 */
[----:B------:R-:W-:Y:S01]  /*4110*/  @!P3 PRMT R70, R13, 0x7610, R70 ;  /* 0x000076100d46b816 */ /* 0x000fe20000000046 */
[----:B-1----:R-:W4:Y:S03]  /*4120*/  LDL.LU R77, [R1+0x138] ;  /* 0x00013800014d7983 */ /* 0x002f260000300800 */
[----:B------:R-:W-:Y:S01]  /*4130*/  @!P3 PRMT R70, R70, 0x7610, R13 ;  /* 0x000076104646b816 */ /* 0x000fe2000000000d */
[----:B------:R0:W-:Y:S01]  /*4140*/  STL [R1+0xac], R13 ;  /* 0x0000ac0d01007387 */ /* 0x0001e20000100800 */
[----:B--2---:R-:W-:-:S03]  /*4150*/  @!P5 PRMT R74, R76, 0x7610, R74 ;  /* 0x000076104c4ad816 */ /* 0x004fc6000000004a */
[----:B------:R1:W-:Y:S04]  /*4160*/  STL [R1+0xb4], R76 ;  /* 0x0000b44c01007387 */ /* 0x0003e80000100800 */
[----:B0-----:R-:W2:Y:S01]  /*4170*/  LDL.LU R13, [R1+0x208] ;  /* 0x00020800010d7983 */ /* 0x001ea20000300800 */
[----:B---3--:R-:W-:-:S03]  /*4180*/  @!P5 PRMT R75, R76, 0x7632, R75 ;  /* 0x000076324c4bd816 */ /* 0x008fc6000000004b */
[----:B-1----:R-:W3:Y:S04]  /*4190*/  LDL.LU R76, [R1+0x1f0] ;  /* 0x0001f000014c7983 */ /* 0x002ee80000300800 */
[----:B------:R0:W-:Y:S04]  /*41a0*/  @!P5 STL.S16 [R1+0x110], R75 ;  /* 0x0001104b0100d387 */ /* 0x0001e80000100600 */
[----:B0-----:R-:W3:Y:S04]  /*41b0*/  LDL.LU R75, [R1+0x1f4] ;  /* 0x0001f400014b7983 */ /* 0x001ee80000300800 */
[----:B------:R-:W-:Y:S01]  /*41c0*/  @!P5 STL.S16 [R1+0x112], R74 ;  /* 0x0001124a0100d387 */ /* 0x000fe20000100600 */
[----:B------:R-:W-:-:S02]  /*41d0*/  LOP3.LUT P5, RZ, R3, 0x1000, RZ, 0xc0, !PT ;  /* 0x0000100003ff7812 */ /* 0x000fc400078ac0ff */
[----:B------:R-:W-:Y:S01]  /*41e0*/  PRMT R69, RZ, 0x5410, RZ ;  /* 0x00005410ff457816 */ /* 0x000fe200000000ff */
[----:B------:R-:W-:Y:S01]  /*41f0*/  STL [R1+0x1d4], R19 ;  /* 0x0001d41301007387 */ /* 0x000fe20000100800 */
[----:B----4-:R-:W-:Y:S02]  /*4200*/  PRMT R18, RZ, 0x7610, R18 ;  /* 0x00007610ff127816 */ /* 0x010fe40000000012 */
[----:B------:R-:W-:Y:S01]  /*4210*/  @!P3 PRMT R69, R69, 0x5410, R77 ;  /* 0x000054104545b816 */ /* 0x000fe2000000004d */
[----:B------:R0:W-:Y:S03]  /*4220*/  STL [R1+0x1e0], R19 ;  /* 0x0001e01301007387 */ /* 0x0001e60000100800 */
[----:B------:R-:W-:Y:S01]  /*4230*/  @!P3 PRMT R69, R77, 0x7632, R69 ;  /* 0x000076324d45b816 */ /* 0x000fe20000000045 */
[----:B------:R1:W-:Y:S04]  /*4240*/  STL [R1+0x2c], R77 ;  /* 0x00002c4d01007387 */ /* 0x0003e80000100800 */
[----:B------:R-:W-:Y:S01]  /*4250*/  STL.S16 [R1+0x114], RZ ;  /* 0x000114ff01007387 */ /* 0x000fe20000100600 */
[----:B0-----:R-:W-:-:S02]  /*4260*/  PRMT R19, RZ, 0x7610, R19 ;  /* 0x00007610ff137816 */ /* 0x001fc40000000013 */
[C---:B--2---:R-:W-:Y:S01]  /*4270*/  @!P5 PRMT R18, R13.reuse, 0x7632, R18 ;  /* 0x000076320d12d816 */ /* 0x044fe20000000012 */
[----:B------:R-:W-:Y:S01]  /*4280*/  STL [R1+0x1cc], R24 ;  /* 0x0001cc1801007387 */ /* 0x000fe20000100800 */
[----:B------:R-:W-:-:S03]  /*4290*/  @!P5 PRMT R19, R13, 0x7610, R19 ;  /* 0x000076100d13d816 */ /* 0x000fc60000000013 */
[----:B-1----:R-:W2:Y:S04]  /*42a0*/  LDL.LU R77, [R1+0x118] ;  /* 0x00011800014d7983 */ /* 0x002ea80000300800 */
[----:B------:R0:W-:Y:S04]  /*42b0*/  STL.S16 [R1+0x11e], R19 ;  /* 0x00011e1301007387 */ /* 0x0001e80000100600 */
[----:B------:R1:W-:Y:S01]  /*42c0*/  STL.S16 [R1+0x11c], R18 ;  /* 0x00011c1201007387 */ /* 0x0003e20000100600 */
[----:B------:R-:W-:-:S03]  /*42d0*/  LOP3.LUT P6, RZ, R3, 0x8000, RZ, 0xc0, !PT ;  /* 0x0000800003ff7812 */ /* 0x000fc600078cc0ff */
[----:B------:R4:W-:Y:S04]  /*42e0*/  STL [R1+0x1d8], R24 ;  /* 0x0001d81801007387 */ /* 0x0009e80000100800 */
[----:B0-----:R-:W2:Y:S04]  /*42f0*/  LDL.LU R19, [R1+0x1e0] ;  /* 0x0001e00001137983 */ /* 0x001ea80000300800 */
[----:B-1----:R-:W2:Y:S01]  /*4300*/  LDL.LU R18, [R1+0x1dc] ;  /* 0x0001dc0001127983 */ /* 0x002ea20000300800 */
[----:B---3--:R-:W-:-:S03]  /*4310*/  PRMT R76, RZ, 0x7610, R76 ;  /* 0x00007610ff4c7816 */ /* 0x008fc6000000004c */
[----:B------:R0:W-:Y:S04]  /*4320*/  STL [R1+0x24], R12 ;  /* 0x0000240c01007387 */ /* 0x0001e80000100800 */
[----:B------:R1:W-:Y:S01]  /*4330*/  STL.S16 [R1+0x116], R76 ;  /* 0x0001164c01007387 */ /* 0x0003e20000100600 */
[----:B----4-:R-:W-:-:S03]  /*4340*/  PRMT R24, RZ, 0x7610, R24 ;  /* 0x00007610ff187816 */ /* 0x010fc60000000018 */
[----:B------:R-:W-:Y:S04]  /*4350*/  STL [R1+0x1b8], R50 ;  /* 0x0001b83201007387 */ /* 0x000fe80000100800 */
[----:B0-----:R-:W3:Y:S01]  /*4360*/  LDL.LU R12, [R1+0x128] ;  /* 0x00012800010c7983 */ /* 0x001ee20000300800 */
[----:B------:R-:W-:-:S03]  /*4370*/  PRMT R75, R76, 0x7610, R75 ;  /* 0x000076104c4b7816 */ /* 0x000fc6000000004b */
[----:B-1----:R-:W4:Y:S04]  /*4380*/  LDL.S16 R76, [R1+0x114] ;  /* 0x00011400014c7983 */ /* 0x002f280000100600 */
[----:B------:R-:W-:Y:S04]  /*4390*/  STL [R1+0x1b4], R51 ;  /* 0x0001b43301007387 */ /* 0x000fe80000100800 */
[----:B------:R-:W-:Y:S04]  /*43a0*/  STL.64 [R1+0x1c0], R50 ;  /* 0x0001c03201007387 */ /* 0x000fe80000100a00 */
[----:B------:R-:W-:Y:S04]  /*43b0*/  STL [R1+0x1c8], R25 ;  /* 0x0001c81901007387 */ /* 0x000fe80000100800 */
[----:B------:R-:W-:Y:S01]  /*43c0*/  STL [R1+0x1d0], R25 ;  /* 0x0001d01901007387 */ /* 0x000fe20000100800 */
[----:B------:R-:W-:-:S02]  /*43d0*/  PRMT R2, RZ, 0x7610, R2 ;  /* 0x00007610ff027816 */ /* 0x000fc40000000002 */
[----:B------:R-:W-:Y:S01]  /*43e0*/  LOP3.LUT P0, RZ, R3, 0x1, RZ, 0xc0, !PT ;  /* 0x0000000103ff7812 */ /* 0x000fe2000780c0ff */
[----:B------:R-:W3:Y:S01]  /*43f0*/  LDL.LU R74, [R1+0x1f8] ;  /* 0x0001f800014a7983 */ /* 0x000ee20000300800 */
[----:B--2---:R-:W-:-:S03]  /*4400*/  @!P6 PRMT R75, R77, 0x7610, R75 ;  /* 0x000076104d4be816 */ /* 0x004fc6000000004b */
[----:B------:R-:W-:Y:S01]  /*4410*/  STL [R1+0x38], R77 ;  /* 0x0000384d01007387 */ /* 0x000fe20000100800 */
[----:B------:R-:W-:Y:S02]  /*4420*/  PRMT R19, RZ, 0x7610, R19 ;  /* 0x00007610ff137816 */ /* 0x000fe40000000013 */
[C---:B------:R-:W-:Y:S02]  /*4430*/  @!P5 PRMT R24, R18.reuse, 0x7610, R24 ;  /* 0x000076101218d816 */ /* 0x040fe40000000018 */
[----:B------:R-:W-:-:S03]  /*4440*/  @!P5 PRMT R19, R18, 0x7632, R19 ;  /* 0x000076321213d816 */ /* 0x000fc60000000013 */
[----:B------:R0:W-:Y:S04]  /*4450*/  STL.S16 [R1+0x120], R24 ;  /* 0x0001201801007387 */ /* 0x0001e80000100600 */
[----:B------:R1:W-:Y:S04]  /*4460*/  STL.S16 [R1+0x12a], R19 ;  /* 0x00012a1301007387 */ /* 0x0003e80000100600 */
[----:B0-----:R-:W2:Y:S04]  /*4470*/  LDL.LU R24, [R1+0x1d8] ;  /* 0x0001d80001187983 */ /* 0x001ea80000300800 */
[----:B-1----:R-:W3:Y:S01]  /*4480*/  LDL.LU R19, [R1+0x1d4] ;  /* 0x0001d40001137983 */ /* 0x002ee20000300800 */
[----:B----4-:R-:W-:-:S03]  /*4490*/  @!P6 PRMT R76, R77, 0x7632, R76 ;  /* 0x000076324d4ce816 */ /* 0x010fc6000000004c */
[----:B------:R-:W4:Y:S01]  /*44a0*/  LDL.LU R77, [R1+0x1e4] ;  /* 0x0001e400014d7983 */ /* 0x000f220000300800 */
[----:B------:R-:W-:Y:S02]  /*44b0*/  PRMT R51, RZ, 0x7610, R51 ;  /* 0x00007610ff337816 */ /* 0x000fe40000000033 */
[----:B------:R-:W-:Y:S01]  /*44c0*/  PRMT R50, RZ, 0x7610, R50 ;  /* 0x00007610ff327816 */ /* 0x000fe20000000032 */
[----:B------:R0:W-:Y:S04]  /*44d0*/  @!P6 STL.S16 [R1+0x116], R75 ;  /* 0x0001164b0100e387 */ /* 0x0001e80000100600 */
[----:B------:R1:W-:Y:S01]  /*44e0*/  @!P6 STL.S16 [R1+0x114], R76 ;  /* 0x0001144c0100e387 */ /* 0x0003e20000100600 */
[----:B------:R-:W-:-:S03]  /*44f0*/  PRMT R25, RZ, 0x7610, R25 ;  /* 0x00007610ff197816 */ /* 0x000fc60000000019 */
[----:B0-----:R-:W3:Y:S04]  /*4500*/  LDL.LU R75, [R1+0x1ec] ;  /* 0x0001ec00014b7983 */ /* 0x001ee80000300800 */
[----:B-1----:R-:W3:Y:S01]  /*4510*/  LDL.LU R76, [R1+0x1e8] ;  /* 0x0001e800014c7983 */ /* 0x002ee20000300800 */
[----:B--2---:R-:W-:Y:S02]  /*4520*/  PRMT R24, RZ, 0x7610, R24 ;  /* 0x00007610ff187816 */ /* 0x004fe40000000018 */
[C---:B----4-:R-:W-:Y:S02]  /*4530*/  @!P6 PRMT R51, R77.reuse, 0x7610, R51 ;  /* 0x000076104d33e816 */ /* 0x050fe40000000033 */
[----:B------:R-:W-:Y:S02]  /*4540*/  @!P6 PRMT R50, R77, 0x7632, R50 ;  /* 0x000076324d32e816 */ /* 0x000fe40000000032 */
[----:B------:R-:W-:-:S13]  /*4550*/  LOP3.LUT P6, RZ, R3, 0x800, RZ, 0xc0, !PT ;  /* 0x0000080003ff7812 */ /* 0x000fda00078cc0ff */
[C---:B---3--:R-:W-:Y:S02]  /*4560*/  @!P6 PRMT R24, R19.reuse, 0x7632, R24 ;  /* 0x000076321318e816 */ /* 0x048fe40000000018 */
[----:B------:R-:W-:-:S03]  /*4570*/  @!P6 PRMT R25, R19, 0x7610, R25 ;  /* 0x000076101319e816 */ /* 0x000fc60000000019 */
[----:B------:R0:W-:Y:S04]  /*4580*/  STL.S16 [R1+0x138], R24 ;  /* 0x0001381801007387 */ /* 0x0001e80000100600 */
[----:B------:R1:W-:Y:S04]  /*4590*/  STL.S16 [R1+0x122], R25 ;  /* 0x0001221901007387 */ /* 0x0003e80000100600 */
[----:B0-----:R-:W2:Y:S04]  /*45a0*/  LDL.LU R24, [R1+0x1cc] ;  /* 0x0001cc0001187983 */ /* 0x001ea80000300800 */
[----:B-1----:R-:W3:Y:S04]  /*45b0*/  LDL.LU R25, [R1+0x1d0] ;  /* 0x0001d00001197983 */ /* 0x002ee80000300800 */
[----:B------:R-:W-:Y:S04]  /*45c0*/  STL.S16 [R1+0x118], R50 ;  /* 0x0001183201007387 */ /* 0x000fe80000100600 */
[----:B------:R0:W-:Y:S04]  /*45d0*/  STL.S16 [R1+0x11a], R51 ;  /* 0x00011a3301007387 */ /* 0x0001e80000100600 */
[----:B0-----:R-:W4:Y:S01]  /*45e0*/  LDL.LU.64 R50, [R1+0x158] ;  /* 0x0001580001327983 */ /* 0x001f220000300a00 */
[----:B------:R-:W-:-:S04]  /*45f0*/  PRMT R71, RZ, 0x5410, RZ ;  /* 0x00005410ff477816 */ /* 0x000fc800000000ff */
[----:B------:R-:W-:Y:S01]  /*4600*/  @!P1 PRMT R71, R71, 0x5410, R12 ;  /* 0x0000541047479816 */ /* 0x000fe2000000000c */
[----:B------:R0:W-:Y:S03]  /*4610*/  STL [R1+0x30], R12 ;  /* 0x0000300c01007387 */ /* 0x0001e60000100800 */
[----:B------:R-:W-:Y:S02]  /*4620*/  @!P1 PRMT R71, R12, 0x7632, R71 ;  /* 0x000076320c479816 */ /* 0x000fe40000000047 */
[----:B0-----:R-:W4:Y:S01]  /*4630*/  LDL.LU R12, [R1+0x204] ;  /* 0x00020400010c7983 */ /* 0x001f220000300800 */
[----:B--2---:R-:W-:-:S05]  /*4640*/  @!P6 PRMT R2, R24, 0x7632, R2 ;  /* 0x000076321802e816 */ /* 0x004fca0000000002 */
[----:B------:R0:W-:Y:S01]  /*4650*/  STL.S16 [R1+0x13a], R2 ;  /* 0x00013a0201007387 */ /* 0x0001e20000100600 */
[----:B---3--:R-:W-:-:S04]  /*4660*/  PRMT R25, RZ, 0x7610, R25 ;  /* 0x00007610ff197816 */ /* 0x008fc80000000019 */
[----:B------:R-:W-:Y:S01]  /*4670*/  @!P6 PRMT R25, R24, 0x7610, R25 ;  /* 0x000076101819e816 */ /* 0x000fe20000000019 */
[----:B0-----:R-:W-:-:S04]  /*4680*/  HFMA2 R2, -RZ, RZ, 0, 0 ;  /* 0x00000000ff027431 */ /* 0x001fc800000001ff */
[----:B------:R0:W-:Y:S04]  /*4690*/  STL.S16 [R1+0x124], R25 ;  /* 0x0001241901007387 */ /* 0x0001e80000100600 */
[----:B----4-:R-:W2:Y:S04]  /*46a0*/  @!P0 LDG.E R2, desc[UR10][R50.64] ;  /* 0x0000000a32028981 */ /* 0x010ea8000c1e1900 */
[----:B0-----:R-:W3:Y:S04]  /*46b0*/  LDL.LU R25, [R1+0x1c8] ;  /* 0x0001c80001197983 */ /* 0x001ee80000300800 */
[----:B------:R-:W4:Y:S01]  /*46c0*/  LDL.LU.64 R50, [R1+0x1c0] ;  /* 0x0001c00001327983 */ /* 0x000f220000300a00 */
[----:B------:R-:W-:-:S03]  /*46d0*/  LOP3.LUT P3, RZ, R3, 0x4000, RZ, 0xc0, !PT ;  /* 0x0000400003ff7812 */ /* 0x000fc6000786c0ff */
[----:B------:R0:W-:Y:S02]  /*46e0*/  STL [R1+0xb8], R77 ;  /* 0x0000b84d01007387 */ /* 0x0001e40000100800 */
[----:B0-----:R-:W-:-:S08]  /*46f0*/  PRMT R77, RZ, 0x5410, RZ ;  /* 0x00005410ff4d7816 */ /* 0x001fd000000000ff */
[----:B------:R-:W-:Y:S01]  /*4700*/  @!P3 PRMT R77, R77, 0x5410, R76 ;  /* 0x000054104d4db816 */ /* 0x000fe2000000004c */
[----:B------:R0:W-:Y:S03]  /*4710*/  STL [R1+0x3c], R76 ;  /* 0x00003c4c01007387 */ /* 0x0001e60000100800 */
[----:B------:R-:W-:Y:S02]  /*4720*/  @!P3 PRMT R77, R76, 0x7632, R77 ;  /* 0x000076324c4db816 */ /* 0x000fe4000000004d */
[----:B0-----:R-:W-:-:S04]  /*4730*/  PRMT R76, RZ, 0x5410, RZ ;  /* 0x00005410ff4c7816 */ /* 0x001fc800000000ff */
[----:B------:R-:W-:-:S04]  /*4740*/  @!P3 PRMT R76, R76, 0x5410, R75 ;  /* 0x000054104c4cb816 */ /* 0x000fc8000000004b */
[----:B------:R-:W-:Y:S02]  /*4750*/  @!P3 PRMT R76, R75, 0x7632, R76 ;  /* 0x000076324b4cb816 */ /* 0x000fe4000000004c */
[C---:B------:R-:W-:Y:S02]  /*4760*/  LOP3.LUT P3, RZ, R3.reuse, 0x400, RZ, 0xc0, !PT ;  /* 0x0000040003ff7812 */ /* 0x040fe4000786c0ff */
[C---:B------:R-:W-:Y:S01]  /*4770*/  LOP3.LUT P1, RZ, R3.reuse, 0x2000, RZ, 0xc0, !PT ;  /* 0x0000200003ff7812 */ /* 0x040fe2000782c0ff */
[----:B------:R0:W-:Y:S01]  /*4780*/  STL [R1+0xbc], R75 ;  /* 0x0000bc4b01007387 */ /* 0x0001e20000100800 */
[----:B------:R-:W-:Y:S02]  /*4790*/  LOP3.LUT P5, RZ, R3, 0x200, RZ, 0xc0, !PT ;  /* 0x0000020003ff7812 */ /* 0x000fe400078ac0ff */
[----:B0-----:R-:W-:-:S09]  /*47a0*/  PRMT R75, RZ, 0x5410, RZ ;  /* 0x00005410ff4b7816 */ /* 0x001fd200000000ff */
[----:B------:R-:W-:Y:S01]  /*47b0*/  @!P1 PRMT R75, R75, 0x5410, R74 ;  /* 0x000054104b4b9816 */ /* 0x000fe2000000004a */
[----:B------:R0:W-:Y:S03]  /*47c0*/  STL [R1+0x40], R74 ;  /* 0x0000404a01007387 */ /* 0x0001e60000100800 */
[----:B------:R-:W-:Y:S01]  /*47d0*/  @!P1 PRMT R75, R74, 0x7632, R75 ;  /* 0x000076324a4b9816 */ /* 0x000fe2000000004b */
[----:B------:R1:W-:Y:S01]  /*47e0*/  STL [R1+0x44], R13 ;  /* 0x0000440d01007387 */ /* 0x0003e20000100800 */
[----:B0-----:R-:W-:-:S04]  /*47f0*/  PRMT R74, RZ, 0x5410, RZ ;  /* 0x00005410ff4a7816 */ /* 0x001fc800000000ff */
[----:B------:R-:W-:Y:S02]  /*4800*/  @!P1 PRMT R74, R74, 0x5410, R12 ;  /* 0x000054104a4a9816 */ /* 0x000fe4000000000c */
[----:B-1----:R-:W-:Y:S02]  /*4810*/  PRMT R13, RZ, 0x7610, R13 ;  /* 0x00007610ff0d7816 */ /* 0x002fe4000000000d */
[----:B------:R-:W-:Y:S02]  /*4820*/  @!P1 PRMT R74, R12, 0x7632, R74 ;  /* 0x000076320c4a9816 */ /* 0x000fe4000000004a */
[C---:B------:R-:W-:Y:S02]  /*4830*/  LOP3.LUT P1, RZ, R3.reuse, 0x80000000, RZ, 0xc0, !PT ;  /* 0x8000000003ff7812 */ /* 0x040fe4000782c0ff */
[----:B------:R-:W-:Y:S02]  /*4840*/  @!P5 PRMT R13, R36, 0x7632, R13 ;  /* 0x00007632240dd816 */ /* 0x000fe4000000000d */
[----:B------:R-:W-:-:S03]  /*4850*/  LOP3.LUT P6, RZ, R3, 0x100, RZ, 0xc0, !PT ;  /* 0x0000010003ff7812 */ /* 0x000fc600078cc0ff */
[----:B------:R0:W-:Y:S02]  /*4860*/  STL.S16 [R1+0x13e], R13 ;  /* 0x00013e0d01007387 */ /* 0x0001e40000100600 */
[----:B0-----:R-:W-:Y:S02]  /*4870*/  HFMA2 R13, -RZ, RZ, 0, 0 ;  /* 0x00000000ff0d7431 */ /* 0x001fe400000001ff */
[----:B------:R0:W-:Y:S04]  /*4880*/  STL [R1+0xc4], R18 ;  /* 0x0000c41201007387 */ /* 0x0001e80000100800 */
[----:B------:R1:W2:Y:S01]  /*4890*/  @!P1 LDG.E R13, desc[UR10][R48.64] ;  /* 0x0000000a300d9981 */ /* 0x0002a2000c1e1900 */
[----:B0-----:R-:W-:Y:S02]  /*48a0*/  PRMT R18, RZ, 0x7610, R18 ;  /* 0x00007610ff127816 */ /* 0x001fe40000000012 */
[----:B-1----:R-:W-:-:S02]  /*48b0*/  PRMT R49, RZ, 0x5410, RZ ;  /* 0x00005410ff317816 */ /* 0x002fc400000000ff */
[----:B------:R-:W-:Y:S02]  /*48c0*/  PRMT R48, RZ, 0x7610, R48 ;  /* 0x00007610ff307816 */ /* 0x000fe40000000030 */
[C---:B------:R-:W-:Y:S02]  /*48d0*/  @!P6 PRMT R49, R37.reuse, 0x7632, R49 ;  /* 0x000076322531e816 */ /* 0x040fe40000000031 */
[----:B------:R-:W-:Y:S02]  /*48e0*/  @!P6 PRMT R48, R37, 0x7610, R48 ;  /* 0x000076102530e816 */ /* 0x000fe40000000030 */
[----:B------:R-:W-:Y:S02]  /*48f0*/  @!P6 PRMT R49, R49, 0x5410, R42 ;  /* 0x000054103131e816 */ /* 0x000fe4000000002a */
[----:B------:R-:W-:Y:S02]  /*4900*/  @!P6 PRMT R18, R42, 0x7632, R18 ;  /* 0x000076322a12e816 */ /* 0x000fe40000000012 */
[----:B------:R-:W-:Y:S01]  /*4910*/  LOP3.LUT P6, RZ, R3, 0x20, RZ, 0xc0, !PT ;  /* 0x0000002003ff7812 */ /* 0x000fe200078cc0ff */
[----:B------:R0:W-:Y:S02]  /*4920*/  STL [R1+0x1b0], R16 ;  /* 0x0001b01001007387 */ /* 0x0001e40000100800 */
[----:B0-----:R-:W-:-:S10]  /*4930*/  PRMT R16, RZ, 0x7610, R16 ;  /* 0x00007610ff107816 */ /* 0x001fd40000000010 */
[----:B------:R-:W-:-:S05]  /*4940*/  @!P6 PRMT R16, R9, 0x7610, R16 ;  /* 0x000076100910e816 */ /* 0x000fca0000000010 */
[----:B------:R0:W-:Y:S04]  /*4950*/  STL.S16 [R1+0x140], R16 ;  /* 0x0001401001007387 */ /* 0x0001e80000100600 */
[----:B0-----:R-:W2:Y:S01]  /*4960*/  LDL.LU R16, [R1+0x1b0] ;  /* 0x0001b00001107983 */ /* 0x001ea20000300800 */
[----:B----4-:R-:W-:Y:S02]  /*4970*/  PRMT R50, RZ, 0x7610, R50 ;  /* 0x00007610ff327816 */ /* 0x010fe40000000032 */
[----:B------:R-:W-:Y:S02]  /*4980*/  PRMT R51, RZ, 0x7610, R51 ;  /* 0x00007610ff337816 */ /* 0x000fe40000000033 */
[C---:B---3--:R-:W-:Y:S02]  /*4990*/  @!P3 PRMT R50, R25.reuse, 0x7610, R50 ;  /* 0x000076101932b816 */ /* 0x048fe40000000032 */
[----:B------:R-:W-:-:S03]  /*49a0*/  @!P3 PRMT R51, R25, 0x7632, R51 ;  /* 0x000076321933b816 */ /* 0x000fc60000000033 */
[----:B------:R0:W-:Y:S04]  /*49b0*/  STL.S16 [R1+0x126], R50 ;  /* 0x0001263201007387 */ /* 0x0001e80000100600 */
[----:B------:R1:W-:Y:S04]  /*49c0*/  STL.S16 [R1+0x12c], R51 ;  /* 0x00012c3301007387 */ /* 0x0003e80000100600 */
[----:B0-----:R-:W3:Y:S04]  /*49d0*/  LDL.LU R50, [R1+0x1b8] ;  /* 0x0001b80001327983 */ /* 0x001ee80000300800 */
[----:B-1----:R-:W3:Y:S04]  /*49e0*/  LDL.LU R51, [R1+0x1b4] ;  /* 0x0001b40001337983 */ /* 0x002ee80000300800 */
[----:B------:R0:W-:Y:S04]  /*49f0*/  STL [R1+0x1a0], R10 ;  /* 0x0001a00a01007387 */ /* 0x0001e80000100800 */
[----:B------:R1:W-:Y:S01]  /*4a00*/  STL [R1+0x19c], R11 ;  /* 0x00019c0b01007387 */ /* 0x0003e20000100800 */
[----:B0-----:R-:W-:-:S02]  /*4a10*/  PRMT R10, RZ, 0x7610, R10 ;  /* 0x00007610ff0a7816 */ /* 0x001fc4000000000a */
[----:B-1----:R-:W-:Y:S01]  /*4a20*/  PRMT R11, RZ, 0x7610, R11 ;  /* 0x00007610ff0b7816 */ /* 0x002fe2000000000b */
[----:B------:R0:W-:Y:S01]  /*4a30*/  STL [R1+0xc0], R12 ;  /* 0x0000c00c01007387 */ /* 0x0001e20000100800 */
[----:B------:R-:W-:Y:S02]  /*4a40*/  @!P4 PRMT R10, R17, 0x7632, R10 ;  /* 0x00007632110ac816 */ /* 0x000fe4000000000a */
[----:B------:R-:W-:-:S03]  /*4a50*/  @!P4 PRMT R11, R60, 0x7610, R11 ;  /* 0x000076103c0bc816 */ /* 0x000fc6000000000b */
[----:B------:R1:W-:Y:S01]  /*4a60*/  STL.S16 [R1+0x150], R10 ;  /* 0x0001500a01007387 */ /* 0x0003e20000100600 */
[----:B0-----:R-:W-:-:S03]  /*4a70*/  PRMT R12, RZ, 0x7610, R12 ;  /* 0x00007610ff0c7816 */ /* 0x001fc6000000000c */
[----:B------:R0:W-:Y:S01]  /*4a80*/  STL.S16 [R1+0x152], R11 ;  /* 0x0001520b01007387 */ /* 0x0001e20000100600 */
[----:B------:R-:W-:-:S03]  /*4a90*/  @!P3 PRMT R12, R30, 0x7632, R12 ;  /* 0x000076321e0cb816 */ /* 0x000fc6000000000c */
[----:B-1----:R-:W4:Y:S04]  /*4aa0*/  LDL.LU R10, [R1+0x1a0] ;  /* 0x0001a000010a7983 */ /* 0x002f280000300800 */
[----:B0-----:R-:W4:Y:S04]  /*4ab0*/  LDL.LU R11, [R1+0x19c] ;  /* 0x00019c00010b7983 */ /* 0x001f280000300800 */
[----:B------:R0:W-:Y:S02]  /*4ac0*/  STL.S16 [R1+0x13c], R12 ;  /* 0x00013c0c01007387 */ /* 0x0001e40000100600 */
[----:B0-----:R-:W-:-:S02]  /*4ad0*/  MOV R12, RZ ;  /* 0x000000ff000c7202 */ /* 0x001fc40000000f00 */
[----:B------:R0:W-:Y:S02]  /*4ae0*/  STL [R1+0x48], R19 ;  /* 0x0000481301007387 */ /* 0x0001e40000100800 */
[----:B0-----:R-:W-:-:S04]  /*4af0*/  PRMT R19, RZ, 0x7610, R19 ;  /* 0x00007610ff137816 */ /* 0x001fc80000000013 */
[----:B------:R-:W-:Y:S01]  /*4b00*/  @!P3 PRMT R19, R30, 0x7610, R19 ;  /* 0x000076101e13b816 */ /* 0x000fe20000000013 */
[----:B------:R-:W-:Y:S04]  /*4b10*/  STL.S16 [R1+0x142], R18 ;  /* 0x0001421201007387 */ /* 0x000fe80000100600 */
[----:B------:R0:W-:Y:S02]  /*4b20*/  STL.S16 [R1+0x12e], R19 ;  /* 0x00012e1301007387 */ /* 0x0001e40000100600 */
[----:B0-----:R-:W-:Y:S02]  /*4b30*/  CS2R R18, SRZ ;  /* 0x0000000000127805 */ /* 0x001fe4000001ff00 */
[----:B------:R0:W-:Y:S04]  /*4b40*/  STL [R1+0xc8], R24 ;  /* 0x0000c81801007387 */ /* 0x0001e80000100800 */
[----:B------:R1:W4:Y:S04]  /*4b50*/  @!P2 LDG.E R19, desc[UR10][R52.64] ;  /* 0x0000000a3413a981 */ /* 0x000328000c1e1900 */
[----:B------:R1:W-:Y:S01]  /*4b60*/  STL [R1+0x1a4], R14 ;  /* 0x0001a40e01007387 */ /* 0x0003e20000100800 */
[----:B0-----:R-:W-:-:S03]  /*4b70*/  PRMT R24, RZ, 0x7610, R24 ;  /* 0x00007610ff187816 */ /* 0x001fc60000000018 */
[----:B------:R0:W-:Y:S01]  /*4b80*/  STL [R1+0x198], R15 ;  /* 0x0001980f01007387 */ /* 0x0001e20000100800 */
[----:B-1----:R-:W-:-:S03]  /*4b90*/  PRMT R52, RZ, 0x5410, RZ ;  /* 0x00005410ff347816 */ /* 0x002fc600000000ff */
[----:B------:R-:W-:Y:S01]  /*4ba0*/  STL [R1+0x1ac], R56 ;  /* 0x0001ac3801007387 */ /* 0x000fe20000100800 */
[----:B------:R-:W-:-:S03]  /*4bb0*/  PRMT R14, RZ, 0x7610, R14 ;  /* 0x00007610ff0e7816 */ /* 0x000fc6000000000e */
[----:B------:R-:W-:Y:S01]  /*4bc0*/  STL [R1+0x1a8], R57 ;  /* 0x0001a83901007387 */ /* 0x000fe20000100800 */
[----:B0-----:R-:W-:Y:S02]  /*4bd0*/  PRMT R15, RZ, 0x7610, R15 ;  /* 0x00007610ff0f7816 */ /* 0x001fe4000000000f */
[----:B------:R-:W-:Y:S01]  /*4be0*/  @!P4 PRMT R14, R17, 0x7610, R14 ;  /* 0x00007610110ec816 */ /* 0x000fe2000000000e */
[----:B------:R-:W-:Y:S04]  /*4bf0*/  STL [R1+0xcc], R30 ;  /* 0x0000cc1e01007387 */ /* 0x000fe80000100800 */
[----:B------:R0:W-:Y:S04]  /*4c00*/  STL.S16 [R1+0x144], R14 ;  /* 0x0001440e01007387 */ /* 0x0001e80000100600 */
[----:B---3--:R1:W3:Y:S04]  /*4c10*/  @!P1 LDG.E R12, desc[UR10][R50.64] ;  /* 0x0000000a320c9981 */ /* 0x0082e8000c1e1900 */
[----:B0-----:R-:W3:Y:S04]  /*4c20*/  LDL.LU R14, [R1+0x1a4] ;  /* 0x0001a400010e7983 */ /* 0x001ee80000300800 */
[----:B------:R-:W-:Y:S01]  /*4c30*/  STL [R1+0x4c], R25 ;  /* 0x00004c1901007387 */ /* 0x000fe20000100800 */
[----:B-1----:R-:W-:-:S02]  /*4c40*/  PRMT R50, RZ, 0x5410, RZ ;  /* 0x00005410ff327816 */ /* 0x002fc400000000ff */
[----:B------:R-:W-:Y:S01]  /*4c50*/  PRMT R51, RZ, 0x7610, R51 ;  /* 0x00007610ff337816 */ /* 0x000fe20000000033 */
[----:B------:R-:W-:Y:S01]  /*4c60*/  STL [R1+0x50], R31 ;  /* 0x0000501f01007387 */ /* 0x000fe20000100800 */
[----:B------:R-:W-:Y:S02]  /*4c70*/  @!P5 PRMT R50, R31, 0x7610, R50 ;  /* 0x000076101f32d816 */ /* 0x000fe40000000032 */
[----:B------:R-:W-:Y:S01]  /*4c80*/  @!P5 PRMT R51, R36, 0x7610, R51 ;  /* 0x000076102433d816 */ /* 0x000fe20000000033 */
[----:B------:R-:W-:Y:S01]  /*4c90*/  STL [R1+0xdc], R8 ;  /* 0x0000dc0801007387 */ /* 0x000fe20000100800 */
[----:B------:R-:W-:Y:S02]  /*4ca0*/  @!P5 PRMT R50, R50, 0x7610, R31 ;  /* 0x000076103232d816 */ /* 0x000fe4000000001f */
[----:B------:R-:W-:Y:S01]  /*4cb0*/  LOP3.LUT P5, RZ, R3, 0x40, RZ, 0xc0, !PT ;  /* 0x0000004003ff7812 */ /* 0x000fe200078ac0ff */
[----:B------:R-:W-:Y:S01]  /*4cc0*/  STL [R1+0x54], R37 ;  /* 0x0000542501007387 */ /* 0x000fe20000100800 */
[----:B------:R-:W-:-:S03]  /*4cd0*/  PRMT R51, R51, 0x5410, RZ ;  /* 0x0000541033337816 */ /* 0x000fc600000000ff */
[----:B--2---:R-:W-:Y:S04]  /*4ce0*/  STL [R1+0xe0], R16 ;  /* 0x0000e01001007387 */ /* 0x004fe80000100800 */
[----:B------:R-:W-:Y:S04]  /*4cf0*/  STL [R1+0x64], R17 ;  /* 0x0000641101007387 */ /* 0x000fe80000100800 */
[----:B------:R-:W-:Y:S01]  /*4d00*/  @!P5 PRMT R52, R45, 0x7632, R52 ;  /* 0x000076322d34d816 */ /* 0x000fe20000000034 */
[----:B------:R-:W-:Y:S01]  /*4d10*/  STL [R1+0x60], R9 ;  /* 0x0000600901007387 */ /* 0x000fe20000100800 */
[----:B------:R-:W-:-:S02]  /*4d20*/  @!P5 PRMT R51, R51, 0x5410, R45 ;  /* 0x000054103333d816 */ /* 0x000fc4000000002d */
[----:B------:R-:W-:Y:S01]  /*4d30*/  @!P5 PRMT R52, R52, 0x5410, R8 ;  /* 0x000054103434d816 */ /* 0x000fe20000000008 */
[----:B------:R-:W-:Y:S01]  /*4d40*/  UIMAD.WIDE UR6, UR8, 0x8, UR6 ;  /* 0x00000008080678a5 */ /* 0x000fe2000f8e0206 */
[----:B------:R-:W-:Y:S01]  /*4d50*/  @!P5 PRMT R24, R8, 0x7632, R24 ;  /* 0x000076320818d816 */ /* 0x000fe20000000018 */
[----:B------:R-:W2:Y:S01]  /*4d60*/  @!P2 LDG.E R18, desc[UR10][R54.64] ;  /* 0x0000000a3612a981 */ /* 0x000ea2000c1e1900 */
[----:B------:R-:W-:-:S13]  /*4d70*/  LOP3.LUT P5, RZ, R3, 0x8, RZ, 0xc0, !PT ;  /* 0x0000000803ff7812 */ /* 0x000fda00078ac0ff */
[----:B------:R-:W-:-:S05]  /*4d80*/  @!P5 PRMT R15, R61, 0x7610, R15 ;  /* 0x000076103d0fd816 */ /* 0x000fca000000000f */
[----:B------:R0:W-:Y:S04]  /*4d90*/  STL.S16 [R1+0x14e], R15 ;  /* 0x00014e0f01007387 */ /* 0x0001e80000100600 */
[----:B0-----:R-:W3:Y:S01]  /*4da0*/  LDL.LU R15, [R1+0x198] ;  /* 0x00019800010f7983 */ /* 0x001ee20000300800 */
[----:B------:R-:W-:Y:S02]  /*4db0*/  PRMT R56, RZ, 0x7610, R56 ;  /* 0x00007610ff387816 */ /* 0x000fe40000000038 */
[----:B------:R-:W-:Y:S02]  /*4dc0*/  PRMT R57, RZ, 0x7610, R57 ;  /* 0x00007610ff397816 */ /* 0x000fe40000000039 */
[----:B------:R-:W-:Y:S02]  /*4dd0*/  @!P6 PRMT R56, R9, 0x7632, R56 ;  /* 0x000076320938e816 */ /* 0x000fe40000000038 */
[----:B------:R-:W-:-:S03]  /*4de0*/  @!P6 PRMT R57, R16, 0x7610, R57 ;  /* 0x000076101039e816 */ /* 0x000fc60000000039 */
[----:B------:R0:W-:Y:S04]  /*4df0*/  STL.S16 [R1+0x146], R56 ;  /* 0x0001463801007387 */ /* 0x0001e80000100600 */
[----:B------:R1:W-:Y:S04]  /*4e00*/  STL.S16 [R1+0x14c], R57 ;  /* 0x00014c3901007387 */ /* 0x0003e80000100600 */
[----:B0-----:R-:W2:Y:S04]  /*4e10*/  LDL.LU R56, [R1+0x1ac] ;  /* 0x0001ac0001387983 */ /* 0x001ea80000300800 */
[----:B-1----:R-:W2:Y:S01]  /*4e20*/  LDL.LU R57, [R1+0x1a8] ;  /* 0x0001a80001397983 */ /* 0x002ea20000300800 */
[----:B------:R-:W-:-:S02]  /*4e30*/  PRMT R30, RZ, 0x7610, R30 ;  /* 0x00007610ff1e7816 */ /* 0x000fc4000000001e */
[----:B------:R-:W-:Y:S02]  /*4e40*/  PRMT R25, RZ, 0x7610, R25 ;  /* 0x00007610ff197816 */ /* 0x000fe40000000019 */
[----:B------:R-:W-:Y:S02]  /*4e50*/  @!P4 PRMT R30, R60, 0x7632, R30 ;  /* 0x000076323c1ec816 */ /* 0x000fe4000000001e */
[C---:B------:R-:W-:Y:S02]  /*4e60*/  LOP3.LUT P4, RZ, R3.reuse, 0x20000000, RZ, 0xc0, !PT ;  /* 0x2000000003ff7812 */ /* 0x040fe4000788c0ff */
[----:B------:R-:W-:Y:S01]  /*4e70*/  @!P6 PRMT R25, R16, 0x7632, R25 ;  /* 0x000076321019e816 */ /* 0x000fe20000000019 */
[----:B------:R0:W-:Y:S01]  /*4e80*/  STL.S16 [R1+0x158], R30 ;  /* 0x0001581e01007387 */ /* 0x0001e20000100600 */
[----:B------:R-:W-:Y:S02]  /*4e90*/  LOP3.LUT P6, RZ, R3, 0x2, RZ, 0xc0, !PT ;  /* 0x0000000203ff7812 */ /* 0x000fe400078cc0ff */
[----:B0-----:R-:W-:-:S07]  /*4ea0*/  MOV R30, RZ ;  /* 0x000000ff001e7202 */ /* 0x001fce0000000f00 */
[----:B----4-:R0:W4:Y:S02]  /*4eb0*/  @!P4 LDG.E R30, desc[UR10][R10.64] ;  /* 0x0000000a0a1ec981 */ /* 0x010124000c1e1900 */
[----:B0-----:R-:W-:-:S04]  /*4ec0*/  PRMT R10, RZ, 0x7610, R10 ;  /* 0x00007610ff0a7816 */ /* 0x001fc8000000000a */
[----:B------:R-:W-:-:S05]  /*4ed0*/  @!P6 PRMT R10, R35, 0x7632, R10 ;  /* 0x00007632230ae816 */ /* 0x000fca000000000a */
[----:B------:R0:W-:Y:S02]  /*4ee0*/  STL.S16 [R1+0x172], R10 ;  /* 0x0001720a01007387 */ /* 0x0001e40000100600 */
[----:B0-----:R-:W0:Y:S01]  /*4ef0*/  S2R R10, SR_TID.X ;  /* 0x00000000000a7919 */ /* 0x001e220000002100 */
[----:B------:R-:W-:-:S04]  /*4f00*/  PRMT R31, RZ, 0x7610, R31 ;  /* 0x00007610ff1f7816 */ /* 0x000fc8000000001f */
[----:B------:R-:W-:-:S05]  /*4f10*/  @!P5 PRMT R31, R26, 0x7632, R31 ;  /* 0x000076321a1fd816 */ /* 0x000fca000000001f */
[----:B------:R1:W-:Y:S01]  /*4f20*/  STL.S16 [R1+0x162], R31 ;  /* 0x0001621f01007387 */ /* 0x0003e20000100600 */
[----:B------:R-:W-:Y:S02]  /*4f30*/  PRMT R37, RZ, 0x7610, R37 ;  /* 0x00007610ff257816 */ /* 0x000fe40000000025 */
[----:B------:R-:W-:Y:S01]  /*4f40*/  PRMT R11, RZ, 0x7610, R11 ;  /* 0x00007610ff0b7816 */ /* 0x000fe2000000000b */
[----:B-1----:R-:W-:Y:S01]  /*4f50*/  HFMA2 R31, -RZ, RZ, 0, 0 ;  /* 0x00000000ff1f7431 */ /* 0x002fe200000001ff */
[----:B0-----:R-:W-:-:S05]  /*4f60*/  LOP3.LUT R8, R10, 0xffff, RZ, 0xc0, !PT ;  /* 0x0000ffff0a087812 */ /* 0x001fca00078ec0ff */
[----:B------:R-:W-:-:S05]  /*4f70*/  IMAD R8, R8, 0x556, RZ ;  /* 0x0000055608087824 */ /* 0x000fca00078e02ff */
[----:B------:R-:W-:-:S04]  /*4f80*/  SHF.R.U32.HI R8, RZ, 0x10, R8 ;  /* 0x00000010ff087819 */ /* 0x000fc80000011608 */
[----:B------:R-:W-:Y:S02]  /*4f90*/  PRMT R8, R8, 0x9910, RZ ;  /* 0x0000991008087816 */ /* 0x000fe400000000ff */
[----:B------:R-:W-:Y:S02]  /*4fa0*/  @!P0 PRMT R37, R38, 0x7610, R37 ;  /* 0x0000761026258816 */ /* 0x000fe40000000025 */
[----:B------:R-:W-:Y:S01]  /*4fb0*/  @!P0 PRMT R11, R2, 0x7632, R11 ;  /* 0x00007632020b8816 */ /* 0x000fe2000000000b */
[----:B------:R-:W-:-:S05]  /*4fc0*/  IMAD R8, R8, 0x30, RZ ;  /* 0x0000003008087824 */ /* 0x000fca00078e02ff */
[----:B------:R-:W-:-:S04]  /*4fd0*/  IADD3 R8, PT, PT, RZ, -R8, RZ ;  /* 0x80000008ff087210 */ /* 0x000fc80007ffe0ff */
[----:B------:R-:W-:Y:S01]  /*4fe0*/  PRMT R8, R8, 0x7710, RZ ;  /* 0x0000771008087816 */ /* 0x000fe200000000ff */
[----:B------:R0:W-:Y:S03]  /*4ff0*/  STL.S16 [R1+0x178], R11 ;  /* 0x0001780b01007387 */ /* 0x0001e60000100600 */
[----:B------:R-:W-:Y:S02]  /*5000*/  IADD3 R8, PT, PT, R8, R10, RZ ;  /* 0x0000000a08087210 */ /* 0x000fe40007ffe0ff */
[----:B0-----:R-:W0:Y:S02]  /*5010*/  LDC.64 R10, c[0x0][0x3a8] ;  /* 0x0000ea00ff0a7b82 */ /* 0x001e240000000a00 */
[----:B------:R-:W-:-:S04]  /*5020*/  SHF.L.U32 R8, R8, 0x1, RZ ;  /* 0x0000000108087819 */ /* 0x000fc800000006ff */
[----:B------:R-:W-:Y:S02]  /*5030*/  LOP3.LUT R9, R8, 0xffff, RZ, 0xc0, !PT ;  /* 0x0000ffff08097812 */ /* 0x000fe400078ec0ff */
[----:B------:R-:W-:-:S03]  /*5040*/  MOV R8, RZ ;  /* 0x000000ff00087202 */ /* 0x000fc60000000f00 */
[----:B------:R-:W-:Y:S01]  /*5050*/  STL [R1+0x190], R9 ;  /* 0x0001900901007387 */ /* 0x000fe20000100800 */
[----:B------:R-:W-:Y:S02]  /*5060*/  LOP3.LUT P3, RZ, R3, 0x80, RZ, 0xc0, !PT ;  /* 0x0000008003ff7812 */ /* 0x000fe4000786c0ff */
[----:B------:R-:W-:Y:S02]  /*5070*/  PRMT R54, RZ, 0x5410, RZ ;  /* 0x00005410ff367816 */ /* 0x000fe400000000ff */
[----:B------:R-:W-:Y:S02]  /*5080*/  PRMT R48, R48, 0x5410, RZ ;  /* 0x0000541030307816 */ /* 0x000fe400000000ff */
[----:B------:R-:W-:-:S07]  /*5090*/  PRMT R55, RZ, 0x7610, R55 ;  /* 0x00007610ff377816 */ /* 0x000fce0000000037 */
[----:B------:R-:W-:Y:S02]  /*50a0*/  @!P3 PRMT R54, R43, 0x7632, R54 ;  /* 0x000076322b36b816 */ /* 0x000fe40000000036 */
[----:B------:R-:W-:Y:S02]  /*50b0*/  @!P3 PRMT R48, R48, 0x5410, R43 ;  /* 0x000054103030b816 */ /* 0x000fe4000000002b */
[----:B------:R-:W-:Y:S02]  /*50c0*/  @!P3 PRMT R54, R54, 0x5410, R44 ;  /* 0x000054103636b816 */ /* 0x000fe4000000002c */
[----:B------:R-:W-:Y:S02]  /*50d0*/  @!P3 PRMT R55, R44, 0x7632, R55 ;  /* 0x000076322c37b816 */ /* 0x000fe40000000037 */
[----:B------:R-:W-:Y:S01]  /*50e0*/  LOP3.LUT P3, RZ, R3, 0x40000000, RZ, 0xc0, !PT ;  /* 0x4000000003ff7812 */ /* 0x000fe2000786c0ff */
[----:B------:R1:W-:Y:S02]  /*50f0*/  STL.S16 [R1+0x154], R24 ;  /* 0x0001541801007387 */ /* 0x0003e40000100600 */
[----:B-1----:R-:W-:-:S10]  /*5100*/  MOV R24, RZ ;  /* 0x000000ff00187202 */ /* 0x002fd40000000f00 */
[----:B------:R1:W4:Y:S04]  /*5110*/  @!P3 LDG.E R24, desc[UR10][R58.64] ;  /* 0x0000000a3a18b981 */ /* 0x000328000c1e1900 */
[----:B------:R-:W-:Y:S01]  /*5120*/  STL.S16 [R1+0x156], R25 ;  /* 0x0001561901007387 */ /* 0x000fe20000100600 */
[----:B-1----:R-:W-:Y:S02]  /*5130*/  PRMT R59, RZ, 0x7610, R59 ;  /* 0x00007610ff3b7816 */ /* 0x002fe4000000003b */
[----:B------:R-:W-:Y:S01]  /*5140*/  PRMT R58, RZ, 0x7610, R58 ;  /* 0x00007610ff3a7816 */ /* 0x000fe2000000003a */
[----:B---3--:R1:W3:Y:S02]  /*5150*/  @!P4 LDG.E R31, desc[UR10][R14.64] ;  /* 0x0000000a0e1fc981 */ /* 0x0082e4000c1e1900 */
[----:B-1----:R-:W-:-:S02]  /*5160*/  PRMT R15, RZ, 0x7610, R15 ;  /* 0x00007610ff0f7816 */ /* 0x002fc4000000000f */
[----:B------:R-:W-:Y:S02]  /*5170*/  PRMT R14, RZ, 0x7610, R14 ;  /* 0x00007610ff0e7816 */ /* 0x000fe4000000000e */
[----:B------:R-:W-:Y:S02]  /*5180*/  @!P0 PRMT R15, R38, 0x7632, R15 ;  /* 0x00007632260f8816 */ /* 0x000fe4000000000f */
[----:B------:R-:W-:Y:S02]  /*5190*/  @!P0 PRMT R14, R2, 0x7610, R14 ;  /* 0x00007610020e8816 */ /* 0x000fe4000000000e */
[----:B------:R-:W-:-:S13]  /*51a0*/  ISETP.NE.AND P0, PT, RZ, UR9, PT ;  /* 0x00000009ff007c0c */ /* 0x000fda000bf05270 */
[----:B------:R-:W1:Y:S01]  /*51b0*/  @P0 LDC.64 R16, c[0x0][0x3b0] ;  /* 0x0000ec00ff100b82 */ /* 0x000e620000000a00 */
[----:B------:R0:W-:Y:S02]  /*51c0*/  STL.S16 [R1+0x170], R14 ;  /* 0x0001700e01007387 */ /* 0x0001e40000100600 */
[----:B0-----:R-:W-:Y:S02]  /*51d0*/  MOV R14, UR13 ;  /* 0x0000000d000e7c02 */ /* 0x001fe40008000f00 */
[----:B------:R1:W-:Y:S03]  /*51e0*/  STL.S16 [R1+0x174], R15 ;  /* 0x0001740f01007387 */ /* 0x0003e60000100600 */
[----:B------:R-:W-:Y:S02]  /*51f0*/  IMAD R14, R14, 0x60, R9 ;  /* 0x000000600e0e7824 */ /* 0x000fe400078e0209 */
[----:B------:R-:W-:-:S02]  /*5200*/  HFMA2 R9, -RZ, RZ, 0, 0 ;  /* 0x00000000ff097431 */ /* 0x000fc400000001ff */
[----:B------:R-:W-:-:S04]  /*5210*/  IMAD.WIDE R10, R14, 0x4, R10 ;  /* 0x000000040e0a7825 */ /* 0x000fc800078e020a */
[----:B-1----:R-:W-:Y:S01]  /*5220*/  @P0 IMAD.WIDE R14, R14, 0x4, R16 ;  /* 0x000000040e0e0825 */ /* 0x002fe200078e0210 */
[----:B------:R-:W-:-:S03]  /*5230*/  @!P5 PRMT R59, R61, 0x7632, R59 ;  /* 0x000076323d3bd816 */ /* 0x000fc6000000003b */
[----:B------:R-:W-:Y:S01]  /*5240*/  HFMA2 R25, -RZ, RZ, 0, 0 ;  /* 0x00000000ff197431 */ /* 0x000fe200000001ff */
[----:B------:R-:W-:Y:S01]  /*5250*/  @!P5 PRMT R58, R26, 0x7610, R58 ;  /* 0x000076101a3ad816 */ /* 0x000fe2000000003a */
[----:B------:R0:W-:Y:S04]  /*5260*/  STL [R1+0xd0], R36 ;  /* 0x0000d02401007387 */ /* 0x0001e80000100800 */
[----:B------:R1:W5:Y:S01]  /*5270*/  @P0 LDG.E.64 R8, desc[UR10][R14.64] ;  /* 0x0000000a0e080981 */ /* 0x000362000c1e1b00 */
[----:B------:R-:W-:-:S03]  /*5280*/  PRMT R53, RZ, 0x7610, R53 ;  /* 0x00007610ff357816 */ /* 0x000fc60000000035 */
[----:B--2---:R2:W3:Y:S04]  /*5290*/  @!P3 LDG.E R25, desc[UR10][R56.64] ;  /* 0x0000000a3819b981 */ /* 0x0044e8000c1e1900 */
[----:B------:R-:W-:Y:S01]  /*52a0*/  STL [R1+0xd4], R42 ;  /* 0x0000d42a01007387 */ /* 0x000fe20000100800 */
[----:B-1----:R-:W-:Y:S02]  /*52b0*/  MOV R14, UR6 ;  /* 0x00000006000e7c02 */ /* 0x002fe40008000f00 */
[----:B------:R-:W-:Y:S01]  /*52c0*/  MOV R15, UR7 ;  /* 0x00000007000f7c02 */ /* 0x000fe20008000f00 */
[----:B------:R-:W-:Y:S04]  /*52d0*/  STL [R1+0x58], R43 ;  /* 0x0000582b01007387 */ /* 0x000fe80000100800 */
[----:B------:R1:W-:Y:S04]  /*52e0*/  STL [R1+0xd8], R44 ;  /* 0x0000d82c01007387 */ /* 0x0003e80000100800 */
[----:B------:R-:W3:Y:S01]  /*52f0*/  LDG.E.64 R14, desc[UR10][R14.64] ;  /* 0x0000000a0e0e7981 */ /* 0x000ee2000c1e1b00 */
[----:B------:R-:W-:-:S02]  /*5300*/  LOP3.LUT P5, RZ, R3, 0x10000000, RZ, 0xc0, !PT ;  /* 0x1000000003ff7812 */ /* 0x000fc400078ac0ff */
[----:B--2---:R-:W-:Y:S01]  /*5310*/  PRMT R57, RZ, 0x7610, R57 ;  /* 0x00007610ff397816 */ /* 0x004fe20000000039 */
[----:B------:R-:W-:Y:S01]  /*5320*/  STL [R1+0x5c], R45 ;  /* 0x00005c2d01007387 */ /* 0x000fe20000100800 */
[----:B------:R-:W-:Y:S02]  /*5330*/  PRMT R56, RZ, 0x7610, R56 ;  /* 0x00007610ff387816 */ /* 0x000fe40000000038 */
[----:B0-----:R-:W-:Y:S01]  /*5340*/  PRMT R36, RZ, 0x7610, R36 ;  /* 0x00007610ff247816 */ /* 0x001fe20000000024 */
[----:B------:R-:W-:Y:S01]  /*5350*/  STL.S16 [R1+0x15a], R37 ;  /* 0x00015a2501007387 */ /* 0x000fe20000100600 */
[----:B-1----:R-:W-:Y:S02]  /*5360*/  PRMT R44, RZ, 0x7610, R44 ;  /* 0x00007610ff2c7816 */ /* 0x002fe4000000002c */
[----:B------:R-:W-:Y:S01]  /*5370*/  PRMT R43, RZ, 0x7610, R43 ;  /* 0x00007610ff2b7816 */ /* 0x000fe2000000002b */
[----:B------:R-:W-:Y:S02]  /*5380*/  STL [R1+0x70], R34 ;  /* 0x0000702201007387 */ /* 0x000fe40000100800 */
[----:B------:R-:W-:-:S02]  /*5390*/  @!P5 PRMT R57, R27, 0x7610, R57 ;  /* 0x000076101b39d816 */ /* 0x000fc40000000039 */
[----:B------:R-:W-:Y:S01]  /*53a0*/  @!P5 PRMT R56, R27, 0x7632, R56 ;  /* 0x000076321b38d816 */ /* 0x000fe20000000038 */
[----:B------:R-:W-:Y:S01]  /*53b0*/  STL.S16 [R1+0x15e], R59 ;  /* 0x00015e3b01007387 */ /* 0x000fe20000100600 */
[C---:B------:R-:W-:Y:S02]  /*53c0*/  @!P5 PRMT R53, R62.reuse, 0x7610, R53 ;  /* 0x000076103e35d816 */ /* 0x040fe40000000035 */
[----:B------:R-:W-:Y:S01]  /*53d0*/  @!P5 PRMT R36, R62, 0x7632, R36 ;  /* 0x000076323e24d816 */ /* 0x000fe20000000024 */
[----:B------:R-:W-:Y:S01]  /*53e0*/  STL.S16 [R1+0x160], R58 ;  /* 0x0001603a01007387 */ /* 0x000fe20000100600 */
[----:B------:R-:W-:Y:S02]  /*53f0*/  LOP3.LUT P5, RZ, R3, 0x8000000, RZ, 0xc0, !PT ;  /* 0x0800000003ff7812 */ /* 0x000fe400078ac0ff */
[----:B------:R-:W-:Y:S01]  /*5400*/  PRMT R42, RZ, 0x7610, R42 ;  /* 0x00007610ff2a7816 */ /* 0x000fe2000000002a */
[----:B------:R0:W-:Y:S01]  /*5410*/  STL.S16 [R1+0x16a], R36 ;  /* 0x00016a2401007387 */ /* 0x0001e20000100600 */
[----:B------:R-:W-:-:S02]  /*5420*/  @!P6 PRMT R44, R34, 0x7610, R44 ;  /* 0x00007610222ce816 */ /* 0x000fc4000000002c */
[----:B------:R-:W-:Y:S01]  /*5430*/  @!P6 PRMT R43, R34, 0x7632, R43 ;  /* 0x00007632222be816 */ /* 0x000fe2000000002b */
[----:B------:R-:W-:Y:S01]  /*5440*/  STL.S16 [R1+0x15c], R57 ;  /* 0x00015c3901007387 */ /* 0x000fe20000100600 */
[----:B------:R-:W-:Y:S02]  /*5450*/  @!P6 PRMT R42, R35, 0x7610, R42 ;  /* 0x00007610232ae816 */ /* 0x000fe4000000002a */
[----:B------:R-:W-:Y:S01]  /*5460*/  LOP3.LUT P6, RZ, R3, 0x4000000, RZ, 0xc0, !PT ;  /* 0x0400000003ff7812 */ /* 0x000fe200078cc0ff */
[----:B------:R-:W-:Y:S01]  /*5470*/  STL.S16 [R1+0x164], R56 ;  /* 0x0001643801007387 */ /* 0x000fe20000100600 */
[----:B0-----:R-:W-:Y:S01]  /*5480*/  MOV R36, RZ ;  /* 0x000000ff00247202 */ /* 0x001fe20000000f00 */
[----:B------:R-:W-:Y:S02]  /*5490*/  HFMA2 R3, -RZ, RZ, 0, 0 ;  /* 0x00000000ff037431 */ /* 0x000fe400000001ff */
[----:B------:R-:W-:Y:S04]  /*54a0*/  STL.S16 [R1+0x166], R53 ;  /* 0x0001663501007387 */ /* 0x000fe80000100600 */
[----:B------:R0:W2:Y:S04]  /*54b0*/  @!P5 LDG.E R36, desc[UR10][R20.64] ;  /* 0x0000000a1424d981 */ /* 0x0000a8000c1e1900 */
[----:B------:R1:W2:Y:S04]  /*54c0*/  @!P5 LDG.E R3, desc[UR10][R22.64] ;  /* 0x0000000a1603d981 */ /* 0x0002a8000c1e1900 */
[----:B------:R-:W-:Y:S01]  /*54d0*/  STL.S16 [R1+0x168], R44 ;  /* 0x0001682c01007387 */ /* 0x000fe20000100600 */
[----:B0-----:R-:W-:-:S03]  /*54e0*/  CS2R R20, SRZ ;  /* 0x0000000000147805 */ /* 0x001fc6000001ff00 */
[----:B------:R-:W-:Y:S04]  /*54f0*/  STL.S16 [R1+0x16c], R43 ;  /* 0x00016c2b01007387 */ /* 0x000fe80000100600 */
[----:B------:R0:W2:Y:S04]  /*5500*/  @!P6 LDG.E R20, desc[UR10][R28.64] ;  /* 0x0000000a1c14e981 */ /* 0x0000a8000c1e1900 */
[----:B------:R-:W2:Y:S04]  /*5510*/  @!P6 LDG.E R21, desc[UR10][R32.64] ;  /* 0x0000000a2015e981 */ /* 0x000ea8000c1e1900 */
[----:B------:R1:W-:Y:S04]  /*5520*/  STL.S16 [R1+0x16e], R42 ;  /* 0x00016e2a01007387 */ /* 0x0003e80000100600 */
[----:B------:R0:W-:Y:S04]  /*5530*/  STL [R1+0xf0], R35 ;  /* 0x0000f02301007387 */ /* 0x0001e80000100800 */
[----:B------:R0:W-:Y:S04]  /*5540*/  STL [R1+0x74], R38 ;  /* 0x0000742601007387 */ /* 0x0001e80000100800 */
[----:B------:R0:W5:Y:S04]  /*5550*/  LDL.S16 R32, [R1+0x136] ;  /* 0x0001360001207983 */ /* 0x0001680000100600 */
[----:B------:R0:W5:Y:S04]  /*5560*/  LDL.S16 R33, [R1+0x134] ;  /* 0x0001340001217983 */ /* 0x0001680000100600 */
[----:B------:R0:W5:Y:S04]  /*5570*/  LDL.S16 R29, [R1+0x148] ;  /* 0x00014800011d7983 */ /* 0x0001680000100600 */
[----:B-1----:R1:W5:Y:S04]  /*5580*/  LDL.S16 R42, [R1+0x14a] ;  /* 0x00014a00012a7983 */ /* 0x0023680000100600 */
[----:B------:R1:W5:Y:S04]  /*5590*/  LDL.S16 R37, [R1+0x110] ;  /* 0x0001100001257983 */ /* 0x0003680000100600 */
        /* <DEDUP_REMOVED lines=8> */
[----:B------:R-:W5:Y:S04]  /*5620*/  LDG.E.64 R10, desc[UR10][R10.64] ;  /* 0x0000000a0a0a7981 */ /* 0x000f68000c1e1b00 */
[----:B------:R1:W5:Y:S04]  /*5630*/  LDL.S16 R34, [R1+0x132] ;  /* 0x0001320001227983 */ /* 0x0003680000100600 */
[----:B0-----:R1:W5:Y:S04]  /*5640*/  LDL.S16 R35, [R1+0x116] ;  /* 0x0001160001237983 */ /* 0x0013680000100600 */
[----:B------:R1:W5:Y:S01]  /*5650*/  LDL.S16 R38, [R1+0x130] ;  /* 0x0001300001267983 */ /* 0x0003620000100600 */
[----:B------:R-:W-:-:S03]  /*5660*/  PRMT R16, RZ, 0x7610, R16 ;  /* 0x00007610ff107816 */ /* 0x000fc60000000010 */
[----:B------:R0:W-:Y:S01]  /*5670*/  STL [R1+0xf4], R2 ;  /* 0x0000f40201007387 */ /* 0x0001e20000100800 */
[----:B------:R-:W-:-:S03]  /*5680*/  @!P1 PRMT R16, R12, 0x7632, R16 ;  /* 0x000076320c109816 */ /* 0x000fc60000000010 */
[----:B------:R-:W-:Y:S01]  /*5690*/  STL [R1+0x78], R12 ;  /* 0x0000780c01007387 */ /* 0x000fe20000100800 */
[----:B0-----:R-:W-:-:S03]  /*56a0*/  PRMT R2, RZ, 0x7610, R2 ;  /* 0x00007610ff027816 */ /* 0x001fc60000000002 */
[----:B------:R0:W-:Y:S01]  /*56b0*/  STL [R1+0xe8], R26 ;  /* 0x0000e81a01007387 */ /* 0x0001e20000100800 */
[----:B------:R-:W-:-:S03]  /*56c0*/  PRMT R23, RZ, 0x7610, R23 ;  /* 0x00007610ff177816 */ /* 0x000fc60000000017 */
[----:B------:R-:W-:Y:S01]  /*56d0*/  STL [R1+0x7c], R18 ;  /* 0x00007c1201007387 */ /* 0x000fe20000100800 */
[C---:B------:R-:W-:Y:S02]  /*56e0*/  @!P2 PRMT R23, R19.reuse, 0x7632, R23 ;  /* 0x000076321317a816 */ /* 0x040fe40000000017 */
[----:B0-----:R-:W-:Y:S01]  /*56f0*/  PRMT R26, RZ, 0x7610, R26 ;  /* 0x00007610ff1a7816 */ /* 0x001fe2000000001a */
[----:B------:R0:W-:Y:S03]  /*5700*/  STL [R1+0xfc], R19 ;  /* 0x0000fc1301007387 */ /* 0x0001e60000100800 */
[----:B------:R-:W-:Y:S01]  /*5710*/  @!P2 PRMT R26, R19, 0x7610, R26 ;  /* 0x00007610131aa816 */ /* 0x000fe2000000001a */
[----:B------:R1:W-:Y:S01]  /*5720*/  STL [R1+0xe4], R60 ;  /* 0x0000e43c01007387 */ /* 0x0003e20000100800 */
[----:B------:R-:W-:Y:S02]  /*5730*/  PRMT R28, RZ, 0x7610, R28 ;  /* 0x00007610ff1c7816 */ /* 0x000fe4000000001c */
[----:B0-----:R-:W-:Y:S01]  /*5740*/  PRMT R19, RZ, 0x7610, R19 ;  /* 0x00007610ff137816 */ /* 0x001fe20000000013 */
[----:B------:R0:W-:Y:S01]  /*5750*/  STL [R1+0x68], R61 ;  /* 0x0000683d01007387 */ /* 0x0001e20000100800 */
[----:B------:R-:W-:-:S02]  /*5760*/  PRMT R22, RZ, 0x7610, R22 ;  /* 0x00007610ff167816 */ /* 0x000fc40000000016 */
[----:B----4-:R-:W-:Y:S01]  /*5770*/  @!P4 PRMT R19, R30, 0x7632, R19 ;  /* 0x000076321e13c816 */ /* 0x010fe20000000013 */
[----:B------:R4:W-:Y:S01]  /*5780*/  STL [R1+0xec], R62 ;  /* 0x0000ec3e01007387 */ /* 0x0009e20000100800 */
[----:B-1----:R-:W-:-:S03]  /*5790*/  PRMT R60, RZ, 0x7610, R60 ;  /* 0x00007610ff3c7816 */ /* 0x002fc6000000003c */
[----:B------:R-:W-:Y:S01]  /*57a0*/  STL [R1+0x84], R30 ;  /* 0x0000841e01007387 */ /* 0x000fe20000100800 */
[----:B0-----:R-:W-:Y:S02]  /*57b0*/  PRMT R61, RZ, 0x7610, R61 ;  /* 0x00007610ff3d7816 */ /* 0x001fe4000000003d */
[----:B----4-:R-:W-:Y:S02]  /*57c0*/  PRMT R62, RZ, 0x7610, R62 ;  /* 0x00007610ff3e7816 */ /* 0x010fe4000000003e */
[----:B------:R-:W-:Y:S01]  /*57d0*/  @!P1 PRMT R28, R13, 0x7632, R28 ;  /* 0x000076320d1c9816 */ /* 0x000fe2000000001c */
[----:B------:R-:W-:Y:S04]  /*57e0*/  STL [R1+0x6c], R27 ;  /* 0x00006c1b01007387 */ /* 0x000fe80000100800 */
[----:B------:R-:W-:Y:S04]  /*57f0*/  STL.S16 [R1+0x17a], R28 ;  /* 0x00017a1c01007387 */ /* 0x000fe80000100600 */
[----:B------:R-:W-:Y:S04]  /*5800*/  STL.S16 [R1+0x176], R26 ;  /* 0x0001761a01007387 */ /* 0x000fe80000100600 */
[----:B---3--:R-:W-:Y:S04]  /*5810*/  STL [R1+0x104], R31 ;  /* 0x0001041f01007387 */ /* 0x008fe80000100800 */
[----:B------:R-:W-:Y:S01]  /*5820*/  STL.S16 [R1+0x17c], R23 ;  /* 0x00017c1701007387 */ /* 0x000fe20000100600 */
[----:B------:R-:W-:-:S13]  /*5830*/  R2UR UR28, R14 ;  /* 0x000000000e1c72ca */ /* 0x000fda00000e0000 */
[----:B------:R-:W-:-:S05]  /*5840*/  MOV R14, UR28 ;  /* 0x0000001c000e7c02 */ /* 0x000fca0008000f00 */
[----:B------:R-:W-:-:S05]  /*5850*/  FFMA.FTZ R14, -R14, UR28, R15 ;  /* 0x0000001c0e0e7c23 */ /* 0x000fca000801010f */
[----:B------:R-:W-:-:S13]  /*5860*/  FSETP.GTU.FTZ.AND P0, PT, R14, RZ, PT ;  /* 0x000000ff0e00720b */ /* 0x000fda0003f1c000 */
[----:B------:R-:W-:-:S05]  /*5870*/  VOTEU.ANY UP0, P0 ;  /* 0x0000000000ff7886 */ /* 0x000fca0000000100 */
[----:B------:R-:W0:Y:S01]  /*5880*/  @UP0 LDCU UR5, c[0x0][0x3c0] ;  /* 0x00007800ff0507ac */ /* 0x000e220008000800 */
[----:B------:R-:W-:Y:S02]  /*5890*/  PLOP3.LUT P0, PT, PT, PT, UP0, 0x80, 0x8 ;  /* 0x000000000008781c */ /* 0x000fe40003f0f008 */
[----:B------:R-:W-:Y:S02]  /*58a0*/  PRMT R15, RZ, 0x5410, RZ ;  /* 0x00005410ff0f7816 */ /* 0x000fe400000000ff */
[----:B------:R-:W-:Y:S02]  /*58b0*/  @!P3 PRMT R2, R25, 0x7632, R2 ;  /* 0x000076321902b816 */ /* 0x000fe40000000002 */
[----:B------:R-:W-:Y:S02]  /*58c0*/  @!P1 PRMT R15, R12, 0x7610, R15 ;  /* 0x000076100c0f9816 */ /* 0x000fe4000000000f */
[----:B------:R-:W-:Y:S01]  /*58d0*/  PRMT R12, RZ, 0x5410, RZ ;  /* 0x00005410ff0c7816 */ /* 0x000fe200000000ff */
[----:B------:R0:W-:Y:S03]  /*58e0*/  STL.S16 [R1+0x182], R2 ;  /* 0x0001820201007387 */ /* 0x0001e60000100600 */
[----:B------:R-:W-:Y:S01]  /*58f0*/  @!P2 PRMT R12, R18, 0x7610, R12 ;  /* 0x00007610120ca816 */ /* 0x000fe2000000000c */
[----:B0-----:R-:W-:Y:S01]  /*5900*/  @P0 FADD.FTZ R2, R14, UR5 ;  /* 0x000000050e020e21 */ /* 0x001fe20008010000 */
[----:B------:R-:W-:-:S02]  /*5910*/  PRMT R14, RZ, 0x5410, RZ ;  /* 0x00005410ff0e7816 */ /* 0x000fc400000000ff */
[--C-:B------:R-:W-:Y:S02]  /*5920*/  @!P2 PRMT R12, R12, 0x7610, R18.reuse ;  /* 0x000076100c0ca816 */ /* 0x100fe40000000012 */
[----:B------:R-:W-:Y:S02]  /*5930*/  PRMT R18, RZ, 0x7610, R18 ;  /* 0x00007610ff127816 */ /* 0x000fe40000000012 */
[----:B------:R-:W-:Y:S02]  /*5940*/  @!P4 PRMT R14, R14, 0x5410, R30 ;  /* 0x000054100e0ec816 */ /* 0x000fe4000000001e */
[C---:B------:R-:W-:Y:S02]  /*5950*/  @!P4 PRMT R18, R31.reuse, 0x7610, R18 ;  /* 0x000076101f12c816 */ /* 0x040fe40000000012 */
[----:B------:R-:W-:Y:S01]  /*5960*/  @!P4 PRMT R14, R31, 0x7632, R14 ;  /* 0x000076321f0ec816 */ /* 0x000fe2000000000e */
[----:B------:R-:W0:Y:S01]  /*5970*/  @P0 MUFU.RSQ R2, R2 ;  /* 0x0000000200020308 */ /* 0x000e220000001400 */
[----:B------:R-:W-:-:S02]  /*5980*/  PRMT R31, RZ, 0x7610, R31 ;  /* 0x00007610ff1f7816 */ /* 0x000fc4000000001f */
[----:B------:R-:W-:Y:S02]  /*5990*/  PRMT R30, RZ, 0x7610, R30 ;  /* 0x00007610ff1e7816 */ /* 0x000fe4000000001e */
[----:B------:R-:W-:Y:S02]  /*59a0*/  @!P3 PRMT R22, R25, 0x7610, R22 ;  /* 0x000076101916b816 */ /* 0x000fe40000000016 */
[C---:B--2---:R-:W-:Y:S02]  /*59b0*/  @!P5 PRMT R31, R3.reuse, 0x7610, R31 ;  /* 0x00007610031fd816 */ /* 0x044fe4000000001f */
[----:B------:R-:W-:Y:S02]  /*59c0*/  @!P5 PRMT R30, R3, 0x7632, R30 ;  /* 0x00007632031ed816 */ /* 0x000fe4000000001e */
[----:B------:R-:W-:Y:S02]  /*59d0*/  @!P6 PRMT R61, R20, 0x7632, R61 ;  /* 0x00007632143de816 */ /* 0x000fe4000000003d */
[----:B------:R-:W-:-:S02]  /*59e0*/  @!P6 PRMT R62, R21, 0x7610, R62 ;  /* 0x00007610153ee816 */ /* 0x000fc4000000003e */
[----:B------:R-:W-:Y:S01]  /*59f0*/  @!P6 PRMT R60, R21, 0x7632, R60 ;  /* 0x00007632153ce816 */ /* 0x000fe2000000003c */
[----:B------:R-:W-:Y:S04]  /*5a00*/  STL [R1+0x80], R24 ;  /* 0x0000801801007387 */ /* 0x000fe80000100800 */
[----:B------:R-:W-:Y:S04]  /*5a10*/  STL [R1+0x100], R25 ;  /* 0x0001001901007387 */ /* 0x000fe80000100800 */
[----:B------:R-:W-:Y:S04]  /*5a20*/  STL.S16 [R1+0x17e], R22 ;  /* 0x00017e1601007387 */ /* 0x000fe80000100600 */
[----:B------:R-:W-:Y:S04]  /*5a30*/  STL.S16 [R1+0x184], R19 ;  /* 0x0001841301007387 */ /* 0x000fe80000100600 */
[----:B------:R-:W-:Y:S04]  /*5a40*/  STL.S16 [R1+0x180], R18 ;  /* 0x0001801201007387 */ /* 0x000fe80000100600 */
[----:B------:R-:W-:Y:S04]  /*5a50*/  STL [R1+0x88], R36 ;  /* 0x0000882401007387 */ /* 0x000fe80000100800 */
[----:B------:R-:W-:Y:S04]  /*5a60*/  STL [R1+0x108], R3 ;  /* 0x0001080301007387 */ /* 0x000fe80000100800 */
[----:B------:R-:W-:Y:S04]  /*5a70*/  STL [R1+0x8c], R20 ;  /* 0x00008c1401007387 */ /* 0x000fe80000100800 */
[----:B------:R-:W-:Y:S04]  /*5a80*/  STL [R1+0x10c], R21 ;  /* 0x00010c1501007387 */ /* 0x000fe80000100800 */
[----:B------:R-:W-:Y:S04]  /*5a90*/  STL.S16 [R1+0x186], R31 ;  /* 0x0001861f01007387 */ /* 0x000fe80000100600 */
[----:B------:R-:W-:Y:S04]  /*5aa0*/  STL.S16 [R1+0x18a], R30 ;  /* 0x00018a1e01007387 */ /* 0x000fe80000100600 */
[----:B------:R-:W-:Y:S04]  /*5ab0*/  STL.S16 [R1+0x128], R61 ;  /* 0x0001283d01007387 */ /* 0x000fe80000100600 */
[----:B------:R-:W-:Y:S04]  /*5ac0*/  STL.S16 [R1+0x188], R62 ;  /* 0x0001883e01007387 */ /* 0x000fe80000100600 */
[----:B------:R-:W-:Y:S01]  /*5ad0*/  STL.S16 [R1+0x18c], R60 ;  /* 0x00018c3c01007387 */ /* 0x000fe20000100600 */
[----:B------:R-:W-:Y:S01]  /*5ae0*/  PRMT R17, RZ, 0x7610, R17 ;  /* 0x00007610ff117816 */ /* 0x000fe20000000011 */
[----:B------:R-:W-:Y:S01]  /*5af0*/  UISETP.NE.AND UP1, UPT, UR9, URZ, UPT ;  /* 0x000000ff0900728c */ /* 0x000fe2000bf25270 */
[----:B0-----:R-:W-:Y:S01]  /*5b00*/  @P0 R2UR UR5, R2 ;  /* 0x00000000020502ca */ /* 0x001fe200000e0000 */
[----:B------:R0:W-:Y:S01]  /*5b10*/  STL [R1+0xf8], R13 ;  /* 0x0000f80d01007387 */ /* 0x0001e20000100800 */
[----:B------:R-:W-:-:S02]  /*5b20*/  @!P1 PRMT R15, R15, 0x5410, R13 ;  /* 0x000054100f0f9816 */ /* 0x000fc4000000000d */
[----:B------:R-:W-:Y:S02]  /*5b30*/  @!P5 PRMT R17, R36, 0x7610, R17 ;  /* 0x000076102411d816 */ /* 0x000fe40000000011 */
[----:B------:R-:W-:Y:S02]  /*5b40*/  PRMT R16, R16, 0x5410, RZ ;  /* 0x0000541010107816 */ /* 0x000fe400000000ff */
[----:B0-----:R-:W-:Y:S02]  /*5b50*/  PRMT R13, RZ, 0x5410, RZ ;  /* 0x00005410ff0d7816 */ /* 0x001fe400000000ff */
[----:B------:R-:W-:Y:S02]  /*5b60*/  PRMT R17, R17, 0x5410, RZ ;  /* 0x0000541011117816 */ /* 0x000fe400000000ff */
[----:B------:R-:W-:Y:S02]  /*5b70*/  @!P3 PRMT R13, R24, 0x7610, R13 ;  /* 0x00007610180db816 */ /* 0x000fe4000000000d */
[----:B------:R-:W-:-:S02]  /*5b80*/  @!P5 PRMT R16, R16, 0x7610, R36 ;  /* 0x000076101010d816 */ /* 0x000fc40000000024 */
[----:B------:R-:W-:Y:S02]  /*5b90*/  @!P3 PRMT R13, R13, 0x7610, R24 ;  /* 0x000076100d0db816 */ /* 0x000fe40000000018 */
[----:B------:R-:W-:Y:S01]  /*5ba0*/  @!P6 PRMT R17, R17, 0x5410, R20 ;  /* 0x000054101111e816 */ /* 0x000fe20000000014 */
[----:B------:R-:W-:Y:S01]  /*5bb0*/  UMOV UR16, 0x3f800000 ;  /* 0x3f80000000107882 */ /* 0x000fe20000000000 */
[----:B------:R-:W-:Y:S01]  /*5bc0*/  @UP0 UMOV UR16, UR5 ;  /* 0x0000000500100c82 */ /* 0x000fe20008000000 */
[----:B------:R-:W-:Y:S05]  /*5bd0*/  BRA.U UP1, `(.L_x_794) ;  /* 0x0000002501ac7547 */ /* 0x000fea000b800000 */
[----:B------:R-:W2:Y:S01]  /*5be0*/  LDL.LU.S16 R28, [R1+0x112] ;  /* 0x00011200011c7983 */ /* 0x000ea20000300600 */
[--C-:B------:R-:W-:Y:S02]  /*5bf0*/  HADD2.F32 R3, -RZ, R67.reuse.H1_H1 ;  /* 0x30000043ff037230 */ /* 0x100fe40000004100 */
[--C-:B------:R-:W-:Y:S01]  /*5c00*/  HADD2.F32 R2, -RZ, R66.reuse.H1_H1 ;  /* 0x30000042ff027230 */ /* 0x100fe20000004100 */
[----:B------:R-:W3:Y:S01]  /*5c10*/  LDL.S16 R26, [R1+0x11e] ;  /* 0x00011e00011a7983 */ /* 0x000ee20000100600 */
[----:B------:R-:W-:Y:S02]  /*5c20*/  HADD2.F32 R67, -RZ, R67.H0_H0 ;  /* 0x20000043ff437230 */ /* 0x000fe40000004100 */
[----:B------:R-:W-:Y:S01]  /*5c30*/  FADD.FTZ R3, R3, -UR28 ;  /* 0x8000001c03037e21 */ /* 0x000fe20008010000 */
[----:B------:R-:W-:Y:S02]  /*5c40*/  HADD2.F32 R66, -RZ, R66.H0_H0 ;  /* 0x20000042ff427230 */ /* 0x000fe40000004100 */
[----:B-----5:R-:W-:Y:S01]  /*5c50*/  FMUL.FTZ R21, R10, R2 ;  /* 0x000000020a157220 */ /* 0x020fe20000410000 */
[----:B------:R-:W-:-:S02]  /*5c60*/  HADD2.F32 R22, -RZ, R64.H1_H1 ;  /* 0x30000040ff167230 */ /* 0x000fc40000004100 */
[----:B------:R-:W-:Y:S01]  /*5c70*/  FADD.FTZ R18, R67, -UR28 ;  /* 0x8000001c43127e21 */ /* 0x000fe20008010000 */
[----:B------:R-:W-:Y:S01]  /*5c80*/  FMUL.FTZ R3, R3, UR16 ;  /* 0x0000001003037c20 */ /* 0x000fe20008410000 */
[----:B------:R-:W-:Y:S01]  /*5c90*/  FADD.FTZ R20, RZ, R21 ;  /* 0x00000015ff147221 */ /* 0x000fe20000010000 */
[----:B------:R-:W-:Y:S01]  /*5ca0*/  FMUL.FTZ R19, R11, R66 ;  /* 0x000000420b137220 */ /* 0x000fe20000410000 */
[----:B------:R-:W-:Y:S01]  /*5cb0*/  FMUL.FTZ R18, R18, UR16 ;  /* 0x0000001012127c20 */ /* 0x000fe20008410000 */
[----:B------:R-:W-:Y:S01]  /*5cc0*/  FFMA.FTZ R21, R3, R21, RZ ;  /* 0x0000001503157223 */ /* 0x000fe200000100ff */
[----:B------:R-:W-:Y:S01]  /*5cd0*/  FFMA.FTZ R3, R2, R3, RZ ;  /* 0x0000000302037223 */ /* 0x000fe200000100ff */
[----:B------:R-:W-:Y:S01]  /*5ce0*/  FADD.FTZ R20, R19, R20 ;  /* 0x0000001413147221 */ /* 0x000fe20000010000 */
[----:B------:R-:W-:Y:S01]  /*5cf0*/  FADD.FTZ R2, RZ, R2 ;  /* 0x00000002ff027221 */ /* 0x000fe20000010000 */
[----:B------:R-:W-:Y:S01]  /*5d00*/  FFMA.FTZ R21, R18, R19, R21 ;  /* 0x0000001312157223 */ /* 0x000fe20000010015 */
[----:B------:R-:W-:-:S02]  /*5d10*/  HADD2.F32 R19, -RZ, R65.H1_H1 ;  /* 0x30000041ff137230 */ /* 0x000fc40000004100 */
[----:B------:R-:W-:Y:S01]  /*5d20*/  FFMA.FTZ R18, R66, R18, RZ ;  /* 0x0000001242127223 */ /* 0x000fe200000100ff */
[----:B------:R-:W-:Y:S01]  /*5d30*/  FADD.FTZ R2, R22, R2 ;  /* 0x0000000216027221 */ /* 0x000fe20000010000 */
[----:B------:R-:W-:Y:S02]  /*5d40*/  HADD2.F32 R64, -RZ, R64.H0_H0 ;  /* 0x20000040ff407230 */ /* 0x000fe40000004100 */
[----:B------:R-:W-:Y:S01]  /*5d50*/  FADD.FTZ R66, RZ, R66 ;  /* 0x00000042ff427221 */ /* 0x000fe20000010000 */
[----:B------:R-:W-:Y:S01]  /*5d60*/  FADD.FTZ R19, R19, -UR28 ;  /* 0x8000001c13137e21 */ /* 0x000fe20008010000 */
[----:B------:R-:W-:Y:S01]  /*5d70*/  HADD2.F32 R23, -RZ, R33.H0_H0 ;  /* 0x20000021ff177230 */ /* 0x000fe20000004100 */
[----:B------:R-:W4:Y:S01]  /*5d80*/  LDL.LU.S16 R67, [R1+0x122] ;  /* 0x0001220001437983 */ /* 0x000f220000300600 */
[----:B------:R-:W-:Y:S01]  /*5d90*/  FADD.FTZ R66, R64, R66 ;  /* 0x0000004240427221 */ /* 0x000fe20000010000 */
[----:B------:R-:W-:Y:S02]  /*5da0*/  FMUL.FTZ R19, R19, UR16 ;  /* 0x0000001013137c20 */ /* 0x000fe40008410000 */
[----:B------:R-:W4:Y:S01]  /*5db0*/  LDL.S16 R36, [R1+0x124] ;  /* 0x0001240001247983 */ /* 0x000f220000100600 */
[----:B------:R-:W-:Y:S01]  /*5dc0*/  FADD.FTZ R66, R66, R23 ;  /* 0x0000001742427221 */ /* 0x000fe20000010000 */
[----:B------:R-:W-:Y:S01]  /*5dd0*/  FFMA.FTZ R3, R22, R19, R3 ;  /* 0x0000001316037223 */ /* 0x000fe20000010003 */
[----:B------:R-:W-:Y:S01]  /*5de0*/  FMUL.FTZ R22, R10, R22 ;  /* 0x000000160a167220 */ /* 0x000fe20000410000 */
[----:B------:R-:W4:Y:S03]  /*5df0*/  LDL.LU.S16 R27, [R1+0x138] ;  /* 0x00013800011b7983 */ /* 0x000f260000300600 */
[----:B------:R-:W-:Y:S01]  /*5e00*/  FFMA.FTZ R21, R19, R22, R21 ;  /* 0x0000001613157223 */ /* 0x000fe20000010015 */
[----:B------:R-:W-:-:S02]  /*5e10*/  HADD2.F32 R19, -RZ, R65.H0_H0 ;  /* 0x20000041ff137230 */ /* 0x000fc40000004100 */
[----:B------:R-:W-:Y:S01]  /*5e20*/  FADD.FTZ R20, R20, R22 ;  /* 0x0000001614147221 */ /* 0x000fe20000010000 */
[----:B------:R-:W-:Y:S01]  /*5e30*/  HADD2.F32 R22, -RZ, R34.H0_H0 ;  /* 0x20000022ff167230 */ /* 0x000fe20000004100 */
[----:B------:R-:W4:Y:S01]  /*5e40*/  LDL.LU.S16 R65, [R1+0x12a] ;  /* 0x00012a0001417983 */ /* 0x000f220000300600 */
[----:B------:R-:W-:-:S03]  /*5e50*/  FADD.FTZ R19, R19, -UR28 ;  /* 0x8000001c13137e21 */ /* 0x000fc60008010000 */
[----:B------:R-:W-:Y:S01]  /*5e60*/  FADD.FTZ R2, R2, R22 ;  /* 0x0000001602027221 */ /* 0x000fe20000010000 */
[----:B------:R-:W-:Y:S02]  /*5e70*/  HADD2.F32 R25, -RZ, R77.H1_H1 ;  /* 0x3000004dff197230 */ /* 0x000fe40000004100 */
[----:B------:R-:W-:Y:S01]  /*5e80*/  FMUL.FTZ R19, R19, UR16 ;  /* 0x0000001013137c20 */ /* 0x000fe20008410000 */
[----:B------:R-:W-:Y:S01]  /*5e90*/  HADD2.F32 R24, -RZ, R43.H0_H0 ;  /* 0x2000002bff187230 */ /* 0x000fe20000004100 */
[----:B------:R-:W4:Y:S02]  /*5ea0*/  LDL.LU.S16 R34, [R1+0x16c] ;  /* 0x00016c0001227983 */ /* 0x000f240000300600 */
[----:B------:R-:W-:Y:S01]  /*5eb0*/  FFMA.FTZ R18, R64, R19, R18 ;  /* 0x0000001340127223 */ /* 0x000fe20000010012 */
[----:B------:R-:W-:-:S04]  /*5ec0*/  FMUL.FTZ R64, R11, R64 ;  /* 0x000000400b407220 */ /* 0x000fc80000410000 */
[----:B------:R-:W-:Y:S01]  /*5ed0*/  FFMA.FTZ R21, R19, R64, R21 ;  /* 0x0000004013157223 */ /* 0x000fe20000010015 */
[----:B------:R-:W-:Y:S02]  /*5ee0*/  HADD2.F32 R19, -RZ, R38.H0_H0 ;  /* 0x20000026ff137230 */ /* 0x000fe40000004100 */
[----:B------:R-:W-:Y:S01]  /*5ef0*/  FADD.FTZ R20, R64, R20 ;  /* 0x0000001440147221 */ /* 0x000fe20000010000 */
[----:B------:R-:W-:Y:S01]  /*5f00*/  FADD.FTZ R25, R25, -UR28 ;  /* 0x8000001c19197e21 */ /* 0x000fe20008010000 */
[----:B------:R-:W-:Y:S01]  /*5f10*/  HADD2.F32 R77, -RZ, R77.H0_H0 ;  /* 0x2000004dff4d7230 */ /* 0x000fe20000004100 */
[----:B------:R-:W4:Y:S01]  /*5f20*/  LDL.LU.S16 R64, [R1+0x11c] ;  /* 0x00011c0001407983 */ /* 0x000f220000300600 */
[----:B------:R-:W-:Y:S01]  /*5f30*/  FADD.FTZ R19, R19, -UR28 ;  /* 0x8000001c13137e21 */ /* 0x000fe20008010000 */
[----:B------:R-:W-:Y:S02]  /*5f40*/  HADD2.F32 R55, -RZ, R55.H0_H0 ;  /* 0x20000037ff377230 */ /* 0x000fe40000004100 */
[----:B------:R-:W4:Y:S01]  /*5f50*/  LDL.LU.S16 R38, [R1+0x156] ;  /* 0x0001560001267983 */ /* 0x000f220000300600 */
[----:B------:R-:W-:-:S04]  /*5f60*/  FMUL.FTZ R19, R19, UR16 ;  /* 0x0000001013137c20 */ /* 0x000fc80008410000 */
[----:B------:R-:W-:Y:S01]  /*5f70*/  FFMA.FTZ R3, R22, R19, R3 ;  /* 0x0000001316037223 */ /* 0x000fe20000010003 */
[----:B------:R-:W-:-:S04]  /*5f80*/  FMUL.FTZ R22, R10, R22 ;  /* 0x000000160a167220 */ /* 0x000fc80000410000 */
[----:B------:R-:W-:Y:S01]  /*5f90*/  FFMA.FTZ R21, R19, R22, R21 ;  /* 0x0000001613157223 */ /* 0x000fe20000010015 */
[----:B------:R-:W-:Y:S02]  /*5fa0*/  HADD2.F32 R19, -RZ, R32.H0_H0 ;  /* 0x20000020ff137230 */ /* 0x000fe40000004100 */
[----:B------:R-:W-:Y:S01]  /*5fb0*/  FADD.FTZ R20, R20, R22 ;  /* 0x0000001614147221 */ /* 0x000fe20000010000 */
[--C-:B------:R-:W-:Y:S02]  /*5fc0*/  HADD2.F32 R22, -RZ, R63.reuse.H1_H1 ;  /* 0x3000003fff167230 */ /* 0x100fe40000004100 */
[----:B------:R-:W-:Y:S01]  /*5fd0*/  FMUL.FTZ R25, R25, UR16 ;  /* 0x0000001019197c20 */ /* 0x000fe20008410000 */
[----:B------:R-:W-:Y:S02]  /*5fe0*/  HADD2.F32 R63, -RZ, R63.H0_H0 ;  /* 0x2000003fff3f7230 */ /* 0x000fe40000004100 */
[----:B------:R-:W-:Y:S01]  /*5ff0*/  FADD.FTZ R19, R19, -UR28 ;  /* 0x8000001c13137e21 */ /* 0x000fe20008010000 */
[----:B------:R-:W-:Y:S01]  /*6000*/  FADD.FTZ R77, R77, -UR28 ;  /* 0x8000001c4d4d7e21 */ /* 0x000fe20008010000 */
[----:B------:R-:W-:Y:S01]  /*6010*/  FADD.FTZ R2, R2, R22 ;  /* 0x0000001602027221 */ /* 0x000fe20000010000 */
[----:B------:R-:W4:Y:S01]  /*6020*/  LDL.S16 R32, [R1+0x16e] ;  /* 0x00016e0001207983 */ /* 0x000f220000100600 */
[----:B------:R-:W-:Y:S01]  /*6030*/  FMUL.FTZ R19, R19, UR16 ;  /* 0x0000001013137c20 */ /* 0x000fe20008410000 */
[----:B------:R-:W-:-:S03]  /*6040*/  FADD.FTZ R66, R66, R63 ;  /* 0x0000003f42427221 */ /* 0x000fc60000010000 */
[----:B------:R-:W-:Y:S01]  /*6050*/  FFMA.FTZ R18, R23, R19, R18 ;  /* 0x0000001317127223 */ /* 0x000fe20000010012 */
[----:B------:R-:W-:-:S04]  /*6060*/  FMUL.FTZ R23, R11, R23 ;  /* 0x000000170b177220 */ /* 0x000fc80000410000 */
[----:B------:R-:W-:Y:S01]  /*6070*/  FFMA.FTZ R21, R19, R23, R21 ;  /* 0x0000001713157223 */ /* 0x000fe20000010015 */
[----:B------:R-:W-:Y:S02]  /*6080*/  HADD2.F32 R19, -RZ, R29.H0_H0 ;  /* 0x2000001dff137230 */ /* 0x000fe40000004100 */
[----:B------:R-:W-:-:S03]  /*6090*/  FADD.FTZ R20, R23, R20 ;  /* 0x0000001417147221 */ /* 0x000fc60000010000 */
[----:B------:R-:W-:-:S04]  /*60a0*/  FADD.FTZ R19, R19, -UR28 ;  /* 0x8000001c13137e21 */ /* 0x000fc80008010000 */
[----:B------:R-:W-:-:S04]  /*60b0*/  FMUL.FTZ R19, R19, UR16 ;  /* 0x0000001013137c20 */ /* 0x000fc80008410000 */
[----:B------:R-:W-:Y:S01]  /*60c0*/  FFMA.FTZ R3, R22, R19, R3 ;  /* 0x0000001316037223 */ /* 0x000fe20000010003 */
[----:B------:R-:W-:-:S04]  /*60d0*/  FMUL.FTZ R22, R10, R22 ;  /* 0x000000160a167220 */ /* 0x000fc80000410000 */
[----:B------:R-:W-:Y:S01]  /*60e0*/  FFMA.FTZ R21, R19, R22, R21 ;  /* 0x0000001613157223 */ /* 0x000fe20000010015 */
[----:B------:R-:W-:Y:S02]  /*60f0*/  HADD2.F32 R19, -RZ, R42.H0_H0 ;  /* 0x2000002aff137230 */ /* 0x000fe40000004100 */
[----:B------:R-:W-:Y:S01]  /*6100*/  FADD.FTZ R20, R20, R22 ;  /* 0x0000001614147221 */ /* 0x000fe20000010000 */
[--C-:B------:R-:W-:Y:S02]  /*6110*/  HADD2.F32 R22, -RZ, R46.reuse.H1_H1 ;  /* 0x3000002eff167230 */ /* 0x100fe40000004100 */
[----:B------:R-:W-:Y:S02]  /*6120*/  HADD2.F32 R46, -RZ, R46.H0_H0 ;  /* 0x2000002eff2e7230 */ /* 0x000fe40000004100 */
[----:B------:R-:W-:Y:S01]  /*6130*/  FADD.FTZ R19, R19, -UR28 ;  /* 0x8000001c13137e21 */ /* 0x000fe20008010000 */
[----:B------:R-:W-:-:S03]  /*6140*/  FADD.FTZ R2, R2, R22 ;  /* 0x0000001602027221 */ /* 0x000fc60000010000 */
[----:B------:R-:W-:Y:S01]  /*6150*/  FMUL.FTZ R19, R19, UR16 ;  /* 0x0000001013137c20 */ /* 0x000fe20008410000 */
[----:B------:R-:W-:-:S03]  /*6160*/  FADD.FTZ R66, R66, R46 ;  /* 0x0000002e42427221 */ /* 0x000fc60000010000 */
[----:B------:R-:W-:Y:S01]  /*6170*/  FFMA.FTZ R18, R63, R19, R18 ;  /* 0x000000133f127223 */ /* 0x000fe20000010012 */
[----:B------:R-:W-:-:S04]  /*6180*/  FMUL.FTZ R63, R11, R63 ;  /* 0x0000003f0b3f7220 */ /* 0x000fc80000410000 */
[----:B------:R-:W-:Y:S01]  /*6190*/  FFMA.FTZ R21, R19, R63, R21 ;  /* 0x0000003f13157223 */ /* 0x000fe20000010015 */
[--C-:B------:R-:W-:Y:S02]  /*61a0*/  HADD2.F32 R19, -RZ, R47.reuse.H1_H1 ;  /* 0x3000002fff137230 */ /* 0x100fe40000004100 */
[----:B------:R-:W-:Y:S01]  /*61b0*/  FADD.FTZ R20, R63, R20 ;  /* 0x000000143f147221 */ /* 0x000fe20000010000 */
[----:B------:R-:W-:Y:S02]  /*61c0*/  HADD2.F32 R47, -RZ, R47.H0_H0 ;  /* 0x2000002fff2f7230 */ /* 0x000fe40000004100 */
[----:B------:R-:W-:-:S03]  /*61d0*/  FADD.FTZ R19, R19, -UR28 ;  /* 0x8000001c13137e21 */ /* 0x000fc60008010000 */
        /* <DEDUP_REMOVED lines=8> */
[----:B------:R-:W-:Y:S02]  /*6260*/  HADD2.F32 R19, -RZ, R41.H1_H1 ;  /* 0x30000029ff137230 */ /* 0x000fe40000004100 */
[----:B------:R-:W-:Y:S01]  /*6270*/  FADD.FTZ R20, R20, R22 ;  /* 0x0000001614147221 */ /* 0x000fe20000010000 */
[----:B------:R-:W-:-:S02]  /*6280*/  HADD2.F32 R22, -RZ, R40.H1_H1 ;  /* 0x30000028ff167230 */ /* 0x000fc40000004100 */
[----:B------:R-:W-:Y:S01]  /*6290*/  FFMA.FTZ R21, R47, R46, R21 ;  /* 0x0000002e2f157223 */ /* 0x000fe20000010015 */
[----:B------:R-:W-:Y:S02]  /*62a0*/  HADD2.F32 R41, -RZ, R41.H0_H0 ;  /* 0x20000029ff297230 */ /* 0x000fe40000004100 */
[----:B------:R-:W-:Y:S01]  /*62b0*/  FADD.FTZ R19, R19, -UR28 ;  /* 0x8000001c13137e21 */ /* 0x000fe20008010000 */
[----:B------:R-:W-:Y:S01]  /*62c0*/  FADD.FTZ R20, R46, R20 ;  /* 0x000000142e147221 */ /* 0x000fe20000010000 */
[----:B------:R-:W-:Y:S01]  /*62d0*/  FADD.FTZ R2, R2, R22 ;  /* 0x0000001602027221 */ /* 0x000fe20000010000 */
[----:B------:R-:W-:Y:S02]  /*62e0*/  HADD2.F32 R40, -RZ, R40.H0_H0 ;  /* 0x20000028ff287230 */ /* 0x000fe40000004100 */
[----:B------:R-:W-:Y:S01]  /*62f0*/  FMUL.FTZ R19, R19, UR16 ;  /* 0x0000001013137c20 */ /* 0x000fe20008410000 */
[----:B------:R-:W-:-:S03]  /*6300*/  FADD.FTZ R41, R41, -UR28 ;  /* 0x8000001c29297e21 */ /* 0x000fc60008010000 */
[----:B------:R-:W-:Y:S01]  /*6310*/  FFMA.FTZ R3, R22, R19, R3 ;  /* 0x0000001316037223 */ /* 0x000fe20000010003 */
[----:B------:R-:W-:Y:S01]  /*6320*/  FMUL.FTZ R22, R10, R22 ;  /* 0x000000160a167220 */ /* 0x000fe20000410000 */
[----:B------:R-:W-:Y:S01]  /*6330*/  FMUL.FTZ R41, R41, UR16 ;  /* 0x0000001029297c20 */ /* 0x000fe20008410000 */
[----:B------:R-:W-:Y:S02]  /*6340*/  FADD.FTZ R66, R66, R40 ;  /* 0x0000002842427221 */ /* 0x000fe40000010000 */
[----:B------:R-:W-:Y:S01]  /*6350*/  FFMA.FTZ R21, R19, R22, R21 ;  /* 0x0000001613157223 */ /* 0x000fe20000010015 */
[----:B------:R-:W-:Y:S02]  /*6360*/  HADD2.F32 R19, -RZ, R39.H1_H1 ;  /* 0x30000027ff137230 */ /* 0x000fe40000004100 */
[----:B------:R-:W-:Y:S01]  /*6370*/  FADD.FTZ R20, R20, R22 ;  /* 0x0000001614147221 */ /* 0x000fe20000010000 */
[----:B------:R-:W-:Y:S01]  /*6380*/  FFMA.FTZ R18, R40, R41, R18 ;  /* 0x0000002928127223 */ /* 0x000fe20000010012 */
[----:B------:R-:W-:-:S02]  /*6390*/  HADD2.F32 R22, -RZ, R68.H1_H1 ;  /* 0x30000044ff167230 */ /* 0x000fc40000004100 */
[----:B------:R-:W-:Y:S01]  /*63a0*/  FMUL.FTZ R40, R11, R40 ;  /* 0x000000280b287220 */ /* 0x000fe20000410000 */
[----:B------:R-:W-:Y:S01]  /*63b0*/  FADD.FTZ R19, R19, -UR28 ;  /* 0x8000001c13137e21 */ /* 0x000fe20008010000 */
[----:B------:R-:W-:Y:S02]  /*63c0*/  HADD2.F32 R39, -RZ, R39.H0_H0 ;  /* 0x20000027ff277230 */ /* 0x000fe40000004100 */
[----:B------:R-:W-:Y:S01]  /*63d0*/  FFMA.FTZ R21, R41, R40, R21 ;  /* 0x0000002829157223 */ /* 0x000fe20000010015 */
[----:B------:R-:W-:Y:S01]  /*63e0*/  FMUL.FTZ R19, R19, UR16 ;  /* 0x0000001013137c20 */ /* 0x000fe20008410000 */
[----:B------:R-:W-:Y:S01]  /*63f0*/  FMUL.FTZ R23, R10, R22 ;  /* 0x000000160a177220 */ /* 0x000fe20000410000 */
[----:B------:R-:W-:Y:S02]  /*6400*/  HADD2.F32 R68, -RZ, R68.H0_H0 ;  /* 0x20000044ff447230 */ /* 0x000fe40000004100 */
[----:B------:R-:W-:Y:S01]  /*6410*/  FADD.FTZ R20, R40, R20 ;  /* 0x0000001428147221 */ /* 0x000fe20000010000 */
[----:B------:R-:W-:Y:S01]  /*6420*/  FFMA.FTZ R3, R22, R19, R3 ;  /* 0x0000001316037223 */ /* 0x000fe20000010003 */
[----:B------:R-:W-:Y:S01]  /*6430*/  FADD.FTZ R39, R39, -UR28 ;  /* 0x8000001c27277e21 */ /* 0x000fe20008010000 */
[----:B------:R-:W-:Y:S01]  /*6440*/  FFMA.FTZ R21, R19, R23, R21 ;  /* 0x0000001713157223 */ /* 0x000fe20000010015 */
[----:B------:R-:W-:-:S02]  /*6450*/  HADD2.F32 R19, -RZ, R69.H1_H1 ;  /* 0x30000045ff137230 */ /* 0x000fc40000004100 */
[----:B------:R-:W-:Y:S01]  /*6460*/  FADD.FTZ R2, R2, R22 ;  /* 0x0000001602027221 */ /* 0x000fe20000010000 */
[----:B------:R-:W-:Y:S01]  /*6470*/  FADD.FTZ R20, R20, R23 ;  /* 0x0000001714147221 */ /* 0x000fe20000010000 */
[----:B------:R-:W-:Y:S01]  /*6480*/  FMUL.FTZ R39, R39, UR16 ;  /* 0x0000001027277c20 */ /* 0x000fe20008410000 */
[----:B------:R-:W-:Y:S01]  /*6490*/  FMUL.FTZ R22, R11, R68 ;  /* 0x000000440b167220 */ /* 0x000fe20000410000 */
[----:B------:R-:W-:Y:S01]  /*64a0*/  FADD.FTZ R19, R19, -UR28 ;  /* 0x8000001c13137e21 */ /* 0x000fe20008010000 */
[----:B------:R-:W-:Y:S02]  /*64b0*/  HADD2.F32 R69, -RZ, R69.H0_H0 ;  /* 0x20000045ff457230 */ /* 0x000fe40000004100 */
[----:B------:R-:W-:Y:S01]  /*64c0*/  FADD.FTZ R66, R66, R68 ;  /* 0x0000004442427221 */ /* 0x000fe20000010000 */
[----:B------:R-:W-:Y:S01]  /*64d0*/  FADD.FTZ R20, R22, R20 ;  /* 0x0000001416147221 */ /* 0x000fe20000010000 */
[----:B------:R-:W-:Y:S01]  /*64e0*/  FFMA.FTZ R21, R39, R22, R21 ;  /* 0x0000001627157223 */ /* 0x000fe20000010015 */
[----:B------:R-:W-:-:S02]  /*64f0*/  HADD2.F32 R22, -RZ, R70.H0_H0 ;  /* 0x20000046ff167230 */ /* 0x000fc40000004100 */
[----:B------:R-:W-:Y:S01]  /*6500*/  FMUL.FTZ R19, R19, UR16 ;  /* 0x0000001013137c20 */ /* 0x000fe20008410000 */
[----:B------:R-:W-:Y:S01]  /*6510*/  FADD.FTZ R69, R69, -UR28 ;  /* 0x8000001c45457e21 */ /* 0x000fe20008010000 */
[----:B------:R-:W-:Y:S02]  /*6520*/  HADD2.F32 R70, -RZ, R70.H1_H1 ;  /* 0x30000046ff467230 */ /* 0x000fe40000004100 */
[----:B------:R-:W-:Y:S01]  /*6530*/  FFMA.FTZ R18, R68, R39, R18 ;  /* 0x0000002744127223 */ /* 0x000fe20000010012 */
[----:B------:R-:W-:Y:S01]  /*6540*/  FADD.FTZ R2, R2, R22 ;  /* 0x0000001602027221 */ /* 0x000fe20000010000 */
[----:B------:R-:W-:Y:S01]  /*6550*/  FFMA.FTZ R3, R22, R19, R3 ;  /* 0x0000001316037223 */ /* 0x000fe20000010003 */
[----:B------:R-:W-:Y:S01]  /*6560*/  FMUL.FTZ R22, R10, R22 ;  /* 0x000000160a167220 */ /* 0x000fe20000410000 */
[----:B------:R-:W-:Y:S02]  /*6570*/  HADD2.F32 R23, -RZ, R71.H1_H1 ;  /* 0x30000047ff177230 */ /* 0x000fe40000004100 */
[----:B------:R-:W-:Y:S01]  /*6580*/  FMUL.FTZ R69, R69, UR16 ;  /* 0x0000001045457c20 */ /* 0x000fe20008410000 */
[----:B------:R-:W-:Y:S01]  /*6590*/  FADD.FTZ R66, R66, R70 ;  /* 0x0000004642427221 */ /* 0x000fe20000010000 */
[----:B------:R-:W-:Y:S01]  /*65a0*/  FFMA.FTZ R21, R19, R22, R21 ;  /* 0x0000001613157223 */ /* 0x000fe20000010015 */
[----:B------:R-:W-:-:S02]  /*65b0*/  HADD2.F32 R19, -RZ, R72.H1_H1 ;  /* 0x30000048ff137230 */ /* 0x000fc40000004100 */
[----:B------:R-:W-:Y:S01]  /*65c0*/  FFMA.FTZ R18, R70, R69, R18 ;  /* 0x0000004546127223 */ /* 0x000fe20000010012 */
[----:B------:R-:W-:Y:S01]  /*65d0*/  FMUL.FTZ R70, R11, R70 ;  /* 0x000000460b467220 */ /* 0x000fe20000410000 */
[----:B------:R-:W-:Y:S01]  /*65e0*/  FADD.FTZ R20, R20, R22 ;  /* 0x0000001614147221 */ /* 0x000fe20000010000 */
[----:B------:R-:W-:Y:S01]  /*65f0*/  FADD.FTZ R23, R23, -UR28 ;  /* 0x8000001c17177e21 */ /* 0x000fe20008010000 */
[----:B------:R-:W-:Y:S01]  /*6600*/  FMUL.FTZ R22, R10, R19 ;  /* 0x000000130a167220 */ /* 0x000fe20000410000 */
[----:B------:R-:W-:Y:S01]  /*6610*/  FFMA.FTZ R21, R69, R70, R21 ;  /* 0x0000004645157223 */ /* 0x000fe20000010015 */
[----:B------:R-:W-:Y:S01]  /*6620*/  FADD.FTZ R20, R70, R20 ;  /* 0x0000001446147221 */ /* 0x000fe20000010000 */
[----:B------:R-:W-:Y:S01]  /*6630*/  FMUL.FTZ R23, R23, UR16 ;  /* 0x0000001017177c20 */ /* 0x000fe20008410000 */
[----:B------:R-:W-:Y:S02]  /*6640*/  HADD2.F32 R71, -RZ, R71.H0_H0 ;  /* 0x20000047ff477230 */ /* 0x000fe40000004100 */
[----:B------:R-:W-:Y:S01]  /*6650*/  FADD.FTZ R2, R2, R19 ;  /* 0x0000001302027221 */ /* 0x000fe20000010000 */
[----:B------:R-:W-:Y:S01]  /*6660*/  FADD.FTZ R20, R20, R22 ;  /* 0x0000001614147221 */ /* 0x000fe20000010000 */
[----:B------:R-:W-:Y:S01]  /*6670*/  FFMA.FTZ R21, R23, R22, R21 ;  /* 0x0000001617157223 */ /* 0x000fe20000010015 */
[----:B------:R-:W-:Y:S01]  /*6680*/  FFMA.FTZ R3, R19, R23, R3 ;  /* 0x0000001713037223 */ /* 0x000fe20000010003 */
[----:B------:R-:W-:-:S02]  /*6690*/  HADD2.F32 R19, -RZ, R73.H1_H1 ;  /* 0x30000049ff137230 */ /* 0x000fc40000004100 */
[----:B------:R-:W-:Y:S01]  /*66a0*/  FADD.FTZ R71, R71, -UR28 ;  /* 0x8000001c47477e21 */ /* 0x000fe20008010000 */
[----:B------:R-:W-:Y:S02]  /*66b0*/  HADD2.F32 R72, -RZ, R72.H0_H0 ;  /* 0x20000048ff487230 */ /* 0x000fe40000004100 */
[----:B------:R-:W-:Y:S01]  /*66c0*/  FADD.FTZ R19, R19, -UR28 ;  /* 0x8000001c13137e21 */ /* 0x000fe20008010000 */
[----:B--2---:R-:W-:Y:S02]  /*66d0*/  HADD2.F32 R22, -RZ, R28.H0_H0 ;  /* 0x2000001cff167230 */ /* 0x004fe40000004100 */
[----:B------:R-:W2:Y:S01]  /*66e0*/  LDL.S16 R28, [R1+0x120] ;  /* 0x00012000011c7983 */ /* 0x000ea20000100600 */
[----:B------:R-:W-:Y:S01]  /*66f0*/  FMUL.FTZ R71, R71, UR16 ;  /* 0x0000001047477c20 */ /* 0x000fe20008410000 */
[----:B------:R-:W-:Y:S01]  /*6700*/  FMUL.FTZ R19, R19, UR16 ;  /* 0x0000001013137c20 */ /* 0x000fe20008410000 */
[----:B------:R-:W-:Y:S02]  /*6710*/  FADD.FTZ R66, R66, R72 ;  /* 0x0000004842427221 */ /* 0x000fe40000010000 */
[----:B------:R-:W-:Y:S01]  /*6720*/  FFMA.FTZ R18, R72, R71, R18 ;  /* 0x0000004748127223 */ /* 0x000fe20000010012 */
[----:B------:R-:W-:Y:S01]  /*6730*/  FMUL.FTZ R72, R11, R72 ;  /* 0x000000480b487220 */ /* 0x000fe20000410000 */
[----:B------:R-:W-:-:S02]  /*6740*/  HADD2.F32 R73, -RZ, R73.H0_H0 ;  /* 0x20000049ff497230 */ /* 0x000fc40000004100 */
[----:B------:R-:W-:Y:S01]  /*6750*/  FADD.FTZ R2, R2, R22 ;  /* 0x0000001602027221 */ /* 0x000fe20000010000 */
[----:B------:R-:W-:Y:S01]  /*6760*/  FFMA.FTZ R3, R22, R19, R3 ;  /* 0x0000001316037223 */ /* 0x000fe20000010003 */
[----:B------:R-:W-:Y:S01]  /*6770*/  FMUL.FTZ R22, R10, R22 ;  /* 0x000000160a167220 */ /* 0x000fe20000410000 */
[----:B------:R-:W-:Y:S01]  /*6780*/  FFMA.FTZ R21, R71, R72, R21 ;  /* 0x0000004847157223 */ /* 0x000fe20000010015 */
[----:B------:R-:W-:Y:S01]  /*6790*/  FADD.FTZ R20, R72, R20 ;  /* 0x0000001448147221 */ /* 0x000fe20000010000 */
[----:B------:R-:W-:Y:S02]  /*67a0*/  HADD2.F32 R23, -RZ, R37.H0_H0 ;  /* 0x20000025ff177230 */ /* 0x000fe40000004100 */
[----:B------:R-:W-:Y:S01]  /*67b0*/  FADD.FTZ R73, R73, -UR28 ;  /* 0x8000001c49497e21 */ /* 0x000fe20008010000 */
[----:B------:R-:W-:Y:S01]  /*67c0*/  FFMA.FTZ R21, R19, R22, R21 ;  /* 0x0000001613157223 */ /* 0x000fe20000010015 */
[----:B------:R-:W-:Y:S02]  /*67d0*/  HADD2.F32 R19, -RZ, R35.H0_H0 ;  /* 0x20000023ff137230 */ /* 0x000fe40000004100 */
[----:B------:R-:W-:Y:S01]  /*67e0*/  FADD.FTZ R20, R20, R22 ;  /* 0x0000001614147221 */ /* 0x000fe20000010000 */
[----:B------:R-:W-:Y:S01]  /*67f0*/  FMUL.FTZ R73, R73, UR16 ;  /* 0x0000001049497c20 */ /* 0x000fe20008410000 */
[----:B------:R-:W-:Y:S01]  /*6800*/  FMUL.FTZ R22, R11, R23 ;  /* 0x000000170b167220 */ /* 0x000fe20000410000 */
[----:B------:R-:W-:-:S03]  /*6810*/  FADD.FTZ R19, R19, -UR28 ;  /* 0x8000001c13137e21 */ /* 0x000fc60008010000 */
[----:B------:R-:W-:Y:S01]  /*6820*/  FADD.FTZ R20, R22, R20 ;  /* 0x0000001416147221 */ /* 0x000fe20000010000 */
[----:B------:R-:W-:Y:S01]  /*6830*/  FFMA.FTZ R21, R73, R22, R21 ;  /* 0x0000001649157223 */ /* 0x000fe20000010015 */
[----:B------:R-:W-:Y:S02]  /*6840*/  HADD2.F32 R22, -RZ, R45.H0_H0 ;  /* 0x2000002dff167230 */ /* 0x000fe40000004100 */
[----:B------:R-:W-:Y:S01]  /*6850*/  FADD.FTZ R66, R66, R23 ;  /* 0x0000001742427221 */ /* 0x000fe20000010000 */
[----:B------:R-:W-:Y:S01]  /*6860*/  FFMA.FTZ R18, R23, R73, R18 ;  /* 0x0000004917127223 */ /* 0x000fe20000010012 */
[----:B------:R-:W-:Y:S01]  /*6870*/  FMUL.FTZ R19, R19, UR16 ;  /* 0x0000001013137c20 */ /* 0x000fe20008410000 */
[----:B------:R-:W-:Y:S02]  /*6880*/  HADD2.F32 R23, -RZ, R44.H0_H0 ;  /* 0x2000002cff177230 */ /* 0x000fe40000004100 */
[----:B------:R-:W-:Y:S01]  /*6890*/  FADD.FTZ R2, R2, R22 ;  /* 0x0000001602027221 */ /* 0x000fe20000010000 */
[----:B------:R-:W-:Y:S01]  /*68a0*/  FFMA.FTZ R3, R22, R19, R3 ;  /* 0x0000001316037223 */ /* 0x000fe20000010003 */
[----:B------:R-:W-:Y:S01]  /*68b0*/  FMUL.FTZ R22, R10, R22 ;  /* 0x000000160a167220 */ /* 0x000fe20000410000 */
[----:B------:R-:W-:-:S03]  /*68c0*/  FADD.FTZ R23, R23, -UR28 ;  /* 0x8000001c17177e21 */ /* 0x000fc60008010000 */
[----:B------:R-:W-:Y:S01]  /*68d0*/  FFMA.FTZ R21, R19, R22, R21 ;  /* 0x0000001613157223 */ /* 0x000fe20000010015 */
[----:B------:R-:W-:Y:S01]  /*68e0*/  FMUL.FTZ R23, R23, UR16 ;  /* 0x0000001017177c20 */ /* 0x000fe20008410000 */
[----:B------:R-:W-:Y:S02]  /*68f0*/  HADD2.F32 R19, -RZ, R76.H1_H1 ;  /* 0x3000004cff137230 */ /* 0x000fe40000004100 */
[----:B------:R-:W-:Y:S01]  /*6900*/  FADD.FTZ R66, R66, R24 ;  /* 0x0000001842427221 */ /* 0x000fe20000010000 */
[----:B------:R-:W-:Y:S01]  /*6910*/  FADD.FTZ R20, R20, R22 ;  /* 0x0000001614147221 */ /* 0x000fe20000010000 */
[----:B------:R-:W-:Y:S01]  /*6920*/  FFMA.FTZ R18, R24, R23, R18 ;  /* 0x0000001718127223 */ /* 0x000fe20000010012 */
[----:B------:R-:W-:Y:S01]  /*6930*/  FMUL.FTZ R24, R11, R24 ;  /* 0x000000180b187220 */ /* 0x000fe20000410000 */
[----:B------:R-:W-:Y:S01]  /*6940*/  FMUL.FTZ R22, R10, R19 ;  /* 0x000000130a167220 */ /* 0x000fe20000410000 */
[----:B------:R-:W-:Y:S01]  /*6950*/  FADD.FTZ R2, R2, R19 ;  /* 0x0000001302027221 */ /* 0x000fe20000010000 */
[----:B------:R-:W-:Y:S01]  /*6960*/  FFMA.FTZ R3, R19, R25, R3 ;  /* 0x0000001913037223 */ /* 0x000fe20000010003 */
[----:B------:R-:W-:-:S02]  /*6970*/  HADD2.F32 R19, -RZ, R75.H1_H1 ;  /* 0x3000004bff137230 */ /* 0x000fc40000004100 */
[----:B------:R-:W-:Y:S01]  /*6980*/  FADD.FTZ R20, R24, R20 ;  /* 0x0000001418147221 */ /* 0x000fe20000010000 */
[----:B------:R-:W-:Y:S01]  /*6990*/  FFMA.FTZ R21, R23, R24, R21 ;  /* 0x0000001817157223 */ /* 0x000fe20000010015 */
[----:B------:R-:W-:Y:S02]  /*69a0*/  HADD2.F32 R76, -RZ, R76.H0_H0 ;  /* 0x2000004cff4c7230 */ /* 0x000fe40000004100 */
[----:B------:R-:W-:Y:S01]  /*69b0*/  FMUL.FTZ R77, R77, UR16 ;  /* 0x000000104d4d7c20 */ /* 0x000fe20008410000 */
[----:B------:R-:W-:Y:S01]  /*69c0*/  FADD.FTZ R19, R19, -UR28 ;  /* 0x8000001c13137e21 */ /* 0x000fe20008010000 */
[----:B------:R-:W-:Y:S01]  /*69d0*/  FADD.FTZ R20, R20, R22 ;  /* 0x0000001614147221 */ /* 0x000fe20000010000 */
[----:B------:R-:W-:Y:S01]  /*69e0*/  FFMA.FTZ R21, R25, R22, R21 ;  /* 0x0000001619157223 */ /* 0x000fe20000010015 */
[----:B------:R-:W-:Y:S02]  /*69f0*/  HADD2.F32 R22, -RZ, R74.H1_H1 ;  /* 0x3000004aff167230 */ /* 0x000fe40000004100 */
[----:B------:R-:W-:Y:S01]  /*6a00*/  FMUL.FTZ R19, R19, UR16 ;  /* 0x0000001013137c20 */ /* 0x000fe20008410000 */
[----:B------:R-:W-:Y:S01]  /*6a10*/  FADD.FTZ R66, R66, R76 ;  /* 0x0000004c42427221 */ /* 0x000fe20000010000 */
[----:B------:R-:W-:Y:S01]  /*6a20*/  FFMA.FTZ R18, R76, R77, R18 ;  /* 0x0000004d4c127223 */ /* 0x000fe20000010012 */
[----:B------:R-:W-:-:S02]  /*6a30*/  HADD2.F32 R75, -RZ, R75.H0_H0 ;  /* 0x2000004bff4b7230 */ /* 0x000fc40000004100 */
[----:B------:R-:W-:Y:S01]  /*6a40*/  FMUL.FTZ R76, R11, R76 ;  /* 0x0000004c0b4c7220 */ /* 0x000fe20000410000 */
[----:B------:R-:W-:Y:S01]  /*6a50*/  FADD.FTZ R2, R2, R22 ;  /* 0x0000001602027221 */ /* 0x000fe20000010000 */
[----:B------:R-:W-:Y:S01]  /*6a60*/  FFMA.FTZ R3, R22, R19, R3 ;  /* 0x0000001316037223 */ /* 0x000fe20000010003 */
[----:B------:R-:W-:Y:S01]  /*6a70*/  FMUL.FTZ R22, R10, R22 ;  /* 0x000000160a167220 */ /* 0x000fe20000410000 */
[----:B------:R-:W-:Y:S01]  /*6a80*/  FADD.FTZ R20, R76, R20 ;  /* 0x000000144c147221 */ /* 0x000fe20000010000 */
[----:B------:R-:W-:Y:S01]  /*6a90*/  FFMA.FTZ R21, R77, R76, R21 ;  /* 0x0000004c4d157223 */ /* 0x000fe20000010015 */
[----:B------:R-:W-:Y:S02]  /*6aa0*/  HADD2.F32 R74, -RZ, R74.H0_H0 ;  /* 0x2000004aff4a7230 */ /* 0x000fe40000004100 */
[----:B------:R-:W-:Y:S01]  /*6ab0*/  FADD.FTZ R75, R75, -UR28 ;  /* 0x8000001c4b4b7e21 */ /* 0x000fe20008010000 */
[----:B------:R-:W-:Y:S01]  /*6ac0*/  FADD.FTZ R20, R20, R22 ;  /* 0x0000001614147221 */ /* 0x000fe20000010000 */
[----:B------:R-:W-:-:S02]  /*6ad0*/  FFMA.FTZ R21, R19, R22, R21 ;  /* 0x0000001613157223 */ /* 0x000fc40000010015 */
[----:B------:R-:W-:Y:S01]  /*6ae0*/  FMUL.FTZ R75, R75, UR16 ;  /* 0x000000104b4b7c20 */ /* 0x000fe20008410000 */
[----:B------:R-:W-:-:S04]  /*6af0*/  FMUL.FTZ R22, R11, R74 ;  /* 0x0000004a0b167220 */ /* 0x000fc80000410000 */
[----:B------:R-:W-:Y:S01]  /*6b00*/  FADD.FTZ R20, R22, R20 ;  /* 0x0000001416147221 */ /* 0x000fe20000010000 */
[----:B------:R-:W-:Y:S01]  /*6b10*/  FFMA.FTZ R21, R75, R22, R21 ;  /* 0x000000164b157223 */ /* 0x000fe20000010015 */
[----:B---3--:R-:W-:Y:S02]  /*6b20*/  HADD2.F32 R19, -RZ, R26.H0_H0 ;  /* 0x2000001aff137230 */ /* 0x008fe40000004100 */
[----:B------:R-:W3:Y:S01]  /*6b30*/  LDL.LU.S16 R26, [R1+0x126] ;  /* 0x00012600011a7983 */ /* 0x000ee20000300600 */
[----:B--2---:R-:W-:-:S03]  /*6b40*/  HADD2.F32 R22, -RZ, R28.H0_H0 ;  /* 0x2000001cff167230 */ /* 0x004fc60000004100 */
[----:B------:R-:W2:Y:S01]  /*6b50*/  LDL.LU.S16 R28, [R1+0x12c] ;  /* 0x00012c00011c7983 */ /* 0x000ea20000300600 */
[----:B----4-:R-:W-:Y:S02]  /*6b60*/  HADD2.F32 R23, -RZ, R64.H0_H0 ;  /* 0x20000040ff177230 */ /* 0x010fe40000004100 */
[----:B------:R-:W-:Y:S01]  /*6b70*/  FADD.FTZ R19, R19, -UR28 ;  /* 0x8000001c13137e21 */ /* 0x000fe20008010000 */
[----:B------:R-:W-:Y:S02]  /*6b80*/  HADD2.F32 R24, -RZ, R65.H0_H0 ;  /* 0x20000041ff187230 */ /* 0x000fe40000004100 */
[----:B------:R-:W-:Y:S01]  /*6b90*/  FADD.FTZ R2, R2, R22 ;  /* 0x0000001602027221 */ /* 0x000fe20000010000 */
[----:B------:R-:W-:Y:S01]  /*6ba0*/  FADD.FTZ R66, R66, R74 ;  /* 0x0000004a42427221 */ /* 0x000fe20000010000 */
[----:B------:R-:W-:Y:S01]  /*6bb0*/  FMUL.FTZ R19, R19, UR16 ;  /* 0x0000001013137c20 */ /* 0x000fe20008410000 */
[----:B------:R-:W-:Y:S01]  /*6bc0*/  FADD.FTZ R23, R23, -UR28 ;  /* 0x8000001c17177e21 */ /* 0x000fe20008010000 */
[----:B------:R-:W-:Y:S01]  /*6bd0*/  FFMA.FTZ R18, R74, R75, R18 ;  /* 0x0000004b4a127223 */ /* 0x000fe20000010012 */
[----:B------:R-:W-:-:S02]  /*6be0*/  HADD2.F32 R25, -RZ, R67.H0_H0 ;  /* 0x20000043ff197230 */ /* 0x000fc40000004100 */
[----:B------:R-:W-:Y:S01]  /*6bf0*/  FFMA.FTZ R3, R22, R19, R3 ;  /* 0x0000001316037223 */ /* 0x000fe20000010003 */
[----:B------:R-:W-:Y:S01]  /*6c00*/  FMUL.FTZ R23, R23, UR16 ;  /* 0x0000001017177c20 */ /* 0x000fe20008410000 */
[----:B------:R-:W-:Y:S01]  /*6c10*/  FMUL.FTZ R22, R10, R22 ;  /* 0x000000160a167220 */ /* 0x000fe20000410000 */
[----:B------:R-:W-:Y:S01]  /*6c20*/  FADD.FTZ R66, R66, R24 ;  /* 0x0000001842427221 */ /* 0x000fe20000010000 */
[----:B------:R-:W4:Y:S01]  /*6c30*/  LDL.S16 R65, [R1+0x146] ;  /* 0x0001460001417983 */ /* 0x000f220000100600 */
[----:B------:R-:W-:Y:S01]  /*6c40*/  FFMA.FTZ R18, R24, R23, R18 ;  /* 0x0000001718127223 */ /* 0x000fe20000010012 */
[----:B------:R-:W-:Y:S01]  /*6c50*/  FFMA.FTZ R21, R19, R22, R21 ;  /* 0x0000001613157223 */ /* 0x000fe20000010015 */
[----:B------:R-:W-:Y:S01]  /*6c60*/  FMUL.FTZ R24, R11, R24 ;  /* 0x000000180b187220 */ /* 0x000fe20000410000 */
[----:B------:R-:W-:Y:S02]  /*6c70*/  HADD2.F32 R19, -RZ, R36.H0_H0 ;  /* 0x20000024ff137230 */ /* 0x000fe40000004100 */
[----:B------:R-:W-:Y:S01]  /*6c80*/  FADD.FTZ R25, R25, -UR28 ;  /* 0x8000001c19197e21 */ /* 0x000fe20008010000 */
[----:B------:R-:W-:Y:S01]  /*6c90*/  FADD.FTZ R20, R20, R22 ;  /* 0x0000001614147221 */ /* 0x000fe20000010000 */
[----:B------:R-:W-:Y:S01]  /*6ca0*/  FFMA.FTZ R21, R23, R24, R21 ;  /* 0x0000001817157223 */ /* 0x000fe20000010015 */
[----:B------:R-:W4:Y:S01]  /*6cb0*/  LDL.LU.S16 R67, [R1+0x144] ;  /* 0x0001440001437983 */ /* 0x000f220000300600 */
[----:B------:R-:W-:Y:S01]  /*6cc0*/  FMUL.FTZ R25, R25, UR16 ;  /* 0x0000001019197c20 */ /* 0x000fe20008410000 */
[----:B------:R-:W-:Y:S01]  /*6cd0*/  FMUL.FTZ R23, R10, R19 ;  /* 0x000000130a177220 */ /* 0x000fe20000410000 */
[----:B------:R-:W-:Y:S01]  /*6ce0*/  HADD2.F32 R22, -RZ, R27.H0_H0 ;  /* 0x2000001bff167230 */ /* 0x000fe20000004100 */
[----:B------:R-:W4:Y:S01]  /*6cf0*/  LDL.S16 R36, [R1+0x152] ;  /* 0x0001520001247983 */ /* 0x000f220000100600 */
[----:B------:R-:W-:Y:S01]  /*6d00*/  FFMA.FTZ R3, R19, R25, R3 ;  /* 0x0000001913037223 */ /* 0x000fe20000010003 */
[----:B------:R-:W-:-:S02]  /*6d10*/  FFMA.FTZ R21, R25, R23, R21 ;  /* 0x0000001719157223 */ /* 0x000fc40000010015 */
[----:B------:R-:W4:Y:S01]  /*6d20*/  LDL.S16 R27, [R1+0x154] ;  /* 0x00015400011b7983 */ /* 0x000f220000100600 */
[----:B------:R-:W-:-:S03]  /*6d30*/  FADD.FTZ R2, R2, R19 ;  /* 0x0000001302027221 */ /* 0x000fc60000010000 */
[----:B------:R-:W4:Y:S01]  /*6d40*/  LDL.S16 R64, [R1+0x158] ;  /* 0x0001580001407983 */ /* 0x000f220000100600 */
[----:B---3--:R-:W-:-:S03]  /*6d50*/  HADD2.F32 R19, -RZ, R26.H0_H0 ;  /* 0x2000001aff137230 */ /* 0x008fc60000004100 */
[----:B------:R-:W3:Y:S01]  /*6d60*/  LDL.S16 R26, [R1+0x14c] ;  /* 0x00014c00011a7983 */ /* 0x000ee20000100600 */
[----:B--2---:R-:W-:-:S03]  /*6d70*/  HADD2.F32 R25, -RZ, R28.H0_H0 ;  /* 0x2000001cff197230 */ /* 0x004fc60000004100 */
[----:B------:R-:W2:Y:S01]  /*6d80*/  LDL.LU.S16 R28, [R1+0x140] ;  /* 0x00014000011c7983 */ /* 0x000ea20000300600 */
[----:B------:R-:W-:Y:S01]  /*6d90*/  FADD.FTZ R20, R24, R20 ;  /* 0x0000001418147221 */ /* 0x000fe20000010000 */
[----:B------:R-:W-:Y:S01]  /*6da0*/  FADD.FTZ R22, R22, -UR28 ;  /* 0x8000001c16167e21 */ /* 0x000fe20008010000 */
[----:B------:R-:W-:Y:S02]  /*6db0*/  FADD.FTZ R19, R19, -UR28 ;  /* 0x8000001c13137e21 */ /* 0x000fe40008010000 */
[----:B------:R-:W-:Y:S01]  /*6dc0*/  FADD.FTZ R20, R20, R23 ;  /* 0x0000001714147221 */ /* 0x000fe20000010000 */
[----:B------:R-:W-:Y:S02]  /*6dd0*/  HADD2.F32 R23, -RZ, R53.H0_H0 ;  /* 0x20000035ff177230 */ /* 0x000fe40000004100 */
[----:B------:R-:W-:Y:S01]  /*6de0*/  FMUL.FTZ R22, R22, UR16 ;  /* 0x0000001016167c20 */ /* 0x000fe20008410000 */
[----:B------:R-:W-:Y:S02]  /*6df0*/  HADD2.F32 R24, -RZ, R59.H0_H0 ;  /* 0x2000003bff187230 */ /* 0x000fe40000004100 */
        /* <DEDUP_REMOVED lines=8> */
[----:B------:R-:W-:-:S03]  /*6e80*/  FADD.FTZ R25, R25, -UR28 ;  /* 0x8000001c19197e21 */ /* 0x000fc60008010000 */
[----:B------:R-:W-:Y:S01]  /*6e90*/  FFMA.FTZ R21, R19, R24, R21 ;  /* 0x0000001813157223 */ /* 0x000fe20000010015 */
[----:B------:R-:W-:Y:S02]  /*6ea0*/  HADD2.F32 R19, -RZ, R50.H0_H0 ;  /* 0x20000032ff137230 */ /* 0x000fe40000004100 */
[----:B------:R-:W-:Y:S01]  /*6eb0*/  FMUL.FTZ R25, R25, UR16 ;  /* 0x0000001019197c20 */ /* 0x000fe20008410000 */
[----:B------:R-:W-:Y:S02]  /*6ec0*/  HADD2.F32 R22, -RZ, R56.H0_H0 ;  /* 0x20000038ff167230 */ /* 0x000fe40000004100 */
[----:B------:R-:W-:Y:S01]  /*6ed0*/  FADD.FTZ R20, R23, R20 ;  /* 0x0000001417147221 */ /* 0x000fe20000010000 */
[----:B------:R-:W-:Y:S02]  /*6ee0*/  HADD2.F32 R50, -RZ, R50.H1_H1 ;  /* 0x30000032ff327230 */ /* 0x000fe40000004100 */
[----:B------:R-:W-:Y:S01]  /*6ef0*/  FADD.FTZ R19, R19, -UR28 ;  /* 0x8000001c13137e21 */ /* 0x000fe20008010000 */
[----:B------:R-:W-:Y:S01]  /*6f00*/  FMUL.FTZ R23, R11, R22 ;  /* 0x000000160b177220 */ /* 0x000fe20000410000 */
[----:B------:R-:W-:Y:S01]  /*6f10*/  FADD.FTZ R66, R66, R22 ;  /* 0x0000001642427221 */ /* 0x000fe20000010000 */
[----:B------:R-:W-:Y:S01]  /*6f20*/  FFMA.FTZ R18, R22, R25, R18 ;  /* 0x0000001916127223 */ /* 0x000fe20000010012 */
[----:B------:R-:W-:-:S02]  /*6f30*/  HADD2.F32 R22, -RZ, R51.H0_H0 ;  /* 0x20000033ff167230 */ /* 0x000fc40000004100 */
[----:B------:R-:W-:Y:S01]  /*6f40*/  FADD.FTZ R20, R20, R24 ;  /* 0x0000001814147221 */ /* 0x000fe20000010000 */
[----:B------:R-:W-:Y:S01]  /*6f50*/  FMUL.FTZ R19, R19, UR16 ;  /* 0x0000001013137c20 */ /* 0x000fe20008410000 */
[----:B------:R-:W-:Y:S01]  /*6f60*/  FADD.FTZ R50, R50, -UR28 ;  /* 0x8000001c32327e21 */ /* 0x000fe20008010000 */
[----:B------:R-:W-:Y:S01]  /*6f70*/  FFMA.FTZ R21, R25, R23, R21 ;  /* 0x0000001719157223 */ /* 0x000fe20000010015 */
[----:B------:R-:W-:Y:S01]  /*6f80*/  FADD.FTZ R20, R23, R20 ;  /* 0x0000001417147221 */ /* 0x000fe20000010000 */
[----:B------:R-:W-:Y:S01]  /*6f90*/  FADD.FTZ R2, R2, R22 ;  /* 0x0000001602027221 */ /* 0x000fe20000010000 */
[----:B------:R-:W-:Y:S01]  /*6fa0*/  FFMA.FTZ R3, R22, R19, R3 ;  /* 0x0000001316037223 */ /* 0x000fe20000010003 */
[----:B------:R-:W-:Y:S02]  /*6fb0*/  HADD2.F32 R23, -RZ, R57.H0_H0 ;  /* 0x20000039ff177230 */ /* 0x000fe40000004100 */
[----:B------:R-:W-:Y:S01]  /*6fc0*/  FMUL.FTZ R22, R10, R22 ;  /* 0x000000160a167220 */ /* 0x000fe20000410000 */
[----:B------:R-:W-:-:S02]  /*6fd0*/  HADD2.F32 R24, -RZ, R48.H0_H0 ;  /* 0x20000030ff187230 */ /* 0x000fc40000004100 */
[----:B------:R-:W-:Y:S01]  /*6fe0*/  FMUL.FTZ R50, R50, UR16 ;  /* 0x0000001032327c20 */ /* 0x000fe20008410000 */
[----:B------:R-:W-:Y:S01]  /*6ff0*/  FFMA.FTZ R21, R19, R22, R21 ;  /* 0x0000001613157223 */ /* 0x000fe20000010015 */
[----:B------:R-:W-:Y:S02]  /*7000*/  FADD.FTZ R66, R66, R23 ;  /* 0x0000001742427221 */ /* 0x000fe40000010000 */
[----:B------:R-:W-:Y:S01]  /*7010*/  FFMA.FTZ R18, R23, R50, R18 ;  /* 0x0000003217127223 */ /* 0x000fe20000010012 */
[----:B------:R-:W-:Y:S01]  /*7020*/  FADD.FTZ R24, R24, -UR28 ;  /* 0x8000001c18187e21 */ /* 0x000fe20008010000 */
[--C-:B------:R-:W-:Y:S02]  /*7030*/  HADD2.F32 R19, -RZ, R49.reuse.H1_H1 ;  /* 0x30000031ff137230 */ /* 0x100fe40000004100 */
[----:B------:R-:W-:Y:S01]  /*7040*/  FMUL.FTZ R23, R11, R23 ;  /* 0x000000170b177220 */ /* 0x000fe20000410000 */
[----:B------:R-:W-:Y:S02]  /*7050*/  HADD2.F32 R49, -RZ, R49.H0_H0 ;  /* 0x20000031ff317230 */ /* 0x000fe40000004100 */
[----:B------:R-:W-:Y:S01]  /*7060*/  FADD.FTZ R20, R20, R22 ;  /* 0x0000001614147221 */ /* 0x000fe20000010000 */
[----:B------:R-:W-:Y:S01]  /*7070*/  FMUL.FTZ R24, R24, UR16 ;  /* 0x0000001018187c20 */ /* 0x000fe20008410000 */
[----:B------:R-:W-:Y:S01]  /*7080*/  FFMA.FTZ R21, R50, R23, R21 ;  /* 0x0000001732157223 */ /* 0x000fe20000010015 */
[----:B------:R-:W-:Y:S01]  /*7090*/  FMUL.FTZ R22, R10, R19 ;  /* 0x000000130a167220 */ /* 0x000fe20000410000 */
[----:B------:R-:W-:Y:S01]  /*70a0*/  FADD.FTZ R49, R49, -UR28 ;  /* 0x8000001c31317e21 */ /* 0x000fe20008010000 */
[----:B------:R-:W-:Y:S01]  /*70b0*/  FADD.FTZ R2, R2, R19 ;  /* 0x0000001302027221 */ /* 0x000fe20000010000 */
[----:B------:R-:W-:Y:S01]  /*70c0*/  FFMA.FTZ R3, R19, R24, R3 ;  /* 0x0000001813037223 */ /* 0x000fe20000010003 */
[----:B------:R-:W-:Y:S01]  /*70d0*/  FADD.FTZ R20, R23, R20 ;  /* 0x0000001417147221 */ /* 0x000fe20000010000 */
[----:B------:R-:W-:Y:S01]  /*70e0*/  FFMA.FTZ R21, R24, R22, R21 ;  /* 0x0000001618157223 */ /* 0x000fe20000010015 */
[----:B------:R-:W-:-:S02]  /*70f0*/  HADD2.F32 R19, -RZ, R58.H0_H0 ;  /* 0x2000003aff137230 */ /* 0x000fc40000004100 */
[----:B------:R-:W-:Y:S01]  /*7100*/  FMUL.FTZ R24, R49, UR16 ;  /* 0x0000001031187c20 */ /* 0x000fe20008410000 */
[----:B------:R-:W-:Y:S02]  /*7110*/  HADD2.F32 R48, -RZ, R48.H1_H1 ;  /* 0x30000030ff307230 */ /* 0x000fe40000004100 */
[----:B------:R-:W-:Y:S01]  /*7120*/  FADD.FTZ R20, R20, R22 ;  /* 0x0000001614147221 */ /* 0x000fe20000010000 */
[----:B------:R-:W-:Y:S02]  /*7130*/  HADD2.F32 R22, -RZ, R54.H1_H1 ;  /* 0x30000036ff167230 */ /* 0x000fe40000004100 */
[----:B------:R-:W-:Y:S01]  /*7140*/  FADD.FTZ R66, R66, R19 ;  /* 0x0000001342427221 */ /* 0x000fe20000010000 */
[----:B------:R-:W-:Y:S01]  /*7150*/  FFMA.FTZ R18, R19, R24, R18 ;  /* 0x0000001813127223 */ /* 0x000fe20000010012 */
[----:B------:R-:W-:Y:S01]  /*7160*/  FMUL.FTZ R19, R11, R19 ;  /* 0x000000130b137220 */ /* 0x000fe20000410000 */
[----:B------:R-:W-:Y:S01]  /*7170*/  FADD.FTZ R48, R48, -UR28 ;  /* 0x8000001c30307e21 */ /* 0x000fe20008010000 */
[----:B------:R-:W-:-:S02]  /*7180*/  FMUL.FTZ R23, R10, R22 ;  /* 0x000000160a177220 */ /* 0x000fc40000410000 */
[----:B------:R-:W-:Y:S01]  /*7190*/  FADD.FTZ R20, R19, R20 ;  /* 0x0000001413147221 */ /* 0x000fe20000010000 */
[----:B------:R-:W-:Y:S01]  /*71a0*/  FMUL.FTZ R48, R48, UR16 ;  /* 0x0000001030307c20 */ /* 0x000fe20008410000 */
[----:B------:R-:W-:Y:S01]  /*71b0*/  FFMA.FTZ R21, R24, R19, R21 ;  /* 0x0000001318157223 */ /* 0x000fe20000010015 */
[----:B------:R-:W-:Y:S02]  /*71c0*/  HADD2.F32 R54, -RZ, R54.H0_H0 ;  /* 0x20000036ff367230 */ /* 0x000fe40000004100 */
[----:B------:R-:W-:Y:S01]  /*71d0*/  FADD.FTZ R20, R20, R23 ;  /* 0x0000001714147221 */ /* 0x000fe20000010000 */
[----:B------:R-:W-:Y:S02]  /*71e0*/  HADD2.F32 R51, -RZ, R51.H1_H1 ;  /* 0x30000033ff337230 */ /* 0x000fe40000004100 */
[----:B------:R-:W-:Y:S01]  /*71f0*/  FFMA.FTZ R23, R48, R23, R21 ;  /* 0x0000001730177223 */ /* 0x000fe20000010015 */
[--C-:B------:R-:W-:Y:S02]  /*7200*/  HADD2.F32 R21, -RZ, R52.reuse.H0_H0 ;  /* 0x20000034ff157230 */ /* 0x100fe40000004100 */
[----:B------:R-:W-:Y:S01]  /*7210*/  FADD.FTZ R54, R54, -UR28 ;  /* 0x8000001c36367e21 */ /* 0x000fe20008010000 */
[----:B------:R-:W-:Y:S01]  /*7220*/  FADD.FTZ R2, R2, R22 ;  /* 0x0000001602027221 */ /* 0x000fe20000010000 */
[----:B------:R-:W-:Y:S01]  /*7230*/  FFMA.FTZ R3, R22, R48, R3 ;  /* 0x0000003016037223 */ /* 0x000fe20000010003 */
[----:B------:R-:W-:Y:S01]  /*7240*/  FMUL.FTZ R19, R11, R55 ;  /* 0x000000370b137220 */ /* 0x000fe20000410000 */
[----:B------:R-:W-:Y:S01]  /*7250*/  FMUL.FTZ R54, R54, UR16 ;  /* 0x0000001036367c20 */ /* 0x000fe20008410000 */
[----:B------:R-:W-:Y:S01]  /*7260*/  FADD.FTZ R22, R51, -UR28 ;  /* 0x8000001c33167e21 */ /* 0x000fe20008010000 */
[----:B------:R-:W-:-:S02]  /*7270*/  HADD2.F32 R52, -RZ, R52.H1_H1 ;  /* 0x30000034ff347230 */ /* 0x000fc40000004100 */
[----:B------:R-:W-:Y:S01]  /*7280*/  FADD.FTZ R21, R21, -UR28 ;  /* 0x8000001c15157e21 */ /* 0x000fe20008010000 */
[----:B----4-:R-:W-:Y:S02]  /*7290*/  HADD2.F32 R25, -RZ, R27.H0_H0 ;  /* 0x2000001bff197230 */ /* 0x010fe40000004100 */
[----:B------:R-:W-:Y:S01]  /*72a0*/  FADD.FTZ R66, R66, R55 ;  /* 0x0000003742427221 */ /* 0x000fe20000010000 */
[----:B------:R-:W-:Y:S01]  /*72b0*/  FFMA.FTZ R18, R55, R54, R18 ;  /* 0x0000003637127223 */ /* 0x000fe20000010012 */
[----:B------:R-:W-:Y:S01]  /*72c0*/  FADD.FTZ R20, R19, R20 ;  /* 0x0000001413147221 */ /* 0x000fe20000010000 */
[----:B------:R-:W-:Y:S01]  /*72d0*/  FFMA.FTZ R23, R54, R19, R23 ;  /* 0x0000001336177223 */ /* 0x000fe20000010017 */
[----:B------:R-:W-:Y:S01]  /*72e0*/  FMUL.FTZ R22, R22, UR16 ;  /* 0x0000001016167c20 */ /* 0x000fe20008410000 */
[----:B------:R-:W-:Y:S01]  /*72f0*/  FMUL.FTZ R21, R21, UR16 ;  /* 0x0000001015157c20 */ /* 0x000fe20008410000 */
[----:B------:R-:W-:Y:S01]  /*7300*/  FMUL.FTZ R27, R10, R52 ;  /* 0x000000340a1b7220 */ /* 0x000fe20000410000 */
[----:B------:R-:W-:Y:S01]  /*7310*/  FADD.FTZ R66, R66, R25 ;  /* 0x0000001942427221 */ /* 0x000fe20000010000 */
[----:B------:R-:W-:Y:S01]  /*7320*/  FFMA.FTZ R3, R52, R22, R3 ;  /* 0x0000001634037223 */ /* 0x000fe20000010003 */
[----:B------:R-:W-:Y:S01]  /*7330*/  FFMA.FTZ R18, R25, R21, R18 ;  /* 0x0000001519127223 */ /* 0x000fe20000010012 */
[----:B------:R-:W-:Y:S01]  /*7340*/  FMUL.FTZ R24, R11, R25 ;  /* 0x000000190b187220 */ /* 0x000fe20000410000 */
[----:B------:R-:W-:Y:S01]  /*7350*/  FADD.FTZ R25, R20, R27 ;  /* 0x0000001b14197221 */ /* 0x000fe20000010000 */
[----:B------:R-:W-:Y:S01]  /*7360*/  FFMA.FTZ R22, R22, R27, R23 ;  /* 0x0000001b16167223 */ /* 0x000fe20000010017 */
[----:B---3--:R-:W-:-:S03]  /*7370*/  HADD2.F32 R26, -RZ, R26.H0_H0 ;  /* 0x2000001aff1a7230 */ /* 0x008fc60000004100 */
[----:B------:R-:W-:Y:S01]  /*7380*/  FFMA.FTZ R22, R21, R24, R22 ;  /* 0x0000001815167223 */ /* 0x000fe20000010016 */
[----:B--2---:R-:W-:Y:S02]  /*7390*/  HADD2.F32 R19, -RZ, R28.H0_H0 ;  /* 0x2000001cff137230 */ /* 0x004fe40000004100 */
[----:B------:R-:W2:Y:S03]  /*73a0*/  LDL.LU.S16 R28, [R1+0x150] ;  /* 0x00015000011c7983 */ /* 0x000ea60000300600 */
[----:B------:R-:W-:-:S04]  /*73b0*/  FADD.FTZ R20, R19, -UR28 ;  /* 0x8000001c13147e21 */ /* 0x000fc80008010000 */
[----:B------:R-:W-:Y:S01]  /*73c0*/  FMUL.FTZ R21, R20, UR16 ;  /* 0x0000001014157c20 */ /* 0x000fe20008410000 */
[----:B------:R-:W-:Y:S02]  /*73d0*/  HADD2.F32 R20, -RZ, R65.H0_H0 ;  /* 0x20000041ff147230 */ /* 0x000fe40000004100 */
[----:B------:R-:W3:Y:S01]  /*73e0*/  LDL.LU.S16 R65, [R1+0x14e] ;  /* 0x00014e0001417983 */ /* 0x000ee20000300600 */
[----:B------:R-:W-:Y:S01]  /*73f0*/  FADD.FTZ R19, R24, R25 ;  /* 0x0000001918137221 */ /* 0x000fe20000010000 */
[----:B------:R-:W-:Y:S01]  /*7400*/  FMUL.FTZ R24, R10, R26 ;  /* 0x0000001a0a187220 */ /* 0x000fe20000410000 */
[----:B------:R-:W-:Y:S02]  /*7410*/  HADD2.F32 R25, -RZ, R67.H0_H0 ;  /* 0x20000043ff197230 */ /* 0x000fe40000004100 */
[----:B------:R-:W4:Y:S01]  /*7420*/  LDL.S16 R67, [R1+0x15e] ;  /* 0x00015e0001437983 */ /* 0x000f220000100600 */
[----:B------:R-:W-:Y:S01]  /*7430*/  FADD.FTZ R19, R19, R24 ;  /* 0x0000001813137221 */ /* 0x000fe20000010000 */
[----:B------:R-:W-:Y:S01]  /*7440*/  FFMA.FTZ R23, R21, R24, R22 ;  /* 0x0000001815177223 */ /* 0x000fe20000010016 */
[----:B------:R-:W-:-:S02]  /*7450*/  HADD2.F32 R24, -RZ, R36.H0_H0 ;  /* 0x20000024ff187230 */ /* 0x000fc40000004100 */
[----:B------:R-:W4:Y:S01]  /*7460*/  LDL.LU.S16 R36, [R1+0x162] ;  /* 0x0001620001247983 */ /* 0x000f220000300600 */
[----:B------:R-:W-:Y:S01]  /*7470*/  FADD.FTZ R20, R20, -UR28 ;  /* 0x8000001c14147e21 */ /* 0x000fe20008010000 */
[----:B------:R-:W-:Y:S01]  /*7480*/  FFMA.FTZ R3, R26, R21, R3 ;  /* 0x000000151a037223 */ /* 0x000fe20000010003 */
[----:B------:R-:W-:Y:S01]  /*7490*/  FADD.FTZ R2, R2, R52 ;  /* 0x0000003402027221 */ /* 0x000fe20000010000 */
[----:B------:R-:W-:Y:S02]  /*74a0*/  HADD2.F32 R21, -RZ, R38.H0_H0 ;  /* 0x20000026ff157230 */ /* 0x000fe40000004100 */
[----:B------:R-:W-:Y:S01]  /*74b0*/  FADD.FTZ R25, R25, -UR28 ;  /* 0x8000001c19197e21 */ /* 0x000fe20008010000 */
[----:B------:R-:W-:Y:S01]  /*74c0*/  FMUL.FTZ R20, R20, UR16 ;  /* 0x0000001014147c20 */ /* 0x000fe20008410000 */
[----:B------:R-:W4:Y:S01]  /*74d0*/  LDL.S16 R38, [R1+0x160] ;  /* 0x0001600001267983 */ /* 0x000f220000100600 */
[----:B------:R-:W-:Y:S01]  /*74e0*/  FADD.FTZ R2, R2, R26 ;  /* 0x0000001a02027221 */ /* 0x000fe20000010000 */
        /* <DEDUP_REMOVED lines=9> */
[----:B------:R-:W-:-:S02]  /*7580*/  HADD2.F32 R21, -RZ, R64.H0_H0 ;  /* 0x20000040ff157230 */ /* 0x000fc40000004100 */
[----:B------:R-:W-:Y:S01]  /*7590*/  FADD.FTZ R20, R19, R24 ;  /* 0x0000001813147221 */ /* 0x000fe20000010000 */
[----:B------:R-:W-:Y:S01]  /*75a0*/  FFMA.FTZ R23, R26, R24, R23 ;  /* 0x000000181a177223 */ /* 0x000fe20000010017 */
[----:B------:R-:W4:Y:S01]  /*75b0*/  LDL.S16 R64, [R1+0x166] ;  /* 0x0001660001407983 */ /* 0x000f220000100600 */
[----:B------:R-:W-:Y:S01]  /*75c0*/  FMUL.FTZ R19, R11, R21 ;  /* 0x000000150b137220 */ /* 0x000fe20000410000 */
[----:B------:R-:W-:-:S03]  /*75d0*/  FADD.FTZ R66, R66, R21 ;  /* 0x0000001542427221 */ /* 0x000fc60000010000 */
[----:B------:R-:W-:Y:S01]  /*75e0*/  FADD.FTZ R20, R19, R20 ;  /* 0x0000001413147221 */ /* 0x000fe20000010000 */
[----:B--2---:R-:W-:Y:S02]  /*75f0*/  HADD2.F32 R22, -RZ, R28.H0_H0 ;  /* 0x2000001cff167230 */ /* 0x004fe40000004100 */
[----:B------:R-:W2:Y:S03]  /*7600*/  LDL.LU.S16 R28, [R1+0x15c] ;  /* 0x00015c00011c7983 */ /* 0x000ea60000300600 */
[----:B------:R-:W-:Y:S01]  /*7610*/  FADD.FTZ R22, R22, -UR28 ;  /* 0x8000001c16167e21 */ /* 0x000fe20008010000 */
[----:B---3--:R-:W-:Y:S02]  /*7620*/  HADD2.F32 R24, -RZ, R65.H0_H0 ;  /* 0x20000041ff187230 */ /* 0x008fe40000004100 */
[----:B------:R-:W3:Y:S01]  /*7630*/  LDL.LU.S16 R65, [R1+0x164] ;  /* 0x0001640001417983 */ /* 0x000ee20000300600 */
[----:B------:R-:W-:-:S04]  /*7640*/  FMUL.FTZ R22, R22, UR16 ;  /* 0x0000001016167c20 */ /* 0x000fc80008410000 */
[----:B------:R-:W-:Y:S01]  /*7650*/  FFMA.FTZ R18, R21, R22, R18 ;  /* 0x0000001615127223 */ /* 0x000fe20000010012 */
[----:B------:R-:W-:Y:S01]  /*7660*/  FFMA.FTZ R23, R22, R19, R23 ;  /* 0x0000001316177223 */ /* 0x000fe20000010017 */
[----:B----4-:R-:W-:Y:S02]  /*7670*/  HADD2.F32 R21, -RZ, R67.H0_H0 ;  /* 0x20000043ff157230 */ /* 0x010fe40000004100 */
[----:B------:R-:W-:Y:S01]  /*7680*/  HADD2.F32 R19, -RZ, R36.H0_H0 ;  /* 0x20000024ff137230 */ /* 0x000fe20000004100 */
[----:B------:R-:W4:Y:S04]  /*7690*/  LDL.S16 R67, [R1+0x168] ;  /* 0x0001680001437983 */ /* 0x000f280000100600 */
[----:B------:R-:W4:Y:S01]  /*76a0*/  LDL.LU.S16 R36, [R1+0x16a] ;  /* 0x00016a0001247983 */ /* 0x000f220000300600 */
[----:B------:R-:W-:Y:S01]  /*76b0*/  FADD.FTZ R24, R24, -UR28 ;  /* 0x8000001c18187e21 */ /* 0x000fe20008010000 */
[----:B------:R-:W-:Y:S01]  /*76c0*/  FADD.FTZ R21, R21, -UR28 ;  /* 0x8000001c15157e21 */ /* 0x000fe20008010000 */
[----:B------:R-:W-:-:S02]  /*76d0*/  HADD2.F32 R22, -RZ, R38.H0_H0 ;  /* 0x20000026ff167230 */ /* 0x000fc40000004100 */
[----:B------:R-:W-:Y:S01]  /*76e0*/  FMUL.FTZ R24, R24, UR16 ;  /* 0x0000001018187c20 */ /* 0x000fe20008410000 */
[----:B------:R-:W-:Y:S01]  /*76f0*/  FMUL.FTZ R21, R21, UR16 ;  /* 0x0000001015157c20 */ /* 0x000fe20008410000 */
[----:B------:R-:W4:Y:S01]  /*7700*/  LDL.S16 R38, [R1+0x172] ;  /* 0x0001720001267983 */ /* 0x000f220000100600 */
[----:B------:R-:W-:Y:S01]  /*7710*/  FMUL.FTZ R27, R10, R22 ;  /* 0x000000160a1b7220 */ /* 0x000fe20000410000 */
[----:B------:R-:W-:Y:S01]  /*7720*/  FADD.FTZ R25, R2, R22 ;  /* 0x0000001602197221 */ /* 0x000fe20000010000 */
[----:B------:R-:W-:Y:S01]  /*7730*/  FFMA.FTZ R26, R22, R24, R3 ;  /* 0x00000018161a7223 */ /* 0x000fe20000010003 */
[----:B------:R-:W-:Y:S01]  /*7740*/  FFMA.FTZ R2, R19, R21, R18 ;  /* 0x0000001513027223 */ /* 0x000fe20000010012 */
[----:B------:R-:W-:Y:S01]  /*7750*/  FADD.FTZ R3, R66, R19 ;  /* 0x0000001342037221 */ /* 0x000fe20000010000 */
[----:B------:R-:W-:Y:S01]  /*7760*/  FMUL.FTZ R18, R11, R19 ;  /* 0x000000130b127220 */ /* 0x000fe20000410000 */
[----:B------:R-:W-:Y:S01]  /*7770*/  FADD.FTZ R19, R20, R27 ;  /* 0x0000001b14137221 */ /* 0x000fe20000010000 */
[----:B------:R-:W-:Y:S01]  /*7780*/  FFMA.FTZ R24, R24, R27, R23 ;  /* 0x0000001b18187223 */ /* 0x000fe20000010017 */
[----:B------:R-:W-:-:S02]  /*7790*/  HADD2.F32 R23, -RZ, R64.H0_H0 ;  /* 0x20000040ff177230 */ /* 0x000fc40000004100 */
[----:B------:R-:W-:Y:S01]  /*77a0*/  FADD.FTZ R19, R18, R19 ;  /* 0x0000001312137221 */ /* 0x000fe20000010000 */
[----:B------:R-:W-:Y:S01]  /*77b0*/  FFMA.FTZ R24, R21, R18, R24 ;  /* 0x0000001215187223 */ /* 0x000fe20000010018 */
[----:B------:R-:W4:Y:S01]  /*77c0*/  LDL.LU.S16 R64, [R1+0x15a] ;  /* 0x00015a0001407983 */ /* 0x000f220000300600 */
[----:B------:R-:W-:Y:S01]  /*77d0*/  FMUL.FTZ R20, R10, R23 ;  /* 0x000000170a147220 */ /* 0x000fe20000410000 */
[----:B------:R-:W-:-:S03]  /*77e0*/  FADD.FTZ R25, R25, R23 ;  /* 0x0000001719197221 */ /* 0x000fc60000010000 */
[----:B------:R-:W-:Y:S01]  /*77f0*/  FADD.FTZ R22, R19, R20 ;  /* 0x0000001413167221 */ /* 0x000fe20000010000 */
[----:B--2---:R-:W-:-:S05]  /*7800*/  HADD2.F32 R28, -RZ, R28.H0_H0 ;  /* 0x2000001cff1c7230 */ /* 0x004fca0000004100 */
[----:B------:R-:W-:Y:S01]  /*7810*/  FADD.FTZ R28, R28, -UR28 ;  /* 0x8000001c1c1c7e21 */ /* 0x000fe20008010000 */
[----:B---3--:R-:W-:Y:S02]  /*7820*/  HADD2.F32 R18, -RZ, R65.H0_H0 ;  /* 0x20000041ff127230 */ /* 0x008fe40000004100 */
[----:B------:R-:W2:Y:S01]  /*7830*/  LDL.S16 R65, [R1+0x174] ;  /* 0x0001740001417983 */ /* 0x000ea20000100600 */
[----:B------:R-:W-:-:S04]  /*7840*/  FMUL.FTZ R21, R28, UR16 ;  /* 0x000000101c157c20 */ /* 0x000fc80008410000 */
[----:B------:R-:W-:Y:S01]  /*7850*/  FFMA.FTZ R26, R23, R21, R26 ;  /* 0x00000015171a7223 */ /* 0x000fe2000001001a */
[----:B----4-:R-:W-:Y:S02]  /*7860*/  HADD2.F32 R23, -RZ, R67.H0_H0 ;  /* 0x20000043ff177230 */ /* 0x010fe40000004100 */
[----:B------:R-:W3:Y:S01]  /*7870*/  LDL.LU.S16 R67, [R1+0x170] ;  /* 0x0001700001437983 */ /* 0x000ee20000300600 */
[----:B------:R-:W-:-:S03]  /*7880*/  HADD2.F32 R19, -RZ, R36.H0_H0 ;  /* 0x20000024ff137230 */ /* 0x000fc60000004100 */
[----:B------:R-:W4:Y:S01]  /*7890*/  LDL.S16 R36, [R1+0x178] ;  /* 0x0001780001247983 */ /* 0x000f220000100600 */
[----:B------:R-:W-:Y:S01]  /*78a0*/  FADD.FTZ R18, R18, -UR28 ;  /* 0x8000001c12127e21 */ /* 0x000fe20008010000 */
[----:B------:R-:W-:Y:S01]  /*78b0*/  FFMA.FTZ R21, R21, R20, R24 ;  /* 0x0000001415157223 */ /* 0x000fe20000010018 */
[----:B------:R-:W-:Y:S02]  /*78c0*/  FADD.FTZ R24, R23, -UR28 ;  /* 0x8000001c17187e21 */ /* 0x000fe40008010000 */
[----:B------:R-:W-:Y:S01]  /*78d0*/  FMUL.FTZ R18, R18, UR16 ;  /* 0x0000001012127c20 */ /* 0x000fe20008410000 */
[----:B------:R-:W-:Y:S02]  /*78e0*/  HADD2.F32 R20, -RZ, R34.H0_H0 ;  /* 0x20000022ff147230 */ /* 0x000fe40000004100 */
[----:B------:R-:W-:Y:S01]  /*78f0*/  FMUL.FTZ R24, R24, UR16 ;  /* 0x0000001018187c20 */ /* 0x000fe20008410000 */
[----:B------:R-:W-:Y:S02]  /*7900*/  HADD2.F32 R23, -RZ, R32.H0_H0 ;  /* 0x20000020ff177230 */ /* 0x000fe40000004100 */
[----:B------:R-:W-:Y:S01]  /*7910*/  FADD.FTZ R3, R3, R19 ;  /* 0x0000001303037221 */ /* 0x000fe20000010000 */
[----:B------:R-:W-:Y:S01]  /*7920*/  FFMA.FTZ R2, R19, R18, R2 ;  /* 0x0000001213027223 */ /* 0x000fe20000010002 */
[----:B------:R-:W-:Y:S01]  /*7930*/  FMUL.FTZ R19, R11, R19 ;  /* 0x000000130b137220 */ /* 0x000fe20000410000 */
[----:B------:R-:W-:Y:S01]  /*7940*/  FADD.FTZ R20, R20, -UR28 ;  /* 0x8000001c14147e21 */ /* 0x000fe20008010000 */
[----:B------:R-:W-:Y:S01]  /*7950*/  FADD.FTZ R25, R25, R23 ;  /* 0x0000001719197221 */ /* 0x000fe20000010000 */
[----:B------:R-:W-:Y:S01]  /*7960*/  FFMA.FTZ R26, R23, R24, R26 ;  /* 0x00000018171a7223 */ /* 0x000fe2000001001a */
[----:B------:R-:W-:Y:S01]  /*7970*/  FMUL.FTZ R23, R10, R23 ;  /* 0x000000170a177220 */ /* 0x000fe20000410000 */
[----:B------:R-:W-:Y:S01]  /*7980*/  FADD.FTZ R22, R19, R22 ;  /* 0x0000001613167221 */ /* 0x000fe20000010000 */
[----:B------:R-:W-:Y:S01]  /*7990*/  FFMA.FTZ R21, R18, R19, R21 ;  /* 0x0000001312157223 */ /* 0x000fe20000010015 */
[----:B------:R-:W-:-:S02]  /*79a0*/  HADD2.F32 R19, -RZ, R38.H0_H0 ;  /* 0x20000026ff137230 */ /* 0x000fc40000004100 */
[----:B------:R-:W-:Y:S01]  /*79b0*/  FMUL.FTZ R20, R20, UR16 ;  /* 0x0000001014147c20 */ /* 0x000fe20008410000 */
[----:B------:R-:W-:Y:S01]  /*79c0*/  FADD.FTZ R22, R22, R23 ;  /* 0x0000001716167221 */ /* 0x000fe20000010000 */
[----:B------:R-:W-:Y:S01]  /*79d0*/  FFMA.FTZ R23, R24, R23, R21 ;  /* 0x0000001718177223 */ /* 0x000fe20000010015 */
[----:B------:R-:W-:Y:S01]  /*79e0*/  FMUL.FTZ R21, R11, R19 ;  /* 0x000000130b157220 */ /* 0x000fe20000410000 */
[----:B------:R-:W-:Y:S01]  /*79f0*/  FADD.FTZ R3, R3, R19 ;  /* 0x0000001303037221 */ /* 0x000fe20000010000 */
[----:B------:R-:W-:Y:S02]  /*7a00*/  FFMA.FTZ R2, R19, R20, R2 ;  /* 0x0000001413027223 */ /* 0x000fe40000010002 */
[----:B------:R-:W-:Y:S01]  /*7a10*/  FFMA.FTZ R23, R20, R21, R23 ;  /* 0x0000001514177223 */ /* 0x000fe20000010017 */
[----:B------:R-:W-:Y:S01]  /*7a20*/  FADD.FTZ R22, R21, R22 ;  /* 0x0000001615167221 */ /* 0x000fe20000010000 */
[----:B--2---:R-:W-:Y:S02]  /*7a30*/  HADD2.F32 R19, -RZ, R65.H0_H0 ;  /* 0x20000041ff137230 */ /* 0x004fe40000004100 */
[----:B------:R-:W2:Y:S03]  /*7a40*/  LDL.LU.S16 R65, [R1+0x17a] ;  /* 0x00017a0001417983 */ /* 0x000ea60000300600 */
[----:B------:R-:W-:Y:S01]  /*7a50*/  FADD.FTZ R20, R19, -UR28 ;  /* 0x8000001c13147e21 */ /* 0x000fe20008010000 */
[----:B---3--:R-:W-:-:S02]  /*7a60*/  HADD2.F32 R21, -RZ, R67.H0_H0 ;  /* 0x20000043ff157230 */ /* 0x008fc40000004100 */
[----:B------:R-:W3:Y:S01]  /*7a70*/  LDL.LU.S16 R67, [R1+0x176] ;  /* 0x0001760001437983 */ /* 0x000ee20000300600 */
[----:B----4-:R-:W-:-:S03]  /*7a80*/  HADD2.F32 R19, -RZ, R36.H0_H0 ;  /* 0x20000024ff137230 */ /* 0x010fc60000004100 */
[----:B------:R-:W4:Y:S01]  /*7a90*/  LDL.S16 R36, [R1+0x17c] ;  /* 0x00017c0001247983 */ /* 0x000f220000100600 */
[----:B------:R-:W-:Y:S02]  /*7aa0*/  HADD2.F32 R18, -RZ, R64.H0_H0 ;  /* 0x20000040ff127230 */ /* 0x000fe40000004100 */
[----:B------:R-:W-:Y:S01]  /*7ab0*/  FADD.FTZ R25, R25, R21 ;  /* 0x0000001519197221 */ /* 0x000fe20000010000 */
[----:B------:R-:W-:Y:S02]  /*7ac0*/  HADD2.F32 R24, -RZ, R15.H0_H0 ;  /* 0x2000000fff187230 */ /* 0x000fe40000004100 */
[----:B------:R-:W-:Y:S01]  /*7ad0*/  FMUL.FTZ R20, R20, UR16 ;  /* 0x0000001014147c20 */ /* 0x000fe20008410000 */
[----:B------:R-:W-:Y:S01]  /*7ae0*/  FADD.FTZ R3, R3, R19 ;  /* 0x0000001303037221 */ /* 0x000fe20000010000 */
[----:B------:R-:W-:Y:S01]  /*7af0*/  FADD.FTZ R18, R18, -UR28 ;  /* 0x8000001c12127e21 */ /* 0x000fe20008010000 */
[----:B------:R-:W4:Y:S03]  /*7b00*/  LDL.LU.S16 R64, [R1+0x17e] ;  /* 0x00017e0001407983 */ /* 0x000f260000300600 */
[----:B------:R-:W-:-:S04]  /*7b10*/  FMUL.FTZ R18, R18, UR16 ;  /* 0x0000001012127c20 */ /* 0x000fc80008410000 */
[----:B------:R-:W-:Y:S01]  /*7b20*/  FFMA.FTZ R26, R21, R18, R26 ;  /* 0x00000012151a7223 */ /* 0x000fe2000001001a */
[----:B------:R-:W-:-:S04]  /*7b30*/  FMUL.FTZ R21, R10, R21 ;  /* 0x000000150a157220 */ /* 0x000fc80000410000 */
[----:B------:R-:W-:Y:S01]  /*7b40*/  FADD.FTZ R22, R22, R21 ;  /* 0x0000001516167221 */ /* 0x000fe20000010000 */
[----:B------:R-:W-:Y:S01]  /*7b50*/  FFMA.FTZ R23, R18, R21, R23 ;  /* 0x0000001512177223 */ /* 0x000fe20000010017 */
[----:B------:R-:W-:Y:S02]  /*7b60*/  HADD2.F32 R21, -RZ, R15.H1_H1 ;  /* 0x3000000fff157230 */ /* 0x000fe40000004100 */
[----:B------:R-:W-:Y:S02]  /*7b70*/  HADD2.F32 R15, -RZ, R16.H0_H0 ;  /* 0x20000010ff0f7230 */ /* 0x000fe40000004100 */
[----:B------:R-:W-:Y:S01]  /*7b80*/  FFMA.FTZ R2, R19, R20, R2 ;  /* 0x0000001413027223 */ /* 0x000fe20000010002 */
[----:B------:R-:W-:Y:S01]  /*7b90*/  FMUL.FTZ R19, R11, R19 ;  /* 0x000000130b137220 */ /* 0x000fe20000410000 */
[----:B------:R-:W-:Y:S01]  /*7ba0*/  FADD.FTZ R24, R24, -UR28 ;  /* 0x8000001c18187e21 */ /* 0x000fe20008010000 */
[----:B------:R-:W-:Y:S02]  /*7bb0*/  FADD.FTZ R18, R15, -UR28 ;  /* 0x8000001c0f127e21 */ /* 0x000fe40008010000 */
[----:B------:R-:W-:Y:S01]  /*7bc0*/  FADD.FTZ R22, R19, R22 ;  /* 0x0000001613167221 */ /* 0x000fe20000010000 */
[----:B------:R-:W-:Y:S01]  /*7bd0*/  FFMA.FTZ R23, R20, R19, R23 ;  /* 0x0000001314177223 */ /* 0x000fe20000010017 */
[----:B------:R-:W-:Y:S01]  /*7be0*/  FMUL.FTZ R24, R24, UR16 ;  /* 0x0000001018187c20 */ /* 0x000fe20008410000 */
[----:B------:R-:W-:Y:S01]  /*7bf0*/  FMUL.FTZ R18, R18, UR16 ;  /* 0x0000001012127c20 */ /* 0x000fe20008410000 */
[----:B------:R-:W-:-:S04]  /*7c00*/  FMUL.FTZ R19, R10, R21 ;  /* 0x000000150a137220 */ /* 0x000fc80000410000 */
[----:B------:R-:W-:Y:S01]  /*7c10*/  FADD.FTZ R22, R22, R19 ;  /* 0x0000001316167221 */ /* 0x000fe20000010000 */
[----:B------:R-:W-:Y:S01]  /*7c20*/  FFMA.FTZ R23, R24, R19, R23 ;  /* 0x0000001318177223 */ /* 0x000fe20000010017 */
[----:B--2---:R-:W-:Y:S02]  /*7c30*/  HADD2.F32 R15, -RZ, R65.H0_H0 ;  /* 0x20000041ff0f7230 */ /* 0x004fe40000004100 */
[----:B------:R-:W2:Y:S03]  /*7c40*/  LDL.S16 R65, [R1+0x182] ;  /* 0x0001820001417983 */ /* 0x000ea60000100600 */
[----:B------:R-:W-:Y:S01]  /*7c50*/  FADD.FTZ R3, R3, R15 ;  /* 0x0000000f03037221 */ /* 0x000fe20000010000 */
[----:B------:R-:W-:Y:S01]  /*7c60*/  FFMA.FTZ R2, R15, R18, R2 ;  /* 0x000000120f027223 */ /* 0x000fe20000010002 */
[----:B------:R-:W-:Y:S01]  /*7c70*/  FMUL.FTZ R15, R11, R15 ;  /* 0x0000000f0b0f7220 */ /* 0x000fe20000410000 */
[----:B---3--:R-:W-:-:S03]  /*7c80*/  HADD2.F32 R19, -RZ, R67.H0_H0 ;  /* 0x20000043ff137230 */ /* 0x008fc60000004100 */
[----:B------:R-:W-:Y:S01]  /*7c90*/  FADD.FTZ R22, R15, R22 ;  /* 0x000000160f167221 */ /* 0x000fe20000010000 */
[----:B------:R-:W-:Y:S01]  /*7ca0*/  FFMA.FTZ R23, R18, R15, R23 ;  /* 0x0000000f12177223 */ /* 0x000fe20000010017 */
[----:B------:R-:W3:Y:S01]  /*7cb0*/  LDL.LU.S16 R67, [R1+0x180] ;  /* 0x0001800001437983 */ /* 0x000ee20000300600 */
[----:B----4-:R-:W-:-:S03]  /*7cc0*/  HADD2.F32 R15, -RZ, R36.H0_H0 ;  /* 0x20000024ff0f7230 */ /* 0x010fc60000004100 */
[----:B------:R-:W4:Y:S01]  /*7cd0*/  LDL.LU.S16 R36, [R1+0x184] ;  /* 0x0001840001247983 */ /* 0x000f220000300600 */
[----:B------:R-:W-:Y:S02]  /*7ce0*/  HADD2.F32 R20, -RZ, R12.H0_H0 ;  /* 0x2000000cff147230 */ /* 0x000fe40000004100 */
[----:B------:R-:W-:-:S03]  /*7cf0*/  FADD.FTZ R25, R25, R21 ;  /* 0x0000001519197221 */ /* 0x000fc60000010000 */
[----:B------:R-:W-:Y:S01]  /*7d00*/  FADD.FTZ R20, R20, -UR28 ;  /* 0x8000001c14147e21 */ /* 0x000fe20008010000 */
[----:B------:R-:W-:Y:S01]  /*7d10*/  FFMA.FTZ R26, R21, R24, R26 ;  /* 0x00000018151a7223 */ /* 0x000fe2000001001a */
[----:B------:R-:W-:Y:S02]  /*7d20*/  HADD2.F32 R12, -RZ, R12.H1_H1 ;  /* 0x3000000cff0c7230 */ /* 0x000fe40000004100 */
[----:B------:R-:W-:Y:S01]  /*7d30*/  FMUL.FTZ R20, R20, UR16 ;  /* 0x0000001014147c20 */ /* 0x000fe20008410000 */
[----:B------:R-:W-:Y:S01]  /*7d40*/  FADD.FTZ R25, R25, R19 ;  /* 0x0000001319197221 */ /* 0x000fe20000010000 */
[--C-:B------:R-:W-:Y:S02]  /*7d50*/  HADD2.F32 R18, -RZ, R13.reuse.H0_H0 ;  /* 0x2000000dff127230 */ /* 0x100fe40000004100 */
[----:B------:R-:W-:Y:S01]  /*7d60*/  FADD.FTZ R12, R12, -UR28 ;  /* 0x8000001c0c0c7e21 */ /* 0x000fe20008010000 */
[----:B------:R-:W-:Y:S01]  /*7d70*/  FFMA.FTZ R26, R19, R20, R26 ;  /* 0x00000014131a7223 */ /* 0x000fe2000001001a */
[----:B------:R-:W-:Y:S01]  /*7d80*/  FMUL.FTZ R19, R10, R19 ;  /* 0x000000130a137220 */ /* 0x000fe20000410000 */
[----:B------:R-:W-:-:S02]  /*7d90*/  HADD2.F32 R13, -RZ, R13.H1_H1 ;  /* 0x3000000dff0d7230 */ /* 0x000fc40000004100 */
[----:B------:R-:W-:Y:S01]  /*7da0*/  FMUL.FTZ R12, R12, UR16 ;  /* 0x000000100c0c7c20 */ /* 0x000fe20008410000 */
[----:B------:R-:W-:Y:S01]  /*7db0*/  FADD.FTZ R22, R22, R19 ;  /* 0x0000001316167221 */ /* 0x000fe20000010000 */
[----:B------:R-:W-:Y:S01]  /*7dc0*/  FFMA.FTZ R23, R20, R19, R23 ;  /* 0x0000001314177223 */ /* 0x000fe20000010017 */
[----:B------:R-:W-:Y:S01]  /*7dd0*/  FMUL.FTZ R19, R11, R15 ;  /* 0x0000000f0b137220 */ /* 0x000fe20000410000 */
[----:B------:R-:W-:Y:S01]  /*7de0*/  FADD.FTZ R18, R18, -UR28 ;  /* 0x8000001c12127e21 */ /* 0x000fe20008010000 */
[----:B------:R-:W-:Y:S01]  /*7df0*/  FADD.FTZ R3, R3, R15 ;  /* 0x0000000f03037221 */ /* 0x000fe20000010000 */
[----:B------:R-:W-:Y:S01]  /*7e00*/  FFMA.FTZ R2, R15, R12, R2 ;  /* 0x0000000c0f027223 */ /* 0x000fe20000010002 */
[----:B------:R-:W-:Y:S01]  /*7e10*/  FFMA.FTZ R23, R12, R19, R23 ;  /* 0x000000130c177223 */ /* 0x000fe20000010017 */
[----:B------:R-:W-:Y:S02]  /*7e20*/  HADD2.F32 R15, -RZ, R64.H0_H0 ;  /* 0x20000040ff0f7230 */ /* 0x000fe40000004100 */
[----:B------:R-:W-:Y:S01]  /*7e30*/  FADD.FTZ R12, R13, -UR28 ;  /* 0x8000001c0d0c7e21 */ /* 0x000fe20008010000 */
[----:B------:R-:W-:-:S03]  /*7e40*/  FMUL.FTZ R18, R18, UR16 ;  /* 0x0000001012127c20 */ /* 0x000fc60008410000 */
[----:B------:R-:W-:Y:S01]  /*7e50*/  FMUL.FTZ R12, R12, UR16 ;  /* 0x000000100c0c7c20 */ /* 0x000fe20008410000 */
[----:B------:R-:W-:Y:S01]  /*7e60*/  FADD.FTZ R25, R25, R15 ;  /* 0x0000000f19197221 */ /* 0x000fe20000010000 */
[----:B------:R-:W-:Y:S01]  /*7e70*/  FFMA.FTZ R26, R15, R18, R26 ;  /* 0x000000120f1a7223 */ /* 0x000fe2000001001a */
[----:B------:R-:W-:Y:S01]  /*7e80*/  FMUL.FTZ R15, R10, R15 ;  /* 0x0000000f0a0f7220 */ /* 0x000fe20000410000 */
[----:B------:R-:W-:Y:S01]  /*7e90*/  FADD.FTZ R22, R19, R22 ;  /* 0x0000001613167221 */ /* 0x000fe20000010000 */
[----:B------:R-:W-:Y:S02]  /*7ea0*/  HADD2.F32 R19, -RZ, R14.H1_H1 ;  /* 0x3000000eff137230 */ /* 0x000fe40000004100 */
[----:B------:R-:W-:Y:S01]  /*7eb0*/  FFMA.FTZ R23, R18, R15, R23 ;  /* 0x0000000f12177223 */ /* 0x000fe20000010017 */
[----:B------:R-:W-:Y:S02]  /*7ec0*/  FADD.FTZ R22, R22, R15 ;  /* 0x0000000f16167221 */ /* 0x000fe40000010000 */
[----:B------:R-:W-:-:S04]  /*7ed0*/  FADD.FTZ R19, R19, -UR28 ;  /* 0x8000001c13137e21 */ /* 0x000fc80008010000 */
[----:B------:R-:W-:Y:S01]  /*7ee0*/  FMUL.FTZ R18, R19, UR16 ;  /* 0x0000001013127c20 */ /* 0x000fe20008410000 */
[----:B------:R-:W-:-:S05]  /*7ef0*/  HADD2.F32 R16, -RZ, R16.H1_H1 ;  /* 0x30000010ff107230 */ /* 0x000fca0000004100 */
[----:B------:R-:W-:-:S04]  /*7f00*/  FADD.FTZ R16, R16, -UR28 ;  /* 0x8000001c10107e21 */ /* 0x000fc80008010000 */
[----:B------:R-:W-:Y:S01]  /*7f10*/  FMUL.FTZ R16, R16, UR16 ;  /* 0x0000001010107c20 */ /* 0x000fe20008410000 */
[----:B--2---:R-:W-:-:S05]  /*7f20*/  HADD2.F32 R13, -RZ, R65.H0_H0 ;  /* 0x20000041ff0d7230 */ /* 0x004fca0000004100 */
[----:B------:R-:W-:Y:S01]  /*7f30*/  FADD.FTZ R3, R3, R13 ;  /* 0x0000000d03037221 */ /* 0x000fe20000010000 */
[----:B------:R-:W-:Y:S01]  /*7f40*/  FFMA.FTZ R2, R13, R12, R2 ;  /* 0x0000000c0d027223 */ /* 0x000fe20000010002 */
[----:B------:R-:W-:-:S04]  /*7f50*/  FMUL.FTZ R13, R11, R13 ;  /* 0x0000000d0b0d7220 */ /* 0x000fc80000410000 */
[----:B------:R-:W-:Y:S01]  /*7f60*/  FFMA.FTZ R23, R12, R13, R23 ;  /* 0x0000000d0c177223 */ /* 0x000fe20000010017 */
[----:B---3--:R-:W-:Y:S02]  /*7f70*/  HADD2.F32 R15, -RZ, R67.H0_H0 ;  /* 0x20000043ff0f7230 */ /* 0x008fe40000004100 */
[----:B----4-:R-:W-:Y:S02]  /*7f80*/  HADD2.F32 R12, -RZ, R36.H0_H0 ;  /* 0x20000024ff0c7230 */ /* 0x010fe40000004100 */
[----:B------:R-:W-:Y:S01]  /*7f90*/  FADD.FTZ R22, R13, R22 ;  /* 0x000000160d167221 */ /* 0x000fe20000010000 */
[----:B------:R-:W-:Y:S02]  /*7fa0*/  HADD2.F32 R13, -RZ, R14.H0_H0 ;  /* 0x2000000eff0d7230 */ /* 0x000fe40000004100 */
[----:B------:R-:W-:Y:S01]  /*7fb0*/  FMUL.FTZ R19, R10, R15 ;  /* 0x0000000f0a137220 */ /* 0x000fe20000410000 */
[----:B------:R-:W-:Y:S02]  /*7fc0*/  HADD2.F32 R14, -RZ, R17.H0_H0 ;  /* 0x20000011ff0e7230 */ /* 0x000fe40000004100 */
[----:B------:R-:W-:Y:S01]  /*7fd0*/  FADD.FTZ R12, R12, -UR28 ;  /* 0x8000001c0c0c7e21 */ /* 0x000fe20008010000 */
[----:B------:R-:W-:Y:S01]  /*7fe0*/  FADD.FTZ R25, R25, R15 ;  /* 0x0000000f19197221 */ /* 0x000fe20000010000 */
[----:B------:R-:W-:Y:S01]  /*7ff0*/  FFMA.FTZ R26, R15, R18, R26 ;  /* 0x000000120f1a7223 */ /* 0x000fe2000001001a */
[----:B------:R-:W-:Y:S01]  /*8000*/  FADD.FTZ R22, R22, R19 ;  /* 0x0000001316167221 */ /* 0x000fe20000010000 */
[----:B------:R-:W-:Y:S01]  /*8010*/  FFMA.FTZ R23, R18, R19, R23 ;  /* 0x0000001312177223 */ /* 0x000fe20000010017 */
[----:B------:R-:W-:Y:S01]  /*8020*/  FMUL.FTZ R15, R11, R13 ;  /* 0x0000000d0b0f7220 */ /* 0x000fe20000410000 */
[----:B------:R-:W-:Y:S01]  /*8030*/  FMUL.FTZ R12, R12, UR16 ;  /* 0x000000100c0c7c20 */ /* 0x000fe20008410000 */
[----:B------:R-:W-:-:S02]  /*8040*/  HADD2.F32 R19, -RZ, R31.H0_H0 ;  /* 0x2000001fff137230 */ /* 0x000fc40000004100 */
[----:B------:R-:W-:Y:S01]  /*8050*/  FADD.FTZ R14, R14, -UR28 ;  /* 0x8000001c0e0e7e21 */ /* 0x000fe20008010000 */
[----:B------:R-:W-:Y:S01]  /*8060*/  FADD.FTZ R22, R15, R22 ;  /* 0x000000160f167221 */ /* 0x000fe20000010000 */
[----:B------:R-:W-:Y:S01]  /*8070*/  FFMA.FTZ R23, R12, R15, R23 ;  /* 0x0000000f0c177223 */ /* 0x000fe20000010017 */
[----:B------:R-:W-:Y:S02]  /*8080*/  HADD2.F32 R15, -RZ, R30.H0_H0 ;  /* 0x2000001eff0f7230 */ /* 0x000fe40000004100 */
[----:B------:R-:W-:Y:S01]  /*8090*/  FMUL.FTZ R21, R10, R19 ;  /* 0x000000130a157220 */ /* 0x000fe20000410000 */
[----:B------:R-:W-:Y:S01]  /*80a0*/  FMUL.FTZ R14, R14, UR16 ;  /* 0x000000100e0e7c20 */ /* 0x000fe20008410000 */
[----:B------:R-:W-:Y:S02]  /*80b0*/  HADD2.F32 R18, -RZ, R17.H1_H1 ;  /* 0x30000011ff127230 */ /* 0x000fe40000004100 */
[----:B------:R-:W-:Y:S01]  /*80c0*/  FADD.FTZ R3, R3, R13 ;  /* 0x0000000d03037221 */ /* 0x000fe20000010000 */
[----:B------:R-:W-:Y:S01]  /*80d0*/  FFMA.FTZ R2, R13, R12, R2 ;  /* 0x0000000c0d027223 */ /* 0x000fe20000010002 */
[----:B------:R-:W-:Y:S01]  /*80e0*/  FADD.FTZ R22, R22, R21 ;  /* 0x0000001516167221 */ /* 0x000fe20000010000 */
[----:B------:R-:W-:Y:S01]  /*80f0*/  FFMA.FTZ R23, R14, R21, R23 ;  /* 0x000000150e177223 */ /* 0x000fe20000010017 */
[----:B------:R-:W-:Y:S01]  /*8100*/  FMUL.FTZ R17, R11, R15 ;  /* 0x0000000f0b117220 */ /* 0x000fe20000410000 */
[----:B------:R-:W-:-:S02]  /*8110*/  HADD2.F32 R13, -RZ, R62.H0_H0 ;  /* 0x2000003eff0d7230 */ /* 0x000fc40000004100 */
[----:B------:R-:W-:Y:S01]  /*8120*/  FADD.FTZ R18, R18, -UR28 ;  /* 0x8000001c12127e21 */ /* 0x000fe20008010000 */
[----:B------:R-:W-:Y:S02]  /*8130*/  HADD2.F32 R12, -RZ, R61.H0_H0 ;  /* 0x2000003dff0c7230 */ /* 0x000fe40000004100 */
[----:B------:R-:W-:Y:S01]  /*8140*/  FADD.FTZ R22, R17, R22 ;  /* 0x0000001611167221 */ /* 0x000fe20000010000 */
[----:B------:R-:W-:Y:S01]  /*8150*/  FFMA.FTZ R23, R16, R17, R23 ;  /* 0x0000001110177223 */ /* 0x000fe20000010017 */
[----:B------:R-:W-:Y:S02]  /*8160*/  HADD2.F32 R61, -RZ, R60.H0_H0 ;  /* 0x2000003cff3d7230 */ /* 0x000fe40000004100 */
[----:B------:R-:W-:Y:S01]  /*8170*/  FMUL.FTZ R17, R10, R13 ;  /* 0x0000000d0a117220 */ /* 0x000fe20000410000 */
[----:B------:R-:W-:Y:S01]  /*8180*/  FMUL.FTZ R18, R18, UR16 ;  /* 0x0000001012127c20 */ /* 0x000fe20008410000 */
[----:B------:R-:W-:Y:S01]  /*8190*/  FADD.FTZ R12, R12, -UR28 ;  /* 0x8000001c0c0c7e21 */ /* 0x000fe20008010000 */
[----:B------:R-:W-:Y:S01]  /*81a0*/  FADD.FTZ R3, R3, R15 ;  /* 0x0000000f03037221 */ /* 0x000fe20000010000 */
[----:B------:R-:W-:Y:S01]  /*81b0*/  FADD.FTZ R22, R22, R17 ;  /* 0x0000001116167221 */ /* 0x000fe20000010000 */
[----:B------:R-:W-:Y:S01]  /*81c0*/  FFMA.FTZ R23, R18, R17, R23 ;  /* 0x0000001112177223 */ /* 0x000fe20000010017 */
        /* <DEDUP_REMOVED lines=12> */
.L_x_794:
[--C-:B------:R-:W-:Y:S01]  /*8290*/  HADD2.F32 R2, -RZ, R67.reuse.H1_H1 ;  /* 0x30000043ff027230 */ /* 0x100fe20000004100 */
[----:B------:R-:W2:Y:S01]  /*82a0*/  LDL.LU.S16 R61, [R1+0x112] ;  /* 0x00011200013d7983 */ /* 0x000ea20000300600 */
[--C-:B------:R-:W-:Y:S02]  /*82b0*/  HADD2.F32 R19, -RZ, R66.reuse.H1_H1 ;  /* 0x30000042ff137230 */ /* 0x100fe40000004100 */
[----:B------:R-:W-:Y:S02]  /*82c0*/  HADD2.F32 R67, -RZ, R67.H0_H0 ;  /* 0x20000043ff437230 */ /* 0x000fe40000004100 */
[----:B------:R-:W-:Y:S01]  /*82d0*/  FADD.FTZ R2, R2, -UR28 ;  /* 0x8000001c02027e21 */ /* 0x000fe20008010000 */
[----:B------:R-:W-:Y:S01]  /*82e0*/  HADD2.F32 R21, -RZ, R66.H0_H0 ;  /* 0x20000042ff157230 */ /* 0x000fe20000004100 */
[----:B------:R-:W3:Y:S01]  /*82f0*/  LDL.S16 R60, [R1+0x11e] ;  /* 0x00011e00013c7983 */ /* 0x000ee20000100600 */
[--C-:B------:R-:W-:Y:S02]  /*8300*/  HADD2.F32 R25, -RZ, R64.reuse.H1_H1 ;  /* 0x30000040ff197230 */ /* 0x100fe40000004100 */
[----:B------:R-:W-:Y:S01]  /*8310*/  FMUL.FTZ R2, R2, UR16 ;  /* 0x0000001002027c20 */ /* 0x000fe20008410000 */
[----:B------:R-:W-:Y:S01]  /*8320*/  FADD.FTZ R67, R67, -UR28 ;  /* 0x8000001c43437e21 */ /* 0x000fe20008010000 */
[----:B------:R-:W-:Y:S01]  /*8330*/  HADD2.F32 R26, -RZ, R64.H0_H0 ;  /* 0x20000040ff1a7230 */ /* 0x000fe20000004100 */
[----:B------:R-:W4:Y:S01]  /*8340*/  LDL.S16 R62, [R1+0x120] ;  /* 0x00012000013e7983 */ /* 0x000f220000100600 */
[----:B-----5:R-:W-:Y:S01]  /*8350*/  FFMA.FTZ R18, R10, R2, R8 ;  /* 0x000000020a127223 */ /* 0x020fe20000010008 */
[----:B------:R-:W-:-:S02]  /*8360*/  HADD2.F32 R27, -RZ, R63.H0_H0 ;  /* 0x2000003fff1b7230 */ /* 0x000fc40000004100 */
[----:B------:R-:W-:Y:S02]  /*8370*/  HADD2.F32 R28, -RZ, R46.H1_H1 ;  /* 0x3000002eff1c7230 */ /* 0x000fe40000004100 */
[----:B------:R-:W-:Y:S01]  /*8380*/  FMUL.FTZ R3, R18, -1.4426950216293334961 ;  /* 0xbfb8aa3b12037820 */ /* 0x000fe20000410000 */
[----:B------:R-:W-:Y:S01]  /*8390*/  HADD2.F32 R36, -RZ, R73.H1_H1 ;  /* 0x30000049ff247230 */ /* 0x000fe20000004100 */
[----:B------:R-:W4:Y:S04]  /*83a0*/  LDL.S16 R64, [R1+0x154] ;  /* 0x0001540001407983 */ /* 0x000f280000100600 */
[----:B------:R-:W0:Y:S02]  /*83b0*/  MUFU.EX2 R3, R3 ;  /* 0x0000000300037308 */ /* 0x000e240000000800 */
[----:B0-----:R-:W-:-:S06]  /*83c0*/  FADD.FTZ R3, R3, 1 ;  /* 0x3f80000003037421 */ /* 0x001fcc0000010000 */
[----:B------:R-:W0:Y:S02]  /*83d0*/  MUFU.RCP R3, R3 ;  /* 0x0000000300037308 */ /* 0x000e240000001000 */
[----:B0-----:R-:W-:Y:S01]  /*83e0*/  FMUL.FTZ R19, R19, R3 ;  /* 0x0000000313137220 */ /* 0x001fe20000410000 */
[----:B------:R-:W-:-:S04]  /*83f0*/  FADD.FTZ R3, -R3, 1 ;  /* 0x3f80000003037421 */ /* 0x000fc80000010100 */
[----:B------:R-:W-:Y:S01]  /*8400*/  FFMA.FTZ R18, R18, R3, 1 ;  /* 0x3f80000012127423 */ /* 0x000fe20000010003 */
[----:B------:R-:W-:Y:S01]  /*8410*/  FMUL.FTZ R3, R67, UR16 ;  /* 0x0000001043037c20 */ /* 0x000fe20008410000 */
[----:B------:R-:W-:Y:S01]  /*8420*/  FADD.FTZ R36, R36, -UR28 ;  /* 0x8000001c24247e21 */ /* 0x000fe20008010000 */
[----:B------:R-:W-:Y:S02]  /*8430*/  HADD2.F32 R37, -RZ, R37.H0_H0 ;  /* 0x20000025ff257230 */ /* 0x000fe40000004100 */
[----:B------:R-:W-:Y:S01]  /*8440*/  FMUL.FTZ R18, R19, R18 ;  /* 0x0000001213127220 */ /* 0x000fe20000410000 */
[----:B------:R-:W-:Y:S01]  /*8450*/  FFMA.FTZ R19, R11, R3, R9 ;  /* 0x000000030b137223 */ /* 0x000fe20000010009 */
[----:B------:R-:W3:Y:S03]  /*8460*/  LDL.S16 R67, [R1+0x12a] ;  /* 0x00012a0001437983 */ /* 0x000ee60000100600 */
        /* <DEDUP_REMOVED lines=8> */
[----:B------:R-:W-:-:S03]  /*84f0*/  FMUL.FTZ R21, R10, R18 ;  /* 0x000000120a157220 */ /* 0x000fc60000410000 */
[----:B------:R-:W-:Y:S01]  /*8500*/  FMUL.FTZ R22, R11, R19 ;  /* 0x000000130b167220 */ /* 0x000fe20000410000 */
[----:B------:R-:W-:Y:S01]  /*8510*/  FFMA.FTZ R20, R2, R21, RZ ;  /* 0x0000001502147223 */ /* 0x000fe200000100ff */
[----:B------:R-:W-:-:S03]  /*8520*/  FADD.FTZ R21, RZ, R21 ;  /* 0x00000015ff157221 */ /* 0x000fc60000010000 */
[C---:B------:R-:W-:Y:S01]  /*8530*/  FFMA.FTZ R20, R3.reuse, R22, R20 ;  /* 0x0000001603147223 */ /* 0x040fe20000010014 */
[----:B------:R-:W-:Y:S01]  /*8540*/  FADD.FTZ R21, R22, R21 ;  /* 0x0000001516157221 */ /* 0x000fe20000010000 */
[--C-:B------:R-:W-:Y:S02]  /*8550*/  HADD2.F32 R22, -RZ, R65.reuse.H1_H1 ;  /* 0x30000041ff167230 */ /* 0x100fe40000004100 */
[----:B------:R-:W-:Y:S01]  /*8560*/  FFMA.FTZ R3, R3, R19, RZ ;  /* 0x0000001303037223 */ /* 0x000fe200000100ff */
[----:B------:R-:W-:Y:S02]  /*8570*/  HADD2.F32 R65, -RZ, R65.H0_H0 ;  /* 0x20000041ff417230 */ /* 0x000fe40000004100 */
[----:B------:R-:W-:Y:S01]  /*8580*/  FADD.FTZ R19, RZ, R19 ;  /* 0x00000013ff137221 */ /* 0x000fe20000010000 */
        /* <DEDUP_REMOVED lines=10> */
[----:B------:R-:W-:Y:S01]  /*8630*/  FFMA.FTZ R23, R2, R18, RZ ;  /* 0x0000001202177223 */ /* 0x000fe200000100ff */
[----:B------:R-:W-:Y:S02]  /*8640*/  FADD.FTZ R2, RZ, R18 ;  /* 0x00000012ff027221 */ /* 0x000fe40000010000 */
[----:B------:R-:W-:-:S04]  /*8650*/  FMUL.FTZ R25, R25, R24 ;  /* 0x0000001819197220 */ /* 0x000fc80000410000 */
[----:B------:R-:W-:Y:S01]  /*8660*/  FADD.FTZ R2, R2, R25 ;  /* 0x0000001902027221 */ /* 0x000fe20000010000 */
[-C--:B------:R-:W-:Y:S01]  /*8670*/  FFMA.FTZ R18, R22, R25.reuse, R23 ;  /* 0x0000001916127223 */ /* 0x080fe20000010017 */
[----:B------:R-:W-:-:S04]  /*8680*/  FMUL.FTZ R25, R10, R25 ;  /* 0x000000190a197220 */ /* 0x000fc80000410000 */
[----:B------:R-:W-:Y:S01]  /*8690*/  FFMA.FTZ R20, R22, R25, R20 ;  /* 0x0000001916147223 */ /* 0x000fe20000010014 */
[----:B------:R-:W-:Y:S01]  /*86a0*/  FADD.FTZ R22, R65, -UR28 ;  /* 0x8000001c41167e21 */ /* 0x000fe20008010000 */
[----:B------:R-:W-:Y:S01]  /*86b0*/  FADD.FTZ R21, R21, R25 ;  /* 0x0000001915157221 */ /* 0x000fe20000010000 */
[----:B------:R-:W-:Y:S02]  /*86c0*/  HADD2.F32 R25, -RZ, R34.H0_H0 ;  /* 0x20000022ff197230 */ /* 0x000fe40000004100 */
        /* <DEDUP_REMOVED lines=10> */
[----:B------:R-:W-:-:S03]  /*8770*/  HADD2.F32 R26, -RZ, R33.H0_H0 ;  /* 0x20000021ff1a7230 */ /* 0x000fc60000004100 */
[----:B------:R-:W-:Y:S01]  /*8780*/  FADD.FTZ R19, R19, R24 ;  /* 0x0000001813137221 */ /* 0x000fe20000010000 */
[-C--:B------:R-:W-:Y:S01]  /*8790*/  FFMA.FTZ R3, R22, R24.reuse, R3 ;  /* 0x0000001816037223 */ /* 0x080fe20000010003 */
[----:B------:R-:W-:-:S04]  /*87a0*/  FMUL.FTZ R24, R11, R24 ;  /* 0x000000180b187220 */ /* 0x000fc80000410000 */
[----:B------:R-:W-:Y:S01]  /*87b0*/  FFMA.FTZ R20, R22, R24, R20 ;  /* 0x0000001816147223 */ /* 0x000fe20000010014 */
[----:B------:R-:W-:Y:S02]  /*87c0*/  HADD2.F32 R22, -RZ, R38.H0_H0 ;  /* 0x20000026ff167230 */ /* 0x000fe40000004100 */
[----:B------:R-:W-:-:S03]  /*87d0*/  FADD.FTZ R21, R24, R21 ;  /* 0x0000001518157221 */ /* 0x000fc60000010000 */
        /* <DEDUP_REMOVED lines=10> */
[----:B------:R-:W-:-:S03]  /*8880*/  HADD2.F32 R23, -RZ, R32.H0_H0 ;  /* 0x20000020ff177230 */ /* 0x000fc60000004100 */
[----:B------:R-:W-:Y:S02]  /*8890*/  FMUL.FTZ R25, R25, R24 ;  /* 0x0000001819197220 */ /* 0x000fe40000410000 */
[----:B------:R-:W-:Y:S02]  /*88a0*/  FADD.FTZ R23, R23, -UR28 ;  /* 0x8000001c17177e21 */ /* 0x000fe40008010000 */
[----:B------:R-:W-:Y:S01]  /*88b0*/  FADD.FTZ R2, R2, R25 ;  /* 0x0000001902027221 */ /* 0x000fe20000010000 */
[-C--:B------:R-:W-:Y:S01]  /*88c0*/  FFMA.FTZ R18, R22, R25.reuse, R18 ;  /* 0x0000001916127223 */ /* 0x080fe20000010012 */
[----:B------:R-:W-:Y:S01]  /*88d0*/  FMUL.FTZ R25, R10, R25 ;  /* 0x000000190a197220 */ /* 0x000fe20000410000 */
[----:B------:R-:W-:-:S03]  /*88e0*/  FMUL.FTZ R23, R23, UR16 ;  /* 0x0000001017177c20 */ /* 0x000fc60008410000 */
        /* <DEDUP_REMOVED lines=11> */
[----:B------:R-:W-:Y:S01]  /*89a0*/  FMUL.FTZ R24, R26, R24 ;  /* 0x000000181a187220 */ /* 0x000fe20000410000 */
[----:B------:R-:W-:Y:S02]  /*89b0*/  HADD2.F32 R26, -RZ, R63.H1_H1 ;  /* 0x3000003fff1a7230 */ /* 0x000fe40000004100 */
[----:B------:R-:W-:Y:S01]  /*89c0*/  FADD.FTZ R22, R22, -UR28 ;  /* 0x8000001c16167e21 */ /* 0x000fe20008010000 */
[----:B------:R-:W-:Y:S01]  /*89d0*/  FADD.FTZ R19, R19, R24 ;  /* 0x0000001813137221 */ /* 0x000fe20000010000 */
[-C--:B------:R-:W-:Y:S01]  /*89e0*/  FFMA.FTZ R3, R23, R24.reuse, R3 ;  /* 0x0000001817037223 */ /* 0x080fe20000010003 */
[----:B------:R-:W-:Y:S01]  /*89f0*/  FMUL.FTZ R24, R11, R24 ;  /* 0x000000180b187220 */ /* 0x000fe20000410000 */
[----:B------:R-:W-:-:S03]  /*8a00*/  FMUL.FTZ R22, R22, UR16 ;  /* 0x0000001016167c20 */ /* 0x000fc60008410000 */
[----:B------:R-:W-:Y:S01]  /*8a10*/  FFMA.FTZ R20, R23, R24, R20 ;  /* 0x0000001817147223 */ /* 0x000fe20000010014 */
        /* <DEDUP_REMOVED lines=8> */
[----:B------:R-:W-:-:S05]  /*8aa0*/  HADD2.F32 R23, -RZ, R42.H0_H0 ;  /* 0x2000002aff177230 */ /* 0x000fca0000004100 */
[----:B------:R-:W-:Y:S01]  /*8ab0*/  FADD.FTZ R23, R23, -UR28 ;  /* 0x8000001c17177e21 */ /* 0x000fe20008010000 */
[----:B------:R-:W-:-:S03]  /*8ac0*/  FADD.FTZ R21, R24, R21 ;  /* 0x0000001518157221 */ /* 0x000fc60000010000 */
[----:B------:R-:W-:Y:S01]  /*8ad0*/  FMUL.FTZ R23, R23, UR16 ;  /* 0x0000001017177c20 */ /* 0x000fe20008410000 */
[----:B------:R-:W-:-:S03]  /*8ae0*/  FMUL.FTZ R26, R26, R25 ;  /* 0x000000191a1a7220 */ /* 0x000fc60000410000 */
[----:B------:R-:W-:-:S04]  /*8af0*/  FFMA.FTZ R24, R11, R23, R9 ;  /* 0x000000170b187223 */ /* 0x000fc80000010009 */
[----:B------:R-:W-:-:S06]  /*8b00*/  FMUL.FTZ R25, R24, -1.4426950216293334961 ;  /* 0xbfb8aa3b18197820 */ /* 0x000fcc0000410000 */
[----:B------:R-:W0:Y:S02]  /*8b10*/  MUFU.EX2 R25, R25 ;  /* 0x0000001900197308 */ /* 0x000e240000000800 */
[----:B0-----:R-:W-:-:S06]  /*8b20*/  FADD.FTZ R25, R25, 1 ;  /* 0x3f80000019197421 */ /* 0x001fcc0000010000 */
[----:B------:R-:W0:Y:S01]  /*8b30*/  MUFU.RCP R25, R25 ;  /* 0x0000001900197308 */ /* 0x000e220000001000 */
[----:B------:R-:W-:Y:S01]  /*8b40*/  FADD.FTZ R2, R2, R26 ;  /* 0x0000001a02027221 */ /* 0x000fe20000010000 */
[-C--:B------:R-:W-:Y:S01]  /*8b50*/  FFMA.FTZ R18, R22, R26.reuse, R18 ;  /* 0x0000001a16127223 */ /* 0x080fe20000010012 */
[----:B------:R-:W-:Y:S01]  /*8b60*/  FMUL.FTZ R26, R10, R26 ;  /* 0x0000001a0a1a7220 */ /* 0x000fe20000410000 */
[----:B0-----:R-:W-:Y:S01]  /*8b70*/  FMUL.FTZ R27, R27, R25 ;  /* 0x000000191b1b7220 */ /* 0x001fe20000410000 */
[----:B------:R-:W-:-:S04]  /*8b80*/  FADD.FTZ R25, -R25, 1 ;  /* 0x3f80000019197421 */ /* 0x000fc80000010100 */
[----:B------:R-:W-:Y:S01]  /*8b90*/  FFMA.FTZ R24, R24, R25, 1 ;  /* 0x3f80000018187423 */ /* 0x000fe20000010019 */
[----:B------:R-:W-:-:S05]  /*8ba0*/  HADD2.F32 R25, -RZ, R47.H1_H1 ;  /* 0x3000002fff197230 */ /* 0x000fca0000004100 */
[----:B------:R-:W-:Y:S01]  /*8bb0*/  FADD.FTZ R25, R25, -UR28 ;  /* 0x8000001c19197e21 */ /* 0x000fe20008010000 */
[----:B------:R-:W-:-:S03]  /*8bc0*/  FFMA.FTZ R20, R22, R26, R20 ;  /* 0x0000001a16147223 */ /* 0x000fc60000010014 */
[----:B------:R-:W-:Y:S01]  /*8bd0*/  FMUL.FTZ R25, R25, UR16 ;  /* 0x0000001019197c20 */ /* 0x000fe20008410000 */
[----:B------:R-:W-:-:S03]  /*8be0*/  FMUL.FTZ R24, R27, R24 ;  /* 0x000000181b187220 */ /* 0x000fc60000410000 */
        /* <DEDUP_REMOVED lines=18> */
[----:B------:R-:W-:Y:S02]  /*8d10*/  HADD2.F32 R29, -RZ, R46.H0_H0 ;  /* 0x2000002eff1d7230 */ /* 0x000fe40000004100 */
        /* <DEDUP_REMOVED lines=9> */
[----:B------:R-:W-:-:S04]  /*8db0*/  FMUL.FTZ R24, R28, UR16 ;  /* 0x000000101c187c20 */ /* 0x000fc80008410000 */
[----:B------:R-:W-:-:S04]  /*8dc0*/  FFMA.FTZ R20, R10, R24, R8 ;  /* 0x000000180a147223 */ /* 0x000fc80000010008 */
[----:B------:R-:W-:-:S06]  /*8dd0*/  FMUL.FTZ R23, R20, -1.4426950216293334961 ;  /* 0xbfb8aa3b14177820 */ /* 0x000fcc0000410000 */
[----:B------:R-:W0:Y:S02]  /*8de0*/  MUFU.EX2 R23, R23 ;  /* 0x0000001700177308 */ /* 0x000e240000000800 */
[----:B0-----:R-:W-:-:S06]  /*8df0*/  FADD.FTZ R23, R23, 1 ;  /* 0x3f80000017177421 */ /* 0x001fcc0000010000 */
[----:B------:R-:W0:Y:S01]  /*8e00*/  MUFU.RCP R23, R23 ;  /* 0x0000001700177308 */ /* 0x000e220000001000 */
[----:B------:R-:W-:-:S05]  /*8e10*/  HADD2.F32 R28, -RZ, R40.H1_H1 ;  /* 0x30000028ff1c7230 */ /* 0x000fca0000004100 */
        /* <DEDUP_REMOVED lines=13> */
[----:B------:R-:W-:Y:S01]  /*8ef0*/  FMUL.FTZ R26, R29, R26 ;  /* 0x0000001a1d1a7220 */ /* 0x000fe20000410000 */
[----:B------:R-:W-:-:S05]  /*8f00*/  HADD2.F32 R29, -RZ, R40.H0_H0 ;  /* 0x20000028ff1d7230 */ /* 0x000fca0000004100 */
[----:B0-----:R-:W-:Y:S01]  /*8f10*/  FMUL.FTZ R29, R29, R23 ;  /* 0x000000171d1d7220 */ /* 0x001fe20000410000 */
[----:B------:R-:W-:-:S04]  /*8f20*/  FADD.FTZ R23, -R23, 1 ;  /* 0x3f80000017177421 */ /* 0x000fc80000010100 */
[----:B------:R-:W-:Y:S01]  /*8f30*/  FFMA.FTZ R23, R21, R23, 1 ;  /* 0x3f80000015177423 */ /* 0x000fe20000010017 */
[----:B------:R-:W-:-:S05]  /*8f40*/  HADD2.F32 R21, -RZ, R39.H1_H1 ;  /* 0x30000027ff157230 */ /* 0x000fca0000004100 */
[----:B------:R-:W-:Y:S01]  /*8f50*/  FADD.FTZ R21, R21, -UR28 ;  /* 0x8000001c15157e21 */ /* 0x000fe20008010000 */
[----:B------:R-:W-:Y:S01]  /*8f60*/  FMUL.FTZ R23, R29, R23 ;  /* 0x000000171d177220 */ /* 0x000fe20000410000 */
[----:B------:R-:W-:Y:S02]  /*8f70*/  FADD.FTZ R29, R2, R22 ;  /* 0x00000016021d7221 */ /* 0x000fe40000010000 */
[----:B------:R-:W-:Y:S01]  /*8f80*/  FMUL.FTZ R21, R21, UR16 ;  /* 0x0000001015157c20 */ /* 0x000fe20008410000 */
[CC--:B------:R-:W-:Y:S01]  /*8f90*/  FFMA.FTZ R31, R25.reuse, R22.reuse, R18 ;  /* 0x00000016191f7223 */ /* 0x0c0fe20000010012 */
[C---:B------:R-:W-:Y:S02]  /*8fa0*/  FMUL.FTZ R22, R10.reuse, R22 ;  /* 0x000000160a167220 */ /* 0x040fe40000410000 */
[----:B------:R-:W-:Y:S02]  /*8fb0*/  FFMA.FTZ R18, R10, R21, R8 ;  /* 0x000000150a127223 */ /* 0x000fe40000010008 */
[----:B------:R-:W-:-:S02]  /*8fc0*/  FFMA.FTZ R2, R25, R22, R30 ;  /* 0x0000001619027223 */ /* 0x000fc4000001001e */
        /* <DEDUP_REMOVED lines=19> */
[----:B------:R-:W-:Y:S02]  /*9100*/  HADD2.F32 R34, -RZ, R69.H1_H1 ;  /* 0x30000045ff227230 */ /* 0x000fe40000004100 */
[----:B------:R-:W-:Y:S02]  /*9110*/  HADD2.F32 R42, -RZ, R70.H0_H0 ;  /* 0x20000046ff2a7230 */ /* 0x000fe40000004100 */
[----:B------:R-:W-:Y:S01]  /*9120*/  FADD.FTZ R29, R29, R28 ;  /* 0x0000001c1d1d7221 */ /* 0x000fe20000010000 */
[----:B------:R-:W-:Y:S01]  /*9130*/  FFMA.FTZ R31, R24, R28, R31 ;  /* 0x0000001c181f7223 */ /* 0x000fe2000001001f */
[----:B------:R-:W-:Y:S01]  /*9140*/  FADD.FTZ R34, R34, -UR28 ;  /* 0x8000001c22227e21 */ /* 0x000fe20008010000 */
[----:B------:R-:W-:-:S02]  /*9150*/  HADD2.F32 R38, -RZ, R71.H0_H0 ;  /* 0x20000047ff267230 */ /* 0x000fc40000004100 */
[----:B------:R-:W-:Y:S01]  /*9160*/  FMUL.FTZ R36, R36, UR16 ;  /* 0x0000001024247c20 */ /* 0x000fe20008410000 */
[----:B------:R-:W-:Y:S01]  /*9170*/  HADD2.F32 R41, -RZ, R72.H1_H1 ;  /* 0x30000048ff297230 */ /* 0x000fe20000004100 */
[----:B------:R-:W4:Y:S01]  /*9180*/  LDL.S16 R68, [R1+0x146] ;  /* 0x0001460001447983 */ /* 0x000f220000100600 */
[----:B0-----:R-:W-:Y:S01]  /*9190*/  FMUL.FTZ R32, R32, R30 ;  /* 0x0000001e20207220 */ /* 0x001fe20000410000 */
[----:B------:R-:W-:-:S04]  /*91a0*/  FADD.FTZ R30, -R30, 1 ;  /* 0x3f8000001e1e7421 */ /* 0x000fc80000010100 */
[----:B------:R-:W-:Y:S01]  /*91b0*/  FFMA.FTZ R22, R22, R30, 1 ;  /* 0x3f80000016167423 */ /* 0x000fe2000001001e */
[----:B------:R-:W-:-:S03]  /*91c0*/  FADD.FTZ R30, R19, R26 ;  /* 0x0000001a131e7221 */ /* 0x000fc60000010000 */
[----:B------:R-:W-:Y:S01]  /*91d0*/  FMUL.FTZ R22, R32, R22 ;  /* 0x0000001620167220 */ /* 0x000fe20000410000 */
        /* <DEDUP_REMOVED lines=22> */
[----:B------:R-:W-:Y:S02]  /*9340*/  HADD2.F32 R34, -RZ, R70.H1_H1 ;  /* 0x30000046ff227230 */ /* 0x000fe40000004100 */
[----:B------:R-:W-:Y:S01]  /*9350*/  FMUL.FTZ R28, R10, R28 ;  /* 0x0000001c0a1c7220 */ /* 0x000fe20000410000 */
[----:B------:R-:W-:Y:S01]  /*9360*/  FADD.FTZ R38, R38, -UR28 ;  /* 0x8000001c26267e21 */ /* 0x000fe20008010000 */
[----:B------:R-:W-:Y:S01]  /*9370*/  HADD2.F32 R39, -RZ, R72.H0_H0 ;  /* 0x20000048ff277230 */ /* 0x000fe20000004100 */
[----:B------:R-:W4:Y:S01]  /*9380*/  LDL.S16 R70, [R1+0x14c] ;  /* 0x00014c0001467983 */ /* 0x000f220000100600 */
[----:B0-----:R-:W-:Y:S01]  /*9390*/  FMUL.FTZ R34, R34, R27 ;  /* 0x0000001b22227220 */ /* 0x001fe20000410000 */
[----:B------:R-:W-:Y:S01]  /*93a0*/  FADD.FTZ R27, -R27, 1 ;  /* 0x3f8000001b1b7421 */ /* 0x000fe20000010100 */
[----:B------:R-:W-:Y:S01]  /*93b0*/  FFMA.FTZ R26, R24, R28, R26 ;  /* 0x0000001c181a7223 */ /* 0x000fe2000001001a */
[----:B------:R-:W-:Y:S01]  /*93c0*/  FMUL.FTZ R38, R38, UR16 ;  /* 0x0000001026267c20 */ /* 0x000fe20008410000 */
[----:B------:R-:W-:Y:S01]  /*93d0*/  FADD.FTZ R33, R33, R28 ;  /* 0x0000001c21217221 */ /* 0x000fe20000010000 */
[----:B------:R-:W-:Y:S01]  /*93e0*/  FFMA.FTZ R27, R3, R27, 1 ;  /* 0x3f800000031b7423 */ /* 0x000fe2000001001b */
[----:B------:R-:W-:Y:S01]  /*93f0*/  HADD2.F32 R3, -RZ, R71.H1_H1 ;  /* 0x30000047ff037230 */ /* 0x000fe20000004100 */
[----:B------:R-:W4:Y:S04]  /*9400*/  LDL.LU.S16 R72, [R1+0x16c] ;  /* 0x00016c0001487983 */ /* 0x000f280000300600 */
[----:B------:R-:W-:Y:S01]  /*9410*/  FADD.FTZ R3, R3, -UR28 ;  /* 0x8000001c03037e21 */ /* 0x000fe20008010000 */
[----:B------:R-:W-:Y:S01]  /*9420*/  FMUL.FTZ R27, R34, R27 ;  /* 0x0000001b221b7220 */ /* 0x000fe20000410000 */
[----:B--2---:R-:W-:Y:S01]  /*9430*/  HADD2.F32 R40, -RZ, R61.H0_H0 ;  /* 0x2000003dff287230 */ /* 0x004fe20000004100 */
[----:B------:R-:W2:Y:S01]  /*9440*/  LDL.S16 R71, [R1+0x158] ;  /* 0x0001580001477983 */ /* 0x000ea20000100600 */
[----:B------:R-:W-:-:S03]  /*9450*/  FMUL.FTZ R3, R3, UR16 ;  /* 0x0000001003037c20 */ /* 0x000fc60008410000 */
[----:B------:R-:W2:Y:S01]  /*9460*/  LDL.LU.S16 R61, [R1+0x11c] ;  /* 0x00011c00013d7983 */ /* 0x000ea20000300600 */
        /* <DEDUP_REMOVED lines=16> */
[----:B------:R-:W-:-:S03]  /*9570*/  FADD.FTZ R24, R30, R23 ;  /* 0x000000171e187221 */ /* 0x000fc60000010000 */
[----:B------:R-:W-:Y:S01]  /*9580*/  FMUL.FTZ R39, R39, R28 ;  /* 0x0000001c27277220 */ /* 0x000fe20000410000 */
[-C--:B------:R-:W-:Y:S01]  /*9590*/  FFMA.FTZ R28, R20, R23.reuse, R32 ;  /* 0x00000017141c7223 */ /* 0x080fe20000010020 */
[----:B------:R-:W-:-:S04]  /*95a0*/  FMUL.FTZ R23, R11, R23 ;  /* 0x000000170b177220 */ /* 0x000fc80000410000 */
[----:B------:R-:W-:Y:S01]  /*95b0*/  FFMA.FTZ R26, R20, R23, R26 ;  /* 0x00000017141a7223 */ /* 0x000fe2000001001a */
[----:B------:R-:W-:-:S04]  /*95c0*/  FFMA.FTZ R20, R10, R36, R8 ;  /* 0x000000240a147223 */ /* 0x000fc80000010008 */
[----:B------:R-:W-:-:S06]  /*95d0*/  FMUL.FTZ R30, R20, -1.4426950216293334961 ;  /* 0xbfb8aa3b141e7820 */ /* 0x000fcc0000410000 */
[----:B------:R-:W0:Y:S02]  /*95e0*/  MUFU.EX2 R30, R30 ;  /* 0x0000001e001e7308 */ /* 0x000e240000000800 */
[----:B0-----:R-:W-:-:S06]  /*95f0*/  FADD.FTZ R30, R30, 1 ;  /* 0x3f8000001e1e7421 */ /* 0x001fcc0000010000 */
[----:B------:R-:W0:Y:S01]  /*9600*/  MUFU.RCP R30, R30 ;  /* 0x0000001e001e7308 */ /* 0x000e220000001000 */
[----:B------:R-:W-:Y:S01]  /*9610*/  FMUL.FTZ R41, R41, R34 ;  /* 0x0000002229297220 */ /* 0x000fe20000410000 */
[----:B------:R-:W-:Y:S02]  /*9620*/  HADD2.F32 R34, -RZ, R73.H0_H0 ;  /* 0x20000049ff227230 */ /* 0x000fe40000004100 */
[----:B------:R-:W-:Y:S01]  /*9630*/  FADD.FTZ R33, R23, R33 ;  /* 0x0000002117217221 */ /* 0x000fe20000010000 */
[----:B------:R-:W-:Y:S02]  /*9640*/  HADD2.F32 R32, -RZ, R35.H0_H0 ;  /* 0x20000023ff207230 */ /* 0x000fe40000004100 */
[----:B0-----:R-:W-:Y:S01]  /*9650*/  FMUL.FTZ R40, R40, R30 ;  /* 0x0000001e28287220 */ /* 0x001fe20000410000 */
[----:B------:R-:W-:Y:S01]  /*9660*/  FADD.FTZ R34, R34, -UR28 ;  /* 0x8000001c22227e21 */ /* 0x000fe20008010000 */
[----:B------:R-:W-:Y:S01]  /*9670*/  FADD.FTZ R30, -R30, 1 ;  /* 0x3f8000001e1e7421 */ /* 0x000fe20000010100 */
[----:B------:R-:W-:Y:S01]  /*9680*/  FFMA.FTZ R28, R18, R22, R28 ;  /* 0x00000016121c7223 */ /* 0x000fe2000001001c */
[----:B------:R-:W-:Y:S01]  /*9690*/  FMUL.FTZ R46, R11, R27 ;  /* 0x0000001b0b2e7220 */ /* 0x000fe20000410000 */
[----:B------:R-:W-:Y:S01]  /*96a0*/  FMUL.FTZ R34, R34, UR16 ;  /* 0x0000001022227c20 */ /* 0x000fe20008410000 */
[----:B------:R-:W-:Y:S01]  /*96b0*/  FFMA.FTZ R30, R20, R30, 1 ;  /* 0x3f800000141e7423 */ /* 0x000fe2000001001e */
[----:B---3--:R-:W-:-:S02]  /*96c0*/  HADD2.F32 R69, -RZ, R67.H0_H0 ;  /* 0x20000043ff457230 */ /* 0x008fc40000004100 */
[----:B------:R-:W-:Y:S01]  /*96d0*/  FMUL.FTZ R47, R10, R41 ;  /* 0x000000290a2f7220 */ /* 0x000fe20000410000 */
[----:B------:R-:W-:Y:S01]  /*96e0*/  FFMA.FTZ R20, R11, R34, R9 ;  /* 0x000000220b147223 */ /* 0x000fe20000010009 */
[----:B------:R-:W-:Y:S01]  /*96f0*/  FADD.FTZ R32, R32, -UR28 ;  /* 0x8000001c20207e21 */ /* 0x000fe20008010000 */
[----:B------:R-:W-:Y:S01]  /*9700*/  FMUL.FTZ R40, R40, R30 ;  /* 0x0000001e28287220 */ /* 0x000fe20000410000 */
[----:B------:R-:W-:Y:S02]  /*9710*/  HADD2.F32 R35, -RZ, R45.H0_H0 ;  /* 0x2000002dff237230 */ /* 0x000fe40000004100 */
[----:B------:R-:W-:Y:S01]  /*9720*/  FMUL.FTZ R23, R20, -1.4426950216293334961 ;  /* 0xbfb8aa3b14177820 */ /* 0x000fe20000410000 */
[----:B------:R-:W-:Y:S01]  /*9730*/  HADD2.F32 R53, -RZ, R53.H0_H0 ;  /* 0x20000035ff357230 */ /* 0x000fe20000004100 */
[----:B------:R-:W3:Y:S04]  /*9740*/  LDL.LU.S16 R67, [R1+0x140] ;  /* 0x0001400001437983 */ /* 0x000ee80000300600 */
[----:B------:R-:W0:Y:S01]  /*9750*/  MUFU.EX2 R23, R23 ;  /* 0x0000001700177308 */ /* 0x000e220000000800 */
[----:B------:R-:W-:Y:S01]  /*9760*/  HADD2.F32 R59, -RZ, R59.H0_H0 ;  /* 0x2000003bff3b7230 */ /* 0x000fe20000004100 */
[----:B------:R-:W3:Y:S01]  /*9770*/  LDL.LU.S16 R73, [R1+0x168] ;  /* 0x0001680001497983 */ /* 0x000ee20000300600 */
[----:B0-----:R-:W-:-:S06]  /*9780*/  FADD.FTZ R23, R23, 1 ;  /* 0x3f80000017177421 */ /* 0x001fcc0000010000 */
[----:B------:R-:W0:Y:S01]  /*9790*/  MUFU.RCP R23, R23 ;  /* 0x0000001700177308 */ /* 0x000e220000001000 */
[----:B------:R-:W-:Y:S01]  /*97a0*/  FMUL.FTZ R32, R32, UR16 ;  /* 0x0000001020207c20 */ /* 0x000fe20008410000 */
        /* <DEDUP_REMOVED lines=13> */
[----:B------:R-:W-:-:S05]  /*9880*/  HADD2.F32 R30, -RZ, R44.H0_H0 ;  /* 0x2000002cff1e7230 */ /* 0x000fca0000004100 */
[----:B------:R-:W-:-:S04]  /*9890*/  FADD.FTZ R30, R30, -UR28 ;  /* 0x8000001c1e1e7e21 */ /* 0x000fc80008010000 */
[----:B------:R-:W-:Y:S01]  /*98a0*/  FMUL.FTZ R30, R30, UR16 ;  /* 0x000000101e1e7c20 */ /* 0x000fe20008410000 */
        /* <DEDUP_REMOVED lines=9> */
[----:B------:R-:W-:Y:S01]  /*9940*/  FADD.FTZ R25, R33, R25 ;  /* 0x0000001921197221 */ /* 0x000fe20000010000 */
[----:B------:R-:W-:Y:S02]  /*9950*/  HADD2.F32 R33, -RZ, R43.H0_H0 ;  /* 0x2000002bff217230 */ /* 0x000fe40000004100 */
[----:B------:R-:W-:Y:S01]  /*9960*/  FADD.FTZ R43, R24, R22 ;  /* 0x00000016182b7221 */ /* 0x000fe20000010000 */
[----:B------:R-:W-:Y:S02]  /*9970*/  FMUL.FTZ R22, R11, R22 ;  /* 0x000000160b167220 */ /* 0x000fe40000410000 */
        /* <DEDUP_REMOVED lines=16> */
[----:B------:R-:W-:Y:S02]  /*9a80*/  HADD2.F32 R18, -RZ, R77.H0_H0 ;  /* 0x2000004dff127230 */ /* 0x000fe40000004100 */
[----:B------:R-:W-:Y:S01]  /*9a90*/  FADD.FTZ R22, R22, R25 ;  /* 0x0000001916167221 */ /* 0x000fe20000010000 */
[----:B------:R-:W-:Y:S01]  /*9aa0*/  FMUL.FTZ R33, R33, R29 ;  /* 0x0000001d21217220 */ /* 0x000fe20000410000 */
[----:B------:R-:W-:Y:S01]  /*9ab0*/  FMUL.FTZ R31, R31, R24 ;  /* 0x000000181f1f7220 */ /* 0x000fe20000410000 */
[----:B------:R-:W-:Y:S01]  /*9ac0*/  FFMA.FTZ R44, R19, R42, R23 ;  /* 0x0000002a132c7223 */ /* 0x000fe20000010017 */
[----:B------:R-:W-:Y:S01]  /*9ad0*/  FADD.FTZ R18, R18, -UR28 ;  /* 0x8000001c12127e21 */ /* 0x000fe20008010000 */
[----:B------:R-:W-:Y:S01]  /*9ae0*/  FADD.FTZ R43, R43, R27 ;  /* 0x0000001b2b2b7221 */ /* 0x000fe20000010000 */
[----:B------:R-:W-:Y:S01]  /*9af0*/  HADD2.F32 R63, -RZ, R50.H0_H0 ;  /* 0x20000032ff3f7230 */ /* 0x000fe20000004100 */
[----:B------:R-:W3:Y:S01]  /*9b00*/  LDL.LU.S16 R77, [R1+0x17e] ;  /* 0x00017e00014d7983 */ /* 0x000ee20000300600 */
[----:B------:R-:W-:-:S04]  /*9b10*/  FMUL.FTZ R24, R18, UR16 ;  /* 0x0000001012187c20 */ /* 0x000fc80008410000 */
[----:B------:R-:W-:-:S04]  /*9b20*/  FFMA.FTZ R18, R11, R24, R9 ;  /* 0x000000180b127223 */ /* 0x000fc80000010009 */
[----:B------:R-:W-:-:S06]  /*9b30*/  FMUL.FTZ R25, R18, -1.4426950216293334961 ;  /* 0xbfb8aa3b12197820 */ /* 0x000fcc0000410000 */
[----:B------:R-:W0:Y:S02]  /*9b40*/  MUFU.EX2 R25, R25 ;  /* 0x0000001900197308 */ /* 0x000e240000000800 */
[----:B0-----:R-:W-:-:S06]  /*9b50*/  FADD.FTZ R25, R25, 1 ;  /* 0x3f80000019197421 */ /* 0x001fcc0000010000 */
[----:B------:R-:W0:Y:S01]  /*9b60*/  MUFU.RCP R25, R25 ;  /* 0x0000001900197308 */ /* 0x000e220000001000 */
[----:B------:R-:W-:Y:S02]  /*9b70*/  HADD2.F32 R29, -RZ, R76.H0_H0 ;  /* 0x2000004cff1d7230 */ /* 0x000fe40000004100 */
[----:B------:R-:W-:Y:S01]  /*9b80*/  FFMA.FTZ R44, R3, R41, R44 ;  /* 0x00000029032c7223 */ /* 0x000fe2000001002c */
[----:B------:R-:W-:Y:S01]  /*9b90*/  FADD.FTZ R43, R43, R39 ;  /* 0x000000272b2b7221 */ /* 0x000fe20000010000 */
[----:B------:R-:W-:Y:S01]  /*9ba0*/  FADD.FTZ R63, R63, -UR28 ;  /* 0x8000001c3f3f7e21 */ /* 0x000fe20008010000 */
[----:B------:R-:W-:Y:S01]  /*9bb0*/  HADD2.F32 R56, -RZ, R56.H0_H0 ;  /* 0x20000038ff387230 */ /* 0x000fe20000004100 */
[----:B------:R-:W3:Y:S01]  /*9bc0*/  LDL.S16 R76, [R1+0x17c] ;  /* 0x00017c00014c7983 */ /* 0x000ee20000100600 */
[----:B0-----:R-:W-:Y:S01]  /*9bd0*/  FMUL.FTZ R29, R29, R25 ;  /* 0x000000191d1d7220 */ /* 0x001fe20000410000 */
[----:B------:R-:W-:-:S04]  /*9be0*/  FADD.FTZ R25, -R25, 1 ;  /* 0x3f80000019197421 */ /* 0x000fc80000010100 */
[----:B------:R-:W-:-:S04]  /*9bf0*/  FFMA.FTZ R25, R18, R25, 1 ;  /* 0x3f80000012197423 */ /* 0x000fc80000010019 */
[----:B------:R-:W-:Y:S01]  /*9c00*/  FMUL.FTZ R29, R29, R25 ;  /* 0x000000191d1d7220 */ /* 0x000fe20000410000 */
[----:B------:R-:W-:-:S05]  /*9c10*/  HADD2.F32 R25, -RZ, R75.H1_H1 ;  /* 0x3000004bff197230 */ /* 0x000fca0000004100 */
[----:B------:R-:W-:Y:S01]  /*9c20*/  FADD.FTZ R25, R25, -UR28 ;  /* 0x8000001c19197e21 */ /* 0x000fe20008010000 */
[----:B------:R-:W-:-:S03]  /*9c30*/  FADD.FTZ R18, R20, R42 ;  /* 0x0000002a14127221 */ /* 0x000fc60000010000 */
[----:B------:R-:W-:Y:S01]  /*9c40*/  FMUL.FTZ R23, R25, UR16 ;  /* 0x0000001019177c20 */ /* 0x000fe20008410000 */
[----:B------:R-:W-:-:S03]  /*9c50*/  FMUL.FTZ R42, R10, R42 ;  /* 0x0000002a0a2a7220 */ /* 0x000fc60000410000 */
[----:B------:R-:W-:Y:S01]  /*9c60*/  FFMA.FTZ R20, R10, R23, R8 ;  /* 0x000000170a147223 */ /* 0x000fe20000010008 */
[----:B------:R-:W-:-:S03]  /*9c70*/  FFMA.FTZ R19, R19, R42, R21 ;  /* 0x0000002a13137223 */ /* 0x000fc60000010015 */
        /* <DEDUP_REMOVED lines=10> */
[----:B------:R-:W-:Y:S01]  /*9d20*/  FFMA.FTZ R19, R2, R46, R19 ;  /* 0x0000002e02137223 */ /* 0x000fe20000010013 */
[----:B------:R-:W-:Y:S01]  /*9d30*/  FMUL.FTZ R25, R25, R21 ;  /* 0x0000001519197220 */ /* 0x000fe20000410000 */
[----:B------:R-:W-:Y:S01]  /*9d40*/  FFMA.FTZ R44, R36, R40, R44 ;  /* 0x00000028242c7223 */ /* 0x000fe2000001002c */
[----:B------:R-:W-:Y:S01]  /*9d50*/  FADD.FTZ R20, R20, -UR28 ;  /* 0x8000001c14147e21 */ /* 0x000fe20008010000 */
[----:B------:R-:W-:Y:S01]  /*9d60*/  FMUL.FTZ R63, R63, UR16 ;  /* 0x000000103f3f7c20 */ /* 0x000fe20008410000 */
[----:B------:R-:W-:Y:S01]  /*9d70*/  FADD.FTZ R43, R43, R37 ;  /* 0x000000252b2b7221 */ /* 0x000fe20000010000 */
[----:B------:R-:W3:Y:S01]  /*9d80*/  LDL.S16 R75, [R1+0x182] ;  /* 0x00018200014b7983 */ /* 0x000ee20000100600 */
[----:B------:R-:W-:-:S04]  /*9d90*/  FMUL.FTZ R21, R20, UR16 ;  /* 0x0000001014157c20 */ /* 0x000fc80008410000 */
[----:B------:R-:W-:-:S04]  /*9da0*/  FFMA.FTZ R20, R11, R21, R9 ;  /* 0x000000150b147223 */ /* 0x000fc80000010009 */
[----:B------:R-:W-:-:S06]  /*9db0*/  FMUL.FTZ R22, R20, -1.4426950216293334961 ;  /* 0xbfb8aa3b14167820 */ /* 0x000fcc0000410000 */
[----:B------:R-:W0:Y:S02]  /*9dc0*/  MUFU.EX2 R22, R22 ;  /* 0x0000001600167308 */ /* 0x000e240000000800 */
[----:B0-----:R-:W-:-:S06]  /*9dd0*/  FADD.FTZ R22, R22, 1 ;  /* 0x3f80000016167421 */ /* 0x001fcc0000010000 */
[----:B------:R-:W0:Y:S01]  /*9de0*/  MUFU.RCP R22, R22 ;  /* 0x0000001600167308 */ /* 0x000e220000001000 */
[----:B------:R-:W-:-:S05]  /*9df0*/  HADD2.F32 R42, -RZ, R74.H0_H0 ;  /* 0x2000004aff2a7230 */ /* 0x000fca0000004100 */
[----:B0-----:R-:W-:Y:S01]  /*9e00*/  FMUL.FTZ R42, R42, R22 ;  /* 0x000000162a2a7220 */ /* 0x001fe20000410000 */
[----:B------:R-:W-:-:S04]  /*9e10*/  FADD.FTZ R22, -R22, 1 ;  /* 0x3f80000016167421 */ /* 0x000fc80000010100 */
[----:B------:R-:W-:Y:S01]  /*9e20*/  FFMA.FTZ R22, R20, R22, 1 ;  /* 0x3f80000014167423 */ /* 0x000fe20000010016 */
[----:B------:R-:W-:Y:S02]  /*9e30*/  HADD2.F32 R20, -RZ, R60.H0_H0 ;  /* 0x2000003cff147230 */ /* 0x000fe40000004100 */
[----:B------:R-:W3:Y:S01]  /*9e40*/  LDL.LU.S16 R60, [R1+0x122] ;  /* 0x00012200013c7983 */ /* 0x000ee20000300600 */
[----:B------:R-:W-:Y:S02]  /*9e50*/  FMUL.FTZ R22, R42, R22 ;  /* 0x000000162a167220 */ /* 0x000fe40000410000 */
        /* <DEDUP_REMOVED lines=8> */
[----:B----4-:R-:W-:Y:S02]  /*9ee0*/  HADD2.F32 R27, -RZ, R62.H0_H0 ;  /* 0x2000003eff1b7230 */ /* 0x010fe40000004100 */
[----:B------:R-:W4:Y:S03]  /*9ef0*/  LDL.S16 R62, [R1+0x124] ;  /* 0x00012400013e7983 */ /* 0x000f260000100600 */
[----:B0-----:R-:W-:Y:S01]  /*9f00*/  FMUL.FTZ R27, R27, R20 ;  /* 0x000000141b1b7220 */ /* 0x001fe20000410000 */
[----:B------:R-:W-:-:S04]  /*9f10*/  FADD.FTZ R20, -R20, 1 ;  /* 0x3f80000014147421 */ /* 0x000fc80000010100 */
[----:B------:R-:W-:Y:S01]  /*9f20*/  FFMA.FTZ R20, R2, R20, 1 ;  /* 0x3f80000002147423 */ /* 0x000fe20000010014 */
[----:B--2---:R-:W-:Y:S02]  /*9f30*/  HADD2.F32 R2, -RZ, R61.H0_H0 ;  /* 0x2000003dff027230 */ /* 0x004fe40000004100 */
[----:B------:R-:W2:Y:S03]  /*9f40*/  LDL.LU.S16 R61, [R1+0x138] ;  /* 0x00013800013d7983 */ /* 0x000ea60000300600 */
[----:B------:R-:W-:Y:S01]  /*9f50*/  FADD.FTZ R2, R2, -UR28 ;  /* 0x8000001c02027e21 */ /* 0x000fe20008010000 */
[----:B------:R-:W-:-:S03]  /*9f60*/  FMUL.FTZ R20, R27, R20 ;  /* 0x000000141b147220 */ /* 0x000fc60000410000 */
        /* <DEDUP_REMOVED lines=11> */
[----:B------:R-:W-:Y:S01]  /*a020*/  FADD.FTZ R45, R18, R41 ;  /* 0x00000029122d7221 */ /* 0x000fe20000010000 */
[----:B------:R-:W-:Y:S01]  /*a030*/  FFMA.FTZ R41, R3, R47, R19 ;  /* 0x0000002f03297223 */ /* 0x000fe20000010013 */
[----:B---3--:R-:W-:Y:S02]  /*a040*/  HADD2.F32 R2, -RZ, R60.H0_H0 ;  /* 0x2000003cff027230 */ /* 0x008fe40000004100 */
[----:B------:R-:W3:Y:S03]  /*a050*/  LDL.LU.S16 R60, [R1+0x126] ;  /* 0x00012600013c7983 */ /* 0x000ee60000300600 */
[----:B------:R-:W-:-:S04]  /*a060*/  FADD.FTZ R2, R2, -UR28 ;  /* 0x8000001c02027e21 */ /* 0x000fc80008010000 */
[----:B------:R-:W-:-:S04]  /*a070*/  FMUL.FTZ R2, R2, UR16 ;  /* 0x0000001002027c20 */ /* 0x000fc80008410000 */
[----:B------:R-:W-:-:S04]  /*a080*/  FFMA.FTZ R3, R10, R2, R8 ;  /* 0x000000020a037223 */ /* 0x000fc80000010008 */
[----:B------:R-:W-:-:S06]  /*a090*/  FMUL.FTZ R18, R3, -1.4426950216293334961 ;  /* 0xbfb8aa3b03127820 */ /* 0x000fcc0000410000 */
[----:B------:R-:W0:Y:S02]  /*a0a0*/  MUFU.EX2 R18, R18 ;  /* 0x0000001200127308 */ /* 0x000e240000000800 */
[----:B0-----:R-:W-:-:S06]  /*a0b0*/  FADD.FTZ R18, R18, 1 ;  /* 0x3f80000012127421 */ /* 0x001fcc0000010000 */
[----:B------:R-:W0:Y:S01]  /*a0c0*/  MUFU.RCP R18, R18 ;  /* 0x0000001200127308 */ /* 0x000e220000001000 */
[----:B----4-:R-:W-:-:S05]  /*a0d0*/  HADD2.F32 R19, -RZ, R62.H0_H0 ;  /* 0x2000003eff137230 */ /* 0x010fca0000004100 */
        /* <DEDUP_REMOVED lines=17> */
[-C--:B------:R-:W-:Y:S01]  /*a1f0*/  FFMA.FTZ R46, R38, R39.reuse, R42 ;  /* 0x00000027262e7223 */ /* 0x080fe2000001002a */
[----:B------:R-:W-:-:S04]  /*a200*/  FMUL.FTZ R39, R11, R39 ;  /* 0x000000270b277220 */ /* 0x000fc80000410000 */
[----:B------:R-:W-:Y:S01]  /*a210*/  FFMA.FTZ R41, R38, R39, R41 ;  /* 0x0000002726297223 */ /* 0x000fe20000010029 */
[----:B------:R-:W-:Y:S01]  /*a220*/  FADD.FTZ R47, R39, R47 ;  /* 0x0000002f272f7221 */ /* 0x000fe20000010000 */
[----:B------:R-:W-:Y:S01]  /*a230*/  FADD.FTZ R45, R45, R40 ;  /* 0x000000282d2d7221 */ /* 0x000fe20000010000 */
[----:B------:R-:W-:-:S04]  /*a240*/  FMUL.FTZ R40, R10, R40 ;  /* 0x000000280a287220 */ /* 0x000fc80000410000 */
[----:B------:R-:W-:Y:S01]  /*a250*/  FFMA.FTZ R41, R36, R40, R41 ;  /* 0x0000002824297223 */ /* 0x000fe20000010029 */
[----:B------:R-:W-:Y:S01]  /*a260*/  FFMA.FTZ R36, R10, R63, R8 ;  /* 0x0000003f0a247223 */ /* 0x000fe20000010008 */
[----:B---3--:R-:W-:-:S05]  /*a270*/  HADD2.F32 R66, -RZ, R60.H0_H0 ;  /* 0x2000003cff427230 */ /* 0x008fca0000004100 */
[----:B------:R-:W-:-:S04]  /*a280*/  FADD.FTZ R66, R66, -UR28 ;  /* 0x8000001c42427e21 */ /* 0x000fc80008010000 */
[----:B------:R-:W-:-:S04]  /*a290*/  FMUL.FTZ R66, R66, UR16 ;  /* 0x0000001042427c20 */ /* 0x000fc80008410000 */
[----:B------:R-:W-:-:S04]  /*a2a0*/  FFMA.FTZ R38, R10, R66, R8 ;  /* 0x000000420a267223 */ /* 0x000fc80000010008 */
[----:B------:R-:W-:-:S06]  /*a2b0*/  FMUL.FTZ R42, R38, -1.4426950216293334961 ;  /* 0xbfb8aa3b262a7820 */ /* 0x000fcc0000410000 */
[----:B------:R-:W0:Y:S02]  /*a2c0*/  MUFU.EX2 R42, R42 ;  /* 0x0000002a002a7308 */ /* 0x000e240000000800 */
[----:B0-----:R-:W-:-:S06]  /*a2d0*/  FADD.FTZ R42, R42, 1 ;  /* 0x3f8000002a2a7421 */ /* 0x001fcc0000010000 */
[----:B------:R-:W0:Y:S01]  /*a2e0*/  MUFU.RCP R42, R42 ;  /* 0x0000002a002a7308 */ /* 0x000e220000001000 */
[----:B--2---:R-:W-:Y:S02]  /*a2f0*/  HADD2.F32 R65, -RZ, R61.H0_H0 ;  /* 0x2000003dff417230 */ /* 0x004fe40000004100 */
[----:B0-----:R-:W-:Y:S01]  /*a300*/  FMUL.FTZ R59, R59, R42 ;  /* 0x0000002a3b3b7220 */ /* 0x001fe20000410000 */
[----:B------:R-:W-:Y:S02]  /*a310*/  FADD.FTZ R42, -R42, 1 ;  /* 0x3f8000002a2a7421 */ /* 0x000fe40000010100 */
[----:B------:R-:W-:Y:S02]  /*a320*/  FADD.FTZ R65, R65, -UR28 ;  /* 0x8000001c41417e21 */ /* 0x000fe40008010000 */
[----:B------:R-:W-:Y:S02]  /*a330*/  FFMA.FTZ R42, R38, R42, 1 ;  /* 0x3f800000262a7423 */ /* 0x000fe4000001002a */
        /* <DEDUP_REMOVED lines=9> */
[----:B------:R-:W-:-:S06]  /*a3d0*/  FMUL.FTZ R38, R36, -1.4426950216293334961 ;  /* 0xbfb8aa3b24267820 */ /* 0x000fcc0000410000 */
[----:B------:R-:W0:Y:S02]  /*a3e0*/  MUFU.EX2 R38, R38 ;  /* 0x0000002600267308 */ /* 0x000e240000000800 */
[----:B0-----:R-:W-:-:S06]  /*a3f0*/  FADD.FTZ R38, R38, 1 ;  /* 0x3f80000026267421 */ /* 0x001fcc0000010000 */
[----:B------:R-:W0:Y:S01]  /*a400*/  MUFU.RCP R38, R38 ;  /* 0x0000002600267308 */ /* 0x000e220000001000 */
[----:B------:R-:W-:Y:S02]  /*a410*/  HADD2.F32 R62, -RZ, R50.H1_H1 ;  /* 0x30000032ff3e7230 */ /* 0x000fe40000004100 */
[----:B------:R-:W-:Y:S01]  /*a420*/  FMUL.FTZ R59, R59, R42 ;  /* 0x0000002a3b3b7220 */ /* 0x000fe20000410000 */
[----:B------:R-:W-:Y:S02]  /*a430*/  HADD2.F32 R42, -RZ, R51.H0_H0 ;  /* 0x20000033ff2a7230 */ /* 0x000fe40000004100 */
        /* <DEDUP_REMOVED lines=11> */
[----:B------:R-:W-:Y:S02]  /*a4f0*/  HADD2.F32 R50, -RZ, R57.H0_H0 ;  /* 0x20000039ff327230 */ /* 0x000fe40000004100 */
[----:B------:R-:W-:-:S05]  /*a500*/  HADD2.F32 R61, -RZ, R48.H0_H0 ;  /* 0x20000030ff3d7230 */ /* 0x000fca0000004100 */
[----:B------:R-:W-:Y:S01]  /*a510*/  FADD.FTZ R61, R61, -UR28 ;  /* 0x8000001c3d3d7e21 */ /* 0x000fe20008010000 */
[----:B0-----:R-:W-:Y:S01]  /*a520*/  FMUL.FTZ R50, R50, R38 ;  /* 0x0000002632327220 */ /* 0x001fe20000410000 */
[----:B------:R-:W-:Y:S02]  /*a530*/  FADD.FTZ R38, -R38, 1 ;  /* 0x3f80000026267421 */ /* 0x000fe40000010100 */
[----:B------:R-:W-:Y:S02]  /*a540*/  FMUL.FTZ R61, R61, UR16 ;  /* 0x000000103d3d7c20 */ /* 0x000fe40008410000 */
[----:B------:R-:W-:Y:S01]  /*a550*/  FFMA.FTZ R38, R36, R38, 1 ;  /* 0x3f80000024267423 */ /* 0x000fe20000010026 */
[-C--:B------:R-:W-:Y:S01]  /*a560*/  FFMA.FTZ R36, R34, R37.reuse, R46 ;  /* 0x0000002522247223 */ /* 0x080fe2000001002e */
[----:B------:R-:W-:-:S04]  /*a570*/  FMUL.FTZ R37, R11, R37 ;  /* 0x000000250b257220 */ /* 0x000fc80000410000 */
[----:B------:R-:W-:Y:S01]  /*a580*/  FFMA.FTZ R41, R34, R37, R41 ;  /* 0x0000002522297223 */ /* 0x000fe20000010029 */
[----:B------:R-:W-:Y:S01]  /*a590*/  FFMA.FTZ R34, R10, R61, R8 ;  /* 0x0000003d0a227223 */ /* 0x000fe20000010008 */
[----:B------:R-:W-:Y:S01]  /*a5a0*/  FMUL.FTZ R50, R50, R38 ;  /* 0x0000002632327220 */ /* 0x000fe20000410000 */
[----:B------:R-:W-:Y:S02]  /*a5b0*/  FADD.FTZ R47, R47, R40 ;  /* 0x000000282f2f7221 */ /* 0x000fe40000010000 */
[----:B------:R-:W-:Y:S01]  /*a5c0*/  FMUL.FTZ R38, R34, -1.4426950216293334961 ;  /* 0xbfb8aa3b22267820 */ /* 0x000fe20000410000 */
[----:B------:R-:W-:Y:S01]  /*a5d0*/  FADD.FTZ R45, R45, R35 ;  /* 0x000000232d2d7221 */ /* 0x000fe20000010000 */
[-C--:B------:R-:W-:Y:S01]  /*a5e0*/  FFMA.FTZ R44, R32, R35.reuse, R44 ;  /* 0x00000023202c7223 */ /* 0x080fe2000001002c */
[----:B------:R-:W-:Y:S01]  /*a5f0*/  FADD.FTZ R47, R37, R47 ;  /* 0x0000002f252f7221 */ /* 0x000fe20000010000 */
[----:B------:R-:W-:Y:S02]  /*a600*/  FMUL.FTZ R35, R10, R35 ;  /* 0x000000230a237220 */ /* 0x000fe40000410000 */
[----:B------:R-:W0:Y:S01]  /*a610*/  MUFU.EX2 R38, R38 ;  /* 0x0000002600267308 */ /* 0x000e220000000800 */
[----:B------:R-:W-:Y:S01]  /*a620*/  FADD.FTZ R43, R43, R33 ;  /* 0x000000212b2b7221 */ /* 0x000fe20000010000 */
[----:B------:R-:W-:Y:S01]  /*a630*/  FFMA.FTZ R36, R30, R33, R36 ;  /* 0x000000211e247223 */ /* 0x000fe20000010024 */
[----:B------:R-:W-:Y:S01]  /*a640*/  FFMA.FTZ R41, R32, R35, R41 ;  /* 0x0000002320297223 */ /* 0x000fe20000010029 */
[----:B------:R-:W-:Y:S01]  /*a650*/  FADD.FTZ R47, R47, R35 ;  /* 0x000000232f2f7221 */ /* 0x000fe20000010000 */
[----:B------:R-:W-:Y:S01]  /*a660*/  FMUL.FTZ R33, R11, R33 ;  /* 0x000000210b217220 */ /* 0x000fe20000410000 */
[----:B------:R-:W-:-:S03]  /*a670*/  HADD2.F32 R46, -RZ, R58.H0_H0 ;  /* 0x2000003aff2e7230 */ /* 0x000fc60000004100 */
[----:B------:R-:W-:Y:S01]  /*a680*/  FFMA.FTZ R41, R30, R33, R41 ;  /* 0x000000211e297223 */ /* 0x000fe20000010029 */
[----:B------:R-:W-:Y:S01]  /*a690*/  FADD.FTZ R47, R33, R47 ;  /* 0x0000002f212f7221 */ /* 0x000fe20000010000 */
[----:B------:R-:W-:Y:S02]  /*a6a0*/  HADD2.F32 R33, -RZ, R64.H0_H0 ;  /* 0x20000040ff217230 */ /* 0x000fe40000004100 */
[----:B------:R-:W-:Y:S01]  /*a6b0*/  HADD2.F32 R58, -RZ, R48.H1_H1 ;  /* 0x30000030ff3a7230 */ /* 0x000fe20000004100 */
[----:B------:R-:W2:Y:S01]  /*a6c0*/  LDL.LU.S16 R64, [R1+0x156] ;  /* 0x0001560001407983 */ /* 0x000ea20000300600 */
[----:B------:R-:W-:-:S03]  /*a6d0*/  HADD2.F32 R48, -RZ, R70.H0_H0 ;  /* 0x20000046ff307230 */ /* 0x000fc60000004100 */
[----:B------:R-:W3:Y:S01]  /*a6e0*/  LDL.S16 R70, [R1+0x152] ;  /* 0x0001520001467983 */ /* 0x000ee20000100600 */
[----:B0-----:R-:W-:-:S06]  /*a6f0*/  FADD.FTZ R38, R38, 1 ;  /* 0x3f80000026267421 */ /* 0x001fcc0000010000 */
[----:B------:R-:W0:Y:S01]  /*a700*/  MUFU.RCP R38, R38 ;  /* 0x0000002600267308 */ /* 0x000e220000001000 */
[--C-:B------:R-:W-:Y:S02]  /*a710*/  HADD2.F32 R60, -RZ, R49.reuse.H0_H0 ;  /* 0x20000031ff3c7230 */ /* 0x100fe40000004100 */
[----:B------:R-:W-:Y:S01]  /*a720*/  FMUL.FTZ R56, R56, R39 ;  /* 0x0000002738387220 */ /* 0x000fe20000410000 */
[----:B------:R-:W-:Y:S02]  /*a730*/  HADD2.F32 R39, -RZ, R49.H1_H1 ;  /* 0x30000031ff277230 */ /* 0x000fe40000004100 */
[----:B------:R-:W-:-:S04]  /*a740*/  FADD.FTZ R60, R60, -UR28 ;  /* 0x8000001c3c3c7e21 */ /* 0x000fc80008010000 */
[----:B------:R-:W-:Y:S01]  /*a750*/  FMUL.FTZ R60, R60, UR16 ;  /* 0x000000103c3c7c20 */ /* 0x000fe20008410000 */
[----:B0-----:R-:W-:Y:S01]  /*a760*/  FMUL.FTZ R39, R39, R38 ;  /* 0x0000002627277220 */ /* 0x001fe20000410000 */
[----:B------:R-:W-:-:S04]  /*a770*/  FADD.FTZ R38, -R38, 1 ;  /* 0x3f80000026267421 */ /* 0x000fc80000010100 */
[----:B------:R-:W-:Y:S01]  /*a780*/  FFMA.FTZ R38, R34, R38, 1 ;  /* 0x3f80000022267423 */ /* 0x000fe20000010026 */
[----:B------:R-:W-:-:S04]  /*a790*/  FFMA.FTZ R34, R11, R60, R9 ;  /* 0x0000003c0b227223 */ /* 0x000fc80000010009 */
[----:B------:R-:W-:-:S06]  /*a7a0*/  FMUL.FTZ R37, R34, -1.4426950216293334961 ;  /* 0xbfb8aa3b22257820 */ /* 0x000fcc0000410000 */
[----:B------:R-:W0:Y:S02]  /*a7b0*/  MUFU.EX2 R37, R37 ;  /* 0x0000002500257308 */ /* 0x000e240000000800 */
[----:B0-----:R-:W-:-:S06]  /*a7c0*/  FADD.FTZ R37, R37, 1 ;  /* 0x3f80000025257421 */ /* 0x001fcc0000010000 */
[----:B------:R-:W0:Y:S01]  /*a7d0*/  MUFU.RCP R37, R37 ;  /* 0x0000002500257308 */ /* 0x000e220000001000 */
[----:B------:R-:W-:-:S04]  /*a7e0*/  FADD.FTZ R58, R58, -UR28 ;  /* 0x8000001c3a3a7e21 */ /* 0x000fc80008010000 */
[----:B------:R-:W-:-:S04]  /*a7f0*/  FMUL.FTZ R58, R58, UR16 ;  /* 0x000000103a3a7c20 */ /* 0x000fc80008410000 */
[----:B------:R-:W-:Y:S01]  /*a800*/  FFMA.FTZ R32, R10, R58, R8 ;  /* 0x0000003a0a207223 */ /* 0x000fe20000010008 */
[----:B0-----:R-:W-:Y:S01]  /*a810*/  FMUL.FTZ R46, R46, R37 ;  /* 0x000000252e2e7220 */ /* 0x001fe20000410000 */
[----:B------:R-:W-:-:S04]  /*a820*/  FADD.FTZ R37, -R37, 1 ;  /* 0x3f80000025257421 */ /* 0x000fc80000010100 */
[----:B------:R-:W-:Y:S01]  /*a830*/  FFMA.FTZ R37, R34, R37, 1 ;  /* 0x3f80000022257423 */ /* 0x000fe20000010025 */
[----:B------:R-:W-:-:S06]  /*a840*/  FMUL.FTZ R34, R32, -1.4426950216293334961 ;  /* 0xbfb8aa3b20227820 */ /* 0x000fcc0000410000 */
[----:B------:R-:W0:Y:S01]  /*a850*/  MUFU.EX2 R34, R34 ;  /* 0x0000002200227308 */ /* 0x000e220000000800 */
[----:B------:R-:W-:Y:S02]  /*a860*/  HADD2.F32 R35, -RZ, R55.H0_H0 ;  /* 0x20000037ff237230 */ /* 0x000fe40000004100 */
[----:B------:R-:W-:Y:S02]  /*a870*/  HADD2.F32 R55, -RZ, R51.H1_H1 ;  /* 0x30000033ff377230 */ /* 0x000fe40000004100 */
[----:B------:R-:W-:Y:S02]  /*a880*/  HADD2.F32 R51, -RZ, R67.H0_H0 ;  /* 0x20000043ff337230 */ /* 0x000fe40000004100 */
[----:B------:R-:W4:Y:S01]  /*a890*/  LDL.LU.S16 R67, [R1+0x144] ;  /* 0x0001440001437983 */ /* 0x000f220000300600 */
        /* <DEDUP_REMOVED lines=23> */
[----:B------:R-:W0:Y:S02]  /*aa10*/  MUFU.EX2 R32, R32 ;  /* 0x0000002000207308 */ /* 0x000e240000000800 */
[----:B0-----:R-:W-:-:S06]  /*aa20*/  FADD.FTZ R32, R32, 1 ;  /* 0x3f80000020207421 */ /* 0x001fcc0000010000 */
[----:B------:R-:W0:Y:S01]  /*aa30*/  MUFU.RCP R32, R32 ;  /* 0x0000002000207308 */ /* 0x000e220000001000 */
[----:B------:R-:W-:Y:S01]  /*aa40*/  FMUL.FTZ R18, R53, R18 ;  /* 0x0000001235127220 */ /* 0x000fe20000410000 */
[----:B------:R-:W-:Y:S02]  /*aa50*/  HADD2.F32 R53, -RZ, R52.H0_H0 ;  /* 0x20000034ff357230 */ /* 0x000fe40000004100 */
[----:B------:R-:W-:Y:S01]  /*aa60*/  FMUL.FTZ R34, R35, R34 ;  /* 0x0000002223227220 */ /* 0x000fe20000410000 */
[----:B------:R-:W-:Y:S02]  /*aa70*/  HADD2.F32 R49, -RZ, R68.H0_H0 ;  /* 0x20000044ff317230 */ /* 0x000fe40000004100 */
[----:B------:R-:W4:Y:S01]  /*aa80*/  LDL.LU.S16 R68, [R1+0x150] ;  /* 0x0001500001447983 */ /* 0x000f220000300600 */
        /* <DEDUP_REMOVED lines=12> */
[----:B------:R-:W-:Y:S01]  /*ab50*/  FADD.FTZ R51, R51, -UR28 ;  /* 0x8000001c33337e21 */ /* 0x000fe20008010000 */
[----:B0-----:R-:W-:Y:S01]  /*ab60*/  FMUL.FTZ R33, R33, R32 ;  /* 0x0000002021217220 */ /* 0x001fe20000410000 */
[----:B------:R-:W-:-:S04]  /*ab70*/  FADD.FTZ R32, -R32, 1 ;  /* 0x3f80000020207421 */ /* 0x000fc80000010100 */
[----:B------:R-:W-:-:S04]  /*ab80*/  FFMA.FTZ R30, R30, R32, 1 ;  /* 0x3f8000001e1e7423 */ /* 0x000fc80000010020 */
[----:B------:R-:W-:Y:S01]  /*ab90*/  FMUL.FTZ R30, R33, R30 ;  /* 0x0000001e211e7220 */ /* 0x000fe20000410000 */
[----:B--2---:R-:W-:Y:S02]  /*aba0*/  HADD2.F32 R37, -RZ, R64.H0_H0 ;  /* 0x20000040ff257230 */ /* 0x004fe40000004100 */
[----:B------:R-:W-:Y:S01]  /*abb0*/  FFMA.FTZ R33, R26, R31, R44 ;  /* 0x0000001f1a217223 */ /* 0x000fe2000001002c */
[----:B------:R-:W2:Y:S01]  /*abc0*/  LDL.LU.S16 R64, [R1+0x14e] ;  /* 0x00014e0001407983 */ /* 0x000ea20000300600 */
[----:B---3--:R-:W-:-:S03]  /*abd0*/  HADD2.F32 R44, -RZ, R70.H0_H0 ;  /* 0x20000046ff2c7230 */ /* 0x008fc60000004100 */
[----:B------:R-:W3:Y:S01]  /*abe0*/  LDL.S16 R70, [R1+0x160] ;  /* 0x0001600001467983 */ /* 0x000ee20000100600 */
[----:B------:R-:W-:Y:S01]  /*abf0*/  FADD.FTZ R32, R45, R31 ;  /* 0x0000001f2d207221 */ /* 0x000fe20000010000 */
[----:B------:R-:W-:Y:S01]  /*ac00*/  FMUL.FTZ R31, R10, R31 ;  /* 0x0000001f0a1f7220 */ /* 0x000fe20000410000 */
[----:B------:R-:W-:-:S03]  /*ac10*/  FMUL.FTZ R51, R51, UR16 ;  /* 0x0000001033337c20 */ /* 0x000fc60008410000 */
[----:B------:R-:W-:Y:S01]  /*ac20*/  FFMA.FTZ R41, R26, R31, R41 ;  /* 0x0000001f1a297223 */ /* 0x000fe20000010029 */
[----:B------:R-:W-:-:S04]  /*ac30*/  FFMA.FTZ R26, R10, R51, R8 ;  /* 0x000000330a1a7223 */ /* 0x000fc80000010008 */
[----:B------:R-:W-:-:S06]  /*ac40*/  FMUL.FTZ R35, R26, -1.4426950216293334961 ;  /* 0xbfb8aa3b1a237820 */ /* 0x000fcc0000410000 */
[----:B------:R-:W0:Y:S02]  /*ac50*/  MUFU.EX2 R35, R35 ;  /* 0x0000002300237308 */ /* 0x000e240000000800 */
[----:B0-----:R-:W-:-:S06]  /*ac60*/  FADD.FTZ R35, R35, 1 ;  /* 0x3f80000023237421 */ /* 0x001fcc0000010000 */
[----:B------:R-:W0:Y:S01]  /*ac70*/  MUFU.RCP R35, R35 ;  /* 0x0000002300237308 */ /* 0x000e220000001000 */
        /* <DEDUP_REMOVED lines=8> */
[----:B------:R-:W0:Y:S01]  /*ad00*/  MUFU.EX2 R35, R35 ;  /* 0x0000002300237308 */ /* 0x000e220000000800 */
[----:B------:R-:W-:Y:S01]  /*ad10*/  FADD.FTZ R31, R47, R31 ;  /* 0x0000001f2f1f7221 */ /* 0x000fe20000010000 */
[----:B0-----:R-:W-:-:S06]  /*ad20*/  FADD.FTZ R35, R35, 1 ;  /* 0x3f80000023237421 */ /* 0x001fcc0000010000 */
[----:B------:R-:W0:Y:S01]  /*ad30*/  MUFU.RCP R35, R35 ;  /* 0x0000002300237308 */ /* 0x000e220000001000 */
[----:B----4-:R-:W-:Y:S02]  /*ad40*/  HADD2.F32 R47, -RZ, R67.H0_H0 ;  /* 0x20000043ff2f7230 */ /* 0x010fe40000004100 */
[----:B------:R-:W-:Y:S01]  /*ad50*/  FADD.FTZ R67, R43, R29 ;  /* 0x0000001d2b437221 */ /* 0x000fe20000010000 */
[-C--:B------:R-:W-:Y:S02]  /*ad60*/  FFMA.FTZ R36, R24, R29.reuse, R36 ;  /* 0x0000001d18247223 */ /* 0x080fe40000010024 */
[----:B------:R-:W-:Y:S01]  /*ad70*/  FADD.FTZ R47, R47, -UR28 ;  /* 0x8000001c2f2f7e21 */ /* 0x000fe20008010000 */
[----:B------:R-:W-:-:S03]  /*ad80*/  FMUL.FTZ R29, R11, R29 ;  /* 0x0000001d0b1d7220 */ /* 0x000fc60000410000 */
[----:B------:R-:W-:Y:S01]  /*ad90*/  FMUL.FTZ R47, R47, UR16 ;  /* 0x000000102f2f7c20 */ /* 0x000fe20008410000 */
[----:B------:R-:W-:Y:S01]  /*ada0*/  FFMA.FTZ R41, R24, R29, R41 ;  /* 0x0000001d18297223 */ /* 0x000fe20000010029 */
[----:B0-----:R-:W-:Y:S01]  /*adb0*/  FMUL.FTZ R37, R37, R35 ;  /* 0x0000002325257220 */ /* 0x001fe20000410000 */
[----:B------:R-:W-:Y:S01]  /*adc0*/  FADD.FTZ R35, -R35, 1 ;  /* 0x3f80000023237421 */ /* 0x000fe20000010100 */
[----:B------:R-:W-:-:S03]  /*add0*/  FFMA.FTZ R24, R10, R47, R8 ;  /* 0x0000002f0a187223 */ /* 0x000fc60000010008 */
[----:B------:R-:W-:Y:S01]  /*ade0*/  FFMA.FTZ R26, R26, R35, 1 ;  /* 0x3f8000001a1a7423 */ /* 0x000fe20000010023 */
        /* <DEDUP_REMOVED lines=8> */
[----:B------:R-:W-:Y:S02]  /*ae70*/  HADD2.F32 R35, -RZ, R71.H0_H0 ;  /* 0x20000047ff237230 */ /* 0x000fe40000004100 */
[----:B------:R-:W4:Y:S01]  /*ae80*/  LDL.LU.S16 R71, [R1+0x162] ;  /* 0x0001620001477983 */ /* 0x000f220000300600 */
[----:B------:R-:W-:-:S03]  /*ae90*/  HADD2.F32 R45, -RZ, R68.H0_H0 ;  /* 0x20000044ff2d7230 */ /* 0x000fc60000004100 */
[----:B------:R-:W4:Y:S02]  /*aea0*/  LDL.S16 R68, [R1+0x15e] ;  /* 0x00015e0001447983 */ /* 0x000f240000100600 */
[----:B------:R-:W-:-:S04]  /*aeb0*/  FADD.FTZ R45, R45, -UR28 ;  /* 0x8000001c2d2d7e21 */ /* 0x000fc80008010000 */
[----:B------:R-:W-:Y:S01]  /*aec0*/  FMUL.FTZ R45, R45, UR16 ;  /* 0x000000102d2d7c20 */ /* 0x000fe20008410000 */
[----:B------:R-:W-:-:S03]  /*aed0*/  FADD.FTZ R31, R29, R31 ;  /* 0x0000001f1d1f7221 */ /* 0x000fc60000010000 */
[----:B------:R-:W-:Y:S01]  /*aee0*/  FFMA.FTZ R24, R11, R45, R9 ;  /* 0x0000002d0b187223 */ /* 0x000fe20000010009 */
[----:B--2---:R-:W-:Y:S02]  /*aef0*/  HADD2.F32 R43, -RZ, R64.H0_H0 ;  /* 0x20000040ff2b7230 */ /* 0x004fe40000004100 */
[----:B------:R-:W2:Y:S01]  /*af00*/  LDL.LU.S16 R64, [R1+0x15c] ;  /* 0x00015c0001407983 */ /* 0x000ea20000300600 */
[----:B---3--:R-:W-:-:S03]  /*af10*/  HADD2.F32 R40, -RZ, R70.H0_H0 ;  /* 0x20000046ff287230 */ /* 0x008fc60000004100 */
[----:B------:R-:W3:Y:S01]  /*af20*/  LDL.S16 R70, [R1+0x166] ;  /* 0x0001660001467983 */ /* 0x000ee20000100600 */
[----:B------:R-:W-:-:S06]  /*af30*/  FMUL.FTZ R29, R24, -1.4426950216293334961 ;  /* 0xbfb8aa3b181d7820 */ /* 0x000fcc0000410000 */
[----:B------:R-:W0:Y:S02]  /*af40*/  MUFU.EX2 R29, R29 ;  /* 0x0000001d001d7308 */ /* 0x000e240000000800 */
[----:B0-----:R-:W-:-:S06]  /*af50*/  FADD.FTZ R29, R29, 1 ;  /* 0x3f8000001d1d7421 */ /* 0x001fcc0000010000 */
[----:B------:R-:W0:Y:S01]  /*af60*/  MUFU.RCP R29, R29 ;  /* 0x0000001d001d7308 */ /* 0x000e220000001000 */
[----:B------:R-:W-:Y:S01]  /*af70*/  FADD.FTZ R43, R43, -UR28 ;  /* 0x8000001c2b2b7e21 */ /* 0x000fe20008010000 */
[----:B------:R-:W-:Y:S01]  /*af80*/  FADD.FTZ R32, R32, R25 ;  /* 0x0000001920207221 */ /* 0x000fe20000010000 */
[----:B------:R-:W-:Y:S02]  /*af90*/  FFMA.FTZ R33, R23, R25, R33 ;  /* 0x0000001917217223 */ /* 0x000fe40000010021 */
[----:B------:R-:W-:Y:S01]  /*afa0*/  FMUL.FTZ R43, R43, UR16 ;  /* 0x000000102b2b7c20 */ /* 0x000fe20008410000 */
[----:B0-----:R-:W-:Y:S01]  /*afb0*/  FMUL.FTZ R35, R35, R29 ;  /* 0x0000001d23237220 */ /* 0x001fe20000410000 */
[----:B------:R-:W-:-:S04]  /*afc0*/  FADD.FTZ R29, -R29, 1 ;  /* 0x3f8000001d1d7421 */ /* 0x000fc80000010100 */
[----:B------:R-:W-:Y:S01]  /*afd0*/  FFMA.FTZ R24, R24, R29, 1 ;  /* 0x3f80000018187423 */ /* 0x000fe2000001001d */
[----:B------:R-:W-:-:S04]  /*afe0*/  FMUL.FTZ R29, R10, R25 ;  /* 0x000000190a1d7220 */ /* 0x000fc80000410000 */
[----:B------:R-:W-:Y:S01]  /*aff0*/  FFMA.FTZ R25, R23, R29, R41 ;  /* 0x0000001d17197223 */ /* 0x000fe20000010029 */
[----:B------:R-:W-:Y:S01]  /*b000*/  FFMA.FTZ R23, R10, R43, R8 ;  /* 0x0000002b0a177223 */ /* 0x000fe20000010008 */
[----:B------:R-:W-:-:S03]  /*b010*/  FMUL.FTZ R24, R35, R24 ;  /* 0x0000001823187220 */ /* 0x000fc60000410000 */
        /* <DEDUP_REMOVED lines=8> */
[----:B----4-:R-:W-:Y:S02]  /*b0a0*/  HADD2.F32 R35, -RZ, R71.H0_H0 ;  /* 0x20000047ff237230 */ /* 0x010fe40000004100 */
[----:B------:R-:W4:Y:S01]  /*b0b0*/  LDL.S16 R71, [R1+0x16a] ;  /* 0x00016a0001477983 */ /* 0x000f220000100600 */
[----:B------:R-:W-:-:S03]  /*b0c0*/  HADD2.F32 R41, -RZ, R68.H0_H0 ;  /* 0x20000044ff297230 */ /* 0x000fc60000004100 */
[----:B------:R-:W4:Y:S01]  /*b0d0*/  LDL.LU.S16 R68, [R1+0x164] ;  /* 0x0001640001447983 */ /* 0x000f220000300600 */
[----:B------:R-:W-:Y:S01]  /*b0e0*/  FMUL.FTZ R38, R39, R38 ;  /* 0x0000002627267220 */ /* 0x000fe20000410000 */
[----:B------:R-:W-:-:S04]  /*b0f0*/  FADD.FTZ R41, R41, -UR28 ;  /* 0x8000001c29297e21 */ /* 0x000fc80008010000 */
[----:B------:R-:W-:Y:S01]  /*b100*/  FMUL.FTZ R41, R41, UR16 ;  /* 0x0000001029297c20 */ /* 0x000fe20008410000 */
[----:B------:R-:W-:-:S03]  /*b110*/  FADD.FTZ R31, R31, R29 ;  /* 0x0000001d1f1f7221 */ /* 0x000fc60000010000 */
[----:B------:R-:W-:Y:S01]  /*b120*/  FFMA.FTZ R23, R11, R41, R9 ;  /* 0x000000290b177223 */ /* 0x000fe20000010009 */
[----:B--2---:R-:W-:Y:S02]  /*b130*/  HADD2.F32 R39, -RZ, R64.H0_H0 ;  /* 0x20000040ff277230 */ /* 0x004fe40000004100 */
[----:B------:R-:W-:Y:S01]  /*b140*/  FFMA.FTZ R64, R21, R22, R36 ;  /* 0x0000001615407223 */ /* 0x000fe20000010024 */
[----:B---3--:R-:W-:Y:S02]  /*b150*/  HADD2.F32 R36, -RZ, R70.H0_H0 ;  /* 0x20000046ff247230 */ /* 0x008fe40000004100 */
[----:B------:R-:W2:Y:S01]  /*b160*/  LDL.S16 R70, [R1+0x16e] ;  /* 0x00016e0001467983 */ /* 0x000ea20000100600 */
[----:B------:R-:W-:-:S06]  /*b170*/  FMUL.FTZ R29, R23, -1.4426950216293334961 ;  /* 0xbfb8aa3b171d7820 */ /* 0x000fcc0000410000 */
[----:B------:R-:W0:Y:S02]  /*b180*/  MUFU.EX2 R29, R29 ;  /* 0x0000001d001d7308 */ /* 0x000e240000000800 */
[----:B0-----:R-:W-:-:S06]  /*b190*/  FADD.FTZ R29, R29, 1 ;  /* 0x3f8000001d1d7421 */ /* 0x001fcc0000010000 */
[----:B------:R-:W0:Y:S01]  /*b1a0*/  MUFU.RCP R29, R29 ;  /* 0x0000001d001d7308 */ /* 0x000e220000001000 */
[----:B------:R-:W-:Y:S01]  /*b1b0*/  FADD.FTZ R39, R39, -UR28 ;  /* 0x8000001c27277e21 */ /* 0x000fe20008010000 */
[----:B------:R-:W-:Y:S01]  /*b1c0*/  FADD.FTZ R67, R67, R22 ;  /* 0x0000001643437221 */ /* 0x000fe20000010000 */
[----:B------:R-:W-:Y:S02]  /*b1d0*/  FMUL.FTZ R22, R11, R22 ;  /* 0x000000160b167220 */ /* 0x000fe40000410000 */
[----:B------:R-:W-:Y:S01]  /*b1e0*/  FMUL.FTZ R39, R39, UR16 ;  /* 0x0000001027277c20 */ /* 0x000fe20008410000 */
[----:B0-----:R-:W-:Y:S01]  /*b1f0*/  FMUL.FTZ R35, R35, R29 ;  /* 0x0000001d23237220 */ /* 0x001fe20000410000 */
[----:B------:R-:W-:-:S04]  /*b200*/  FADD.FTZ R29, -R29, 1 ;  /* 0x3f8000001d1d7421 */ /* 0x000fc80000010100 */
[----:B------:R-:W-:Y:S01]  /*b210*/  FFMA.FTZ R23, R23, R29, 1 ;  /* 0x3f80000017177423 */ /* 0x000fe2000001001d */
        /* <DEDUP_REMOVED lines=10> */
[----:B------:R-:W-:Y:S01]  /*b2c0*/  FMUL.FTZ R26, R37, R26 ;  /* 0x0000001a251a7220 */ /* 0x000fe20000410000 */
[----:B----4-:R-:W-:Y:S02]  /*b2d0*/  HADD2.F32 R25, -RZ, R71.H0_H0 ;  /* 0x20000047ff197230 */ /* 0x010fe40000004100 */
[----:B------:R-:W3:Y:S01]  /*b2e0*/  LDL.S16 R71, [R1+0x172] ;  /* 0x0001720001477983 */ /* 0x000ee20000100600 */
[----:B------:R-:W-:Y:S01]  /*b2f0*/  FMUL.FTZ R23, R35, R23 ;  /* 0x0000001723177220 */ /* 0x000fe20000410000 */
[----:B------:R-:W-:Y:S02]  /*b300*/  HADD2.F32 R35, -RZ, R73.H0_H0 ;  /* 0x20000049ff237230 */ /* 0x000fe40000004100 */
[----:B------:R-:W4:Y:S01]  /*b310*/  LDL.LU.S16 R73, [R1+0x15a] ;  /* 0x00015a0001497983 */ /* 0x000f220000300600 */
[----:B------:R-:W-:-:S05]  /*b320*/  HADD2.F32 R37, -RZ, R68.H0_H0 ;  /* 0x20000044ff257230 */ /* 0x000fca0000004100 */
[----:B------:R-:W-:-:S04]  /*b330*/  FADD.FTZ R37, R37, -UR28 ;  /* 0x8000001c25257e21 */ /* 0x000fc80008010000 */
        /* <DEDUP_REMOVED lines=13> */
[----:B--2---:R-:W-:Y:S02]  /*b410*/  HADD2.F32 R32, -RZ, R70.H0_H0 ;  /* 0x20000046ff207230 */ /* 0x004fe40000004100 */
[----:B------:R-:W2:Y:S01]  /*b420*/  LDL.LU.S16 R70, [R1+0x170] ;  /* 0x0001700001467983 */ /* 0x000ea20000300600 */
[----:B------:R-:W-:-:S03]  /*b430*/  HADD2.F32 R33, -RZ, R72.H0_H0 ;  /* 0x20000048ff217230 */ /* 0x000fc60000004100 */
[----:B------:R-:W2:Y:S01]  /*b440*/  LDL.S16 R72, [R1+0x174] ;  /* 0x0001740001487983 */ /* 0x000ea20000100600 */
[----:B------:R-:W-:Y:S01]  /*b450*/  FADD.FTZ R35, R35, -UR28 ;  /* 0x8000001c23237e21 */ /* 0x000fe20008010000 */
[----:B------:R-:W-:-:S03]  /*b460*/  FMUL.FTZ R20, R10, R20 ;  /* 0x000000140a147220 */ /* 0x000fc60000410000 */
[----:B------:R-:W-:Y:S01]  /*b470*/  FMUL.FTZ R35, R35, UR16 ;  /* 0x0000001023237c20 */ /* 0x000fe20008410000 */
[----:B------:R-:W-:-:S03]  /*b480*/  FFMA.FTZ R28, R28, R20, R29 ;  /* 0x000000141c1c7223 */ /* 0x000fc6000001001d */
[----:B------:R-:W-:-:S04]  /*b490*/  FFMA.FTZ R29, R10, R35, R8 ;  /* 0x000000230a1d7223 */ /* 0x000fc80000010008 */
        /* <DEDUP_REMOVED lines=9> */
[----:B------:R-:W-:Y:S01]  /*b530*/  FMUL.FTZ R33, R33, UR16 ;  /* 0x0000001021217c20 */ /* 0x000fe20008410000 */
[----:B------:R-:W-:-:S03]  /*b540*/  FADD.FTZ R68, R68, R20 ;  /* 0x0000001444447221 */ /* 0x000fc60000010000 */
[----:B------:R-:W-:-:S04]  /*b550*/  FFMA.FTZ R29, R11, R33, R9 ;  /* 0x000000210b1d7223 */ /* 0x000fc80000010009 */
[----:B------:R-:W-:-:S06]  /*b560*/  FMUL.FTZ R20, R29, -1.4426950216293334961 ;  /* 0xbfb8aa3b1d147820 */ /* 0x000fcc0000410000 */
[----:B------:R-:W0:Y:S02]  /*b570*/  MUFU.EX2 R20, R20 ;  /* 0x0000001400147308 */ /* 0x000e240000000800 */
[----:B0-----:R-:W-:-:S06]  /*b580*/  FADD.FTZ R20, R20, 1 ;  /* 0x3f80000014147421 */ /* 0x001fcc0000010000 */
[----:B------:R-:W0:Y:S01]  /*b590*/  MUFU.RCP R20, R20 ;  /* 0x0000001400147308 */ /* 0x000e220000001000 */
[----:B---3--:R-:W-:Y:S02]  /*b5a0*/  HADD2.F32 R31, -RZ, R71.H0_H0 ;  /* 0x20000047ff1f7230 */ /* 0x008fe40000004100 */
[----:B------:R-:W3:Y:S03]  /*b5b0*/  LDL.S16 R71, [R1+0x178] ;  /* 0x0001780001477983 */ /* 0x000ee60000100600 */
[----:B0-----:R-:W-:Y:S01]  /*b5c0*/  FMUL.FTZ R31, R31, R20 ;  /* 0x000000141f1f7220 */ /* 0x001fe20000410000 */
[----:B------:R-:W-:-:S04]  /*b5d0*/  FADD.FTZ R20, -R20, 1 ;  /* 0x3f80000014147421 */ /* 0x000fc80000010100 */
[----:B------:R-:W-:-:S04]  /*b5e0*/  FFMA.FTZ R20, R29, R20, 1 ;  /* 0x3f8000001d147423 */ /* 0x000fc80000010014 */
[----:B------:R-:W-:Y:S01]  /*b5f0*/  FMUL.FTZ R20, R31, R20 ;  /* 0x000000141f147220 */ /* 0x000fe20000410000 */
[----:B----4-:R-:W-:Y:S02]  /*b600*/  HADD2.F32 R31, -RZ, R73.H0_H0 ;  /* 0x20000049ff1f7230 */ /* 0x010fe40000004100 */
[----:B------:R-:W-:Y:S01]  /*b610*/  FADD.FTZ R67, R67, R69 ;  /* 0x0000004543437221 */ /* 0x000fe20000010000 */
[-C--:B------:R-:W-:Y:S01]  /*b620*/  FFMA.FTZ R64, R27, R69.reuse, R64 ;  /* 0x000000451b407223 */ /* 0x080fe20000010040 */
[----:B------:R-:W4:Y:S01]  /*b630*/  LDL.LU.S16 R73, [R1+0x176] ;  /* 0x0001760001497983 */ /* 0x000f220000300600 */
        /* <DEDUP_REMOVED lines=9> */
[----:B--2---:R-:W-:-:S05]  /*b6d0*/  HADD2.F32 R70, -RZ, R70.H0_H0 ;  /* 0x20000046ff467230 */ /* 0x004fca0000004100 */
[----:B0-----:R-:W-:Y:S01]  /*b6e0*/  FMUL.FTZ R70, R70, R29 ;  /* 0x0000001d46467220 */ /* 0x001fe20000410000 */
[----:B------:R-:W-:-:S04]  /*b6f0*/  FADD.FTZ R29, -R29, 1 ;  /* 0x3f8000001d1d7421 */ /* 0x000fc80000010100 */
[----:B------:R-:W-:Y:S01]  /*b700*/  FFMA.FTZ R28, R28, R29, 1 ;  /* 0x3f8000001c1c7423 */ /* 0x000fe2000001001d */
[----:B------:R-:W-:Y:S02]  /*b710*/  HADD2.F32 R29, -RZ, R72.H0_H0 ;  /* 0x20000048ff1d7230 */ /* 0x000fe40000004100 */
        /* <DEDUP_REMOVED lines=9> */
[----:B------:R-:W0:Y:S01]  /*b7b0*/  MUFU.RCP R69, R69 ;  /* 0x0000004500457308 */ /* 0x000e220000001000 */
[----:B------:R-:W-:Y:S01]  /*b7c0*/  FADD.FTZ R25, R25, R3 ;  /* 0x0000000319197221 */ /* 0x000fe20000010000 */
[-C--:B------:R-:W-:Y:S01]  /*b7d0*/  FFMA.FTZ R22, R2, R3.reuse, R22 ;  /* 0x0000000302167223 */ /* 0x080fe20000010016 */
[----:B------:R-:W-:-:S04]  /*b7e0*/  FMUL.FTZ R3, R10, R3 ;  /* 0x000000030a037220 */ /* 0x000fc80000410000 */
[----:B------:R-:W-:Y:S01]  /*b7f0*/  FFMA.FTZ R27, R2, R3, R27 ;  /* 0x00000003021b7223 */ /* 0x000fe2000001001b */
[----:B------:R-:W-:Y:S01]  /*b800*/  FADD.FTZ R68, R68, R3 ;  /* 0x0000000344447221 */ /* 0x000fe20000010000 */
[----:B---3--:R-:W-:-:S05]  /*b810*/  HADD2.F32 R71, -RZ, R71.H0_H0 ;  /* 0x20000047ff477230 */ /* 0x008fca0000004100 */
[----:B0-----:R-:W-:Y:S01]  /*b820*/  FMUL.FTZ R71, R71, R69 ;  /* 0x0000004547477220 */ /* 0x001fe20000410000 */
[----:B------:R-:W-:-:S04]  /*b830*/  FADD.FTZ R69, -R69, 1 ;  /* 0x3f80000045457421 */ /* 0x000fc80000010100 */
[----:B------:R-:W-:-:S04]  /*b840*/  FFMA.FTZ R69, R70, R69, 1 ;  /* 0x3f80000046457423 */ /* 0x000fc80000010045 */
[----:B------:R-:W-:Y:S01]  /*b850*/  FMUL.FTZ R71, R71, R69 ;  /* 0x0000004547477220 */ /* 0x000fe20000410000 */
[----:B------:R-:W-:-:S05]  /*b860*/  HADD2.F32 R69, -RZ, R15.H0_H0 ;  /* 0x2000000fff457230 */ /* 0x000fca0000004100 */
[----:B------:R-:W-:-:S04]  /*b870*/  FADD.FTZ R69, R69, -UR28 ;  /* 0x8000001c45457e21 */ /* 0x000fc80008010000 */
        /* <DEDUP_REMOVED lines=12> */
[----:B------:R-:W-:-:S03]  /*b940*/  FMUL.FTZ R15, R15, R70 ;  /* 0x000000460f0f7220 */ /* 0x000fc60000410000 */
[----:B------:R-:W-:-:S04]  /*b950*/  FMUL.FTZ R2, R2, UR16 ;  /* 0x0000001002027c20 */ /* 0x000fc80008410000 */
        /* <DEDUP_REMOVED lines=8> */
[----:B------:R-:W-:-:S04]  /*b9e0*/  FFMA.FTZ R3, R70, R3, 1 ;  /* 0x3f80000046037423 */ /* 0x000fc80000010003 */
[----:B------:R-:W-:Y:S01]  /*b9f0*/  FMUL.FTZ R72, R72, R3 ;  /* 0x0000000348487220 */ /* 0x000fe20000410000 */
[----:B------:R-:W-:Y:S02]  /*ba00*/  HADD2.F32 R3, -RZ, R12.H0_H0 ;  /* 0x2000000cff037230 */ /* 0x000fe40000004100 */
[----:B------:R-:W-:Y:S01]  /*ba10*/  FADD.FTZ R67, R67, R18 ;  /* 0x0000001243437221 */ /* 0x000fe20000010000 */
[-C--:B------:R-:W-:Y:S02]  /*ba20*/  FFMA.FTZ R64, R19, R18.reuse, R64 ;  /* 0x0000001213407223 */ /* 0x080fe40000010040 */
        /* <DEDUP_REMOVED lines=12> */
[----:B------:R-:W-:-:S04]  /*baf0*/  FFMA.FTZ R70, R19, R70, 1 ;  /* 0x3f80000013467423 */ /* 0x000fc80000010046 */
[----:B------:R-:W-:Y:S01]  /*bb00*/  FMUL.FTZ R70, R73, R70 ;  /* 0x0000004649467220 */ /* 0x000fe20000410000 */
[----:B------:R-:W-:Y:S02]  /*bb10*/  HADD2.F32 R73, -RZ, R76.H0_H0 ;  /* 0x2000004cff497230 */ /* 0x000fe40000004100 */
[----:B------:R-:W2:Y:S01]  /*bb20*/  LDL.LU.S16 R76, [R1+0x180] ;  /* 0x00018000014c7983 */ /* 0x000ea20000300600 */
[----:B------:R-:W-:-:S03]  /*bb30*/  HADD2.F32 R74, -RZ, R77.H0_H0 ;  /* 0x2000004dff4a7230 */ /* 0x000fc60000004100 */
[----:B------:R-:W3:Y:S01]  /*bb40*/  LDL.S16 R77, [R1+0x184] ;  /* 0x00018400014d7983 */ /* 0x000ee20000100600 */
[----:B------:R-:W-:-:S05]  /*bb50*/  HADD2.F32 R12, -RZ, R12.H1_H1 ;  /* 0x3000000cff0c7230 */ /* 0x000fca0000004100 */
[----:B------:R-:W-:Y:S01]  /*bb60*/  FADD.FTZ R12, R12, -UR28 ;  /* 0x8000001c0c0c7e21 */ /* 0x000fe20008010000 */
[----:B------:R-:W-:-:S03]  /*bb70*/  FADD.FTZ R68, R18, R68 ;  /* 0x0000004412447221 */ /* 0x000fc60000010000 */
[----:B------:R-:W-:-:S04]  /*bb80*/  FMUL.FTZ R12, R12, UR16 ;  /* 0x000000100c0c7c20 */ /* 0x000fc80008410000 */
[----:B------:R-:W-:-:S04]  /*bb90*/  FFMA.FTZ R18, R11, R12, R9 ;  /* 0x0000000c0b127223 */ /* 0x000fc80000010009 */
[----:B------:R-:W-:-:S06]  /*bba0*/  FMUL.FTZ R19, R18, -1.4426950216293334961 ;  /* 0xbfb8aa3b12137820 */ /* 0x000fcc0000410000 */
[----:B------:R-:W0:Y:S02]  /*bbb0*/  MUFU.EX2 R19, R19 ;  /* 0x0000001300137308 */ /* 0x000e240000000800 */
[----:B0-----:R-:W-:-:S06]  /*bbc0*/  FADD.FTZ R19, R19, 1 ;  /* 0x3f80000013137421 */ /* 0x001fcc0000010000 */
[----:B------:R-:W0:Y:S01]  /*bbd0*/  MUFU.RCP R19, R19 ;  /* 0x0000001300137308 */ /* 0x000e220000001000 */
[----:B------:R-:W-:Y:S01]  /*bbe0*/  FADD.FTZ R25, R25, R59 ;  /* 0x0000003b19197221 */ /* 0x000fe20000010000 */
[----:B0-----:R-:W-:Y:S01]  /*bbf0*/  FMUL.FTZ R73, R73, R19 ;  /* 0x0000001349497220 */ /* 0x001fe20000410000 */
[----:B------:R-:W-:-:S04]  /*bc00*/  FADD.FTZ R19, -R19, 1 ;  /* 0x3f80000013137421 */ /* 0x000fc80000010100 */
[----:B------:R-:W-:Y:S01]  /*bc10*/  FFMA.FTZ R19, R18, R19, 1 ;  /* 0x3f80000012137423 */ /* 0x000fe20000010013 */
[----:B------:R-:W-:-:S05]  /*bc20*/  HADD2.F32 R18, -RZ, R13.H0_H0 ;  /* 0x2000000dff127230 */ /* 0x000fca0000004100 */
[----:B------:R-:W-:Y:S01]  /*bc30*/  FADD.FTZ R18, R18, -UR28 ;  /* 0x8000001c12127e21 */ /* 0x000fe20008010000 */
[----:B------:R-:W-:-:S03]  /*bc40*/  FFMA.FTZ R22, R66, R59, R22 ;  /* 0x0000003b42167223 */ /* 0x000fc60000010016 */
[----:B------:R-:W-:Y:S01]  /*bc50*/  FMUL.FTZ R18, R18, UR16 ;  /* 0x0000001012127c20 */ /* 0x000fe20008410000 */
[----:B------:R-:W-:Y:S01]  /*bc60*/  FMUL.FTZ R73, R73, R19 ;  /* 0x0000001349497220 */ /* 0x000fe20000410000 */
[C---:B------:R-:W-:Y:S02]  /*bc70*/  FMUL.FTZ R59, R10.reuse, R59 ;  /* 0x0000003b0a3b7220 */ /* 0x040fe40000410000 */
[----:B------:R-:W-:Y:S02]  /*bc80*/  FFMA.FTZ R19, R10, R18, R8 ;  /* 0x000000120a137223 */ /* 0x000fe40000010008 */
[----:B------:R-:W-:Y:S02]  /*bc90*/  FFMA.FTZ R27, R66, R59, R27 ;  /* 0x0000003b421b7223 */ /* 0x000fe4000001001b */
[----:B------:R-:W-:-:S06]  /*bca0*/  FMUL.FTZ R66, R19, -1.4426950216293334961 ;  /* 0xbfb8aa3b13427820 */ /* 0x000fcc0000410000 */
[----:B------:R-:W0:Y:S01]  /*bcb0*/  MUFU.EX2 R66, R66 ;  /* 0x0000004200427308 */ /* 0x000e220000000800 */
[----:B------:R-:W-:Y:S02]  /*bcc0*/  HADD2.F32 R13, -RZ, R13.H1_H1 ;  /* 0x3000000dff0d7230 */ /* 0x000fe40000004100 */
[----:B0-----:R-:W-:-:S06]  /*bcd0*/  FADD.FTZ R66, R66, 1 ;  /* 0x3f80000042427421 */ /* 0x001fcc0000010000 */
[----:B------:R-:W0:Y:S01]  /*bce0*/  MUFU.RCP R66, R66 ;  /* 0x0000004200427308 */ /* 0x000e220000001000 */
[----:B------:R-:W-:Y:S01]  /*bcf0*/  FADD.FTZ R13, R13, -UR28 ;  /* 0x8000001c0d0d7e21 */ /* 0x000fe20008010000 */
[----:B------:R-:W-:-:S03]  /*bd00*/  FADD.FTZ R68, R68, R59 ;  /* 0x0000003b44447221 */ /* 0x000fc60000010000 */
        /* <DEDUP_REMOVED lines=13> */
[----:B------:R-:W-:-:S04]  /*bde0*/  FFMA.FTZ R19, R59, R19, 1 ;  /* 0x3f8000003b137423 */ /* 0x000fc80000010013 */
[----:B------:R-:W-:Y:S01]  /*bdf0*/  FMUL.FTZ R66, R66, R19 ;  /* 0x0000001342427220 */ /* 0x000fe20000410000 */
[----:B------:R-:W-:-:S05]  /*be00*/  HADD2.F32 R19, -RZ, R14.H1_H1 ;  /* 0x3000000eff137230 */ /* 0x000fca0000004100 */
[----:B------:R-:W-:Y:S01]  /*be10*/  FADD.FTZ R19, R19, -UR28 ;  /* 0x8000001c13137e21 */ /* 0x000fe20008010000 */
[----:B------:R-:W-:Y:S01]  /*be20*/  FADD.FTZ R67, R67, R56 ;  /* 0x0000003843437221 */ /* 0x000fe20000010000 */
[-C--:B------:R-:W-:Y:S02]  /*be30*/  FFMA.FTZ R64, R65, R56.reuse, R64 ;  /* 0x0000003841407223 */ /* 0x080fe40000010040 */
        /* <DEDUP_REMOVED lines=8> */
[----:B--2---:R-:W-:Y:S02]  /*bec0*/  HADD2.F32 R75, -RZ, R76.H0_H0 ;  /* 0x2000004cff4b7230 */ /* 0x004fe40000004100 */
[----:B------:R-:W2:Y:S03]  /*bed0*/  LDL.LU.S16 R76, [R1+0x186] ;  /* 0x00018600014c7983 */ /* 0x000ea60000300600 */
[----:B0-----:R-:W-:Y:S01]  /*bee0*/  FMUL.FTZ R75, R75, R65 ;  /* 0x000000414b4b7220 */ /* 0x001fe20000410000 */
[----:B------:R-:W-:-:S04]  /*bef0*/  FADD.FTZ R65, -R65, 1 ;  /* 0x3f80000041417421 */ /* 0x000fc80000010100 */
[----:B------:R-:W-:Y:S01]  /*bf00*/  FFMA.FTZ R65, R59, R65, 1 ;  /* 0x3f8000003b417423 */ /* 0x000fe20000010041 */
[----:B---3--:R-:W-:Y:S02]  /*bf10*/  HADD2.F32 R59, -RZ, R77.H0_H0 ;  /* 0x2000004dff3b7230 */ /* 0x008fe40000004100 */
[----:B------:R-:W3:Y:S03]  /*bf20*/  LDL.S16 R77, [R1+0x18a] ;  /* 0x00018a00014d7983 */ /* 0x000ee60000100600 */
        /* <DEDUP_REMOVED lines=16> */
[----:B------:R-:W-:-:S05]  /*c030*/  HADD2.F32 R56, -RZ, R17.H0_H0 ;  /* 0x20000011ff387230 */ /* 0x000fca0000004100 */
        /* <DEDUP_REMOVED lines=8> */
[----:B------:R-:W0:Y:S01]  /*c0c0*/  MUFU.RCP R75, R75 ;  /* 0x0000004b004b7308 */ /* 0x000e220000001000 */
[----:B------:R-:W-:-:S05]  /*c0d0*/  HADD2.F32 R16, -RZ, R16.H1_H1 ;  /* 0x30000010ff107230 */ /* 0x000fca0000004100 */
[----:B------:R-:W-:-:S04]  /*c0e0*/  FADD.FTZ R16, R16, -UR28 ;  /* 0x8000001c10107e21 */ /* 0x000fc80008010000 */
[----:B------:R-:W-:Y:S01]  /*c0f0*/  FMUL.FTZ R16, R16, UR16 ;  /* 0x0000001010107c20 */ /* 0x000fe20008410000 */
[----:B------:R-:W-:Y:S01]  /*c100*/  FADD.FTZ R68, R68, R42 ;  /* 0x0000002a44447221 */ /* 0x000fe20000010000 */
[----:B--2---:R-:W-:-:S05]  /*c110*/  HADD2.F32 R76, -RZ, R76.H0_H0 ;  /* 0x2000004cff4c7230 */ /* 0x004fca0000004100 */
        /* <DEDUP_REMOVED lines=8> */
[----:B------:R-:W-:Y:S01]  /*c1a0*/  FMUL.FTZ R76, R76, R75 ;  /* 0x0000004b4c4c7220 */ /* 0x000fe20000410000 */
[----:B---3--:R-:W-:Y:S02]  /*c1b0*/  HADD2.F32 R75, -RZ, R77.H0_H0 ;  /* 0x2000004dff4b7230 */ /* 0x008fe40000004100 */
[----:B------:R-:W-:Y:S02]  /*c1c0*/  HADD2.F32 R17, -RZ, R17.H1_H1 ;  /* 0x30000011ff117230 */ /* 0x000fe40000004100 */
[----:B------:R-:W-:Y:S01]  /*c1d0*/  FADD.FTZ R67, R67, R50 ;  /* 0x0000003243437221 */ /* 0x000fe20000010000 */
[----:B------:R-:W-:Y:S01]  /*c1e0*/  FFMA.FTZ R64, R62, R50, R64 ;  /* 0x000000323e407223 */ /* 0x000fe20000010040 */
[----:B------:R-:W2:Y:S01]  /*c1f0*/  LDL.LU.S16 R77, [R1+0x18c] ;  /* 0x00018c00014d7983 */ /* 0x000ea20000300600 */
[----:B0-----:R-:W-:Y:S01]  /*c200*/  FMUL.FTZ R75, R75, R42 ;  /* 0x0000002a4b4b7220 */ /* 0x001fe20000410000 */
[----:B------:R-:W-:-:S04]  /*c210*/  FADD.FTZ R42, -R42, 1 ;  /* 0x3f8000002a2a7421 */ /* 0x000fc80000010100 */
[----:B------:R-:W-:Y:S02]  /*c220*/  FFMA.FTZ R42, R63, R42, 1 ;  /* 0x3f8000003f2a7423 */ /* 0x000fe4000001002a */
[----:B------:R-:W3:Y:S01]  /*c230*/  LDL.LU.S16 R63, [R1+0x188] ;  /* 0x00018800013f7983 */ /* 0x000ee20000300600 */
[----:B------:R-:W-:Y:S01]  /*c240*/  FADD.FTZ R17, R17, -UR28 ;  /* 0x8000001c11117e21 */ /* 0x000fe20008010000 */
[----:B------:R-:W-:-:S03]  /*c250*/  FMUL.FTZ R75, R75, R42 ;  /* 0x0000002a4b4b7220 */ /* 0x000fc60000410000 */
        /* <DEDUP_REMOVED lines=8> */
[----:B---3--:R-:W-:-:S05]  /*c2e0*/  HADD2.F32 R63, -RZ, R63.H0_H0 ;  /* 0x2000003fff3f7230 */ /* 0x008fca0000004100 */
[----:B0-----:R-:W-:Y:S01]  /*c2f0*/  FMUL.FTZ R63, R63, R62 ;  /* 0x0000003e3f3f7220 */ /* 0x001fe20000410000 */
[----:B------:R-:W-:-:S04]  /*c300*/  FADD.FTZ R62, -R62, 1 ;  /* 0x3f8000003e3e7421 */ /* 0x000fc80000010100 */
[----:B------:R-:W-:Y:S02]  /*c310*/  FFMA.FTZ R62, R42, R62, 1 ;  /* 0x3f8000002a3e7423 */ /* 0x000fe4000001003e */
[----:B------:R-:W3:Y:S01]  /*c320*/  LDL.LU.S16 R42, [R1+0x128] ;  /* 0x00012800012a7983 */ /* 0x000ee20000300600 */
[----:B------:R-:W-:Y:S01]  /*c330*/  FADD.FTZ R25, R25, R38 ;  /* 0x0000002619197221 */ /* 0x000fe20000010000 */
[-C--:B------:R-:W-:Y:S01]  /*c340*/  FFMA.FTZ R22, R61, R38.reuse, R22 ;  /* 0x000000263d167223 */ /* 0x080fe20000010016 */
        /* <DEDUP_REMOVED lines=8> */
[----:B------:R-:W-:Y:S01]  /*c3d0*/  FADD.FTZ R61, R68, R38 ;  /* 0x00000026443d7221 */ /* 0x000fe20000010000 */
[----:B------:R-:W-:Y:S01]  /*c3e0*/  FFMA.FTZ R27, R60, R46, R27 ;  /* 0x0000002e3c1b7223 */ /* 0x000fe2000001001b */
[----:B------:R-:W-:Y:S01]  /*c3f0*/  FMUL.FTZ R54, R10, R54 ;  /* 0x000000360a367220 */ /* 0x000fe20000410000 */
[----:B------:R-:W-:Y:S01]  /*c400*/  FMUL.FTZ R38, R11, R34 ;  /* 0x000000220b267220 */ /* 0x000fe20000410000 */
[----:B------:R-:W-:-:S02]  /*c410*/  FADD.FTZ R61, R46, R61 ;  /* 0x0000003d2e3d7221 */ /* 0x000fc40000010000 */
[----:B------:R-:W-:Y:S01]  /*c420*/  FFMA.FTZ R27, R58, R54, R27 ;  /* 0x000000363a1b7223 */ /* 0x000fe2000001001b */
[----:B------:R-:W-:Y:S01]  /*c430*/  FMUL.FTZ R46, R10, R52 ;  /* 0x000000340a2e7220 */ /* 0x000fe20000410000 */
[----:B------:R-:W-:Y:S02]  /*c440*/  FADD.FTZ R61, R61, R54 ;  /* 0x000000363d3d7221 */ /* 0x000fe40000010000 */
[C---:B------:R-:W-:Y:S01]  /*c450*/  FFMA.FTZ R27, R57.reuse, R38, R27 ;  /* 0x00000026391b7223 */ /* 0x040fe2000001001b */
[----:B------:R-:W-:Y:S01]  /*c460*/  FFMA.FTZ R64, R57, R34, R64 ;  /* 0x0000002239407223 */ /* 0x000fe20000010040 */
[----:B------:R-:W-:Y:S01]  /*c470*/  FADD.FTZ R67, R67, R34 ;  /* 0x0000002243437221 */ /* 0x000fe20000010000 */
[----:B------:R-:W-:Y:S01]  /*c480*/  FADD.FTZ R61, R38, R61 ;  /* 0x0000003d263d7221 */ /* 0x000fe20000010000 */
[----:B------:R-:W-:Y:S01]  /*c490*/  FFMA.FTZ R27, R55, R46, R27 ;  /* 0x0000002e371b7223 */ /* 0x000fe2000001001b */
[----:B------:R-:W-:Y:S01]  /*c4a0*/  FMUL.FTZ R34, R11, R30 ;  /* 0x0000001e0b227220 */ /* 0x000fe20000410000 */
[----:B------:R-:W-:Y:S01]  /*c4b0*/  FFMA.FTZ R22, R55, R52, R22 ;  /* 0x0000003437167223 */ /* 0x000fe20000010016 */
[----:B------:R-:W-:-:S02]  /*c4c0*/  FADD.FTZ R61, R61, R46 ;  /* 0x0000002e3d3d7221 */ /* 0x000fc40000010000 */
[C---:B------:R-:W-:Y:S01]  /*c4d0*/  FFMA.FTZ R38, R53.reuse, R34, R27 ;  /* 0x0000002235267223 */ /* 0x040fe2000001001b */
[----:B------:R-:W-:Y:S01]  /*c4e0*/  FMUL.FTZ R27, R10, R48 ;  /* 0x000000300a1b7220 */ /* 0x000fe20000410000 */
[----:B------:R-:W-:Y:S01]  /*c4f0*/  FFMA.FTZ R64, R53, R30, R64 ;  /* 0x0000001e35407223 */ /* 0x000fe20000010040 */
[----:B------:R-:W-:Y:S01]  /*c500*/  FADD.FTZ R67, R67, R30 ;  /* 0x0000001e43437221 */ /* 0x000fe20000010000 */
[----:B------:R-:W-:Y:S01]  /*c510*/  FADD.FTZ R61, R34, R61 ;  /* 0x0000003d223d7221 */ /* 0x000fe20000010000 */
[C---:B------:R-:W-:Y:S01]  /*c520*/  FFMA.FTZ R22, R51.reuse, R48, R22 ;  /* 0x0000003033167223 */ /* 0x040fe20000010016 */
[----:B------:R-:W-:Y:S01]  /*c530*/  FFMA.FTZ R51, R51, R27, R38 ;  /* 0x0000001b33337223 */ /* 0x000fe20000010026 */
[----:B------:R-:W-:Y:S01]  /*c540*/  FMUL.FTZ R30, R11, R26 ;  /* 0x0000001a0b1e7220 */ /* 0x000fe20000410000 */
[----:B------:R-:W-:Y:S01]  /*c550*/  FADD.FTZ R61, R61, R27 ;  /* 0x0000001b3d3d7221 */ /* 0x000fe20000010000 */
[----:B------:R-:W-:Y:S02]  /*c560*/  FMUL.FTZ R27, R10, R44 ;  /* 0x0000002c0a1b7220 */ /* 0x000fe40000410000 */
[C---:B------:R-:W-:Y:S01]  /*c570*/  FFMA.FTZ R34, R49.reuse, R30, R51 ;  /* 0x0000001e31227223 */ /* 0x040fe20000010033 */
[----:B------:R-:W-:Y:S01]  /*c580*/  FFMA.FTZ R64, R49, R26, R64 ;  /* 0x0000001a31407223 */ /* 0x000fe20000010040 */
[----:B------:R-:W-:Y:S01]  /*c590*/  FADD.FTZ R67, R67, R26 ;  /* 0x0000001a43437221 */ /* 0x000fe20000010000 */
[----:B------:R-:W-:Y:S01]  /*c5a0*/  FADD.FTZ R61, R30, R61 ;  /* 0x0000003d1e3d7221 */ /* 0x000fe20000010000 */
[C---:B------:R-:W-:Y:S01]  /*c5b0*/  FFMA.FTZ R22, R47.reuse, R44, R22 ;  /* 0x0000002c2f167223 */ /* 0x040fe20000010016 */
[----:B------:R-:W-:Y:S01]  /*c5c0*/  FFMA.FTZ R47, R47, R27, R34 ;  /* 0x0000001b2f2f7223 */ /* 0x000fe20000010022 */
[----:B------:R-:W-:Y:S01]  /*c5d0*/  FMUL.FTZ R26, R11, R24 ;  /* 0x000000180b1a7220 */ /* 0x000fe20000410000 */
[----:B------:R-:W-:Y:S01]  /*c5e0*/  FADD.FTZ R61, R61, R27 ;  /* 0x0000001b3d3d7221 */ /* 0x000fe20000010000 */
[----:B------:R-:W-:-:S02]  /*c5f0*/  FMUL.FTZ R27, R10, R40 ;  /* 0x000000280a1b7220 */ /* 0x000fc40000410000 */
[----:B------:R-:W-:Y:S01]  /*c600*/  FFMA.FTZ R30, R45, R26, R47 ;  /* 0x0000001a2d1e7223 */ /* 0x000fe2000001002f */
[----:B------:R-:W-:Y:S01]  /*c610*/  FADD.FTZ R61, R26, R61 ;  /* 0x0000003d1a3d7221 */ /* 0x000fe20000010000 */
[----:B------:R-:W-:Y:S01]  /*c620*/  FFMA.FTZ R22, R43, R40, R22 ;  /* 0x000000282b167223 */ /* 0x000fe20000010016 */
[----:B------:R-:W-:Y:S01]  /*c630*/  FMUL.FTZ R26, R11, R23 ;  /* 0x000000170b1a7220 */ /* 0x000fe20000410000 */
[----:B------:R-:W-:Y:S01]  /*c640*/  FFMA.FTZ R43, R43, R27, R30 ;  /* 0x0000001b2b2b7223 */ /* 0x000fe2000001001e */
[----:B------:R-:W-:Y:S01]  /*c650*/  FADD.FTZ R61, R61, R27 ;  /* 0x0000001b3d3d7221 */ /* 0x000fe20000010000 */
[----:B------:R-:W-:Y:S02]  /*c660*/  FMUL.FTZ R27, R10, R36 ;  /* 0x000000240a1b7220 */ /* 0x000fe40000410000 */
[----:B------:R-:W-:Y:S01]  /*c670*/  FFMA.FTZ R30, R41, R26, R43 ;  /* 0x0000001a291e7223 */ /* 0x000fe2000001002b */
[----:B------:R-:W-:Y:S01]  /*c680*/  FFMA.FTZ R64, R45, R24, R64 ;  /* 0x000000182d407223 */ /* 0x000fe20000010040 */
[----:B------:R-:W-:Y:S01]  /*c690*/  FADD.FTZ R25, R25, R52 ;  /* 0x0000003419197221 */ /* 0x000fe20000010000 */
[----:B------:R-:W-:Y:S01]  /*c6a0*/  FADD.FTZ R24, R67, R24 ;  /* 0x0000001843187221 */ /* 0x000fe20000010000 */
[----:B------:R-:W-:Y:S01]  /*c6b0*/  FADD.FTZ R61, R26, R61 ;  /* 0x0000003d1a3d7221 */ /* 0x000fe20000010000 */
[C---:B------:R-:W-:Y:S01]  /*c6c0*/  FFMA.FTZ R22, R39.reuse, R36, R22 ;  /* 0x0000002427167223 */ /* 0x040fe20000010016 */
[----:B------:R-:W-:Y:S01]  /*c6d0*/  FFMA.FTZ R39, R39, R27, R30 ;  /* 0x0000001b27277223 */ /* 0x000fe2000001001e */
[----:B------:R-:W-:Y:S01]  /*c6e0*/  FMUL.FTZ R26, R11, R21 ;  /* 0x000000150b1a7220 */ /* 0x000fe20000410000 */
[----:B------:R-:W-:Y:S01]  /*c6f0*/  FFMA.FTZ R64, R41, R23, R64 ;  /* 0x0000001729407223 */ /* 0x000fe20000010040 */
[----:B------:R-:W-:Y:S01]  /*c700*/  FADD.FTZ R25, R25, R48 ;  /* 0x0000003019197221 */ /* 0x000fe20000010000 */
[----:B------:R-:W-:Y:S01]  /*c710*/  FADD.FTZ R24, R24, R23 ;  /* 0x0000001718187221 */ /* 0x000fe20000010000 */
[----:B------:R-:W-:Y:S01]  /*c720*/  FADD.FTZ R61, R61, R27 ;  /* 0x0000001b3d3d7221 */ /* 0x000fe20000010000 */
[C---:B------:R-:W-:Y:S01]  /*c730*/  FFMA.FTZ R30, R37.reuse, R26, R39 ;  /* 0x0000001a251e7223 */ /* 0x040fe20000010027 */
[-C--:B------:R-:W-:Y:S01]  /*c740*/  FMUL.FTZ R23, R10, R32.reuse ;  /* 0x000000200a177220 */ /* 0x080fe20000410000 */
[----:B------:R-:W-:Y:S01]  /*c750*/  FFMA.FTZ R64, R37, R21, R64 ;  /* 0x0000001525407223 */ /* 0x000fe20000010040 */
[----:B------:R-:W-:Y:S01]  /*c760*/  FADD.FTZ R25, R25, R44 ;  /* 0x0000002c19197221 */ /* 0x000fe20000010000 */
[----:B------:R-:W-:Y:S01]  /*c770*/  FADD.FTZ R21, R24, R21 ;  /* 0x0000001518157221 */ /* 0x000fe20000010000 */
[----:B------:R-:W-:Y:S01]  /*c780*/  FADD.FTZ R61, R26, R61 ;  /* 0x0000003d1a3d7221 */ /* 0x000fe20000010000 */
[C---:B------:R-:W-:Y:S01]  /*c790*/  FFMA.FTZ R22, R35.reuse, R32, R22 ;  /* 0x0000002023167223 */ /* 0x040fe20000010016 */
[----:B------:R-:W-:Y:S01]  /*c7a0*/  FFMA.FTZ R35, R35, R23, R30 ;  /* 0x0000001723237223 */ /* 0x000fe2000001001e */
[----:B------:R-:W-:Y:S01]  /*c7b0*/  FMUL.FTZ R24, R11, R20 ;  /* 0x000000140b187220 */ /* 0x000fe20000410000 */
[----:B------:R-:W-:Y:S01]  /*c7c0*/  FMUL.FTZ R62, R63, R62 ;  /* 0x0000003e3f3e7220 */ /* 0x000fe20000410000 */
[----:B------:R-:W-:Y:S01]  /*c7d0*/  FADD.FTZ R25, R25, R40 ;  /* 0x0000002819197221 */ /* 0x000fe20000010000 */
[----:B------:R-:W-:Y:S01]  /*c7e0*/  FADD.FTZ R61, R61, R23 ;  /* 0x000000173d3d7221 */ /* 0x000fe20000010000 */
[----:B------:R-:W-:Y:S01]  /*c7f0*/  FFMA.FTZ R26, R33, R24, R35 ;  /* 0x00000018211a7223 */ /* 0x000fe20000010023 */
[-C--:B------:R-:W-:Y:S01]  /*c800*/  FMUL.FTZ R23, R10, R28.reuse ;  /* 0x0000001c0a177220 */ /* 0x080fe20000410000 */
[----:B------:R-:W-:Y:S01]  /*c810*/  FADD.FTZ R25, R25, R36 ;  /* 0x0000002419197221 */ /* 0x000fe20000010000 */
[----:B------:R-:W-:Y:S01]  /*c820*/  FADD.FTZ R61, R24, R61 ;  /* 0x0000003d183d7221 */ /* 0x000fe20000010000 */
[C---:B------:R-:W-:Y:S01]  /*c830*/  FFMA.FTZ R22, R31.reuse, R28, R22 ;  /* 0x0000001c1f167223 */ /* 0x040fe20000010016 */
[----:B------:R-:W-:Y:S01]  /*c840*/  FFMA.FTZ R31, R31, R23, R26 ;  /* 0x000000171f1f7223 */ /* 0x000fe2000001001a */
[----:B------:R-:W-:Y:S01]  /*c850*/  FMUL.FTZ R24, R11, R71 ;  /* 0x000000470b187220 */ /* 0x000fe20000410000 */
[----:B------:R-:W-:Y:S01]  /*c860*/  FADD.FTZ R25, R25, R32 ;  /* 0x0000002019197221 */ /* 0x000fe20000010000 */
[----:B------:R-:W-:Y:S01]  /*c870*/  FADD.FTZ R61, R61, R23 ;  /* 0x000000173d3d7221 */ /* 0x000fe20000010000 */
[----:B------:R-:W-:Y:S01]  /*c880*/  FMUL.FTZ R23, R10, R15 ;  /* 0x0000000f0a177220 */ /* 0x000fe20000410000 */
[----:B------:R-:W-:Y:S01]  /*c890*/  FFMA.FTZ R26, R29, R24, R31 ;  /* 0x000000181d1a7223 */ /* 0x000fe2000001001f */
[----:B------:R-:W-:Y:S01]  /*c8a0*/  FFMA.FTZ R64, R33, R20, R64 ;  /* 0x0000001421407223 */ /* 0x000fe20000010040 */
[----:B------:R-:W-:Y:S01]  /*c8b0*/  FADD.FTZ R20, R21, R20 ;  /* 0x0000001415147221 */ /* 0x000fe20000010000 */
[----:B------:R-:W-:Y:S01]  /*c8c0*/  FADD.FTZ R28, R25, R28 ;  /* 0x0000001c191c7221 */ /* 0x000fe20000010000 */
[----:B------:R-:W-:Y:S01]  /*c8d0*/  FADD.FTZ R61, R24, R61 ;  /* 0x0000003d183d7221 */ /* 0x000fe20000010000 */
[----:B------:R-:W-:Y:S01]  /*c8e0*/  FFMA.FTZ R26, R69, R23, R26 ;  /* 0x00000017451a7223 */ /* 0x000fe2000001001a */
[----:B------:R-:W-:Y:S01]  /*c8f0*/  FMUL.FTZ R25, R11, R72 ;  /* 0x000000480b197220 */ /* 0x000fe20000410000 */
[----:B------:R-:W-:Y:S01]  /*c900*/  FFMA.FTZ R21, R29, R71, R64 ;  /* 0x000000471d157223 */ /* 0x000fe20000010040 */
[----:B------:R-:W-:Y:S01]  /*c910*/  FADD.FTZ R71, R20, R71 ;  /* 0x0000004714477221 */ /* 0x000fe20000010000 */
[----:B------:R-:W-:Y:S01]  /*c920*/  FADD.FTZ R20, R61, R23 ;  /* 0x000000173d147221 */ /* 0x000fe20000010000 */
[----:B------:R-:W-:Y:S01]  /*c930*/  FFMA.FTZ R22, R69, R15, R22 ;  /* 0x0000000f45167223 */ /* 0x000fe20000010016 */
[----:B------:R-:W-:Y:S01]  /*c940*/  FFMA.FTZ R26, R2, R25, R26 ;  /* 0x00000019021a7223 */ /* 0x000fe2000001001a */
[----:B------:R-:W-:Y:S01]  /*c950*/  FMUL.FTZ R27, R10, R70 ;  /* 0x000000460a1b7220 */ /* 0x000fe20000410000 */
[----:B------:R-:W-:Y:S01]  /*c960*/  FADD.FTZ R20, R25, R20 ;  /* 0x0000001419147221 */ /* 0x000fe20000010000 */
[----:B------:R-:W-:Y:S01]  /*c970*/  FFMA.FTZ R21, R2, R72, R21 ;  /* 0x0000004802157223 */ /* 0x000fe20000010015 */
[C---:B------:R-:W-:Y:S01]  /*c980*/  FFMA.FTZ R23, R3.reuse, R70, R22 ;  /* 0x0000004603177223 */ /* 0x040fe20000010016 */
[----:B------:R-:W-:Y:S01]  /*c990*/  FFMA.FTZ R26, R3, R27, R26 ;  /* 0x0000001b031a7223 */ /* 0x000fe2000001001a */
[-C--:B------:R-:W-:Y:S01]  /*c9a0*/  FMUL.FTZ R3, R11, R73.reuse ;  /* 0x000000490b037220 */ /* 0x080fe20000410000 */
[----:B------:R-:W-:Y:S01]  /*c9b0*/  FADD.FTZ R20, R20, R27 ;  /* 0x0000001b14147221 */ /* 0x000fe20000010000 */
[----:B------:R-:W-:Y:S01]  /*c9c0*/  FFMA.FTZ R2, R12, R73, R21 ;  /* 0x000000490c027223 */ /* 0x000fe20000010015 */
        /* <DEDUP_REMOVED lines=11> */
[C---:B------:R-:W-:Y:S01]  /*ca80*/  FFMA.FTZ R20, R13.reuse, R18, R21 ;  /* 0x000000120d147223 */ /* 0x040fe20000010015 */
[----:B------:R-:W-:Y:S01]  /*ca90*/  FADD.FTZ R3, R18, R3 ;  /* 0x0000000312037221 */ /* 0x000fe20000010000 */
[----:B------:R-:W-:Y:S01]  /*caa0*/  FFMA.FTZ R2, R13, R66, R2 ;  /* 0x000000420d027223 */ /* 0x000fe20000010002 */
[----:B--2---:R-:W-:-:S02]  /*cab0*/  HADD2.F32 R77, -RZ, R77.H0_H0 ;  /* 0x2000004dff4d7230 */ /* 0x004fc40000004100 */
[C---:B------:R-:W-:Y:S01]  /*cac0*/  FFMA.FTZ R13, R19.reuse, R65, R12 ;  /* 0x00000041130d7223 */ /* 0x040fe2000001000c */
[----:B------:R-:W-:Y:S01]  /*cad0*/  FFMA.FTZ R19, R19, R15, R20 ;  /* 0x0000000f13137223 */ /* 0x000fe20000010014 */
[----:B------:R-:W-:Y:S01]  /*cae0*/  FADD.FTZ R72, R71, R72 ;  /* 0x0000004847487221 */ /* 0x000fe20000010000 */
[-C--:B------:R-:W-:Y:S01]  /*caf0*/  FMUL.FTZ R12, R11, R14.reuse ;  /* 0x0000000e0b0c7220 */ /* 0x080fe20000410000 */
[----:B------:R-:W-:Y:S01]  /*cb00*/  FADD.FTZ R15, R3, R15 ;  /* 0x0000000f030f7221 */ /* 0x000fe20000010000 */
[C---:B------:R-:W-:Y:S01]  /*cb10*/  FFMA.FTZ R3, R59.reuse, R14, R2 ;  /* 0x0000000e3b037223 */ /* 0x040fe20000010002 */
[----:B------:R-:W-:Y:S01]  /*cb20*/  FADD.FTZ R73, R72, R73 ;  /* 0x0000004948497221 */ /* 0x000fe20000010000 */
        /* <DEDUP_REMOVED lines=8> */
[----:B------:R-:W-:Y:S01]  /*cbb0*/  FADD.FTZ R65, R74, R65 ;  /* 0x000000414a417221 */ /* 0x000fe20000010000 */
[----:B------:R-:W-:Y:S01]  /*cbc0*/  FADD.FTZ R14, R73, R14 ;  /* 0x0000000e490e7221 */ /* 0x000fe20000010000 */
[-C--:B------:R-:W-:Y:S01]  /*cbd0*/  FMUL.FTZ R13, R10, R62.reuse ;  /* 0x0000003e0a0d7220 */ /* 0x080fe20000410000 */
[C---:B------:R-:W-:Y:S01]  /*cbe0*/  FFMA.FTZ R2, R16.reuse, R21, R19 ;  /* 0x0000001510027223 */ /* 0x040fe20000010013 */
[----:B------:R-:W-:Y:S01]  /*cbf0*/  FADD.FTZ R12, R21, R12 ;  /* 0x0000000c150c7221 */ /* 0x000fe20000010000 */
[----:B------:R-:W-:Y:S01]  /*cc00*/  FFMA.FTZ R3, R16, R75, R3 ;  /* 0x0000004b10037223 */ /* 0x000fe20000010003 */
[----:B------:R-:W-:Y:S01]  /*cc10*/  FADD.FTZ R65, R65, R76 ;  /* 0x0000004c41417221 */ /* 0x000fe20000010000 */
[C---:B------:R-:W-:Y:S01]  /*cc20*/  FFMA.FTZ R23, R17.reuse, R13, R2 ;  /* 0x0000000d11177223 */ /* 0x040fe20000010002 */
[----:B------:R-:W-:Y:S01]  /*cc30*/  FADD.FTZ R12, R12, R13 ;  /* 0x0000000d0c0c7221 */ /* 0x000fe20000010000 */
[----:B------:R-:W-:Y:S01]  /*cc40*/  FADD.FTZ R14, R14, R75 ;  /* 0x0000004b0e0e7221 */ /* 0x000fe20000010000 */
[----:B------:R-:W-:Y:S01]  /*cc50*/  FFMA.FTZ R60, R17, R62, R56 ;  /* 0x0000003e113c7223 */ /* 0x000fe20000010038 */
[----:B------:R-:W-:Y:S01]  /*cc60*/  FADD.FTZ R62, R65, R62 ;  /* 0x0000003e413e7221 */ /* 0x000fe20000010000 */
[----:B---3--:R-:W-:-:S05]  /*cc70*/  HADD2.F32 R42, -RZ, R42.H0_H0 ;  /* 0x2000002aff2a7230 */ /* 0x008fca0000004100 */
        /* <DEDUP_REMOVED lines=10> */
[----:B------:R-:W-:-:S04]  /*cd20*/  FMUL.FTZ R63, R77, R63 ;  /* 0x0000003f4d3f7220 */ /* 0x000fc80000410000 */
[-C--:B------:R-:W-:Y:S01]  /*cd30*/  FMUL.FTZ R15, R11, R63.reuse ;  /* 0x0000003f0b0f7220 */ /* 0x080fe20000410000 */
[----:B------:R-:W-:Y:S01]  /*cd40*/  FFMA.FTZ R61, R42, R63, R3 ;  /* 0x0000003f2a3d7223 */ /* 0x000fe20000010003 */
[----:B------:R-:W-:Y:S02]  /*cd50*/  FADD.FTZ R63, R14, R63 ;  /* 0x0000003f0e3f7221 */ /* 0x000fe40000010000 */
[----:B------:R-:W-:Y:S01]  /*cd60*/  FFMA.FTZ R23, R42, R15, R23 ;  /* 0x0000000f2a177223 */ /* 0x000fe20000010017 */
[----:B------:R-:W-:-:S07]  /*cd70*/  FADD.FTZ R22, R15, R12 ;  /* 0x0000000c0f167221 */ /* 0x000fce0000010000 */
.L_x_795:
[----:B------:R-:W0:Y:S01]  /*cd80*/  S2R R12, SR_LANEID ;  /* 0x00000000000c7919 */ /* 0x000e220000000000 */
[----:B------:R-:W1:Y:S01]  /*cd90*/  S2UR UR7, SR_CgaCtaId ;  /* 0x00000000000779c3 */ /* 0x000e620000008800 */
[----:B------:R-:W-:Y:S01]  /*cda0*/  UMOV UR6, 0x400 ;  /* 0x0000040000067882 */ /* 0x000fe20000000000 */
[----:B------:R-:W2:Y:S01]  /*cdb0*/  LDCU UR9, c[0x0][0x374] ;  /* 0x00006e80ff0977ac */ /* 0x000ea20008000800 */
[----:B------:R-:W3:Y:S01]  /*cdc0*/  SHFL.DOWN PT, R2, R23, 0x1, 0x1f ;  /* 0x08201f0017027f89 */ /* 0x000ee200000e0000 */
[----:B------:R-:W-:Y:S01]  /*cdd0*/  BSSY.RECONVERGENT B0, `(.L_x_796) ;  /* 0x000002a000007945 */ /* 0x000fe20003800200 */
[----:B------:R-:W-:Y:S02]  /*cde0*/  UIADD3 UR5, UPT, UPT, UR6, 0xf0, URZ ;  /* 0x000000f006057890 */ /* 0x000fe4000fffe0ff */
[----:B------:R-:W4:Y:S01]  /*cdf0*/  SHFL.DOWN PT, R3, R22, 0x1, 0x1f ;  /* 0x08201f0016037f89 */ /* 0x000f2200000e0000 */
[----:B------:R-:W0:Y:S01]  /*ce00*/  LDCU UR12, c[0x0][0x370] ;  /* 0x00006e00ff0c77ac */ /* 0x000e220008000800 */
[----:B------:R-:W5:Y:S01]  /*ce10*/  S2R R56, SR_TID.X ;  /* 0x0000000000387919 */ /* 0x000f620000002100 */
[----:B-1----:R-:W-:Y:S01]  /*ce20*/  ULEA UR5, UR7, UR5, 0x18 ;  /* 0x0000000507057291 */ /* 0x002fe2000f8ec0ff */
[----:B0-----:R-:W-:-:S02]  /*ce30*/  ISETP.GT.AND P0, PT, R12, 0x1e, PT ;  /* 0x0000001e0c00780c */ /* 0x001fc40003f04270 */
[C---:B------:R-:W-:Y:S02]  /*ce40*/  ISETP.GT.AND P2, PT, R12.reuse, 0xf, PT ;  /* 0x0000000f0c00780c */ /* 0x040fe40003f44270 */
[----:B------:R-:W-:Y:S02]  /*ce50*/  ISETP.GT.AND P1, PT, R12, 0x17, PT ;  /* 0x000000170c00780c */ /* 0x000fe40003f24270 */
[----:B-----5:R-:W-:-:S07]  /*ce60*/  LEA R57, R56, UR5, 0x4 ;  /* 0x0000000538397c11 */ /* 0x020fce000f8e20ff */
[----:B---3--:R-:W-:Y:S01]  /*ce70*/  @!P0 FADD.FTZ R23, R2, R23 ;  /* 0x0000001702178221 */ /* 0x008fe20000010000 */
[----:B----4-:R-:W-:Y:S01]  /*ce80*/  @!P0 FADD.FTZ R22, R3, R22 ;  /* 0x0000001603168221 */ /* 0x010fe20000010000 */
        /* <DEDUP_REMOVED lines=20> */
[----:B------:R0:W3:Y:S01]  /*cfd0*/  SHFL.DOWN PT, R16, R3, 0x10, 0x1f ;  /* 0x0a001f0003107f89 */ /* 0x0000e200000e0000 */
[----:B--2---:R-:W-:Y:S05]  /*cfe0*/  @P2 BRA `(.L_x_797) ;  /* 0x0000000000202947 */ /* 0x004fea0003800000 */
[----:B------:R-:W-:Y:S01]  /*cff0*/  ISETP.NE.AND P1, PT, R12, RZ, PT ;  /* 0x000000ff0c00720c */ /* 0x000fe20003f25270 */
[----:B01----:R-:W-:Y:S01]  /*d000*/  FADD.FTZ R2, R14, R15 ;  /* 0x0000000f0e027221 */ /* 0x003fe20000010000 */
[----:B---3--:R-:W-:-:S11]  /*d010*/  FADD.FTZ R3, R13, R16 ;  /* 0x000000100d037221 */ /* 0x008fd60000010000 */
[----:B------:R-:W-:Y:S01]  /*d020*/  VOTEU.ALL UP0, P1 ;  /* 0x0000000000ff7886 */ /* 0x000fe20000800000 */
[----:B------:R-:W-:-:S04]  /*d030*/  @!P1 SHF.R.U32.HI R12, RZ, 0x2, R56 ;  /* 0x00000002ff0c9819 */ /* 0x000fc80000011638 */
[----:B------:R-:W-:Y:S01]  /*d040*/  @!UP0 ULEA UR5, UR7, UR6, 0x18 ;  /* 0x0000000607058291 */ /* 0x000fe2000f8ec0ff */
[----:B------:R-:W-:-:S08]  /*d050*/  @!P1 LOP3.LUT R12, R12, 0xf8, RZ, 0xc0, !PT ;  /* 0x000000f80c0c9812 */ /* 0x000fd000078ec0ff */
[----:B------:R2:W-:Y:S03]  /*d060*/  @!P1 STS.64 [R12+UR5+0x18], R2 ;  /* 0x000018020c009988 */ /* 0x0005e60008000a05 */
.L_x_797:
[----:B------:R-:W-:Y:S05]  /*d070*/  BSYNC.RECONVERGENT B0 ;  /* 0x0000000000007941 */ /* 0x000fea0003800200 */
.L_x_796:
[----:B------:R-:W-:Y:S06]  /*d080*/  BAR.SYNC.DEFER_BLOCKING 0x0 ;  /* 0x0000000000007b1d */ /* 0x000fec0000010000 */
[----:B------:R-:W-:Y:S04]  /*d090*/  BSSY.RECONVERGENT B0, `(.L_x_798) ;  /* 0x000003d000007945 */ /* 0x000fe80003800200 */
[----:B------:R-:W-:Y:S05]  /*d0a0*/  @P0 BRA `(.L_x_799) ;  /* 0x0000000000ec0947 */ /* 0x000fea0003800000 */
[----:B------:R-:W-:-:S09]  /*d0b0*/  ULEA UR5, UR7, UR6, 0x18 ;  /* 0x0000000607057291 */ /* 0x000fd2000f8ec0ff */
[----:B------:R-:W4:Y:S04]  /*d0c0*/  LDS.128 R28, [UR5+0x20] ;  /* 0x00002005ff1c7984 */ /* 0x000f280008000c00 */
[----:B------:R-:W5:Y:S04]  /*d0d0*/  LDS.128 R32, [UR5+0x30] ;  /* 0x00003005ff207984 */ /* 0x000f680008000c00 */
[----:B------:R-:W5:Y:S04]  /*d0e0*/  LDS.128 R24, [UR5+0x40] ;  /* 0x00004005ff187984 */ /* 0x000f680008000c00 */
[----:B-12---:R-:W1:Y:S04]  /*d0f0*/  LDS.128 R12, [UR5+0x50] ;  /* 0x00005005ff0c7984 */ /* 0x006e680008000c00 */
[----:B---3--:R-:W2:Y:S04]  /*d100*/  LDS.128 R16, [UR5+0x60] ;  /* 0x00006005ff107984 */ /* 0x008ea80008000c00 */
[----:B------:R-:W3:Y:S01]  /*d110*/  LDS.128 R20, [UR5+0x70] ;  /* 0x00007005ff147984 */ /* 0x000ee20008000c00 */
[----:B----4-:R-:W-:Y:S01]  /*d120*/  FADD.FTZ R37, R2, R28 ;  /* 0x0000001c02257221 */ /* 0x010fe20000010000 */
[----:B0-----:R-:W-:-:S03]  /*d130*/  FADD.FTZ R2, R3, R29 ;  /* 0x0000001d03027221 */ /* 0x001fc60000010000 */
[----:B------:R-:W-:Y:S01]  /*d140*/  FADD.FTZ R37, R37, R30 ;  /* 0x0000001e25257221 */ /* 0x000fe20000010000 */
[----:B------:R-:W-:Y:S02]  /*d150*/  FADD.FTZ R2, R2, R31 ;  /* 0x0000001f02027221 */ /* 0x000fe40000010000 */
[----:B------:R-:W0:Y:S01]  /*d160*/  LDS.128 R28, [UR5+0x80] ;  /* 0x00008005ff1c7984 */ /* 0x000e220008000c00 */
[----:B-----5:R-:W-:Y:S01]  /*d170*/  FADD.FTZ R37, R37, R32 ;  /* 0x0000002025257221 */ /* 0x020fe20000010000 */
[----:B------:R-:W-:-:S03]  /*d180*/  FADD.FTZ R2, R2, R33 ;  /* 0x0000002102027221 */ /* 0x000fc60000010000 */
[----:B------:R-:W-:Y:S01]  /*d190*/  FADD.FTZ R37, R37, R34 ;  /* 0x0000002225257221 */ /* 0x000fe20000010000 */
[----:B------:R-:W-:Y:S02]  /*d1a0*/  FADD.FTZ R2, R2, R35 ;  /* 0x0000002302027221 */ /* 0x000fe40000010000 */
[----:B------:R-:W4:Y:S01]  /*d1b0*/  LDS.128 R32, [UR5+0x90] ;  /* 0x00009005ff207984 */ /* 0x000f220008000c00 */
[----:B------:R-:W-:Y:S01]  /*d1c0*/  FADD.FTZ R37, R37, R24 ;  /* 0x0000001825257221 */ /* 0x000fe20000010000 */
[----:B------:R-:W-:-:S03]  /*d1d0*/  FADD.FTZ R2, R2, R25 ;  /* 0x0000001902027221 */ /* 0x000fc60000010000 */
[----:B------:R-:W-:Y:S01]  /*d1e0*/  FADD.FTZ R37, R37, R26 ;  /* 0x0000001a25257221 */ /* 0x000fe20000010000 */
[----:B------:R-:W-:Y:S02]  /*d1f0*/  FADD.FTZ R2, R2, R27 ;  /* 0x0000001b02027221 */ /* 0x000fe40000010000 */
[----:B------:R-:W5:Y:S01]  /*d200*/  LDS.128 R24, [UR5+0xa0] ;  /* 0x0000a005ff187984 */ /* 0x000f620008000c00 */
        /* <DEDUP_REMOVED lines=10> */
[----:B---3--:R-:W-:Y:S01]  /*d2b0*/  FADD.FTZ R37, R37, R20 ;  /* 0x0000001425257221 */ /* 0x008fe20000010000 */
[----:B------:R-:W-:-:S03]  /*d2c0*/  FADD.FTZ R2, R2, R21 ;  /* 0x0000001502027221 */ /* 0x000fc60000010000 */
[----:B------:R-:W-:Y:S01]  /*d2d0*/  FADD.FTZ R37, R37, R22 ;  /* 0x0000001625257221 */ /* 0x000fe20000010000 */
[----:B------:R-:W-:Y:S02]  /*d2e0*/  FADD.FTZ R20, R2, R23 ;  /* 0x0000001702147221 */ /* 0x000fe40000010000 */
[----:B------:R-:W3:Y:S01]  /*d2f0*/  LDS.64 R2, [UR5+0xd0] ;  /* 0x0000d005ff027984 */ /* 0x000ee20008000a00 */
[----:B0-----:R-:W-:Y:S01]  /*d300*/  FADD.FTZ R37, R37, R28 ;  /* 0x0000001c25257221 */ /* 0x001fe20000010000 */
[----:B------:R-:W-:-:S03]  /*d310*/  FADD.FTZ R20, R20, R29 ;  /* 0x0000001d14147221 */ /* 0x000fc60000010000 */
[----:B------:R-:W-:Y:S01]  /*d320*/  FADD.FTZ R37, R37, R30 ;  /* 0x0000001e25257221 */ /* 0x000fe20000010000 */
[----:B------:R-:W-:-:S03]  /*d330*/  FADD.FTZ R20, R20, R31 ;  /* 0x0000001f14147221 */ /* 0x000fc60000010000 */
[----:B----4-:R-:W-:Y:S01]  /*d340*/  FADD.FTZ R37, R37, R32 ;  /* 0x0000002025257221 */ /* 0x010fe20000010000 */
[----:B------:R-:W-:-:S03]  /*d350*/  FADD.FTZ R20, R20, R33 ;  /* 0x0000002114147221 */ /* 0x000fc60000010000 */
[----:B------:R-:W-:Y:S01]  /*d360*/  FADD.FTZ R37, R37, R34 ;  /* 0x0000002225257221 */ /* 0x000fe20000010000 */
[----:B------:R-:W-:-:S03]  /*d370*/  FADD.FTZ R20, R20, R35 ;  /* 0x0000002314147221 */ /* 0x000fc60000010000 */
[----:B-----5:R-:W-:Y:S01]  /*d380*/  FADD.FTZ R37, R37, R24 ;  /* 0x0000001825257221 */ /* 0x020fe20000010000 */
        /* <DEDUP_REMOVED lines=12> */
[----:B------:R-:W-:-:S07]  /*d450*/  FADD.FTZ R3, R20, R3 ;  /* 0x0000000314037221 */ /* 0x000fce0000010000 */
.L_x_799:
[----:B------:R-:W-:Y:S05]  /*d460*/  BSYNC.RECONVERGENT B0 ;  /* 0x0000000000007941 */ /* 0x000fea0003800200 */
.L_x_798:
[----:B------:R-:W-:Y:S06]  /*d470*/  BAR.SYNC.DEFER_BLOCKING 0x0 ;  /* 0x0000000000007b1d */ /* 0x000fec0000010000 */
[----:B------:R-:W-:Y:S04]  /*d480*/  BSSY.RECONVERGENT B0, `(.L_x_800) ;  /* 0x000004d000007945 */ /* 0x000fe80003800200 */
[----:B------:R-:W-:Y:S05]  /*d490*/  @P3 BRA `(.L_x_801) ;  /* 0x00000004002c3947 */ /* 0x000fea0003800000 */
[----:B------:R-:W4:Y:S04]  /*d4a0*/  LDS.128 R44, [R57+0x300] ;  /* 0x00030000392c7984 */ /* 0x000f280000000c00 */
[----:B------:R-:W5:Y:S04]  /*d4b0*/  LDS.128 R48, [R57+0x600] ;  /* 0x0006000039307984 */ /* 0x000f680000000c00 */
[----:B------:R-:W0:Y:S04]  /*d4c0*/  LDS.128 R40, [R57+0x900] ;  /* 0x0009000039287984 */ /* 0x000e280000000c00 */
[----:B---3--:R-:W3:Y:S04]  /*d4d0*/  LDS.128 R16, [R57+0xc00] ;  /* 0x000c000039107984 */ /* 0x008ee80000000c00 */
[----:B-12---:R-:W1:Y:S04]  /*d4e0*/  LDS.128 R12, [R57+0xf00] ;  /* 0x000f0000390c7984 */ /* 0x006e680000000c00 */
[----:B------:R-:W2:Y:S04]  /*d4f0*/  LDS.128 R36, [R57+0x1200] ;  /* 0x0012000039247984 */ /* 0x000ea80000000c00 */
[----:B------:R-:W2:Y:S04]  /*d500*/  LDS.128 R32, [R57+0x1500] ;  /* 0x0015000039207984 */ /* 0x000ea80000000c00 */
[----:B------:R-:W2:Y:S04]  /*d510*/  LDS.128 R28, [R57+0x1800] ;  /* 0x00180000391c7984 */ /* 0x000ea80000000c00 */
[----:B------:R-:W2:Y:S04]  /*d520*/  LDS.128 R24, [R57+0x1b00] ;  /* 0x001b000039187984 */ /* 0x000ea80000000c00 */
[----:B------:R-:W2:Y:S01]  /*d530*/  LDS.128 R20, [R57+0x1e00] ;  /* 0x001e000039147984 */ /* 0x000ea20000000c00 */
[----:B----4-:R-:W-:Y:S01]  /*d540*/  FADD.FTZ R53, R60, R44 ;  /* 0x0000002c3c357221 */ /* 0x010fe20000010000 */
[----:B------:R-:W-:Y:S01]  /*d550*/  FADD.FTZ R52, R61, R45 ;  /* 0x0000002d3d347221 */ /* 0x000fe20000010000 */
[----:B------:R-:W-:Y:S01]  /*d560*/  FADD.FTZ R55, R62, R46 ;  /* 0x0000002e3e377221 */ /* 0x000fe20000010000 */
[----:B------:R-:W-:Y:S01]  /*d570*/  FADD.FTZ R54, R63, R47 ;  /* 0x0000002f3f367221 */ /* 0x000fe20000010000 */
[----:B-----5:R-:W-:Y:S01]  /*d580*/  FADD.FTZ R59, R53, R48 ;  /* 0x00000030353b7221 */ /* 0x020fe20000010000 */
[----:B------:R-:W4:Y:S01]  /*d590*/  LDS.128 R44, [R57+0x2100] ;  /* 0x00210000392c7984 */ /* 0x000f220000000c00 */
[----:B------:R-:W-:Y:S01]  /*d5a0*/  FADD.FTZ R48, R52, R49 ;  /* 0x0000003134307221 */ /* 0x000fe20000010000 */
[----:B------:R-:W-:Y:S01]  /*d5b0*/  FADD.FTZ R49, R55, R50 ;  /* 0x0000003237317221 */ /* 0x000fe20000010000 */
[----:B------:R-:W-:Y:S01]  /*d5c0*/  FADD.FTZ R58, R54, R51 ;  /* 0x00000033363a7221 */ /* 0x000fe20000010000 */
[----:B0-----:R-:W-:Y:S01]  /*d5d0*/  FADD.FTZ R59, R59, R40 ;  /* 0x000000283b3b7221 */ /* 0x001fe20000010000 */
[----:B------:R-:W0:Y:S01]  /*d5e0*/  LDS.128 R52, [R57+0x2400] ;  /* 0x0024000039347984 */ /* 0x000e220000000c00 */
[----:B------:R-:W-:Y:S01]  /*d5f0*/  FADD.FTZ R40, R48, R41 ;  /* 0x0000002930287221 */ /* 0x000fe20000010000 */
[----:B------:R-:W-:Y:S01]  /*d600*/  FADD.FTZ R61, R49, R42 ;  /* 0x0000002a313d7221 */ /* 0x000fe20000010000 */
[----:B------:R-:W-:Y:S01]  /*d610*/  FADD.FTZ R58, R58, R43 ;  /* 0x0000002b3a3a7221 */ /* 0x000fe20000010000 */
[----:B------:R-:W5:Y:S01]  /*d620*/  LDS.128 R48, [R57+0x2700] ;  /* 0x0027000039307984 */ /* 0x000f620000000c00 */
[----:B---3--:R-:W-:Y:S01]  /*d630*/  FADD.FTZ R59, R59, R16 ;  /* 0x000000103b3b7221 */ /* 0x008fe20000010000 */
[----:B------:R-:W-:Y:S01]  /*d640*/  FADD.FTZ R16, R40, R17 ;  /* 0x0000001128107221 */ /* 0x000fe20000010000 */
[----:B------:R-:W-:Y:S01]  /*d650*/  FADD.FTZ R17, R61, R18 ;  /* 0x000000123d117221 */ /* 0x000fe20000010000 */
[----:B------:R-:W3:Y:S01]  /*d660*/  LDS.128 R40, [R57+0x2a00] ;  /* 0x002a000039287984 */ /* 0x000ee20000000c00 */
[----:B------:R-:W-:Y:S01]  /*d670*/  FADD.FTZ R58, R58, R19 ;  /* 0x000000133a3a7221 */ /* 0x000fe20000010000 */
[----:B-1----:R-:W-:Y:S01]  /*d680*/  FADD.FTZ R59, R59, R12 ;  /* 0x0000000c3b3b7221 */ /* 0x002fe20000010000 */
[----:B------:R-:W-:Y:S01]  /*d690*/  FADD.FTZ R16, R16, R13 ;  /* 0x0000000d10107221 */ /* 0x000fe20000010000 */
[----:B------:R-:W1:Y:S01]  /*d6a0*/  LDS.128 R60, [R57+0x2d00] ;  /* 0x002d0000393c7984 */ /* 0x000e620000000c00 */
        /* <DEDUP_REMOVED lines=22> */
[----:B----4-:R-:W-:Y:S01]  /*d810*/  FADD.FTZ R59, R59, R44 ;  /* 0x0000002c3b3b7221 */ /* 0x010fe20000010000 */
[----:B------:R-:W-:Y:S01]  /*d820*/  FADD.FTZ R16, R16, R45 ;  /* 0x0000002d10107221 */ /* 0x000fe20000010000 */
[----:B------:R-:W-:Y:S01]  /*d830*/  FADD.FTZ R17, R17, R46 ;  /* 0x0000002e11117221 */ /* 0x000fe20000010000 */
[----:B------:R-:W-:Y:S01]  /*d840*/  FADD.FTZ R58, R58, R47 ;  /* 0x0000002f3a3a7221 */ /* 0x000fe20000010000 */
[----:B0-----:R-:W-:Y:S01]  /*d850*/  FADD.FTZ R59, R59, R52 ;  /* 0x000000343b3b7221 */ /* 0x001fe20000010000 */
[----:B------:R-:W-:Y:S01]  /*d860*/  FADD.FTZ R16, R16, R53 ;  /* 0x0000003510107221 */ /* 0x000fe20000010000 */
[----:B------:R-:W-:Y:S01]  /*d870*/  FADD.FTZ R17, R17, R54 ;  /* 0x0000003611117221 */ /* 0x000fe20000010000 */
[----:B------:R-:W-:Y:S01]  /*d880*/  FADD.FTZ R58, R58, R55 ;  /* 0x000000373a3a7221 */ /* 0x000fe20000010000 */
[----:B-----5:R-:W-:Y:S01]  /*d890*/  FADD.FTZ R59, R59, R48 ;  /* 0x000000303b3b7221 */ /* 0x020fe20000010000 */
[----:B------:R-:W-:Y:S01]  /*d8a0*/  FADD.FTZ R16, R16, R49 ;  /* 0x0000003110107221 */ /* 0x000fe20000010000 */
[----:B------:R-:W-:Y:S01]  /*d8b0*/  FADD.FTZ R17, R17, R50 ;  /* 0x0000003211117221 */ /* 0x000fe20000010000 */
[----:B------:R-:W-:Y:S01]  /*d8c0*/  FADD.FTZ R58, R58, R51 ;  /* 0x000000333a3a7221 */ /* 0x000fe20000010000 */
[----:B---3--:R-:W-:Y:S01]  /*d8d0*/  FADD.FTZ R59, R59, R40 ;  /* 0x000000283b3b7221 */ /* 0x008fe20000010000 */
[----:B------:R-:W-:Y:S01]  /*d8e0*/  FADD.FTZ R16, R16, R41 ;  /* 0x0000002910107221 */ /* 0x000fe20000010000 */
[----:B------:R-:W-:Y:S01]  /*d8f0*/  FADD.FTZ R17, R17, R42 ;  /* 0x0000002a11117221 */ /* 0x000fe20000010000 */
[----:B------:R-:W-:Y:S01]  /*d900*/  FADD.FTZ R58, R58, R43 ;  /* 0x0000002b3a3a7221 */ /* 0x000fe20000010000 */
[----:B-1----:R-:W-:Y:S01]  /*d910*/  FADD.FTZ R60, R59, R60 ;  /* 0x0000003c3b3c7221 */ /* 0x002fe20000010000 */
[----:B------:R-:W-:Y:S01]  /*d920*/  FADD.FTZ R61, R16, R61 ;  /* 0x0000003d103d7221 */ /* 0x000fe20000010000 */
[----:B------:R-:W-:Y:S01]  /*d930*/  FADD.FTZ R62, R17, R62 ;  /* 0x0000003e113e7221 */ /* 0x000fe20000010000 */
[----:B------:R-:W-:-:S07]  /*d940*/  FADD.FTZ R63, R58, R63 ;  /* 0x0000003f3a3f7221 */ /* 0x000fce0000010000 */
.L_x_801:
[----:B------:R-:W-:Y:S05]  /*d950*/  BSYNC.RECONVERGENT B0 ;  /* 0x0000000000007941 */ /* 0x000fea0003800200 */
.L_x_800:
[----:B------:R-:W-:Y:S04]  /*d960*/  BSSY.RECONVERGENT B0, `(.L_x_802) ;  /* 0x000001e000007945 */ /* 0x000fe80003800200 */
[----:B------:R-:W-:Y:S05]  /*d970*/  @P3 BRA `(.L_x_803) ;  /* 0x0000000000703947 */ /* 0x000fea0003800000 */
[----:B------:R-:W1:Y:S01]  /*d980*/  LDC.64 R24, c[0x0][0x3f8] ;  /* 0x0000fe00ff187b82 */ /* 0x000e620000000a00 */
[----:B------:R-:W-:-:S05]  /*d990*/  MOV R19, UR13 ;  /* 0x0000000d00137c02 */ /* 0x000fca0008000f00 */
[----:B------:R-:W-:Y:S02]  /*d9a0*/  IMAD R19, R19, 0x30, R56 ;  /* 0x0000003013137824 */ /* 0x000fe400078e0238 */
[----:B--2---:R-:W2:Y:S01]  /*d9b0*/  LDC.64 R12, c[0x0][0x3d8] ;  /* 0x0000f600ff0c7b82 */ /* 0x004ea20000000a00 */
[----:B-1----:R-:W-:Y:S01]  /*d9c0*/  IMAD.WIDE.U32 R14, R24, 0x3, RZ ;  /* 0x00000003180e7825 */ /* 0x002fe200078e00ff */
[C---:B------:R-:W-:Y:S02]  /*d9d0*/  LEA R17, R25.reuse, R25, 0x1 ;  /* 0x0000001919117211 */ /* 0x040fe400078e08ff */
[----:B------:R-:W-:Y:S02]  /*d9e0*/  LEA.HI R23, P1, R25, R24, RZ, 0x1 ;  /* 0x0000001819177211 */ /* 0x000fe400078308ff */
[----:B------:R-:W-:Y:S02]  /*d9f0*/  IADD3 R17, PT, PT, R15, R17, RZ ;  /* 0x000000110f117210 */ /* 0x000fe40007ffe0ff */
[----:B---3--:R-:W-:Y:S01]  /*da00*/  IADD3.X R16, PT, PT, RZ, R25, RZ, P1, !PT ;  /* 0x00000019ff107210 */ /* 0x008fe20000ffe4ff */
[----:B--2---:R-:W-:Y:S01]  /*da10*/  IMAD.WIDE R12, R19, 0x4, R12 ;  /* 0x00000004130c7825 */ /* 0x004fe200078e020c */
[----:B------:R-:W-:-:S02]  /*da20*/  LEA.HI R15, P1, R17, R14, RZ, 0x1 ;  /* 0x0000000e110f7211 */ /* 0x000fc400078308ff */
[----:B------:R-:W-:Y:S02]  /*da30*/  SHF.L.U32 R21, R23, 0x1, RZ ;  /* 0x0000000117157819 */ /* 0x000fe400000006ff */
[----:B------:R-:W-:Y:S01]  /*da40*/  SHF.L.U32 R19, R15, 0x1, RZ ;  /* 0x000000010f137819 */ /* 0x000fe200000006ff */
[----:B------:R4:W-:Y:S01]  /*da50*/  REDG.E.ADD.F32.FTZ.RN.STRONG.GPU desc[UR10][R12.64], R60 ;  /* 0x0000003c0c0079a6 */ /* 0x0009e2000c12f30a */
[----:B------:R-:W-:Y:S02]  /*da60*/  SHF.L.U64.HI R23, R23, 0x1, R16 ;  /* 0x0000000117177819 */ /* 0x000fe40000010210 */
[----:B------:R-:W-:Y:S02]  /*da70*/  LOP3.LUT R21, R21, 0xfffffffc, RZ, 0xc0, !PT ;  /* 0xfffffffc15157812 */ /* 0x000fe400078ec0ff */
[----:B------:R-:W-:Y:S02]  /*da80*/  LEA R16, P2, R24, R12, 0x2 ;  /* 0x0000000c18107211 */ /* 0x000fe400078410ff */
[----:B------:R-:W-:-:S02]  /*da90*/  IADD3.X R18, PT, PT, RZ, R17, RZ, P1, !PT ;  /* 0x00000011ff127210 */ /* 0x000fc40000ffe4ff */
[----:B------:R-:W-:Y:S02]  /*daa0*/  LOP3.LUT R19, R19, 0xfffffffc, RZ, 0xc0, !PT ;  /* 0xfffffffc13137812 */ /* 0x000fe400078ec0ff */
        /* <DEDUP_REMOVED lines=9> */
.L_x_803:
[----:B------:R-:W-:Y:S05]  /*db40*/  BSYNC.RECONVERGENT B0 ;  /* 0x0000000000007941 */ /* 0x000fea0003800200 */
.L_x_802:
[----:B------:R-:W-:-:S09]  /*db50*/  UISETP.GE.U32.AND UP0, UPT, UR12, 0x2, UPT ;  /* 0x000000020c00788c */ /* 0x000fd2000bf06070 */
[----:B------:R-:W-:Y:S05]  /*db60*/  BRA.U !UP0, `(.L_x_804) ;  /* 0x0000000d08787547 */ /* 0x000fea000b800000 */
[----:B-1--4-:R-:W1:Y:S01]  /*db70*/  LDC.64 R14, c[0x0][0x3d0] ;  /* 0x0000f400ff0e7b82 */ /* 0x012e620000000a00 */
[----:B------:R-:W-:Y:S01]  /*db80*/  ULOP3.LUT UR5, UR4, 0x1, URZ, 0xc0, !UPT ;  /* 0x0000000104057892 */ /* 0x000fe2000f8ec0ff */
[----:B------:R-:W-:Y:S03]  /*db90*/  BSSY.RECONVERGENT B0, `(.L_x_805) ;  /* 0x0000023000007945 */ /* 0x000fe60003800200 */
[----:B------:R-:W-:-:S03]  /*dba0*/  UIMAD UR6, UR5, UR9, URZ ;  /* 0x00000009050672a4 */ /* 0x000fc6000f8e02ff */
[----:B------:R-:W4:Y:S01]  /*dbb0*/  S2UR UR29, SR_CTAID.X ;  /* 0x00000000001d79c3 */ /* 0x000f220000002500 */
[----:B------:R-:W-:-:S04]  /*dbc0*/  UIMAD UR5, UR6, UR12, URZ ;  /* 0x0000000c060572a4 */ /* 0x000fc8000f8e02ff */
[----:B------:R-:W-:-:S03]  /*dbd0*/  USHF.L.U32 UR5, UR5, 0x1, URZ ;  /* 0x0000000105057899 */ /* 0x000fc600080006ff */
[----:B------:R-:W0:Y:S03]  /*dbe0*/  S2UR UR14, SR_CTAID.Y ;  /* 0x00000000000e79c3 */ /* 0x000e260000002600 */
[----:B------:R-:W-:-:S05]  /*dbf0*/  MOV R13, UR5 ;  /* 0x00000005000d7c02 */ /* 0x000fca0008000f00 */
[----:B-1----:R-:W-:Y:S01]  /*dc00*/  IMAD.WIDE R14, R13, 0x4, R14 ;  /* 0x000000040d0e7825 */ /* 0x002fe200078e020e */
[----:B0---4-:R-:W-:Y:S06]  /*dc10*/  @P0 BRA `(.L_x_806) ;  /* 0x0000000000680947 */ /* 0x011fec0003800000 */
[----:B--2---:R-:W0:Y:S01]  /*dc20*/  LDC.64 R12, c[0x0][0x3c8] ;  /* 0x0000f200ff0c7b82 */ /* 0x004e220000000a00 */
[----:B------:R-:W-:Y:S02]  /*dc30*/  UIADD3 UR7, UPT, UPT, UR6, UR14, URZ ;  /* 0x0000000e06077290 */ /* 0x000fe4000fffe0ff */
[----:B------:R-:W-:Y:S02]  /*dc40*/  UIMAD UR13, UR29, UR9, UR14 ;  /* 0x000000091d0d72a4 */ /* 0x000fe4000f8e020e */
[----:B------:R-:W-:Y:S02]  /*dc50*/  ULOP3.LUT UP0, UR5, UR4, 0x2, URZ, 0xc0, !UPT ;  /* 0x0000000204057892 */ /* 0x000fe4000f80c0ff */
[----:B------:R-:W-:Y:S02]  /*dc60*/  MOV R19, UR7 ;  /* 0x0000000700137c02 */ /* 0x000fe40008000f00 */
        /* <DEDUP_REMOVED lines=16> */
.L_x_807:
[----:B------:R-:W2:Y:S04]  /*dd70*/  LDG.E.STRONG.GPU R12, desc[UR10][R18.64] ;  /* 0x0000000a120c7981 */ /* 0x000ea8000c1ef900 */
[----:B--2---:R-:W-:Y:S04]  /*dd80*/  CCTL.IVALL ;  /* 0x00000000ff00798f */ /* 0x004fe80002000000 */
[----:B------:R0:W-:Y:S01]  /*dd90*/  STL [R1], R12 ;  /* 0x0000000c01007387 */ /* 0x0001e20000100800 */
[----:B------:R-:W-:-:S13]  /*dda0*/  ISETP.NE.AND P0, PT, R12, UR5, PT ;  /* 0x000000050c007c0c */ /* 0x000fda000bf05270 */
[----:B0-----:R-:W-:Y:S05]  /*ddb0*/  @P0 BRA `(.L_x_807) ;  /* 0xfffffffc00ec0947 */ /* 0x001fea000383ffff */
.L_x_806:
[----:B------:R-:W-:Y:S05]  /*ddc0*/  BSYNC.RECONVERGENT B0 ;  /* 0x0000000000007941 */ /* 0x000fea0003800200 */
.L_x_805:
        /* <DEDUP_REMOVED lines=15> */
.L_x_809:
[----:B------:R-:W-:Y:S02]  /*dec0*/  ISETP.NE.AND P1, PT, RZ, UR23, PT ;  /* 0x00000017ff007c0c */ /* 0x000fe4000bf25270 */
[----:B------:R-:W-:Y:S02]  /*ded0*/  MOV R13, UR6 ;  /* 0x00000006000d7c02 */ /* 0x000fe40008000f00 */
[----:B------:R-:W-:-:S13]  /*dee0*/  ISETP.NE.OR P1, PT, R56, RZ, !P1 ;  /* 0x000000ff3800720c */ /* 0x000fda0004f25670 */
[----:B--2---:R-:W-:-:S06]  /*def0*/  @!P1 IMAD.WIDE.U32 R12, R13, 0x8, R14 ;  /* 0x000000080d0c9825 */ /* 0x004fcc00078e000e */
[----:B------:R-:W2:Y:S01]  /*df00*/  @!P1 LDG.E.64 R12, desc[UR10][R12.64] ;  /* 0x0000000a0c0c9981 */ /* 0x000ea2000c1e1b00 */
        /* <DEDUP_REMOVED lines=8> */
[C---:B0-----:R-:W-:Y:S01]  /*df90*/  ISETP.NE.AND P0, PT, R16.reuse, UR24, PT ;  /* 0x0000001810007c0c */ /* 0x041fe2000bf05270 */
[----:B------:R-:W-:Y:S01]  /*dfa0*/  UIADD3 UR24, UPT, UPT, UR5, 0x5, URZ ;  /* 0x0000000505187890 */ /* 0x000fe2000fffe0ff */
[----:B------:R-:W-:Y:S01]  /*dfb0*/  ISETP.NE.AND P4, PT, R16, UR25, PT ;  /* 0x0000001910007c0c */ /* 0x000fe2000bf85270 */
[----:B------:R-:W-:Y:S01]  /*dfc0*/  UIADD3 UR25, UPT, UPT, UR5, 0x6, URZ ;  /* 0x0000000605197890 */ /* 0x000fe2000fffe0ff */
[----:B------:R-:W-:-:S02]  /*dfd0*/  ISETP.NE.OR P0, PT, R56, RZ, !P0 ;  /* 0x000000ff3800720c */ /* 0x000fc40004705670 */
[----:B------:R-:W-:Y:S01]  /*dfe0*/  ISETP.NE.AND P3, PT, R16, UR26, PT ;  /* 0x0000001a10007c0c */ /* 0x000fe2000bf65270 */
[----:B------:R-:W-:Y:S01]  /*dff0*/  UIADD3 UR26, UPT, UPT, UR5, 0x7, URZ ;  /* 0x00000007051a7890 */ /* 0x000fe2000fffe0ff */
[----:B------:R-:W-:Y:S02]  /*e000*/  ISETP.NE.OR P4, PT, R56, RZ, !P4 ;  /* 0x000000ff3800720c */ /* 0x000fe40006785670 */
[----:B------:R-:W-:Y:S02]  /*e010*/  ISETP.NE.AND P2, PT, R16, UR27, PT ;  /* 0x0000001b10007c0c */ /* 0x000fe4000bf45270 */
        /* <DEDUP_REMOVED lines=10> */
[----:B------:R-:W3:Y:S01]  /*e0c0*/  @!P3 LDG.E.64 R18, desc[UR10][R18.64] ;  /* 0x0000000a1212b981 */ /* 0x000ee2000c1e1b00 */
[----:B------:R-:W-:-:S03]  /*e0d0*/  MOV R31, UR19 ;  /* 0x00000013001f7c02 */ /* 0x000fc60008000f00 */
[----:B------:R-:W4:Y:S01]  /*e0e0*/  @!P2 LDG.E.64 R20, desc[UR10][R20.64] ;  /* 0x0000000a1414a981 */ /* 0x000f22000c1e1b00 */
[----:B--2---:R-:W-:Y:S01]  /*e0f0*/  @!P1 FADD.FTZ R3, R3, R13 ;  /* 0x0000000d03039221 */ /* 0x004fe20000010000 */
[----:B------:R-:W-:Y:S01]  /*e100*/  MOV R13, UR22 ;  /* 0x00000016000d7c02 */ /* 0x000fe20008000f00 */
[----:B------:R-:W-:Y:S01]  /*e110*/  @!P1 FADD.FTZ R2, R2, R12 ;  /* 0x0000000c02029221 */ /* 0x000fe20000010000 */
[----:B------:R-:W-:Y:S01]  /*e120*/  ISETP.NE.AND P1, PT, R16, UR24, PT ;  /* 0x0000001810007c0c */ /* 0x000fe2000bf25270 */
[----:B------:R-:W-:-:S03]  /*e130*/  @!P4 IMAD.WIDE.U32 R16, R17, 0x8, R14 ;  /* 0x000000081110c825 */ /* 0x000fc600078e000e */
[----:B------:R-:W-:Y:S01]  /*e140*/  ISETP.NE.OR P1, PT, R56, RZ, !P1 ;  /* 0x000000ff3800720c */ /* 0x000fe20004f25670 */
[--C-:B------:R-:W-:Y:S01]  /*e150*/  @!P0 IMAD.WIDE.U32 R12, R13, 0x8, R14.reuse ;  /* 0x000000080d0c8825 */ /* 0x100fe200078e000e */
[----:B------:R-:W2:Y:S04]  /*e160*/  @!P4 LDG.E.64 R26, desc[UR10][R16.64] ;  /* 0x0000000a101ac981 */ /* 0x000ea8000c1e1b00 */
[----:B------:R0:W5:Y:S07]  /*e170*/  @!P0 LDG.E.64 R24, desc[UR10][R12.64] ;  /* 0x0000000a0c188981 */ /* 0x00016e000c1e1b00 */
[----:B------:R-:W-:-:S04]  /*e180*/  @!P1 IMAD.WIDE.U32 R22, R23, 0x8, R14 ;  /* 0x0000000817169825 */ /* 0x000fc800078e000e */
[--C-:B0-----:R-:W-:Y:S02]  /*e190*/  @!P6 IMAD.WIDE.U32 R12, R29, 0x8, R14.reuse ;  /* 0x000000081d0ce825 */ /* 0x101fe400078e000e */
[----:B------:R-:W4:Y:S02]  /*e1a0*/  @!P1 LDG.E.64 R22, desc[UR10][R22.64] ;  /* 0x0000000a16169981 */ /* 0x000f24000c1e1b00 */
[----:B------:R-:W-:Y:S02]  /*e1b0*/  @!P5 IMAD.WIDE.U32 R16, R31, 0x8, R14 ;  /* 0x000000081f10d825 */ /* 0x000fe400078e000e */
[----:B------:R-:W4:Y:S04]  /*e1c0*/  @!P6 LDG.E.64 R12, desc[UR10][R12.64] ;  /* 0x0000000a0c0ce981 */ /* 0x000f28000c1e1b00 */
[----:B------:R-:W4:Y:S01]  /*e1d0*/  @!P5 LDG.E.64 R16, desc[UR10][R16.64] ;  /* 0x0000000a1010d981 */ /* 0x000f22000c1e1b00 */
        /* <DEDUP_REMOVED lines=11> */
[----:B-----5:R-:W-:Y:S01]  /*e290*/  @!P0 FADD.FTZ R2, R2, R24 ;  /* 0x0000001802028221 */ /* 0x020fe20000010000 */
[----:B------:R-:W-:-:S03]  /*e2a0*/  @!P0 FADD.FTZ R3, R3, R25 ;  /* 0x0000001903038221 */ /* 0x000fc60000010000 */
[----:B--2---:R-:W-:Y:S01]  /*e2b0*/  @!P4 FADD.FTZ R2, R2, R26 ;  /* 0x0000001a0202c221 */ /* 0x004fe20000010000 */
[----:B------:R-:W-:-:S03]  /*e2c0*/  @!P4 FADD.FTZ R3, R3, R27 ;  /* 0x0000001b0303c221 */ /* 0x000fc60000010000 */
[----:B---3--:R-:W-:Y:S01]  /*e2d0*/  @!P3 FADD.FTZ R2, R2, R18 ;  /* 0x000000120202b221 */ /* 0x008fe20000010000 */
[----:B------:R-:W-:-:S03]  /*e2e0*/  @!P3 FADD.FTZ R3, R3, R19 ;  /* 0x000000130303b221 */ /* 0x000fc60000010000 */
[----:B----4-:R-:W-:Y:S01]  /*e2f0*/  @!P2 FADD.FTZ R2, R2, R20 ;  /* 0x000000140202a221 */ /* 0x010fe20000010000 */
[----:B------:R-:W-:-:S03]  /*e300*/  @!P2 FADD.FTZ R3, R3, R21 ;  /* 0x000000150303a221 */ /* 0x000fc60000010000 */
[----:B------:R-:W-:Y:S01]  /*e310*/  @!P1 FADD.FTZ R2, R2, R22 ;  /* 0x0000001602029221 */ /* 0x000fe20000010000 */
[----:B------:R-:W-:-:S03]  /*e320*/  @!P1 FADD.FTZ R3, R3, R23 ;  /* 0x0000001703039221 */ /* 0x000fc60000010000 */
[----:B------:R-:W-:Y:S01]  /*e330*/  @!P6 FADD.FTZ R2, R2, R12 ;  /* 0x0000000c0202e221 */ /* 0x000fe20000010000 */
[----:B------:R-:W-:-:S03]  /*e340*/  @!P6 FADD.FTZ R3, R3, R13 ;  /* 0x0000000d0303e221 */ /* 0x000fc60000010000 */
[----:B------:R-:W-:Y:S01]  /*e350*/  @!P5 FADD.FTZ R2, R2, R16 ;  /* 0x000000100202d221 */ /* 0x000fe20000010000 */
[----:B------:R-:W-:Y:S01]  /*e360*/  @!P5 FADD.FTZ R3, R3, R17 ;  /* 0x000000110303d221 */ /* 0x000fe20000010000 */
[----:B------:R-:W-:Y:S06]  /*e370*/  BRA.U UP0, `(.L_x_809) ;  /* 0xfffffff900d07547 */ /* 0x000fec000b83ffff */
[----:B------:R-:W-:-:S05]  /*e380*/  UMOV UR5, UR7 ;  /* 0x0000000700057c82 */ /* 0x000fca0008000000 */
.L_x_808:
[----:B------:R-:W-:-:S09]  /*e390*/  ULOP3.LUT UP0, UR6, UR12, 0x7, URZ, 0xc0, !UPT ;  /* 0x000000070c067892 */ /* 0x000fd2000f80c0ff */
[----:B------:R-:W-:Y:S05]  /*e3a0*/  BRA.U !UP0, `(.L_x_804) ;  /* 0x0000000508687547 */ /* 0x000fea000b800000 */
[----:B------:R-:W-:Y:S02]  /*e3b0*/  UIADD3 UR6, UPT, UPT, UR6, -0x1, URZ ;  /* 0xffffffff06067890 */ /* 0x000fe4000fffe0ff */
[----:B------:R-:W-:Y:S02]  /*e3c0*/  ULOP3.LUT UP0, UR18, UR12, 0x3, URZ, 0xc0, !UPT ;  /* 0x000000030c127892 */ /* 0x000fe4000f80c0ff */
[----:B------:R-:W-:-:S09]  /*e3d0*/  UISETP.GE.U32.AND UP1, UPT, UR6, 0x3, UPT ;  /* 0x000000030600788c */ /* 0x000fd2000bf26070 */
[----:B------:R-:W-:Y:S05]  /*e3e0*/  BRA.U !UP1, `(.L_x_810) ;  /* 0x0000000109b87547 */ /* 0x000fea000b800000 */
[----:B--2---:R-:W0:Y:S01]  /*e3f0*/  S2R R12, SR_CTAID.X ;  /* 0x00000000000c7919 */ /* 0x004e220000002500 */
        /* <DEDUP_REMOVED lines=8> */
[C---:B------:R-:W-:Y:S02]  /*e480*/  ISETP.NE.OR P1, PT, R56.reuse, RZ, !P1 ;  /* 0x000000ff3800720c */ /* 0x040fe40004f25670 */
        /* <DEDUP_REMOVED lines=36> */
.L_x_810:
[----:B------:R-:W-:Y:S05]  /*e6d0*/  BRA.U !UP0, `(.L_x_804) ;  /* 0x00000001089c7547 */ /* 0x000fea000b800000 */
[----:B------:R-:W0:Y:S01]  /*e6e0*/  S2R R19, SR_CTAID.X ;  /* 0x0000000000137919 */ /* 0x000e220000002500 */
[----:B------:R-:W-:Y:S02]  /*e6f0*/  UISETP.NE.AND UP0, UPT, UR18, 0x1, UPT ;  /* 0x000000011200788c */ /* 0x000fe4000bf05270 */
[----:B------:R-:W-:-:S07]  /*e700*/  ULOP3.LUT UR6, UR12, 0x1, URZ, 0xc0, !UPT ;  /* 0x000000010c067892 */ /* 0x000fce000f8ec0ff */
[----:B------:R-:W-:Y:S05]  /*e710*/  BRA.U !UP0, `(.L_x_811) ;  /* 0x0000000108587547 */ /* 0x000fea000b800000 */
[----:B------:R-:W1:Y:S01]  /*e720*/  S2R R13, SR_CTAID.X ;  /* 0x00000000000d7919 */ /* 0x000e620000002500 */
[----:B------:R-:W-:Y:S01]  /*e730*/  MOV R18, UR5 ;  /* 0x0000000500127c02 */ /* 0x000fe20008000f00 */
[----:B--2---:R-:W2:Y:S01]  /*e740*/  S2R R12, SR_CTAID.Y ;  /* 0x00000000000c7919 */ /* 0x004ea20000002600 */
[----:B-1----:R-:W-:Y:S02]  /*e750*/  ISETP.NE.AND P0, PT, R13, UR5, PT ;  /* 0x000000050d007c0c */ /* 0x002fe4000bf05270 */
[----:B------:R-:W-:Y:S02]  /*e760*/  IADD3 R13, PT, PT, R18, 0x1, RZ ;  /* 0x00000001120d7810 */ /* 0x000fe40007ffe0ff */
[----:B------:R-:W-:Y:S02]  /*e770*/  ISETP.NE.OR P1, PT, R56, RZ, !P0 ;  /* 0x000000ff3800720c */ /* 0x000fe40004725670 */
        /* <DEDUP_REMOVED lines=16> */
.L_x_811:
[----:B0-----:R-:W-:Y:S01]  /*e880*/  ISETP.NE.AND P0, PT, R19, UR5, PT ;  /* 0x0000000513007c0c */ /* 0x001fe2000bf05270 */
[----:B------:R-:W-:Y:S01]  /*e890*/  BSSY.RECONVERGENT B0, `(.L_x_804) ;  /* 0x000000b000007945 */ /* 0x000fe20003800200 */
[----:B--2---:R-:W-:Y:S02]  /*e8a0*/  MOV R12, UR6 ;  /* 0x00000006000c7c02 */ /* 0x004fe40008000f00 */
[----:B------:R-:W-:-:S04]  /*e8b0*/  ISETP.NE.OR P0, PT, R56, RZ, !P0 ;  /* 0x000000ff3800720c */ /* 0x000fc80004705670 */
[----:B------:R-:W-:-:S13]  /*e8c0*/  ISETP.NE.U32.OR P0, PT, R12, 0x1, P0 ;  /* 0x000000010c00780c */ /* 0x000fda0000705470 */
[----:B------:R-:W-:Y:S05]  /*e8d0*/  @P0 BRA `(.L_x_812) ;  /* 0x0000000000180947 */ /* 0x000fea0003800000 */
[----:B------:R-:W-:-:S06]  /*e8e0*/  UIMAD UR6, UR9, UR5, UR14 ;  /* 0x00000005090672a4 */ /* 0x000fcc000f8e020e */
[----:B------:R-:W-:-:S05]  /*e8f0*/  MOV R13, UR6 ;  /* 0x00000006000d7c02 */ /* 0x000fca0008000f00 */
[----:B------:R-:W-:-:S06]  /*e900*/  IMAD.WIDE.U32 R14, R13, 0x8, R14 ;  /* 0x000000080d0e7825 */ /* 0x000fcc00078e000e */
[----:B------:R-:W2:Y:S02]  /*e910*/  LDG.E.64 R14, desc[UR10][R14.64] ;  /* 0x0000000a0e0e7981 */ /* 0x000ea4000c1e1b00 */
[----:B--2---:R-:W-:Y:S01]  /*e920*/  FADD.FTZ R2, R2, R14 ;  /* 0x0000000e02027221 */ /* 0x004fe20000010000 */
[----:B------:R-:W-:-:S07]  /*e930*/  FADD.FTZ R3, R3, R15 ;  /* 0x0000000f03037221 */ /* 0x000fce0000010000 */
.L_x_812:
[----:B------:R-:W-:Y:S05]  /*e940*/  BSYNC.RECONVERGENT B0 ;  /* 0x0000000000007941 */ /* 0x000fea0003800200 */
.L_x_804:
[----:B------:R-:W5:Y:S01]  /*e950*/  S2UR UR6, SR_CgaCtaId ;  /* 0x00000000000679c3 */ /* 0x000f620000008800 */
[----:B------:R-:W-:Y:S01]  /*e960*/  ISETP.NE.AND P0, PT, R56, RZ, PT ;  /* 0x000000ff3800720c */ /* 0x000fe20003f05270 */
[----:B------:R-:W-:Y:S01]  /*e970*/  UMOV UR5, 0x400 ;  /* 0x0000040000057882 */ /* 0x000fe20000000000 */
[----:B------:R-:W0:Y:S01]  /*e980*/  LDCU.U8 UR12, c[0x0][0x414] ;  /* 0x00008280ff0c77ac */ /* 0x000e220008000000 */
[----:B-1--4-:R-:W-:Y:S01]  /*e990*/  HFMA2 R15, -RZ, RZ, 0, 0 ;  /* 0x00000000ff0f7431 */ /* 0x012fe200000001ff */
[----:B------:R-:W1:Y:S01]  /*e9a0*/  LDCU.64 UR20, c[0x0][0x3f8] ;  /* 0x00007f00ff1477ac */ /* 0x000e620008000a00 */
[----:B------:R-:W4:Y:S01]  /*e9b0*/  LDCU.64 UR18, c[0x0][0x400] ;  /* 0x00008000ff1277ac */ /* 0x000f220008000a00 */
[----:B0-----:R-:W-:Y:S02]  /*e9c0*/  UISETP.NE.AND UP0, UPT, UR12, URZ, UPT ;  /* 0x000000ff0c00728c */ /* 0x001fe4000bf05270 */
[----:B-----5:R-:W-:Y:S01]  /*e9d0*/  ULEA UR5, UR6, UR5, 0x18 ;  /* 0x0000000506057291 */ /* 0x020fe2000f8ec0ff */
[----:B------:R-:W0:Y:S03]  /*e9e0*/  LDCU.64 UR6, c[0x0][0x380] ;  /* 0x00007000ff0677ac */ /* 0x000e260008000a00 */
[----:B------:R-:W-:-:S05]  /*e9f0*/  PLOP3.LUT P2, PT, PT, PT, UP0, 0x80, 0x8 ;  /* 0x000000000008781c */ /* 0x000fca0003f4f008 */
[----:B------:R-:W-:Y:S01]  /*ea00*/  @!P0 STS.64 [UR5+0xe0], R2 ;  /* 0x0000e002ff008988 */ /* 0x000fe20008000a05 */
[----:B------:R-:W-:Y:S06]  /*ea10*/  BAR.SYNC.DEFER_BLOCKING 0x0 ;  /* 0x0000000000007b1d */ /* 0x000fec0000010000 */
[----:B--2---:R-:W2:Y:S01]  /*ea20*/  LDS.64 R12, [UR5+0xe0] ;  /* 0x0000e005ff0c7984 */ /* 0x004ea20008000a00 */
[----:B------:R-:W2:Y:S02]  /*ea30*/  LDCU UR5, c[0x0][0x42c] ;  /* 0x00008580ff0577ac */ /* 0x000ea40008000800 */
[----:B--2---:R-:W-:Y:S01]  /*ea40*/  FMUL.FTZ R12, R12, UR5 ;  /* 0x000000050c0c7c20 */ /* 0x004fe20008410000 */
[----:B01--4-:R-:W-:-:S07]  /*ea50*/  FMUL.FTZ R13, R13, UR5 ;  /* 0x000000050d0d7c20 */ /* 0x013fce0008410000 */
.L_x_818:
[----:B------:R-:W-:-:S05]  /*ea60*/  LEA R19, R15, UR15, 0x2 ;  /* 0x0000000f0f137c11 */ /* 0x000fca000f8e10ff */
[----:B0--3--:R-:W2:Y:S04]  /*ea70*/  LDL.64 R16, [R19+0x10] ;  /* 0x0000100013107983 */ /* 0x009ea80000100a00 */
[----:B------:R-:W3:Y:S01]  /*ea80*/  LDL.64 R2, [R19+0x90] ;  /* 0x0000900013027983 */ /* 0x000ee20000100a00 */
[----:B------:R-:W-:Y:S01]  /*ea90*/  BSSY.RECONVERGENT B0, `(.L_x_813) ;  /* 0x000003b000007945 */ /* 0x000fe20003800200 */
[--C-:B--2---:R-:W-:Y:S02]  /*eaa0*/  HADD2.F32 R14, -RZ, R16.reuse.H0_H0 ;  /* 0x20000010ff0e7230 */ /* 0x104fe40000004100 */
[----:B------:R-:W-:Y:S02]  /*eab0*/  HADD2.F32 R16, -RZ, R16.H1_H1 ;  /* 0x30000010ff107230 */ /* 0x000fe40000004100 */
[----:B---3--:R-:W-:-:S02]  /*eac0*/  HADD2.F32 R19, -RZ, R2.H0_H0 ;  /* 0x20000002ff137230 */ /* 0x008fc40000004100 */
[----:B------:R-:W-:Y:S01]  /*ead0*/  FADD.FTZ R14, R14, -UR28 ;  /* 0x8000001c0e0e7e21 */ /* 0x000fe20008010000 */
[----:B------:R-:W-:Y:S02]  /*eae0*/  HADD2.F32 R2, -RZ, R2.H1_H1 ;  /* 0x30000002ff027230 */ /* 0x000fe40000004100 */
[----:B------:R-:W-:Y:S01]  /*eaf0*/  FADD.FTZ R16, R16, -UR28 ;  /* 0x8000001c10107e21 */ /* 0x000fe20008010000 */
[----:B------:R-:W-:-:S03]  /*eb00*/  FMUL.FTZ R29, R14, UR16 ;  /* 0x000000100e1d7c20 */ /* 0x000fc60008410000 */
[----:B------:R-:W-:Y:S01]  /*eb10*/  FMUL.FTZ R24, R16, UR16 ;  /* 0x0000001010187c20 */ /* 0x000fe20008410000 */
[----:B------:R-:W-:-:S03]  /*eb20*/  @P2 FFMA.FTZ R14, R10, R29, R8 ;  /* 0x0000001d0a0e2223 */ /* 0x000fc60000010008 */
[----:B------:R-:W-:Y:S01]  /*eb30*/  @P2 FFMA.FTZ R16, R11, R24, R9 ;  /* 0x000000180b102223 */ /* 0x000fe20000010009 */
[----:B------:R-:W-:-:S03]  /*eb40*/  @P2 FMUL.FTZ R18, R14, -1.4426950216293334961 ;  /* 0xbfb8aa3b0e122820 */ /* 0x000fc60000410000 */
[----:B------:R-:W-:-:S03]  /*eb50*/  @P2 FMUL.FTZ R21, R16, -1.4426950216293334961 ;  /* 0xbfb8aa3b10152820 */ /* 0x000fc60000410000 */
[----:B------:R-:W0:Y:S04]  /*eb60*/  @P2 MUFU.EX2 R18, R18 ;  /* 0x0000001200122308 */ /* 0x000e280000000800 */
[----:B------:R-:W1:Y:S01]  /*eb70*/  @P2 MUFU.EX2 R21, R21 ;  /* 0x0000001500152308 */ /* 0x000e620000000800 */
[----:B0-----:R-:W-:Y:S01]  /*eb80*/  @P2 FADD.FTZ R20, R18, 1 ;  /* 0x3f80000012142421 */ /* 0x001fe20000010000 */
[----:B-1----:R-:W-:-:S05]  /*eb90*/  @P2 FADD.FTZ R22, R21, 1 ;  /* 0x3f80000015162421 */ /* 0x002fca0000010000 */
[----:B------:R-:W0:Y:S08]  /*eba0*/  @P2 MUFU.RCP R20, R20 ;  /* 0x0000001400142308 */ /* 0x000e300000001000 */
[----:B------:R-:W1:Y:S01]  /*ebb0*/  @P2 MUFU.RCP R23, R22 ;  /* 0x0000001600172308 */ /* 0x000e620000001000 */
[----:B0-----:R-:W-:-:S04]  /*ebc0*/  @P2 FADD.FTZ R25, -R20, 1 ;  /* 0x3f80000014192421 */ /* 0x001fc80000010100 */
[----:B------:R-:W-:Y:S01]  /*ebd0*/  @P2 FFMA.FTZ R25, R14, R25, 1 ;  /* 0x3f8000000e192423 */ /* 0x000fe20000010019 */
[----:B------:R-:W-:Y:S01]  /*ebe0*/  @P2 FMUL.FTZ R14, R19, R20 ;  /* 0x00000014130e2220 */ /* 0x000fe20000410000 */
[----:B-1----:R-:W-:Y:S01]  /*ebf0*/  @P2 FADD.FTZ R27, -R23, 1 ;  /* 0x3f800000171b2421 */ /* 0x002fe20000010100 */
[----:B------:R-:W-:Y:S02]  /*ec00*/  @P2 FMUL.FTZ R23, R2, R23 ;  /* 0x0000001702172220 */ /* 0x000fe40000410000 */
[----:B------:R-:W-:Y:S01]  /*ec10*/  @P2 FMUL.FTZ R19, R14, R25 ;  /* 0x000000190e132220 */ /* 0x000fe20000410000 */
[----:B------:R-:W-:Y:S02]  /*ec20*/  HADD2.F32 R14, -RZ, R17.H0_H0 ;  /* 0x20000011ff0e7230 */ /* 0x000fe40000004100 */
[----:B------:R-:W-:Y:S01]  /*ec30*/  @P2 FFMA.FTZ R16, R16, R27, 1 ;  /* 0x3f80000010102423 */ /* 0x000fe2000001001b */
[----:B------:R-:W-:-:S03]  /*ec40*/  LEA R27, R15, R0, 0x4 ;  /* 0x000000000f1b7211 */ /* 0x000fc600078e20ff */
[----:B------:R-:W-:Y:S01]  /*ec50*/  @P2 FMUL.FTZ R2, R23, R16 ;  /* 0x0000001017022220 */ /* 0x000fe20000410000 */
[C---:B------:R-:W-:Y:S01]  /*ec60*/  ISETP.GE.U32.AND P0, PT, R27.reuse, UR18, PT ;  /* 0x000000121b007c0c */ /* 0x040fe2000bf06070 */
[----:B------:R-:W-:Y:S01]  /*ec70*/  HADD2.F32 R16, -RZ, R17.H1_H1 ;  /* 0x30000011ff107230 */ /* 0x000fe20000004100 */
[----:B------:R-:W-:Y:S01]  /*ec80*/  SHF.R.S32.HI R20, RZ, 0x1f, R27 ;  /* 0x0000001fff147819 */ /* 0x000fe2000001141b */
[----:B------:R-:W-:Y:S01]  /*ec90*/  FADD.FTZ R18, R14, -UR28 ;  /* 0x8000001c0e127e21 */ /* 0x000fe20008010000 */
[----:B------:R-:W-:Y:S01]  /*eca0*/  IADD3 R31, PT, PT, R27, 0x10, RZ ;  /* 0x000000101b1f7810 */ /* 0x000fe20007ffe0ff */
[--C-:B------:R-:W-:Y:S01]  /*ecb0*/  FFMA.FTZ R17, R12, R29, R13.reuse ;  /* 0x0000001d0c117223 */ /* 0x100fe2000001000d */
[----:B------:R-:W-:Y:S01]  /*ecc0*/  ISETP.GE.AND.EX P0, PT, R20, UR19, PT, P0 ;  /* 0x0000001314007c0c */ /* 0x000fe2000bf06300 */
[----:B------:R-:W-:Y:S01]  /*ecd0*/  FADD.FTZ R16, R16, -UR28 ;  /* 0x8000001c10107e21 */ /* 0x000fe20008010000 */
[----:B------:R-:W-:Y:S01]  /*ece0*/  ISETP.GE.U32.AND P1, PT, R31, UR18, PT ;  /* 0x000000121f007c0c */ /* 0x000fe2000bf26070 */
[----:B------:R-:W-:Y:S01]  /*ecf0*/  FFMA.FTZ R14, R12, R24, R13 ;  /* 0x000000180c0e7223 */ /* 0x000fe2000001000d */
[----:B------:R-:W-:Y:S01]  /*ed00*/  SHF.R.S32.HI R26, RZ, 0x1f, R31 ;  /* 0x0000001fff1a7819 */ /* 0x000fe2000001141f */
[----:B------:R-:W-:Y:S01]  /*ed10*/  FFMA.FTZ R19, R10, R19, -R17 ;  /* 0x000000130a137223 */ /* 0x000fe20000010811 */
[----:B------:R-:W-:Y:S01]  /*ed20*/  ISETP.NE.AND P2, PT, RZ, UR12, PT ;  /* 0x0000000cff007c0c */ /* 0x000fe2000bf45270 */
[----:B------:R-:W-:Y:S01]  /*ed30*/  FMUL.FTZ R29, R18, UR16 ;  /* 0x00000010121d7c20 */ /* 0x000fe20008410000 */
[----:B------:R-:W-:Y:S01]  /*ed40*/  ISETP.GE.AND.EX P1, PT, R26, UR19, PT, P1 ;  /* 0x000000131a007c0c */ /* 0x000fe2000bf26310 */
[----:B------:R-:W-:Y:S01]  /*ed50*/  FMUL.FTZ R22, R16, UR16 ;  /* 0x0000001010167c20 */ /* 0x000fe20008410000 */
[----:B------:R-:W-:-:S03]  /*ed60*/  FFMA.FTZ R14, R11, R2, -R14 ;  /* 0x000000020b0e7223 */ /* 0x000fc6000001080e */
[----:B------:R-:W-:Y:S08]  /*ed70*/  @P0 BRA `(.L_x_814) ;  /* 0x0000000000300947 */ /* 0x000ff00003800000 */
[----:B------:R-:W-:Y:S01]  /*ed80*/  MOV R16, R4 ;  /* 0x0000000400107202 */ /* 0x000fe20000000f00 */
[----:B------:R-:W-:Y:S01]  /*ed90*/  IMAD R2, R20, UR20, RZ ;  /* 0x0000001414027c24 */ /* 0x000fe2000f8e02ff */
[----:B------:R-:W-:Y:S01]  /*eda0*/  MOV R17, R7 ;  /* 0x0000000700117202 */ /* 0x000fe20000000f00 */
[----:B------:R-:W-:Y:S02]  /*edb0*/  FMUL.FTZ R23, R19, UR16 ;  /* 0x0000001013177c20 */ /* 0x000fe40008410000 */
[C---:B------:R-:W-:Y:S02]  /*edc0*/  IMAD R21, R27.reuse, UR21, R2 ;  /* 0x000000151b157c24 */ /* 0x040fe4000f8e0202 */
[----:B------:R-:W-:Y:S01]  /*edd0*/  FMUL.FTZ R2, R14, UR16 ;  /* 0x000000100e027c20 */ /* 0x000fe20008410000 */
[----:B------:R-:W-:-:S05]  /*ede0*/  IMAD.WIDE.U32 R16, R27, UR20, R16 ;  /* 0x000000141b107c25 */ /* 0x000fca000f8e0010 */
[----:B------:R-:W-:Y:S02]  /*edf0*/  IADD3 R17, PT, PT, R17, R21, RZ ;  /* 0x0000001511117210 */ /* 0x000fe40007ffe0ff */
[----:B------:R-:W-:-:S04]  /*ee00*/  LEA R18, P0, R16, UR6, 0x1 ;  /* 0x0000000610127c11 */ /* 0x000fc8000f8008ff */
[----:B------:R-:W-:Y:S02]  /*ee10*/  LEA.HI.X R19, R16, UR7, R17, 0x1, P0 ;  /* 0x0000000710137c11 */ /* 0x000fe400080f0c11 */
[----:B------:R-:W-:-:S05]  /*ee20*/  F2FP.F16.F32.PACK_AB R17, R2, R23 ;  /* 0x000000170211723e */ /* 0x000fca00000000ff */
[----:B------:R0:W-:Y:S02]  /*ee30*/  STG.E desc[UR10][R18.64], R17 ;  /* 0x0000001112007986 */ /* 0x0001e4000c10190a */
.L_x_814:
[----:B------:R-:W-:Y:S05]  /*ee40*/  BSYNC.RECONVERGENT B0 ;  /* 0x0000000000007941 */ /* 0x000fea0003800200 */
.L_x_813:
        /* <DEDUP_REMOVED lines=23> */
.L_x_815:
[----:B------:R-:W-:Y:S01]  /*efc0*/  BSSY.RECONVERGENT B0, `(.L_x_816) ;  /* 0x0000010000007945 */ /* 0x000fe20003800200 */
[----:B------:R-:W-:Y:S01]  /*efd0*/  FFMA.FTZ R25, R10, R17, -R25 ;  /* 0x000000110a197223 */ /* 0x000fe20000010819 */
[----:B------:R-:W-:Y:S02]  /*efe0*/  FFMA.FTZ R24, R11, R2, -R24 ;  /* 0x000000020b187223 */ /* 0x000fe40000010818 */
[----:B------:R-:W-:Y:S05]  /*eff0*/  @P1 BRA `(.L_x_817) ;  /* 0x0000000000301947 */ /* 0x000fea0003800000 */
        /* <DEDUP_REMOVED lines=12> */
.L_x_817:
[----:B------:R-:W-:Y:S05]  /*f0c0*/  BSYNC.RECONVERGENT B0 ;  /* 0x0000000000007941 */ /* 0x000fea0003800200 */
.L_x_816:
        /* <DEDUP_REMOVED lines=10> */
.L_x_793:
[----:B------:R-:W1:Y:S01]  /*f170*/  S2R R9, SR_TID.X ;  /* 0x0000000000097919 */ /* 0x000e620000002100 */
[----:B------:R-:W2:Y:S01]  /*f180*/  LDC R4, c[0x0][0x370] ;  /* 0x0000dc00ff047b82 */ /* 0x000ea20000000800 */
[----:B------:R-:W-:Y:S07]  /*f190*/  BSSY.RECONVERGENT B0, `(.L_x_820) ;  /* 0x000000e000007945 */ /* 0x000fee0003800200 */
[----:B------:R-:W3:Y:S08]  /*f1a0*/  LDC R7, c[0x0][0x374] ;  /* 0x0000dd00ff077b82 */ /* 0x000ef00000000800 */
[----:B0-----:R-:W0:Y:S01]  /*f1b0*/  LDC.64 R2, c[0x0][0x3c8] ;  /* 0x0000f200ff027b82 */ /* 0x001e220000000a00 */
[----:B--2---:R-:W-:-:S02]  /*f1c0*/  ISETP.NE.AND P0, PT, R4, 0x1, PT ;  /* 0x000000010400780c */ /* 0x004fc40003f05270 */
[----:B-1----:R-:W-:Y:S02]  /*f1d0*/  ISETP.NE.AND P1, PT, R9, RZ, PT ;  /* 0x000000ff0900720c */ /* 0x002fe40003f25270 */
[----:B---3--:R-:W-:-:S04]  /*f1e0*/  SHF.L.U32 R0, R7, 0x1, RZ ;  /* 0x0000000107007819 */ /* 0x008fc800000006ff */
[----:B------:R-:W-:-:S05]  /*f1f0*/  SEL R5, R0, RZ, P0 ;  /* 0x000000ff00057207 */ /* 0x000fca0000000000 */
[----:B0-----:R-:W-:Y:S02]  /*f200*/  IMAD.WIDE.U32 R2, R5, 0x4, R2 ;  /* 0x0000000405027825 */ /* 0x001fe400078e0002 */
[----:B------:R-:W-:Y:S05]  /*f210*/  @P1 BRA `(.L_x_821) ;  /* 0x0000000000141947 */ /* 0x000fea0003800000 */
[----:B------:R-:W-:Y:S01]  /*f220*/  HFMA2 R5, -RZ, RZ, 0, 5.9604644775390625e-08 ;  /* 0x00000001ff057431 */ /* 0x000fe200000001ff */
[----:B------:R-:W-:Y:S06]  /*f230*/  MEMBAR.ALL.GPU ;  /* 0x0000000000007992 */ /* 0x000fec000000a000 */
[----:B------:R-:W-:-:S00]  /*f240*/  ERRBAR ;  /* 0x00000000000079ab */ /* 0x000fc00000000000 */
[----:B------:R-:W-:Y:S06]  /*f250*/  CGAERRBAR ;  /* 0x00000000000075ab */ /* 0x000fec0000000000 */
[----:B------:R0:W-:Y:S02]  /*f260*/  REDG.E.ADD.S32.STRONG.GPU desc[UR10][R2.64], R5 ;  /* 0x000000050200798e */ /* 0x0001e4000c12e30a */
.L_x_821:
[----:B------:R-:W-:Y:S05]  /*f270*/  BSYNC.RECONVERGENT B0 ;  /* 0x0000000000007941 */ /* 0x000fea0003800200 */
.L_x_820:
        /* <DEDUP_REMOVED lines=11> */
.L_x_823:
[----:B------:R-:W2:Y:S04]  /*f330*/  LDG.E.STRONG.GPU R5, desc[UR10][R2.64] ;  /* 0x0000000a02057981 */ /* 0x000ea8000c1ef900 */
[----:B--2---:R-:W-:Y:S01]  /*f340*/  CCTL.IVALL ;  /* 0x00000000ff00798f */ /* 0x004fe20002000000 */
[----:B------:R-:W-:Y:S05]  /*f350*/  YIELD ;  /* 0x0000000000007946 */ /* 0x000fea0003800000 */
[----:B------:R-:W-:-:S13]  /*f360*/  ISETP.NE.AND P0, PT, R5, R0, PT ;  /* 0x000000000500720c */ /* 0x000fda0003f05270 */
[----:B------:R-:W-:Y:S05]  /*f370*/  @P0 BRA `(.L_x_823) ;  /* 0xfffffffc00ec0947 */ /* 0x000fea000383ffff */
.L_x_822:
        /* <DEDUP_REMOVED lines=74> */
.L_x_826:
        /* <DEDUP_REMOVED lines=29> */
.L_x_825:
[----:B------:R-:W-:Y:S05]  /*f9f0*/  BSYNC.RECONVERGENT B0 ;  /* 0x0000000000007941 */ /* 0x000fea0003800200 */
.L_x_824:
        /* <DEDUP_REMOVED lines=10> */
.L_x_827:
        /* <DEDUP_REMOVED lines=82> */
.L_x_828:
        /* <DEDUP_REMOVED lines=12> */
.L_x_4508:


//--------------------- .text._Z35group_norm_nhwc_bwd_one_pass_kernelI11Fp16IOBf16WLi64ELi96ELi768EEv26Group_norm_nhwc_bwd_params --------------------------
	.section	.text._Z35group_norm_nhwc_bwd_one_pass_kernelI11Fp16IOBf16WLi64ELi96ELi768EEv26Group_norm_nhwc_bwd_params,"ax",@progbits
	.align	128
        .global         _Z35group_norm_nhwc_bwd_one_pass_kernelI11Fp16IOBf16WLi64ELi96ELi768EEv26Group_norm_nhwc_bwd_params
        .type           _Z35group_norm_nhwc_bwd_one_pass_kernelI11Fp16IOBf16WLi64ELi96ELi768EEv26Group_norm_nhwc_bwd_params,@function
        .size           _Z35group_norm_nhwc_bwd_one_pass_kernelI11Fp16IOBf16WLi64ELi96ELi768EEv26Group_norm_nhwc_bwd_params,(.L_x_4509 - _Z35group_norm_nhwc_bwd_one_pass_kernelI11Fp16IOBf16WLi64ELi96ELi768EEv26Group_norm_nhwc_bwd_params)
        .other          _Z35group_norm_nhwc_bwd_one_pass_kernelI11Fp16IOBf16WLi64ELi96ELi768EEv26Group_norm_nhwc_bwd_params,@"STO_CUDA_ENTRY STV_DEFAULT"
_Z35group_norm_nhwc_bwd_one_pass_kernelI11Fp16IOBf16WLi64ELi96ELi768EEv26Group_norm_nhwc_bwd_params:
.text._Z35group_norm_nhwc_bwd_one_pass_kernelI11Fp16IOBf16WLi64ELi96ELi768EEv26Group_norm_nhwc_bwd_params:
        /* <DEDUP_REMOVED lines=32> */
.L_x_860:
[----:B0-----:R-:W0:Y:S01]  /*0200*/  LDC R17, c[0x0][0x410] ;  /* 0x00010400ff117b82 */ /* 0x001e220000000800 */
[----:B------:R-:W1:Y:S01]  /*0210*/  LDCU.128 UR12, c[0x0][0x400] ;  /* 0x00008000ff0c77ac */ /* 0x000e620008000c00 */
        /* <DEDUP_REMOVED lines=33> */
[----:B------:R-:W-:-:S02]  /*0430*/  ISETP.GE.U32.AND P2, PT, R29, UR12, PT ;  /* 0x0000000c1d007c0c */ /* 0x000fc4000bf46070 */
[----:B------:R-:W-:Y:S02]  /*0440*/  SEL R8, R13, R8, !P5 ;  /* 0x000000080d087207 */ /* 0x000fe40006800000 */
[----:B------:R-:W-:Y:S02]  /*0450*/  ISETP.NE.AND P5, PT, R17, RZ, PT ;  /* 0x000000ff1100720c */ /* 0x000fe40003fa5270 */
[----:B------:R-:W-:Y:S02]  /*0460*/  LOP3.LUT R13, RZ, R17, RZ, 0x33, !PT ;  /* 0x00000011ff0d7212 */ /* 0x000fe400078e33ff */
[----:B------:R-:W-:Y:S02]  /*0470*/  @P3 IADD3 R11, PT, PT, R11, 0x1, RZ ;  /* 0x000000010b0b3810 */ /* 0x000fe40007ffe0ff */
[----:B------:R-:W-:Y:S02]  /*0480*/  @!P0 IADD3 R8, PT, PT, -R8, RZ, RZ ;  /* 0x000000ff08088210 */ /* 0x000fe40007ffe1ff */
[----:B------:R-:W-:-:S02]  /*0490*/  MOV R10, R11 ;  /* 0x0000000b000a7202 */ /* 0x000fc40000000f00 */
[----:B------:R-:W-:Y:S02]  /*04a0*/  SEL R11, R13, R8, !P5 ;  /* 0x000000080d0b7207 */ /* 0x000fe40006800000 */
[----:B------:R-:W-:Y:S02]  /*04b0*/  ISETP.GE.AND.EX P2, PT, R23, UR13, PT, P2 ;  /* 0x0000000d17007c0c */ /* 0x000fe4000bf46320 */
[----:B------:R-:W-:Y:S01]  /*04c0*/  @!P4 IADD3 R10, PT, PT, -R10, RZ, RZ ;  /* 0x000000ff0a0ac210 */ /* 0x000fe20007ffe1ff */
[----:B------:R-:W-:Y:S01]  /*04d0*/  IMAD R15, R11, 0x60, RZ ;  /* 0x000000600b0f7824 */ /* 0x000fe200078e02ff */
[----:B------:R-:W-:Y:S02]  /*04e0*/  ISETP.GE.U32.AND P3, PT, R41, UR12, PT ;  /* 0x0000000c29007c0c */ /* 0x000fe4000bf66070 */
[----:B------:R-:W-:Y:S02]  /*04f0*/  SEL R17, R13, R10, !P5 ;  /* 0x0000000a0d117207 */ /* 0x000fe40006800000 */
[----:B------:R-:W-:Y:S01]  /*0500*/  IADD3 R50, P0, PT, R15, R6, RZ ;  /* 0x000000060f327210 */ /* 0x000fe20007f1e0ff */
[----:B------:R-:W0:Y:S01]  /*0510*/  @!P1 LDC.64 R12, c[0x0][0x3a0] ;  /* 0x0000e800ff0c9b82 */ /* 0x000e220000000a00 */
[----:B------:R-:W-:-:S02]  /*0520*/  SHF.R.S32.HI R6, RZ, 0x1f, R17 ;  /* 0x0000001fff067819 */ /* 0x000fc40000011411 */
[----:B------:R-:W-:Y:S02]  /*0530*/  LEA.HI.X.SX32 R51, R15, RZ, 0x1, P0 ;  /* 0x000000ff0f337211 */ /* 0x000fe400000f0eff */
[----:B------:R-:W-:Y:S01]  /*0540*/  ISETP.GE.U32.AND P0, PT, R42, UR12, PT ;  /* 0x0000000c2a007c0c */ /* 0x000fe2000bf06070 */
[----:B------:R-:W-:Y:S01]  /*0550*/  IMAD R6, R6, UR14, RZ ;  /* 0x0000000e06067c24 */ /* 0x000fe2000f8e02ff */
[----:B------:R-:W-:Y:S01]  /*0560*/  ISETP.GE.AND.EX P3, PT, R9, UR13, PT, P3 ;  /* 0x0000000d09007c0c */ /* 0x000fe2000bf66330 */
[----:B------:R-:W2:Y:S01]  /*0570*/  @!P2 LDC.64 R14, c[0x0][0x3f8] ;  /* 0x0000fe00ff0eab82 */ /* 0x000ea20000000a00 */
[----:B------:R-:W-:Y:S01]  /*0580*/  IMAD.WIDE.U32 R50, R17, UR14, R50 ;  /* 0x0000000e11327c25 */ /* 0x000fe2000f8e0032 */
[----:B------:R-:W-:-:S03]  /*0590*/  ISETP.GE.AND.EX P0, PT, R7, UR13, PT, P0 ;  /* 0x0000000d07007c0c */ /* 0x000fc6000bf06300 */
[----:B------:R-:W-:Y:S01]  /*05a0*/  IMAD R53, R17, UR15, R6 ;  /* 0x0000000f11357c24 */ /* 0x000fe2000f8e0206 */
[----:B------:R-:W-:Y:S01]  /*05b0*/  @!P1 MOV R52, R50 ;  /* 0x0000003200349202 */ /* 0x000fe20000000f00 */
[-C--:B-1----:R-:W-:Y:S02]  /*05c0*/  @!P1 IMAD R6, R19, R26.reuse, RZ ;  /* 0x0000001a13069224 */ /* 0x082fe400078e02ff */
[----:B------:R-:W1:Y:S01]  /*05d0*/  @!P2 LDC.64 R18, c[0x0][0x3a0] ;  /* 0x0000e800ff12ab82 */ /* 0x000e620000000a00 */
[----:B------:R-:W-:Y:S01]  /*05e0*/  IADD3 R53, PT, PT, R51, R53, RZ ;  /* 0x0000003533357210 */ /* 0x000fe20007ffe0ff */
[C---:B------:R-:W-:Y:S02]  /*05f0*/  @!P1 IMAD R27, R31.reuse, R27, R6 ;  /* 0x0000001b1f1b9224 */ /* 0x040fe400078e0206 */
[----:B------:R-:W-:Y:S01]  /*0600*/  @!P1 IMAD.WIDE.U32 R16, R31, R26, R52 ;  /* 0x0000001a1f109225 */ /* 0x000fe200078e0034 */
[----:B------:R-:W-:-:S04]  /*0610*/  @!P2 MOV R26, R50 ;  /* 0x00000032001aa202 */ /* 0x000fc80000000f00 */
[----:B------:R-:W-:Y:S02]  /*0620*/  @!P1 IADD3 R17, PT, PT, R17, R27, RZ ;  /* 0x0000001b11119210 */ /* 0x000fe40007ffe0ff */
[----:B------:R-:W-:Y:S01]  /*0630*/  @!P2 MOV R27, R53 ;  /* 0x00000035001ba202 */ /* 0x000fe20000000f00 */
[-C--:B--2---:R-:W-:Y:S01]  /*0640*/  @!P2 IMAD R6, R23, R14.reuse, RZ ;  /* 0x0000000e1706a224 */ /* 0x084fe200078e02ff */
[C---:B------:R-:W-:Y:S01]  /*0650*/  @!P1 SHF.L.U32 R31, R16.reuse, 0x1, RZ ;  /* 0x00000001101f9819 */ /* 0x040fe200000006ff */
[----:B------:R-:W-:Y:S01]  /*0660*/  @!P2 IMAD.WIDE.U32 R26, R29, R14, R26 ;  /* 0x0000000e1d1aa225 */ /* 0x000fe200078e001a */
[----:B------:R-:W-:Y:S02]  /*0670*/  @!P1 SHF.L.U64.HI R8, R16, 0x1, R17 ;  /* 0x0000000110089819 */ /* 0x000fe40000010211 */
[----:B0-----:R-:W-:Y:S01]  /*0680*/  @!P1 IADD3 R22, P4, PT, R31, R12, RZ ;  /* 0x0000000c1f169210 */ /* 0x001fe20007f9e0ff */
[----:B------:R-:W-:Y:S01]  /*0690*/  @!P2 IMAD R33, R29, R15, R6 ;  /* 0x0000000f1d21a224 */ /* 0x000fe200078e0206 */
[----:B------:R-:W0:Y:S01]  /*06a0*/  @!P0 LDC.64 R16, c[0x0][0x3f8] ;  /* 0x0000fe00ff108b82 */ /* 0x000e220000000a00 */
[----:B---3--:R-:W-:Y:S01]  /*06b0*/  IMAD.WIDE R14, R38, 0x8, R24 ;  /* 0x00000008260e7825 */ /* 0x008fe200078e0218 */
[----:B------:R-:W-:-:S05]  /*06c0*/  @!P1 IADD3.X R23, PT, PT, R8, R13, RZ, P4, !PT ;  /* 0x0000000d08179210 */ /* 0x000fca00027fe4ff */
[----:B------:R-:W2:Y:S01]  /*06d0*/  LDG.E.64 R14, desc[UR8][R14.64] ;  /* 0x000000080e0e7981 */ /* 0x000ea2000c1e1b00 */
[----:B------:R-:W3:Y:S01]  /*06e0*/  @!P2 LDC.64 R12, c[0x0][0x398] ;  /* 0x0000e600ff0cab82 */ /* 0x000ee20000000a00 */
[----:B----4-:R-:W-:Y:S02]  /*06f0*/  @!P1 IADD3 R30, P4, PT, R31, R20, RZ ;  /* 0x000000141f1e9210 */ /* 0x010fe40007f9e0ff */
[----:B------:R-:W-:Y:S01]  /*0700*/  @!P2 IADD3 R27, PT, PT, R27, R33, RZ ;  /* 0x000000211b1ba210 */ /* 0x000fe20007ffe0ff */
[----:B------:R4:W5:Y:S01]  /*0710*/  @!P1 LDG.E R37, desc[UR8][R22.64] ;  /* 0x0000000816259981 */ /* 0x000962000c1e1900 */
[----:B------:R-:W-:Y:S02]  /*0720*/  @!P1 IADD3.X R31, PT, PT, R8, R21, RZ, P4, !PT ;  /* 0x00000015081f9210 */ /* 0x000fe400027fe4ff */
[C---:B------:R-:W-:Y:S01]  /*0730*/  @!P2 SHF.L.U32 R29, R26.reuse, 0x1, RZ ;  /* 0x000000011a1da819 */ /* 0x040fe200000006ff */
[----:B------:R-:W3:Y:S01]  /*0740*/  @!P3 LDC.64 R24, c[0x0][0x3f8] ;  /* 0x0000fe00ff18bb82 */ /* 0x000ee20000000a00 */
[----:B------:R-:W-:Y:S01]  /*0750*/  ISETP.NE.AND P4, PT, RZ, UR11, PT ;  /* 0x0000000bff007c0c */ /* 0x000fe2000bf85270 */
[----:B------:R3:W5:Y:S01]  /*0760*/  @!P1 LDG.E R36, desc[UR8][R30.64] ;  /* 0x000000081e249981 */ /* 0x000762000c1e1900 */
[----:B------:R-:W-:-:S05]  /*0770*/  @!P2 SHF.L.U64.HI R6, R26, 0x1, R27 ;  /* 0x000000011a06a819 */ /* 0x000fca000001021b */
[----:B------:R-:W3:Y:S01]  /*0780*/  @!P0 LDC.64 R26, c[0x0][0x3a0] ;  /* 0x0000e800ff1a8b82 */ /* 0x000ee20000000a00 */
[----:B------:R-:W-:Y:S01]  /*0790*/  @!P0 MOV R44, R50 ;  /* 0x00000032002c8202 */ /* 0x000fe20000000f00 */
[----:B0-----:R-:W-:Y:S01]  /*07a0*/  @!P0 IMAD R8, R7, R16, RZ ;  /* 0x0000001007088224 */ /* 0x001fe200078e02ff */
[----:B------:R-:W-:Y:S02]  /*07b0*/  @!P0 MOV R45, R53 ;  /* 0x00000035002d8202 */ /* 0x000fe40000000f00 */
[----:B-1----:R-:W-:-:S03]  /*07c0*/  @!P2 IADD3 R32, P5, PT, R29, R18, RZ ;  /* 0x000000121d20a210 */ /* 0x002fc60007fbe0ff */
[----:B----4-:R-:W0:Y:S01]  /*07d0*/  @!P0 LDC.64 R22, c[0x0][0x398] ;  /* 0x0000e600ff168b82 */ /* 0x010e220000000a00 */
[----:B------:R-:W-:Y:S01]  /*07e0*/  @!P2 IADD3.X R33, PT, PT, R6, R19, RZ, P5, !PT ;  /* 0x000000130621a210 */ /* 0x000fe20002ffe4ff */
[C---:B------:R-:W-:Y:S01]  /*07f0*/  @!P0 IMAD R47, R42.reuse, R17, R8 ;  /* 0x000000112a2f8224 */ /* 0x040fe200078e0208 */
[----:B---3--:R-:W-:Y:S01]  /*0800*/  @!P2 IADD3 R12, P1, PT, R29, R12, RZ ;  /* 0x0000000c1d0ca210 */ /* 0x008fe20007f3e0ff */
[----:B------:R-:W-:Y:S01]  /*0810*/  @!P0 IMAD.WIDE.U32 R44, R42, R16, R44 ;  /* 0x000000102a2c8225 */ /* 0x000fe200078e002c */
[----:B------:R-:W-:-:S03]  /*0820*/  CS2R R34, SRZ ;  /* 0x0000000000227805 */ /* 0x000fc6000001ff00 */
[----:B------:R-:W1:Y:S01]  /*0830*/  LDC.64 R20, c[0x0][0x3a8] ;  /* 0x0000ea00ff147b82 */ /* 0x000e620000000a00 */
[----:B------:R-:W-:Y:S02]  /*0840*/  @!P0 IADD3 R31, PT, PT, R45, R47, RZ ;  /* 0x0000002f2d1f8210 */ /* 0x000fe40007ffe0ff */
[----:B------:R3:W5:Y:S05]  /*0850*/  @!P2 LDG.E R35, desc[UR8][R32.64] ;  /* 0x000000082023a981 */ /* 0x00076a000c1e1900 */
[----:B------:R-:W4:Y:S08]  /*0860*/  @P4 LDC.64 R28, c[0x0][0x3b0] ;  /* 0x0000ec00ff1c4b82 */ /* 0x000f300000000a00 */
[----:B------:R-:W1:Y:S01]  /*0870*/  @!P3 LDC.64 R16, c[0x0][0x3a0] ;  /* 0x0000e800ff10bb82 */ /* 0x000e620000000a00 */
[----:B---3--:R-:W-:-:S07]  /*0880*/  @!P0 SHF.L.U32 R33, R44, 0x1, RZ ;  /* 0x000000012c218819 */ /* 0x008fce00000006ff */
[----:B------:R-:W3:Y:S01]  /*0890*/  @!P3 LDC.64 R18, c[0x0][0x398] ;  /* 0x0000e600ff12bb82 */ /* 0x000ee20000000a00 */
[----:B------:R-:W-:Y:S01]  /*08a0*/  @!P0 SHF.L.U64.HI R44, R44, 0x1, R31 ;  /* 0x000000012c2c8819 */ /* 0x000fe2000001021f */
[----:B------:R-:W-:Y:S01]  /*08b0*/  @!P3 IMAD R8, R9, R24, RZ ;  /* 0x000000180908b224 */ /* 0x000fe200078e02ff */
[----:B------:R-:W-:Y:S02]  /*08c0*/  @!P3 MOV R30, R50 ;  /* 0x00000032001eb202 */ /* 0x000fe40000000f00 */
[----:B------:R-:W-:Y:S01]  /*08d0*/  @!P3 MOV R31, R53 ;  /* 0x00000035001fb202 */ /* 0x000fe20000000f00 */
[----:B------:R-:W-:Y:S01]  /*08e0*/  @!P3 IMAD R45, R41, R25, R8 ;  /* 0x00000019292db224 */ /* 0x000fe200078e0208 */
[----:B------:R-:W-:Y:S02]  /*08f0*/  @!P2 IADD3.X R13, PT, PT, R6, R13, RZ, P1, !PT ;  /* 0x0000000d060da210 */ /* 0x000fe40000ffe4ff */
[----:B------:R-:W-:Y:S01]  /*0900*/  @!P0 IADD3 R26, P1, PT, R33, R26, RZ ;  /* 0x0000001a211a8210 */ /* 0x000fe20007f3e0ff */
[----:B------:R-:W-:Y:S01]  /*0910*/  @!P3 IMAD.WIDE.U32 R24, R41, R24, R30 ;  /* 0x000000182918b225 */ /* 0x000fe200078e001e */
[----:B------:R-:W-:Y:S01]  /*0920*/  LOP3.LUT R6, R40, 0xffff, RZ, 0xc0, !PT ;  /* 0x0000ffff28067812 */ /* 0x000fe200078ec0ff */
[----:B------:R3:W5:Y:S01]  /*0930*/  @!P2 LDG.E R34, desc[UR8][R12.64] ;  /* 0x000000080c22a981 */ /* 0x000762000c1e1900 */
[----:B------:R-:W-:-:S02]  /*0940*/  @!P0 IADD3.X R27, PT, PT, R44, R27, RZ, P1, !PT ;  /* 0x0000001b2c1b8210 */ /* 0x000fc40000ffe4ff */
[----:B------:R-:W-:Y:S02]  /*0950*/  @!P3 IADD3 R31, PT, PT, R25, R45, RZ ;  /* 0x0000002d191fb210 */ /* 0x000fe40007ffe0ff */
[----:B0-----:R-:W-:Y:S01]  /*0960*/  @!P0 IADD3 R22, P1, PT, R33, R22, RZ ;  /* 0x0000001621168210 */ /* 0x001fe20007f3e0ff */
[----:B------:R-:W-:Y:S01]  /*0970*/  IMAD R33, R11, 0x60, R6 ;  /* 0x000000600b217824 */ /* 0x000fe200078e0206 */
[C---:B------:R-:W-:Y:S02]  /*0980*/  @!P3 SHF.L.U32 R25, R24.reuse, 0x1, RZ ;  /* 0x000000011819b819 */ /* 0x040fe400000006ff */
[----:B------:R-:W-:Y:S01]  /*0990*/  MOV R8, RZ ;  /* 0x000000ff00087202 */ /* 0x000fe20000000f00 */
[----:B----4-:R-:W-:Y:S01]  /*09a0*/  @P4 IMAD.WIDE R28, R33, 0x2, R28 ;  /* 0x00000002211c4825 */ /* 0x010fe200078e021c */
[----:B------:R-:W-:Y:S02]  /*09b0*/  @!P3 SHF.L.U64.HI R24, R24, 0x1, R31 ;  /* 0x000000011818b819 */ /* 0x000fe4000001021f */
[----:B-1----:R-:W-:Y:S01]  /*09c0*/  @!P3 IADD3 R16, P2, PT, R25, R16, RZ ;  /* 0x000000101910b210 */ /* 0x002fe20007f5e0ff */
[----:B------:R-:W-:Y:S01]  /*09d0*/  IMAD.WIDE R20, R33, 0x2, R20 ;  /* 0x0000000221147825 */ /* 0x000fe200078e0214 */
[----:B---3--:R-:W-:-:S02]  /*09e0*/  @!P3 IADD3 R18, P5, PT, R25, R18, RZ ;  /* 0x000000121912b210 */ /* 0x008fc40007fbe0ff */
[----:B------:R-:W-:Y:S02]  /*09f0*/  CS2R R12, SRZ ;  /* 0x00000000000c7805 */ /* 0x000fe4000001ff00 */
[----:B------:R-:W-:Y:S01]  /*0a00*/  MOV R10, RZ ;  /* 0x000000ff000a7202 */ /* 0x000fe20000000f00 */
[----:B------:R0:W5:Y:S01]  /*0a10*/  @!P0 LDG.E R8, desc[UR8][R26.64] ;  /* 0x000000081a088981 */ /* 0x000162000c1e1900 */
[----:B------:R-:W-:Y:S02]  /*0a20*/  @!P0 IADD3.X R23, PT, PT, R44, R23, RZ, P1, !PT ;  /* 0x000000172c178210 */ /* 0x000fe40000ffe4ff */
[C---:B------:R-:W-:Y:S01]  /*0a30*/  @!P3 IADD3.X R17, PT, PT, R24.reuse, R17, RZ, P2, !PT ;  /* 0x000000111811b210 */ /* 0x040fe200017fe4ff */
[----:B------:R-:W3:Y:S01]  /*0a40*/  LDG.E.U16 R44, desc[UR8][R20.64] ;  /* 0x00000008142c7981 */ /* 0x000ee2000c1e1500 */
[----:B------:R-:W-:-:S03]  /*0a50*/  @!P3 IADD3.X R19, PT, PT, R24, R19, RZ, P5, !PT ;  /* 0x000000131813b210 */ /* 0x000fc60002ffe4ff */
[----:B------:R-:W4:Y:S04]  /*0a60*/  LDG.E.U16 R25, desc[UR8][R20.64+0x2] ;  /* 0x0000020814197981 */ /* 0x000f28000c1e1500 */
[----:B------:R-:W4:Y:S04]  /*0a70*/  @P4 LDG.E.U16 R27, desc[UR8][R28.64] ;  /* 0x000000081c1b4981 */ /* 0x000f28000c1e1500 */
[----:B------:R-:W4:Y:S04]  /*0a80*/  @P4 LDG.E.U16 R26, desc[UR8][R28.64+0x2] ;  /* 0x000002081c1a4981 */ /* 0x000f28000c1e1500 */
[----:B------:R0:W5:Y:S04]  /*0a90*/  @!P0 LDG.E R10, desc[UR8][R22.64] ;  /* 0x00000008160a8981 */ /* 0x000168000c1e1900 */
[----:B------:R0:W5:Y:S04]  /*0aa0*/  @!P3 LDG.E R12, desc[UR8][R16.64] ;  /* 0x00000008100cb981 */ /* 0x000168000c1e1900 */
[----:B------:R0:W5:Y:S01]  /*0ab0*/  @!P3 LDG.E R13, desc[UR8][R18.64] ;  /* 0x00000008120db981 */ /* 0x000162000c1e1900 */
[----:B------:R-:W-:Y:S01]  /*0ac0*/  MOV R47, 0x3f800000 ;  /* 0x3f800000002f7802 */ /* 0x000fe20000000f00 */
[----:B------:R-:W-:Y:S01]  /*0ad0*/  UISETP.NE.AND UP0, UPT, UR11, URZ, UPT ;  /* 0x000000ff0b00728c */ /* 0x000fe2000bf05270 */
[----:B------:R-:W-:-:S02]  /*0ae0*/  MOV R45, RZ ;  /* 0x000000ff002d7202 */ /* 0x000fc40000000f00 */
[----:B------:R-:W-:Y:S01]  /*0af0*/  MOV R46, RZ ;  /* 0x000000ff002e7202 */ /* 0x000fe20000000f00 */
[----:B--2---:R-:W-:-:S05]  /*0b00*/  FFMA.FTZ R15, -R14, R14, R15 ;  /* 0x0000000e0e0f7223 */ /* 0x004fca000001010f */
[----:B------:R-:W-:-:S13]  /*0b10*/  FSETP.GTU.FTZ.AND P1, PT, R15, RZ, PT ;  /* 0x000000ff0f00720b */ /* 0x000fda0003f3c000 */
[----:B------:R-:W1:Y:S02]  /*0b20*/  @P1 LDC R24, c[0x0][0x3c0] ;  /* 0x0000f000ff181b82 */ /* 0x000e640000000800 */
[----:B-1----:R-:W-:-:S04]  /*0b30*/  @P1 FADD.FTZ R24, R15, R24 ;  /* 0x000000180f181221 */ /* 0x002fc80000010000 */
[----:B------:R0:W1:Y:S01]  /*0b40*/  @P1 MUFU.RSQ R47, R24 ;  /* 0x00000018002f1308 */ /* 0x0000620000001400 */
[----:B---3--:R-:W-:Y:S02]  /*0b50*/  SHF.L.U32 R44, R44, 0x10, RZ ;  /* 0x000000102c2c7819 */ /* 0x008fe400000006ff */
[----:B----4-:R-:W-:Y:S02]  /*0b60*/  SHF.L.U32 R15, R25, 0x10, RZ ;  /* 0x00000010190f7819 */ /* 0x010fe400000006ff */
[----:B------:R-:W-:Y:S02]  /*0b70*/  @P4 SHF.L.U32 R45, R27, 0x10, RZ ;  /* 0x000000101b2d4819 */ /* 0x000fe400000006ff */
[----:B------:R-:W-:Y:S01]  /*0b80*/  @P4 SHF.L.U32 R46, R26, 0x10, RZ ;  /* 0x000000101a2e4819 */ /* 0x000fe200000006ff */
[----:B01----:R-:W-:Y:S06]  /*0b90*/  BRA.U UP0, `(.L_x_830) ;  /* 0x0000000500247547 */ /* 0x003fec000b800000 */
[--C-:B-----5:R-:W-:Y:S02]  /*0ba0*/  HADD2.F32 R19, -RZ, R37.reuse.H0_H0 ;  /* 0x20000025ff137230 */ /* 0x120fe40000004100 */
[----:B------:R-:W-:Y:S02]  /*0bb0*/  HADD2.F32 R21, -RZ, R37.H1_H1 ;  /* 0x30000025ff157230 */ /* 0x000fe40000004100 */
[--C-:B------:R-:W-:Y:S02]  /*0bc0*/  HADD2.F32 R17, -RZ, R36.reuse.H0_H0 ;  /* 0x20000024ff117230 */ /* 0x100fe40000004100 */
[C---:B------:R-:W-:Y:S01]  /*0bd0*/  FADD.FTZ R18, -R14.reuse, R19 ;  /* 0x000000130e127221 */ /* 0x040fe20000010100 */
[----:B------:R-:W-:Y:S02]  /*0be0*/  HADD2.F32 R16, -RZ, R36.H1_H1 ;  /* 0x30000024ff107230 */ /* 0x000fe40000004100 */
[----:B------:R-:W-:Y:S01]  /*0bf0*/  FADD.FTZ R20, -R14, R21 ;  /* 0x000000150e147221 */ /* 0x000fe20000010100 */
[----:B------:R-:W-:-:S02]  /*0c00*/  HADD2.F32 R25, -RZ, R34.H0_H0 ;  /* 0x20000022ff197230 */ /* 0x000fc40000004100 */
[----:B------:R-:W-:Y:S01]  /*0c10*/  FMUL.FTZ R21, R44, R17 ;  /* 0x000000112c157220 */ /* 0x000fe20000410000 */
[-C--:B------:R-:W-:Y:S01]  /*0c20*/  FMUL.FTZ R18, R18, R47.reuse ;  /* 0x0000002f12127220 */ /* 0x080fe20000410000 */
        /* <DEDUP_REMOVED lines=18> */
[----:B------:R-:W-:Y:S01]  /*0d50*/  FADD.FTZ R25, RZ, R16 ;  /* 0x00000010ff197221 */ /* 0x000fe20000010000 */
[----:B------:R-:W-:Y:S01]  /*0d60*/  FMUL.FTZ R19, R22, R47 ;  /* 0x0000002f16137220 */ /* 0x000fe20000410000 */
[----:B------:R-:W-:Y:S01]  /*0d70*/  FFMA.FTZ R20, R17, R28, R20 ;  /* 0x0000001c11147223 */ /* 0x000fe20000010014 */
[----:B------:R-:W-:-:S02]  /*0d80*/  HADD2.F32 R17, -RZ, R8.H0_H0 ;  /* 0x20000008ff117230 */ /* 0x000fc40000004100 */
[C---:B------:R-:W-:Y:S01]  /*0d90*/  FADD.FTZ R25, R18.reuse, R25 ;  /* 0x0000001912197221 */ /* 0x040fe20000010000 */
[----:B------:R-:W-:Y:S01]  /*0da0*/  FFMA.FTZ R21, R18, R19, R21 ;  /* 0x0000001312157223 */ /* 0x000fe20000010015 */
[----:B------:R-:W-:Y:S01]  /*0db0*/  FADD.FTZ R23, R23, R28 ;  /* 0x0000001c17177221 */ /* 0x000fe20000010000 */
[----:B------:R-:W-:Y:S01]  /*0dc0*/  FMUL.FTZ R18, R15, R18 ;  /* 0x000000120f127220 */ /* 0x000fe20000410000 */
[----:B------:R-:W-:Y:S02]  /*0dd0*/  HADD2.F32 R29, -RZ, R10.H0_H0 ;  /* 0x2000000aff1d7230 */ /* 0x000fe40000004100 */
[----:B------:R-:W-:Y:S01]  /*0de0*/  FADD.FTZ R16, -R14, R17 ;  /* 0x000000110e107221 */ /* 0x000fe20000010100 */
[----:B------:R-:W-:Y:S02]  /*0df0*/  HADD2.F32 R27, -RZ, R8.H1_H1 ;  /* 0x30000008ff1b7230 */ /* 0x000fe40000004100 */
[----:B------:R-:W-:Y:S01]  /*0e00*/  FADD.FTZ R23, R18, R23 ;  /* 0x0000001712177221 */ /* 0x000fe20000010000 */
[----:B------:R-:W-:Y:S01]  /*0e10*/  FFMA.FTZ R20, R19, R18, R20 ;  /* 0x0000001213147223 */ /* 0x000fe20000010014 */
[----:B------:R-:W-:Y:S01]  /*0e20*/  FMUL.FTZ R22, R44, R29 ;  /* 0x0000001d2c167220 */ /* 0x000fe20000410000 */
[----:B------:R-:W-:Y:S01]  /*0e30*/  FMUL.FTZ R17, R16, R47 ;  /* 0x0000002f10117220 */ /* 0x000fe20000410000 */
[----:B------:R-:W-:Y:S01]  /*0e40*/  FADD.FTZ R18, -R14, R27 ;  /* 0x0000001b0e127221 */ /* 0x000fe20000010100 */
[----:B------:R-:W-:-:S02]  /*0e50*/  HADD2.F32 R16, -RZ, R10.H1_H1 ;  /* 0x3000000aff107230 */ /* 0x000fc40000004100 */
[----:B------:R-:W-:Y:S01]  /*0e60*/  FADD.FTZ R28, R23, R22 ;  /* 0x00000016171c7221 */ /* 0x000fe20000010000 */
[--C-:B------:R-:W-:Y:S02]  /*0e70*/  HADD2.F32 R27, -RZ, R12.reuse.H0_H0 ;  /* 0x2000000cff1b7230 */ /* 0x100fe40000004100 */
[----:B------:R-:W-:Y:S01]  /*0e80*/  FFMA.FTZ R23, R17, R22, R20 ;  /* 0x0000001611177223 */ /* 0x000fe20000010014 */
[----:B------:R-:W-:Y:S01]  /*0e90*/  FFMA.FTZ R24, R29, R17, R24 ;  /* 0x000000111d187223 */ /* 0x000fe20000010018 */
[----:B------:R-:W-:Y:S01]  /*0ea0*/  FMUL.FTZ R19, R15, R16 ;  /* 0x000000100f137220 */ /* 0x000fe20000410000 */
        /* <DEDUP_REMOVED lines=11> */
[----:B------:R-:W-:Y:S01]  /*0f60*/  FMUL.FTZ R17, R15, R20 ;  /* 0x000000140f117220 */ /* 0x000fe20000410000 */
[----:B------:R-:W-:Y:S01]  /*0f70*/  FADD.FTZ R28, R28, R19 ;  /* 0x000000131c1c7221 */ /* 0x000fe20000010000 */
[----:B------:R-:W-:Y:S01]  /*0f80*/  FFMA.FTZ R23, R30, R19, R23 ;  /* 0x000000131e177223 */ /* 0x000fe20000010017 */
        /* <DEDUP_REMOVED lines=10> */
.L_x_830:
[--C-:B-----5:R-:W-:Y:S02]  /*1030*/  HADD2.F32 R17, -RZ, R37.reuse.H0_H0 ;  /* 0x20000025ff117230 */ /* 0x120fe40000004100 */
[----:B------:R-:W-:Y:S02]  /*1040*/  HADD2.F32 R19, -RZ, R37.H1_H1 ;  /* 0x30000025ff137230 */ /* 0x000fe40000004100 */
[--C-:B------:R-:W-:Y:S02]  /*1050*/  HADD2.F32 R21, -RZ, R35.reuse.H0_H0 ;  /* 0x20000023ff157230 */ /* 0x100fe40000004100 */
[----:B------:R-:W-:Y:S01]  /*1060*/  FADD.FTZ R16, -R14, R17 ;  /* 0x000000110e107221 */ /* 0x000fe20000010100 */
[----:B------:R-:W-:Y:S02]  /*1070*/  HADD2.F32 R25, -RZ, R8.H0_H0 ;  /* 0x20000008ff197230 */ /* 0x000fe40000004100 */
[----:B------:R-:W-:Y:S02]  /*1080*/  HADD2.F32 R49, -RZ, R36.H0_H0 ;  /* 0x20000024ff317230 */ /* 0x000fe40000004100 */
[----:B------:R-:W-:Y:S01]  /*1090*/  FMUL.FTZ R17, R16, R47 ;  /* 0x0000002f10117220 */ /* 0x000fe20000410000 */
[C---:B------:R-:W-:Y:S01]  /*10a0*/  FADD.FTZ R16, -R14.reuse, R19 ;  /* 0x000000130e107221 */ /* 0x040fe20000010100 */
[----:B------:R-:W-:Y:S01]  /*10b0*/  FADD.FTZ R18, -R14, R21 ;  /* 0x000000150e127221 */ /* 0x000fe20000010100 */
[----:B------:R-:W-:-:S02]  /*10c0*/  HADD2.F32 R19, -RZ, R35.H1_H1 ;  /* 0x30000023ff137230 */ /* 0x000fc40000004100 */
[--C-:B------:R-:W-:Y:S01]  /*10d0*/  FFMA.FTZ R22, R44, R17, R45.reuse ;  /* 0x000000112c167223 */ /* 0x100fe2000001002d */
[-C--:B------:R-:W-:Y:S01]  /*10e0*/  FMUL.FTZ R16, R16, R47.reuse ;  /* 0x0000002f10107220 */ /* 0x080fe20000410000 */
[-C--:B------:R-:W-:Y:S01]  /*10f0*/  FMUL.FTZ R18, R18, R47.reuse ;  /* 0x0000002f12127220 */ /* 0x080fe20000410000 */
[----:B------:R-:W-:Y:S02]  /*1100*/  HADD2.F32 R48, -RZ, R36.H1_H1 ;  /* 0x30000024ff307230 */ /* 0x000fe40000004100 */
[----:B------:R-:W-:Y:S01]  /*1110*/  FMUL.FTZ R20, R22, -1.4426950216293334961 ;  /* 0xbfb8aa3b16147820 */ /* 0x000fe20000410000 */
[----:B------:R-:W-:Y:S01]  /*1120*/  FFMA.FTZ R23, R15, R16, R46 ;  /* 0x000000100f177223 */ /* 0x000fe2000001002e */
[----:B------:R-:W-:Y:S01]  /*1130*/  FFMA.FTZ R21, R44, R18, R45 ;  /* 0x000000122c157223 */ /* 0x000fe2000001002d */
[----:B------:R-:W-:Y:S02]  /*1140*/  FADD.FTZ R30, -R14, R19 ;  /* 0x000000130e1e7221 */ /* 0x000fe40000010100 */
[----:B------:R-:W-:Y:S01]  /*1150*/  FMUL.FTZ R24, R23, -1.4426950216293334961 ;  /* 0xbfb8aa3b17187820 */ /* 0x000fe20000410000 */
[----:B------:R-:W0:Y:S01]  /*1160*/  MUFU.EX2 R20, R20 ;  /* 0x0000001400147308 */ /* 0x000e220000000800 */
[----:B------:R-:W-:Y:S01]  /*1170*/  FMUL.FTZ R28, R21, -1.4426950216293334961 ;  /* 0xbfb8aa3b151c7820 */ /* 0x000fe20000410000 */
[----:B------:R-:W-:-:S03]  /*1180*/  FMUL.FTZ R19, R30, R47 ;  /* 0x0000002f1e137220 */ /* 0x000fc60000410000 */
[----:B------:R-:W1:Y:S04]  /*1190*/  MUFU.EX2 R24, R24 ;  /* 0x0000001800187308 */ /* 0x000e680000000800 */
[----:B------:R-:W2:Y:S01]  /*11a0*/  MUFU.EX2 R28, R28 ;  /* 0x0000001c001c7308 */ /* 0x000ea20000000800 */
[----:B0-----:R-:W-:Y:S01]  /*11b0*/  FADD.FTZ R26, R20, 1 ;  /* 0x3f800000141a7421 */ /* 0x001fe20000010000 */
[----:B------:R-:W-:Y:S01]  /*11c0*/  FADD.FTZ R20, -R14, R25 ;  /* 0x000000190e147221 */ /* 0x000fe20000010100 */
[----:B------:R-:W-:Y:S01]  /*11d0*/  FFMA.FTZ R25, R15, R19, R46 ;  /* 0x000000130f197223 */ /* 0x000fe2000001002e */
[----:B-1----:R-:W-:-:S03]  /*11e0*/  FADD.FTZ R27, R24, 1 ;  /* 0x3f800000181b7421 */ /* 0x002fc60000010000 */
[----:B------:R-:W0:Y:S01]  /*11f0*/  MUFU.RCP R26, R26 ;  /* 0x0000001a001a7308 */ /* 0x000e220000001000 */
[----:B------:R-:W-:Y:S01]  /*1200*/  FMUL.FTZ R20, R20, R47 ;  /* 0x0000002f14147220 */ /* 0x000fe20000410000 */
[----:B------:R-:W-:Y:S01]  /*1210*/  FMUL.FTZ R30, R25, -1.4426950216293334961 ;  /* 0xbfb8aa3b191e7820 */ /* 0x000fe20000410000 */
[----:B--2---:R-:W-:Y:S02]  /*1220*/  FADD.FTZ R28, R28, 1 ;  /* 0x3f8000001c1c7421 */ /* 0x004fe40000010000 */
[----:B------:R-:W-:-:S03]  /*1230*/  FFMA.FTZ R24, R44, R20, R45 ;  /* 0x000000142c187223 */ /* 0x000fc6000001002d */
[----:B------:R-:W1:Y:S01]  /*1240*/  MUFU.RCP R27, R27 ;  /* 0x0000001b001b7308 */ /* 0x000e620000001000 */
[----:B------:R-:W-:-:S07]  /*1250*/  FMUL.FTZ R31, R24, -1.4426950216293334961 ;  /* 0xbfb8aa3b181f7820 */ /* 0x000fce0000410000 */
[----:B------:R-:W2:Y:S01]  /*1260*/  MUFU.EX2 R30, R30 ;  /* 0x0000001e001e7308 */ /* 0x000ea20000000800 */
[----:B0-----:R-:W-:Y:S01]  /*1270*/  FADD.FTZ R29, -R26, 1 ;  /* 0x3f8000001a1d7421 */ /* 0x001fe20000010100 */
[----:B------:R-:W-:Y:S02]  /*1280*/  FMUL.FTZ R26, R49, R26 ;  /* 0x0000001a311a7220 */ /* 0x000fe40000410000 */
[----:B------:R0:W3:Y:S01]  /*1290*/  MUFU.EX2 R33, R31 ;  /* 0x0000001f00217308 */ /* 0x0000e20000000800 */
[----:B------:R-:W-:-:S03]  /*12a0*/  FFMA.FTZ R29, R22, R29, 1 ;  /* 0x3f800000161d7423 */ /* 0x000fc6000001001d */
[----:B------:R-:W4:Y:S01]  /*12b0*/  MUFU.RCP R28, R28 ;  /* 0x0000001c001c7308 */ /* 0x000f220000001000 */
[----:B-1----:R-:W-:Y:S01]  /*12c0*/  FADD.FTZ R22, -R27, 1 ;  /* 0x3f8000001b167421 */ /* 0x002fe20000010100 */
[----:B--2---:R-:W-:-:S03]  /*12d0*/  FADD.FTZ R32, R30, 1 ;  /* 0x3f8000001e207421 */ /* 0x004fc60000010000 */
[----:B0-----:R-:W-:Y:S01]  /*12e0*/  FFMA.FTZ R31, R23, R22, 1 ;  /* 0x3f800000171f7423 */ /* 0x001fe20000010016 */
[----:B------:R-:W-:Y:S01]  /*12f0*/  FMUL.FTZ R22, R48, R27 ;  /* 0x0000001b30167220 */ /* 0x000fe20000410000 */
[----:B------:R-:W-:Y:S02]  /*1300*/  HADD2.F32 R27, -RZ, R8.H1_H1 ;  /* 0x30000008ff1b7230 */ /* 0x000fe40000004100 */
[----:B---3--:R-:W-:Y:S01]  /*1310*/  FADD.FTZ R33, R33, 1 ;  /* 0x3f80000021217421 */ /* 0x008fe20000010000 */
[----:B------:R-:W-:Y:S01]  /*1320*/  FMUL.FTZ R23, R26, R29 ;  /* 0x0000001d1a177220 */ /* 0x000fe20000410000 */
[----:B------:R-:W0:Y:S01]  /*1330*/  MUFU.RCP R32, R32 ;  /* 0x0000002000207308 */ /* 0x000e220000001000 */
[--C-:B------:R-:W-:Y:S02]  /*1340*/  HADD2.F32 R29, -RZ, R34.reuse.H0_H0 ;  /* 0x20000022ff1d7230 */ /* 0x100fe40000004100 */
[----:B------:R-:W-:Y:S01]  /*1350*/  FADD.FTZ R30, -R14, R27 ;  /* 0x0000001b0e1e7221 */ /* 0x000fe20000010100 */
[----:B------:R-:W-:Y:S01]  /*1360*/  FMUL.FTZ R22, R22, R31 ;  /* 0x0000001f16167220 */ /* 0x000fe20000410000 */
[----:B------:R-:W-:-:S02]  /*1370*/  HADD2.F32 R31, -RZ, R34.H1_H1 ;  /* 0x30000022ff1f7230 */ /* 0x000fc40000004100 */
[----:B----4-:R-:W-:Y:S01]  /*1380*/  FADD.FTZ R26, -R28, 1 ;  /* 0x3f8000001c1a7421 */ /* 0x010fe20000010100 */
[----:B------:R-:W-:Y:S01]  /*1390*/  FMUL.FTZ R29, R29, R28 ;  /* 0x0000001c1d1d7220 */ /* 0x000fe20000410000 */
[----:B------:R-:W1:Y:S02]  /*13a0*/  MUFU.RCP R33, R33 ;  /* 0x0000002100217308 */ /* 0x000e640000001000 */
[----:B------:R-:W-:Y:S01]  /*13b0*/  FFMA.FTZ R26, R21, R26, 1 ;  /* 0x3f800000151a7423 */ /* 0x000fe2000001001a */
[----:B------:R-:W-:-:S03]  /*13c0*/  FMUL.FTZ R21, R30, R47 ;  /* 0x0000002f1e157220 */ /* 0x000fc60000410000 */
[----:B------:R-:W-:Y:S01]  /*13d0*/  FMUL.FTZ R29, R29, R26 ;  /* 0x0000001a1d1d7220 */ /* 0x000fe20000410000 */
[----:B------:R-:W-:Y:S01]  /*13e0*/  FFMA.FTZ R26, R15, R21, R46 ;  /* 0x000000150f1a7223 */ /* 0x000fe2000001002e */
[----:B0-----:R-:W-:-:S03]  /*13f0*/  FADD.FTZ R28, -R32, 1 ;  /* 0x3f800000201c7421 */ /* 0x001fc60000010100 */
[----:B------:R-:W-:Y:S01]  /*1400*/  FMUL.FTZ R27, R26, -1.4426950216293334961 ;  /* 0xbfb8aa3b1a1b7820 */ /* 0x000fe20000410000 */
[----:B------:R-:W-:Y:S01]  /*1410*/  FMUL.FTZ R54, R44, R29 ;  /* 0x0000001d2c367220 */ /* 0x000fe20000410000 */
[----:B------:R-:W-:Y:S01]  /*1420*/  FFMA.FTZ R25, R25, R28, 1 ;  /* 0x3f80000019197423 */ /* 0x000fe2000001001c */
[----:B------:R-:W-:-:S03]  /*1430*/  FMUL.FTZ R28, R31, R32 ;  /* 0x000000201f1c7220 */ /* 0x000fc60000410000 */
[----:B------:R-:W0:Y:S01]  /*1440*/  MUFU.EX2 R27, R27 ;  /* 0x0000001b001b7308 */ /* 0x000e220000000800 */
[----:B-1----:R-:W-:Y:S01]  /*1450*/  FADD.FTZ R31, -R33, 1 ;  /* 0x3f800000211f7421 */ /* 0x002fe20000010100 */
[----:B------:R-:W-:-:S03]  /*1460*/  FMUL.FTZ R28, R28, R25 ;  /* 0x000000191c1c7220 */ /* 0x000fc60000410000 */
[----:B------:R-:W-:Y:S01]  /*1470*/  FFMA.FTZ R32, R24, R31, 1 ;  /* 0x3f80000018207423 */ /* 0x000fe2000001001f */
[----:B------:R-:W-:Y:S02]  /*1480*/  HADD2.F32 R24, -RZ, R10.H0_H0 ;  /* 0x2000000aff187230 */ /* 0x000fe40000004100 */
[----:B------:R-:W-:-:S03]  /*1490*/  HADD2.F32 R31, -RZ, R12.H0_H0 ;  /* 0x2000000cff1f7230 */ /* 0x000fc60000004100 */
[----:B------:R-:W-:Y:S02]  /*14a0*/  FMUL.FTZ R33, R24, R33 ;  /* 0x0000002118217220 */ /* 0x000fe40000410000 */
[----:B------:R-:W-:Y:S01]  /*14b0*/  FADD.FTZ R24, -R14, R31 ;  /* 0x0000001f0e187221 */ /* 0x000fe20000010100 */
[----:B0-----:R-:W-:Y:S01]  /*14c0*/  FADD.FTZ R30, R27, 1 ;  /* 0x3f8000001b1e7421 */ /* 0x001fe20000010000 */
[----:B------:R-:W-:Y:S01]  /*14d0*/  FMUL.FTZ R25, R33, R32 ;  /* 0x0000002021197220 */ /* 0x000fe20000410000 */
[----:B------:R-:W-:Y:S02]  /*14e0*/  HADD2.F32 R33, -RZ, R10.H1_H1 ;  /* 0x3000000aff217230 */ /* 0x000fe40000004100 */
[----:B------:R-:W-:Y:S02]  /*14f0*/  FMUL.FTZ R24, R24, R47 ;  /* 0x0000002f18187220 */ /* 0x000fe40000410000 */
[----:B------:R-:W0:Y:S02]  /*1500*/  MUFU.RCP R30, R30 ;  /* 0x0000001e001e7308 */ /* 0x000e240000001000 */
[----:B------:R-:W-:-:S04]  /*1510*/  FFMA.FTZ R48, R44, R24, R45 ;  /* 0x000000182c307223 */ /* 0x000fc8000001002d */
[----:B------:R-:W-:-:S06]  /*1520*/  FMUL.FTZ R31, R48, -1.4426950216293334961 ;  /* 0xbfb8aa3b301f7820 */ /* 0x000fcc0000410000 */
[----:B------:R-:W1:Y:S01]  /*1530*/  MUFU.EX2 R31, R31 ;  /* 0x0000001f001f7308 */ /* 0x000e620000000800 */
[----:B0-----:R-:W-:-:S04]  /*1540*/  FADD.FTZ R27, -R30, 1 ;  /* 0x3f8000001e1b7421 */ /* 0x001fc80000010100 */
[----:B------:R-:W-:Y:S01]  /*1550*/  FFMA.FTZ R27, R26, R27, 1 ;  /* 0x3f8000001a1b7423 */ /* 0x000fe2000001001b */
[----:B------:R-:W-:Y:S01]  /*1560*/  FMUL.FTZ R26, R33, R30 ;  /* 0x0000001e211a7220 */ /* 0x000fe20000410000 */
[----:B------:R-:W-:Y:S01]  /*1570*/  FMUL.FTZ R30, R44, R23 ;  /* 0x000000172c1e7220 */ /* 0x000fe20000410000 */
[----:B-1----:R-:W-:Y:S02]  /*1580*/  FADD.FTZ R33, R31, 1 ;  /* 0x3f8000001f217421 */ /* 0x002fe40000010000 */
[----:B------:R-:W-:Y:S01]  /*1590*/  FMUL.FTZ R26, R26, R27 ;  /* 0x0000001b1a1a7220 */ /* 0x000fe20000410000 */
[----:B------:R-:W-:Y:S01]  /*15a0*/  FFMA.FTZ R31, R17, R30, RZ ;  /* 0x0000001e111f7223 */ /* 0x000fe200000100ff */
[----:B------:R-:W-:Y:S01]  /*15b0*/  FADD.FTZ R30, RZ, R30 ;  /* 0x0000001eff1e7221 */ /* 0x000fe20000010000 */
[----:B------:R-:W-:Y:S01]  /*15c0*/  FMUL.FTZ R27, R15, R22 ;  /* 0x000000160f1b7220 */ /* 0x000fe20000410000 */
[----:B------:R-:W0:Y:S01]  /*15d0*/  MUFU.RCP R33, R33 ;  /* 0x0000002100217308 */ /* 0x000e220000001000 */
[----:B------:R-:W-:-:S02]  /*15e0*/  FFMA.FTZ R17, R17, R23, RZ ;  /* 0x0000001711117223 */ /* 0x000fc400000100ff */
[----:B------:R-:W-:Y:S01]  /*15f0*/  FADD.FTZ R32, R27, R30 ;  /* 0x0000001e1b207221 */ /* 0x000fe20000010000 */
[----:B------:R-:W-:Y:S02]  /*1600*/  HADD2.F32 R30, -RZ, R13.H0_H0 ;  /* 0x2000000dff1e7230 */ /* 0x000fe40000004100 */
[C---:B------:R-:W-:Y:S01]  /*1610*/  FFMA.FTZ R31, R16.reuse, R27, R31 ;  /* 0x0000001b101f7223 */ /* 0x040fe2000001001f */
[----:B------:R-:W-:-:S03]  /*1620*/  FFMA.FTZ R16, R16, R22, RZ ;  /* 0x0000001610107223 */ /* 0x000fc600000100ff */
[----:B------:R-:W-:Y:S01]  /*1630*/  FFMA.FTZ R31, R18, R54, R31 ;  /* 0x00000036121f7223 */ /* 0x000fe2000001001f */
[----:B------:R-:W-:Y:S01]  /*1640*/  FFMA.FTZ R16, R19, R28, R16 ;  /* 0x0000001c13107223 */ /* 0x000fe20000010010 */
[----:B0-----:R-:W-:Y:S01]  /*1650*/  FMUL.FTZ R27, R30, R33 ;  /* 0x000000211e1b7220 */ /* 0x001fe20000410000 */
[----:B------:R-:W-:Y:S01]  /*1660*/  FADD.FTZ R49, -R33, 1 ;  /* 0x3f80000021317421 */ /* 0x000fe20000010100 */
[----:B------:R-:W-:Y:S02]  /*1670*/  HADD2.F32 R33, -RZ, R12.H1_H1 ;  /* 0x3000000cff217230 */ /* 0x000fe40000004100 */
[----:B------:R-:W-:Y:S01]  /*1680*/  FADD.FTZ R30, RZ, R23 ;  /* 0x00000017ff1e7221 */ /* 0x000fe20000010000 */
[----:B------:R-:W-:Y:S01]  /*1690*/  FADD.FTZ R23, RZ, R22 ;  /* 0x00000016ff177221 */ /* 0x000fe20000010000 */
[----:B------:R-:W-:Y:S01]  /*16a0*/  FFMA.FTZ R48, R48, R49, 1 ;  /* 0x3f80000030307423 */ /* 0x000fe20000010031 */
[----:B------:R-:W-:Y:S02]  /*16b0*/  FADD.FTZ R56, -R14, R33 ;  /* 0x000000210e387221 */ /* 0x000fe40000010100 */
[----:B------:R-:W-:Y:S01]  /*16c0*/  FADD.FTZ R23, R23, R28 ;  /* 0x0000001c17177221 */ /* 0x000fe20000010000 */
[----:B------:R-:W-:Y:S01]  /*16d0*/  FMUL.FTZ R27, R27, R48 ;  /* 0x000000301b1b7220 */ /* 0x000fe20000410000 */
[----:B------:R-:W-:Y:S01]  /*16e0*/  FFMA.FTZ R48, R18, R29, R17 ;  /* 0x0000001d12307223 */ /* 0x000fe20000010011 */
[----:B------:R-:W-:Y:S01]  /*16f0*/  FMUL.FTZ R17, R56, R47 ;  /* 0x0000002f38117220 */ /* 0x000fe20000410000 */
[----:B------:R-:W-:Y:S01]  /*1700*/  FADD.FTZ R30, R30, R29 ;  /* 0x0000001d1e1e7221 */ /* 0x000fe20000010000 */
[C---:B------:R-:W-:Y:S01]  /*1710*/  FMUL.FTZ R28, R15.reuse, R28 ;  /* 0x0000001c0f1c7220 */ /* 0x040fe20000410000 */
[----:B------:R-:W-:Y:S01]  /*1720*/  FADD.FTZ R29, R32, R54 ;  /* 0x00000036201d7221 */ /* 0x000fe20000010000 */
[----:B------:R-:W-:Y:S01]  /*1730*/  FFMA.FTZ R18, R15, R17, R46 ;  /* 0x000000110f127223 */ /* 0x000fe2000001002e */
[----:B------:R-:W-:-:S02]  /*1740*/  HADD2.F32 R32, -RZ, R13.H1_H1 ;  /* 0x3000000dff207230 */ /* 0x000fc40000004100 */
[----:B------:R-:W-:Y:S01]  /*1750*/  FFMA.FTZ R31, R19, R28, R31 ;  /* 0x0000001c131f7223 */ /* 0x000fe2000001001f */
[----:B------:R-:W-:Y:S01]  /*1760*/  FADD.FTZ R29, R28, R29 ;  /* 0x0000001d1c1d7221 */ /* 0x000fe20000010000 */
[----:B------:R-:W-:Y:S01]  /*1770*/  FMUL.FTZ R33, R18, -1.4426950216293334961 ;  /* 0xbfb8aa3b12217820 */ /* 0x000fe20000410000 */
[----:B------:R-:W-:-:S05]  /*1780*/  FADD.FTZ R30, R30, R25 ;  /* 0x000000191e1e7221 */ /* 0x000fca0000010000 */
        /* <DEDUP_REMOVED lines=8> */
[C---:B------:R-:W-:Y:S01]  /*1810*/  FFMA.FTZ R22, R20.reuse, R18, R31 ;  /* 0x0000001214167223 */ /* 0x040fe2000001001f */
[----:B------:R-:W-:Y:S01]  /*1820*/  FADD.FTZ R31, R29, R18 ;  /* 0x000000121d1f7221 */ /* 0x000fe20000010000 */
[C---:B------:R-:W-:Y:S01]  /*1830*/  FMUL.FTZ R18, R15.reuse, R26 ;  /* 0x0000001a0f127220 */ /* 0x040fe20000410000 */
[----:B------:R-:W-:Y:S01]  /*1840*/  FFMA.FTZ R29, R20, R25, R48 ;  /* 0x00000019141d7223 */ /* 0x000fe20000010030 */
[----:B------:R-:W-:Y:S01]  /*1850*/  FMUL.FTZ R28, R15, R32 ;  /* 0x000000200f1c7220 */ /* 0x000fe20000410000 */
[C---:B------:R-:W-:Y:S01]  /*1860*/  FFMA.FTZ R20, R21.reuse, R26, R16 ;  /* 0x0000001a15147223 */ /* 0x040fe20000010010 */
[----:B------:R-:W-:Y:S01]  /*1870*/  FFMA.FTZ R19, R21, R18, R22 ;  /* 0x0000001215137223 */ /* 0x000fe20000010016 */
[----:B------:R-:W-:Y:S01]  /*1880*/  FADD.FTZ R31, R18, R31 ;  /* 0x0000001f121f7221 */ /* 0x000fe20000010000 */
[-C--:B------:R-:W-:Y:S01]  /*1890*/  FMUL.FTZ R18, R44, R27.reuse ;  /* 0x0000001b2c127220 */ /* 0x080fe20000410000 */
[----:B------:R-:W-:-:S03]  /*18a0*/  FFMA.FTZ R16, R24, R27, R29 ;  /* 0x0000001b18107223 */ /* 0x000fc6000001001d */
[----:B------:R-:W-:Y:S01]  /*18b0*/  FFMA.FTZ R22, R24, R18, R19 ;  /* 0x0000001218167223 */ /* 0x000fe20000010013 */
[----:B------:R-:W-:Y:S01]  /*18c0*/  FADD.FTZ R31, R31, R18 ;  /* 0x000000121f1f7221 */ /* 0x000fe20000010000 */
[----:B------:R-:W-:Y:S01]  /*18d0*/  FADD.FTZ R19, R23, R26 ;  /* 0x0000001a17137221 */ /* 0x000fe20000010000 */
[----:B------:R-:W-:Y:S01]  /*18e0*/  FADD.FTZ R18, R30, R27 ;  /* 0x0000001b1e127221 */ /* 0x000fe20000010000 */
[C---:B------:R-:W-:Y:S01]  /*18f0*/  FFMA.FTZ R23, R17.reuse, R28, R22 ;  /* 0x0000001c11177223 */ /* 0x040fe20000010016 */
[----:B------:R-:W-:Y:S01]  /*1900*/  FADD.FTZ R28, R28, R31 ;  /* 0x0000001f1c1c7221 */ /* 0x000fe20000010000 */
[----:B------:R-:W-:Y:S01]  /*1910*/  FFMA.FTZ R17, R17, R32, R20 ;  /* 0x0000002011117223 */ /* 0x000fe20000010014 */
[----:B------:R-:W-:-:S07]  /*1920*/  FADD.FTZ R19, R19, R32 ;  /* 0x0000002013137221 */ /* 0x000fce0000010000 */
.L_x_831:
        /* <DEDUP_REMOVED lines=44> */
.L_x_833:
[----:B------:R-:W-:Y:S05]  /*1bf0*/  BSYNC.RECONVERGENT B0 ;  /* 0x0000000000007941 */ /* 0x000fea0003800200 */
.L_x_832:
        /* <DEDUP_REMOVED lines=62> */
.L_x_835:
[----:B------:R-:W-:Y:S05]  /*1fe0*/  BSYNC.RECONVERGENT B0 ;  /* 0x0000000000007941 */ /* 0x000fea0003800200 */
.L_x_834:
        /* <DEDUP_REMOVED lines=78> */
.L_x_837:
[----:B------:R-:W-:Y:S05]  /*24d0*/  BSYNC.RECONVERGENT B0 ;  /* 0x0000000000007941 */ /* 0x000fea0003800200 */
.L_x_836:
        /* <DEDUP_REMOVED lines=29> */
.L_x_839:
[----:B------:R-:W-:Y:S05]  /*26b0*/  BSYNC.RECONVERGENT B0 ;  /* 0x0000000000007941 */ /* 0x000fea0003800200 */
.L_x_838:
        /* <DEDUP_REMOVED lines=13> */
[----:B------:R-:W-:-:S05]  /*2790*/  IMAD.WIDE.U32 R18, R19, 0x8, R22 ;  /* 0x0000000813127825 */ /* 0x000fca00078e0016 */
[----:B------:R4:W-:Y:S01]  /*27a0*/  STG.E.64 desc[UR8][R18.64], R32 ;  /* 0x0000002012007986 */ /* 0x0009e2000c101b08 */
[----:B-1----:R-:W-:Y:S01]  /*27b0*/  IMAD.WIDE.U32 R16, R11, 0x4, R16 ;  /* 0x000000040b107825 */ /* 0x002fe200078e0010 */
        /* <DEDUP_REMOVED lines=8> */
.L_x_842:
[----:B------:R-:W3:Y:S04]  /*2840*/  LDG.E.STRONG.GPU R11, desc[UR8][R16.64] ;  /* 0x00000008100b7981 */ /* 0x000ee8000c1ef900 */
[----:B---3--:R-:W-:Y:S01]  /*2850*/  CCTL.IVALL ;  /* 0x00000000ff00798f */ /* 0x008fe20002000000 */
[----:B------:R-:W-:Y:S05]  /*2860*/  YIELD ;  /* 0x0000000000007946 */ /* 0x000fea0003800000 */
[----:B------:R-:W-:-:S13]  /*2870*/  ISETP.NE.AND P1, PT, R11, R20, PT ;  /* 0x000000140b00720c */ /* 0x000fda0003f25270 */
[----:B------:R-:W-:Y:S05]  /*2880*/  @P1 BRA `(.L_x_842) ;  /* 0xfffffffc00ec1947 */ /* 0x000fea000383ffff */
.L_x_841:
[----:B------:R-:W-:Y:S05]  /*2890*/  WARPSYNC.ALL ;  /* 0x0000000000007948 */ /* 0x000fea0003800000 */
[----:B------:R-:W-:Y:S01]  /*28a0*/  BAR.SYNC.DEFER_BLOCKING 0x0 ;  /* 0x0000000000007b1d */ /* 0x000fe20000010000 */
[----:B------:R-:W-:-:S05]  /*28b0*/  HFMA2 R11, -RZ, RZ, 0, 0 ;  /* 0x00000000ff0b7431 */ /* 0x000fca00000001ff */
[----:B------:R-:W-:Y:S05]  /*28c0*/  @!P3 BRA `(.L_x_843) ;  /* 0x000000040018b947 */ /* 0x000fea0003800000 */
[C-C-:B------:R-:W-:Y:S01]  /*28d0*/  IMAD R18, R5.reuse, 0x5, R0.reuse ;  /* 0x0000000505127824 */ /* 0x140fe200078e0200 */
[CC--:B------:R-:W-:Y:S01]  /*28e0*/  LEA R17, R5.reuse, R0.reuse, 0x2 ;  /* 0x0000000005117211 */ /* 0x0c0fe200078e10ff */
[C-C-:B------:R-:W-:Y:S01]  /*28f0*/  IMAD R16, R5.reuse, 0x6, R0.reuse ;  /* 0x0000000605107824 */ /* 0x140fe200078e0200 */
[CC--:B------:R-:W-:Y:S01]  /*2900*/  LEA R21, R5.reuse, R0.reuse, 0x1 ;  /* 0x0000000005157211 */ /* 0x0c0fe200078e08ff */
[C-C-:B---3--:R-:W-:Y:S01]  /*2910*/  IMAD R20, R5.reuse, 0x7, R0.reuse ;  /* 0x0000000705147824 */ /* 0x148fe200078e0200 */
[----:B------:R-:W-:Y:S01]  /*2920*/  IADD3 R31, PT, PT, R0, R5, RZ ;  /* 0x00000005001f7210 */ /* 0x000fe20007ffe0ff */
[----:B------:R-:W-:Y:S01]  /*2930*/  IMAD R19, R5, 0x3, R0 ;  /* 0x0000000305137824 */ /* 0x000fe200078e0200 */
[----:B------:R-:W-:Y:S01]  /*2940*/  MOV R30, RZ ;  /* 0x000000ff001e7202 */ /* 0x000fe20000000f00 */
[----:B------:R-:W-:Y:S01]  /*2950*/  UIADD3 UR5, UPT, UPT, -UR10, URZ, URZ ;  /* 0x000000ff0a057290 */ /* 0x000fe2000fffe1ff */
[----:B------:R-:W-:Y:S02]  /*2960*/  MOV R48, R0 ;  /* 0x0000000000307202 */ /* 0x000fe40000000f00 */
[----:B------:R-:W-:-:S09]  /*2970*/  LOP3.LUT R11, R4, 0x7ffffff8, RZ, 0xc0, !PT ;  /* 0x7ffffff8040b7812 */ /* 0x000fd200078ec0ff */
.L_x_844:
[----:B------:R-:W-:Y:S02]  /*2980*/  ISETP.EQ.OR P5, PT, RZ, UR5, P2 ;  /* 0x00000005ff007c0c */ /* 0x000fe400097a2670 */
[----:B--2---:R-:W-:-:S04]  /*2990*/  IADD3 R24, PT, PT, R30, 0x1, RZ ;  /* 0x000000011e187810 */ /* 0x004fc80007ffe0ff */
        /* <DEDUP_REMOVED lines=57> */
.L_x_843:
[----:B------:R-:W-:-:S13]  /*2d30*/  LOP3.LUT P1, R16, R4, 0x7, RZ, 0xc0, !PT ;  /* 0x0000000704107812 */ /* 0x000fda000782c0ff */
        /* <DEDUP_REMOVED lines=33> */
.L_x_845:
        /* <DEDUP_REMOVED lines=18> */
.L_x_846:
        /* <DEDUP_REMOVED lines=9> */
.L_x_847:
[----:B------:R-:W-:Y:S05]  /*3100*/  BSYNC.RECONVERGENT B0 ;  /* 0x0000000000007941 */ /* 0x000fea0003800200 */
.L_x_840:
[----:B------:R-:W5:Y:S01]  /*3110*/  S2UR UR6, SR_CgaCtaId ;  /* 0x00000000000679c3 */ /* 0x000f620000008800 */
[----:B------:R-:W-:Y:S01]  /*3120*/  UMOV UR5, 0x400 ;  /* 0x0000040000057882 */ /* 0x000fe20000000000 */
[----:B------:R-:W0:Y:S01]  /*3130*/  LDCU.64 UR12, c[0x0][0x400] ;  /* 0x00008000ff0c77ac */ /* 0x000e220008000a00 */
[--C-:B----4-:R-:W-:Y:S02]  /*3140*/  HADD2.F32 R19, -RZ, R35.reuse.H0_H0 ;  /* 0x20000023ff137230 */ /* 0x110fe40000004100 */
[--C-:B------:R-:W-:Y:S02]  /*3150*/  HADD2.F32 R21, -RZ, R8.reuse.H0_H0 ;  /* 0x20000008ff157230 */ /* 0x100fe40000004100 */
[----:B------:R-:W-:Y:S01]  /*3160*/  HADD2.F32 R35, -RZ, R35.H1_H1 ;  /* 0x30000023ff237230 */ /* 0x000fe20000004100 */
[----:B------:R-:W1:Y:S01]  /*3170*/  LDC R18, c[0x0][0x41c] ;  /* 0x00010700ff127b82 */ /* 0x000e620000000800 */
[----:B------:R-:W-:Y:S02]  /*3180*/  HADD2.F32 R25, -RZ, R8.H1_H1 ;  /* 0x30000008ff197230 */ /* 0x000fe40000004100 */
[----:B------:R-:W-:Y:S01]  /*3190*/  FADD.FTZ R48, -R14, R19 ;  /* 0x000000130e307221 */ /* 0x000fe20000010100 */
[----:B------:R-:W-:-:S02]  /*31a0*/  HADD2.F32 R27, -RZ, R12.H0_H0 ;  /* 0x2000000cff1b7230 */ /* 0x000fc40000004100 */
[C---:B------:R-:W-:Y:S01]  /*31b0*/  FADD.FTZ R8, -R14.reuse, R21 ;  /* 0x000000150e087221 */ /* 0x040fe20000010100 */
[----:B------:R-:W-:Y:S02]  /*31c0*/  HADD2.F32 R29, -RZ, R12.H1_H1 ;  /* 0x3000000cff1d7230 */ /* 0x000fe40000004100 */
[C---:B------:R-:W-:Y:S01]  /*31d0*/  FADD.FTZ R54, -R14.reuse, R35 ;  /* 0x000000230e367221 */ /* 0x040fe20000010100 */
[----:B------:R-:W-:Y:S01]  /*31e0*/  FADD.FTZ R12, -R14, R25 ;  /* 0x000000190e0c7221 */ /* 0x000fe20000010100 */
[--C-:B------:R-:W-:Y:S02]  /*31f0*/  HADD2.F32 R21, -RZ, R36.reuse.H0_H0 ;  /* 0x20000024ff157230 */ /* 0x100fe40000004100 */
[----:B------:R-:W-:Y:S01]  /*3200*/  HADD2.F32 R36, -RZ, R36.H1_H1 ;  /* 0x30000024ff247230 */ /* 0x000fe20000004100 */
[----:B0-----:R-:W-:Y:S01]  /*3210*/  ISETP.GE.U32.AND P1, PT, R41, UR12, PT ;  /* 0x0000000c29007c0c */ /* 0x001fe2000bf26070 */
[----:B-----5:R-:W-:Y:S01]  /*3220*/  ULEA UR5, UR6, UR5, 0x18 ;  /* 0x0000000506057291 */ /* 0x020fe2000f8ec0ff */
[----:B-1----:R-:W-:-:S08]  /*3230*/  IMAD R23, R18, UR10, R43 ;  /* 0x0000000a12177c24 */ /* 0x002fd0000f8e022b */
[----:B------:R3:W-:Y:S01]  /*3240*/  @!P2 STS.64 [UR5+0xe0], R32 ;  /* 0x0000e020ff00a988 */ /* 0x0007e20008000a05 */
[----:B------:R-:W-:Y:S01]  /*3250*/  FADD.FTZ R18, -R14, R27 ;  /* 0x0000001b0e127221 */ /* 0x000fe20000010100 */
[----:B------:R-:W-:Y:S01]  /*3260*/  BAR.SYNC.DEFER_BLOCKING 0x0 ;  /* 0x0000000000007b1d */ /* 0x000fe20000010000 */
[----:B------:R-:W-:Y:S02]  /*3270*/  ISETP.GE.U32.AND P2, PT, R23, UR12, PT ;  /* 0x0000000c17007c0c */ /* 0x000fe4000bf46070 */
[----:B---3--:R-:W-:-:S04]  /*3280*/  SHF.R.S32.HI R32, RZ, 0x1f, R23 ;  /* 0x0000001fff207819 */ /* 0x008fc80000011417 */
[----:B------:R-:W-:Y:S01]  /*3290*/  ISETP.GE.AND.EX P2, PT, R32, UR13, PT, P2 ;  /* 0x0000000d20007c0c */ /* 0x000fe2000bf46320 */
[----:B------:R-:W0:Y:S01]  /*32a0*/  LDS.64 R16, [UR5+0xe0] ;  /* 0x0000e005ff107984 */ /* 0x000e220008000a00 */
[----:B------:R-:W0:Y:S02]  /*32b0*/  LDCU UR5, c[0x0][0x42c] ;  /* 0x00008580ff0577ac */ /* 0x000e240008000800 */
[----:B0-----:R-:W-:Y:S01]  /*32c0*/  FMUL.FTZ R11, R16, UR5 ;  /* 0x00000005100b7c20 */ /* 0x001fe20008410000 */
[----:B------:R-:W-:Y:S01]  /*32d0*/  FMUL.FTZ R16, R17, UR5 ;  /* 0x0000000511107c20 */ /* 0x000fe20008410000 */
[--C-:B------:R-:W-:Y:S02]  /*32e0*/  HADD2.F32 R17, -RZ, R37.reuse.H0_H0 ;  /* 0x20000025ff117230 */ /* 0x100fe40000004100 */
[----:B------:R-:W-:-:S03]  /*32f0*/  HADD2.F32 R37, -RZ, R37.H1_H1 ;  /* 0x30000025ff257230 */ /* 0x000fc60000004100 */
[C---:B------:R-:W-:Y:S01]  /*3300*/  FADD.FTZ R20, -R14.reuse, R17 ;  /* 0x000000110e147221 */ /* 0x040fe20000010100 */
[----:B------:R-:W-:Y:S01]  /*3310*/  IADD3 R17, PT, PT, R23, 0x10, RZ ;  /* 0x0000001017117810 */ /* 0x000fe20007ffe0ff */
[C---:B------:R-:W-:Y:S01]  /*3320*/  FADD.FTZ R22, -R14.reuse, R37 ;  /* 0x000000250e167221 */ /* 0x040fe20000010100 */
[----:B------:R-:W-:Y:S01]  /*3330*/  FADD.FTZ R14, -R14, R29 ;  /* 0x0000001d0e0e7221 */ /* 0x000fe20000010100 */
[-C--:B------:R-:W-:Y:S01]  /*3340*/  FMUL.FTZ R20, R20, R47.reuse ;  /* 0x0000002f14147220 */ /* 0x080fe20000410000 */
[----:B------:R-:W-:Y:S01]  /*3350*/  ISETP.GE.U32.AND P3, PT, R17, UR12, PT ;  /* 0x0000000c11007c0c */ /* 0x000fe2000bf66070 */
[----:B------:R-:W-:Y:S01]  /*3360*/  FMUL.FTZ R30, R22, R47 ;  /* 0x0000002f161e7220 */ /* 0x000fe20000410000 */
[----:B------:R-:W-:Y:S01]  /*3370*/  SHF.R.S32.HI R19, RZ, 0x1f, R17 ;  /* 0x0000001fff137819 */ /* 0x000fe20000011411 */
[----:B------:R-:W-:-:S03]  /*3380*/  FFMA.FTZ R35, R11, R20, R16 ;  /* 0x000000140b237223 */ /* 0x000fc60000010010 */
[----:B------:R-:W-:Y:S01]  /*3390*/  ISETP.GE.AND.EX P3, PT, R19, UR13, PT, P3 ;  /* 0x0000000d13007c0c */ /* 0x000fe2000bf66330 */
[----:B------:R-:W-:-:S12]  /*33a0*/  @!P4 BRA `(.L_x_848) ;  /* 0x000000000048c947 */ /* 0x000fd80003800000 */
[----:B------:R-:W-:Y:S01]  /*33b0*/  FFMA.FTZ R20, R44, R20, R45 ;  /* 0x000000142c147223 */ /* 0x000fe2000001002d */
[----:B------:R-:W-:-:S03]  /*33c0*/  FFMA.FTZ R22, R15, R30, R46 ;  /* 0x0000001e0f167223 */ /* 0x000fc6000001002e */
[----:B--2---:R-:W-:Y:S01]  /*33d0*/  FMUL.FTZ R24, R20, -1.4426950216293334961 ;  /* 0xbfb8aa3b14187820 */ /* 0x004fe20000410000 */
        /* <DEDUP_REMOVED lines=15> */
.L_x_848:
[----:B------:R-:W-:Y:S01]  /*34d0*/  FFMA.FTZ R20, R11, R30, R16 ;  /* 0x0000001e0b147223 */ /* 0x000fe20000010010 */
[----:B------:R-:W-:Y:S01]  /*34e0*/  BSSY.RECONVERGENT B0, `(.L_x_849) ;  /* 0x0000014000007945 */ /* 0x000fe20003800200 */
[----:B------:R-:W-:Y:S01]  /*34f0*/  FFMA.FTZ R22, R44, R21, -R35 ;  /* 0x000000152c167223 */ /* 0x000fe20000010823 */
[-C--:B------:R-:W-:Y:S01]  /*3500*/  FMUL.FTZ R48, R48, R47.reuse ;  /* 0x0000002f30307220 */ /* 0x080fe20000410000 */
[----:B------:R-:W-:Y:S01]  /*3510*/  FMUL.FTZ R27, R54, R47 ;  /* 0x0000002f361b7220 */ /* 0x000fe20000410000 */
[----:B--2---:R-:W-:Y:S01]  /*3520*/  FFMA.FTZ R24, R15, R36, -R20 ;  /* 0x000000240f187223 */ /* 0x004fe20000010814 */
[----:B------:R-:W-:Y:S06]  /*3530*/  @P2 BRA `(.L_x_850) ;  /* 0x0000000000382947 */ /* 0x000fec0003800000 */
        /* <DEDUP_REMOVED lines=14> */
.L_x_850:
[----:B------:R-:W-:Y:S05]  /*3620*/  BSYNC.RECONVERGENT B0 ;  /* 0x0000000000007941 */ /* 0x000fea0003800200 */
.L_x_849:
        /* <DEDUP_REMOVED lines=23> */
.L_x_851:
        /* <DEDUP_REMOVED lines=18> */
.L_x_853:
[----:B------:R-:W-:Y:S05]  /*38c0*/  BSYNC.RECONVERGENT B0 ;  /* 0x0000000000007941 */ /* 0x000fea0003800200 */
.L_x_852:
        /* <DEDUP_REMOVED lines=25> */
.L_x_854:
        /* <DEDUP_REMOVED lines=20> */
.L_x_856:
[----:B------:R-:W-:Y:S05]  /*3ba0*/  BSYNC.RECONVERGENT B0 ;  /* 0x0000000000007941 */ /* 0x000fea0003800200 */
.L_x_855:
[----:B------:R-:W-:Y:S01]  /*3bb0*/  UISETP.NE.AND UP0, UPT, UR11, URZ, UPT ;  /* 0x000000ff0b00728c */ /* 0x000fe2000bf05270 */
[C-C-:B------:R-:W-:Y:S01]  /*3bc0*/  FFMA.FTZ R21, R11.reuse, R24, R16.reuse ;  /* 0x000000180b157223 */ /* 0x140fe20000010010 */
[----:B0-----:R-:W-:Y:S01]  /*3bd0*/  FFMA.FTZ R18, R11, R29, R16 ;  /* 0x0000001d0b127223 */ /* 0x001fe20000010010 */
[--C-:B------:R-:W-:Y:S02]  /*3be0*/  HADD2.F32 R11, -RZ, R13.reuse.H0_H0 ;  /* 0x2000000dff0b7230 */ /* 0x100fe40000004100 */
[----:B------:R-:W-:-:S04]  /*3bf0*/  HADD2.F32 R8, -RZ, R13.H1_H1 ;  /* 0x3000000dff087230 */ /* 0x000fc80000004100 */
        /* <DEDUP_REMOVED lines=19> */
.L_x_857:
        /* <DEDUP_REMOVED lines=18> */
.L_x_859:
[----:B------:R-:W-:Y:S05]  /*3e50*/  BSYNC.RECONVERGENT B0 ;  /* 0x0000000000007941 */ /* 0x000fea0003800200 */
.L_x_858:
[----:B------:R-:W-:Y:S02]  /*3e60*/  IADD3 R38, PT, PT, R5, R38, RZ ;  /* 0x0000002605267210 */ /* 0x000fe40007ffe0ff */
[----:B------:R-:W-:Y:S02]  /*3e70*/  IADD3 R39, PT, PT, R39, 0x1, RZ ;  /* 0x0000000127277810 */ /* 0x000fe40007ffe0ff */
[----:B------:R-:W-:-:S13]  /*3e80*/  ISETP.GE.AND P0, PT, R38, UR4, PT ;  /* 0x0000000426007c0c */ /* 0x000fda000bf06270 */
[----:B------:R-:W-:Y:S05]  /*3e90*/  @!P0 BRA `(.L_x_860) ;  /* 0xffffffc000d88947 */ /* 0x000fea000383ffff */
.L_x_829:
        /* <DEDUP_REMOVED lines=19> */
.L_x_862:
[----:B------:R-:W-:Y:S05]  /*3fd0*/  BSYNC.RECONVERGENT B0 ;  /* 0x0000000000007941 */ /* 0x000fea0003800200 */
.L_x_861:
[----:B------:R-:W-:Y:S05]  /*3fe0*/  @P0 EXIT ;  /* 0x000000000000094d */ /* 0x000fea0003800000 */
[----:B------:R-:W-:Y:S05]  /*3ff0*/  @P2 BRA `(.L_x_863) ;  /* 0x0000000000202947 */ /* 0x000fea0003800000 */
[----:B------:R-:W-:-:S05]  /*4000*/  IMAD R0, R6, R7, RZ ;  /* 0x0000000706007224 */ /* 0x000fca00078e02ff */
[----:B------:R-:W-:-:S13]  /*4010*/  ISETP.NE.AND P0, PT, R0, -0x1, PT ;  /* 0xffffffff0000780c */ /* 0x000fda0003f05270 */
[----:B------:R-:W-:Y:S05]  /*4020*/  @!P0 BRA `(.L_x_863) ;  /* 0x0000000000148947 */ /* 0x000fea0003800000 */
.L_x_864:
[----:B-1----:R-:W2:Y:S04]  /*4030*/  LDG.E.STRONG.GPU R3, desc[UR8][R4.64] ;  /* 0x0000000804037981 */ /* 0x002ea8000c1ef900 */
[----:B--2---:R-:W-:Y:S01]  /*4040*/  CCTL.IVALL ;  /* 0x00000000ff00798f */ /* 0x004fe20002000000 */
[----:B------:R-:W-:Y:S05]  /*4050*/  YIELD ;  /* 0x0000000000007946 */ /* 0x000fea0003800000 */
[----:B------:R-:W-:-:S13]  /*4060*/  ISETP.NE.AND P0, PT, R3, R0, PT ;  /* 0x000000000300720c */ /* 0x000fda0003f05270 */
[----:B------:R-:W-:Y:S05]  /*4070*/  @P0 BRA `(.L_x_864) ;  /* 0xfffffffc00ec0947 */ /* 0x000fea000383ffff */
.L_x_863:
        /* <DEDUP_REMOVED lines=73> */
.L_x_867:
        /* <DEDUP_REMOVED lines=31> */
.L_x_866:
[----:B------:R-:W-:Y:S05]  /*4700*/  BSYNC.RECONVERGENT B0 ;  /* 0x0000000000007941 */ /* 0x000fea0003800200 */
.L_x_865:
        /* <DEDUP_REMOVED lines=10> */
.L_x_868:
        /* <DEDUP_REMOVED lines=87> */
.L_x_869:
        /* <DEDUP_REMOVED lines=14> */
.L_x_4509:


//--------------------- .text._Z35group_norm_nhwc_bwd_one_pass_kernelI11Fp16IOBf16WLi128ELi96ELi768EEv26Group_norm_nhwc_bwd_params --------------------------
	.section	.text._Z35group_norm_nhwc_bwd_one_pass_kernelI11Fp16IOBf16WLi128ELi96ELi768EEv26Group_norm_nhwc_bwd_params,"ax",@progbits
	.align	128
        .global         _Z35group_norm_nhwc_bwd_one_pass_kernelI11Fp16IOBf16WLi128ELi96ELi768EEv26Group_norm_nhwc_bwd_params
        .type           _Z35group_norm_nhwc_bwd_one_pass_kernelI11Fp16IOBf16WLi128ELi96ELi768EEv26Group_norm_nhwc_bwd_params,@function
        .size           _Z35group_norm_nhwc_bwd_one_pass_kernelI11Fp16IOBf16WLi128ELi96ELi768EEv26Group_norm_nhwc_bwd_params,(.L_x_4510 - _Z35group_norm_nhwc_bwd_one_pass_kernelI11Fp16IOBf16WLi128ELi96ELi768EEv26Group_norm_nhwc_bwd_params)
        .other          _Z35group_norm_nhwc_bwd_one_pass_kernelI11Fp16IOBf16WLi128ELi96ELi768EEv26Group_norm_nhwc_bwd_params,@"STO_CUDA_ENTRY STV_DEFAULT"
_Z35group_norm_nhwc_bwd_one_pass_kernelI11Fp16IOBf16WLi128ELi96ELi768EEv26Group_norm_nhwc_bwd_params:
.text._Z35group_norm_nhwc_bwd_one_pass_kernelI11Fp16IOBf16WLi128ELi96ELi768EEv26Group_norm_nhwc_bwd_params:
        /* <DEDUP_REMOVED lines=22> */
.L_x_913:
[----:B------:R-:W1:Y:S01]  /*0160*/  LDC R10, c[0x0][0x410] ;  /* 0x00010400ff0a7b82 */ /* 0x000e620000000800 */
[----:B------:R-:W2:Y:S01]  /*0170*/  LDCU UR4, c[0x0][0x41c] ;  /* 0x00008380ff0477ac */ /* 0x000ea20008000800 */
[----:B------:R-:W-:Y:S02]  /*0180*/  ISETP.GE.AND P2, PT, R43, RZ, PT ;  /* 0x000000ff2b00720c */ /* 0x000fe40003f46270 */
[----:B------:R-:W-:Y:S01]  /*0190*/  CS2R R38, SRZ ;  /* 0x0000000000267805 */ /* 0x000fe2000001ff00 */
[----:B------:R-:W3:Y:S01]  /*01a0*/  LDCU.128 UR8, c[0x0][0x400] ;  /* 0x00008000ff0877ac */ /* 0x000ee20008000c00 */
[----:B-1----:R-:W-:-:S04]  /*01b0*/  IABS R7, R10 ;  /* 0x0000000a00077213 */ /* 0x002fc80000000000 */
[----:B------:R-:W1:Y:S08]  /*01c0*/  I2F.RP R6, R7 ;  /* 0x0000000700067306 */ /* 0x000e700000209400 */
[----:B-1----:R-:W1:Y:S02]  /*01d0*/  MUFU.RCP R6, R6 ;  /* 0x0000000600067308 */ /* 0x002e640000001000 */
[----:B01----:R-:W-:-:S06]  /*01e0*/  IADD3 R4, PT, PT, R6, 0xffffffe, RZ ;  /* 0x0ffffffe06047810 */ /* 0x003fcc0007ffe0ff */
[----:B------:R1:W4:Y:S02]  /*01f0*/  F2I.FTZ.U32.TRUNC.NTZ R5, R4 ;  /* 0x0000000400057305 */ /* 0x000324000021f000 */
        /* <DEDUP_REMOVED lines=56> */
[----:B------:R-:W-:Y:S01]  /*0580*/  @!P3 MOV R13, R55 ;  /* 0x00000037000db202 */ /* 0x000fe20000000f00 */
[----:B------:R-:W-:Y:S01]  /*0590*/  @!P0 IMAD.WIDE.U32 R6, R5, R16, R54 ;  /* 0x0000001005068225 */ /* 0x000fe200078e0036 */
[----:B------:R-:W-:-:S04]  /*05a0*/  ISETP.GE.AND.EX P1, PT, R17, UR9, PT, P1 ;  /* 0x0000000911007c0c */ /* 0x000fc8000bf26310 */
[----:B------:R-:W-:Y:S01]  /*05b0*/  @!P0 IADD3 R7, PT, PT, R7, R9, RZ ;  /* 0x0000000907078210 */ /* 0x000fe20007ffe0ff */
[----:B------:R-:W1:Y:S01]  /*05c0*/  @!P3 LDC.64 R32, c[0x0][0x398] ;  /* 0x0000e600ff20bb82 */ /* 0x000e620000000a00 */
[C---:B------:R-:W-:Y:S02]  /*05d0*/  @!P0 SHF.L.U32 R19, R6.reuse, 0x1, RZ ;  /* 0x0000000106138819 */ /* 0x040fe400000006ff */
[----:B------:R-:W-:Y:S02]  /*05e0*/  @!P0 SHF.L.U64.HI R2, R6, 0x1, R7 ;  /* 0x0000000106028819 */ /* 0x000fe40000010207 */
[----:B---3--:R-:W-:Y:S01]  /*05f0*/  @!P0 IADD3 R8, P2, PT, R19, R24, RZ ;  /* 0x0000001813088210 */ /* 0x008fe20007f5e0ff */
[----:B0-----:R-:W-:Y:S02]  /*0600*/  @!P3 IMAD R4, R15, R28, RZ ;  /* 0x0000001c0f04b224 */ /* 0x001fe400078e02ff */
[----:B------:R-:W0:Y:S01]  /*0610*/  @!P1 LDC.64 R6, c[0x0][0x3f8] ;  /* 0x0000fe00ff069b82 */ /* 0x000e220000000a00 */
[C---:B------:R-:W-:Y:S01]  /*0620*/  @!P0 IADD3.X R9, PT, PT, R2.reuse, R25, RZ, P2, !PT ;  /* 0x0000001902098210 */ /* 0x040fe200017fe4ff */
[----:B------:R-:W-:Y:S01]  /*0630*/  @!P3 IMAD R15, R11, R29, R4 ;  /* 0x0000001d0b0fb224 */ /* 0x000fe200078e0204 */
[----:B----4-:R-:W-:Y:S01]  /*0640*/  @!P0 IADD3 R10, P2, PT, R19, R26, RZ ;  /* 0x0000001a130a8210 */ /* 0x010fe20007f5e0ff */
[----:B------:R-:W-:Y:S01]  /*0650*/  @!P3 IMAD.WIDE.U32 R12, R11, R28, R12 ;  /* 0x0000001c0b0cb225 */ /* 0x000fe200078e000c */
[----:B------:R-:W-:Y:S01]  /*0660*/  IADD3 R25, PT, PT, R5, 0x30, RZ ;  /* 0x0000003005197810 */ /* 0x000fe20007ffe0ff */
[----:B------:R3:W5:Y:S01]  /*0670*/  @!P0 LDG.E R39, desc[UR6][R8.64] ;  /* 0x0000000608278981 */ /* 0x000762000c1e1900 */
[----:B------:R-:W-:-:S02]  /*0680*/  @!P0 IADD3.X R11, PT, PT, R2, R27, RZ, P2, !PT ;  /* 0x0000001b020b8210 */ /* 0x000fc400017fe4ff */
[----:B------:R-:W-:Y:S02]  /*0690*/  ISETP.GE.U32.AND P2, PT, R25, UR8, PT ;  /* 0x0000000819007c0c */ /* 0x000fe4000bf46070 */
[----:B------:R-:W-:Y:S01]  /*06a0*/  SHF.R.S32.HI R27, RZ, 0x1f, R25 ;  /* 0x0000001fff1b7819 */ /* 0x000fe20000011419 */
[----:B------:R4:W5:Y:S01]  /*06b0*/  @!P0 LDG.E R38, desc[UR6][R10.64] ;  /* 0x000000060a268981 */ /* 0x000962000c1e1900 */
[----:B------:R-:W-:Y:S02]  /*06c0*/  @!P3 IADD3 R13, PT, PT, R13, R15, RZ ;  /* 0x0000000f0d0db210 */ /* 0x000fe40007ffe0ff */
[----:B------:R-:W-:Y:S02]  /*06d0*/  ISETP.GE.AND.EX P2, PT, R27, UR9, PT, P2 ;  /* 0x000000091b007c0c */ /* 0x000fe4000bf46320 */
[C---:B------:R-:W-:Y:S02]  /*06e0*/  @!P3 SHF.L.U32 R19, R12.reuse, 0x1, RZ ;  /* 0x000000010c13b819 */ /* 0x040fe400000006ff */
[----:B------:R-:W-:-:S02]  /*06f0*/  @!P3 SHF.L.U64.HI R12, R12, 0x1, R13 ;  /* 0x000000010c0cb819 */ /* 0x000fc4000001020d */
[C---:B--2---:R-:W-:Y:S02]  /*0700*/  @!P3 IADD3 R14, P4, PT, R19.reuse, R30, RZ ;  /* 0x0000001e130eb210 */ /* 0x044fe40007f9e0ff */
[----:B-1----:R-:W-:Y:S01]  /*0710*/  @!P3 IADD3 R18, P0, PT, R19, R32, RZ ;  /* 0x000000201312b210 */ /* 0x002fe20007f1e0ff */
[----:B0-----:R-:W-:Y:S01]  /*0720*/  @!P1 IMAD R2, R17, R6, RZ ;  /* 0x0000000611029224 */ /* 0x001fe200078e02ff */
[----:B---3--:R-:W-:Y:S01]  /*0730*/  @!P1 MOV R8, R52 ;  /* 0x0000003400089202 */ /* 0x008fe20000000f00 */
[----:B------:R-:W0:Y:S01]  /*0740*/  @!P1 LDC.64 R16, c[0x0][0x3a0] ;  /* 0x0000e800ff109b82 */ /* 0x000e220000000a00 */
[----:B------:R-:W-:Y:S02]  /*0750*/  @!P1 MOV R9, R55 ;  /* 0x0000003700099202 */ /* 0x000fe40000000f00 */
[C---:B------:R-:W-:Y:S02]  /*0760*/  @!P3 IADD3.X R15, PT, PT, R12.reuse, R31, RZ, P4, !PT ;  /* 0x0000001f0c0fb210 */ /* 0x040fe400027fe4ff */
[----:B------:R-:W-:-:S02]  /*0770*/  @!P3 IADD3.X R19, PT, PT, R12, R33, RZ, P0, !PT ;  /* 0x000000210c13b210 */ /* 0x000fc400007fe4ff */
[----:B------:R-:W-:Y:S01]  /*0780*/  IADD3 R12, PT, PT, R5, 0x40, RZ ;  /* 0x00000040050c7810 */ /* 0x000fe20007ffe0ff */
[----:B----4-:R-:W1:Y:S01]  /*0790*/  @!P2 LDC.64 R10, c[0x0][0x3f8] ;  /* 0x0000fe00ff0aab82 */ /* 0x010e620000000a00 */
[C---:B------:R-:W-:Y:S01]  /*07a0*/  @!P1 IMAD R13, R23.reuse, R7, R2 ;  /* 0x00000007170d9224 */ /* 0x040fe200078e0202 */
[----:B------:R2:W5:Y:S01]  /*07b0*/  @!P3 LDG.E R36, desc[UR6][R18.64] ;  /* 0x000000061224b981 */ /* 0x000562000c1e1900 */
[----:B------:R-:W-:Y:S01]  /*07c0*/  @!P1 IMAD.WIDE.U32 R6, R23, R6, R8 ;  /* 0x0000000617069225 */ /* 0x000fe200078e0008 */
[----:B------:R-:W-:Y:S02]  /*07d0*/  ISETP.GE.U32.AND P0, PT, R12, UR8, PT ;  /* 0x000000080c007c0c */ /* 0x000fe4000bf06070 */
[----:B------:R-:W-:Y:S01]  /*07e0*/  SHF.R.S32.HI R29, RZ, 0x1f, R12 ;  /* 0x0000001fff1d7819 */ /* 0x000fe2000001140c */
[----:B------:R3:W5:Y:S01]  /*07f0*/  @!P3 LDG.E R37, desc[UR6][R14.64] ;  /* 0x000000060e25b981 */ /* 0x000762000c1e1900 */
[----:B------:R-:W4:Y:S02]  /*0800*/  @!P1 LDC.64 R22, c[0x0][0x398] ;  /* 0x0000e600ff169b82 */ /* 0x000f240000000a00 */
[----:B------:R-:W-:-:S02]  /*0810*/  ISETP.GE.AND.EX P0, PT, R29, UR9, PT, P0 ;  /* 0x000000091d007c0c */ /* 0x000fc4000bf06300 */
[----:B------:R-:W-:Y:S02]  /*0820*/  IADD3 R8, PT, PT, R5, 0x50, RZ ;  /* 0x0000005005087810 */ /* 0x000fe40007ffe0ff */
[----:B------:R-:W-:Y:S02]  /*0830*/  @!P1 IADD3 R7, PT, PT, R7, R13, RZ ;  /* 0x0000000d07079210 */ /* 0x000fe40007ffe0ff */
[----:B--2---:R-:W-:Y:S01]  /*0840*/  @!P1 SHF.L.U32 R19, R6, 0x1, RZ ;  /* 0x0000000106139819 */ /* 0x004fe200000006ff */
[----:B---3--:R-:W2:Y:S01]  /*0850*/  @!P2 LDC.64 R14, c[0x0][0x398] ;  /* 0x0000e600ff0eab82 */ /* 0x008ea20000000a00 */
[C---:B------:R-:W-:Y:S02]  /*0860*/  IADD3 R2, PT, PT, R5.reuse, 0x60, RZ ;  /* 0x0000006005027810 */ /* 0x040fe40007ffe0ff */
[----:B------:R-:W-:Y:S02]  /*0870*/  IADD3 R20, PT, PT, R5, 0x70, RZ ;  /* 0x0000007005147810 */ /* 0x000fe40007ffe0ff */
[----:B------:R-:W-:-:S02]  /*0880*/  ISETP.GE.U32.AND P4, PT, R8, UR8, PT ;  /* 0x0000000808007c0c */ /* 0x000fc4000bf86070 */
[----:B------:R-:W-:Y:S01]  /*0890*/  SHF.R.S32.HI R31, RZ, 0x1f, R8 ;  /* 0x0000001fff1f7819 */ /* 0x000fe20000011408 */
[----:B------:R-:W3:Y:S01]  /*08a0*/  @!P0 LDC.64 R4, c[0x0][0x3f8] ;  /* 0x0000fe00ff048b82 */ /* 0x000ee20000000a00 */
[----:B------:R-:W-:Y:S01]  /*08b0*/  @!P1 SHF.L.U64.HI R24, R6, 0x1, R7 ;  /* 0x0000000106189819 */ /* 0x000fe20000010207 */
[----:B-1----:R-:W-:Y:S01]  /*08c0*/  @!P2 IMAD R18, R27, R10, RZ ;  /* 0x0000000a1b12a224 */ /* 0x002fe200078e02ff */
[----:B0-----:R-:W-:Y:S02]  /*08d0*/  @!P1 IADD3 R16, P6, PT, R19, R16, RZ ;  /* 0x0000001013109210 */ /* 0x001fe40007fde0ff */
[----:B------:R-:W-:Y:S01]  /*08e0*/  ISETP.GE.AND.EX P4, PT, R31, UR9, PT, P4 ;  /* 0x000000091f007c0c */ /* 0x000fe2000bf86340 */
[----:B------:R-:W-:Y:S01]  /*08f0*/  @!P2 IMAD R27, R25, R11, R18 ;  /* 0x0000000b191ba224 */ /* 0x000fe200078e0212 */
[----:B------:R-:W-:Y:S01]  /*0900*/  @!P1 IADD3.X R17, PT, PT, R24, R17, RZ, P6, !PT ;  /* 0x0000001118119210 */ /* 0x000fe200037fe4ff */
[----:B------:R-:W0:Y:S01]  /*0910*/  @!P2 LDC.64 R6, c[0x0][0x3a0] ;  /* 0x0000e800ff06ab82 */ /* 0x000e220000000a00 */
[----:B----4-:R-:W-:-:S02]  /*0920*/  @!P1 IADD3 R22, P6, PT, R19, R22, RZ ;  /* 0x0000001613169210 */ /* 0x010fc40007fde0ff */
[----:B------:R-:W-:Y:S01]  /*0930*/  @!P2 MOV R18, R52 ;  /* 0x000000340012a202 */ /* 0x000fe20000000f00 */
[----:B------:R1:W5:Y:S01]  /*0940*/  @!P1 LDG.E R35, desc[UR6][R16.64] ;  /* 0x0000000610239981 */ /* 0x000362000c1e1900 */
[----:B------:R-:W-:-:S03]  /*0950*/  @!P2 MOV R19, R55 ;  /* 0x000000370013a202 */ /* 0x000fc60000000f00 */
[----:B------:R-:W-:Y:S01]  /*0960*/  @!P2 IMAD.WIDE.U32 R10, R25, R10, R18 ;  /* 0x0000000a190aa225 */ /* 0x000fe200078e0012 */
[----:B------:R-:W-:Y:S02]  /*0970*/  @!P1 IADD3.X R23, PT, PT, R24, R23, RZ, P6, !PT ;  /* 0x0000001718179210 */ /* 0x000fe400037fe4ff */
[----:B------:R-:W4:Y:S02]  /*0980*/  @!P4 LDC.64 R18, c[0x0][0x3f8] ;  /* 0x0000fe00ff12cb82 */ /* 0x000f240000000a00 */
[----:B------:R-:W-:Y:S01]  /*0990*/  @!P2 IADD3 R25, PT, PT, R11, R27, RZ ;  /* 0x0000001b0b19a210 */ /* 0x000fe20007ffe0ff */
[----:B------:R4:W5:Y:S01]  /*09a0*/  @!P1 LDG.E R34, desc[UR6][R22.64] ;  /* 0x0000000616229981 */ /* 0x000962000c1e1900 */
[C---:B------:R-:W-:Y:S02]  /*09b0*/  @!P2 SHF.L.U32 R11, R10.reuse, 0x1, RZ ;  /* 0x000000010a0ba819 */ /* 0x040fe400000006ff */
[----:B------:R-:W-:Y:S02]  /*09c0*/  @!P2 SHF.L.U64.HI R26, R10, 0x1, R25 ;  /* 0x000000010a1aa819 */ /* 0x000fe40000010219 */
[----:B-1----:R-:W1:Y:S01]  /*09d0*/  @!P4 LDC.64 R16, c[0x0][0x3a0] ;  /* 0x0000e800ff10cb82 */ /* 0x002e620000000a00 */
[----:B--2---:R-:W-:Y:S01]  /*09e0*/  @!P2 IADD3 R28, P1, PT, R11, R14, RZ ;  /* 0x0000000e0b1ca210 */ /* 0x004fe20007f3e0ff */
[----:B---3--:R-:W-:Y:S01]  /*09f0*/  @!P0 IMAD R14, R29, R4, RZ ;  /* 0x000000041d0e8224 */ /* 0x008fe200078e02ff */
[----:B0-----:R-:W-:-:S02]  /*0a00*/  @!P2 IADD3 R24, P6, PT, R11, R6, RZ ;  /* 0x000000060b18a210 */ /* 0x001fc40007fde0ff */
[----:B------:R-:W-:Y:S01]  /*0a10*/  @!P2 IADD3.X R29, PT, PT, R26, R15, RZ, P1, !PT ;  /* 0x0000000f1a1da210 */ /* 0x000fe20000ffe4ff */
[----:B------:R-:W-:Y:S01]  /*0a20*/  @!P0 IMAD R33, R12, R5, R14 ;  /* 0x000000050c218224 */ /* 0x000fe200078e020e */
[----:B------:R-:W-:Y:S01]  /*0a30*/  @!P0 MOV R27, R55 ;  /* 0x00000037001b8202 */ /* 0x000fe20000000f00 */
[----:B------:R-:W0:Y:S01]  /*0a40*/  LDC.64 R14, c[0x0][0x3b8] ;  /* 0x0000ee00ff0e7b82 */ /* 0x000e220000000a00 */
[----:B------:R-:W-:Y:S02]  /*0a50*/  @!P2 IADD3.X R25, PT, PT, R26, R7, RZ, P6, !PT ;  /* 0x000000071a19a210 */ /* 0x000fe400037fe4ff */
[----:B------:R-:W-:Y:S02]  /*0a60*/  @!P0 MOV R26, R52 ;  /* 0x00000034001a8202 */ /* 0x000fe40000000f00 */
[----:B------:R-:W-:Y:S02]  /*0a70*/  ISETP.GE.U32.AND P5, PT, R2, UR8, PT ;  /* 0x0000000802007c0c */ /* 0x000fe4000bfa6070 */
[----:B------:R-:W-:Y:S01]  /*0a80*/  SHF.R.S32.HI R13, RZ, 0x1f, R2 ;  /* 0x0000001fff0d7819 */ /* 0x000fe20000011402 */
[----:B------:R-:W-:Y:S01]  /*0a90*/  @!P0 IMAD.WIDE.U32 R26, R12, R4, R26 ;  /* 0x000000040c1a8225 */ /* 0x000fe200078e001a */
[----:B------:R-:W2:Y:S02]  /*0aa0*/  @!P0 LDC.64 R6, c[0x0][0x398] ;  /* 0x0000e600ff068b82 */ /* 0x000ea40000000a00 */
[----:B------:R-:W-:Y:S01]  /*0ab0*/  ISETP.GE.AND.EX P5, PT, R13, UR9, PT, P5 ;  /* 0x000000090d007c0c */ /* 0x000fe2000bfa6350 */
[----:B----4-:R-:W-:Y:S01]  /*0ac0*/  @!P4 IMAD R31, R31, R18, RZ ;  /* 0x000000121f1fc224 */ /* 0x010fe200078e02ff */
[----:B------:R-:W-:-:S04]  /*0ad0*/  @!P0 IADD3 R23, PT, PT, R27, R33, RZ ;  /* 0x000000211b178210 */ /* 0x000fc80007ffe0ff */
[----:B------:R-:W3:Y:S01]  /*0ae0*/  @!P0 LDC.64 R10, c[0x0][0x3a0] ;  /* 0x0000e800ff0a8b82 */ /* 0x000ee20000000a00 */
[----:B------:R-:W-:Y:S01]  /*0af0*/  @!P4 IMAD R33, R8, R19, R31 ;  /* 0x000000130821c224 */ /* 0x000fe200078e021f */
[----:B------:R-:W-:Y:S02]  /*0b00*/  @!P4 MOV R30, R52 ;  /* 0x00000034001ec202 */ /* 0x000fe40000000f00 */
[----:B------:R-:W-:Y:S02]  /*0b10*/  @!P4 MOV R31, R55 ;  /* 0x00000037001fc202 */ /* 0x000fe40000000f00 */
[----:B------:R-:W-:Y:S01]  /*0b20*/  @!P0 SHF.L.U64.HI R12, R26, 0x1, R23 ;  /* 0x000000011a0c8819 */ /* 0x000fe20000010217 */
[----:B0-----:R-:W-:Y:S01]  /*0b30*/  IMAD.WIDE R14, R43, 0x8, R14 ;  /* 0x000000082b0e7825 */ /* 0x001fe200078e020e */
[----:B------:R-:W0:Y:S03]  /*0b40*/  @!P5 LDC.64 R22, c[0x0][0x3f8] ;  /* 0x0000fe00ff16db82 */ /* 0x000e260000000a00 */
[----:B------:R-:W-:Y:S01]  /*0b50*/  @!P4 IMAD.WIDE.U32 R30, R8, R18, R30 ;  /* 0x00000012081ec225 */ /* 0x000fe200078e001e */
[----:B------:R-:W-:-:S02]  /*0b60*/  CS2R R4, SRZ ;  /* 0x0000000000047805 */ /* 0x000fc4000001ff00 */
[----:B------:R-:W-:Y:S01]  /*0b70*/  ISETP.GE.U32.AND P3, PT, R20, UR8, PT ;  /* 0x0000000814007c0c */ /* 0x000fe2000bf66070 */
[----:B------:R-:W4:Y:S01]  /*0b80*/  LDG.E.64 R14, desc[UR6][R14.64] ;  /* 0x000000060e0e7981 */ /* 0x000f22000c1e1b00 */
[----:B------:R-:W0:Y:S01]  /*0b90*/  @!P4 LDC.64 R18, c[0x0][0x398] ;  /* 0x0000e600ff12cb82 */ /* 0x000e220000000a00 */
[----:B------:R-:W-:Y:S02]  /*0ba0*/  SHF.R.S32.HI R9, RZ, 0x1f, R20 ;  /* 0x0000001fff097819 */ /* 0x000fe40000011414 */
[----:B------:R1:W5:Y:S01]  /*0bb0*/  @!P2 LDG.E R4, desc[UR6][R24.64] ;  /* 0x000000061804a981 */ /* 0x000362000c1e1900 */
[----:B------:R-:W-:Y:S02]  /*0bc0*/  ISETP.NE.AND P1, PT, RZ, UR4, PT ;  /* 0x00000004ff007c0c */ /* 0x000fe4000bf25270 */
[----:B------:R-:W-:Y:S01]  /*0bd0*/  @!P0 SHF.L.U32 R27, R26, 0x1, RZ ;  /* 0x000000011a1b8819 */ /* 0x000fe200000006ff */
[----:B------:R2:W5:Y:S01]  /*0be0*/  @!P2 LDG.E R5, desc[UR6][R28.64] ;  /* 0x000000061c05a981 */ /* 0x000562000c1e1900 */
[----:B------:R-:W-:-:S02]  /*0bf0*/  ISETP.GE.AND.EX P3, PT, R9, UR9, PT, P3 ;  /* 0x0000000909007c0c */ /* 0x000fc4000bf66330 */
[----:B---3--:R-:W-:Y:S02]  /*0c00*/  @!P0 IADD3 R26, P6, PT, R27, R10, RZ ;  /* 0x0000000a1b1a8210 */ /* 0x008fe40007fde0ff */
[----:B-1----:R-:W-:Y:S02]  /*0c10*/  @!P4 IADD3 R25, PT, PT, R31, R33, RZ ;  /* 0x000000211f19c210 */ /* 0x002fe40007ffe0ff */
[----:B--2---:R-:W-:Y:S02]  /*0c20*/  @!P0 IADD3 R24, P2, PT, R27, R6, RZ ;  /* 0x000000061b188210 */ /* 0x004fe40007f5e0ff */
[----:B------:R-:W-:Y:S01]  /*0c30*/  @!P4 SHF.L.U64.HI R32, R30, 0x1, R25 ;  /* 0x000000011e20c819 */ /* 0x000fe20000010219 */
[----:B------:R-:W1:Y:S01]  /*0c40*/  @P1 LDC.64 R28, c[0x0][0x3b0] ;  /* 0x0000ec00ff1c1b82 */ /* 0x000e620000000a00 */
[----:B------:R-:W-:Y:S02]  /*0c50*/  @!P0 IADD3.X R25, PT, PT, R12, R7, RZ, P2, !PT ;  /* 0x000000070c198210 */ /* 0x000fe400017fe4ff */
[----:B------:R-:W-:-:S02]  /*0c60*/  MOV R6, RZ ;  /* 0x000000ff00067202 */ /* 0x000fc40000000f00 */
[----:B------:R-:W-:Y:S02]  /*0c70*/  MOV R7, RZ ;  /* 0x000000ff00077202 */ /* 0x000fe40000000f00 */
[----:B------:R-:W-:Y:S02]  /*0c80*/  @!P0 IADD3.X R27, PT, PT, R12, R11, RZ, P6, !PT ;  /* 0x0000000b0c1b8210 */ /* 0x000fe400037fe4ff */
[----:B------:R-:W-:Y:S01]  /*0c90*/  @!P4 SHF.L.U32 R33, R30, 0x1, RZ ;  /* 0x000000011e21c819 */ /* 0x000fe200000006ff */
[----:B------:R-:W2:Y:S01]  /*0ca0*/  @!P3 LDC.64 R10, c[0x0][0x3f8] ;  /* 0x0000fe00ff0abb82 */ /* 0x000ea20000000a00 */
[----:B------:R-:W5:Y:S02]  /*0cb0*/  @!P0 LDG.E R7, desc[UR6][R24.64] ;  /* 0x0000000618078981 */ /* 0x000f64000c1e1900 */
[C---:B------:R-:W-:Y:S02]  /*0cc0*/  @!P4 IADD3 R30, P6, PT, R33.reuse, R16, RZ ;  /* 0x00000010211ec210 */ /* 0x040fe40007fde0ff */
[----:B------:R3:W5:Y:S01]  /*0cd0*/  @!P0 LDG.E R6, desc[UR6][R26.64] ;  /* 0x000000061a068981 */ /* 0x000762000c1e1900 */
[----:B0-----:R-:W-:Y:S01]  /*0ce0*/  @!P4 IADD3 R12, P0, PT, R33, R18, RZ ;  /* 0x00000012210cc210 */ /* 0x001fe20007f1e0ff */
[----:B------:R-:W-:Y:S01]  /*0cf0*/  @!P5 IMAD R18, R13, R22, RZ ;  /* 0x000000160d12d224 */ /* 0x000fe200078e02ff */
[----:B------:R-:W-:-:S02]  /*0d00*/  @!P4 IADD3.X R31, PT, PT, R32, R17, RZ, P6, !PT ;  /* 0x00000011201fc210 */ /* 0x000fc400037fe4ff */
[----:B------:R-:W-:Y:S01]  /*0d10*/  @!P4 IADD3.X R13, PT, PT, R32, R19, RZ, P0, !PT ;  /* 0x00000013200dc210 */ /* 0x000fe200007fe4ff */
[----:B------:R-:W0:Y:S01]  /*0d20*/  @!P5 LDC.64 R16, c[0x0][0x3a0] ;  /* 0x0000e800ff10db82 */ /* 0x000e220000000a00 */
[----:B------:R-:W-:Y:S02]  /*0d30*/  @!P5 MOV R32, R52 ;  /* 0x000000340020d202 */ /* 0x000fe40000000f00 */
[----:B------:R-:W-:Y:S01]  /*0d40*/  @!P5 MOV R33, R55 ;  /* 0x000000370021d202 */ /* 0x000fe20000000f00 */
[C---:B------:R-:W-:Y:S01]  /*0d50*/  @!P5 IMAD R45, R2.reuse, R23, R18 ;  /* 0x00000017022dd224 */ /* 0x040fe200078e0212 */
[----:B------:R-:W-:Y:S01]  /*0d60*/  MOV R8, RZ ;  /* 0x000000ff00087202 */ /* 0x000fe20000000f00 */
[----:B------:R-:W-:Y:S01]  /*0d70*/  @!P5 IMAD.WIDE.U32 R32, R2, R22, R32 ;  /* 0x000000160220d225 */ /* 0x000fe200078e0020 */
[----:B------:R-:W-:Y:S01]  /*0d80*/  LOP3.LUT R2, R41, 0xffff, RZ, 0xc0, !PT ;  /* 0x0000ffff29027812 */ /* 0x000fe200078ec0ff */
[----:B------:R-:W0:Y:S03]  /*0d90*/  LDC.64 R22, c[0x0][0x3a8] ;  /* 0x0000ea00ff167b82 */ /* 0x000e260000000a00 */
[----:B------:R1:W5:Y:S01]  /*0da0*/  @!P4 LDG.E R8, desc[UR6][R30.64] ;  /* 0x000000061e08c981 */ /* 0x000362000c1e1900 */
[----:B------:R-:W-:Y:S01]  /*0db0*/  @!P5 IADD3 R45, PT, PT, R33, R45, RZ ;  /* 0x0000002d212dd210 */ /* 0x000fe20007ffe0ff */
[----:B------:R-:W-:-:S03]  /*0dc0*/  IMAD R33, R21, 0x60, R2 ;  /* 0x0000006015217824 */ /* 0x000fc600078e0202 */
[----:B------:R-:W0:Y:S08]  /*0dd0*/  @!P5 LDC.64 R18, c[0x0][0x398] ;  /* 0x0000e600ff12db82 */ /* 0x000e300000000a00 */
[----:B---3--:R-:W3:Y:S08]  /*0de0*/  @!P3 LDC.64 R26, c[0x0][0x3a0] ;  /* 0x0000e800ff1abb82 */ /* 0x008ef00000000a00 */
[----:B------:R-:W3:Y:S01]  /*0df0*/  @!P3 LDC.64 R24, c[0x0][0x398] ;  /* 0x0000e600ff18bb82 */ /* 0x000ee20000000a00 */
[----:B-1----:R-:W-:Y:S01]  /*0e00*/  @P1 IMAD.WIDE R30, R33, 0x2, R28 ;  /* 0x00000002211e1825 */ /* 0x002fe200078e021c */
[----:B------:R-:W-:-:S02]  /*0e10*/  @!P3 MOV R28, R52 ;  /* 0x00000034001cb202 */ /* 0x000fc40000000f00 */
[----:B------:R-:W-:Y:S01]  /*0e20*/  @!P3 MOV R29, R55 ;  /* 0x00000037001db202 */ /* 0x000fe20000000f00 */
[-C--:B--2---:R-:W-:Y:S01]  /*0e30*/  @!P3 IMAD R9, R9, R10.reuse, RZ ;  /* 0x0000000a0909b224 */ /* 0x084fe200078e02ff */
[C---:B------:R-:W-:Y:S02]  /*0e40*/  @!P5 SHF.L.U64.HI R44, R32.reuse, 0x1, R45 ;  /* 0x00000001202cd819 */ /* 0x040fe4000001022d */
[----:B------:R-:W-:Y:S01]  /*0e50*/  @!P5 SHF.L.U32 R45, R32, 0x1, RZ ;  /* 0x00000001202dd819 */ /* 0x000fe200000006ff */
[C---:B------:R-:W-:Y:S02]  /*0e60*/  @!P3 IMAD R11, R20.reuse, R11, R9 ;  /* 0x0000000b140bb224 */ /* 0x040fe400078e0209 */
[----:B------:R-:W-:Y:S01]  /*0e70*/  @!P3 IMAD.WIDE.U32 R28, R20, R10, R28 ;  /* 0x0000000a141cb225 */ /* 0x000fe200078e001c */
[----:B------:R-:W-:Y:S01]  /*0e80*/  MOV R9, RZ ;  /* 0x000000ff00097202 */ /* 0x000fe20000000f00 */
[----:B------:R-:W2:Y:S01]  /*0e90*/  @P1 LDG.E.U16 R32, desc[UR6][R30.64] ;  /* 0x000000061e201981 */ /* 0x000ea2000c1e1500 */
[----:B0-----:R-:W-:-:S02]  /*0ea0*/  @!P5 IADD3 R16, P0, PT, R45, R16, RZ ;  /* 0x000000102d10d210 */ /* 0x001fc40007f1e0ff */
[----:B------:R-:W-:Y:S01]  /*0eb0*/  @!P3 IADD3 R29, PT, PT, R29, R11, RZ ;  /* 0x0000000b1d1db210 */ /* 0x000fe20007ffe0ff */
[----:B------:R-:W-:Y:S01]  /*0ec0*/  IMAD.WIDE R22, R33, 0x2, R22 ;  /* 0x0000000221167825 */ /* 0x000fe200078e0216 */
[----:B------:R-:W-:Y:S01]  /*0ed0*/  @!P3 SHF.L.U32 R11, R28, 0x1, RZ ;  /* 0x000000011c0bb819 */ /* 0x000fe200000006ff */
[----:B------:R0:W5:Y:S01]  /*0ee0*/  @!P4 LDG.E R9, desc[UR6][R12.64] ;  /* 0x000000060c09c981 */ /* 0x000162000c1e1900 */
[----:B------:R-:W-:Y:S02]  /*0ef0*/  @!P5 IADD3.X R17, PT, PT, R44, R17, RZ, P0, !PT ;  /* 0x000000112c11d210 */ /* 0x000fe400007fe4ff */
[----:B------:R-:W-:Y:S01]  /*0f00*/  @!P5 IADD3 R18, P0, PT, R45, R18, RZ ;  /* 0x000000122d12d210 */ /* 0x000fe20007f1e0ff */
[----:B------:R-:W2:Y:S01]  /*0f10*/  @P1 LDG.E.U16 R20, desc[UR6][R30.64+0x2] ;  /* 0x000002061e141981 */ /* 0x000ea2000c1e1500 */
[----:B------:R-:W-:Y:S02]  /*0f20*/  @!P3 SHF.L.U64.HI R28, R28, 0x1, R29 ;  /* 0x000000011c1cb819 */ /* 0x000fe4000001021d */
[C---:B---3--:R-:W-:Y:S01]  /*0f30*/  @!P3 IADD3 R26, P2, PT, R11.reuse, R26, RZ ;  /* 0x0000001a0b1ab210 */ /* 0x048fe20007f5e0ff */
[----:B------:R-:W3:Y:S01]  /*0f40*/  LDG.E.U16 R45, desc[UR6][R22.64] ;  /* 0x00000006162d7981 */ /* 0x000ee2000c1e1500 */
[----:B------:R-:W-:-:S02]  /*0f50*/  @!P3 IADD3 R24, P4, PT, R11, R24, RZ ;  /* 0x000000180b18b210 */ /* 0x000fc40007f9e0ff */
[----:B0-----:R-:W-:Y:S02]  /*0f60*/  CS2R R12, SRZ ;  /* 0x00000000000c7805 */ /* 0x001fe4000001ff00 */
[----:B------:R-:W-:Y:S02]  /*0f70*/  MOV R11, RZ ;  /* 0x000000ff000b7202 */ /* 0x000fe40000000f00 */
[----:B------:R-:W-:Y:S02]  /*0f80*/  @!P5 IADD3.X R19, PT, PT, R44, R19, RZ, P0, !PT ;  /* 0x000000132c13d210 */ /* 0x000fe400007fe4ff */
[C---:B------:R-:W-:Y:S01]  /*0f90*/  @!P3 IADD3.X R27, PT, PT, R28.reuse, R27, RZ, P2, !PT ;  /* 0x0000001b1c1bb210 */ /* 0x040fe200017fe4ff */
[----:B------:R-:W3:Y:S01]  /*0fa0*/  LDG.E.U16 R44, desc[UR6][R22.64+0x2] ;  /* 0x00000206162c7981 */ /* 0x000ee2000c1e1500 */
[----:B------:R-:W-:-:S03]  /*0fb0*/  @!P3 IADD3.X R25, PT, PT, R28, R25, RZ, P4, !PT ;  /* 0x000000191c19b210 */ /* 0x000fc600027fe4ff */
[----:B------:R-:W5:Y:S04]  /*0fc0*/  @!P5 LDG.E R11, desc[UR6][R18.64] ;  /* 0x00000006120bd981 */ /* 0x000f68000c1e1900 */
[----:B------:R-:W5:Y:S04]  /*0fd0*/  @!P3 LDG.E R12, desc[UR6][R26.64] ;  /* 0x000000061a0cb981 */ /* 0x000f68000c1e1900 */
[----:B------:R-:W5:Y:S01]  /*0fe0*/  @!P3 LDG.E R13, desc[UR6][R24.64] ;  /* 0x00000006180db981 */ /* 0x000f62000c1e1900 */
[----:B------:R-:W-:-:S06]  /*0ff0*/  MOV R10, RZ ;  /* 0x000000ff000a7202 */ /* 0x000fcc0000000f00 */
[----:B------:R4:W5:Y:S01]  /*1000*/  @!P5 LDG.E R10, desc[UR6][R16.64] ;  /* 0x00000006100ad981 */ /* 0x000962000c1e1900 */
[----:B------:R-:W-:Y:S01]  /*1010*/  MOV R49, 0x3f800000 ;  /* 0x3f80000000317802 */ /* 0x000fe20000000f00 */
[----:B------:R-:W-:Y:S01]  /*1020*/  UISETP.NE.AND UP0, UPT, UR4, URZ, UPT ;  /* 0x000000ff0400728c */ /* 0x000fe2000bf05270 */
[----:B------:R-:W-:Y:S02]  /*1030*/  MOV R48, RZ ;  /* 0x000000ff00307202 */ /* 0x000fe40000000f00 */
[----:B------:R-:W-:Y:S01]  /*1040*/  MOV R47, RZ ;  /* 0x000000ff002f7202 */ /* 0x000fe20000000f00 */
[----:B----4-:R-:W-:-:S05]  /*1050*/  FFMA.FTZ R16, -R14, R14, R15 ;  /* 0x0000000e0e107223 */ /* 0x010fca000001010f */
[----:B------:R-:W-:-:S13]  /*1060*/  FSETP.GTU.FTZ.AND P0, PT, R16, RZ, PT ;  /* 0x000000ff1000720b */ /* 0x000fda0003f1c000 */
[----:B------:R-:W0:Y:S02]  /*1070*/  @P0 LDC R15, c[0x0][0x3c0] ;  /* 0x0000f000ff0f0b82 */ /* 0x000e240000000800 */
[----:B0-----:R-:W-:-:S04]  /*1080*/  @P0 FADD.FTZ R15, R16, R15 ;  /* 0x0000000f100f0221 */ /* 0x001fc80000010000 */
[----:B------:R0:W1:Y:S01]  /*1090*/  @P0 MUFU.RSQ R49, R15 ;  /* 0x0000000f00310308 */ /* 0x0000620000001400 */
[----:B--2---:R-:W-:Y:S02]  /*10a0*/  @P1 SHF.L.U32 R48, R32, 0x10, RZ ;  /* 0x0000001020301819 */ /* 0x004fe400000006ff */
[----:B------:R-:W-:Y:S02]  /*10b0*/  @P1 SHF.L.U32 R47, R20, 0x10, RZ ;  /* 0x00000010142f1819 */ /* 0x000fe400000006ff */
[----:B---3--:R-:W-:Y:S02]  /*10c0*/  SHF.L.U32 R45, R45, 0x10, RZ ;  /* 0x000000102d2d7819 */ /* 0x008fe400000006ff */
[----:B------:R-:W-:Y:S01]  /*10d0*/  SHF.L.U32 R44, R44, 0x10, RZ ;  /* 0x000000102c2c7819 */ /* 0x000fe200000006ff */
[----:B01----:R-:W-:Y:S06]  /*10e0*/  BRA.U UP0, `(.L_x_871) ;  /* 0x0000000900447547 */ /* 0x003fec000b800000 */
[--C-:B-----5:R-:W-:Y:S02]  /*10f0*/  HADD2.F32 R17, -RZ, R39.reuse.H0_H0 ;  /* 0x20000027ff117230 */ /* 0x120fe40000004100 */
[----:B------:R-:W-:Y:S02]  /*1100*/  HADD2.F32 R19, -RZ, R39.H1_H1 ;  /* 0x30000027ff137230 */ /* 0x000fe40000004100 */
[--C-:B------:R-:W-:Y:S02]  /*1110*/  HADD2.F32 R16, -RZ, R38.reuse.H0_H0 ;  /* 0x20000026ff107230 */ /* 0x100fe40000004100 */
[C---:B------:R-:W-:Y:S01]  /*1120*/  FADD.FTZ R18, -R14.reuse, R17 ;  /* 0x000000110e127221 */ /* 0x040fe20000010100 */
[----:B------:R-:W-:Y:S02]  /*1130*/  HADD2.F32 R23, -RZ, R37.H0_H0 ;  /* 0x20000025ff177230 */ /* 0x000fe40000004100 */
[----:B------:R-:W-:Y:S01]  /*1140*/  FADD.FTZ R20, -R14, R19 ;  /* 0x000000130e147221 */ /* 0x000fe20000010100 */
[----:B------:R-:W-:-:S02]  /*1150*/  HADD2.F32 R15, -RZ, R38.H1_H1 ;  /* 0x30000026ff0f7230 */ /* 0x000fc40000004100 */
[----:B------:R-:W-:Y:S01]  /*1160*/  FMUL.FTZ R22, R45, R16 ;  /* 0x000000102d167220 */ /* 0x000fe20000410000 */
[----:B------:R-:W-:Y:S01]  /*1170*/  FMUL.FTZ R17, R18, R49 ;  /* 0x0000003112117220 */ /* 0x000fe20000410000 */
[----:B------:R-:W-:Y:S01]  /*1180*/  FADD.FTZ R26, -R14, R23 ;  /* 0x000000170e1a7221 */ /* 0x000fe20000010100 */
[----:B------:R-:W-:Y:S02]  /*1190*/  HADD2.F32 R24, -RZ, R36.H0_H0 ;  /* 0x20000024ff187230 */ /* 0x000fe40000004100 */
[----:B------:R-:W-:Y:S01]  /*11a0*/  FMUL.FTZ R19, R44, R15 ;  /* 0x0000000f2c137220 */ /* 0x000fe20000410000 */
[----:B------:R-:W-:Y:S01]  /*11b0*/  FMUL.FTZ R20, R20, R49 ;  /* 0x0000003114147220 */ /* 0x000fe20000410000 */
[----:B------:R-:W-:Y:S01]  /*11c0*/  FADD.FTZ R18, RZ, R22 ;  /* 0x00000016ff127221 */ /* 0x000fe20000010000 */
[----:B------:R-:W-:Y:S01]  /*11d0*/  FFMA.FTZ R23, R17, R22, RZ ;  /* 0x0000001611177223 */ /* 0x000fe200000100ff */
[----:B------:R-:W-:Y:S01]  /*11e0*/  FADD.FTZ R25, RZ, R16 ;  /* 0x00000010ff197221 */ /* 0x000fe20000010000 */
[----:B------:R-:W-:Y:S01]  /*11f0*/  FFMA.FTZ R17, R16, R17, RZ ;  /* 0x0000001110117223 */ /* 0x000fe200000100ff */
[----:B------:R-:W-:Y:S01]  /*1200*/  FMUL.FTZ R26, R26, R49 ;  /* 0x000000311a1a7220 */ /* 0x000fe20000410000 */
[----:B------:R-:W-:Y:S01]  /*1210*/  FADD.FTZ R18, R19, R18 ;  /* 0x0000001213127221 */ /* 0x000fe20000010000 */
[----:B------:R-:W-:Y:S01]  /*1220*/  FFMA.FTZ R23, R20, R19, R23 ;  /* 0x0000001314177223 */ /* 0x000fe20000010017 */
[----:B------:R-:W-:Y:S01]  /*1230*/  FMUL.FTZ R19, R45, R24 ;  /* 0x000000182d137220 */ /* 0x000fe20000410000 */
[C---:B------:R-:W-:Y:S01]  /*1240*/  FADD.FTZ R25, R24.reuse, R25 ;  /* 0x0000001918197221 */ /* 0x040fe20000010000 */
[----:B------:R-:W-:Y:S01]  /*1250*/  FFMA.FTZ R24, R24, R26, R17 ;  /* 0x0000001a18187223 */ /* 0x000fe20000010011 */
[----:B------:R-:W-:-:S02]  /*1260*/  HADD2.F32 R17, -RZ, R37.H1_H1 ;  /* 0x30000025ff117230 */ /* 0x000fc40000004100 */
[----:B------:R-:W-:Y:S01]  /*1270*/  FADD.FTZ R22, R18, R19 ;  /* 0x0000001312167221 */ /* 0x000fe20000010000 */
[----:B------:R-:W-:Y:S01]  /*1280*/  FFMA.FTZ R23, R26, R19, R23 ;  /* 0x000000131a177223 */ /* 0x000fe20000010017 */
[--C-:B------:R-:W-:Y:S02]  /*1290*/  HADD2.F32 R27, -RZ, R35.reuse.H0_H0 ;  /* 0x20000023ff1b7230 */ /* 0x100fe40000004100 */
[----:B------:R-:W-:Y:S01]  /*12a0*/  FFMA.FTZ R20, R15, R20, RZ ;  /* 0x000000140f147223 */ /* 0x000fe200000100ff */
[C---:B------:R-:W-:Y:S01]  /*12b0*/  FADD.FTZ R16, -R14.reuse, R17 ;  /* 0x000000110e107221 */ /* 0x040fe20000010100 */
[----:B------:R-:W-:Y:S02]  /*12c0*/  HADD2.F32 R19, -RZ, R36.H1_H1 ;  /* 0x30000024ff137230 */ /* 0x000fe40000004100 */
[----:B------:R-:W-:Y:S01]  /*12d0*/  FADD.FTZ R18, RZ, R15 ;  /* 0x0000000fff127221 */ /* 0x000fe20000010000 */
[----:B------:R-:W-:Y:S01]  /*12e0*/  FADD.FTZ R26, -R14, R27 ;  /* 0x0000001b0e1a7221 */ /* 0x000fe20000010100 */
[----:B------:R-:W-:Y:S01]  /*12f0*/  FMUL.FTZ R16, R16, R49 ;  /* 0x0000003110107220 */ /* 0x000fe20000410000 */
[----:B------:R-:W-:-:S02]  /*1300*/  HADD2.F32 R15, -RZ, R35.H1_H1 ;  /* 0x30000023ff0f7230 */ /* 0x000fc40000004100 */
[C---:B------:R-:W-:Y:S01]  /*1310*/  FADD.FTZ R18, R19.reuse, R18 ;  /* 0x0000001213127221 */ /* 0x040fe20000010000 */
[--C-:B------:R-:W-:Y:S02]  /*1320*/  HADD2.F32 R29, -RZ, R34.reuse.H0_H0 ;  /* 0x20000022ff1d7230 */ /* 0x100fe40000004100 */
[----:B------:R-:W-:Y:S01]  /*1330*/  FFMA.FTZ R20, R19, R16, R20 ;  /* 0x0000001013147223 */ /* 0x000fe20000010014 */
[----:B------:R-:W-:Y:S01]  /*1340*/  FMUL.FTZ R19, R44, R19 ;  /* 0x000000132c137220 */ /* 0x000fe20000410000 */
[----:B------:R-:W-:Y:S01]  /*1350*/  FMUL.FTZ R26, R26, R49 ;  /* 0x000000311a1a7220 */ /* 0x000fe20000410000 */
[----:B------:R-:W-:Y:S02]  /*1360*/  FADD.FTZ R25, R25, R29 ;  /* 0x0000001d19197221 */ /* 0x000fe40000010000 */
[----:B------:R-:W-:Y:S01]  /*1370*/  FFMA.FTZ R23, R16, R19, R23 ;  /* 0x0000001310177223 */ /* 0x000fe20000010017 */
[----:B------:R-:W-:Y:S01]  /*1380*/  FADD.FTZ R16, -R14, R15 ;  /* 0x0000000f0e107221 */ /* 0x000fe20000010100 */
[----:B------:R-:W-:Y:S01]  /*1390*/  FFMA.FTZ R24, R29, R26, R24 ;  /* 0x0000001a1d187223 */ /* 0x000fe20000010018 */
[----:B------:R-:W-:-:S02]  /*13a0*/  HADD2.F32 R15, -RZ, R34.H1_H1 ;  /* 0x30000022ff0f7230 */ /* 0x000fc40000004100 */
[----:B------:R-:W-:Y:S01]  /*13b0*/  FMUL.FTZ R29, R45, R29 ;  /* 0x0000001d2d1d7220 */ /* 0x000fe20000410000 */
[----:B------:R-:W-:Y:S01]  /*13c0*/  FADD.FTZ R22, R19, R22 ;  /* 0x0000001613167221 */ /* 0x000fe20000010000 */
[----:B------:R-:W-:Y:S01]  /*13d0*/  FMUL.FTZ R16, R16, R49 ;  /* 0x0000003110107220 */ /* 0x000fe20000410000 */
[--C-:B------:R-:W-:Y:S02]  /*13e0*/  HADD2.F32 R19, -RZ, R4.reuse.H0_H0 ;  /* 0x20000004ff137230 */ /* 0x100fe40000004100 */
[----:B------:R-:W-:Y:S01]  /*13f0*/  FFMA.FTZ R23, R26, R29, R23 ;  /* 0x0000001d1a177223 */ /* 0x000fe20000010017 */
[----:B------:R-:W-:Y:S01]  /*1400*/  FMUL.FTZ R17, R44, R15 ;  /* 0x0000000f2c117220 */ /* 0x000fe20000410000 */
[----:B------:R-:W-:Y:S01]  /*1410*/  FADD.FTZ R22, R22, R29 ;  /* 0x0000001d16167221 */ /* 0x000fe20000010000 */
[----:B------:R-:W-:Y:S01]  /*1420*/  FFMA.FTZ R20, R15, R16, R20 ;  /* 0x000000100f147223 */ /* 0x000fe20000010014 */
[----:B------:R-:W-:Y:S01]  /*1430*/  FADD.FTZ R18, R18, R15 ;  /* 0x0000000f12127221 */ /* 0x000fe20000010000 */
[----:B------:R-:W-:Y:S01]  /*1440*/  FFMA.FTZ R23, R16, R17, R23 ;  /* 0x0000001110177223 */ /* 0x000fe20000010017 */
[----:B------:R-:W-:Y:S01]  /*1450*/  FADD.FTZ R16, -R14, R19 ;  /* 0x000000130e107221 */ /* 0x000fe20000010100 */
[----:B------:R-:W-:-:S02]  /*1460*/  HADD2.F32 R15, -RZ, R4.H1_H1 ;  /* 0x30000004ff0f7230 */ /* 0x000fc40000004100 */
[----:B------:R-:W-:Y:S01]  /*1470*/  FADD.FTZ R22, R17, R22 ;  /* 0x0000001611167221 */ /* 0x000fe20000010000 */
[--C-:B------:R-:W-:Y:S02]  /*1480*/  HADD2.F32 R17, -RZ, R5.reuse.H0_H0 ;  /* 0x20000005ff117230 */ /* 0x100fe40000004100 */
        /* <DEDUP_REMOVED lines=8> */
[----:B------:R-:W-:Y:S01]  /*1510*/  FADD.FTZ R18, R18, R15 ;  /* 0x0000000f12127221 */ /* 0x000fe20000010000 */
[----:B------:R-:W-:-:S02]  /*1520*/  HADD2.F32 R29, -RZ, R13.H1_H1 ;  /* 0x3000000dff1d7230 */ /* 0x000fc40000004100 */
[----:B------:R-:W-:Y:S01]  /*1530*/  FFMA.FTZ R23, R16, R17, R23 ;  /* 0x0000001110177223 */ /* 0x000fe20000010017 */
[----:B------:R-:W-:Y:S01]  /*1540*/  FADD.FTZ R16, -R14, R19 ;  /* 0x000000130e107221 */ /* 0x000fe20000010100 */
[----:B------:R-:W-:Y:S01]  /*1550*/  FFMA.FTZ R20, R15, R26, R20 ;  /* 0x0000001a0f147223 */ /* 0x000fe20000010014 */
[----:B------:R-:W-:Y:S01]  /*1560*/  FADD.FTZ R22, R22, R17 ;  /* 0x0000001116167221 */ /* 0x000fe20000010000 */
[----:B------:R-:W-:Y:S01]  /*1570*/  FMUL.FTZ R15, R44, R15 ;  /* 0x0000000f2c0f7220 */ /* 0x000fe20000410000 */
[----:B------:R-:W-:Y:S02]  /*1580*/  HADD2.F32 R17, -RZ, R7.H0_H0 ;  /* 0x20000007ff117230 */ /* 0x000fe40000004100 */
[----:B------:R-:W-:Y:S01]  /*1590*/  FMUL.FTZ R16, R16, R49 ;  /* 0x0000003110107220 */ /* 0x000fe20000410000 */
[----:B------:R-:W-:Y:S01]  /*15a0*/  FADD.FTZ R22, R15, R22 ;  /* 0x000000160f167221 */ /* 0x000fe20000010000 */
[----:B------:R-:W-:Y:S01]  /*15b0*/  FFMA.FTZ R23, R26, R15, R23 ;  /* 0x0000000f1a177223 */ /* 0x000fe20000010017 */
[----:B------:R-:W-:-:S02]  /*15c0*/  HADD2.F32 R15, -RZ, R6.H1_H1 ;  /* 0x30000006ff0f7230 */ /* 0x000fc40000004100 */
[----:B------:R-:W-:Y:S01]  /*15d0*/  FMUL.FTZ R19, R45, R17 ;  /* 0x000000112d137220 */ /* 0x000fe20000410000 */
[----:B------:R-:W-:Y:S01]  /*15e0*/  FADD.FTZ R25, R25, R17 ;  /* 0x0000001119197221 */ /* 0x000fe20000010000 */
[----:B------:R-:W-:Y:S01]  /*15f0*/  FFMA.FTZ R24, R17, R16, R24 ;  /* 0x0000001011187223 */ /* 0x000fe20000010018 */
[----:B------:R-:W-:Y:S02]  /*1600*/  HADD2.F32 R17, -RZ, R8.H0_H0 ;  /* 0x20000008ff117230 */ /* 0x000fe40000004100 */
[----:B------:R-:W-:Y:S01]  /*1610*/  FFMA.FTZ R23, R16, R19, R23 ;  /* 0x0000001310177223 */ /* 0x000fe20000010017 */
[----:B------:R-:W-:Y:S01]  /*1620*/  FADD.FTZ R16, -R14, R15 ;  /* 0x0000000f0e107221 */ /* 0x000fe20000010100 */
[----:B------:R-:W-:Y:S02]  /*1630*/  HADD2.F32 R15, -RZ, R7.H1_H1 ;  /* 0x30000007ff0f7230 */ /* 0x000fe40000004100 */
[----:B------:R-:W-:Y:S01]  /*1640*/  FADD.FTZ R22, R22, R19 ;  /* 0x0000001316167221 */ /* 0x000fe20000010000 */
[----:B------:R-:W-:Y:S01]  /*1650*/  FADD.FTZ R26, -R14, R17 ;  /* 0x000000110e1a7221 */ /* 0x000fe20000010100 */
[----:B------:R-:W-:Y:S01]  /*1660*/  FMUL.FTZ R16, R16, R49 ;  /* 0x0000003110107220 */ /* 0x000fe20000410000 */
[----:B------:R-:W-:-:S02]  /*1670*/  HADD2.F32 R19, -RZ, R9.H0_H0 ;  /* 0x20000009ff137230 */ /* 0x000fc40000004100 */
[----:B------:R-:W-:Y:S01]  /*1680*/  FADD.FTZ R18, R18, R15 ;  /* 0x0000000f12127221 */ /* 0x000fe20000010000 */
[----:B------:R-:W-:Y:S02]  /*1690*/  HADD2.F32 R17, -RZ, R8.H1_H1 ;  /* 0x30000008ff117230 */ /* 0x000fe40000004100 */
[----:B------:R-:W-:Y:S01]  /*16a0*/  FMUL.FTZ R26, R26, R49 ;  /* 0x000000311a1a7220 */ /* 0x000fe20000410000 */
[----:B------:R-:W-:Y:S01]  /*16b0*/  FFMA.FTZ R20, R15, R16, R20 ;  /* 0x000000100f147223 */ /* 0x000fe20000010014 */
[----:B------:R-:W-:Y:S01]  /*16c0*/  FMUL.FTZ R15, R44, R15 ;  /* 0x0000000f2c0f7220 */ /* 0x000fe20000410000 */
[----:B------:R-:W-:Y:S01]  /*16d0*/  FADD.FTZ R25, R25, R19 ;  /* 0x0000001319197221 */ /* 0x000fe20000010000 */
[----:B------:R-:W-:Y:S01]  /*16e0*/  FFMA.FTZ R27, R19, R26, R24 ;  /* 0x0000001a131b7223 */ /* 0x000fe20000010018 */
[----:B------:R-:W-:Y:S01]  /*16f0*/  FADD.FTZ R24, -R14, R17 ;  /* 0x000000110e187221 */ /* 0x000fe20000010100 */
[----:B------:R-:W-:Y:S01]  /*1700*/  FADD.FTZ R22, R15, R22 ;  /* 0x000000160f167221 */ /* 0x000fe20000010000 */
[----:B------:R-:W-:Y:S01]  /*1710*/  FFMA.FTZ R23, R16, R15, R23 ;  /* 0x0000000f10177223 */ /* 0x000fe20000010017 */
[----:B------:R-:W-:-:S02]  /*1720*/  HADD2.F32 R15, -RZ, R9.H1_H1 ;  /* 0x30000009ff0f7230 */ /* 0x000fc40000004100 */
[----:B------:R-:W-:Y:S01]  /*1730*/  FMUL.FTZ R24, R24, R49 ;  /* 0x0000003118187220 */ /* 0x000fe20000410000 */
[----:B------:R-:W-:Y:S01]  /*1740*/  FMUL.FTZ R19, R45, R19 ;  /* 0x000000132d137220 */ /* 0x000fe20000410000 */
[--C-:B------:R-:W-:Y:S02]  /*1750*/  HADD2.F32 R17, -RZ, R10.reuse.H0_H0 ;  /* 0x2000000aff117230 */ /* 0x100fe40000004100 */
[----:B------:R-:W-:Y:S01]  /*1760*/  FADD.FTZ R18, R18, R15 ;  /* 0x0000000f12127221 */ /* 0x000fe20000010000 */
[----:B------:R-:W-:Y:S01]  /*1770*/  FFMA.FTZ R20, R15, R24, R20 ;  /* 0x000000180f147223 */ /* 0x000fe20000010014 */
        /* <DEDUP_REMOVED lines=8> */
[----:B------:R-:W-:Y:S01]  /*1800*/  FMUL.FTZ R17, R45, R16 ;  /* 0x000000102d117220 */ /* 0x000fe20000410000 */
[----:B------:R-:W-:Y:S01]  /*1810*/  FMUL.FTZ R26, R26, R49 ;  /* 0x000000311a1a7220 */ /* 0x000fe20000410000 */
[----:B------:R-:W-:Y:S02]  /*1820*/  HADD2.F32 R15, -RZ, R11.H1_H1 ;  /* 0x3000000bff0f7230 */ /* 0x000fe40000004100 */
[----:B------:R-:W-:Y:S01]  /*1830*/  FADD.FTZ R24, -R14, R19 ;  /* 0x000000130e187221 */ /* 0x000fe20000010100 */
[----:B------:R-:W-:Y:S01]  /*1840*/  FADD.FTZ R22, R22, R17 ;  /* 0x0000001116167221 */ /* 0x000fe20000010000 */
[----:B------:R-:W-:Y:S01]  /*1850*/  FFMA.FTZ R23, R26, R17, R23 ;  /* 0x000000111a177223 */ /* 0x000fe20000010017 */
[----:B------:R-:W-:Y:S02]  /*1860*/  HADD2.F32 R19, -RZ, R12.H0_H0 ;  /* 0x2000000cff137230 */ /* 0x000fe40000004100 */
[----:B------:R-:W-:Y:S01]  /*1870*/  FMUL.FTZ R17, R44, R15 ;  /* 0x0000000f2c117220 */ /* 0x000fe20000410000 */
[----:B------:R-:W-:Y:S01]  /*1880*/  FMUL.FTZ R24, R24, R49 ;  /* 0x0000003118187220 */ /* 0x000fe20000410000 */
[----:B------:R-:W-:Y:S01]  /*1890*/  FADD.FTZ R25, R25, R16 ;  /* 0x0000001019197221 */ /* 0x000fe20000010000 */
[----:B------:R-:W-:Y:S01]  /*18a0*/  FFMA.FTZ R16, R16, R26, R27 ;  /* 0x0000001a10107223 */ /* 0x000fe2000001001b */
[----:B------:R-:W-:Y:S01]  /*18b0*/  FADD.FTZ R22, R17, R22 ;  /* 0x0000001611167221 */ /* 0x000fe20000010000 */
[----:B------:R-:W-:Y:S01]  /*18c0*/  FFMA.FTZ R23, R24, R17, R23 ;  /* 0x0000001118177223 */ /* 0x000fe20000010017 */
[----:B------:R-:W-:-:S02]  /*18d0*/  HADD2.F32 R27, -RZ, R13.H0_H0 ;  /* 0x2000000dff1b7230 */ /* 0x000fc40000004100 */
[----:B------:R-:W-:Y:S01]  /*18e0*/  FADD.FTZ R26, -R14, R19 ;  /* 0x000000130e1a7221 */ /* 0x000fe20000010100 */
[----:B------:R-:W-:Y:S02]  /*18f0*/  HADD2.F32 R17, -RZ, R12.H1_H1 ;  /* 0x3000000cff117230 */ /* 0x000fe40000004100 */
[----:B------:R-:W-:Y:S01]  /*1900*/  FFMA.FTZ R20, R15, R24, R20 ;  /* 0x000000180f147223 */ /* 0x000fe20000010014 */
[----:B------:R-:W-:Y:S01]  /*1910*/  FMUL.FTZ R28, R26, R49 ;  /* 0x000000311a1c7220 */ /* 0x000fe20000410000 */
[----:B------:R-:W-:Y:S01]  /*1920*/  FMUL.FTZ R19, R45, R27 ;  /* 0x0000001b2d137220 */ /* 0x000fe20000410000 */
[----:B------:R-:W-:Y:S01]  /*1930*/  FADD.FTZ R26, -R14, R17 ;  /* 0x000000110e1a7221 */ /* 0x000fe20000010100 */
[----:B------:R-:W-:Y:S01]  /*1940*/  FMUL.FTZ R17, R44, R29 ;  /* 0x0000001d2c117220 */ /* 0x000fe20000410000 */
[----:B------:R-:W-:Y:S01]  /*1950*/  FFMA.FTZ R16, R27, R28, R16 ;  /* 0x0000001c1b107223 */ /* 0x000fe20000010010 */
[----:B------:R-:W-:Y:S01]  /*1960*/  FADD.FTZ R22, R22, R19 ;  /* 0x0000001316167221 */ /* 0x000fe20000010000 */
[----:B------:R-:W-:Y:S01]  /*1970*/  FFMA.FTZ R23, R28, R19, R23 ;  /* 0x000000131c177223 */ /* 0x000fe20000010017 */
[----:B------:R-:W-:Y:S01]  /*1980*/  FMUL.FTZ R26, R26, R49 ;  /* 0x000000311a1a7220 */ /* 0x000fe20000410000 */
[----:B------:R-:W-:Y:S01]  /*1990*/  FADD.FTZ R19, R18, R15 ;  /* 0x0000000f12137221 */ /* 0x000fe20000010000 */
[----:B------:R-:W-:Y:S01]  /*19a0*/  FADD.FTZ R15, R17, R22 ;  /* 0x00000016110f7221 */ /* 0x000fe20000010000 */
[----:B------:R-:W-:Y:S01]  /*19b0*/  FADD.FTZ R18, R25, R27 ;  /* 0x0000001b19127221 */ /* 0x000fe20000010000 */
[----:B------:R-:W-:Y:S01]  /*19c0*/  FFMA.FTZ R23, R26, R17, R23 ;  /* 0x000000111a177223 */ /* 0x000fe20000010017 */
[----:B------:R-:W-:Y:S01]  /*19d0*/  FADD.FTZ R19, R19, R29 ;  /* 0x0000001d13137221 */ /* 0x000fe20000010000 */
[----:B------:R-:W-:Y:S01]  /*19e0*/  FFMA.FTZ R17, R29, R26, R20 ;  /* 0x0000001a1d117223 */ /* 0x000fe20000010014 */
[----:B------:R-:W-:Y:S06]  /*19f0*/  BRA `(.L_x_872) ;  /* 0x0000001000807947 */ /* 0x000fec0003800000 */
.L_x_871:
[----:B-----5:R-:W-:Y:S02]  /*1a00*/  HADD2.F32 R15, -RZ, R39.H0_H0 ;  /* 0x20000027ff0f7230 */ /* 0x020fe40000004100 */
[----:B------:R-:W-:Y:S02]  /*1a10*/  HADD2.F32 R27, -RZ, R37.H0_H0 ;  /* 0x20000025ff1b7230 */ /* 0x000fe40000004100 */
[----:B------:R-:W-:Y:S02]  /*1a20*/  HADD2.F32 R31, -RZ, R35.H0_H0 ;  /* 0x20000023ff1f7230 */ /* 0x000fe40000004100 */
[C---:B------:R-:W-:Y:S01]  /*1a30*/  FADD.FTZ R16, -R14.reuse, R15 ;  /* 0x0000000f0e107221 */ /* 0x040fe20000010100 */
[----:B------:R-:W-:Y:S02]  /*1a40*/  HADD2.F32 R15, -RZ, R39.H1_H1 ;  /* 0x30000027ff0f7230 */ /* 0x000fe40000004100 */
[----:B------:R-:W-:Y:S01]  /*1a50*/  FADD.FTZ R20, -R14, R27 ;  /* 0x0000001b0e147221 */ /* 0x000fe20000010100 */
[----:B------:R-:W-:-:S02]  /*1a60*/  HADD2.F32 R46, -RZ, R36.H1_H1 ;  /* 0x30000024ff2e7230 */ /* 0x000fc40000004100 */
[-C--:B------:R-:W-:Y:S01]  /*1a70*/  FMUL.FTZ R16, R16, R49.reuse ;  /* 0x0000003110107220 */ /* 0x080fe20000410000 */
[----:B------:R-:W-:Y:S02]  /*1a80*/  HADD2.F32 R57, -RZ, R4.H1_H1 ;  /* 0x30000004ff397230 */ /* 0x000fe40000004100 */
[----:B------:R-:W-:Y:S01]  /*1a90*/  FADD.FTZ R18, -R14, R15 ;  /* 0x0000000f0e127221 */ /* 0x000fe20000010100 */
[-C--:B------:R-:W-:Y:S01]  /*1aa0*/  FMUL.FTZ R20, R20, R49.reuse ;  /* 0x0000003114147220 */ /* 0x080fe20000410000 */
[C-C-:B------:R-:W-:Y:S02]  /*1ab0*/  FFMA.FTZ R17, R45.reuse, R16, R48.reuse ;  /* 0x000000102d117223 */ /* 0x140fe40000010030 */
[----:B------:R-:W-:Y:S01]  /*1ac0*/  FMUL.FTZ R15, R18, R49 ;  /* 0x00000031120f7220 */ /* 0x000fe20000410000 */
[----:B------:R-:W-:Y:S01]  /*1ad0*/  FFMA.FTZ R22, R45, R20, R48 ;  /* 0x000000142d167223 */ /* 0x000fe20000010030 */
[----:B------:R-:W-:Y:S02]  /*1ae0*/  FMUL.FTZ R19, R17, -1.4426950216293334961 ;  /* 0xbfb8aa3b11137820 */ /* 0x000fe40000410000 */
[----:B------:R-:W-:Y:S01]  /*1af0*/  FFMA.FTZ R18, R44, R15, R47 ;  /* 0x0000000f2c127223 */ /* 0x000fe2000001002f */
[----:B------:R-:W-:-:S03]  /*1b00*/  FMUL.FTZ R29, R22, -1.4426950216293334961 ;  /* 0xbfb8aa3b161d7820 */ /* 0x000fc60000410000 */
[----:B------:R-:W0:Y:S01]  /*1b10*/  MUFU.EX2 R19, R19 ;  /* 0x0000001300137308 */ /* 0x000e220000000800 */
[----:B------:R-:W-:-:S03]  /*1b20*/  FMUL.FTZ R24, R18, -1.4426950216293334961 ;  /* 0xbfb8aa3b12187820 */ /* 0x000fc60000410000 */
[----:B------:R-:W1:Y:S04]  /*1b30*/  MUFU.EX2 R29, R29 ;  /* 0x0000001d001d7308 */ /* 0x000e680000000800 */
[----:B------:R-:W2:Y:S01]  /*1b40*/  MUFU.EX2 R24, R24 ;  /* 0x0000001800187308 */ /* 0x000ea20000000800 */
[----:B0-----:R-:W-:Y:S01]  /*1b50*/  FADD.FTZ R23, R19, 1 ;  /* 0x3f80000013177421 */ /* 0x001fe20000010000 */
[----:B------:R-:W-:Y:S02]  /*1b60*/  HADD2.F32 R19, -RZ, R37.H1_H1 ;  /* 0x30000025ff137230 */ /* 0x000fe40000004100 */
[----:B-1----:R-:W-:-:S03]  /*1b70*/  FADD.FTZ R29, R29, 1 ;  /* 0x3f8000001d1d7421 */ /* 0x002fc60000010000 */
[----:B------:R-:W0:Y:S01]  /*1b80*/  MUFU.RCP R23, R23 ;  /* 0x0000001700177308 */ /* 0x000e220000001000 */
[----:B------:R-:W-:Y:S01]  /*1b90*/  FADD.FTZ R30, -R14, R19 ;  /* 0x000000130e1e7221 */ /* 0x000fe20000010100 */
[----:B--2---:R-:W-:Y:S01]  /*1ba0*/  FADD.FTZ R25, R24, 1 ;  /* 0x3f80000018197421 */ /* 0x004fe20000010000 */
[----:B------:R-:W-:-:S05]  /*1bb0*/  HADD2.F32 R24, -RZ, R38.H0_H0 ;  /* 0x20000026ff187230 */ /* 0x000fca0000004100 */
[----:B------:R-:W1:Y:S08]  /*1bc0*/  MUFU.RCP R26, R25 ;  /* 0x00000019001a7308 */ /* 0x000e700000001000 */
[----:B------:R-:W2:Y:S01]  /*1bd0*/  MUFU.RCP R29, R29 ;  /* 0x0000001d001d7308 */ /* 0x000ea20000001000 */
[----:B0-----:R-:W-:Y:S01]  /*1be0*/  FADD.FTZ R28, -R23, 1 ;  /* 0x3f800000171c7421 */ /* 0x001fe20000010100 */
[----:B------:R-:W-:Y:S01]  /*1bf0*/  FMUL.FTZ R24, R24, R23 ;  /* 0x0000001718187220 */ /* 0x000fe20000410000 */
[----:B------:R-:W-:-:S02]  /*1c00*/  HADD2.F32 R23, -RZ, R38.H1_H1 ;  /* 0x30000026ff177230 */ /* 0x000fc40000004100 */
[----:B------:R-:W-:Y:S01]  /*1c10*/  FFMA.FTZ R19, R17, R28, 1 ;  /* 0x3f80000011137423 */ /* 0x000fe2000001001c */
[----:B------:R-:W-:Y:S01]  /*1c20*/  FMUL.FTZ R17, R30, R49 ;  /* 0x000000311e117220 */ /* 0x000fe20000410000 */
[----:B-1----:R-:W-:-:S03]  /*1c30*/  FADD.FTZ R27, -R26, 1 ;  /* 0x3f8000001a1b7421 */ /* 0x002fc60000010100 */
[----:B------:R-:W-:Y:S01]  /*1c40*/  FFMA.FTZ R25, R44, R17, R47 ;  /* 0x000000112c197223 */ /* 0x000fe2000001002f */
[----:B------:R-:W-:Y:S01]  /*1c50*/  FMUL.FTZ R24, R24, R19 ;  /* 0x0000001318187220 */ /* 0x000fe20000410000 */
[----:B------:R-:W-:Y:S01]  /*1c60*/  FMUL.FTZ R23, R23, R26 ;  /* 0x0000001a17177220 */ /* 0x000fe20000410000 */
[----:B------:R-:W-:Y:S01]  /*1c70*/  FFMA.FTZ R28, R18, R27, 1 ;  /* 0x3f800000121c7423 */ /* 0x000fe2000001001b */
[----:B------:R-:W-:Y:S01]  /*1c80*/  FMUL.FTZ R27, R25, -1.4426950216293334961 ;  /* 0xbfb8aa3b191b7820 */ /* 0x000fe20000410000 */
[----:B------:R-:W-:Y:S01]  /*1c90*/  FADD.FTZ R18, -R14, R31 ;  /* 0x0000001f0e127221 */ /* 0x000fe20000010100 */
[----:B------:R-:W-:Y:S02]  /*1ca0*/  HADD2.F32 R19, -RZ, R35.H1_H1 ;  /* 0x30000023ff137230 */ /* 0x000fe40000004100 */
[----:B------:R-:W-:Y:S01]  /*1cb0*/  FMUL.FTZ R23, R23, R28 ;  /* 0x0000001c17177220 */ /* 0x000fe20000410000 */
[----:B--2---:R-:W-:Y:S01]  /*1cc0*/  FADD.FTZ R31, -R29, 1 ;  /* 0x3f8000001d1f7421 */ /* 0x004fe20000010100 */
[----:B------:R-:W-:Y:S01]  /*1cd0*/  FMUL.FTZ R18, R18, R49 ;  /* 0x0000003112127220 */ /* 0x000fe20000410000 */
[----:B------:R-:W0:Y:S01]  /*1ce0*/  MUFU.EX2 R27, R27 ;  /* 0x0000001b001b7308 */ /* 0x000e220000000800 */
[----:B------:R-:W-:Y:S01]  /*1cf0*/  FADD.FTZ R28, -R14, R19 ;  /* 0x000000130e1c7221 */ /* 0x000fe20000010100 */
[----:B------:R-:W-:Y:S01]  /*1d00*/  FFMA.FTZ R22, R22, R31, 1 ;  /* 0x3f80000016167423 */ /* 0x000fe2000001001f */
[----:B------:R-:W-:-:S02]  /*1d10*/  FFMA.FTZ R30, R45, R18, R48 ;  /* 0x000000122d1e7223 */ /* 0x000fc40000010030 */
[----:B------:R-:W-:Y:S02]  /*1d20*/  FMUL.FTZ R19, R28, R49 ;  /* 0x000000311c137220 */ /* 0x000fe40000410000 */
[----:B------:R-:W-:Y:S02]  /*1d30*/  FMUL.FTZ R26, R30, -1.4426950216293334961 ;  /* 0xbfb8aa3b1e1a7820 */ /* 0x000fe40000410000 */
[----:B------:R-:W-:-:S04]  /*1d40*/  FFMA.FTZ R28, R44, R19, R47 ;  /* 0x000000132c1c7223 */ /* 0x000fc8000001002f */
[----:B------:R-:W1:Y:S01]  /*1d50*/  MUFU.EX2 R26, R26 ;  /* 0x0000001a001a7308 */ /* 0x000e620000000800 */
[----:B0-----:R-:W-:Y:S01]  /*1d60*/  FADD.FTZ R27, R27, 1 ;  /* 0x3f8000001b1b7421 */ /* 0x001fe20000010000 */
[----:B------:R-:W-:-:S05]  /*1d70*/  FMUL.FTZ R33, R28, -1.4426950216293334961 ;  /* 0xbfb8aa3b1c217820 */ /* 0x000fca0000410000 */
[----:B------:R-:W0:Y:S01]  /*1d80*/  MUFU.RCP R27, R27 ;  /* 0x0000001b001b7308 */ /* 0x000e220000001000 */
[----:B-1----:R-:W-:-:S07]  /*1d90*/  FADD.FTZ R32, R26, 1 ;  /* 0x3f8000001a207421 */ /* 0x002fce0000010000 */
[----:B------:R-:W1:Y:S01]  /*1da0*/  MUFU.EX2 R33, R33 ;  /* 0x0000002100217308 */ /* 0x000e620000000800 */
[----:B------:R-:W-:-:S03]  /*1db0*/  HADD2.F32 R26, -RZ, R36.H0_H0 ;  /* 0x20000024ff1a7230 */ /* 0x000fc60000004100 */
[----:B------:R-:W2:Y:S02]  /*1dc0*/  MUFU.RCP R32, R32 ;  /* 0x0000002000207308 */ /* 0x000ea40000001000 */
[----:B------:R-:W-:Y:S01]  /*1dd0*/  FMUL.FTZ R29, R26, R29 ;  /* 0x0000001d1a1d7220 */ /* 0x000fe20000410000 */
[----:B0-----:R-:W-:Y:S01]  /*1de0*/  FADD.FTZ R26, -R27, 1 ;  /* 0x3f8000001b1a7421 */ /* 0x001fe20000010100 */
[----:B------:R-:W-:-:S03]  /*1df0*/  FMUL.FTZ R27, R46, R27 ;  /* 0x0000001b2e1b7220 */ /* 0x000fc60000410000 */
[----:B------:R-:W-:Y:S01]  /*1e00*/  FFMA.FTZ R26, R25, R26, 1 ;  /* 0x3f800000191a7423 */ /* 0x000fe2000001001a */
[----:B-1----:R-:W-:Y:S01]  /*1e10*/  FADD.FTZ R25, R33, 1 ;  /* 0x3f80000021197421 */ /* 0x002fe20000010000 */
[----:B------:R-:W-:Y:S02]  /*1e20*/  HADD2.F32 R33, -RZ, R34.H0_H0 ;  /* 0x20000022ff217230 */ /* 0x000fe40000004100 */
[----:B------:R-:W-:-:S03]  /*1e30*/  FMUL.FTZ R27, R27, R26 ;  /* 0x0000001a1b1b7220 */ /* 0x000fc60000410000 */
[----:B------:R-:W0:Y:S01]  /*1e40*/  MUFU.RCP R25, R25 ;  /* 0x0000001900197308 */ /* 0x000e220000001000 */
[----:B--2---:R-:W-:-:S04]  /*1e50*/  FADD.FTZ R31, -R32, 1 ;  /* 0x3f800000201f7421 */ /* 0x004fc80000010100 */
[----:B------:R-:W-:Y:S01]  /*1e60*/  FFMA.FTZ R31, R30, R31, 1 ;  /* 0x3f8000001e1f7423 */ /* 0x000fe2000001001f */
[----:B------:R-:W-:Y:S01]  /*1e70*/  FMUL.FTZ R30, R33, R32 ;  /* 0x00000020211e7220 */ /* 0x000fe20000410000 */
[----:B------:R-:W-:-:S03]  /*1e80*/  HADD2.F32 R32, -RZ, R34.H1_H1 ;  /* 0x30000022ff207230 */ /* 0x000fc60000004100 */
[----:B------:R-:W-:Y:S01]  /*1e90*/  FMUL.FTZ R26, R30, R31 ;  /* 0x0000001f1e1a7220 */ /* 0x000fe20000410000 */
[----:B------:R-:W-:Y:S02]  /*1ea0*/  HADD2.F32 R31, -RZ, R4.H0_H0 ;  /* 0x20000004ff1f7230 */ /* 0x000fe40000004100 */
[----:B0-----:R-:W-:Y:S01]  /*1eb0*/  FADD.FTZ R51, -R25, 1 ;  /* 0x3f80000019337421 */ /* 0x001fe20000010100 */
[----:B------:R-:W-:Y:S01]  /*1ec0*/  FMUL.FTZ R33, R32, R25 ;  /* 0x0000001920217220 */ /* 0x000fe20000410000 */
[----:B------:R-:W-:Y:S01]  /*1ed0*/  FMUL.FTZ R32, R29, R22 ;  /* 0x000000161d207220 */ /* 0x000fe20000410000 */
[----:B------:R-:W-:Y:S01]  /*1ee0*/  FMUL.FTZ R29, R45, R24 ;  /* 0x000000182d1d7220 */ /* 0x000fe20000410000 */
[----:B------:R-:W-:Y:S01]  /*1ef0*/  FFMA.FTZ R28, R28, R51, 1 ;  /* 0x3f8000001c1c7423 */ /* 0x000fe20000010033 */
[----:B------:R-:W-:Y:S01]  /*1f00*/  FADD.FTZ R22, -R14, R31 ;  /* 0x0000001f0e167221 */ /* 0x000fe20000010100 */
[----:B------:R-:W-:Y:S01]  /*1f10*/  FADD.FTZ R31, RZ, R24 ;  /* 0x00000018ff1f7221 */ /* 0x000fe20000010000 */
[----:B------:R-:W-:Y:S01]  /*1f20*/  FFMA.FTZ R30, R16, R29, RZ ;  /* 0x0000001d101e7223 */ /* 0x000fe200000100ff */
[----:B------:R-:W-:Y:S01]  /*1f30*/  FMUL.FTZ R25, R33, R28 ;  /* 0x0000001c21197220 */ /* 0x000fe20000410000 */
[----:B------:R-:W-:Y:S01]  /*1f40*/  FMUL.FTZ R28, R44, R23 ;  /* 0x000000172c1c7220 */ /* 0x000fe20000410000 */
[----:B------:R-:W-:Y:S01]  /*1f50*/  FMUL.FTZ R22, R22, R49 ;  /* 0x0000003116167220 */ /* 0x000fe20000410000 */
[----:B------:R-:W-:Y:S01]  /*1f60*/  FADD.FTZ R29, RZ, R29 ;  /* 0x0000001dff1d7221 */ /* 0x000fe20000010000 */
[----:B------:R-:W-:Y:S01]  /*1f70*/  FADD.FTZ R31, R31, R32 ;  /* 0x000000201f1f7221 */ /* 0x000fe20000010000 */
[----:B------:R-:W-:Y:S01]  /*1f80*/  FFMA.FTZ R33, R15, R28, R30 ;  /* 0x0000001c0f217223 */ /* 0x000fe2000001001e */
[----:B------:R-:W-:Y:S01]  /*1f90*/  FFMA.FTZ R30, R45, R22, R48 ;  /* 0x000000162d1e7223 */ /* 0x000fe20000010030 */
[----:B------:R-:W-:Y:S01]  /*1fa0*/  FADD.FTZ R28, R28, R29 ;  /* 0x0000001d1c1c7221 */ /* 0x000fe20000010000 */
[----:B------:R-:W-:Y:S01]  /*1fb0*/  FFMA.FTZ R29, R16, R24, RZ ;  /* 0x00000018101d7223 */ /* 0x000fe200000100ff */
[----:B------:R-:W-:-:S02]  /*1fc0*/  HADD2.F32 R51, -RZ, R5.H0_H0 ;  /* 0x20000005ff337230 */ /* 0x000fc40000004100 */
[----:B------:R-:W-:Y:S01]  /*1fd0*/  FMUL.FTZ R46, R30, -1.4426950216293334961 ;  /* 0xbfb8aa3b1e2e7820 */ /* 0x000fe20000410000 */
[----:B------:R-:W-:Y:S01]  /*1fe0*/  FADD.FTZ R16, -R14, R57 ;  /* 0x000000390e107221 */ /* 0x000fe20000010100 */
[-C--:B------:R-:W-:Y:S01]  /*1ff0*/  FFMA.FTZ R29, R20, R32.reuse, R29 ;  /* 0x00000020141d7223 */ /* 0x080fe2000001001d */
[----:B------:R-:W-:Y:S01]  /*2000*/  FMUL.FTZ R32, R45, R32 ;  /* 0x000000202d207220 */ /* 0x000fe20000410000 */
[----:B------:R-:W-:Y:S01]  /*2010*/  FFMA.FTZ R24, R15, R23, RZ ;  /* 0x000000170f187223 */ /* 0x000fe200000100ff */
[----:B------:R-:W-:Y:S01]  /*2020*/  FMUL.FTZ R16, R16, R49 ;  /* 0x0000003110107220 */ /* 0x000fe20000410000 */
[----:B------:R-:W0:Y:S01]  /*2030*/  MUFU.EX2 R46, R46 ;  /* 0x0000002e002e7308 */ /* 0x000e220000000800 */
[----:B------:R-:W-:Y:S01]  /*2040*/  FFMA.FTZ R33, R20, R32, R33 ;  /* 0x0000002014217223 */ /* 0x000fe20000010021 */
[----:B------:R-:W-:Y:S01]  /*2050*/  FFMA.FTZ R24, R17, R27, R24 ;  /* 0x0000001b11187223 */ /* 0x000fe20000010018 */
[----:B------:R-:W-:Y:S01]  /*2060*/  FADD.FTZ R31, R31, R26 ;  /* 0x0000001a1f1f7221 */ /* 0x000fe20000010000 */
[-C--:B------:R-:W-:Y:S01]  /*2070*/  FFMA.FTZ R29, R18, R26.reuse, R29 ;  /* 0x0000001a121d7223 */ /* 0x080fe2000001001d */
[----:B------:R-:W-:Y:S01]  /*2080*/  FMUL.FTZ R26, R45, R26 ;  /* 0x0000001a2d1a7220 */ /* 0x000fe20000410000 */
[----:B------:R-:W-:-:S02]  /*2090*/  HADD2.F32 R57, -RZ, R7.H0_H0 ;  /* 0x20000007ff397230 */ /* 0x000fc40000004100 */
[----:B0-----:R-:W-:-:S06]  /*20a0*/  FADD.FTZ R50, R46, 1 ;  /* 0x3f8000002e327421 */ /* 0x001fcc0000010000 */
[----:B------:R-:W0:Y:S02]  /*20b0*/  MUFU.RCP R50, R50 ;  /* 0x0000003200327308 */ /* 0x000e240000001000 */
[----:B0-----:R-:W-:Y:S01]  /*20c0*/  FMUL.FTZ R20, R51, R50 ;  /* 0x0000003233147220 */ /* 0x001fe20000410000 */
[----:B------:R-:W-:-:S04]  /*20d0*/  FADD.FTZ R51, -R50, 1 ;  /* 0x3f80000032337421 */ /* 0x000fc80000010100 */
[----:B------:R-:W-:Y:S01]  /*20e0*/  FFMA.FTZ R51, R30, R51, 1 ;  /* 0x3f8000001e337423 */ /* 0x000fe20000010033 */
[----:B------:R-:W-:-:S03]  /*20f0*/  FMUL.FTZ R30, R44, R27 ;  /* 0x0000001b2c1e7220 */ /* 0x000fc60000410000 */
[----:B------:R-:W-:Y:S01]  /*2100*/  FMUL.FTZ R20, R20, R51 ;  /* 0x0000003314147220 */ /* 0x000fe20000410000 */
[----:B------:R-:W-:Y:S01]  /*2110*/  FADD.FTZ R51, R28, R32 ;  /* 0x000000201c337221 */ /* 0x000fe20000010000 */
[----:B------:R-:W-:Y:S01]  /*2120*/  FFMA.FTZ R32, R44, R16, R47 ;  /* 0x000000102c207223 */ /* 0x000fe2000001002f */
[----:B------:R-:W-:Y:S01]  /*2130*/  FADD.FTZ R28, RZ, R23 ;  /* 0x00000017ff1c7221 */ /* 0x000fe20000010000 */
[----:B------:R-:W-:Y:S01]  /*2140*/  FFMA.FTZ R33, R17, R30, R33 ;  /* 0x0000001e11217223 */ /* 0x000fe20000010021 */
[----:B------:R-:W-:Y:S01]  /*2150*/  FADD.FTZ R51, R30, R51 ;  /* 0x000000331e337221 */ /* 0x000fe20000010000 */
[----:B------:R-:W-:Y:S01]  /*2160*/  FMUL.FTZ R46, R32, -1.4426950216293334961 ;  /* 0xbfb8aa3b202e7820 */ /* 0x000fe20000410000 */
[----:B------:R-:W-:Y:S01]  /*2170*/  FADD.FTZ R28, R28, R27 ;  /* 0x0000001b1c1c7221 */ /* 0x000fe20000010000 */
[----:B------:R-:W-:Y:S02]  /*2180*/  HADD2.F32 R23, -RZ, R5.H1_H1 ;  /* 0x30000005ff177230 */ /* 0x000fe40000004100 */
[----:B------:R-:W-:Y:S01]  /*2190*/  FFMA.FTZ R33, R18, R26, R33 ;  /* 0x0000001a12217223 */ /* 0x000fe20000010021 */
[----:B------:R-:W-:Y:S01]  /*21a0*/  FADD.FTZ R51, R51, R26 ;  /* 0x0000001a33337221 */ /* 0x000fe20000010000 */
[----:B------:R-:W-:Y:S01]  /*21b0*/  FMUL.FTZ R26, R44, R25 ;  /* 0x000000192c1a7220 */ /* 0x000fe20000410000 */
[----:B------:R-:W0:Y:S01]  /*21c0*/  MUFU.EX2 R46, R46 ;  /* 0x0000002e002e7308 */ /* 0x000e220000000800 */
[----:B------:R-:W-:Y:S01]  /*21d0*/  FADD.FTZ R28, R28, R25 ;  /* 0x000000191c1c7221 */ /* 0x000fe20000010000 */
[----:B------:R-:W-:Y:S01]  /*21e0*/  FADD.FTZ R31, R31, R20 ;  /* 0x000000141f1f7221 */ /* 0x000fe20000010000 */
[----:B------:R-:W-:Y:S01]  /*21f0*/  FFMA.FTZ R33, R19, R26, R33 ;  /* 0x0000001a13217223 */ /* 0x000fe20000010021 */
[----:B------:R-:W-:Y:S01]  /*2200*/  FADD.FTZ R51, R26, R51 ;  /* 0x000000331a337221 */ /* 0x000fe20000010000 */
[----:B------:R-:W-:Y:S01]  /*2210*/  FFMA.FTZ R26, R22, R20, R29 ;  /* 0x00000014161a7223 */ /* 0x000fe2000001001d */
[----:B------:R-:W-:-:S02]  /*2220*/  HADD2.F32 R29, -RZ, R9.H0_H0 ;  /* 0x20000009ff1d7230 */ /* 0x000fc40000004100 */
[----:B0-----:R-:W-:-:S06]  /*2230*/  FADD.FTZ R50, R46, 1 ;  /* 0x3f8000002e327421 */ /* 0x001fcc0000010000 */
[----:B------:R-:W0:Y:S02]  /*2240*/  MUFU.RCP R50, R50 ;  /* 0x0000003200327308 */ /* 0x000e240000001000 */
[----:B0-----:R-:W-:Y:S01]  /*2250*/  FADD.FTZ R15, -R50, 1 ;  /* 0x3f800000320f7421 */ /* 0x001fe20000010100 */
[----:B------:R-:W-:-:S03]  /*2260*/  FMUL.FTZ R23, R23, R50 ;  /* 0x0000003217177220 */ /* 0x000fc60000410000 */
[----:B------:R-:W-:Y:S01]  /*2270*/  FFMA.FTZ R32, R32, R15, 1 ;  /* 0x3f80000020207423 */ /* 0x000fe2000001000f */
[----:B------:R-:W-:-:S03]  /*2280*/  HADD2.F32 R15, -RZ, R6.H0_H0 ;  /* 0x20000006ff0f7230 */ /* 0x000fc60000004100 */
[----:B------:R-:W-:Y:S02]  /*2290*/  FMUL.FTZ R23, R23, R32 ;  /* 0x0000002017177220 */ /* 0x000fe40000410000 */
[----:B------:R-:W-:-:S04]  /*22a0*/  FADD.FTZ R46, -R14, R15 ;  /* 0x0000000f0e2e7221 */ /* 0x000fc80000010100 */
[----:B------:R-:W-:-:S04]  /*22b0*/  FMUL.FTZ R15, R46, R49 ;  /* 0x000000312e0f7220 */ /* 0x000fc80000410000 */
[----:B------:R-:W-:-:S04]  /*22c0*/  FFMA.FTZ R17, R45, R15, R48 ;  /* 0x0000000f2d117223 */ /* 0x000fc80000010030 */
[----:B------:R-:W-:-:S06]  /*22d0*/  FMUL.FTZ R27, R17, -1.4426950216293334961 ;  /* 0xbfb8aa3b111b7820 */ /* 0x000fcc0000410000 */
[----:B------:R-:W0:Y:S02]  /*22e0*/  MUFU.EX2 R27, R27 ;  /* 0x0000001b001b7308 */ /* 0x000e240000000800 */
[----:B0-----:R-:W-:Y:S01]  /*22f0*/  FADD.FTZ R30, R27, 1 ;  /* 0x3f8000001b1e7421 */ /* 0x001fe20000010000 */
[----:B------:R-:W-:-:S05]  /*2300*/  HADD2.F32 R27, -RZ, R6.H1_H1 ;  /* 0x30000006ff1b7230 */ /* 0x000fca0000004100 */
[----:B------:R-:W0:Y:S02]  /*2310*/  MUFU.RCP R30, R30 ;  /* 0x0000001e001e7308 */ /* 0x000e240000001000 */
[----:B0-----:R-:W-:Y:S01]  /*2320*/  FADD.FTZ R32, -R30, 1 ;  /* 0x3f8000001e207421 */ /* 0x001fe20000010100 */
[----:B------:R-:W-:-:S03]  /*2330*/  FMUL.FTZ R18, R57, R30 ;  /* 0x0000001e39127220 */ /* 0x000fc60000410000 */
[----:B------:R-:W-:Y:S01]  /*2340*/  FFMA.FTZ R17, R17, R32, 1 ;  /* 0x3f80000011117423 */ /* 0x000fe20000010020 */
[----:B------:R-:W-:Y:S01]  /*2350*/  FADD.FTZ R32, -R14, R27 ;  /* 0x0000001b0e207221 */ /* 0x000fe20000010100 */
[----:B------:R-:W-:Y:S01]  /*2360*/  FFMA.FTZ R27, R19, R25, R24 ;  /* 0x00000019131b7223 */ /* 0x000fe20000010018 */
[----:B------:R-:W-:Y:S02]  /*2370*/  HADD2.F32 R19, -RZ, R7.H1_H1 ;  /* 0x30000007ff137230 */ /* 0x000fe40000004100 */
[----:B------:R-:W-:Y:S01]  /*2380*/  FMUL.FTZ R18, R18, R17 ;  /* 0x0000001112127220 */ /* 0x000fe20000410000 */
[----:B------:R-:W-:Y:S01]  /*2390*/  FMUL.FTZ R17, R32, R49 ;  /* 0x0000003120117220 */ /* 0x000fe20000410000 */
[----:B------:R-:W-:Y:S02]  /*23a0*/  HADD2.F32 R25, -RZ, R8.H0_H0 ;  /* 0x20000008ff197230 */ /* 0x000fe40000004100 */
        /* <DEDUP_REMOVED lines=10> */
[----:B------:R-:W-:-:S03]  /*2450*/  FADD.FTZ R30, -R14, R25 ;  /* 0x000000190e1e7221 */ /* 0x000fc60000010100 */
[----:B------:R-:W-:Y:S01]  /*2460*/  FMUL.FTZ R24, R24, R19 ;  /* 0x0000001318187220 */ /* 0x000fe20000410000 */
[----:B------:R-:W-:Y:S01]  /*2470*/  FMUL.FTZ R19, R30, R49 ;  /* 0x000000311e137220 */ /* 0x000fe20000410000 */
[----:B------:R-:W-:-:S03]  /*2480*/  FMUL.FTZ R30, R45, R20 ;  /* 0x000000142d1e7220 */ /* 0x000fc60000410000 */
[----:B------:R-:W-:Y:S01]  /*2490*/  FFMA.FTZ R25, R45, R19, R48 ;  /* 0x000000132d197223 */ /* 0x000fe20000010030 */
[----:B------:R-:W-:Y:S01]  /*24a0*/  FFMA.FTZ R32, R22, R30, R33 ;  /* 0x0000001e16207223 */ /* 0x000fe20000010021 */
[----:B------:R-:W-:Y:S01]  /*24b0*/  FADD.FTZ R30, R51, R30 ;  /* 0x0000001e331e7221 */ /* 0x000fe20000010000 */
[----:B------:R-:W-:Y:S02]  /*24c0*/  HADD2.F32 R51, -RZ, R13.H1_H1 ;  /* 0x3000000dff337230 */ /* 0x000fe40000004100 */
[----:B------:R-:W-:-:S06]  /*24d0*/  FMUL.FTZ R46, R25, -1.4426950216293334961 ;  /* 0xbfb8aa3b192e7820 */ /* 0x000fcc0000410000 */
[----:B------:R-:W0:Y:S02]  /*24e0*/  MUFU.EX2 R46, R46 ;  /* 0x0000002e002e7308 */ /* 0x000e240000000800 */
[----:B0-----:R-:W-:-:S06]  /*24f0*/  FADD.FTZ R50, R46, 1 ;  /* 0x3f8000002e327421 */ /* 0x001fcc0000010000 */
[----:B------:R-:W0:Y:S02]  /*2500*/  MUFU.RCP R50, R50 ;  /* 0x0000003200327308 */ /* 0x000e240000001000 */
[----:B0-----:R-:W-:Y:S01]  /*2510*/  FMUL.FTZ R22, R29, R50 ;  /* 0x000000321d167220 */ /* 0x001fe20000410000 */
[----:B------:R-:W-:Y:S01]  /*2520*/  FADD.FTZ R20, -R50, 1 ;  /* 0x3f80000032147421 */ /* 0x000fe20000010100 */
[----:B------:R-:W-:-:S03]  /*2530*/  HADD2.F32 R29, -RZ, R8.H1_H1 ;  /* 0x30000008ff1d7230 */ /* 0x000fc60000004100 */
[----:B------:R-:W-:Y:S02]  /*2540*/  FFMA.FTZ R25, R25, R20, 1 ;  /* 0x3f80000019197423 */ /* 0x000fe40000010014 */
[----:B------:R-:W-:Y:S02]  /*2550*/  FADD.FTZ R20, -R14, R29 ;  /* 0x0000001d0e147221 */ /* 0x000fe40000010100 */
[----:B------:R-:W-:Y:S01]  /*2560*/  FMUL.FTZ R22, R22, R25 ;  /* 0x0000001916167220 */ /* 0x000fe20000410000 */
[----:B------:R-:W-:Y:S01]  /*2570*/  FADD.FTZ R25, R28, R23 ;  /* 0x000000171c197221 */ /* 0x000fe20000010000 */
[----:B------:R-:W-:Y:S01]  /*2580*/  FMUL.FTZ R20, R20, R49 ;  /* 0x0000003114147220 */ /* 0x000fe20000410000 */
[-C--:B------:R-:W-:Y:S01]  /*2590*/  FFMA.FTZ R28, R16, R23.reuse, R27 ;  /* 0x00000017101c7223 */ /* 0x080fe2000001001b */
[C---:B------:R-:W-:Y:S01]  /*25a0*/  FMUL.FTZ R27, R44.reuse, R23 ;  /* 0x000000172c1b7220 */ /* 0x040fe20000410000 */
[----:B------:R-:W-:Y:S02]  /*25b0*/  HADD2.F32 R23, -RZ, R9.H1_H1 ;  /* 0x30000009ff177230 */ /* 0x000fe40000004100 */
[----:B------:R-:W-:Y:S01]  /*25c0*/  FFMA.FTZ R29, R44, R20, R47 ;  /* 0x000000142c1d7223 */ /* 0x000fe2000001002f */
[----:B------:R-:W-:Y:S01]  /*25d0*/  FADD.FTZ R31, R31, R22 ;  /* 0x000000161f1f7221 */ /* 0x000fe20000010000 */
[----:B------:R-:W-:Y:S01]  /*25e0*/  FFMA.FTZ R32, R16, R27, R32 ;  /* 0x0000001b10207223 */ /* 0x000fe20000010020 */
[----:B------:R-:W-:Y:S01]  /*25f0*/  FADD.FTZ R30, R27, R30 ;  /* 0x0000001e1b1e7221 */ /* 0x000fe20000010000 */
[----:B------:R-:W-:Y:S01]  /*2600*/  FMUL.FTZ R33, R29, -1.4426950216293334961 ;  /* 0xbfb8aa3b1d217820 */ /* 0x000fe20000410000 */
[----:B------:R-:W-:-:S05]  /*2610*/  FMUL.FTZ R27, R45, R18 ;  /* 0x000000122d1b7220 */ /* 0x000fca0000410000 */
[----:B------:R-:W0:Y:S02]  /*2620*/  MUFU.EX2 R33, R33 ;  /* 0x0000002100217308 */ /* 0x000e240000000800 */
[----:B0-----:R-:W-:-:S06]  /*2630*/  FADD.FTZ R46, R33, 1 ;  /* 0x3f800000212e7421 */ /* 0x001fcc0000010000 */
[----:B------:R-:W0:Y:S02]  /*2640*/  MUFU.RCP R46, R46 ;  /* 0x0000002e002e7308 */ /* 0x000e240000001000 */
[----:B0-----:R-:W-:Y:S01]  /*2650*/  FADD.FTZ R16, -R46, 1 ;  /* 0x3f8000002e107421 */ /* 0x001fe20000010100 */
[----:B------:R-:W-:-:S03]  /*2660*/  FMUL.FTZ R23, R23, R46 ;  /* 0x0000002e17177220 */ /* 0x000fc60000410000 */
[----:B------:R-:W-:Y:S01]  /*2670*/  FFMA.FTZ R16, R29, R16, 1 ;  /* 0x3f8000001d107423 */ /* 0x000fe20000010010 */
[----:B------:R-:W-:-:S03]  /*2680*/  HADD2.F32 R29, -RZ, R10.H0_H0 ;  /* 0x2000000aff1d7230 */ /* 0x000fc60000004100 */
[----:B------:R-:W-:Y:S02]  /*2690*/  FMUL.FTZ R23, R23, R16 ;  /* 0x0000001017177220 */ /* 0x000fe40000410000 */
[----:B------:R-:W-:Y:S01]  /*26a0*/  FADD.FTZ R50, -R14, R29 ;  /* 0x0000001d0e327221 */ /* 0x000fe20000010100 */
[----:B------:R-:W-:Y:S01]  /*26b0*/  FFMA.FTZ R29, R15, R27, R32 ;  /* 0x0000001b0f1d7223 */ /* 0x000fe20000010020 */
[----:B------:R-:W-:Y:S02]  /*26c0*/  HADD2.F32 R15, -RZ, R11.H0_H0 ;  /* 0x2000000bff0f7230 */ /* 0x000fe40000004100 */
[----:B------:R-:W-:Y:S01]  /*26d0*/  FADD.FTZ R27, R30, R27 ;  /* 0x0000001b1e1b7221 */ /* 0x000fe20000010000 */
[----:B------:R-:W-:Y:S01]  /*26e0*/  FMUL.FTZ R16, R50, R49 ;  /* 0x0000003132107220 */ /* 0x000fe20000410000 */
[----:B------:R-:W-:Y:S01]  /*26f0*/  FADD.FTZ R30, R25, R24 ;  /* 0x00000018191e7221 */ /* 0x000fe20000010000 */
[-C--:B------:R-:W-:Y:S01]  /*2700*/  FFMA.FTZ R25, R17, R24.reuse, R28 ;  /* 0x0000001811197223 */ /* 0x080fe2000001001c */
[----:B------:R-:W-:Y:S01]  /*2710*/  FMUL.FTZ R28, R44, R24 ;  /* 0x000000182c1c7220 */ /* 0x000fe20000410000 */
[----:B------:R-:W-:-:S04]  /*2720*/  FFMA.FTZ R33, R45, R16, R48 ;  /* 0x000000102d217223 */ /* 0x000fc80000010030 */
        /* <DEDUP_REMOVED lines=9> */
[----:B------:R-:W-:Y:S02]  /*27c0*/  FMUL.FTZ R18, R18, R33 ;  /* 0x0000002112127220 */ /* 0x000fe40000410000 */
[----:B------:R-:W-:Y:S01]  /*27d0*/  FMUL.FTZ R15, R32, R49 ;  /* 0x00000031200f7220 */ /* 0x000fe20000410000 */
[----:B------:R-:W-:Y:S01]  /*27e0*/  FFMA.FTZ R32, R17, R28, R29 ;  /* 0x0000001c11207223 */ /* 0x000fe2000001001d */
[----:B------:R-:W-:Y:S02]  /*27f0*/  HADD2.F32 R17, -RZ, R11.H1_H1 ;  /* 0x3000000bff117230 */ /* 0x000fe40000004100 */
[-C--:B------:R-:W-:Y:S01]  /*2800*/  FMUL.FTZ R29, R45, R22.reuse ;  /* 0x000000162d1d7220 */ /* 0x080fe20000410000 */
[----:B------:R-:W-:Y:S01]  /*2810*/  FFMA.FTZ R33, R44, R15, R47 ;  /* 0x0000000f2c217223 */ /* 0x000fe2000001002f */
[----:B------:R-:W-:Y:S01]  /*2820*/  FADD.FTZ R28, R28, R27 ;  /* 0x0000001b1c1c7221 */ /* 0x000fe20000010000 */
[C---:B------:R-:W-:Y:S01]  /*2830*/  FFMA.FTZ R27, R19.reuse, R22, R26 ;  /* 0x00000016131b7223 */ /* 0x040fe2000001001a */
[----:B------:R-:W-:Y:S01]  /*2840*/  FFMA.FTZ R32, R19, R29, R32 ;  /* 0x0000001d13207223 */ /* 0x000fe20000010020 */
[----:B------:R-:W-:Y:S01]  /*2850*/  FMUL.FTZ R46, R33, -1.4426950216293334961 ;  /* 0xbfb8aa3b212e7820 */ /* 0x000fe20000410000 */
[----:B------:R-:W-:-:S02]  /*2860*/  HADD2.F32 R19, -RZ, R13.H0_H0 ;  /* 0x2000000dff137230 */ /* 0x000fc40000004100 */
[----:B------:R-:W-:Y:S01]  /*2870*/  FADD.FTZ R28, R28, R29 ;  /* 0x0000001d1c1c7221 */ /* 0x000fe20000010000 */
[----:B------:R-:W-:Y:S01]  /*2880*/  FADD.FTZ R29, R30, R23 ;  /* 0x000000171e1d7221 */ /* 0x000fe20000010000 */
[----:B------:R-:W-:Y:S01]  /*2890*/  FADD.FTZ R31, R31, R18 ;  /* 0x000000121f1f7221 */ /* 0x000fe20000010000 */
[----:B------:R-:W0:Y:S02]  /*28a0*/  MUFU.EX2 R46, R46 ;  /* 0x0000002e002e7308 */ /* 0x000e240000000800 */
[----:B0-----:R-:W-:-:S06]  /*28b0*/  FADD.FTZ R50, R46, 1 ;  /* 0x3f8000002e327421 */ /* 0x001fcc0000010000 */
[----:B------:R-:W0:Y:S02]  /*28c0*/  MUFU.RCP R50, R50 ;  /* 0x0000003200327308 */ /* 0x000e240000001000 */
[----:B0-----:R-:W-:Y:S01]  /*28d0*/  FMUL.FTZ R24, R17, R50 ;  /* 0x0000003211187220 */ /* 0x001fe20000410000 */
[----:B------:R-:W-:Y:S02]  /*28e0*/  HADD2.F32 R17, -RZ, R12.H0_H0 ;  /* 0x2000000cff117230 */ /* 0x000fe40000004100 */
[----:B------:R-:W-:-:S03]  /*28f0*/  FADD.FTZ R56, -R50, 1 ;  /* 0x3f80000032387421 */ /* 0x000fc60000010100 */
[----:B------:R-:W-:Y:S01]  /*2900*/  FADD.FTZ R46, -R14, R17 ;  /* 0x000000110e2e7221 */ /* 0x000fe20000010100 */
[----:B------:R-:W-:-:S03]  /*2910*/  FFMA.FTZ R33, R33, R56, 1 ;  /* 0x3f80000021217423 */ /* 0x000fc60000010038 */
        /* <DEDUP_REMOVED lines=15> */
[-C--:B------:R-:W-:Y:S01]  /*2a10*/  FFMA.FTZ R26, R20, R23.reuse, R25 ;  /* 0x00000017141a7223 */ /* 0x080fe20000010019 */
[C---:B------:R-:W-:Y:S02]  /*2a20*/  FMUL.FTZ R23, R44.reuse, R23 ;  /* 0x000000172c177220 */ /* 0x040fe40000410000 */
[----:B------:R-:W-:Y:S01]  /*2a30*/  FFMA.FTZ R33, R44, R19, R47 ;  /* 0x000000132c217223 */ /* 0x000fe2000001002f */
[----:B------:R-:W-:Y:S01]  /*2a40*/  FFMA.FTZ R26, R15, R24, R26 ;  /* 0x000000180f1a7223 */ /* 0x000fe2000001001a */
        /* <DEDUP_REMOVED lines=21> */
[----:B------:R-:W-:-:S04]  /*2ba0*/  FMUL.FTZ R16, R44, R33 ;  /* 0x000000212c107220 */ /* 0x000fc80000410000 */
[----:B------:R-:W-:Y:S01]  /*2bb0*/  FFMA.FTZ R23, R19, R16, R32 ;  /* 0x0000001013177223 */ /* 0x000fe20000010020 */
[----:B------:R-:W-:Y:S01]  /*2bc0*/  FADD.FTZ R15, R16, R25 ;  /* 0x00000019100f7221 */ /* 0x000fe20000010000 */
[----:B------:R-:W-:Y:S01]  /*2bd0*/  FFMA.FTZ R16, R17, R22, R20 ;  /* 0x0000001611107223 */ /* 0x000fe20000010014 */
[----:B------:R-:W-:Y:S01]  /*2be0*/  FFMA.FTZ R17, R19, R33, R26 ;  /* 0x0000002113117223 */ /* 0x000fe2000001001a */
[----:B------:R-:W-:-:S07]  /*2bf0*/  FADD.FTZ R19, R29, R33 ;  /* 0x000000211d137221 */ /* 0x000fce0000010000 */
.L_x_872:
[----:B------:R-:W-:Y:S01]  /*2c00*/  MOV R33, R15 ;  /* 0x0000000f00217202 */ /* 0x000fe20000000f00 */
[----:B------:R-:W0:Y:S01]  /*2c10*/  S2R R26, SR_TID.X ;  /* 0x00000000001a7919 */ /* 0x000e220000002100 */
[C---:B------:R-:W-:Y:S01]  /*2c20*/  ISETP.GT.AND P0, PT, R0.reuse, 0x1e, PT ;  /* 0x0000001e0000780c */ /* 0x040fe20003f04270 */
[----:B------:R-:W1:Y:S01]  /*2c30*/  S2UR UR8, SR_CgaCtaId ;  /* 0x00000000000879c3 */ /* 0x000e620000008800 */
[----:B------:R-:W-:Y:S01]  /*2c40*/  UMOV UR5, 0x400 ;  /* 0x0000040000057882 */ /* 0x000fe20000000000 */
[----:B------:R-:W2:Y:S01]  /*2c50*/  SHFL.DOWN PT, R15, R23, 0x1, 0x1f ;  /* 0x08201f00170f7f89 */ /* 0x000ea200000e0000 */
[----:B------:R-:W-:Y:S01]  /*2c60*/  UIADD3 UR4, UPT, UPT, UR5, 0xf0, URZ ;  /* 0x000000f005047890 */ /* 0x000fe2000fffe0ff */
[----:B------:R-:W-:Y:S01]  /*2c70*/  ISETP.GT.AND P2, PT, R0, 0xf, PT ;  /* 0x0000000f0000780c */ /* 0x000fe20003f44270 */
[----:B------:R-:W-:Y:S01]  /*2c80*/  BSSY.RECONVERGENT B0, `(.L_x_873) ;  /* 0x0000027000007945 */ /* 0x000fe20003800200 */
[----:B------:R-:W3:Y:S02]  /*2c90*/  SHFL.DOWN PT, R20, R33, 0x1, 0x1f ;  /* 0x08201f0021147f89 */ /* 0x000ee400000e0000 */
[----:B------:R-:W4:Y:S01]  /*2ca0*/  LDC R46, c[0x0][0x374] ;  /* 0x0000dd00ff2e7b82 */ /* 0x000f220000000800 */
[----:B-1----:R-:W-:-:S03]  /*2cb0*/  ULEA UR4, UR8, UR4, 0x18 ;  /* 0x0000000408047291 */ /* 0x002fc6000f8ec0ff */
[----:B--2---:R-:W-:Y:S01]  /*2cc0*/  @!P0 FADD.FTZ R23, R15, R23 ;  /* 0x000000170f178221 */ /* 0x004fe20000010000 */
[----:B---3--:R-:W-:-:S04]  /*2cd0*/  @!P0 FADD.FTZ R33, R20, R33 ;  /* 0x0000002114218221 */ /* 0x008fc80000010000 */
[----:B------:R-:W1:Y:S01]  /*2ce0*/  SHFL.DOWN PT, R15, R23, 0x2, 0x1f ;  /* 0x08401f00170f7f89 */ /* 0x000e6200000e0000 */
[----:B------:R-:W-:Y:S02]  /*2cf0*/  ISETP.GT.AND P0, PT, R0, 0x1d, PT ;  /* 0x0000001d0000780c */ /* 0x000fe40003f04270 */
[C---:B0-----:R-:W-:Y:S01]  /*2d00*/  LEA R50, R26.reuse, UR4, 0x4 ;  /* 0x000000041a327c11 */ /* 0x041fe2000f8e20ff */
[----:B------:R-:W0:Y:S01]  /*2d10*/  SHFL.DOWN PT, R20, R33, 0x2, 0x1f ;  /* 0x08401f0021147f89 */ /* 0x000e2200000e0000 */
[C---:B------:R-:W-:Y:S02]  /*2d20*/  ISETP.NE.AND P1, PT, R26.reuse, RZ, PT ;  /* 0x000000ff1a00720c */ /* 0x040fe40003f25270 */
[----:B------:R-:W-:Y:S01]  /*2d30*/  ISETP.GT.U32.AND P3, PT, R26, 0x2f, PT ;  /* 0x0000002f1a00780c */ /* 0x000fe20003f64070 */
[----:B------:R-:W-:Y:S06]  /*2d40*/  STS.128 [R50], R16 ;  /* 0x0000001032007388 */ /* 0x000fec0000000c00 */
[----:B-1----:R-:W-:Y:S01]  /*2d50*/  @!P0 FADD.FTZ R23, R23, R15 ;  /* 0x0000000f17178221 */ /* 0x002fe20000010000 */
[----:B0-----:R-:W-:-:S04]  /*2d60*/  @!P0 FADD.FTZ R33, R33, R20 ;  /* 0x0000001421218221 */ /* 0x001fc80000010000 */
        /* <DEDUP_REMOVED lines=9> */
[----:B------:R-:W-:Y:S02]  /*2e00*/  IMAD R15, R21, 0x30, R26 ;  /* 0x00000030150f7824 */ /* 0x000fe400078e021a */
[----:B-1----:R-:W-:Y:S02]  /*2e10*/  FADD.FTZ R24, R33, R20 ;  /* 0x0000001421187221 */ /* 0x002fe40000010000 */
[----:B------:R-:W-:-:S03]  /*2e20*/  FSEL R32, R23, R22, P0 ;  /* 0x0000001617207208 */ /* 0x000fc60000000000 */
[----:B------:R-:W-:Y:S02]  /*2e30*/  FSEL R33, R33, R24, P0 ;  /* 0x0000001821217208 */ /* 0x000fe40000000000 */
        /* <DEDUP_REMOVED lines=11> */
.L_x_874:
[----:B------:R-:W-:Y:S05]  /*2ef0*/  BSYNC.RECONVERGENT B0 ;  /* 0x0000000000007941 */ /* 0x000fea0003800200 */
.L_x_873:
[----:B------:R-:W-:Y:S06]  /*2f00*/  BAR.SYNC.DEFER_BLOCKING 0x0 ;  /* 0x0000000000007b1d */ /* 0x000fec0000010000 */
[----:B------:R-:W-:Y:S04]  /*2f10*/  BSSY.RECONVERGENT B0, `(.L_x_875) ;  /* 0x000003d000007945 */ /* 0x000fe80003800200 */
[----:B------:R-:W-:Y:S05]  /*2f20*/  @P1 BRA `(.L_x_876) ;  /* 0x0000000000ec1947 */ /* 0x000fea0003800000 */
[----:B------:R-:W-:-:S09]  /*2f30*/  ULEA UR4, UR8, UR5, 0x18 ;  /* 0x0000000508047291 */ /* 0x000fd2000f8ec0ff */
[----:B-123--:R-:W1:Y:S04]  /*2f40*/  LDS.128 R20, [UR4+0x20] ;  /* 0x00002004ff147984 */ /* 0x00ee680008000c00 */
[----:B------:R-:W2:Y:S01]  /*2f50*/  LDS.128 R24, [UR4+0x30] ;  /* 0x00003004ff187984 */ /* 0x000ea20008000c00 */
[----:B-1----:R-:W-:Y:S01]  /*2f60*/  FADD.FTZ R29, R32, R20 ;  /* 0x00000014201d7221 */ /* 0x002fe20000010000 */
[----:B------:R-:W-:Y:S02]  /*2f70*/  FADD.FTZ R20, R33, R21 ;  /* 0x0000001521147221 */ /* 0x000fe40000010000 */
[----:B0-----:R-:W-:Y:S01]  /*2f80*/  LDS.64 R32, [UR4+0xd0] ;  /* 0x0000d004ff207984 */ /* 0x001fe20008000a00 */
[----:B------:R-:W-:Y:S01]  /*2f90*/  FADD.FTZ R21, R29, R22 ;  /* 0x000000161d157221 */ /* 0x000fe20000010000 */
[----:B------:R-:W-:-:S02]  /*2fa0*/  FADD.FTZ R20, R20, R23 ;  /* 0x0000001714147221 */ /* 0x000fc40000010000 */
[----:B------:R-:W0:Y:S01]  /*2fb0*/  LDS.128 R28, [UR4+0x40] ;  /* 0x00004004ff1c7984 */ /* 0x000e220008000c00 */
[----:B--2---:R-:W-:Y:S01]  /*2fc0*/  FADD.FTZ R21, R21, R24 ;  /* 0x0000001815157221 */ /* 0x004fe20000010000 */
[----:B------:R-:W-:-:S03]  /*2fd0*/  FADD.FTZ R24, R20, R25 ;  /* 0x0000001914187221 */ /* 0x000fc60000010000 */
[----:B------:R-:W-:Y:S01]  /*2fe0*/  FADD.FTZ R25, R21, R26 ;  /* 0x0000001a15197221 */ /* 0x000fe20000010000 */
[----:B------:R-:W-:Y:S01]  /*2ff0*/  FADD.FTZ R24, R24, R27 ;  /* 0x0000001b18187221 */ /* 0x000fe20000010000 */
[----:B------:R-:W1:Y:S02]  /*3000*/  LDS.128 R20, [UR4+0x50] ;  /* 0x00005004ff147984 */ /* 0x000e640008000c00 */
[----:B0-----:R-:W-:Y:S01]  /*3010*/  FADD.FTZ R25, R25, R28 ;  /* 0x0000001c19197221 */ /* 0x001fe20000010000 */
[----:B------:R-:W-:-:S03]  /*3020*/  FADD.FTZ R28, R24, R29 ;  /* 0x0000001d181c7221 */ /* 0x000fc60000010000 */
[----:B------:R-:W-:Y:S01]  /*3030*/  FADD.FTZ R29, R25, R30 ;  /* 0x0000001e191d7221 */ /* 0x000fe20000010000 */
[----:B------:R-:W-:Y:S01]  /*3040*/  FADD.FTZ R28, R28, R31 ;  /* 0x0000001f1c1c7221 */ /* 0x000fe20000010000 */
[----:B------:R-:W0:Y:S02]  /*3050*/  LDS.128 R24, [UR4+0x60] ;  /* 0x00006004ff187984 */ /* 0x000e240008000c00 */
[----:B-1----:R-:W-:Y:S01]  /*3060*/  FADD.FTZ R29, R29, R20 ;  /* 0x000000141d1d7221 */ /* 0x002fe20000010000 */
        /* <DEDUP_REMOVED lines=32> */
[----:B------:R-:W-:-:S03]  /*3270*/  FADD.FTZ R24, R24, R31 ;  /* 0x0000001f18187221 */ /* 0x000fc60000010000 */
[----:B0-----:R-:W-:Y:S01]  /*3280*/  FADD.FTZ R25, R25, R20 ;  /* 0x0000001419197221 */ /* 0x001fe20000010000 */
[----:B------:R-:W-:-:S03]  /*3290*/  FADD.FTZ R24, R24, R21 ;  /* 0x0000001518187221 */ /* 0x000fc60000010000 */
[----:B------:R-:W-:Y:S01]  /*32a0*/  FADD.FTZ R25, R25, R22 ;  /* 0x0000001619197221 */ /* 0x000fe20000010000 */
[----:B------:R-:W-:-:S03]  /*32b0*/  FADD.FTZ R24, R24, R23 ;  /* 0x0000001718187221 */ /* 0x000fc60000010000 */
[----:B------:R-:W-:Y:S01]  /*32c0*/  FADD.FTZ R32, R25, R32 ;  /* 0x0000002019207221 */ /* 0x000fe20000010000 */
[----:B------:R-:W-:-:S07]  /*32d0*/  FADD.FTZ R33, R24, R33 ;  /* 0x0000002118217221 */ /* 0x000fce0000010000 */
.L_x_876:
[----:B------:R-:W-:Y:S05]  /*32e0*/  BSYNC.RECONVERGENT B0 ;  /* 0x0000000000007941 */ /* 0x000fea0003800200 */
.L_x_875:
[----:B------:R-:W-:Y:S06]  /*32f0*/  BAR.SYNC.DEFER_BLOCKING 0x0 ;  /* 0x0000000000007b1d */ /* 0x000fec0000010000 */
[----:B------:R-:W-:Y:S04]  /*3300*/  BSSY.RECONVERGENT B0, `(.L_x_877) ;  /* 0x000004d000007945 */ /* 0x000fe80003800200 */
[----:B------:R-:W-:Y:S05]  /*3310*/  @P3 BRA `(.L_x_878) ;  /* 0x00000004002c3947 */ /* 0x000fea0003800000 */
[----:B-123--:R-:W1:Y:S04]  /*3320*/  LDS.128 R20, [R50+0x300] ;  /* 0x0003000032147984 */ /* 0x00ee680000000c00 */
[----:B------:R-:W2:Y:S04]  /*3330*/  LDS.128 R24, [R50+0x600] ;  /* 0x0006000032187984 */ /* 0x000ea80000000c00 */
[----:B------:R-:W3:Y:S01]  /*3340*/  LDS.128 R28, [R50+0x900] ;  /* 0x00090000321c7984 */ /* 0x000ee20000000c00 */
        /* <DEDUP_REMOVED lines=72> */
.L_x_878:
[----:B------:R-:W-:Y:S05]  /*37d0*/  BSYNC.RECONVERGENT B0 ;  /* 0x0000000000007941 */ /* 0x000fea0003800200 */
.L_x_877:
[----:B------:R-:W-:Y:S04]  /*37e0*/  BSSY.RECONVERGENT B0, `(.L_x_879) ;  /* 0x000001c000007945 */ /* 0x000fe80003800200 */
[----:B------:R-:W-:Y:S05]  /*37f0*/  @P3 BRA `(.L_x_880) ;  /* 0x0000000000683947 */ /* 0x000fea0003800000 */
[----:B-1-3--:R-:W2:Y:S08]  /*3800*/  LDC.64 R20, c[0x0][0x3f8] ;  /* 0x0000fe00ff147b82 */ /* 0x00aeb00000000a00 */
[----:B------:R-:W1:Y:S01]  /*3810*/  LDC.64 R26, c[0x0][0x3d8] ;  /* 0x0000f600ff1a7b82 */ /* 0x000e620000000a00 */
[----:B--2---:R-:W-:Y:S01]  /*3820*/  IMAD.WIDE.U32 R22, R20, 0x3, RZ ;  /* 0x0000000314167825 */ /* 0x004fe200078e00ff */
[----:B------:R-:W-:-:S04]  /*3830*/  LEA R29, R21, R21, 0x1 ;  /* 0x00000015151d7211 */ /* 0x000fc800078e08ff */
[----:B------:R-:W-:Y:S01]  /*3840*/  IADD3 R29, PT, PT, R23, R29, RZ ;  /* 0x0000001d171d7210 */ /* 0x000fe20007ffe0ff */
[----:B-1----:R-:W-:-:S03]  /*3850*/  IMAD.WIDE R26, R15, 0x4, R26 ;  /* 0x000000040f1a7825 */ /* 0x002fc600078e021a */
        /* <DEDUP_REMOVED lines=20> */
.L_x_880:
[----:B------:R-:W-:Y:S05]  /*39a0*/  BSYNC.RECONVERGENT B0 ;  /* 0x0000000000007941 */ /* 0x000fea0003800200 */
.L_x_879:
[----:B------:R-:W5:Y:S02]  /*39b0*/  LDCU UR4, c[0x0][0x370] ;  /* 0x00006e00ff0477ac */ /* 0x000f640008000800 */
[----:B-----5:R-:W-:-:S09]  /*39c0*/  UISETP.GE.U32.AND UP0, UPT, UR4, 0x2, UPT ;  /* 0x000000020400788c */ /* 0x020fd2000bf06070 */
[----:B------:R-:W-:Y:S05]  /*39d0*/  BRA.U !UP0, `(.L_x_881) ;  /* 0x0000000908b87547 */ /* 0x000fea000b800000 */
[----:B----4-:R-:W4:Y:S01]  /*39e0*/  LDC R18, c[0x0][0x370] ;  /* 0x0000dc00ff127b82 */ /* 0x010f220000000800 */
[----:B------:R-:W-:-:S05]  /*39f0*/  LOP3.LUT R15, R40, 0x1, RZ, 0xc0, !PT ;  /* 0x00000001280f7812 */ /* 0x000fca00078ec0ff */
[----:B-1----:R-:W-:Y:S02]  /*3a00*/  IMAD R21, R15, R46, RZ ;  /* 0x0000002e0f157224 */ /* 0x002fe400078e02ff */
[----:B------:R-:W1:Y:S02]  /*3a10*/  LDC.64 R16, c[0x0][0x3d0] ;  /* 0x0000f400ff107b82 */ /* 0x000e640000000a00 */
[----:B----4-:R-:W-:-:S05]  /*3a20*/  IMAD R15, R21, R18, RZ ;  /* 0x00000012150f7224 */ /* 0x010fca00078e02ff */
[----:B------:R-:W-:Y:S02]  /*3a30*/  SHF.L.U32 R19, R15, 0x1, RZ ;  /* 0x000000010f137819 */ /* 0x000fe400000006ff */
[----:B------:R-:W4:Y:S03]  /*3a40*/  S2R R15, SR_CTAID.Y ;  /* 0x00000000000f7919 */ /* 0x000f260000002600 */
[----:B-1----:R-:W-:Y:S01]  /*3a50*/  IMAD.WIDE R16, R19, 0x4, R16 ;  /* 0x0000000413107825 */ /* 0x002fe200078e0210 */
[----:B------:R-:W-:Y:S06]  /*3a60*/  @P1 BRA `(.L_x_882) ;  /* 0x0000000000541947 */ /* 0x000fec0003800000 */
[----:B------:R-:W1:Y:S01]  /*3a70*/  LDC.64 R18, c[0x0][0x3c8] ;  /* 0x0000f200ff127b82 */ /* 0x000e620000000a00 */
[----:B----4-:R-:W-:Y:S01]  /*3a80*/  IADD3 R21, PT, PT, R21, R15, RZ ;  /* 0x0000000f15157210 */ /* 0x010fe20007ffe0ff */
[----:B--2---:R-:W-:Y:S01]  /*3a90*/  IMAD R23, R3, R46, R15 ;  /* 0x0000002e03177224 */ /* 0x004fe200078e020f */
[----:B------:R-:W-:-:S03]  /*3aa0*/  LOP3.LUT P0, R22, R40, 0x2, RZ, 0xc0, !PT ;  /* 0x0000000228167812 */ /* 0x000fc6000780c0ff */
[----:B-1----:R-:W-:-:S04]  /*3ab0*/  IMAD.WIDE.U32 R18, R21, 0x4, R18 ;  /* 0x0000000415127825 */ /* 0x002fc800078e0012 */
[----:B---3--:R-:W-:Y:S01]  /*3ac0*/  IMAD.WIDE.U32 R20, R23, 0x8, R16 ;  /* 0x0000000817147825 */ /* 0x008fe200078e0010 */
[----:B------:R-:W-:Y:S02]  /*3ad0*/  IADD3 R23, PT, PT, -R22, 0x1, RZ ;  /* 0x0000000116177810 */ /* 0x000fe40007ffe1ff */
[----:B------:R-:W1:Y:S02]  /*3ae0*/  LDC R22, c[0x0][0x370] ;  /* 0x0000dc00ff167b82 */ /* 0x000e640000000800 */
[----:B------:R2:W-:Y:S01]  /*3af0*/  STG.E.64 desc[UR6][R20.64], R32 ;  /* 0x0000002014007986 */ /* 0x0005e2000c101b06 */
[----:B------:R-:W-:Y:S06]  /*3b00*/  MEMBAR.ALL.GPU ;  /* 0x0000000000007992 */ /* 0x000fec000000a000 */
[----:B------:R-:W-:-:S00]  /*3b10*/  ERRBAR ;  /* 0x00000000000079ab */ /* 0x000fc00000000000 */
[----:B------:R-:W-:Y:S06]  /*3b20*/  CGAERRBAR ;  /* 0x00000000000075ab */ /* 0x000fec0000000000 */
[----:B------:R2:W-:Y:S01]  /*3b30*/  REDG.E.ADD.S32.STRONG.GPU desc[UR6][R18.64], R23 ;  /* 0x000000171200798e */ /* 0x0005e2000c12e306 */
[----:B-1----:R-:W-:-:S04]  /*3b40*/  SEL R25, R22, RZ, !P0 ;  /* 0x000000ff16197207 */ /* 0x002fc80004000000 */
[----:B------:R-:W-:-:S13]  /*3b50*/  ISETP.NE.AND P0, PT, R25, -0x1, PT ;  /* 0xffffffff1900780c */ /* 0x000fda0003f05270 */
[----:B--2---:R-:W-:Y:S05]  /*3b60*/  @!P0 BRA `(.L_x_882) ;  /* 0x0000000000148947 */ /* 0x004fea0003800000 */
.L_x_883:
[----:B------:R-:W2:Y:S04]  /*3b70*/  LDG.E.STRONG.GPU R20, desc[UR6][R18.64] ;  /* 0x0000000612147981 */ /* 0x000ea8000c1ef900 */
[----:B--2---:R-:W-:Y:S01]  /*3b80*/  CCTL.IVALL ;  /* 0x00000000ff00798f */ /* 0x004fe20002000000 */
[----:B------:R-:W-:Y:S05]  /*3b90*/  YIELD ;  /* 0x0000000000007946 */ /* 0x000fea0003800000 */
[----:B------:R-:W-:-:S13]  /*3ba0*/  ISETP.NE.AND P0, PT, R20, R25, PT ;  /* 0x000000191400720c */ /* 0x000fda0003f05270 */
[----:B------:R-:W-:Y:S05]  /*3bb0*/  @P0 BRA `(.L_x_883) ;  /* 0xfffffffc00ec0947 */ /* 0x000fea000383ffff */
.L_x_882:
[----:B------:R-:W1:Y:S01]  /*3bc0*/  LDC R18, c[0x0][0x370] ;  /* 0x0000dc00ff127b82 */ /* 0x000e620000000800 */
[----:B------:R-:W-:Y:S05]  /*3bd0*/  WARPSYNC.ALL ;  /* 0x0000000000007948 */ /* 0x000fea0003800000 */
[----:B-1----:R-:W-:Y:S02]  /*3be0*/  ISETP.GE.U32.AND P0, PT, R18, 0x8, PT ;  /* 0x000000081200780c */ /* 0x002fe40003f06070 */
        /* <DEDUP_REMOVED lines=13> */
.L_x_885:
[----:B------:R-:W-:Y:S01]  /*3cc0*/  ISETP.EQ.OR P0, PT, R18, RZ, P1 ;  /* 0x000000ff1200720c */ /* 0x000fe20000f02670 */
[----:B------:R-:W-:-:S06]  /*3cd0*/  UIADD3 UR5, UPT, UPT, UR4, 0x1, URZ ;  /* 0x0000000104057890 */ /* 0x000fcc000fffe0ff */
[----:B------:R-:W-:-:S06]  /*3ce0*/  ISETP.EQ.OR P2, PT, R3, UR5, P1 ;  /* 0x0000000503007c0c */ /* 0x000fcc0008f42670 */
[----:B------:R-:W-:-:S05]  /*3cf0*/  @!P0 IMAD.WIDE.U32 R60, R57, 0x8, R16 ;  /* 0x00000008393c8825 */ /* 0x000fca00078e0010 */
[----:B--2---:R-:W0:Y:S02]  /*3d00*/  @!P0 LDG.E.64 R22, desc[UR6][R60.64] ;  /* 0x000000063c168981 */ /* 0x004e24000c1e1b00 */
        /* <DEDUP_REMOVED lines=56> */
.L_x_884:
[----:B------:R-:W1:Y:S02]  /*4090*/  LDCU UR4, c[0x0][0x370] ;  /* 0x00006e00ff0477ac */ /* 0x000e640008000800 */
[----:B-1----:R-:W-:-:S09]  /*40a0*/  ULOP3.LUT UP0, URZ, UR4, 0x7, URZ, 0xc0, !UPT ;  /* 0x0000000704ff7892 */ /* 0x002fd2000f80c0ff */
[----:B------:R-:W-:Y:S05]  /*40b0*/  BRA.U !UP0, `(.L_x_881) ;  /* 0x0000000508007547 */ /* 0x000fea000b800000 */
[----:B------:R-:W1:Y:S01]  /*40c0*/  LDCU UR4, c[0x0][0x370] ;  /* 0x00006e00ff0477ac */ /* 0x000e620008000800 */
[----:B------:R-:W5:Y:S01]  /*40d0*/  LDCU UR5, c[0x0][0x370] ;  /* 0x00006e00ff0577ac */ /* 0x000f620008000800 */
[----:B-1----:R-:W-:-:S04]  /*40e0*/  ULOP3.LUT UR4, UR4, 0x7, URZ, 0xc0, !UPT ;  /* 0x0000000704047892 */ /* 0x002fc8000f8ec0ff */
[----:B------:R-:W-:Y:S02]  /*40f0*/  UIADD3 UR4, UPT, UPT, UR4, -0x1, URZ ;  /* 0xffffffff04047890 */ /* 0x000fe4000fffe0ff */
[----:B-----5:R-:W-:Y:S02]  /*4100*/  ULOP3.LUT UP1, UR5, UR5, 0x3, URZ, 0xc0, !UPT ;  /* 0x0000000305057892 */ /* 0x020fe4000f82c0ff */
[----:B------:R-:W-:-:S09]  /*4110*/  UISETP.GE.U32.AND UP0, UPT, UR4, 0x3, UPT ;  /* 0x000000030400788c */ /* 0x000fd2000bf06070 */
[----:B------:R-:W-:Y:S05]  /*4120*/  BRA.U !UP0, `(.L_x_886) ;  /* 0x0000000108707547 */ /* 0x000fea000b800000 */
[C---:B------:R-:W-:Y:S02]  /*4130*/  IADD3 R18, PT, PT, R26.reuse, 0x1, RZ ;  /* 0x000000011a127810 */ /* 0x040fe40007ffe0ff */
[CC--:B------:R-:W-:Y:S02]  /*4140*/  ISETP.EQ.OR P0, PT, R26.reuse, R3.reuse, P1 ;  /* 0x000000031a00720c */ /* 0x0c0fe40000f02670 */
[----:B---3--:R-:W-:Y:S02]  /*4150*/  IADD3 R20, PT, PT, R26, 0x2, RZ ;  /* 0x000000021a147810 */ /* 0x008fe40007ffe0ff */
[-C--:B------:R-:W-:Y:S02]  /*4160*/  ISETP.EQ.OR P2, PT, R18, R3.reuse, P1 ;  /* 0x000000031200720c */ /* 0x080fe40000f42670 */
[----:B------:R-:W-:Y:S02]  /*4170*/  IADD3 R22, PT, PT, R26, 0x3, RZ ;  /* 0x000000031a167810 */ /* 0x000fe40007ffe0ff */
[----:B------:R-:W-:-:S02]  /*4180*/  ISETP.EQ.OR P3, PT, R20, R3, P1 ;  /* 0x000000031400720c */ /* 0x000fc40000f62670 */
[----:B------:R-:W-:-:S03]  /*4190*/  ISETP.EQ.OR P4, PT, R22, R3, P1 ;  /* 0x000000031600720c */ /* 0x000fc60000f82670 */
[----:B----4-:R-:W-:-:S04]  /*41a0*/  @!P0 IMAD R19, R26, R46, R15 ;  /* 0x0000002e1a138224 */ /* 0x010fc800078e020f */
[----:B------:R-:W-:Y:S02]  /*41b0*/  @!P2 IMAD R21, R18, R46, R15 ;  /* 0x0000002e1215a224 */ /* 0x000fe400078e020f */
[----:B------:R-:W-:-:S04]  /*41c0*/  @!P0 IMAD.WIDE.U32 R18, R19, 0x8, R16 ;  /* 0x0000000813128825 */ /* 0x000fc800078e0010 */
[-C--:B--2---:R-:W-:Y:S02]  /*41d0*/  @!P3 IMAD R23, R20, R46.reuse, R15 ;  /* 0x0000002e1417b224 */ /* 0x084fe400078e020f */
[----:B------:R-:W-:Y:S01]  /*41e0*/  @!P2 IMAD.WIDE.U32 R20, R21, 0x8, R16 ;  /* 0x000000081514a825 */ /* 0x000fe200078e0010 */
        /* <DEDUP_REMOVED lines=16> */
.L_x_886:
[----:B------:R-:W-:Y:S05]  /*42f0*/  BRA.U !UP1, `(.L_x_881) ;  /* 0x0000000109707547 */ /* 0x000fea000b800000 */
[----:B------:R-:W1:Y:S01]  /*4300*/  LDC R22, c[0x0][0x370] ;  /* 0x0000dc00ff167b82 */ /* 0x000e620000000800 */
[----:B------:R-:W-:Y:S01]  /*4310*/  UISETP.NE.AND UP0, UPT, UR5, 0x1, UPT ;  /* 0x000000010500788c */ /* 0x000fe2000bf05270 */
[----:B-1----:R-:W-:-:S08]  /*4320*/  LOP3.LUT R22, R22, 0x1, RZ, 0xc0, !PT ;  /* 0x0000000116167812 */ /* 0x002fd000078ec0ff */
[----:B------:R-:W-:Y:S05]  /*4330*/  BRA.U !UP0, `(.L_x_887) ;  /* 0x0000000108387547 */ /* 0x000fea000b800000 */
[C---:B------:R-:W-:Y:S02]  /*4340*/  IADD3 R18, PT, PT, R26.reuse, 0x1, RZ ;  /* 0x000000011a127810 */ /* 0x040fe40007ffe0ff */
[-C--:B------:R-:W-:Y:S02]  /*4350*/  ISETP.EQ.OR P2, PT, R26, R3.reuse, P1 ;  /* 0x000000031a00720c */ /* 0x080fe40000f42670 */
[----:B------:R-:W-:-:S11]  /*4360*/  ISETP.EQ.OR P0, PT, R18, R3, P1 ;  /* 0x000000031200720c */ /* 0x000fd60000f02670 */
[-CC-:B----4-:R-:W-:Y:S02]  /*4370*/  @!P2 IMAD R21, R26, R46.reuse, R15.reuse ;  /* 0x0000002e1a15a224 */ /* 0x190fe400078e020f */
[----:B------:R-:W-:Y:S02]  /*4380*/  @!P0 IMAD R19, R18, R46, R15 ;  /* 0x0000002e12138224 */ /* 0x000fe400078e020f */
[----:B---3--:R-:W-:-:S04]  /*4390*/  @!P2 IMAD.WIDE.U32 R20, R21, 0x8, R16 ;  /* 0x000000081514a825 */ /* 0x008fc800078e0010 */
        /* <DEDUP_REMOVED lines=8> */
.L_x_887:
[----:B------:R-:W-:Y:S01]  /*4420*/  ISETP.EQ.OR P0, PT, R26, R3, P1 ;  /* 0x000000031a00720c */ /* 0x000fe20000f02670 */
[----:B------:R-:W-:Y:S03]  /*4430*/  BSSY.RECONVERGENT B0, `(.L_x_881) ;  /* 0x0000008000007945 */ /* 0x000fe60003800200 */
[----:B------:R-:W-:-:S13]  /*4440*/  ISETP.NE.U32.OR P0, PT, R22, 0x1, P0 ;  /* 0x000000011600780c */ /* 0x000fda0000705470 */
[----:B------:R-:W-:Y:S05]  /*4450*/  @P0 BRA `(.L_x_888) ;  /* 0x0000000000140947 */ /* 0x000fea0003800000 */
[----:B----4-:R-:W-:-:S04]  /*4460*/  IMAD R15, R46, R26, R15 ;  /* 0x0000001a2e0f7224 */ /* 0x010fc800078e020f */
[----:B------:R-:W-:-:S06]  /*4470*/  IMAD.WIDE.U32 R16, R15, 0x8, R16 ;  /* 0x000000080f107825 */ /* 0x000fcc00078e0010 */
[----:B------:R-:W0:Y:S02]  /*4480*/  LDG.E.64 R16, desc[UR6][R16.64] ;  /* 0x0000000610107981 */ /* 0x000e24000c1e1b00 */
[----:B0--3--:R-:W-:Y:S01]  /*4490*/  FADD.FTZ R32, R32, R16 ;  /* 0x0000001020207221 */ /* 0x009fe20000010000 */
[----:B------:R-:W-:-:S07]  /*44a0*/  FADD.FTZ R33, R33, R17 ;  /* 0x0000001121217221 */ /* 0x000fce0000010000 */
.L_x_888:
[----:B------:R-:W-:Y:S05]  /*44b0*/  BSYNC.RECONVERGENT B0 ;  /* 0x0000000000007941 */ /* 0x000fea0003800200 */
.L_x_881:
[----:B------:R-:W5:Y:S01]  /*44c0*/  S2UR UR5, SR_CgaCtaId ;  /* 0x00000000000579c3 */ /* 0x000f620000008800 */
[----:B------:R-:W-:Y:S01]  /*44d0*/  UMOV UR4, 0x400 ;  /* 0x0000040000047882 */ /* 0x000fe20000000000 */
[----:B------:R-:W-:Y:S02]  /*44e0*/  HADD2.F32 R51, -RZ, R4.H1_H1 ;  /* 0x30000004ff337230 */ /* 0x000fe40000004100 */
[----:B------:R-:W-:Y:S02]  /*44f0*/  HADD2.F32 R29, -RZ, R37.H0_H0 ;  /* 0x20000025ff1d7230 */ /* 0x000fe40000004100 */
[----:B------:R-:W-:Y:S02]  /*4500*/  HADD2.F32 R31, -RZ, R35.H0_H0 ;  /* 0x20000023ff1f7230 */ /* 0x000fe40000004100 */
[----:B----4-:R-:W-:Y:S02]  /*4510*/  HADD2.F32 R15, -RZ, R38.H1_H1 ;  /* 0x30000026ff0f7230 */ /* 0x010fe40000004100 */
[----:B------:R-:W-:-:S02]  /*4520*/  HADD2.F32 R37, -RZ, R37.H1_H1 ;  /* 0x30000025ff257230 */ /* 0x000fc40000004100 */
[----:B------:R-:W-:Y:S02]  /*4530*/  HADD2.F32 R35, -RZ, R35.H1_H1 ;  /* 0x30000023ff237230 */ /* 0x000fe40000004100 */
[----:B------:R-:W-:Y:S02]  /*4540*/  HADD2.F32 R57, -RZ, R6.H0_H0 ;  /* 0x20000006ff397230 */ /* 0x000fe40000004100 */
[----:B------:R-:W-:Y:S01]  /*4550*/  HADD2.F32 R59, -RZ, R8.H0_H0 ;  /* 0x20000008ff3b7230 */ /* 0x000fe20000004100 */
[----:B-----5:R-:W-:Y:S01]  /*4560*/  ULEA UR4, UR5, UR4, 0x18 ;  /* 0x0000000405047291 */ /* 0x020fe2000f8ec0ff */
[----:B------:R-:W4:Y:S08]  /*4570*/  LDCU.U8 UR5, c[0x0][0x414] ;  /* 0x00008280ff0577ac */ /* 0x000f300008000000 */
[----:B------:R0:W-:Y:S01]  /*4580*/  @!P1 STS.64 [UR4+0xe0], R32 ;  /* 0x0000e020ff009988 */ /* 0x0001e20008000a04 */
[----:B------:R-:W-:Y:S01]  /*4590*/  BAR.SYNC.DEFER_BLOCKING 0x0 ;  /* 0x0000000000007b1d */ /* 0x000fe20000010000 */
[----:B0--3--:R-:W-:Y:S01]  /*45a0*/  HADD2.F32 R33, -RZ, R4.H0_H0 ;  /* 0x20000004ff217230 */ /* 0x009fe20000004100 */
[----:B----4-:R-:W-:-:S04]  /*45b0*/  UISETP.NE.AND UP0, UPT, UR5, URZ, UPT ;  /* 0x000000ff0500728c */ /* 0x010fc8000bf05270 */
[----:B------:R-:W0:Y:S01]  /*45c0*/  LDS.64 R16, [UR4+0xe0] ;  /* 0x0000e004ff107984 */ /* 0x000e220008000a00 */
[----:B------:R-:W0:Y:S02]  /*45d0*/  LDCU UR4, c[0x0][0x42c] ;  /* 0x00008580ff0477ac */ /* 0x000e240008000800 */
[----:B0-----:R-:W-:Y:S01]  /*45e0*/  FMUL.FTZ R18, R17, UR4 ;  /* 0x0000000411127c20 */ /* 0x001fe20008410000 */
[--C-:B------:R-:W-:Y:S02]  /*45f0*/  HADD2.F32 R17, -RZ, R39.reuse.H0_H0 ;  /* 0x20000027ff117230 */ /* 0x100fe40000004100 */
[----:B------:R-:W-:Y:S01]  /*4600*/  FMUL.FTZ R19, R16, UR4 ;  /* 0x0000000410137c20 */ /* 0x000fe20008410000 */
[----:B------:R-:W-:Y:S02]  /*4610*/  HADD2.F32 R39, -RZ, R39.H1_H1 ;  /* 0x30000027ff277230 */ /* 0x000fe40000004100 */
[----:B------:R-:W-:Y:S02]  /*4620*/  HADD2.F32 R16, -RZ, R38.H0_H0 ;  /* 0x20000026ff107230 */ /* 0x000fe40000004100 */
[C---:B------:R-:W-:Y:S01]  /*4630*/  FADD.FTZ R4, -R14.reuse, R17 ;  /* 0x000000110e047221 */ /* 0x040fe20000010100 */
[----:B------:R-:W-:Y:S01]  /*4640*/  FADD.FTZ R20, -R14, R39 ;  /* 0x000000270e147221 */ /* 0x000fe20000010100 */
[----:B------:R-:W-:-:S02]  /*4650*/  HADD2.F32 R39, -RZ, R6.H1_H1 ;  /* 0x30000006ff277230 */ /* 0x000fc40000004100 */
[-C--:B-1----:R-:W-:Y:S01]  /*4660*/  FMUL.FTZ R21, R4, R49.reuse ;  /* 0x0000003104157220 */ /* 0x082fe20000410000 */
        /* <DEDUP_REMOVED lines=10> */
[----:B--2---:R-:W0:Y:S08]  /*4710*/  MUFU.RCP R23, R22 ;  /* 0x0000001600177308 */ /* 0x004e300000001000 */
        /* <DEDUP_REMOVED lines=9> */
.L_x_889:
[----:B------:R-:W0:Y:S01]  /*47b0*/  LDCU UR4, c[0x0][0x41c] ;  /* 0x00008380ff0477ac */ /* 0x000e220008000800 */
[C---:B------:R-:W-:Y:S01]  /*47c0*/  FADD.FTZ R58, -R14.reuse, R29 ;  /* 0x0000001d0e3a7221 */ /* 0x040fe20000010100 */
[----:B--2---:R-:W-:Y:S02]  /*47d0*/  HADD2.F32 R23, -RZ, R8.H1_H1 ;  /* 0x30000008ff177230 */ /* 0x004fe40000004100 */
[C---:B------:R-:W-:Y:S01]  /*47e0*/  FADD.FTZ R38, -R14.reuse, R37 ;  /* 0x000000250e267221 */ /* 0x040fe20000010100 */
[----:B------:R-:W1:Y:S01]  /*47f0*/  LDCU.64 UR8, c[0x0][0x400] ;  /* 0x00008000ff0877ac */ /* 0x000e620008000a00 */
[--C-:B------:R-:W-:Y:S02]  /*4800*/  HADD2.F32 R25, -RZ, R10.reuse.H0_H0 ;  /* 0x2000000aff197230 */ /* 0x100fe40000004100 */
[C---:B------:R-:W-:Y:S01]  /*4810*/  FADD.FTZ R30, -R14.reuse, R31 ;  /* 0x0000001f0e1e7221 */ /* 0x040fe20000010100 */
[----:B------:R-:W-:Y:S02]  /*4820*/  HADD2.F32 R27, -RZ, R10.H1_H1 ;  /* 0x3000000aff1b7230 */ /* 0x000fe40000004100 */
[----:B------:R-:W-:Y:S01]  /*4830*/  FADD.FTZ R32, -R14, R35 ;  /* 0x000000230e207221 */ /* 0x000fe20000010100 */
[----:B------:R-:W-:-:S02]  /*4840*/  HADD2.F32 R61, -RZ, R12.H0_H0 ;  /* 0x2000000cff3d7230 */ /* 0x000fc40000004100 */
[C---:B------:R-:W-:Y:S01]  /*4850*/  FADD.FTZ R26, -R14.reuse, R33 ;  /* 0x000000210e1a7221 */ /* 0x040fe20000010100 */
[----:B------:R-:W-:Y:S02]  /*4860*/  HADD2.F32 R63, -RZ, R12.H1_H1 ;  /* 0x3000000cff3f7230 */ /* 0x000fe40000004100 */
[C---:B------:R-:W-:Y:S01]  /*4870*/  FADD.FTZ R4, -R14.reuse, R51 ;  /* 0x000000330e047221 */ /* 0x040fe20000010100 */
[C---:B------:R-:W-:Y:S01]  /*4880*/  FADD.FTZ R28, -R14.reuse, R57 ;  /* 0x000000390e1c7221 */ /* 0x040fe20000010100 */
[C---:B------:R-:W-:Y:S01]  /*4890*/  FADD.FTZ R24, -R14.reuse, R39 ;  /* 0x000000270e187221 */ /* 0x040fe20000010100 */
[C---:B------:R-:W-:Y:S01]  /*48a0*/  FADD.FTZ R22, -R14.reuse, R59 ;  /* 0x0000003b0e167221 */ /* 0x040fe20000010100 */
[C---:B------:R-:W-:Y:S01]  /*48b0*/  FADD.FTZ R20, -R14.reuse, R23 ;  /* 0x000000170e147221 */ /* 0x040fe20000010100 */
[C---:B------:R-:W-:Y:S01]  /*48c0*/  FADD.FTZ R10, -R14.reuse, R25 ;  /* 0x000000190e0a7221 */ /* 0x040fe20000010100 */
[----:B0-----:R-:W-:Y:S02]  /*48d0*/  IMAD R3, R3, UR4, R42 ;  /* 0x0000000403037c24 */ /* 0x001fe4000f8e022a */
[C---:B------:R-:W-:Y:S01]  /*48e0*/  FADD.FTZ R12, -R14.reuse, R27 ;  /* 0x0000001b0e0c7221 */ /* 0x040fe20000010100 */
[C---:B------:R-:W-:Y:S01]  /*48f0*/  FADD.FTZ R6, -R14.reuse, R61 ;  /* 0x0000003d0e067221 */ /* 0x040fe20000010100 */
[----:B------:R-:W-:Y:S01]  /*4900*/  FADD.FTZ R8, -R14, R63 ;  /* 0x0000003f0e087221 */ /* 0x000fe20000010100 */
[--C-:B------:R-:W-:Y:S01]  /*4910*/  FFMA.FTZ R14, R19, R21, R18.reuse ;  /* 0x00000015130e7223 */ /* 0x100fe20000010012 */
[----:B-1----:R-:W-:Y:S01]  /*4920*/  ISETP.GE.U32.AND P0, PT, R3, UR8, PT ;  /* 0x0000000803007c0c */ /* 0x002fe2000bf06070 */
        /* <DEDUP_REMOVED lines=17> */
[----:B------:R-:W-:Y:S02]  /*4a40*/  MOV R14, R52 ;  /* 0x00000034000e7202 */ /* 0x000fe40000000f00 */
[----:B------:R-:W-:Y:S01]  /*4a50*/  MOV R15, R55 ;  /* 0x00000037000f7202 */ /* 0x000fe20000000f00 */
[----:B------:R-:W1:Y:S01]  /*4a60*/  LDCU.64 UR4, c[0x0][0x380] ;  /* 0x00007000ff0477ac */ /* 0x000e620008000a00 */
[----:B0-----:R-:W-:Y:S02]  /*4a70*/  IMAD R16, R29, UR10, RZ ;  /* 0x0000000a1d107c24 */ /* 0x001fe4000f8e02ff */
[----:B------:R-:W-:-:S04]  /*4a80*/  IMAD.WIDE.U32 R14, R3, UR10, R14 ;  /* 0x0000000a030e7c25 */ /* 0x000fc8000f8e000e */
[----:B------:R-:W-:Y:S01]  /*4a90*/  IMAD R17, R3, UR11, R16 ;  /* 0x0000000b03117c24 */ /* 0x000fe2000f8e0210 */
[----:B-1----:R-:W-:-:S04]  /*4aa0*/  LEA R16, P0, R14, UR4, 0x1 ;  /* 0x000000040e107c11 */ /* 0x002fc8000f8008ff */
[----:B------:R-:W-:Y:S01]  /*4ab0*/  IADD3 R17, PT, PT, R15, R17, RZ ;  /* 0x000000110f117210 */ /* 0x000fe20007ffe0ff */
[----:B------:R-:W-:-:S03]  /*4ac0*/  FMUL.FTZ R15, R50, R49 ;  /* 0x00000031320f7220 */ /* 0x000fc60000410000 */
[----:B------:R-:W-:Y:S01]  /*4ad0*/  LEA.HI.X R17, R14, UR5, R17, 0x1, P0 ;  /* 0x000000050e117c11 */ /* 0x000fe200080f0c11 */
[----:B------:R-:W-:-:S05]  /*4ae0*/  FMUL.FTZ R14, R56, R49 ;  /* 0x00000031380e7220 */ /* 0x000fca0000410000 */
[----:B------:R-:W-:-:S05]  /*4af0*/  F2FP.F16.F32.PACK_AB R15, R14, R15 ;  /* 0x0000000f0e0f723e */ /* 0x000fca00000000ff */
[----:B------:R0:W-:Y:S02]  /*4b00*/  STG.E desc[UR6][R16.64], R15 ;  /* 0x0000000f10007986 */ /* 0x0001e4000c101906 */
.L_x_891:
[----:B------:R-:W-:Y:S05]  /*4b10*/  BSYNC.RECONVERGENT B0 ;  /* 0x0000000000007941 */ /* 0x000fea0003800200 */
.L_x_890:
[--C-:B------:R-:W-:Y:S02]  /*4b20*/  HADD2.F32 R14, -RZ, R36.reuse.H0_H0 ;  /* 0x20000024ff0e7230 */ /* 0x100fe40000004100 */
[----:B------:R-:W-:Y:S01]  /*4b30*/  FFMA.FTZ R50, R19, R58, R18 ;  /* 0x0000003a13327223 */ /* 0x000fe20000010012 */
[----:B0-----:R-:W-:Y:S02]  /*4b40*/  HADD2.F32 R15, -RZ, R36.H1_H1 ;  /* 0x30000024ff0f7230 */ /* 0x001fe40000004100 */
        /* <DEDUP_REMOVED lines=15> */
[----:B-1----:R-:W-:Y:S01]  /*4c40*/  FMUL.FTZ R15, R15, R36 ;  /* 0x000000240f0f7220 */ /* 0x002fe20000410000 */
[----:B------:R-:W-:Y:S02]  /*4c50*/  FADD.FTZ R36, -R36, 1 ;  /* 0x3f80000024247421 */ /* 0x000fe40000010100 */
[----:B------:R-:W-:Y:S02]  /*4c60*/  FMUL.FTZ R14, R14, R37 ;  /* 0x000000250e0e7220 */ /* 0x000fe40000410000 */
[----:B------:R-:W-:-:S04]  /*4c70*/  FFMA.FTZ R36, R17, R36, 1 ;  /* 0x3f80000011247423 */ /* 0x000fc80000010024 */
[----:B------:R-:W-:-:S07]  /*4c80*/  FMUL.FTZ R15, R15, R36 ;  /* 0x000000240f0f7220 */ /* 0x000fce0000410000 */
.L_x_892:
        /* <DEDUP_REMOVED lines=21> */
.L_x_894:
[----:B------:R-:W-:Y:S05]  /*4de0*/  BSYNC.RECONVERGENT B0 ;  /* 0x0000000000007941 */ /* 0x000fea0003800200 */
.L_x_893:
        /* <DEDUP_REMOVED lines=23> */
.L_x_895:
[----:B------:R-:W-:Y:S01]  /*4f60*/  BSSY.RECONVERGENT B0, `(.L_x_896) ;  /* 0x0000012000007945 */ /* 0x000fe20003800200 */
[----:B------:R-:W-:Y:S01]  /*4f70*/  FFMA.FTZ R36, R45, R14, -R36 ;  /* 0x0000000e2d247223 */ /* 0x000fe20000010824 */
[----:B0-----:R-:W-:Y:S02]  /*4f80*/  FFMA.FTZ R16, R44, R15, -R33 ;  /* 0x0000000f2c107223 */ /* 0x001fe40000010821 */
        /* <DEDUP_REMOVED lines=15> */
.L_x_897:
[----:B------:R-:W-:Y:S05]  /*5080*/  BSYNC.RECONVERGENT B0 ;  /* 0x0000000000007941 */ /* 0x000fea0003800200 */
.L_x_896:
        /* <DEDUP_REMOVED lines=31> */
.L_x_898:
        /* <DEDUP_REMOVED lines=9> */
[C-C-:B------:R-:W-:Y:S01]  /*5310*/  FFMA.FTZ R37, R19.reuse, R31, R18.reuse ;  /* 0x0000001f13257223 */ /* 0x140fe20000010012 */
        /* <DEDUP_REMOVED lines=33> */
[----:B------:R-:W-:Y:S02]  /*5530*/  F2FP.F16.F32.PACK_AB R5, R18, R39 ;  /* 0x000000271205723e */ /* 0x000fe400000000ff */
[----:B------:R-:W-:-:S05]  /*5540*/  LEA.HI.X R15, R4, UR11, R15, 0x1, P2 ;  /* 0x0000000b040f7c11 */ /* 0x000fca00090f0c0f */
[----:B------:R0:W-:Y:S02]  /*5550*/  STG.E desc[UR6][R14.64], R5 ;  /* 0x000000050e007986 */ /* 0x0001e4000c101906 */
.L_x_900:
[----:B------:R-:W-:Y:S05]  /*5560*/  BSYNC.RECONVERGENT B0 ;  /* 0x0000000000007941 */ /* 0x000fea0003800200 */
.L_x_899:
        /* <DEDUP_REMOVED lines=21> */
.L_x_901:
        /* <DEDUP_REMOVED lines=18> */
.L_x_903:
[----:B------:R-:W-:Y:S05]  /*57e0*/  BSYNC.RECONVERGENT B0 ;  /* 0x0000000000007941 */ /* 0x000fea0003800200 */
.L_x_902:
        /* <DEDUP_REMOVED lines=21> */
.L_x_904:
        /* <DEDUP_REMOVED lines=18> */
.L_x_906:
[----:B------:R-:W-:Y:S05]  /*5a60*/  BSYNC.RECONVERGENT B0 ;  /* 0x0000000000007941 */ /* 0x000fea0003800200 */
.L_x_905:
[--C-:B-1----:R-:W-:Y:S02]  /*5a70*/  HADD2.F32 R4, -RZ, R11.reuse.H0_H0 ;  /* 0x2000000bff047230 */ /* 0x102fe40000004100 */
        /* <DEDUP_REMOVED lines=20> */
.L_x_907:
        /* <DEDUP_REMOVED lines=18> */
.L_x_909:
[----:B------:R-:W-:Y:S05]  /*5ce0*/  BSYNC.RECONVERGENT B0 ;  /* 0x0000000000007941 */ /* 0x000fea0003800200 */
.L_x_908:
        /* <DEDUP_REMOVED lines=22> */
.L_x_910:
        /* <DEDUP_REMOVED lines=18> */
.L_x_912:
[----:B------:R-:W-:Y:S05]  /*5f70*/  BSYNC.RECONVERGENT B0 ;  /* 0x0000000000007941 */ /* 0x000fea0003800200 */
.L_x_911:
[----:B------:R-:W1:Y:S01]  /*5f80*/  LDCU UR4, c[0x0][0x410] ;  /* 0x00008200ff0477ac */ /* 0x000e620008000800 */
[----:B------:R-:W-:Y:S02]  /*5f90*/  IADD3 R43, PT, PT, R46, R43, RZ ;  /* 0x0000002b2e2b7210 */ /* 0x000fe40007ffe0ff */
[----:B------:R-:W-:Y:S01]  /*5fa0*/  IADD3 R40, PT, PT, R40, 0x1, RZ ;  /* 0x0000000128287810 */ /* 0x000fe20007ffe0ff */
[----:B------:R-:W1:Y:S02]  /*5fb0*/  LDCU UR5, c[0x0][0x3e0] ;  /* 0x00007c00ff0577ac */ /* 0x000e640008000800 */
[----:B-1----:R-:W-:-:S06]  /*5fc0*/  UIMAD UR4, UR4, UR5, URZ ;  /* 0x00000005040472a4 */ /* 0x002fcc000f8e02ff */
[----:B------:R-:W-:-:S13]  /*5fd0*/  ISETP.GE.AND P0, PT, R43, UR4, PT ;  /* 0x000000042b007c0c */ /* 0x000fda000bf06270 */
[----:B------:R-:W-:Y:S05]  /*5fe0*/  @!P0 BRA `(.L_x_913) ;  /* 0xffffffa0005c8947 */ /* 0x000fea000383ffff */
.L_x_870:
        /* <DEDUP_REMOVED lines=16> */
.L_x_915:
[----:B------:R-:W-:Y:S05]  /*60f0*/  BSYNC.RECONVERGENT B0 ;  /* 0x0000000000007941 */ /* 0x000fea0003800200 */
.L_x_914:
        /* <DEDUP_REMOVED lines=11> */
.L_x_917:
[----:B------:R-:W2:Y:S04]  /*61b0*/  LDG.E.STRONG.GPU R5, desc[UR6][R2.64] ;  /* 0x0000000602057981 */ /* 0x000ea8000c1ef900 */
[----:B--2---:R-:W-:Y:S01]  /*61c0*/  CCTL.IVALL ;  /* 0x00000000ff00798f */ /* 0x004fe20002000000 */
[----:B------:R-:W-:Y:S05]  /*61d0*/  YIELD ;  /* 0x0000000000007946 */ /* 0x000fea0003800000 */
[----:B------:R-:W-:-:S13]  /*61e0*/  ISETP.NE.AND P0, PT, R5, R0, PT ;  /* 0x000000000500720c */ /* 0x000fda0003f05270 */
[----:B------:R-:W-:Y:S05]  /*61f0*/  @P0 BRA `(.L_x_917) ;  /* 0xfffffffc00ec0947 */ /* 0x000fea000383ffff */
.L_x_916:
        /* <DEDUP_REMOVED lines=64> */
[----:B0-----:R-:W-:Y:S02]  /*6600*/  IADD3 R27, P1, PT, R22, UR8, RZ ;  /* 0x00000008161b7c10 */ /* 0x001fe4000ff3e0ff */
[----:B------:R-:W-:Y:S02]  /*6610*/  SHF.L.U64.HI R29, R28, 0x2, R35 ;  /* 0x000000021c1d7819 */ /* 0x000fe40000010223 */
[----:B-1----:R-:W-:Y:S02]  /*6620*/  IADD3 R24, P2, PT, R22, UR10, RZ ;  /* 0x0000000a16187c10 */ /* 0x002fe4000ff5e0ff */
[----:B------:R-:W-:-:S02]  /*6630*/  IADD3.X R26, PT, PT, R23, UR9, RZ, P1, !PT ;  /* 0x00000009171a7c10 */ /* 0x000fc40008ffe4ff */
[C---:B------:R-:W-:Y:S02]  /*6640*/  IADD3.X R25, PT, PT, R23.reuse, UR11, RZ, P2, !PT ;  /* 0x0000000b17197c10 */ /* 0x040fe400097fe4ff */
[----:B--2---:R-:W-:Y:S02]  /*6650*/  IADD3 R22, P1, PT, R22, UR12, RZ ;  /* 0x0000000c16167c10 */ /* 0x004fe4000ff3e0ff */
[----:B------:R-:W-:Y:S02]  /*6660*/  IADD3 R18, P2, PT, RZ, -R9, RZ ;  /* 0x80000009ff127210 */ /* 0x000fe40007f5e0ff */
[----:B------:R-:W-:Y:S02]  /*6670*/  IADD3.X R23, PT, PT, R23, UR13, RZ, P1, !PT ;  /* 0x0000000d17177c10 */ /* 0x000fe40008ffe4ff */
[----:B------:R-:W-:Y:S02]  /*6680*/  IADD3 R31, PT, PT, R7, R31, RZ ;  /* 0x0000001f071f7210 */ /* 0x000fe40007ffe0ff */
[----:B------:R-:W-:-:S07]  /*6690*/  IADD3.X R20, PT, PT, RZ, -0x1, RZ, P2, !PT ;  /* 0xffffffffff147810 */ /* 0x000fce00017fe4ff */
.L_x_920:
        /* <DEDUP_REMOVED lines=31> */
.L_x_919:
[----:B------:R-:W-:Y:S05]  /*6890*/  BSYNC.RECONVERGENT B0 ;  /* 0x0000000000007941 */ /* 0x000fea0003800200 */
.L_x_918:
        /* <DEDUP_REMOVED lines=10> */
.L_x_921:
        /* <DEDUP_REMOVED lines=87> */
.L_x_922:
        /* <DEDUP_REMOVED lines=13> */
.L_x_4510:


//--------------------- .text._Z35group_norm_nhwc_bwd_one_pass_kernelI11Fp16IOBf16WLi256ELi96ELi768EEv26Group_norm_nhwc_bwd_params --------------------------
	.section	.text._Z35group_norm_nhwc_bwd_one_pass_kernelI11Fp16IOBf16WLi256ELi96ELi768EEv26Group_norm_nhwc_bwd_params,"ax",@progbits
	.align	128
        .global         _Z35group_norm_nhwc_bwd_one_pass_kernelI11Fp16IOBf16WLi256ELi96ELi768EEv26Group_norm_nhwc_bwd_params
        .type           _Z35group_norm_nhwc_bwd_one_pass_kernelI11Fp16IOBf16WLi256ELi96ELi768EEv26Group_norm_nhwc_bwd_params,@function
        .size           _Z35group_norm_nhwc_bwd_one_pass_kernelI11Fp16IOBf16WLi256ELi96ELi768EEv26Group_norm_nhwc_bwd_params,(.L_x_4511 - _Z35group_norm_nhwc_bwd_one_pass_kernelI11Fp16IOBf16WLi256ELi96ELi768EEv26Group_norm_nhwc_bwd_params)
        .other          _Z35group_norm_nhwc_bwd_one_pass_kernelI11Fp16IOBf16WLi256ELi96ELi768EEv26Group_norm_nhwc_bwd_params,@"STO_CUDA_ENTRY STV_DEFAULT"
_Z35group_norm_nhwc_bwd_one_pass_kernelI11Fp16IOBf16WLi256ELi96ELi768EEv26Group_norm_nhwc_bwd_params:
.text._Z35group_norm_nhwc_bwd_one_pass_kernelI11Fp16IOBf16WLi256ELi96ELi768EEv26Group_norm_nhwc_bwd_params:
        /* <DEDUP_REMOVED lines=22> */
.L_x_990:
[----:B-1----:R-:W1:Y:S01]  /*0160*/  LDC R9, c[0x0][0x410] ;  /* 0x00010400ff097b82 */ /* 0x002e620000000800 */
[----:B------:R-:W-:Y:S01]  /*0170*/  IABS R8, R54 ;  /* 0x0000003600087213 */ /* 0x000fe20000000000 */
[----:B--2---:R-:W2:Y:S01]  /*0180*/  LDCU.128 UR12, c[0x0][0x400] ;  /* 0x00008000ff0c77ac */ /* 0x004ea20008000c00 */
[----:B------:R-:W-:Y:S02]  /*0190*/  ISETP.GE.AND P1, PT, R54, RZ, PT ;  /* 0x000000ff3600720c */ /* 0x000fe40003f26270 */
[----:B------:R-:W-:-:S03]  /*01a0*/  MOV R50, RZ ;  /* 0x000000ff00327202 */ /* 0x000fc60000000f00 */
[----:B------:R-:W3:Y:S01]  /*01b0*/  S2UR UR6, SR_CTAID.X ;  /* 0x00000000000679c3 */ /* 0x000ee20000002500 */
[----:B------:R-:W-:Y:S02]  /*01c0*/  CS2R R48, SRZ ;  /* 0x0000000000307805 */ /* 0x000fe4000001ff00 */
[----:B------:R-:W-:Y:S02]  /*01d0*/  CS2R R46, SRZ ;  /* 0x00000000002e7805 */ /* 0x000fe4000001ff00 */
[----:B------:R-:W-:Y:S02]  /*01e0*/  CS2R R44, SRZ ;  /* 0x00000000002c7805 */ /* 0x000fe4000001ff00 */
[----:B------:R-:W-:Y:S02]  /*01f0*/  CS2R R42, SRZ ;  /* 0x00000000002a7805 */ /* 0x000fe4000001ff00 */
[----:B------:R-:W-:Y:S02]  /*0200*/  CS2R R40, SRZ ;  /* 0x0000000000287805 */ /* 0x000fe4000001ff00 */
[----:B------:R-:W-:-:S02]  /*0210*/  CS2R R38, SRZ ;  /* 0x0000000000267805 */ /* 0x000fc4000001ff00 */
[----:B------:R-:W-:Y:S02]  /*0220*/  CS2R R36, SRZ ;  /* 0x0000000000247805 */ /* 0x000fe4000001ff00 */
[----:B------:R-:W-:Y:S01]  /*0230*/  CS2R R34, SRZ ;  /* 0x0000000000227805 */ /* 0x000fe2000001ff00 */
[----:B------:R-:W4:Y:S01]  /*0240*/  LDCU.U8 UR4, c[0x0][0x414] ;  /* 0x00008280ff0477ac */ /* 0x000f220008000000 */
[----:B01----:R-:W-:-:S04]  /*0250*/  IABS R6, R9 ;  /* 0x0000000900067213 */ /* 0x003fc80000000000 */
[----:B------:R-:W1:Y:S08]  /*0260*/  I2F.RP R3, R6 ;  /* 0x0000000600037306 */ /* 0x000e700000209400 */
[----:B-1----:R-:W1:Y:S02]  /*0270*/  MUFU.RCP R3, R3 ;  /* 0x0000000300037308 */ /* 0x002e640000001000 */
[----:B-1----:R-:W-:-:S06]  /*0280*/  IADD3 R4, PT, PT, R3, 0xffffffe, RZ ;  /* 0x0ffffffe03047810 */ /* 0x002fcc0007ffe0ff */
[----:B------:R1:W0:Y:S02]  /*0290*/  F2I.FTZ.U32.TRUNC.NTZ R5, R4 ;  /* 0x0000000400057305 */ /* 0x000224000021f000 */
[----:B-1----:R-:W-:Y:S02]  /*02a0*/  MOV R4, RZ ;  /* 0x000000ff00047202 */ /* 0x002fe40000000f00 */
[----:B0-----:R-:W-:-:S05]  /*02b0*/  IADD3 R7, PT, PT, RZ, -R5, RZ ;  /* 0x80000005ff077210 */ /* 0x001fca0007ffe0ff */
[----:B------:R-:W-:-:S04]  /*02c0*/  IMAD R7, R7, R6, RZ ;  /* 0x0000000607077224 */ /* 0x000fc800078e02ff */
[----:B------:R-:W-:Y:S01]  /*02d0*/  IMAD.HI.U32 R5, R5, R7, R4 ;  /* 0x0000000705057227 */ /* 0x000fe200078e0004 */
[----:B------:R-:W-:Y:S02]  /*02e0*/  MOV R7, R8 ;  /* 0x0000000800077202 */ /* 0x000fe40000000f00 */
[----:B------:R-:W3:Y:S03]  /*02f0*/  LDC R8, c[0x0][0x41c] ;  /* 0x00010700ff087b82 */ /* 0x000ee60000000800 */
[----:B------:R-:W-:-:S05]  /*0300*/  IMAD.HI.U32 R5, R5, R7, RZ ;  /* 0x0000000705057227 */ /* 0x000fca00078e00ff */
[----:B------:R-:W-:-:S05]  /*0310*/  IADD3 R3, PT, PT, -R5, RZ, RZ ;  /* 0x000000ff05037210 */ /* 0x000fca0007ffe1ff */
[----:B------:R-:W-:-:S05]  /*0320*/  IMAD R3, R6, R3, R7 ;  /* 0x0000000306037224 */ /* 0x000fca00078e0207 */
[----:B------:R-:W-:Y:S01]  /*0330*/  ISETP.GT.U32.AND P2, PT, R6, R3, PT ;  /* 0x000000030600720c */ /* 0x000fe20003f44070 */
[----:B---3--:R-:W-:Y:S01]  /*0340*/  IMAD R55, R8, UR6, R53 ;  /* 0x0000000608377c24 */ /* 0x008fe2000f8e0235 */
[----:B------:R-:W-:-:S04]  /*0350*/  LOP3.LUT R8, R54, R9, RZ, 0x3c, !PT ;  /* 0x0000000936087212 */ /* 0x000fc800078e3cff */
[----:B--2---:R-:W-:-:S07]  /*0360*/  ISETP.GE.U32.AND P3, PT, R55, UR12, PT ;  /* 0x0000000c37007c0c */ /* 0x004fce000bf66070 */
[-C--:B------:R-:W-:Y:S02]  /*0370*/  @!P2 IADD3 R3, PT, PT, R3, -R6.reuse, RZ ;  /* 0x800000060303a210 */ /* 0x080fe40007ffe0ff */
[----:B------:R-:W-:Y:S02]  /*0380*/  SHF.R.S32.HI R7, RZ, 0x1f, R55 ;  /* 0x0000001fff077819 */ /* 0x000fe40000011437 */
[CC--:B------:R-:W-:Y:S02]  /*0390*/  ISETP.GE.U32.AND P0, PT, R3.reuse, R6.reuse, PT ;  /* 0x000000060300720c */ /* 0x0c0fe40003f06070 */
[----:B------:R-:W-:Y:S02]  /*03a0*/  ISETP.GT.U32.AND P4, PT, R6, R3, PT ;  /* 0x000000030600720c */ /* 0x000fe40003f84070 */
[----:B------:R-:W-:Y:S02]  /*03b0*/  IADD3 R4, PT, PT, R3, -R6, RZ ;  /* 0x8000000603047210 */ /* 0x000fe40007ffe0ff */
[----:B------:R-:W-:-:S02]  /*03c0*/  ISETP.GE.AND.EX P3, PT, R7, UR13, PT, P3 ;  /* 0x0000000d07007c0c */ /* 0x000fc4000bf66330 */
[----:B------:R-:W-:Y:S02]  /*03d0*/  ISETP.GE.AND P5, PT, R8, RZ, PT ;  /* 0x000000ff0800720c */ /* 0x000fe40003fa6270 */
[----:B------:R-:W-:Y:S02]  /*03e0*/  SEL R3, R4, R3, !P4 ;  /* 0x0000000304037207 */ /* 0x000fe40006000000 */
[----:B------:R-:W-:Y:S02]  /*03f0*/  @!P2 IADD3 R5, PT, PT, R5, 0x1, RZ ;  /* 0x000000010505a810 */ /* 0x000fe40007ffe0ff */
[----:B------:R-:W-:Y:S02]  /*0400*/  ISETP.NE.AND P2, PT, R9, RZ, PT ;  /* 0x000000ff0900720c */ /* 0x000fe40003f45270 */
[----:B------:R-:W-:Y:S02]  /*0410*/  LOP3.LUT R4, RZ, R9, RZ, 0x33, !PT ;  /* 0x00000009ff047212 */ /* 0x000fe400078e33ff */
[----:B------:R-:W-:Y:S01]  /*0420*/  @!P1 IADD3 R3, PT, PT, -R3, RZ, RZ ;  /* 0x000000ff03039210 */ /* 0x000fe20007ffe1ff */
[----:B------:R-:W0:Y:S01]  /*0430*/  @!P3 LDC.64 R8, c[0x0][0x3f8] ;  /* 0x0000fe00ff08bb82 */ /* 0x000e220000000a00 */
[----:B------:R-:W-:-:S02]  /*0440*/  @P0 IADD3 R5, PT, PT, R5, 0x1, RZ ;  /* 0x0000000105050810 */ /* 0x000fc40007ffe0ff */
[C---:B------:R-:W-:Y:S02]  /*0450*/  SEL R63, R4.reuse, R3, !P2 ;  /* 0x00000003043f7207 */ /* 0x040fe40005000000 */
[----:B------:R-:W-:Y:S02]  /*0460*/  @!P5 IADD3 R5, PT, PT, -R5, RZ, RZ ;  /* 0x000000ff0505d210 */ /* 0x000fe40007ffe1ff */
[----:B------:R-:W-:Y:S01]  /*0470*/  IADD3 R17, PT, PT, R55, 0x10, RZ ;  /* 0x0000001037117810 */ /* 0x000fe20007ffe0ff */
[----:B------:R-:W-:Y:S01]  /*0480*/  IMAD R3, R63, 0x60, RZ ;  /* 0x000000603f037824 */ /* 0x000fe200078e02ff */
[----:B------:R-:W-:Y:S01]  /*0490*/  SEL R5, R4, R5, !P2 ;  /* 0x0000000504057207 */ /* 0x000fe20005000000 */
[----:B------:R-:W1:Y:S01]  /*04a0*/  @!P3 LDC.64 R10, c[0x0][0x3a0] ;  /* 0x0000e800ff0abb82 */ /* 0x000e620000000a00 */
[----:B------:R-:W-:Y:S02]  /*04b0*/  ISETP.GE.U32.AND P0, PT, R17, UR12, PT ;  /* 0x0000000c11007c0c */ /* 0x000fe4000bf06070 */
[----:B------:R-:W-:-:S02]  /*04c0*/  SHF.R.S32.HI R13, RZ, 0x1f, R17 ;  /* 0x0000001fff0d7819 */ /* 0x000fc40000011411 */
[----:B------:R-:W-:Y:S02]  /*04d0*/  IADD3 R66, P1, PT, R3, R2, RZ ;  /* 0x0000000203427210 */ /* 0x000fe40007f3e0ff */
[----:B------:R-:W-:Y:S01]  /*04e0*/  SHF.R.S32.HI R2, RZ, 0x1f, R5 ;  /* 0x0000001fff027819 */ /* 0x000fe20000011405 */
[----:B------:R-:W2:Y:S01]  /*04f0*/  @!P3 LDC.64 R14, c[0x0][0x398] ;  /* 0x0000e600ff0ebb82 */ /* 0x000ea20000000a00 */
[----:B------:R-:W-:Y:S02]  /*0500*/  ISETP.GE.AND.EX P0, PT, R13, UR13, PT, P0 ;  /* 0x0000000d0d007c0c */ /* 0x000fe4000bf06300 */
[----:B------:R-:W-:Y:S01]  /*0510*/  LEA.HI.X.SX32 R67, R3, RZ, 0x1, P1 ;  /* 0x000000ff03437211 */ /* 0x000fe200008f0eff */
[----:B------:R-:W-:Y:S01]  /*0520*/  IMAD R2, R2, UR14, RZ ;  /* 0x0000000e02027c24 */ /* 0x000fe2000f8e02ff */
[----:B------:R-:W-:-:S03]  /*0530*/  IADD3 R21, PT, PT, R55, 0x20, RZ ;  /* 0x0000002037157810 */ /* 0x000fc60007ffe0ff */
[----:B------:R-:W-:Y:S01]  /*0540*/  IMAD R69, R5, UR15, R2 ;  /* 0x0000000f05457c24 */ /* 0x000fe2000f8e0202 */
[----:B------:R-:W-:Y:S01]  /*0550*/  ISETP.GE.U32.AND P1, PT, R21, UR12, PT ;  /* 0x0000000c15007c0c */ /* 0x000fe2000bf26070 */
[----:B------:R-:W-:Y:S01]  /*0560*/  IMAD.WIDE.U32 R66, R5, UR14, R66 ;  /* 0x0000000e05427c25 */ /* 0x000fe2000f8e0042 */
[----:B------:R-:W-:-:S03]  /*0570*/  SHF.R.S32.HI R19, RZ, 0x1f, R21 ;  /* 0x0000001fff137819 */ /* 0x000fc60000011415 */
[----:B------:R-:W3:Y:S01]  /*0580*/  @!P0 LDC.64 R26, c[0x0][0x3f8] ;  /* 0x0000fe00ff1a8b82 */ /* 0x000ee20000000a00 */
[----:B0-----:R-:W-:Y:S01]  /*0590*/  @!P3 IMAD R2, R7, R8, RZ ;  /* 0x000000080702b224 */ /* 0x001fe200078e02ff */
[----:B------:R-:W-:Y:S02]  /*05a0*/  IADD3 R69, PT, PT, R67, R69, RZ ;  /* 0x0000004543457210 */ /* 0x000fe40007ffe0ff */
[----:B------:R-:W-:Y:S01]  /*05b0*/  ISETP.GE.AND.EX P1, PT, R19, UR13, PT, P1 ;  /* 0x0000000d13007c0c */ /* 0x000fe2000bf26310 */
[----:B------:R-:W-:Y:S01]  /*05c0*/  @!P3 IMAD R5, R55, R9, R2 ;  /* 0x000000093705b224 */ /* 0x000fe200078e0202 */
[----:B------:R-:W-:-:S05]  /*05d0*/  @!P3 MOV R68, R66 ;  /* 0x000000420044b202 */ /* 0x000fca0000000f00 */
[----:B------:R-:W-:-:S05]  /*05e0*/  @!P3 IMAD.WIDE.U32 R2, R55, R8, R68 ;  /* 0x000000083702b225 */ /* 0x000fca00078e0044 */
[----:B------:R-:W-:Y:S01]  /*05f0*/  @!P3 IADD3 R5, PT, PT, R3, R5, RZ ;  /* 0x000000050305b210 */ /* 0x000fe20007ffe0ff */
[----:B------:R-:W0:Y:S01]  /*0600*/  @!P1 LDC.64 R6, c[0x0][0x3f8] ;  /* 0x0000fe00ff069b82 */ /* 0x000e220000000a00 */
[C---:B------:R-:W-:Y:S02]  /*0610*/  @!P3 SHF.L.U32 R3, R2.reuse, 0x1, RZ ;  /* 0x000000010203b819 */ /* 0x040fe400000006ff */
[----:B------:R-:W-:Y:S02]  /*0620*/  @!P3 SHF.L.U64.HI R2, R2, 0x1, R5 ;  /* 0x000000010202b819 */ /* 0x000fe40000010205 */
[----:B-1----:R-:W-:Y:S02]  /*0630*/  @!P3 IADD3 R8, P2, PT, R3, R10, RZ ;  /* 0x0000000a0308b210 */ /* 0x002fe40007f5e0ff */
[----:B------:R-:W-:Y:S01]  /*0640*/  IADD3 R25, PT, PT, R55, 0x30, RZ ;  /* 0x0000003037197810 */ /* 0x000fe20007ffe0ff */
[----:B---3--:R-:W-:Y:S01]  /*0650*/  @!P0 IMAD R4, R13, R26, RZ ;  /* 0x0000001a0d048224 */ /* 0x008fe200078e02ff */
[----:B------:R-:W-:-:S02]  /*0660*/  @!P3 IADD3.X R9, PT, PT, R2, R11, RZ, P2, !PT ;  /* 0x0000000b0209b210 */ /* 0x000fc400017fe4ff */
[----:B--2---:R-:W-:Y:S01]  /*0670*/  @!P3 IADD3 R12, P2, PT, R3, R14, RZ ;  /* 0x0000000e030cb210 */ /* 0x004fe20007f5e0ff */
[----:B------:R-:W1:Y:S01]  /*0680*/  @!P0 LDC.64 R10, c[0x0][0x3a0] ;  /* 0x0000e800ff0a8b82 */ /* 0x000e620000000a00 */
[----:B------:R-:W-:Y:S02]  /*0690*/  @!P0 MOV R14, R66 ;  /* 0x00000042000e8202 */ /* 0x000fe40000000f00 */
[----:B------:R-:W-:Y:S01]  /*06a0*/  SHF.R.S32.HI R23, RZ, 0x1f, R25 ;  /* 0x0000001fff177819 */ /* 0x000fe20000011419 */
[----:B------:R-:W-:Y:S01]  /*06b0*/  @!P0 IMAD R27, R17, R27, R4 ;  /* 0x0000001b111b8224 */ /* 0x000fe200078e0204 */
[----:B------:R-:W-:Y:S01]  /*06c0*/  @!P3 IADD3.X R13, PT, PT, R2, R15, RZ, P2, !PT ;  /* 0x0000000f020db210 */ /* 0x000fe200017fe4ff */
[----:B------:R2:W5:Y:S01]  /*06d0*/  @!P3 LDG.E R50, desc[UR8][R8.64] ;  /* 0x000000080832b981 */ /* 0x000562000c1e1900 */
[----:B------:R-:W-:Y:S01]  /*06e0*/  @!P0 MOV R15, R69 ;  /* 0x00000045000f8202 */ /* 0x000fe20000000f00 */
[----:B------:R-:W3:Y:S01]  /*06f0*/  @!P1 LDC.64 R2, c[0x0][0x3a0] ;  /* 0x0000e800ff029b82 */ /* 0x000ee20000000a00 */
[----:B------:R-:W-:Y:S01]  /*0700*/  ISETP.GE.U32.AND P2, PT, R25, UR12, PT ;  /* 0x0000000c19007c0c */ /* 0x000fe2000bf46070 */
[----:B------:R4:W5:Y:S01]  /*0710*/  @!P3 LDG.E R49, desc[UR8][R12.64] ;  /* 0x000000080c31b981 */ /* 0x000962000c1e1900 */
[----:B------:R-:W-:-:S02]  /*0720*/  @!P0 IMAD.WIDE.U32 R14, R17, R26, R14 ;  /* 0x0000001a110e8225 */ /* 0x000fc400078e000e */
[----:B------:R-:W-:-:S03]  /*0730*/  ISETP.GE.AND.EX P2, PT, R23, UR13, PT, P2 ;  /* 0x0000000d17007c0c */ /* 0x000fc6000bf46320 */
[----:B------:R-:W3:Y:S01]  /*0740*/  @!P0 LDC.64 R4, c[0x0][0x398] ;  /* 0x0000e600ff048b82 */ /* 0x000ee20000000a00 */
[----:B--2---:R-:W-:Y:S01]  /*0750*/  @!P0 IADD3 R9, PT, PT, R15, R27, RZ ;  /* 0x0000001b0f098210 */ /* 0x004fe20007ffe0ff */
[----:B0-----:R-:W-:Y:S01]  /*0760*/  @!P1 IMAD R8, R19, R6, RZ ;  /* 0x0000000613089224 */ /* 0x001fe200078e02ff */
[C---:B------:R-:W-:Y:S02]  /*0770*/  @!P0 SHF.L.U32 R17, R14.reuse, 0x1, RZ ;  /* 0x000000010e118819 */ /* 0x040fe400000006ff */
[----:B------:R-:W-:Y:S02]  /*0780*/  @!P0 SHF.L.U64.HI R20, R14, 0x1, R9 ;  /* 0x000000010e148819 */ /* 0x000fe40000010209 */
[----:B------:R-:W-:Y:S02]  /*0790*/  @!P1 MOV R18, R66 ;  /* 0x0000004200129202 */ /* 0x000fe40000000f00 */
[----:B------:R-:W-:Y:S02]  /*07a0*/  @!P1 MOV R19, R69 ;  /* 0x0000004500139202 */ /* 0x000fe40000000f00 */
[----:B------:R-:W-:Y:S01]  /*07b0*/  IADD3 R14, PT, PT, R55, 0x40, RZ ;  /* 0x00000040370e7810 */ /* 0x000fe20007ffe0ff */
[----:B------:R-:W-:-:S02]  /*07c0*/  @!P1 IMAD R15, R21, R7, R8 ;  /* 0x00000007150f9224 */ /* 0x000fc400078e0208 */
[----:B------:R-:W0:Y:S01]  /*07d0*/  @!P2 LDC.64 R8, c[0x0][0x3f8] ;  /* 0x0000fe00ff08ab82 */ /* 0x000e220000000a00 */
[----:B------:R-:W-:Y:S01]  /*07e0*/  @!P1 IMAD.WIDE.U32 R18, R21, R6, R18 ;  /* 0x0000000615129225 */ /* 0x000fe200078e0012 */
[----:B------:R-:W-:Y:S02]  /*07f0*/  ISETP.GE.U32.AND P3, PT, R14, UR12, PT ;  /* 0x0000000c0e007c0c */ /* 0x000fe4000bf66070 */
[----:B------:R-:W-:Y:S02]  /*0800*/  SHF.R.S32.HI R27, RZ, 0x1f, R14 ;  /* 0x0000001fff1b7819 */ /* 0x000fe4000001140e */
[----:B----4-:R-:W-:Y:S02]  /*0810*/  @!P1 IADD3 R13, PT, PT, R19, R15, RZ ;  /* 0x0000000f130d9210 */ /* 0x010fe40007ffe0ff */
[----:B------:R-:W-:Y:S01]  /*0820*/  ISETP.GE.AND.EX P3, PT, R27, UR13, PT, P3 ;  /* 0x0000000d1b007c0c */ /* 0x000fe2000bf66330 */
[----:B------:R-:W2:Y:S01]  /*0830*/  @!P1 LDC.64 R6, c[0x0][0x398] ;  /* 0x0000e600ff069b82 */ /* 0x000ea20000000a00 */
[----:B------:R-:W-:-:S02]  /*0840*/  @!P1 SHF.L.U32 R21, R18, 0x1, RZ ;  /* 0x0000000112159819 */ /* 0x000fc400000006ff */
[----:B-1----:R-:W-:Y:S02]  /*0850*/  @!P0 IADD3 R10, P4, PT, R17, R10, RZ ;  /* 0x0000000a110a8210 */ /* 0x002fe40007f9e0ff */
[----:B------:R-:W-:Y:S02]  /*0860*/  @!P1 SHF.L.U64.HI R24, R18, 0x1, R13 ;  /* 0x0000000112189819 */ /* 0x000fe4000001020d */
[----:B---3--:R-:W-:Y:S01]  /*0870*/  @!P1 IADD3 R18, P5, PT, R21, R2, RZ ;  /* 0x0000000215129210 */ /* 0x008fe20007fbe0ff */
[----:B------:R-:W1:Y:S01]  /*0880*/  @!P2 LDC.64 R12, c[0x0][0x3a0] ;  /* 0x0000e800ff0cab82 */ /* 0x000e620000000a00 */
[----:B------:R-:W-:Y:S02]  /*0890*/  @!P0 IADD3.X R11, PT, PT, R20, R11, RZ, P4, !PT ;  /* 0x0000000b140b8210 */ /* 0x000fe400027fe4ff */
[----:B------:R-:W-:Y:S02]  /*08a0*/  @!P0 IADD3 R16, P4, PT, R17, R4, RZ ;  /* 0x0000000411108210 */ /* 0x000fe40007f9e0ff */
[----:B------:R-:W-:Y:S01]  /*08b0*/  @!P1 IADD3.X R19, PT, PT, R24, R3, RZ, P5, !PT ;  /* 0x0000000318139210 */ /* 0x000fe20002ffe4ff */
[----:B------:R0:W5:Y:S01]  /*08c0*/  @!P0 LDG.E R48, desc[UR8][R10.64] ;  /* 0x000000080a308981 */ /* 0x000162000c1e1900 */
[----:B------:R-:W-:Y:S01]  /*08d0*/  @!P0 IADD3.X R17, PT, PT, R20, R5, RZ, P4, !PT ;  /* 0x0000000514118210 */ /* 0x000fe200027fe4ff */
[----:B------:R-:W3:Y:S01]  /*08e0*/  @!P2 LDC.64 R2, c[0x0][0x398] ;  /* 0x0000e600ff02ab82 */ /* 0x000ee20000000a00 */
[----:B------:R-:W-:Y:S01]  /*08f0*/  IADD3 R15, PT, PT, R55, 0x50, RZ ;  /* 0x00000050370f7810 */ /* 0x000fe20007ffe0ff */
[----:B------:R-:W5:Y:S06]  /*0900*/  @!P1 LDG.E R46, desc[UR8][R18.64] ;  /* 0x00000008122e9981 */ /* 0x000f6c000c1e1900 */
[----:B------:R-:W4:Y:S01]  /*0910*/  @!P3 LDC.64 R4, c[0x0][0x3f8] ;  /* 0x0000fe00ff04bb82 */ /* 0x000f220000000a00 */
[----:B0-----:R-:W-:Y:S01]  /*0920*/  @!P2 IMAD R10, R23, R8, RZ ;  /* 0x00000008170aa224 */ /* 0x001fe200078e02ff */
[----:B------:R-:W-:Y:S01]  /*0930*/  ISETP.GE.U32.AND P4, PT, R15, UR12, PT ;  /* 0x0000000c0f007c0c */ /* 0x000fe2000bf86070 */
[----:B------:R0:W5:Y:S01]  /*0940*/  @!P0 LDG.E R47, desc[UR8][R16.64] ;  /* 0x00000008102f8981 */ /* 0x000162000c1e1900 */
[----:B------:R-:W-:-:S02]  /*0950*/  SHF.R.S32.HI R29, RZ, 0x1f, R15 ;  /* 0x0000001fff1d7819 */ /* 0x000fc4000001140f */
[----:B------:R-:W-:Y:S02]  /*0960*/  @!P2 MOV R22, R66 ;  /* 0x000000420016a202 */ /* 0x000fe40000000f00 */
[----:B------:R-:W-:Y:S02]  /*0970*/  @!P2 MOV R23, R69 ;  /* 0x000000450017a202 */ /* 0x000fe40000000f00 */
[----:B------:R-:W-:Y:S02]  /*0980*/  ISETP.GE.AND.EX P4, PT, R29, UR13, PT, P4 ;  /* 0x0000000d1d007c0c */ /* 0x000fe4000bf86340 */
[----:B--2---:R-:W-:Y:S01]  /*0990*/  @!P1 IADD3 R20, P0, PT, R21, R6, RZ ;  /* 0x0000000615149210 */ /* 0x004fe20007f1e0ff */
[----:B------:R-:W-:-:S04]  /*09a0*/  @!P2 IMAD.WIDE.U32 R22, R25, R8, R22 ;  /* 0x000000081916a225 */ /* 0x000fc800078e0016 */
[----:B------:R-:W-:Y:S01]  /*09b0*/  @!P2 IMAD R31, R25, R9, R10 ;  /* 0x00000009191fa224 */ /* 0x000fe200078e020a */
[----:B------:R-:W-:Y:S01]  /*09c0*/  @!P1 IADD3.X R21, PT, PT, R24, R7, RZ, P0, !PT ;  /* 0x0000000718159210 */ /* 0x000fe200007fe4ff */
[----:B------:R-:W2:Y:S01]  /*09d0*/  @!P3 LDC.64 R10, c[0x0][0x3a0] ;  /* 0x0000e800ff0abb82 */ /* 0x000ea20000000a00 */
[----:B------:R-:W-:Y:S02]  /*09e0*/  @!P2 SHF.L.U32 R7, R22, 0x1, RZ ;  /* 0x000000011607a819 */ /* 0x000fe400000006ff */
[----:B0-----:R-:W-:Y:S01]  /*09f0*/  @!P2 IADD3 R17, PT, PT, R23, R31, RZ ;  /* 0x0000001f1711a210 */ /* 0x001fe20007ffe0ff */
[----:B------:R0:W5:Y:S04]  /*0a00*/  @!P1 LDG.E R45, desc[UR8][R20.64] ;  /* 0x00000008142d9981 */ /* 0x000168000c1e1900 */
[----:B------:R-:W2:Y:S01]  /*0a10*/  @!P3 LDC.64 R8, c[0x0][0x398] ;  /* 0x0000e600ff08bb82 */ /* 0x000ea20000000a00 */
[----:B-1----:R-:W-:-:S02]  /*0a20*/  @!P2 IADD3 R12, P0, PT, R7, R12, RZ ;  /* 0x0000000c070ca210 */ /* 0x002fc40007f1e0ff */
[----:B---3--:R-:W-:Y:S01]  /*0a30*/  @!P2 IADD3 R2, P5, PT, R7, R2, RZ ;  /* 0x000000020702a210 */ /* 0x008fe20007fbe0ff */
[----:B----4-:R-:W-:Y:S01]  /*0a40*/  @!P3 IMAD R27, R27, R4, RZ ;  /* 0x000000041b1bb224 */ /* 0x010fe200078e02ff */
[----:B------:R-:W-:Y:S02]  /*0a50*/  @!P2 SHF.L.U64.HI R22, R22, 0x1, R17 ;  /* 0x000000011616a819 */ /* 0x000fe40000010211 */
[----:B------:R-:W-:Y:S01]  /*0a60*/  IADD3 R18, PT, PT, R55, 0x60, RZ ;  /* 0x0000006037127810 */ /* 0x000fe20007ffe0ff */
[----:B------:R-:W1:Y:S01]  /*0a70*/  @!P4 LDC.64 R6, c[0x0][0x3f8] ;  /* 0x0000fe00ff06cb82 */ /* 0x000e620000000a00 */
[----:B------:R-:W-:Y:S02]  /*0a80*/  @!P3 MOV R16, R66 ;  /* 0x000000420010b202 */ /* 0x000fe40000000f00 */
[----:B------:R-:W-:Y:S01]  /*0a90*/  @!P3 MOV R17, R69 ;  /* 0x000000450011b202 */ /* 0x000fe20000000f00 */
[----:B------:R-:W-:Y:S01]  /*0aa0*/  @!P3 IMAD R27, R14, R5, R27 ;  /* 0x000000050e1bb224 */ /* 0x000fe200078e021b */
[----:B------:R-:W-:-:S02]  /*0ab0*/  ISETP.GE.U32.AND P1, PT, R18, UR12, PT ;  /* 0x0000000c12007c0c */ /* 0x000fc4000bf26070 */
[----:B------:R-:W-:Y:S01]  /*0ac0*/  SHF.R.S32.HI R19, RZ, 0x1f, R18 ;  /* 0x0000001fff137819 */ /* 0x000fe20000011412 */
[----:B------:R-:W-:Y:S01]  /*0ad0*/  @!P3 IMAD.WIDE.U32 R4, R14, R4, R16 ;  /* 0x000000040e04b225 */ /* 0x000fe200078e0010 */
[----:B------:R-:W-:Y:S01]  /*0ae0*/  @!P2 IADD3.X R13, PT, PT, R22, R13, RZ, P0, !PT ;  /* 0x0000000d160da210 */ /* 0x000fe200007fe4ff */
[----:B------:R-:W3:Y:S01]  /*0af0*/  @!P4 LDC.64 R16, c[0x0][0x398] ;  /* 0x0000e600ff10cb82 */ /* 0x000ee20000000a00 */
[----:B------:R-:W-:Y:S02]  /*0b00*/  ISETP.GE.AND.EX P1, PT, R19, UR13, PT, P1 ;  /* 0x0000000d13007c0c */ /* 0x000fe4000bf26310 */
[----:B------:R-:W-:Y:S01]  /*0b10*/  @!P3 IADD3 R5, PT, PT, R5, R27, RZ ;  /* 0x0000001b0505b210 */ /* 0x000fe20007ffe0ff */
[----:B------:R4:W5:Y:S01]  /*0b20*/  @!P2 LDG.E R44, desc[UR8][R12.64] ;  /* 0x000000080c2ca981 */ /* 0x000962000c1e1900 */
[----:B0-----:R-:W-:Y:S02]  /*0b30*/  @!P3 SHF.L.U32 R21, R4, 0x1, RZ ;  /* 0x000000010415b819 */ /* 0x001fe400000006ff */
[----:B------:R-:W-:-:S02]  /*0b40*/  @!P2 IADD3.X R3, PT, PT, R22, R3, RZ, P5, !PT ;  /* 0x000000031603a210 */ /* 0x000fc40002ffe4ff */
[----:B------:R-:W-:Y:S02]  /*0b50*/  @!P3 SHF.L.U64.HI R4, R4, 0x1, R5 ;  /* 0x000000010404b819 */ /* 0x000fe40000010205 */
[C---:B--2---:R-:W-:Y:S01]  /*0b60*/  @!P3 IADD3 R22, P0, PT, R21.reuse, R10, RZ ;  /* 0x0000000a1516b210 */ /* 0x044fe20007f1e0ff */
[----:B------:R0:W5:Y:S01]  /*0b70*/  @!P2 LDG.E R43, desc[UR8][R2.64] ;  /* 0x00000008022ba981 */ /* 0x000162000c1e1900 */
[----:B------:R-:W-:Y:S01]  /*0b80*/  @!P3 IADD3 R20, P5, PT, R21, R8, RZ ;  /* 0x000000081514b210 */ /* 0x000fe20007fbe0ff */
[----:B----4-:R-:W2:Y:S01]  /*0b90*/  @!P4 LDC.64 R12, c[0x0][0x3a0] ;  /* 0x0000e800ff0ccb82 */ /* 0x010ea20000000a00 */
[----:B------:R-:W-:Y:S02]  /*0ba0*/  IADD3 R14, PT, PT, R55, 0x70, RZ ;  /* 0x00000070370e7810 */ /* 0x000fe40007ffe0ff */
[C---:B------:R-:W-:Y:S02]  /*0bb0*/  @!P3 IADD3.X R23, PT, PT, R4.reuse, R11, RZ, P0, !PT ;  /* 0x0000000b0417b210 */ /* 0x040fe400007fe4ff */
[----:B------:R-:W-:-:S03]  /*0bc0*/  @!P3 IADD3.X R21, PT, PT, R4, R9, RZ, P5, !PT ;  /* 0x000000090415b210 */ /* 0x000fc60002ffe4ff */
[----:B------:R-:W4:Y:S01]  /*0bd0*/  @!P1 LDC.64 R4, c[0x0][0x3f8] ;  /* 0x0000fe00ff049b82 */ /* 0x000f220000000a00 */
[----:B------:R-:W-:Y:S01]  /*0be0*/  ISETP.GE.U32.AND P0, PT, R14, UR12, PT ;  /* 0x0000000c0e007c0c */ /* 0x000fe2000bf06070 */
[----:B-1----:R-:W-:Y:S01]  /*0bf0*/  @!P4 IMAD R8, R29, R6, RZ ;  /* 0x000000061d08c224 */ /* 0x002fe200078e02ff */
[----:B------:R-:W-:Y:S01]  /*0c00*/  SHF.R.S32.HI R25, RZ, 0x1f, R14 ;  /* 0x0000001fff197819 */ /* 0x000fe2000001140e */
[----:B------:R-:W5:Y:S01]  /*0c10*/  @!P3 LDG.E R42, desc[UR8][R22.64] ;  /* 0x00000008162ab981 */ /* 0x000f62000c1e1900 */
[----:B0-----:R-:W-:Y:S02]  /*0c20*/  @!P4 MOV R2, R66 ;  /* 0x000000420002c202 */ /* 0x001fe40000000f00 */
[----:B------:R-:W-:Y:S01]  /*0c30*/  @!P4 MOV R3, R69 ;  /* 0x000000450003c202 */ /* 0x000fe20000000f00 */
[----:B------:R-:W-:Y:S01]  /*0c40*/  @!P4 IMAD R9, R15, R7, R8 ;  /* 0x000000070f09c224 */ /* 0x000fe200078e0208 */
[----:B------:R-:W-:Y:S01]  /*0c50*/  ISETP.GE.AND.EX P0, PT, R25, UR13, PT, P0 ;  /* 0x0000000d19007c0c */ /* 0x000fe2000bf06300 */
[----:B------:R-:W0:Y:S01]  /*0c60*/  @!P1 LDC.64 R10, c[0x0][0x398] ;  /* 0x0000e600ff0a9b82 */ /* 0x000e220000000a00 */
[----:B------:R1:W5:Y:S01]  /*0c70*/  @!P3 LDG.E R41, desc[UR8][R20.64] ;  /* 0x000000081429b981 */ /* 0x000362000c1e1900 */
[----:B------:R-:W-:Y:S01]  /*0c80*/  @!P4 IMAD.WIDE.U32 R6, R15, R6, R2 ;  /* 0x000000060f06c225 */ /* 0x000fe200078e0002 */
[----:B------:R-:W-:-:S04]  /*0c90*/  IADD3 R15, PT, PT, R55, 0x80, RZ ;  /* 0x00000080370f7810 */ /* 0x000fc80007ffe0ff */
[----:B------:R-:W-:Y:S02]  /*0ca0*/  @!P4 IADD3 R3, PT, PT, R7, R9, RZ ;  /* 0x000000090703c210 */ /* 0x000fe40007ffe0ff */
[C---:B------:R-:W-:Y:S01]  /*0cb0*/  @!P4 SHF.L.U32 R7, R6.reuse, 0x1, RZ ;  /* 0x000000010607c819 */ /* 0x040fe200000006ff */
[----:B------:R-:W0:Y:S01]  /*0cc0*/  @!P1 LDC.64 R8, c[0x0][0x3a0] ;  /* 0x0000e800ff089b82 */ /* 0x000e220000000a00 */
[----:B------:R-:W-:Y:S02]  /*0cd0*/  @!P4 SHF.L.U64.HI R6, R6, 0x1, R3 ;  /* 0x000000010606c819 */ /* 0x000fe40000010203 */
[----:B------:R-:W-:Y:S02]  /*0ce0*/  ISETP.GE.U32.AND P3, PT, R15, UR12, PT ;  /* 0x0000000c0f007c0c */ /* 0x000fe4000bf66070 */
[----:B------:R-:W-:Y:S02]  /*0cf0*/  SHF.R.S32.HI R27, RZ, 0x1f, R15 ;  /* 0x0000001fff1b7819 */ /* 0x000fe4000001140f */
[C---:B--2---:R-:W-:Y:S01]  /*0d00*/  @!P4 IADD3 R12, P2, PT, R7.reuse, R12, RZ ;  /* 0x0000000c070cc210 */ /* 0x044fe20007f5e0ff */
[----:B------:R-:W2:Y:S01]  /*0d10*/  @!P0 LDC.64 R2, c[0x0][0x3f8] ;  /* 0x0000fe00ff028b82 */ /* 0x000ea20000000a00 */
[----:B---3--:R-:W-:Y:S01]  /*0d20*/  @!P4 IADD3 R16, P5, PT, R7, R16, RZ ;  /* 0x000000100710c210 */ /* 0x008fe20007fbe0ff */
[----:B----4-:R-:W-:Y:S01]  /*0d30*/  @!P1 IMAD R19, R19, R4, RZ ;  /* 0x0000000413139224 */ /* 0x010fe200078e02ff */
[----:B------:R-:W-:-:S02]  /*0d40*/  @!P4 IADD3.X R13, PT, PT, R6, R13, RZ, P2, !PT ;  /* 0x0000000d060dc210 */ /* 0x000fc400017fe4ff */
[----:B------:R-:W-:Y:S02]  /*0d50*/  ISETP.GE.AND.EX P3, PT, R27, UR13, PT, P3 ;  /* 0x0000000d1b007c0c */ /* 0x000fe4000bf66330 */
[----:B------:R-:W-:Y:S02]  /*0d60*/  @!P4 IADD3.X R17, PT, PT, R6, R17, RZ, P5, !PT ;  /* 0x000000110611c210 */ /* 0x000fe40002ffe4ff */
[----:B------:R-:W-:Y:S01]  /*0d70*/  @!P1 MOV R7, R69 ;  /* 0x0000004500079202 */ /* 0x000fe20000000f00 */
[C---:B------:R-:W-:Y:S01]  /*0d80*/  @!P1 IMAD R19, R18.reuse, R5, R19 ;  /* 0x0000000512139224 */ /* 0x040fe200078e0213 */
[----:B------:R-:W-:Y:S01]  /*0d90*/  @!P1 MOV R6, R66 ;  /* 0x0000004200069202 */ /* 0x000fe20000000f00 */
[----:B------:R2:W5:Y:S04]  /*0da0*/  @!P4 LDG.E R40, desc[UR8][R12.64] ;  /* 0x000000080c28c981 */ /* 0x000568000c1e1900 */
[----:B------:R-:W-:Y:S01]  /*0db0*/  @!P1 IMAD.WIDE.U32 R4, R18, R4, R6 ;  /* 0x0000000412049225 */ /* 0x000fe200078e0006 */
[----:B------:R3:W5:Y:S01]  /*0dc0*/  @!P4 LDG.E R39, desc[UR8][R16.64] ;  /* 0x000000081027c981 */ /* 0x000762000c1e1900 */
[----:B------:R-:W4:Y:S03]  /*0dd0*/  @!P3 LDC.64 R6, c[0x0][0x3f8] ;  /* 0x0000fe00ff06bb82 */ /* 0x000f260000000a00 */
[----:B-1----:R-:W-:-:S02]  /*0de0*/  @!P1 IADD3 R21, PT, PT, R5, R19, RZ ;  /* 0x0000001305159210 */ /* 0x002fc40007ffe0ff */
[C---:B------:R-:W-:Y:S02]  /*0df0*/  @!P1 SHF.L.U32 R5, R4.reuse, 0x1, RZ ;  /* 0x0000000104059819 */ /* 0x040fe400000006ff */
[----:B------:R-:W-:Y:S02]  /*0e00*/  IADD3 R19, PT, PT, R55, 0x90, RZ ;  /* 0x0000009037137810 */ /* 0x000fe40007ffe0ff */
[----:B------:R-:W-:Y:S01]  /*0e10*/  @!P1 SHF.L.U64.HI R18, R4, 0x1, R21 ;  /* 0x0000000104129819 */ /* 0x000fe20000010215 */
[----:B--2---:R-:W-:Y:S01]  /*0e20*/  @!P0 IMAD R12, R25, R2, RZ ;  /* 0x00000002190c8224 */ /* 0x004fe200078e02ff */
[C---:B0-----:R-:W-:Y:S01]  /*0e30*/  @!P1 IADD3 R8, P2, PT, R5.reuse, R8, RZ ;  /* 0x0000000805089210 */ /* 0x041fe20007f5e0ff */
[----:B---3--:R-:W0:Y:S01]  /*0e40*/  @!P0 LDC.64 R16, c[0x0][0x398] ;  /* 0x0000e600ff108b82 */ /* 0x008e220000000a00 */
[----:B------:R-:W-:Y:S02]  /*0e50*/  @!P1 IADD3 R10, P5, PT, R5, R10, RZ ;  /* 0x0000000a050a9210 */ /* 0x000fe40007fbe0ff */
[----:B------:R-:W-:-:S02]  /*0e60*/  ISETP.GE.U32.AND P4, PT, R19, UR12, PT ;  /* 0x0000000c13007c0c */ /* 0x000fc4000bf86070 */
[----:B------:R-:W-:-:S03]  /*0e70*/  SHF.R.S32.HI R25, RZ, 0x1f, R19 ;  /* 0x0000001fff197819 */ /* 0x000fc60000011413 */
[----:B------:R-:W1:Y:S01]  /*0e80*/  @!P0 LDC.64 R4, c[0x0][0x3a0] ;  /* 0x0000e800ff048b82 */ /* 0x000e620000000a00 */
[----:B------:R-:W-:Y:S01]  /*0e90*/  ISETP.GE.AND.EX P4, PT, R25, UR13, PT, P4 ;  /* 0x0000000d19007c0c */ /* 0x000fe2000bf86340 */
[----:B------:R-:W-:Y:S01]  /*0ea0*/  @!P0 IMAD R21, R14, R3, R12 ;  /* 0x000000030e158224 */ /* 0x000fe200078e020c */
[----:B------:R-:W-:Y:S02]  /*0eb0*/  @!P0 MOV R12, R66 ;  /* 0x00000042000c8202 */ /* 0x000fe40000000f00 */
[----:B------:R-:W-:Y:S02]  /*0ec0*/  @!P0 MOV R13, R69 ;  /* 0x00000045000d8202 */ /* 0x000fe40000000f00 */
[C---:B------:R-:W-:Y:S02]  /*0ed0*/  @!P1 IADD3.X R9, PT, PT, R18.reuse, R9, RZ, P2, !PT ;  /* 0x0000000912099210 */ /* 0x040fe400017fe4ff */
[----:B------:R-:W-:Y:S01]  /*0ee0*/  @!P1 IADD3.X R11, PT, PT, R18, R11, RZ, P5, !PT ;  /* 0x0000000b120b9210 */ /* 0x000fe20002ffe4ff */
[----:B------:R-:W-:Y:S01]  /*0ef0*/  @!P0 IMAD.WIDE.U32 R2, R14, R2, R12 ;  /* 0x000000020e028225 */ /* 0x000fe200078e000c */
[----:B------:R-:W-:Y:S01]  /*0f00*/  IADD3 R20, PT, PT, R55, 0xa0, RZ ;  /* 0x000000a037147810 */ /* 0x000fe20007ffe0ff */
[----:B------:R2:W5:Y:S02]  /*0f10*/  @!P1 LDG.E R38, desc[UR8][R8.64] ;  /* 0x0000000808269981 */ /* 0x000564000c1e1900 */
[----:B----4-:R-:W-:Y:S01]  /*0f20*/  @!P3 IMAD R14, R27, R6, RZ ;  /* 0x000000061b0eb224 */ /* 0x010fe200078e02ff */
[----:B------:R-:W-:Y:S01]  /*0f30*/  SHF.R.S32.HI R23, RZ, 0x1f, R20 ;  /* 0x0000001fff177819 */ /* 0x000fe20000011414 */
[----:B------:R3:W5:Y:S01]  /*0f40*/  @!P1 LDG.E R37, desc[UR8][R10.64] ;  /* 0x000000080a259981 */ /* 0x000762000c1e1900 */
[----:B------:R-:W-:Y:S01]  /*0f50*/  ISETP.GE.U32.AND P1, PT, R20, UR12, PT ;  /* 0x0000000c14007c0c */ /* 0x000fe2000bf26070 */
[----:B------:R-:W4:Y:S01]  /*0f60*/  @!P4 LDC.64 R12, c[0x0][0x3f8] ;  /* 0x0000fe00ff0ccb82 */ /* 0x000f220000000a00 */
[----:B------:R-:W-:-:S02]  /*0f70*/  @!P0 IADD3 R3, PT, PT, R3, R21, RZ ;  /* 0x0000001503038210 */ /* 0x000fc40007ffe0ff */
[C---:B------:R-:W-:Y:S02]  /*0f80*/  @!P0 SHF.L.U32 R21, R2.reuse, 0x1, RZ ;  /* 0x0000000102158819 */ /* 0x040fe400000006ff */
[----:B--2---:R-:W-:Y:S02]  /*0f90*/  @!P3 MOV R8, R66 ;  /* 0x000000420008b202 */ /* 0x004fe40000000f00 */
[----:B------:R-:W-:Y:S01]  /*0fa0*/  @!P3 MOV R9, R69 ;  /* 0x000000450009b202 */ /* 0x000fe20000000f00 */
[----:B------:R-:W-:Y:S01]  /*0fb0*/  @!P3 IMAD R27, R15, R7, R14 ;  /* 0x000000070f1bb224 */ /* 0x000fe200078e020e */
[----:B------:R-:W-:Y:S01]  /*0fc0*/  ISETP.GE.AND.EX P1, PT, R23, UR13, PT, P1 ;  /* 0x0000000d17007c0c */ /* 0x000fe2000bf26310 */
[----:B---3--:R-:W2:Y:S01]  /*0fd0*/  @!P3 LDC.64 R10, c[0x0][0x398] ;  /* 0x0000e600ff0abb82 */ /* 0x008ea20000000a00 */
[----:B------:R-:W-:Y:S01]  /*0fe0*/  @!P0 SHF.L.U64.HI R18, R2, 0x1, R3 ;  /* 0x0000000102128819 */ /* 0x000fe20000010203 */
[----:B------:R-:W-:Y:S01]  /*0ff0*/  @!P3 IMAD.WIDE.U32 R6, R15, R6, R8 ;  /* 0x000000060f06b225 */ /* 0x000fe200078e0008 */
[----:B-1----:R-:W-:-:S05]  /*1000*/  @!P0 IADD3 R14, P2, PT, R21, R4, RZ ;  /* 0x00000004150e8210 */ /* 0x002fca0007f5e0ff */
[----:B------:R-:W1:Y:S01]  /*1010*/  @!P3 LDC.64 R2, c[0x0][0x3a0] ;  /* 0x0000e800ff02bb82 */ /* 0x000e620000000a00 */
[----:B------:R-:W-:Y:S02]  /*1020*/  @!P0 IADD3.X R15, PT, PT, R18, R5, RZ, P2, !PT ;  /* 0x00000005120f8210 */ /* 0x000fe400017fe4ff */
[----:B------:R-:W-:Y:S02]  /*1030*/  @!P3 IADD3 R5, PT, PT, R7, R27, RZ ;  /* 0x0000001b0705b210 */ /* 0x000fe40007ffe0ff */
[C---:B------:R-:W-:Y:S01]  /*1040*/  @!P3 SHF.L.U32 R29, R6.reuse, 0x1, RZ ;  /* 0x00000001061db819 */ /* 0x040fe200000006ff */
[----:B------:R3:W5:Y:S01]  /*1050*/  @!P0 LDG.E R36, desc[UR8][R14.64] ;  /* 0x000000080e248981 */ /* 0x000762000c1e1900 */
[----:B------:R-:W-:Y:S01]  /*1060*/  @!P3 SHF.L.U64.HI R22, R6, 0x1, R5 ;  /* 0x000000010616b819 */ /* 0x000fe20000010205 */
[----:B------:R-:W2:Y:S01]  /*1070*/  @!P4 LDC.64 R8, c[0x0][0x398] ;  /* 0x0000e600ff08cb82 */ /* 0x000ea20000000a00 */
[----:B0-----:R-:W-:-:S07]  /*1080*/  @!P0 IADD3 R16, P2, PT, R21, R16, RZ ;  /* 0x0000001015108210 */ /* 0x001fce0007f5e0ff */
[----:B------:R-:W0:Y:S01]  /*1090*/  @!P4 LDC.64 R6, c[0x0][0x3a0] ;  /* 0x0000e800ff06cb82 */ /* 0x000e220000000a00 */
[----:B------:R-:W-:-:S07]  /*10a0*/  IADD3 R21, PT, PT, R55, 0xb0, RZ ;  /* 0x000000b037157810 */ /* 0x000fce0007ffe0ff */
[----:B------:R-:W0:Y:S01]  /*10b0*/  @!P1 LDC.64 R4, c[0x0][0x3f8] ;  /* 0x0000fe00ff049b82 */ /* 0x000e220000000a00 */
[----:B------:R-:W-:Y:S01]  /*10c0*/  @!P0 IADD3.X R17, PT, PT, R18, R17, RZ, P2, !PT ;  /* 0x0000001112118210 */ /* 0x000fe200017fe4ff */
[----:B----4-:R-:W-:Y:S01]  /*10d0*/  @!P4 IMAD R18, R25, R12, RZ ;  /* 0x0000000c1912c224 */ /* 0x010fe200078e02ff */
[----:B---3--:R-:W-:Y:S02]  /*10e0*/  @!P4 MOV R14, R66 ;  /* 0x00000042000ec202 */ /* 0x008fe40000000f00 */
[----:B------:R-:W-:Y:S02]  /*10f0*/  @!P4 MOV R15, R69 ;  /* 0x00000045000fc202 */ /* 0x000fe40000000f00 */
[----:B------:R-:W-:Y:S02]  /*1100*/  ISETP.GE.U32.AND P2, PT, R21, UR12, PT ;  /* 0x0000000c15007c0c */ /* 0x000fe4000bf46070 */
[----:B------:R-:W-:Y:S01]  /*1110*/  SHF.R.S32.HI R27, RZ, 0x1f, R21 ;  /* 0x0000001fff1b7819 */ /* 0x000fe20000011415 */
[----:B------:R-:W-:Y:S01]  /*1120*/  @!P4 IMAD R13, R19, R13, R18 ;  /* 0x0000000d130dc224 */ /* 0x000fe200078e0212 */
[----:B-1----:R-:W-:Y:S01]  /*1130*/  @!P3 IADD3 R18, P5, PT, R29, R2, RZ ;  /* 0x000000021d12b210 */ /* 0x002fe20007fbe0ff */
[----:B------:R-:W-:Y:S01]  /*1140*/  @!P4 IMAD.WIDE.U32 R14, R19, R12, R14 ;  /* 0x0000000c130ec225 */ /* 0x000fe200078e000e */
[----:B------:R-:W-:Y:S01]  /*1150*/  ISETP.GE.AND.EX P2, PT, R27, UR13, PT, P2 ;  /* 0x0000000d1b007c0c */ /* 0x000fe2000bf46320 */
[----:B------:R-:W5:Y:S01]  /*1160*/  @!P0 LDG.E R35, desc[UR8][R16.64] ;  /* 0x0000000810238981 */ /* 0x000f62000c1e1900 */
[----:B------:R-:W-:-:S02]  /*1170*/  @!P3 IADD3.X R19, PT, PT, R22, R3, RZ, P5, !PT ;  /* 0x000000031613b210 */ /* 0x000fc40002ffe4ff */
[----:B--2---:R-:W-:Y:S02]  /*1180*/  @!P3 IADD3 R10, P0, PT, R29, R10, RZ ;  /* 0x0000000a1d0ab210 */ /* 0x004fe40007f1e0ff */
[----:B------:R-:W-:Y:S01]  /*1190*/  @!P4 IADD3 R3, PT, PT, R15, R13, RZ ;  /* 0x0000000d0f03c210 */ /* 0x000fe20007ffe0ff */
[----:B------:R1:W5:Y:S01]  /*11a0*/  @!P3 LDG.E R34, desc[UR8][R18.64] ;  /* 0x000000081222b981 */ /* 0x000362000c1e1900 */
[----:B------:R-:W-:Y:S02]  /*11b0*/  @!P4 SHF.L.U32 R13, R14, 0x1, RZ ;  /* 0x000000010e0dc819 */ /* 0x000fe400000006ff */
[----:B------:R-:W-:Y:S01]  /*11c0*/  @!P3 IADD3.X R11, PT, PT, R22, R11, RZ, P0, !PT ;  /* 0x0000000b160bb210 */ /* 0x000fe200007fe4ff */
[----:B0-----:R-:W-:Y:S01]  /*11d0*/  @!P1 IMAD R23, R23, R4, RZ ;  /* 0x0000000417179224 */ /* 0x001fe200078e02ff */
[----:B------:R-:W-:Y:S02]  /*11e0*/  @!P4 SHF.L.U64.HI R2, R14, 0x1, R3 ;  /* 0x000000010e02c819 */ /* 0x000fe40000010203 */
[----:B------:R-:W-:Y:S01]  /*11f0*/  @!P4 IADD3 R12, P0, PT, R13, R6, RZ ;  /* 0x000000060d0cc210 */ /* 0x000fe20007f1e0ff */
[----:B------:R-:W0:Y:S01]  /*1200*/  @!P2 LDC.64 R14, c[0x0][0x3f8] ;  /* 0x0000fe00ff0eab82 */ /* 0x000e220000000a00 */
[----:B------:R-:W-:Y:S01]  /*1210*/  IADD3 R25, PT, PT, R55, 0xc0, RZ ;  /* 0x000000c037197810 */ /* 0x000fe20007ffe0ff */
[----:B-1----:R-:W-:Y:S01]  /*1220*/  @!P1 IMAD R19, R20, R5, R23 ;  /* 0x0000000514139224 */ /* 0x002fe200078e0217 */
[----:B------:R-:W-:-:S02]  /*1230*/  @!P4 IADD3 R8, P5, PT, R13, R8, RZ ;  /* 0x000000080d08c210 */ /* 0x000fc40007fbe0ff */
[----:B------:R-:W-:Y:S02]  /*1240*/  @!P4 IADD3.X R13, PT, PT, R2, R7, RZ, P0, !PT ;  /* 0x00000007020dc210 */ /* 0x000fe400007fe4ff */
[----:B------:R-:W-:Y:S01]  /*1250*/  ISETP.GE.U32.AND P0, PT, R25, UR12, PT ;  /* 0x0000000c19007c0c */ /* 0x000fe2000bf06070 */
[----:B------:R-:W1:Y:S01]  /*1260*/  @!P1 LDC.64 R6, c[0x0][0x3a0] ;  /* 0x0000e800ff069b82 */ /* 0x000e620000000a00 */
[----:B------:R-:W-:Y:S02]  /*1270*/  SHF.R.S32.HI R23, RZ, 0x1f, R25 ;  /* 0x0000001fff177819 */ /* 0x000fe40000011419 */
[----:B------:R-:W-:Y:S02]  /*1280*/  @!P1 MOV R16, R66 ;  /* 0x0000004200109202 */ /* 0x000fe40000000f00 */
[----:B------:R-:W-:Y:S02]  /*1290*/  @!P1 MOV R17, R69 ;  /* 0x0000004500119202 */ /* 0x000fe40000000f00 */
[----:B------:R-:W-:Y:S01]  /*12a0*/  ISETP.GE.AND.EX P0, PT, R23, UR13, PT, P0 ;  /* 0x0000000d17007c0c */ /* 0x000fe2000bf06300 */
[----:B------:R-:W-:Y:S01]  /*12b0*/  @!P1 IMAD.WIDE.U32 R16, R20, R4, R16 ;  /* 0x0000000414109225 */ /* 0x000fe200078e0010 */
[----:B------:R-:W-:-:S02]  /*12c0*/  CS2R R4, SRZ ;  /* 0x0000000000047805 */ /* 0x000fc4000001ff00 */
[----:B------:R-:W-:Y:S02]  /*12d0*/  MOV R3, RZ ;  /* 0x000000ff00037202 */ /* 0x000fe40000000f00 */
[----:B------:R-:W-:Y:S02]  /*12e0*/  @!P4 IADD3.X R9, PT, PT, R2, R9, RZ, P5, !PT ;  /* 0x000000090209c210 */ /* 0x000fe40002ffe4ff */
[----:B------:R2:W5:Y:S01]  /*12f0*/  @!P4 LDG.E R4, desc[UR8][R12.64] ;  /* 0x000000080c04c981 */ /* 0x000562000c1e1900 */
[----:B------:R-:W-:-:S03]  /*1300*/  IADD3 R33, PT, PT, R55, 0xd0, RZ ;  /* 0x000000d037217810 */ /* 0x000fc60007ffe0ff */
[----:B------:R3:W5:Y:S01]  /*1310*/  @!P3 LDG.E R3, desc[UR8][R10.64] ;  /* 0x000000080a03b981 */ /* 0x000762000c1e1900 */
[----:B------:R-:W-:Y:S01]  /*1320*/  @!P1 IADD3 R17, PT, PT, R17, R19, RZ ;  /* 0x0000001311119210 */ /* 0x000fe20007ffe0ff */
[----:B0-----:R-:W-:Y:S02]  /*1330*/  @!P2 IMAD R2, R27, R14, RZ ;  /* 0x0000000e1b02a224 */ /* 0x001fe400078e02ff */
[----:B------:R0:W5:Y:S01]  /*1340*/  @!P4 LDG.E R5, desc[UR8][R8.64] ;  /* 0x000000080805c981 */ /* 0x000162000c1e1900 */
[----:B--2---:R-:W2:Y:S01]  /*1350*/  @!P0 LDC.64 R12, c[0x0][0x3f8] ;  /* 0x0000fe00ff0c8b82 */ /* 0x004ea20000000a00 */
[----:B------:R-:W-:Y:S02]  /*1360*/  ISETP.GE.U32.AND P3, PT, R33, UR12, PT ;  /* 0x0000000c21007c0c */ /* 0x000fe4000bf66070 */
[----:B------:R-:W-:-:S05]  /*1370*/  SHF.R.S32.HI R31, RZ, 0x1f, R33 ;  /* 0x0000001fff1f7819 */ /* 0x000fca0000011421 */
[----:B---3--:R-:W3:Y:S01]  /*1380*/  @!P1 LDC.64 R10, c[0x0][0x398] ;  /* 0x0000e600ff0a9b82 */ /* 0x008ee20000000a00 */
[----:B0-----:R-:W-:Y:S02]  /*1390*/  @!P2 MOV R8, R66 ;  /* 0x000000420008a202 */ /* 0x001fe40000000f00 */
[----:B------:R-:W-:Y:S02]  /*13a0*/  @!P2 MOV R9, R69 ;  /* 0x000000450009a202 */ /* 0x000fe40000000f00 */
[C---:B------:R-:W-:Y:S02]  /*13b0*/  @!P1 SHF.L.U32 R57, R16.reuse, 0x1, RZ ;  /* 0x0000000110399819 */ /* 0x040fe400000006ff */
[----:B------:R-:W-:Y:S01]  /*13c0*/  @!P1 SHF.L.U64.HI R16, R16, 0x1, R17 ;  /* 0x0000000110109819 */ /* 0x000fe20000010211 */
[----:B------:R-:W-:Y:S01]  /*13d0*/  @!P2 IMAD R17, R21, R15, R2 ;  /* 0x0000000f1511a224 */ /* 0x000fe200078e0202 */
[----:B------:R-:W-:Y:S01]  /*13e0*/  ISETP.GE.AND.EX P3, PT, R31, UR13, PT, P3 ;  /* 0x0000000d1f007c0c */ /* 0x000fe2000bf66330 */
[----:B------:R-:W-:Y:S01]  /*13f0*/  @!P2 IMAD.WIDE.U32 R14, R21, R14, R8 ;  /* 0x0000000e150ea225 */ /* 0x000fe200078e0008 */
[----:B------:R-:W0:Y:S01]  /*1400*/  @!P2 LDC.64 R18, c[0x0][0x3a0] ;  /* 0x0000e800ff12ab82 */ /* 0x000e220000000a00 */
[----:B-1----:R-:W-:-:S02]  /*1410*/  @!P1 IADD3 R20, P6, PT, R57, R6, RZ ;  /* 0x0000000639149210 */ /* 0x002fc40007fde0ff */
[----:B------:R-:W-:-:S05]  /*1420*/  MOV R6, RZ ;  /* 0x000000ff00067202 */ /* 0x000fca0000000f00 */
[----:B------:R-:W1:Y:S01]  /*1430*/  @!P2 LDC.64 R8, c[0x0][0x398] ;  /* 0x0000e600ff08ab82 */ /* 0x000e620000000a00 */
[----:B------:R-:W-:Y:S02]  /*1440*/  @!P1 IADD3.X R21, PT, PT, R16, R7, RZ, P6, !PT ;  /* 0x0000000710159210 */ /* 0x000fe400037fe4ff */
[----:B------:R-:W-:Y:S01]  /*1450*/  @!P2 IADD3 R7, PT, PT, R15, R17, RZ ;  /* 0x000000110f07a210 */ /* 0x000fe20007ffe0ff */
[----:B--2---:R-:W-:Y:S01]  /*1460*/  @!P0 IMAD R24, R23, R12, RZ ;  /* 0x0000000c17188224 */ /* 0x004fe200078e02ff */
[C---:B------:R-:W-:Y:S01]  /*1470*/  @!P2 SHF.L.U32 R29, R14.reuse, 0x1, RZ ;  /* 0x000000010e1da819 */ /* 0x040fe200000006ff */
[----:B------:R2:W5:Y:S01]  /*1480*/  @!P1 LDG.E R6, desc[UR8][R20.64] ;  /* 0x0000000814069981 */ /* 0x000562000c1e1900 */
[----:B------:R-:W-:Y:S02]  /*1490*/  @!P2 SHF.L.U64.HI R2, R14, 0x1, R7 ;  /* 0x000000010e02a819 */ /* 0x000fe40000010207 */
[----:B------:R-:W4:Y:S01]  /*14a0*/  @!P3 LDC.64 R14, c[0x0][0x3f8] ;  /* 0x0000fe00ff0ebb82 */ /* 0x000f220000000a00 */
[----:B---3--:R-:W-:Y:S01]  /*14b0*/  @!P1 IADD3 R56, P6, PT, R57, R10, RZ ;  /* 0x0000000a39389210 */ /* 0x008fe20007fde0ff */
[----:B------:R-:W-:Y:S01]  /*14c0*/  @!P0 IMAD R13, R25, R13, R24 ;  /* 0x0000000d190d8224 */ /* 0x000fe200078e0218 */
[----:B--2---:R-:W-:-:S02]  /*14d0*/  @!P0 MOV R20, R66 ;  /* 0x0000004200148202 */ /* 0x004fc40000000f00 */
[----:B------:R-:W-:Y:S02]  /*14e0*/  @!P0 MOV R21, R69 ;  /* 0x0000004500158202 */ /* 0x000fe40000000f00 */
[----:B------:R-:W-:Y:S02]  /*14f0*/  MOV R7, RZ ;  /* 0x000000ff00077202 */ /* 0x000fe40000000f00 */
[----:B------:R-:W-:Y:S01]  /*1500*/  @!P1 IADD3.X R57, PT, PT, R16, R11, RZ, P6, !PT ;  /* 0x0000000b10399210 */ /* 0x000fe200037fe4ff */
[----:B------:R-:W-:Y:S01]  /*1510*/  @!P0 IMAD.WIDE.U32 R20, R25, R12, R20 ;  /* 0x0000000c19148225 */ /* 0x000fe200078e0014 */
[----:B------:R-:W2:Y:S03]  /*1520*/  @!P0 LDC.64 R16, c[0x0][0x3a0] ;  /* 0x0000e800ff108b82 */ /* 0x000ea60000000a00 */
[----:B------:R3:W5:Y:S05]  /*1530*/  @!P1 LDG.E R7, desc[UR8][R56.64] ;  /* 0x0000000838079981 */ /* 0x00076a000c1e1900 */
[----:B------:R-:W2:Y:S01]  /*1540*/  LDC.64 R24, c[0x0][0x3b8] ;  /* 0x0000ee00ff187b82 */ /* 0x000ea20000000a00 */
[----:B-1----:R-:W-:-:S02]  /*1550*/  @!P2 IADD3 R28, P1, PT, R29, R8, RZ ;  /* 0x000000081d1ca210 */ /* 0x002fc40007f3e0ff */
[----:B------:R-:W-:-:S05]  /*1560*/  IADD3 R30, PT, PT, R55, 0xe0, RZ ;  /* 0x000000e0371e7810 */ /* 0x000fca0007ffe0ff */
[----:B------:R-:W1:Y:S01]  /*1570*/  @!P0 LDC.64 R10, c[0x0][0x398] ;  /* 0x0000e600ff0a8b82 */ /* 0x000e620000000a00 */
[----:B0-----:R-:W-:Y:S02]  /*1580*/  @!P2 IADD3 R22, P6, PT, R29, R18, RZ ;  /* 0x000000121d16a210 */ /* 0x001fe40007fde0ff */
[----:B------:R-:W-:Y:S02]  /*1590*/  @!P2 IADD3.X R29, PT, PT, R2, R9, RZ, P1, !PT ;  /* 0x00000009021da210 */ /* 0x000fe40000ffe4ff */
[----:B------:R-:W-:Y:S02]  /*15a0*/  MOV R9, RZ ;  /* 0x000000ff00097202 */ /* 0x000fe40000000f00 */
[----:B------:R-:W-:Y:S02]  /*15b0*/  ISETP.GE.U32.AND P5, PT, R30, UR12, PT ;  /* 0x0000000c1e007c0c */ /* 0x000fe4000bfa6070 */
[----:B------:R-:W-:Y:S02]  /*15c0*/  SHF.R.S32.HI R27, RZ, 0x1f, R30 ;  /* 0x0000001fff1b7819 */ /* 0x000fe4000001141e */
[----:B---3--:R-:W-:Y:S01]  /*15d0*/  @!P0 IADD3 R57, PT, PT, R21, R13, RZ ;  /* 0x0000000d15398210 */ /* 0x008fe20007ffe0ff */
[----:B------:R0:W5:Y:S01]  /*15e0*/  @!P2 LDG.E R9, desc[UR8][R28.64] ;  /* 0x000000081c09a981 */ /* 0x000162000c1e1900 */
[----:B------:R-:W-:Y:S01]  /*15f0*/  ISETP.GE.AND.EX P5, PT, R27, UR13, PT, P5 ;  /* 0x0000000d1b007c0c */ /* 0x000fe2000bfa6350 */
[----:B------:R-:W3:Y:S01]  /*1600*/  @!P3 LDC.64 R12, c[0x0][0x3a0] ;  /* 0x0000e800ff0cbb82 */ /* 0x000ee20000000a00 */
[----:B------:R-:W-:-:S02]  /*1610*/  @!P2 IADD3.X R23, PT, PT, R2, R19, RZ, P6, !PT ;  /* 0x000000130217a210 */ /* 0x000fc400037fe4ff */
[C---:B------:R-:W-:Y:S02]  /*1620*/  @!P0 SHF.L.U32 R21, R20.reuse, 0x1, RZ ;  /* 0x0000000114158819 */ /* 0x040fe400000006ff */
[----:B------:R-:W-:Y:S01]  /*1630*/  @!P0 SHF.L.U64.HI R2, R20, 0x1, R57 ;  /* 0x0000000114028819 */ /* 0x000fe20000010239 */
[----:B----4-:R-:W-:Y:S01]  /*1640*/  @!P3 IMAD R20, R31, R14, RZ ;  /* 0x0000000e1f14b224 */ /* 0x010fe200078e02ff */
[----:B0-----:R-:W-:Y:S01]  /*1650*/  @!P3 MOV R28, R66 ;  /* 0x00000042001cb202 */ /* 0x001fe20000000f00 */
[----:B------:R-:W0:Y:S01]  /*1660*/  @!P3 LDC.64 R18, c[0x0][0x398] ;  /* 0x0000e600ff12bb82 */ /* 0x000e220000000a00 */
[----:B------:R-:W-:Y:S01]  /*1670*/  @!P3 MOV R29, R69 ;  /* 0x00000045001db202 */ /* 0x000fe20000000f00 */
[----:B------:R-:W-:Y:S01]  /*1680*/  @!P3 IMAD R31, R33, R15, R20 ;  /* 0x0000000f211fb224 */ /* 0x000fe200078e0214 */
[----:B------:R-:W-:Y:S02]  /*1690*/  IADD3 R55, PT, PT, R55, 0xf0, RZ ;  /* 0x000000f037377810 */ /* 0x000fe40007ffe0ff */
[----:B------:R-:W-:Y:S01]  /*16a0*/  MOV R8, RZ ;  /* 0x000000ff00087202 */ /* 0x000fe20000000f00 */
[----:B------:R-:W-:Y:S01]  /*16b0*/  @!P3 IMAD.WIDE.U32 R32, R33, R14, R28 ;  /* 0x0000000e2120b225 */ /* 0x000fe200078e001c */
[----:B------:R-:W-:-:S02]  /*16c0*/  ISETP.GE.U32.AND P4, PT, R55, UR12, PT ;  /* 0x0000000c37007c0c */ /* 0x000fc4000bf86070 */
[----:B------:R-:W-:Y:S01]  /*16d0*/  SHF.R.S32.HI R59, RZ, 0x1f, R55 ;  /* 0x0000001fff3b7819 */ /* 0x000fe20000011437 */
[----:B--2---:R-:W-:Y:S01]  /*16e0*/  IMAD.WIDE R14, R54, 0x8, R24 ;  /* 0x00000008360e7825 */ /* 0x004fe200078e0218 */
[----:B------:R1:W5:Y:S01]  /*16f0*/  @!P2 LDG.E R8, desc[UR8][R22.64] ;  /* 0x000000081608a981 */ /* 0x000362000c1e1900 */
[----:B------:R-:W-:Y:S02]  /*1700*/  @!P0 IADD3 R16, P1, PT, R21, R16, RZ ;  /* 0x0000001015108210 */ /* 0x000fe40007f3e0ff */
[----:B------:R-:W-:Y:S02]  /*1710*/  ISETP.GE.AND.EX P4, PT, R59, UR13, PT, P4 ;  /* 0x0000000d3b007c0c */ /* 0x000fe4000bf86340 */
[----:B------:R-:W2:Y:S01]  /*1720*/  LDG.E.64 R14, desc[UR8][R14.64] ;  /* 0x000000080e0e7981 */ /* 0x000ea2000c1e1b00 */
[----:B-1----:R-:W-:Y:S02]  /*1730*/  @!P0 IADD3 R22, P2, PT, R21, R10, RZ ;  /* 0x0000000a15168210 */ /* 0x002fe40007f5e0ff */
[----:B------:R-:W1:Y:S01]  /*1740*/  @!P5 LDC.64 R20, c[0x0][0x3f8] ;  /* 0x0000fe00ff14db82 */ /* 0x000e620000000a00 */
[----:B------:R-:W-:-:S02]  /*1750*/  MOV R10, RZ ;  /* 0x000000ff000a7202 */ /* 0x000fc40000000f00 */
[C---:B------:R-:W-:Y:S02]  /*1760*/  @!P0 IADD3.X R17, PT, PT, R2.reuse, R17, RZ, P1, !PT ;  /* 0x0000001102118210 */ /* 0x040fe40000ffe4ff */
[----:B------:R-:W-:Y:S02]  /*1770*/  @!P0 IADD3.X R23, PT, PT, R2, R11, RZ, P2, !PT ;  /* 0x0000000b02178210 */ /* 0x000fe400017fe4ff */
[----:B------:R-:W-:Y:S01]  /*1780*/  @!P3 IADD3 R11, PT, PT, R33, R31, RZ ;  /* 0x0000001f210bb210 */ /* 0x000fe20007ffe0ff */
[----:B------:R4:W5:Y:S01]  /*1790*/  @!P0 LDG.E R10, desc[UR8][R16.64] ;  /* 0x00000008100a8981 */ /* 0x000962000c1e1900 */
[C---:B------:R-:W-:Y:S01]  /*17a0*/  @!P3 SHF.L.U32 R33, R32.reuse, 0x1, RZ ;  /* 0x000000012021b819 */ /* 0x040fe200000006ff */
[----:B------:R-:W1:Y:S01]  /*17b0*/  @!P4 LDC.64 R24, c[0x0][0x398] ;  /* 0x0000e600ff18cb82 */ /* 0x000e620000000a00 */
[----:B------:R-:W-:Y:S02]  /*17c0*/  @!P3 SHF.L.U64.HI R2, R32, 0x1, R11 ;  /* 0x000000012002b819 */ /* 0x000fe4000001020b */
[----:B------:R-:W-:-:S05]  /*17d0*/  ISETP.NE.AND P1, PT, RZ, UR4, PT ;  /* 0x00000004ff007c0c */ /* 0x000fca000bf25270 */
[----:B----4-:R-:W4:Y:S01]  /*17e0*/  @!P4 LDC.64 R16, c[0x0][0x3f8] ;  /* 0x0000fe00ff10cb82 */ /* 0x010f220000000a00 */
[----:B------:R-:W-:Y:S02]  /*17f0*/  MOV R11, RZ ;  /* 0x000000ff000b7202 */ /* 0x000fe40000000f00 */
[C---:B0-----:R-:W-:Y:S02]  /*1800*/  @!P3 IADD3 R32, P6, PT, R33.reuse, R18, RZ ;  /* 0x000000122120b210 */ /* 0x041fe40007fde0ff */
[----:B---3--:R-:W-:Y:S01]  /*1810*/  @!P3 IADD3 R56, P2, PT, R33, R12, RZ ;  /* 0x0000000c2138b210 */ /* 0x008fe20007f5e0ff */
[----:B-1----:R-:W-:Y:S01]  /*1820*/  @!P5 IMAD R27, R27, R20, RZ ;  /* 0x000000141b1bd224 */ /* 0x002fe200078e02ff */
[----:B------:R0:W5:Y:S01]  /*1830*/  @!P0 LDG.E R11, desc[UR8][R22.64] ;  /* 0x00000008160b8981 */ /* 0x000162000c1e1900 */
[----:B------:R-:W-:Y:S01]  /*1840*/  @!P3 IADD3.X R33, PT, PT, R2, R19, RZ, P6, !PT ;  /* 0x000000130221b210 */ /* 0x000fe200037fe4ff */
[----:B------:R-:W1:Y:S01]  /*1850*/  @P1 LDC.64 R28, c[0x0][0x3b0] ;  /* 0x0000ec00ff1c1b82 */ /* 0x000e620000000a00 */
[----:B------:R-:W-:Y:S01]  /*1860*/  @!P5 IMAD R61, R30, R21, R27 ;  /* 0x000000151e3dd224 */ /* 0x000fe200078e021b */
[----:B------:R-:W-:-:S02]  /*1870*/  @!P3 IADD3.X R57, PT, PT, R2, R13, RZ, P2, !PT ;  /* 0x0000000d0239b210 */ /* 0x000fc400017fe4ff */
[----:B0-----:R-:W-:-:S04]  /*1880*/  @!P5 MOV R22, R66 ;  /* 0x000000420016d202 */ /* 0x001fc80000000f00 */
[----:B------:R-:W0:Y:S01]  /*1890*/  @!P5 LDC.64 R18, c[0x0][0x3a0] ;  /* 0x0000e800ff12db82 */ /* 0x000e220000000a00 */
[----:B------:R-:W-:Y:S02]  /*18a0*/  @!P5 MOV R23, R69 ;  /* 0x000000450017d202 */ /* 0x000fe40000000f00 */
[----:B------:R-:W-:Y:S01]  /*18b0*/  CS2R R12, SRZ ;  /* 0x00000000000c7805 */ /* 0x000fe2000001ff00 */
[----:B------:R-:W-:-:S04]  /*18c0*/  @!P5 IMAD.WIDE.U32 R30, R30, R20, R22 ;  /* 0x000000141e1ed225 */ /* 0x000fc800078e0016 */
[----:B------:R-:W3:Y:S01]  /*18d0*/  LDC.64 R26, c[0x0][0x3a8] ;  /* 0x0000ea00ff1a7b82 */ /* 0x000ee20000000a00 */
[----:B------:R4:W5:Y:S01]  /*18e0*/  @!P3 LDG.E R12, desc[UR8][R56.64] ;  /* 0x00000008380cb981 */ /* 0x000962000c1e1900 */
[----:B------:R-:W-:-:S03]  /*18f0*/  @!P5 IADD3 R31, PT, PT, R31, R61, RZ ;  /* 0x0000003d1f1fd210 */ /* 0x000fc60007ffe0ff */
[----:B------:R4:W5:Y:S03]  /*1900*/  @!P3 LDG.E R13, desc[UR8][R32.64] ;  /* 0x00000008200db981 */ /* 0x000966000c1e1900 */
[----:B------:R-:W3:Y:S08]  /*1910*/  @!P5 LDC.64 R20, c[0x0][0x398] ;  /* 0x0000e600ff14db82 */ /* 0x000ef00000000a00 */
[----:B------:R-:W3:Y:S01]  /*1920*/  @!P4 LDC.64 R22, c[0x0][0x3a0] ;  /* 0x0000e800ff16cb82 */ /* 0x000ee20000000a00 */
[----:B----4-:R-:W-:Y:S01]  /*1930*/  @!P4 IMAD R56, R59, R16, RZ ;  /* 0x000000103b38c224 */ /* 0x010fe200078e02ff */
[----:B------:R-:W-:-:S02]  /*1940*/  @!P5 SHF.L.U32 R59, R30, 0x1, RZ ;  /* 0x000000011e3bd819 */ /* 0x000fc400000006ff */
[----:B------:R-:W-:Y:S02]  /*1950*/  @!P5 SHF.L.U64.HI R32, R30, 0x1, R31 ;  /* 0x000000011e20d819 */ /* 0x000fe4000001021f */
[----:B------:R-:W-:Y:S02]  /*1960*/  @!P4 MOV R30, R66 ;  /* 0x00000042001ec202 */ /* 0x000fe40000000f00 */
[----:B------:R-:W-:Y:S01]  /*1970*/  @!P4 MOV R31, R69 ;  /* 0x00000045001fc202 */ /* 0x000fe20000000f00 */
[C---:B------:R-:W-:Y:S01]  /*1980*/  @!P4 IMAD R57, R55.reuse, R17, R56 ;  /* 0x000000113739c224 */ /* 0x040fe200078e0238 */
[----:B------:R-:W-:Y:S01]  /*1990*/  LOP3.LUT R2, R52, 0xffff, RZ, 0xc0, !PT ;  /* 0x0000ffff34027812 */ /* 0x000fe200078ec0ff */
[----:B------:R-:W-:Y:S01]  /*19a0*/  @!P4 IMAD.WIDE.U32 R16, R55, R16, R30 ;  /* 0x000000103710c225 */ /* 0x000fe200078e001e */
[----:B0-----:R-:W-:-:S03]  /*19b0*/  @!P5 IADD3 R18, P0, PT, R59, R18, RZ ;  /* 0x000000123b12d210 */ /* 0x001fc60007f1e0ff */
[----:B------:R-:W-:Y:S01]  /*19c0*/  IMAD R33, R63, 0x60, R2 ;  /* 0x000000603f217824 */ /* 0x000fe200078e0202 */
[----:B------:R-:W-:Y:S02]  /*19d0*/  @!P4 IADD3 R57, PT, PT, R17, R57, RZ ;  /* 0x000000391139c210 */ /* 0x000fe40007ffe0ff */
[----:B------:R-:W-:Y:S01]  /*19e0*/  @!P4 SHF.L.U32 R17, R16, 0x1, RZ ;  /* 0x000000011011c819 */ /* 0x000fe200000006ff */
[----:B-1----:R-:W-:Y:S01]  /*19f0*/  @P1 IMAD.WIDE R28, R33, 0x2, R28 ;  /* 0x00000002211c1825 */ /* 0x002fe200078e021c */
[----:B------:R-:W-:Y:S02]  /*1a00*/  @!P5 IADD3.X R19, PT, PT, R32, R19, RZ, P0, !PT ;  /* 0x000000132013d210 */ /* 0x000fe400007fe4ff */
[----:B---3--:R-:W-:Y:S01]  /*1a10*/  @!P5 IADD3 R20, P0, PT, R59, R20, RZ ;  /* 0x000000143b14d210 */ /* 0x008fe20007f1e0ff */
[----:B------:R-:W-:Y:S01]  /*1a20*/  IMAD.WIDE R26, R33, 0x2, R26 ;  /* 0x00000002211a7825 */ /* 0x000fe200078e021a */
[----:B------:R-:W-:Y:S02]  /*1a30*/  @!P4 SHF.L.U64.HI R16, R16, 0x1, R57 ;  /* 0x000000011010c819 */ /* 0x000fe40000010239 */
[----:B------:R-:W-:-:S02]  /*1a40*/  @!P4 IADD3 R22, P2, PT, R17, R22, RZ ;  /* 0x000000161116c210 */ /* 0x000fc40007f5e0ff */
[----:B------:R-:W-:Y:S02]  /*1a50*/  @!P4 IADD3 R24, P3, PT, R17, R24, RZ ;  /* 0x000000181118c210 */ /* 0x000fe40007f7e0ff */
[----:B------:R-:W-:Y:S02]  /*1a60*/  CS2R R56, SRZ ;  /* 0x0000000000387805 */ /* 0x000fe4000001ff00 */
[----:B------:R-:W-:Y:S01]  /*1a70*/  MOV R55, RZ ;  /* 0x000000ff00377202 */ /* 0x000fe20000000f00 */
[----:B------:R-:W3:Y:S01]  /*1a80*/  @P1 LDG.E.U16 R31, desc[UR8][R28.64] ;  /* 0x000000081c1f1981 */ /* 0x000ee2000c1e1500 */
[----:B------:R-:W-:Y:S02]  /*1a90*/  MOV R58, RZ ;  /* 0x000000ff003a7202 */ /* 0x000fe40000000f00 */
[----:B------:R-:W-:Y:S01]  /*1aa0*/  @!P5 IADD3.X R21, PT, PT, R32, R21, RZ, P0, !PT ;  /* 0x000000152015d210 */ /* 0x000fe200007fe4ff */
[----:B------:R-:W4:Y:S01]  /*1ab0*/  @P1 LDG.E.U16 R30, desc[UR8][R28.64+0x2] ;  /* 0x000002081c1e1981 */ /* 0x000f22000c1e1500 */
[----:B------:R-:W-:-:S02]  /*1ac0*/  @!P4 IADD3.X R23, PT, PT, R16, R23, RZ, P2, !PT ;  /* 0x000000171017c210 */ /* 0x000fc400017fe4ff */
[----:B------:R-:W-:Y:S01]  /*1ad0*/  @!P4 IADD3.X R25, PT, PT, R16, R25, RZ, P3, !PT ;  /* 0x000000191019c210 */ /* 0x000fe20001ffe4ff */
[----:B------:R-:W4:Y:S04]  /*1ae0*/  LDG.E.U16 R59, desc[UR8][R26.64] ;  /* 0x000000081a3b7981 */ /* 0x000f28000c1e1500 */
[----:B------:R-:W4:Y:S04]  /*1af0*/  LDG.E.U16 R17, desc[UR8][R26.64+0x2] ;  /* 0x000002081a117981 */ /* 0x000f28000c1e1500 */
[----:B------:R0:W5:Y:S04]  /*1b00*/  @!P5 LDG.E R55, desc[UR8][R18.64] ;  /* 0x000000081237d981 */ /* 0x000168000c1e1900 */
        /* <DEDUP_REMOVED lines=12> */
[----:B---3--:R-:W-:Y:S02]  /*1bd0*/  @P1 SHF.L.U32 R64, R31, 0x10, RZ ;  /* 0x000000101f401819 */ /* 0x008fe400000006ff */
[----:B----4-:R-:W-:Y:S02]  /*1be0*/  @P1 SHF.L.U32 R62, R30, 0x10, RZ ;  /* 0x000000101e3e1819 */ /* 0x010fe400000006ff */
[----:B------:R-:W-:Y:S02]  /*1bf0*/  SHF.L.U32 R59, R59, 0x10, RZ ;  /* 0x000000103b3b7819 */ /* 0x000fe400000006ff */
[----:B------:R-:W-:Y:S01]  /*1c00*/  SHF.L.U32 R15, R17, 0x10, RZ ;  /* 0x00000010110f7819 */ /* 0x000fe200000006ff */
        /* <DEDUP_REMOVED lines=14> */
[----:B------:R-:W-:Y:S02]  /*1cf0*/  HADD2.F32 R22, -RZ, R47.H0_H0 ;  /* 0x2000002fff167230 */ /* 0x000fe40000004100 */
[----:B------:R-:W-:Y:S01]  /*1d00*/  FADD.FTZ R26, -R14, R23 ;  /* 0x000000170e1a7221 */ /* 0x000fe20000010100 */
[----:B------:R-:W-:Y:S01]  /*1d10*/  FADD.FTZ R21, R20, R21 ;  /* 0x0000001514157221 */ /* 0x000fe20000010000 */
[----:B------:R-:W-:Y:S01]  /*1d20*/  FFMA.FTZ R24, R19, R20, R24 ;  /* 0x0000001413187223 */ /* 0x000fe20000010018 */
[----:B------:R-:W-:Y:S01]  /*1d30*/  FFMA.FTZ R27, R18, R17, RZ ;  /* 0x00000011121b7223 */ /* 0x000fe200000100ff */
[----:B------:R-:W-:Y:S01]  /*1d40*/  FMUL.FTZ R25, R26, R61 ;  /* 0x0000003d1a197220 */ /* 0x000fe20000410000 */
[----:B------:R-:W-:Y:S01]  /*1d50*/  FADD.FTZ R17, RZ, R18 ;  /* 0x00000012ff117221 */ /* 0x000fe20000010000 */
[----:B------:R-:W-:Y:S01]  /*1d60*/  FMUL.FTZ R20, R59, R22 ;  /* 0x000000163b147220 */ /* 0x000fe20000410000 */
[----:B------:R-:W-:-:S02]  /*1d70*/  HADD2.F32 R23, -RZ, R48.H1_H1 ;  /* 0x30000030ff177230 */ /* 0x000fc40000004100 */
[C---:B------:R-:W-:Y:S01]  /*1d80*/  FFMA.FTZ R18, R22.reuse, R25, R27 ;  /* 0x0000001916127223 */ /* 0x040fe2000001001b */
[----:B------:R-:W-:Y:S01]  /*1d90*/  FADD.FTZ R17, R22, R17 ;  /* 0x0000001116117221 */ /* 0x000fe20000010000 */
[----:B------:R-:W-:Y:S01]  /*1da0*/  FADD.FTZ R27, R21, R20 ;  /* 0x00000014151b7221 */ /* 0x000fe20000010000 */
[----:B------:R-:W-:Y:S01]  /*1db0*/  FFMA.FTZ R24, R25, R20, R24 ;  /* 0x0000001419187223 */ /* 0x000fe20000010018 */
[----:B------:R-:W-:Y:S01]  /*1dc0*/  FADD.FTZ R22, -R14, R23 ;  /* 0x000000170e167221 */ /* 0x000fe20000010100 */
[----:B------:R-:W-:Y:S02]  /*1dd0*/  HADD2.F32 R20, -RZ, R47.H1_H1 ;  /* 0x3000002fff147230 */ /* 0x000fe40000004100 */
[----:B------:R-:W-:Y:S01]  /*1de0*/  FADD.FTZ R23, RZ, R16 ;  /* 0x00000010ff177221 */ /* 0x000fe20000010000 */
[----:B------:R-:W-:Y:S01]  /*1df0*/  FFMA.FTZ R21, R16, R19, RZ ;  /* 0x0000001310157223 */ /* 0x000fe200000100ff */
[----:B------:R-:W-:Y:S01]  /*1e00*/  FMUL.FTZ R19, R22, R61 ;  /* 0x0000003d16137220 */ /* 0x000fe20000410000 */
[----:B------:R-:W-:-:S02]  /*1e10*/  HADD2.F32 R25, -RZ, R46.H0_H0 ;  /* 0x2000002eff197230 */ /* 0x000fc40000004100 */
[----:B------:R-:W-:Y:S01]  /*1e20*/  FMUL.FTZ R22, R15, R20 ;  /* 0x000000140f167220 */ /* 0x000fe20000410000 */
[C---:B------:R-:W-:Y:S01]  /*1e30*/  FADD.FTZ R16, R20.reuse, R23 ;  /* 0x0000001714107221 */ /* 0x040fe20000010000 */
[----:B------:R-:W-:Y:S02]  /*1e40*/  HADD2.F32 R23, -RZ, R46.H1_H1 ;  /* 0x3000002eff177230 */ /* 0x000fe40000004100 */
[----:B------:R-:W-:Y:S01]  /*1e50*/  FFMA.FTZ R21, R20, R19, R21 ;  /* 0x0000001314157223 */ /* 0x000fe20000010015 */
[----:B------:R-:W-:Y:S01]  /*1e60*/  FADD.FTZ R27, R22, R27 ;  /* 0x0000001b161b7221 */ /* 0x000fe20000010000 */
[----:B------:R-:W-:Y:S01]  /*1e70*/  FFMA.FTZ R24, R19, R22, R24 ;  /* 0x0000001613187223 */ /* 0x000fe20000010018 */
[C---:B------:R-:W-:Y:S01]  /*1e80*/  FADD.FTZ R22, -R14.reuse, R25 ;  /* 0x000000190e167221 */ /* 0x040fe20000010100 */
[--C-:B------:R-:W-:Y:S02]  /*1e90*/  HADD2.F32 R19, -RZ, R45.reuse.H0_H0 ;  /* 0x2000002dff137230 */ /* 0x100fe40000004100 */
[----:B------:R-:W-:Y:S01]  /*1ea0*/  FADD.FTZ R26, -R14, R23 ;  /* 0x000000170e1a7221 */ /* 0x000fe20000010100 */
[----:B------:R-:W-:-:S02]  /*1eb0*/  HADD2.F32 R20, -RZ, R45.H1_H1 ;  /* 0x3000002dff147230 */ /* 0x000fc40000004100 */
        /* <DEDUP_REMOVED lines=9> */
[----:B------:R-:W-:Y:S01]  /*1f50*/  FFMA.FTZ R23, R23, R28, R24 ;  /* 0x0000001c17177223 */ /* 0x000fe20000010018 */
[----:B------:R-:W-:Y:S01]  /*1f60*/  FADD.FTZ R20, R27, R28 ;  /* 0x0000001c1b147221 */ /* 0x000fe20000010000 */
[----:B------:R-:W-:Y:S01]  /*1f70*/  FADD.FTZ R24, -R14, R25 ;  /* 0x000000190e187221 */ /* 0x000fe20000010100 */
[----:B------:R-:W-:-:S02]  /*1f80*/  HADD2.F32 R21, -RZ, R43.H0_H0 ;  /* 0x2000002bff157230 */ /* 0x000fc40000004100 */
[----:B------:R-:W-:Y:S01]  /*1f90*/  FFMA.FTZ R23, R26, R19, R23 ;  /* 0x000000131a177223 */ /* 0x000fe20000010017 */
[----:B------:R-:W-:Y:S01]  /*1fa0*/  FADD.FTZ R20, R19, R20 ;  /* 0x0000001413147221 */ /* 0x000fe20000010000 */
[----:B------:R-:W-:Y:S01]  /*1fb0*/  FMUL.FTZ R24, R24, R61 ;  /* 0x0000003d18187220 */ /* 0x000fe20000410000 */
[----:B------:R-:W-:Y:S02]  /*1fc0*/  HADD2.F32 R19, -RZ, R44.H1_H1 ;  /* 0x3000002cff137230 */ /* 0x000fe40000004100 */
[----:B------:R-:W-:Y:S01]  /*1fd0*/  FMUL.FTZ R25, R59, R21 ;  /* 0x000000153b197220 */ /* 0x000fe20000410000 */
[----:B------:R-:W-:Y:S01]  /*1fe0*/  FADD.FTZ R22, R22, R21 ;  /* 0x0000001516167221 */ /* 0x000fe20000010000 */
[----:B------:R-:W-:Y:S02]  /*1ff0*/  HADD2.F32 R29, -RZ, R42.H0_H0 ;  /* 0x2000002aff1d7230 */ /* 0x000fe40000004100 */
[----:B------:R-:W-:Y:S01]  /*2000*/  FFMA.FTZ R21, R21, R24, R18 ;  /* 0x0000001815157223 */ /* 0x000fe20000010012 */
[----:B------:R-:W-:Y:S01]  /*2010*/  FADD.FTZ R26, R20, R25 ;  /* 0x00000019141a7221 */ /* 0x000fe20000010000 */
[----:B------:R-:W-:-:S02]  /*2020*/  HADD2.F32 R18, -RZ, R43.H1_H1 ;  /* 0x3000002bff127230 */ /* 0x000fc40000004100 */
[C---:B------:R-:W-:Y:S01]  /*2030*/  FADD.FTZ R20, -R14.reuse, R19 ;  /* 0x000000130e147221 */ /* 0x040fe20000010100 */
[----:B------:R-:W-:Y:S01]  /*2040*/  FADD.FTZ R28, -R14, R29 ;  /* 0x0000001d0e1c7221 */ /* 0x000fe20000010100 */
[----:B------:R-:W-:Y:S01]  /*2050*/  FFMA.FTZ R27, R24, R25, R23 ;  /* 0x00000019181b7223 */ /* 0x000fe20000010017 */
[----:B------:R-:W-:Y:S02]  /*2060*/  HADD2.F32 R29, -RZ, R42.H1_H1 ;  /* 0x3000002aff1d7230 */ /* 0x000fe40000004100 */
[-C--:B------:R-:W-:Y:S01]  /*2070*/  FMUL.FTZ R20, R20, R61.reuse ;  /* 0x0000003d14147220 */ /* 0x080fe20000410000 */
[----:B------:R-:W-:Y:S01]  /*2080*/  FMUL.FTZ R25, R15, R18 ;  /* 0x000000120f197220 */ /* 0x000fe20000410000 */
[--C-:B------:R-:W-:Y:S02]  /*2090*/  HADD2.F32 R24, -RZ, R41.reuse.H0_H0 ;  /* 0x20000029ff187230 */ /* 0x100fe40000004100 */
[----:B------:R-:W-:Y:S01]  /*20a0*/  FMUL.FTZ R28, R28, R61 ;  /* 0x0000003d1c1c7220 */ /* 0x000fe20000410000 */
[----:B------:R-:W-:Y:S01]  /*20b0*/  FFMA.FTZ R23, R18, R20, R17 ;  /* 0x0000001412177223 */ /* 0x000fe20000010011 */
[----:B------:R-:W-:Y:S01]  /*20c0*/  FFMA.FTZ R27, R20, R25, R27 ;  /* 0x00000019141b7223 */ /* 0x000fe2000001001b */
[----:B------:R-:W-:Y:S01]  /*20d0*/  FADD.FTZ R20, -R14, R29 ;  /* 0x0000001d0e147221 */ /* 0x000fe20000010100 */
[----:B------:R-:W-:Y:S01]  /*20e0*/  FADD.FTZ R19, R16, R18 ;  /* 0x0000001210137221 */ /* 0x000fe20000010000 */
[----:B------:R-:W-:Y:S01]  /*20f0*/  FFMA.FTZ R17, R24, R28, R21 ;  /* 0x0000001c18117223 */ /* 0x000fe20000010015 */
[----:B------:R-:W-:Y:S01]  /*2100*/  FMUL.FTZ R21, R59, R24 ;  /* 0x000000183b157220 */ /* 0x000fe20000410000 */
[----:B------:R-:W-:Y:S01]  /*2110*/  FADD.FTZ R26, R25, R26 ;  /* 0x0000001a191a7221 */ /* 0x000fe20000010000 */
[----:B------:R-:W-:-:S02]  /*2120*/  HADD2.F32 R18, -RZ, R41.H1_H1 ;  /* 0x30000029ff127230 */ /* 0x000fc40000004100 */
[----:B------:R-:W-:Y:S01]  /*2130*/  FMUL.FTZ R20, R20, R61 ;  /* 0x0000003d14147220 */ /* 0x000fe20000410000 */
[--C-:B------:R-:W-:Y:S02]  /*2140*/  HADD2.F32 R25, -RZ, R40.reuse.H0_H0 ;  /* 0x20000028ff197230 */ /* 0x100fe40000004100 */
[----:B------:R-:W-:Y:S01]  /*2150*/  FADD.FTZ R26, R26, R21 ;  /* 0x000000151a1a7221 */ /* 0x000fe20000010000 */
[----:B------:R-:W-:Y:S02]  /*2160*/  HADD2.F32 R29, -RZ, R40.H1_H1 ;  /* 0x30000028ff1d7230 */ /* 0x000fe40000004100 */
[----:B------:R-:W-:Y:S01]  /*2170*/  FFMA.FTZ R27, R28, R21, R27 ;  /* 0x000000151c1b7223 */ /* 0x000fe2000001001b */
[----:B------:R-:W-:Y:S01]  /*2180*/  FMUL.FTZ R21, R15, R18 ;  /* 0x000000120f157220 */ /* 0x000fe20000410000 */
[----:B------:R-:W-:Y:S01]  /*2190*/  FADD.FTZ R16, R22, R24 ;  /* 0x0000001816107221 */ /* 0x000fe20000010000 */
[----:B------:R-:W-:Y:S01]  /*21a0*/  FADD.FTZ R19, R19, R18 ;  /* 0x0000001213137221 */ /* 0x000fe20000010000 */
[----:B------:R-:W-:Y:S01]  /*21b0*/  FFMA.FTZ R23, R18, R20, R23 ;  /* 0x0000001412177223 */ /* 0x000fe20000010017 */
[----:B------:R-:W-:Y:S01]  /*21c0*/  FADD.FTZ R22, -R14, R25 ;  /* 0x000000190e167221 */ /* 0x000fe20000010100 */
[----:B------:R-:W-:-:S02]  /*21d0*/  HADD2.F32 R18, -RZ, R39.H0_H0 ;  /* 0x20000027ff127230 */ /* 0x000fc40000004100 */
[----:B------:R-:W-:Y:S01]  /*21e0*/  FADD.FTZ R24, -R14, R29 ;  /* 0x0000001d0e187221 */ /* 0x000fe20000010100 */
[----:B------:R-:W-:Y:S01]  /*21f0*/  FFMA.FTZ R27, R20, R21, R27 ;  /* 0x00000015141b7223 */ /* 0x000fe2000001001b */
[----:B------:R-:W-:Y:S02]  /*2200*/  HADD2.F32 R20, -RZ, R39.H1_H1 ;  /* 0x30000027ff147230 */ /* 0x000fe40000004100 */
[-C--:B------:R-:W-:Y:S01]  /*2210*/  FMUL.FTZ R22, R22, R61.reuse ;  /* 0x0000003d16167220 */ /* 0x080fe20000410000 */
[----:B------:R-:W-:Y:S01]  /*2220*/  FADD.FTZ R26, R21, R26 ;  /* 0x0000001a151a7221 */ /* 0x000fe20000010000 */
        /* <DEDUP_REMOVED lines=12> */
[----:B------:R-:W-:Y:S01]  /*22f0*/  FADD.FTZ R26, R19, R26 ;  /* 0x0000001a131a7221 */ /* 0x000fe20000010000 */
[----:B------:R-:W-:Y:S01]  /*2300*/  FFMA.FTZ R27, R24, R19, R27 ;  /* 0x00000013181b7223 */ /* 0x000fe2000001001b */
[----:B------:R-:W-:Y:S02]  /*2310*/  HADD2.F32 R19, -RZ, R38.H1_H1 ;  /* 0x30000026ff137230 */ /* 0x000fe40000004100 */
[----:B------:R-:W-:Y:S01]  /*2320*/  FMUL.FTZ R20, R20, R61 ;  /* 0x0000003d14147220 */ /* 0x000fe20000410000 */
[----:B------:R-:W-:Y:S01]  /*2330*/  FMUL.FTZ R23, R59, R18 ;  /* 0x000000123b177220 */ /* 0x000fe20000410000 */
[----:B------:R-:W-:Y:S02]  /*2340*/  HADD2.F32 R29, -RZ, R36.H0_H0 ;  /* 0x20000024ff1d7230 */ /* 0x000fe40000004100 */
[----:B------:R-:W-:Y:S01]  /*2350*/  FADD.FTZ R21, R21, R18 ;  /* 0x0000001215157221 */ /* 0x000fe20000010000 */
[----:B------:R-:W-:Y:S01]  /*2360*/  FFMA.FTZ R25, R18, R20, R25 ;  /* 0x0000001412197223 */ /* 0x000fe20000010019 */
[----:B------:R-:W-:Y:S01]  /*2370*/  FFMA.FTZ R27, R20, R23, R27 ;  /* 0x00000017141b7223 */ /* 0x000fe2000001001b */
[----:B------:R-:W-:Y:S01]  /*2380*/  FADD.FTZ R20, -R14, R19 ;  /* 0x000000130e147221 */ /* 0x000fe20000010100 */
[----:B------:R-:W-:-:S02]  /*2390*/  HADD2.F32 R18, -RZ, R37.H1_H1 ;  /* 0x30000025ff127230 */ /* 0x000fc40000004100 */
[----:B------:R-:W-:Y:S01]  /*23a0*/  FADD.FTZ R22, -R14, R29 ;  /* 0x0000001d0e167221 */ /* 0x000fe20000010100 */
[--C-:B------:R-:W-:Y:S02]  /*23b0*/  HADD2.F32 R24, -RZ, R35.reuse.H0_H0 ;  /* 0x20000023ff187230 */ /* 0x100fe40000004100 */
[-C--:B------:R-:W-:Y:S01]  /*23c0*/  FMUL.FTZ R20, R20, R61.reuse ;  /* 0x0000003d14147220 */ /* 0x080fe20000410000 */
[----:B------:R-:W-:Y:S02]  /*23d0*/  HADD2.F32 R29, -RZ, R36.H1_H1 ;  /* 0x30000024ff1d7230 */ /* 0x000fe40000004100 */
[----:B------:R-:W-:Y:S01]  /*23e0*/  FADD.FTZ R26, R26, R23 ;  /* 0x000000171a1a7221 */ /* 0x000fe20000010000 */
[----:B------:R-:W-:Y:S01]  /*23f0*/  FMUL.FTZ R28, R22, R61 ;  /* 0x0000003d161c7220 */ /* 0x000fe20000410000 */
[----:B------:R-:W-:Y:S01]  /*2400*/  FMUL.FTZ R23, R15, R18 ;  /* 0x000000120f177220 */ /* 0x000fe20000410000 */
[----:B------:R-:W-:Y:S01]  /*2410*/  FADD.FTZ R19, R16, R18 ;  /* 0x0000001210137221 */ /* 0x000fe20000010000 */
[----:B------:R-:W-:Y:S01]  /*2420*/  FFMA.FTZ R22, R18, R20, R17 ;  /* 0x0000001412167223 */ /* 0x000fe20000010011 */
[----:B------:R-:W-:Y:S01]  /*2430*/  FADD.FTZ R16, R21, R24 ;  /* 0x0000001815107221 */ /* 0x000fe20000010000 */
[----:B------:R-:W-:Y:S01]  /*2440*/  FADD.FTZ R18, -R14, R29 ;  /* 0x0000001d0e127221 */ /* 0x000fe20000010100 */
[----:B------:R-:W-:Y:S01]  /*2450*/  FFMA.FTZ R17, R24, R28, R25 ;  /* 0x0000001c18117223 */ /* 0x000fe20000010019 */
[----:B------:R-:W-:-:S02]  /*2460*/  HADD2.F32 R21, -RZ, R35.H1_H1 ;  /* 0x30000023ff157230 */ /* 0x000fc40000004100 */
[----:B------:R-:W-:Y:S01]  /*2470*/  FMUL.FTZ R25, R59, R24 ;  /* 0x000000183b197220 */ /* 0x000fe20000410000 */
[----:B------:R-:W-:Y:S01]  /*2480*/  FADD.FTZ R26, R23, R26 ;  /* 0x0000001a171a7221 */ /* 0x000fe20000010000 */
[----:B------:R-:W-:Y:S01]  /*2490*/  FFMA.FTZ R27, R20, R23, R27 ;  /* 0x00000017141b7223 */ /* 0x000fe2000001001b */
[----:B------:R-:W-:Y:S01]  /*24a0*/  FMUL.FTZ R18, R18, R61 ;  /* 0x0000003d12127220 */ /* 0x000fe20000410000 */
[----:B------:R-:W-:Y:S01]  /*24b0*/  FMUL.FTZ R23, R15, R21 ;  /* 0x000000150f177220 */ /* 0x000fe20000410000 */
[----:B------:R-:W-:Y:S01]  /*24c0*/  FADD.FTZ R26, R26, R25 ;  /* 0x000000191a1a7221 */ /* 0x000fe20000010000 */
[----:B------:R-:W-:Y:S01]  /*24d0*/  FFMA.FTZ R27, R28, R25, R27 ;  /* 0x000000191c1b7223 */ /* 0x000fe2000001001b */
[--C-:B------:R-:W-:Y:S02]  /*24e0*/  HADD2.F32 R25, -RZ, R34.reuse.H0_H0 ;  /* 0x20000022ff197230 */ /* 0x100fe40000004100 */
[----:B------:R-:W-:Y:S01]  /*24f0*/  FADD.FTZ R19, R19, R21 ;  /* 0x0000001513137221 */ /* 0x000fe20000010000 */
[----:B------:R-:W-:Y:S01]  /*2500*/  FFMA.FTZ R22, R21, R18, R22 ;  /* 0x0000001215167223 */ /* 0x000fe20000010016 */
[----:B------:R-:W-:-:S02]  /*2510*/  HADD2.F32 R21, -RZ, R34.H1_H1 ;  /* 0x30000022ff157230 */ /* 0x000fc40000004100 */
[----:B------:R-:W-:Y:S01]  /*2520*/  FFMA.FTZ R27, R18, R23, R27 ;  /* 0x00000017121b7223 */ /* 0x000fe2000001001b */
[--C-:B------:R-:W-:Y:S02]  /*2530*/  HADD2.F32 R18, -RZ, R3.reuse.H0_H0 ;  /* 0x20000003ff127230 */ /* 0x100fe40000004100 */
[C---:B------:R-:W-:Y:S01]  /*2540*/  FADD.FTZ R20, -R14.reuse, R25 ;  /* 0x000000190e147221 */ /* 0x040fe20000010100 */
[----:B------:R-:W-:Y:S02]  /*2550*/  HADD2.F32 R31, -RZ, R4.H0_H0 ;  /* 0x20000004ff1f7230 */ /* 0x000fe40000004100 */
[----:B------:R-:W-:Y:S01]  /*2560*/  FADD.FTZ R24, -R14, R21 ;  /* 0x000000150e187221 */ /* 0x000fe20000010100 */
[----:B------:R-:W-:Y:S02]  /*2570*/  HADD2.F32 R21, -RZ, R3.H1_H1 ;  /* 0x30000003ff157230 */ /* 0x000fe40000004100 */
[-C--:B------:R-:W-:Y:S01]  /*2580*/  FMUL.FTZ R20, R20, R61.reuse ;  /* 0x0000003d14147220 */ /* 0x080fe20000410000 */
[----:B------:R-:W-:Y:S01]  /*2590*/  FMUL.FTZ R29, R59, R18 ;  /* 0x000000123b1d7220 */ /* 0x000fe20000410000 */
[----:B------:R-:W-:Y:S01]  /*25a0*/  FMUL.FTZ R24, R24, R61 ;  /* 0x0000003d18187220 */ /* 0x000fe20000410000 */
[----:B------:R-:W-:Y:S01]  /*25b0*/  FADD.FTZ R26, R23, R26 ;  /* 0x0000001a171a7221 */ /* 0x000fe20000010000 */
[----:B------:R-:W-:Y:S01]  /*25c0*/  FFMA.FTZ R25, R18, R20, R17 ;  /* 0x0000001412197223 */ /* 0x000fe20000010011 */
[----:B------:R-:W-:Y:S01]  /*25d0*/  FFMA.FTZ R27, R20, R29, R27 ;  /* 0x0000001d141b7223 */ /* 0x000fe2000001001b */
[----:B------:R-:W-:Y:S01]  /*25e0*/  FADD.FTZ R23, R16, R18 ;  /* 0x0000001210177221 */ /* 0x000fe20000010000 */
[----:B------:R-:W-:Y:S01]  /*25f0*/  FADD.FTZ R20, -R14, R31 ;  /* 0x0000001f0e147221 */ /* 0x000fe20000010100 */
[----:B------:R-:W-:Y:S01]  /*2600*/  FADD.FTZ R17, R19, R21 ;  /* 0x0000001513117221 */ /* 0x000fe20000010000 */
[----:B------:R-:W-:Y:S01]  /*2610*/  FFMA.FTZ R16, R21, R24, R22 ;  /* 0x0000001815107223 */ /* 0x000fe20000010016 */
[----:B------:R-:W-:Y:S01]  /*2620*/  FMUL.FTZ R21, R15, R21 ;  /* 0x000000150f157220 */ /* 0x000fe20000410000 */
[----:B------:R-:W-:Y:S01]  /*2630*/  FADD.FTZ R26, R26, R29 ;  /* 0x0000001d1a1a7221 */ /* 0x000fe20000010000 */
[----:B------:R-:W-:-:S02]  /*2640*/  HADD2.F32 R18, -RZ, R5.H0_H0 ;  /* 0x20000005ff127230 */ /* 0x000fc40000004100 */
[----:B------:R-:W-:Y:S01]  /*2650*/  FMUL.FTZ R20, R20, R61 ;  /* 0x0000003d14147220 */ /* 0x000fe20000410000 */
[----:B------:R-:W-:Y:S02]  /*2660*/  HADD2.F32 R19, -RZ, R4.H1_H1 ;  /* 0x30000004ff137230 */ /* 0x000fe40000004100 */
        /* <DEDUP_REMOVED lines=11> */
[----:B------:R-:W-:Y:S01]  /*2720*/  FADD.FTZ R26, R26, R21 ;  /* 0x000000151a1a7221 */ /* 0x000fe20000010000 */
[--C-:B------:R-:W-:Y:S02]  /*2730*/  HADD2.F32 R22, -RZ, R7.reuse.H0_H0 ;  /* 0x20000007ff167230 */ /* 0x100fe40000004100 */
[----:B------:R-:W-:Y:S01]  /*2740*/  FMUL.FTZ R24, R20, R61 ;  /* 0x0000003d14187220 */ /* 0x000fe20000410000 */
[----:B------:R-:W-:Y:S01]  /*2750*/  FADD.FTZ R20, R17, R19 ;  /* 0x0000001311147221 */ /* 0x000fe20000010000 */
[----:B------:R-:W-:Y:S01]  /*2760*/  FFMA.FTZ R21, R19, R18, R16 ;  /* 0x0000001213157223 */ /* 0x000fe20000010010 */
[----:B------:R-:W-:Y:S01]  /*2770*/  FMUL.FTZ R19, R15, R19 ;  /* 0x000000130f137220 */ /* 0x000fe20000410000 */
[----:B------:R-:W-:Y:S02]  /*2780*/  HADD2.F32 R29, -RZ, R6.H1_H1 ;  /* 0x30000006ff1d7230 */ /* 0x000fe40000004100 */
[----:B------:R-:W-:Y:S01]  /*2790*/  FADD.FTZ R16, R23, R22 ;  /* 0x0000001617107221 */ /* 0x000fe20000010000 */
[----:B------:R-:W-:Y:S01]  /*27a0*/  FMUL.FTZ R23, R59, R22 ;  /* 0x000000163b177220 */ /* 0x000fe20000410000 */
[----:B------:R-:W-:Y:S01]  /*27b0*/  FADD.FTZ R26, R19, R26 ;  /* 0x0000001a131a7221 */ /* 0x000fe20000010000 */
[----:B------:R-:W-:Y:S01]  /*27c0*/  FFMA.FTZ R27, R18, R19, R27 ;  /* 0x00000013121b7223 */ /* 0x000fe2000001001b */
[----:B------:R-:W-:Y:S01]  /*27d0*/  FFMA.FTZ R17, R22, R24, R25 ;  /* 0x0000001816117223 */ /* 0x000fe20000010019 */
[----:B------:R-:W-:Y:S01]  /*27e0*/  FADD.FTZ R22, -R14, R29 ;  /* 0x0000001d0e167221 */ /* 0x000fe20000010100 */
[----:B------:R-:W-:-:S02]  /*27f0*/  HADD2.F32 R18, -RZ, R7.H1_H1 ;  /* 0x30000007ff127230 */ /* 0x000fc40000004100 */
[----:B------:R-:W-:Y:S01]  /*2800*/  FADD.FTZ R26, R26, R23 ;  /* 0x000000171a1a7221 */ /* 0x000fe20000010000 */
[----:B------:R-:W-:Y:S01]  /*2810*/  FFMA.FTZ R27, R24, R23, R27 ;  /* 0x00000017181b7223 */ /* 0x000fe2000001001b */
[--C-:B------:R-:W-:Y:S02]  /*2820*/  HADD2.F32 R23, -RZ, R8.reuse.H0_H0 ;  /* 0x20000008ff177230 */ /* 0x100fe40000004100 */
[----:B------:R-:W-:Y:S01]  /*2830*/  FMUL.FTZ R22, R22, R61 ;  /* 0x0000003d16167220 */ /* 0x000fe20000410000 */
[----:B------:R-:W-:Y:S02]  /*2840*/  HADD2.F32 R25, -RZ, R8.H1_H1 ;  /* 0x30000008ff197230 */ /* 0x000fe40000004100 */
[----:B------:R-:W-:Y:S01]  /*2850*/  FMUL.FTZ R19, R15, R18 ;  /* 0x000000120f137220 */ /* 0x000fe20000410000 */
        /* <DEDUP_REMOVED lines=8> */
[----:B------:R-:W-:Y:S02]  /*28e0*/  HADD2.F32 R29, -RZ, R10.H0_H0 ;  /* 0x2000000aff1d7230 */ /* 0x000fe40000004100 */
[----:B------:R-:W-:Y:S01]  /*28f0*/  FMUL.FTZ R28, R28, R61 ;  /* 0x0000003d1c1c7220 */ /* 0x000fe20000410000 */
[----:B------:R-:W-:Y:S01]  /*2900*/  FADD.FTZ R26, R19, R26 ;  /* 0x0000001a131a7221 */ /* 0x000fe20000010000 */
        /* <DEDUP_REMOVED lines=13> */
[----:B------:R-:W-:Y:S02]  /*29e0*/  HADD2.F32 R29, -RZ, R12.H0_H0 ;  /* 0x2000000cff1d7230 */ /* 0x000fe40000004100 */
[----:B------:R-:W-:Y:S01]  /*29f0*/  FMUL.FTZ R25, R59, R18 ;  /* 0x000000123b197220 */ /* 0x000fe20000410000 */
[----:B------:R-:W-:Y:S02]  /*2a00*/  HADD2.F32 R21, -RZ, R10.H1_H1 ;  /* 0x3000000aff157230 */ /* 0x000fe40000004100 */
[----:B------:R-:W-:Y:S01]  /*2a10*/  FADD.FTZ R19, R19, R18 ;  /* 0x0000001213137221 */ /* 0x000fe20000010000 */
[----:B------:R-:W-:Y:S01]  /*2a20*/  FFMA.FTZ R23, R18, R20, R23 ;  /* 0x0000001412177223 */ /* 0x000fe20000010017 */
[----:B------:R-:W-:Y:S01]  /*2a30*/  FFMA.FTZ R27, R20, R25, R27 ;  /* 0x00000019141b7223 */ /* 0x000fe2000001001b */
[----:B------:R-:W-:-:S02]  /*2a40*/  HADD2.F32 R18, -RZ, R11.H1_H1 ;  /* 0x3000000bff127230 */ /* 0x000fc40000004100 */
[C---:B------:R-:W-:Y:S01]  /*2a50*/  FADD.FTZ R22, -R14.reuse, R29 ;  /* 0x0000001d0e167221 */ /* 0x040fe20000010100 */
[----:B------:R-:W-:Y:S01]  /*2a60*/  FADD.FTZ R20, -R14, R21 ;  /* 0x000000150e147221 */ /* 0x000fe20000010100 */
[--C-:B------:R-:W-:Y:S02]  /*2a70*/  HADD2.F32 R24, -RZ, R13.reuse.H0_H0 ;  /* 0x2000000dff187230 */ /* 0x100fe40000004100 */
[----:B------:R-:W-:Y:S01]  /*2a80*/  FADD.FTZ R26, R26, R25 ;  /* 0x000000191a1a7221 */ /* 0x000fe20000010000 */
[-C--:B------:R-:W-:Y:S01]  /*2a90*/  FMUL.FTZ R28, R22, R61.reuse ;  /* 0x0000003d161c7220 */ /* 0x080fe20000410000 */
[----:B------:R-:W-:Y:S01]  /*2aa0*/  FMUL.FTZ R20, R20, R61 ;  /* 0x0000003d14147220 */ /* 0x000fe20000410000 */
[----:B------:R-:W-:Y:S01]  /*2ab0*/  FMUL.FTZ R25, R15, R18 ;  /* 0x000000120f197220 */ /* 0x000fe20000410000 */
[----:B------:R-:W-:Y:S02]  /*2ac0*/  HADD2.F32 R29, -RZ, R12.H1_H1 ;  /* 0x3000000cff1d7230 */ /* 0x000fe40000004100 */
[----:B------:R-:W-:Y:S01]  /*2ad0*/  FADD.FTZ R21, R16, R18 ;  /* 0x0000001210157221 */ /* 0x000fe20000010000 */
[----:B------:R-:W-:Y:S01]  /*2ae0*/  FFMA.FTZ R16, R24, R28, R23 ;  /* 0x0000001c18107223 */ /* 0x000fe20000010017 */
[----:B------:R-:W-:Y:S01]  /*2af0*/  FMUL.FTZ R23, R59, R24 ;  /* 0x000000183b177220 */ /* 0x000fe20000410000 */
[----:B------:R-:W-:Y:S01]  /*2b00*/  FADD.FTZ R26, R25, R26 ;  /* 0x0000001a191a7221 */ /* 0x000fe20000010000 */
[----:B------:R-:W-:Y:S01]  /*2b10*/  FFMA.FTZ R27, R20, R25, R27 ;  /* 0x00000019141b7223 */ /* 0x000fe2000001001b */
[----:B------:R-:W-:Y:S01]  /*2b20*/  FFMA.FTZ R22, R18, R20, R17 ;  /* 0x0000001412167223 */ /* 0x000fe20000010011 */
[----:B------:R-:W-:Y:S01]  /*2b30*/  FADD.FTZ R18, -R14, R29 ;  /* 0x0000001d0e127221 */ /* 0x000fe20000010100 */
[----:B------:R-:W-:Y:S01]  /*2b40*/  FADD.FTZ R17, R19, R24 ;  /* 0x0000001813117221 */ /* 0x000fe20000010000 */
[----:B------:R-:W-:Y:S01]  /*2b50*/  FADD.FTZ R26, R26, R23 ;  /* 0x000000171a1a7221 */ /* 0x000fe20000010000 */
[----:B------:R-:W-:Y:S01]  /*2b60*/  FFMA.FTZ R27, R28, R23, R27 ;  /* 0x000000171c1b7223 */ /* 0x000fe2000001001b */
[----:B------:R-:W-:-:S02]  /*2b70*/  HADD2.F32 R19, -RZ, R13.H1_H1 ;  /* 0x3000000dff137230 */ /* 0x000fc40000004100 */
[----:B------:R-:W-:Y:S01]  /*2b80*/  FMUL.FTZ R20, R18, R61 ;  /* 0x0000003d12147220 */ /* 0x000fe20000410000 */
[--C-:B------:R-:W-:Y:S02]  /*2b90*/  HADD2.F32 R23, -RZ, R55.reuse.H0_H0 ;  /* 0x20000037ff177230 */ /* 0x100fe40000004100 */
[--C-:B------:R-:W-:Y:S02]  /*2ba0*/  HADD2.F32 R25, -RZ, R58.reuse.H0_H0 ;  /* 0x2000003aff197230 */ /* 0x100fe40000004100 */
[----:B------:R-:W-:Y:S01]  /*2bb0*/  FADD.FTZ R18, R21, R19 ;  /* 0x0000001315127221 */ /* 0x000fe20000010000 */
[----:B------:R-:W-:Y:S01]  /*2bc0*/  FFMA.FTZ R22, R19, R20, R22 ;  /* 0x0000001413167223 */ /* 0x000fe20000010016 */
[----:B------:R-:W-:Y:S01]  /*2bd0*/  FADD.FTZ R24, -R14, R23 ;  /* 0x000000170e187221 */ /* 0x000fe20000010100 */
[----:B------:R-:W-:Y:S01]  /*2be0*/  FMUL.FTZ R19, R15, R19 ;  /* 0x000000130f137220 */ /* 0x000fe20000410000 */
[----:B------:R-:W-:Y:S02]  /*2bf0*/  HADD2.F32 R21, -RZ, R55.H1_H1 ;  /* 0x30000037ff157230 */ /* 0x000fe40000004100 */
[----:B------:R-:W-:Y:S01]  /*2c00*/  FMUL.FTZ R23, R59, R25 ;  /* 0x000000193b177220 */ /* 0x000fe20000410000 */
[----:B------:R-:W-:Y:S01]  /*2c10*/  FMUL.FTZ R24, R24, R61 ;  /* 0x0000003d18187220 */ /* 0x000fe20000410000 */
[----:B------:R-:W-:Y:S01]  /*2c20*/  FADD.FTZ R26, R19, R26 ;  /* 0x0000001a131a7221 */ /* 0x000fe20000010000 */
[----:B------:R-:W-:Y:S01]  /*2c30*/  FFMA.FTZ R27, R20, R19, R27 ;  /* 0x00000013141b7223 */ /* 0x000fe2000001001b */
[----:B------:R-:W-:-:S02]  /*2c40*/  HADD2.F32 R19, -RZ, R58.H1_H1 ;  /* 0x3000003aff137230 */ /* 0x000fc40000004100 */
[----:B------:R-:W-:Y:S01]  /*2c50*/  FADD.FTZ R20, -R14, R21 ;  /* 0x000000150e147221 */ /* 0x000fe20000010100 */
[----:B------:R-:W-:Y:S01]  /*2c60*/  FADD.FTZ R17, R17, R25 ;  /* 0x0000001911117221 */ /* 0x000fe20000010000 */
[----:B------:R-:W-:Y:S01]  /*2c70*/  FFMA.FTZ R16, R25, R24, R16 ;  /* 0x0000001819107223 */ /* 0x000fe20000010010 */
[----:B------:R-:W-:Y:S01]  /*2c80*/  FADD.FTZ R25, R26, R23 ;  /* 0x000000171a197221 */ /* 0x000fe20000010000 */
[----:B------:R-:W-:Y:S01]  /*2c90*/  FFMA.FTZ R26, R24, R23, R27 ;  /* 0x00000017181a7223 */ /* 0x000fe2000001001b */
[----:B------:R-:W-:Y:S01]  /*2ca0*/  FMUL.FTZ R21, R20, R61 ;  /* 0x0000003d14157220 */ /* 0x000fe20000410000 */
[----:B------:R-:W-:Y:S01]  /*2cb0*/  FMUL.FTZ R24, R15, R19 ;  /* 0x000000130f187220 */ /* 0x000fe20000410000 */
[--C-:B------:R-:W-:Y:S02]  /*2cc0*/  HADD2.F32 R23, -RZ, R57.reuse.H0_H0 ;  /* 0x20000039ff177230 */ /* 0x100fe40000004100 */
[----:B------:R-:W-:Y:S02]  /*2cd0*/  HADD2.F32 R27, -RZ, R56.H0_H0 ;  /* 0x20000038ff1b7230 */ /* 0x000fe40000004100 */
[----:B------:R-:W-:Y:S01]  /*2ce0*/  FFMA.FTZ R20, R19, R21, R22 ;  /* 0x0000001513147223 */ /* 0x000fe20000010016 */
[----:B------:R-:W-:Y:S01]  /*2cf0*/  FFMA.FTZ R26, R21, R24, R26 ;  /* 0x00000018151a7223 */ /* 0x000fe2000001001a */
[----:B------:R-:W-:Y:S01]  /*2d00*/  FADD.FTZ R22, -R14, R23 ;  /* 0x000000170e167221 */ /* 0x000fe20000010100 */
[----:B------:R-:W-:-:S02]  /*2d10*/  HADD2.F32 R21, -RZ, R57.H1_H1 ;  /* 0x30000039ff157230 */ /* 0x000fc40000004100 */
[----:B------:R-:W-:Y:S01]  /*2d20*/  FADD.FTZ R25, R24, R25 ;  /* 0x0000001918197221 */ /* 0x000fe20000010000 */
        /* <DEDUP_REMOVED lines=16> */
.L_x_924:
[--C-:B-----5:R-:W-:Y:S02]  /*2e30*/  HADD2.F32 R17, -RZ, R50.reuse.H0_H0 ;  /* 0x20000032ff117230 */ /* 0x120fe40000004100 */
[----:B------:R-:W-:Y:S02]  /*2e40*/  HADD2.F32 R19, -RZ, R50.H1_H1 ;  /* 0x30000032ff137230 */ /* 0x000fe40000004100 */
[--C-:B------:R-:W-:Y:S02]  /*2e50*/  HADD2.F32 R25, -RZ, R48.reuse.H0_H0 ;  /* 0x20000030ff197230 */ /* 0x100fe40000004100 */
[----:B------:R-:W-:Y:S01]  /*2e60*/  FADD.FTZ R16, -R14, R17 ;  /* 0x000000110e107221 */ /* 0x000fe20000010100 */
[--C-:B------:R-:W-:Y:S02]  /*2e70*/  HADD2.F32 R28, -RZ, R49.reuse.H0_H0 ;  /* 0x20000031ff1c7230 */ /* 0x100fe40000004100 */
[----:B------:R-:W-:Y:S02]  /*2e80*/  HADD2.F32 R27, -RZ, R49.H1_H1 ;  /* 0x30000031ff1b7230 */ /* 0x000fe40000004100 */
[----:B------:R-:W-:Y:S01]  /*2e90*/  FMUL.FTZ R17, R16, R61 ;  /* 0x0000003d10117220 */ /* 0x000fe20000410000 */
[C---:B------:R-:W-:Y:S01]  /*2ea0*/  FADD.FTZ R16, -R14.reuse, R19 ;  /* 0x000000130e107221 */ /* 0x040fe20000010100 */
[----:B------:R-:W-:Y:S01]  /*2eb0*/  FADD.FTZ R22, -R14, R25 ;  /* 0x000000190e167221 */ /* 0x000fe20000010100 */
[----:B------:R-:W-:-:S02]  /*2ec0*/  HADD2.F32 R25, -RZ, R48.H1_H1 ;  /* 0x30000030ff197230 */ /* 0x000fc40000004100 */
[----:B------:R-:W-:Y:S01]  /*2ed0*/  FFMA.FTZ R18, R59, R17, R64 ;  /* 0x000000113b127223 */ /* 0x000fe20000010040 */
[-C--:B------:R-:W-:Y:S01]  /*2ee0*/  FMUL.FTZ R16, R16, R61.reuse ;  /* 0x0000003d10107220 */ /* 0x080fe20000410000 */
[----:B------:R-:W-:Y:S01]  /*2ef0*/  FMUL.FTZ R22, R22, R61 ;  /* 0x0000003d16167220 */ /* 0x000fe20000410000 */
[----:B------:R-:W-:Y:S02]  /*2f00*/  HADD2.F32 R29, -RZ, R46.H0_H0 ;  /* 0x2000002eff1d7230 */ /* 0x000fe40000004100 */
[----:B------:R-:W-:Y:S01]  /*2f10*/  FMUL.FTZ R20, R18, -1.4426950216293334961 ;  /* 0xbfb8aa3b12147820 */ /* 0x000fe20000410000 */
[----:B------:R-:W-:Y:S01]  /*2f20*/  FFMA.FTZ R19, R15, R16, R62 ;  /* 0x000000100f137223 */ /* 0x000fe2000001003e */
[----:B------:R-:W-:Y:S01]  /*2f30*/  FADD.FTZ R30, -R14, R25 ;  /* 0x000000190e1e7221 */ /* 0x000fe20000010100 */
[----:B------:R-:W-:Y:S02]  /*2f40*/  HADD2.F32 R70, -RZ, R47.H1_H1 ;  /* 0x3000002fff467230 */ /* 0x000fe40000004100 */
[----:B------:R-:W-:Y:S01]  /*2f50*/  FMUL.FTZ R23, R19, -1.4426950216293334961 ;  /* 0xbfb8aa3b13177820 */ /* 0x000fe20000410000 */
[----:B------:R-:W0:Y:S01]  /*2f60*/  MUFU.EX2 R20, R20 ;  /* 0x0000001400147308 */ /* 0x000e220000000800 */
[----:B------:R-:W-:-:S04]  /*2f70*/  HADD2.F32 R71, -RZ, R38.H0_H0 ;  /* 0x20000026ff477230 */ /* 0x000fc80000004100 */
[----:B------:R-:W1:Y:S01]  /*2f80*/  MUFU.EX2 R23, R23 ;  /* 0x0000001700177308 */ /* 0x000e620000000800 */
[----:B0-----:R-:W-:Y:S01]  /*2f90*/  FADD.FTZ R21, R20, 1 ;  /* 0x3f80000014157421 */ /* 0x001fe20000010000 */
[----:B------:R-:W-:Y:S01]  /*2fa0*/  FFMA.FTZ R20, R59, R22, R64 ;  /* 0x000000163b147223 */ /* 0x000fe20000010040 */
[----:B-1----:R-:W-:-:S04]  /*2fb0*/  FADD.FTZ R24, R23, 1 ;  /* 0x3f80000017187421 */ /* 0x002fc80000010000 */
[----:B------:R-:W0:Y:S08]  /*2fc0*/  MUFU.RCP R21, R21 ;  /* 0x0000001500157308 */ /* 0x000e300000001000 */
[----:B------:R-:W1:Y:S01]  /*2fd0*/  MUFU.RCP R24, R24 ;  /* 0x0000001800187308 */ /* 0x000e620000001000 */
[----:B0-----:R-:W-:Y:S01]  /*2fe0*/  FADD.FTZ R23, -R21, 1 ;  /* 0x3f80000015177421 */ /* 0x001fe20000010100 */
[----:B------:R-:W-:-:S03]  /*2ff0*/  FMUL.FTZ R28, R28, R21 ;  /* 0x000000151c1c7220 */ /* 0x000fc60000410000 */
[----:B------:R-:W-:Y:S01]  /*3000*/  FFMA.FTZ R25, R18, R23, 1 ;  /* 0x3f80000012197423 */ /* 0x000fe20000010017 */
[----:B------:R-:W-:Y:S01]  /*3010*/  FMUL.FTZ R23, R30, R61 ;  /* 0x0000003d1e177220 */ /* 0x000fe20000410000 */
[----:B------:R-:W-:Y:S01]  /*3020*/  FMUL.FTZ R18, R20, -1.4426950216293334961 ;  /* 0xbfb8aa3b14127820 */ /* 0x000fe20000410000 */
[----:B------:R-:W-:Y:S01]  /*3030*/  FADD.FTZ R30, -R14, R29 ;  /* 0x0000001d0e1e7221 */ /* 0x000fe20000010100 */
[----:B-1----:R-:W-:Y:S01]  /*3040*/  FADD.FTZ R26, -R24, 1 ;  /* 0x3f800000181a7421 */ /* 0x002fe20000010100 */
[----:B------:R-:W-:Y:S01]  /*3050*/  FFMA.FTZ R21, R15, R23, R62 ;  /* 0x000000170f157223 */ /* 0x000fe2000001003e */
[----:B------:R-:W-:Y:S01]  /*3060*/  FMUL.FTZ R24, R27, R24 ;  /* 0x000000181b187220 */ /* 0x000fe20000410000 */
[----:B------:R-:W-:Y:S02]  /*3070*/  HADD2.F32 R29, -RZ, R46.H1_H1 ;  /* 0x3000002eff1d7230 */ /* 0x000fe40000004100 */
[----:B------:R-:W-:Y:S01]  /*3080*/  FFMA.FTZ R19, R19, R26, 1 ;  /* 0x3f80000013137423 */ /* 0x000fe2000001001a */
[----:B------:R-:W-:Y:S01]  /*3090*/  FMUL.FTZ R26, R21, -1.4426950216293334961 ;  /* 0xbfb8aa3b151a7820 */ /* 0x000fe20000410000 */
[----:B------:R-:W0:Y:S01]  /*30a0*/  MUFU.EX2 R18, R18 ;  /* 0x0000001200127308 */ /* 0x000e220000000800 */
[----:B------:R-:W-:Y:S01]  /*30b0*/  FMUL.FTZ R28, R28, R25 ;  /* 0x000000191c1c7220 */ /* 0x000fe20000410000 */
[----:B------:R-:W-:Y:S01]  /*30c0*/  FMUL.FTZ R24, R24, R19 ;  /* 0x0000001318187220 */ /* 0x000fe20000410000 */
[----:B------:R-:W-:-:S02]  /*30d0*/  FMUL.FTZ R19, R30, R61 ;  /* 0x0000003d1e137220 */ /* 0x000fc40000410000 */
[----:B------:R-:W1:Y:S02]  /*30e0*/  MUFU.EX2 R26, R26 ;  /* 0x0000001a001a7308 */ /* 0x000e640000000800 */
[----:B------:R-:W-:-:S04]  /*30f0*/  FFMA.FTZ R25, R59, R19, R64 ;  /* 0x000000133b197223 */ /* 0x000fc80000010040 */
[----:B------:R-:W-:Y:S01]  /*3100*/  FMUL.FTZ R30, R25, -1.4426950216293334961 ;  /* 0xbfb8aa3b191e7820 */ /* 0x000fe20000410000 */
[----:B0-----:R-:W-:Y:S01]  /*3110*/  FADD.FTZ R27, R18, 1 ;  /* 0x3f800000121b7421 */ /* 0x001fe20000010000 */
[----:B------:R-:W-:-:S04]  /*3120*/  FADD.FTZ R18, -R14, R29 ;  /* 0x0000001d0e127221 */ /* 0x000fc80000010100 */
[----:B------:R-:W0:Y:S01]  /*3130*/  MUFU.EX2 R30, R30 ;  /* 0x0000001e001e7308 */ /* 0x000e220000000800 */
[----:B-1----:R-:W-:Y:S01]  /*3140*/  FADD.FTZ R31, R26, 1 ;  /* 0x3f8000001a1f7421 */ /* 0x002fe20000010000 */
[----:B------:R-:W-:Y:S02]  /*3150*/  FMUL.FTZ R18, R18, R61 ;  /* 0x0000003d12127220 */ /* 0x000fe40000410000 */
[----:B------:R-:W1:Y:S02]  /*3160*/  MUFU.RCP R29, R27 ;  /* 0x0000001b001d7308 */ /* 0x000e640000001000 */
[----:B------:R-:W-:-:S04]  /*3170*/  FFMA.FTZ R26, R15, R18, R62 ;  /* 0x000000120f1a7223 */ /* 0x000fc8000001003e */
[----:B------:R-:W-:Y:S02]  /*3180*/  FMUL.FTZ R60, R26, -1.4426950216293334961 ;  /* 0xbfb8aa3b1a3c7820 */ /* 0x000fe40000410000 */
[----:B------:R-:W2:Y:S01]  /*3190*/  MUFU.RCP R31, R31 ;  /* 0x0000001f001f7308 */ /* 0x000ea20000001000 */
[----:B0-----:R-:W-:-:S07]  /*31a0*/  FADD.FTZ R32, R30, 1 ;  /* 0x3f8000001e207421 */ /* 0x001fce0000010000 */
[----:B------:R-:W0:Y:S01]  /*31b0*/  MUFU.EX2 R60, R60 ;  /* 0x0000003c003c7308 */ /* 0x000e220000000800 */
[----:B-1----:R-:W-:-:S03]  /*31c0*/  FADD.FTZ R33, -R29, 1 ;  /* 0x3f8000001d217421 */ /* 0x002fc60000010100 */
[----:B------:R-:W1:Y:S01]  /*31d0*/  MUFU.RCP R32, R32 ;  /* 0x0000002000207308 */ /* 0x000e620000001000 */
[----:B------:R-:W-:Y:S01]  /*31e0*/  FFMA.FTZ R27, R20, R33, 1 ;  /* 0x3f800000141b7423 */ /* 0x000fe20000010021 */
[----:B------:R-:W-:Y:S02]  /*31f0*/  HADD2.F32 R20, -RZ, R47.H0_H0 ;  /* 0x2000002fff147230 */ /* 0x000fe40000004100 */
[----:B--2---:R-:W-:Y:S01]  /*3200*/  FADD.FTZ R30, -R31, 1 ;  /* 0x3f8000001f1e7421 */ /* 0x004fe20000010100 */
[----:B------:R-:W-:Y:S02]  /*3210*/  FMUL.FTZ R31, R70, R31 ;  /* 0x0000001f461f7220 */ /* 0x000fe40000410000 */
[----:B------:R-:W-:Y:S01]  /*3220*/  FMUL.FTZ R20, R20, R29 ;  /* 0x0000001d14147220 */ /* 0x000fe20000410000 */
[----:B------:R-:W-:Y:S02]  /*3230*/  HADD2.F32 R29, -RZ, R45.H0_H0 ;  /* 0x2000002dff1d7230 */ /* 0x000fe40000004100 */
[----:B------:R-:W-:Y:S01]  /*3240*/  FFMA.FTZ R30, R21, R30, 1 ;  /* 0x3f800000151e7423 */ /* 0x000fe2000001001e */
[----:B0-----:R-:W-:Y:S01]  /*3250*/  FADD.FTZ R21, R60, 1 ;  /* 0x3f8000003c157421 */ /* 0x001fe20000010000 */
[----:B------:R-:W-:Y:S01]  /*3260*/  FMUL.FTZ R27, R20, R27 ;  /* 0x0000001b141b7220 */ /* 0x000fe20000410000 */
[----:B------:R-:W-:Y:S01]  /*3270*/  FMUL.FTZ R20, R59, R28 ;  /* 0x0000001c3b147220 */ /* 0x000fe20000410000 */
[----:B------:R-:W-:-:S03]  /*3280*/  FMUL.FTZ R30, R31, R30 ;  /* 0x0000001e1f1e7220 */ /* 0x000fc60000410000 */
[----:B------:R-:W0:Y:S01]  /*3290*/  MUFU.RCP R21, R21 ;  /* 0x0000001500157308 */ /* 0x000e220000001000 */
[----:B-1----:R-:W-:Y:S01]  /*32a0*/  FADD.FTZ R60, -R32, 1 ;  /* 0x3f800000203c7421 */ /* 0x002fe20000010100 */
[----:B------:R-:W-:-:S03]  /*32b0*/  FMUL.FTZ R32, R29, R32 ;  /* 0x000000201d207220 */ /* 0x000fc60000410000 */
[----:B------:R-:W-:Y:S01]  /*32c0*/  FFMA.FTZ R25, R25, R60, 1 ;  /* 0x3f80000019197423 */ /* 0x000fe2000001003c */
[----:B------:R-:W-:Y:S02]  /*32d0*/  HADD2.F32 R60, -RZ, R45.H1_H1 ;  /* 0x3000002dff3c7230 */ /* 0x000fe40000004100 */
[----:B0-----:R-:W-:-:S03]  /*32e0*/  FADD.FTZ R33, -R21, 1 ;  /* 0x3f80000015217421 */ /* 0x001fc60000010100 */
[----:B------:R-:W-:Y:S01]  /*32f0*/  FMUL.FTZ R29, R60, R21 ;  /* 0x000000153c1d7220 */ /* 0x000fe20000410000 */
[----:B------:R-:W-:Y:S01]  /*3300*/  FFMA.FTZ R60, R26, R33, 1 ;  /* 0x3f8000001a3c7423 */ /* 0x000fe20000010021 */
[----:B------:R-:W-:Y:S01]  /*3310*/  FMUL.FTZ R26, R32, R25 ;  /* 0x00000019201a7220 */ /* 0x000fe20000410000 */
[----:B------:R-:W-:Y:S02]  /*3320*/  HADD2.F32 R25, -RZ, R44.H0_H0 ;  /* 0x2000002cff197230 */ /* 0x000fe40000004100 */
[----:B------:R-:W-:Y:S01]  /*3330*/  FADD.FTZ R32, RZ, R20 ;  /* 0x00000014ff207221 */ /* 0x000fe20000010000 */
[----:B------:R-:W-:Y:S01]  /*3340*/  FMUL.FTZ R21, R29, R60 ;  /* 0x0000003c1d157220 */ /* 0x000fe20000410000 */
[----:B------:R-:W-:Y:S01]  /*3350*/  FMUL.FTZ R29, R15, R24 ;  /* 0x000000180f1d7220 */ /* 0x000fe20000410000 */
[----:B------:R-:W-:Y:S01]  /*3360*/  FADD.FTZ R60, -R14, R25 ;  /* 0x000000190e3c7221 */ /* 0x000fe20000010100 */
[C---:B------:R-:W-:Y:S01]  /*3370*/  FFMA.FTZ R25, R17.reuse, R20, RZ ;  /* 0x0000001411197223 */ /* 0x040fe200000100ff */
[----:B------:R-:W-:Y:S01]  /*3380*/  FFMA.FTZ R17, R17, R28, RZ ;  /* 0x0000001c11117223 */ /* 0x000fe200000100ff */
[----:B------:R-:W-:Y:S01]  /*3390*/  FADD.FTZ R28, RZ, R28 ;  /* 0x0000001cff1c7221 */ /* 0x000fe20000010000 */
[----:B------:R-:W-:Y:S01]  /*33a0*/  FMUL.FTZ R20, R60, R61 ;  /* 0x0000003d3c147220 */ /* 0x000fe20000410000 */
[----:B------:R-:W-:Y:S01]  /*33b0*/  FFMA.FTZ R33, R16, R29, R25 ;  /* 0x0000001d10217223 */ /* 0x000fe20000010019 */
[----:B------:R-:W-:Y:S01]  /*33c0*/  FADD.FTZ R29, R29, R32 ;  /* 0x000000201d1d7221 */ /* 0x000fe20000010000 */
[----:B------:R-:W-:Y:S01]  /*33d0*/  FADD.FTZ R25, R28, R27 ;  /* 0x0000001b1c197221 */ /* 0x000fe20000010000 */
[C---:B------:R-:W-:Y:S01]  /*33e0*/  FFMA.FTZ R31, R59.reuse, R20, R64 ;  /* 0x000000143b1f7223 */ /* 0x040fe20000010040 */
[-C--:B------:R-:W-:Y:S01]  /*33f0*/  FFMA.FTZ R28, R22, R27.reuse, R17 ;  /* 0x0000001b161c7223 */ /* 0x080fe20000010011 */
[----:B------:R-:W-:Y:S01]  /*3400*/  FMUL.FTZ R32, R59, R27 ;  /* 0x0000001b3b207220 */ /* 0x000fe20000410000 */
[----:B------:R-:W-:-:S02]  /*3410*/  HADD2.F32 R17, -RZ, R43.H0_H0 ;  /* 0x2000002bff117230 */ /* 0x000fc40000004100 */
[----:B------:R-:W-:Y:S01]  /*3420*/  FMUL.FTZ R65, R31, -1.4426950216293334961 ;  /* 0xbfb8aa3b1f417820 */ /* 0x000fe20000410000 */
[----:B------:R-:W-:Y:S01]  /*3430*/  FADD.FTZ R27, RZ, R24 ;  /* 0x00000018ff1b7221 */ /* 0x000fe20000010000 */
[----:B------:R-:W-:Y:S01]  /*3440*/  FFMA.FTZ R60, R22, R32, R33 ;  /* 0x00000020163c7223 */ /* 0x000fe20000010021 */
[----:B------:R-:W-:Y:S01]  /*3450*/  FFMA.FTZ R16, R16, R24, RZ ;  /* 0x0000001810107223 */ /* 0x000fe200000100ff */
[-C--:B------:R-:W-:Y:S01]  /*3460*/  FMUL.FTZ R33, R15, R30.reuse ;  /* 0x0000001e0f217220 */ /* 0x080fe20000410000 */
[----:B------:R-:W-:Y:S01]  /*3470*/  FADD.FTZ R29, R29, R32 ;  /* 0x000000201d1d7221 */ /* 0x000fe20000010000 */
[----:B------:R-:W0:Y:S01]  /*3480*/  MUFU.EX2 R65, R65 ;  /* 0x0000004100417308 */ /* 0x000e220000000800 */
[----:B------:R-:W-:Y:S01]  /*3490*/  FADD.FTZ R32, R27, R30 ;  /* 0x0000001e1b207221 */ /* 0x000fe20000010000 */
[C---:B------:R-:W-:Y:S01]  /*34a0*/  FFMA.FTZ R27, R23.reuse, R30, R16 ;  /* 0x0000001e171b7223 */ /* 0x040fe20000010010 */
[----:B------:R-:W-:Y:S01]  /*34b0*/  FFMA.FTZ R60, R23, R33, R60 ;  /* 0x00000021173c7223 */ /* 0x000fe2000001003c */
[----:B------:R-:W-:-:S02]  /*34c0*/  HADD2.F32 R23, -RZ, R43.H1_H1 ;  /* 0x3000002bff177230 */ /* 0x000fc40000004100 */
[----:B------:R-:W-:Y:S01]  /*34d0*/  FADD.FTZ R30, R33, R29 ;  /* 0x0000001d211e7221 */ /* 0x000fe20000010000 */
[----:B------:R-:W-:Y:S01]  /*34e0*/  FADD.FTZ R25, R25, R26 ;  /* 0x0000001a19197221 */ /* 0x000fe20000010000 */
[----:B------:R-:W-:Y:S01]  /*34f0*/  FFMA.FTZ R29, R19, R26, R28 ;  /* 0x0000001a131d7223 */ /* 0x000fe2000001001c */
[----:B0-----:R-:W-:-:S06]  /*3500*/  FADD.FTZ R70, R65, 1 ;  /* 0x3f80000041467421 */ /* 0x001fcc0000010000 */
[----:B------:R-:W0:Y:S02]  /*3510*/  MUFU.RCP R70, R70 ;  /* 0x0000004600467308 */ /* 0x000e240000001000 */
[----:B0-----:R-:W-:Y:S01]  /*3520*/  FMUL.FTZ R22, R17, R70 ;  /* 0x0000004611167220 */ /* 0x001fe20000410000 */
[----:B------:R-:W-:Y:S02]  /*3530*/  HADD2.F32 R17, -RZ, R44.H1_H1 ;  /* 0x3000002cff117230 */ /* 0x000fe40000004100 */
[----:B------:R-:W-:-:S03]  /*3540*/  FADD.FTZ R72, -R70, 1 ;  /* 0x3f80000046487421 */ /* 0x000fc60000010100 */
[----:B------:R-:W-:Y:S01]  /*3550*/  FADD.FTZ R70, -R14, R17 ;  /* 0x000000110e467221 */ /* 0x000fe20000010100 */
[----:B------:R-:W-:-:S03]  /*3560*/  FFMA.FTZ R31, R31, R72, 1 ;  /* 0x3f8000001f1f7423 */ /* 0x000fc60000010048 */
[----:B------:R-:W-:Y:S01]  /*3570*/  FMUL.FTZ R17, R70, R61 ;  /* 0x0000003d46117220 */ /* 0x000fe20000410000 */
[----:B------:R-:W-:-:S03]  /*3580*/  FMUL.FTZ R22, R22, R31 ;  /* 0x0000001f16167220 */ /* 0x000fc60000410000 */
[----:B------:R-:W-:Y:S01]  /*3590*/  FFMA.FTZ R31, R15, R17, R62 ;  /* 0x000000110f1f7223 */ /* 0x000fe2000001003e */
[----:B------:R-:W-:-:S03]  /*35a0*/  FFMA.FTZ R29, R20, R22, R29 ;  /* 0x00000016141d7223 */ /* 0x000fc6000001001d */
[----:B------:R-:W-:-:S06]  /*35b0*/  FMUL.FTZ R65, R31, -1.4426950216293334961 ;  /* 0xbfb8aa3b1f417820 */ /* 0x000fcc0000410000 */
        /* <DEDUP_REMOVED lines=8> */
[----:B------:R-:W-:Y:S01]  /*3640*/  FMUL.FTZ R24, R24, R31 ;  /* 0x0000001f18187220 */ /* 0x000fe20000410000 */
[----:B------:R-:W-:Y:S01]  /*3650*/  FMUL.FTZ R31, R59, R26 ;  /* 0x0000001a3b1f7220 */ /* 0x000fe20000410000 */
[----:B------:R-:W-:-:S03]  /*3660*/  FMUL.FTZ R16, R16, R61 ;  /* 0x0000003d10107220 */ /* 0x000fc60000410000 */
[----:B------:R-:W-:Y:S01]  /*3670*/  FFMA.FTZ R33, R19, R31, R60 ;  /* 0x0000001f13217223 */ /* 0x000fe2000001003c */
[----:B------:R-:W-:Y:S01]  /*3680*/  FFMA.FTZ R23, R59, R16, R64 ;  /* 0x000000103b177223 */ /* 0x000fe20000010040 */
[----:B------:R-:W-:Y:S02]  /*3690*/  HADD2.F32 R19, -RZ, R41.H0_H0 ;  /* 0x20000029ff137230 */ /* 0x000fe40000004100 */
[----:B------:R-:W-:Y:S01]  /*36a0*/  FADD.FTZ R30, R30, R31 ;  /* 0x0000001f1e1e7221 */ /* 0x000fe20000010000 */
[----:B------:R-:W-:Y:S01]  /*36b0*/  FADD.FTZ R31, R32, R21 ;  /* 0x00000015201f7221 */ /* 0x000fe20000010000 */
[----:B------:R-:W-:Y:S01]  /*36c0*/  FMUL.FTZ R65, R23, -1.4426950216293334961 ;  /* 0xbfb8aa3b17417820 */ /* 0x000fe20000410000 */
[----:B------:R-:W-:Y:S02]  /*36d0*/  FMUL.FTZ R32, R15, R21 ;  /* 0x000000150f207220 */ /* 0x000fe40000410000 */
[----:B------:R-:W-:Y:S02]  /*36e0*/  FADD.FTZ R31, R31, R24 ;  /* 0x000000181f1f7221 */ /* 0x000fe40000010000 */
[----:B------:R-:W-:Y:S01]  /*36f0*/  FFMA.FTZ R33, R18, R32, R33 ;  /* 0x0000002012217223 */ /* 0x000fe20000010021 */
[----:B------:R-:W0:Y:S02]  /*3700*/  MUFU.EX2 R65, R65 ;  /* 0x0000004100417308 */ /* 0x000e240000000800 */
[----:B0-----:R-:W-:-:S06]  /*3710*/  FADD.FTZ R70, R65, 1 ;  /* 0x3f80000041467421 */ /* 0x001fcc0000010000 */
[----:B------:R-:W0:Y:S02]  /*3720*/  MUFU.RCP R70, R70 ;  /* 0x0000004600467308 */ /* 0x000e240000001000 */
[----:B0-----:R-:W-:Y:S01]  /*3730*/  FADD.FTZ R26, -R70, 1 ;  /* 0x3f800000461a7421 */ /* 0x001fe20000010100 */
[----:B------:R-:W-:-:S03]  /*3740*/  FMUL.FTZ R19, R19, R70 ;  /* 0x0000004613137220 */ /* 0x000fc60000410000 */
[----:B------:R-:W-:Y:S01]  /*3750*/  FFMA.FTZ R26, R23, R26, 1 ;  /* 0x3f800000171a7423 */ /* 0x000fe2000001001a */
[----:B------:R-:W-:-:S05]  /*3760*/  HADD2.F32 R23, -RZ, R42.H1_H1 ;  /* 0x3000002aff177230 */ /* 0x000fca0000004100 */
[----:B------:R-:W-:Y:S01]  /*3770*/  FADD.FTZ R28, -R14, R23 ;  /* 0x000000170e1c7221 */ /* 0x000fe20000010100 */
[----:B------:R-:W-:-:S03]  /*3780*/  FMUL.FTZ R23, R19, R26 ;  /* 0x0000001a13177220 */ /* 0x000fc60000410000 */
[----:B------:R-:W-:Y:S01]  /*3790*/  FMUL.FTZ R19, R28, R61 ;  /* 0x0000003d1c137220 */ /* 0x000fe20000410000 */
[----:B------:R-:W-:Y:S01]  /*37a0*/  FFMA.FTZ R28, R18, R21, R27 ;  /* 0x00000015121c7223 */ /* 0x000fe2000001001b */
[----:B------:R-:W-:Y:S02]  /*37b0*/  HADD2.F32 R18, -RZ, R41.H1_H1 ;  /* 0x30000029ff127230 */ /* 0x000fe40000004100 */
[----:B------:R-:W-:Y:S01]  /*37c0*/  FFMA.FTZ R29, R16, R23, R29 ;  /* 0x00000017101d7223 */ /* 0x000fe2000001001d */
[----:B------:R-:W-:Y:S01]  /*37d0*/  FFMA.FTZ R26, R15, R19, R62 ;  /* 0x000000130f1a7223 */ /* 0x000fe2000001003e */
[----:B------:R-:W-:Y:S02]  /*37e0*/  HADD2.F32 R27, -RZ, R40.H0_H0 ;  /* 0x20000028ff1b7230 */ /* 0x000fe40000004100 */
[----:B------:R-:W-:Y:S01]  /*37f0*/  FFMA.FTZ R28, R17, R24, R28 ;  /* 0x00000018111c7223 */ /* 0x000fe2000001001c */
[----:B------:R-:W-:-:S06]  /*3800*/  FMUL.FTZ R60, R26, -1.4426950216293334961 ;  /* 0xbfb8aa3b1a3c7820 */ /* 0x000fcc0000410000 */
[----:B------:R-:W0:Y:S02]  /*3810*/  MUFU.EX2 R60, R60 ;  /* 0x0000003c003c7308 */ /* 0x000e240000000800 */
[----:B0-----:R-:W-:Y:S01]  /*3820*/  FADD.FTZ R65, R60, 1 ;  /* 0x3f8000003c417421 */ /* 0x001fe20000010000 */
[----:B------:R-:W-:Y:S01]  /*3830*/  FADD.FTZ R60, -R14, R27 ;  /* 0x0000001b0e3c7221 */ /* 0x000fe20000010100 */
[----:B------:R-:W-:Y:S01]  /*3840*/  FADD.FTZ R27, R32, R30 ;  /* 0x0000001e201b7221 */ /* 0x000fe20000010000 */
[----:B------:R-:W-:Y:S01]  /*3850*/  FMUL.FTZ R32, R59, R22 ;  /* 0x000000163b207220 */ /* 0x000fe20000410000 */
[----:B------:R-:W-:Y:S01]  /*3860*/  FADD.FTZ R30, R25, R22 ;  /* 0x00000016191e7221 */ /* 0x000fe20000010000 */
[----:B------:R-:W-:Y:S01]  /*3870*/  HADD2.F32 R25, -RZ, R40.H1_H1 ;  /* 0x30000028ff197230 */ /* 0x000fe20000004100 */
[----:B------:R-:W0:Y:S01]  /*3880*/  MUFU.RCP R65, R65 ;  /* 0x0000004100417308 */ /* 0x000e220000001000 */
[----:B------:R-:W-:Y:S01]  /*3890*/  FFMA.FTZ R22, R20, R32, R33 ;  /* 0x0000002014167223 */ /* 0x000fe20000010021 */
[----:B------:R-:W-:-:S02]  /*38a0*/  HADD2.F32 R20, -RZ, R39.H0_H0 ;  /* 0x20000027ff147230 */ /* 0x000fc40000004100 */
[----:B------:R-:W-:Y:S01]  /*38b0*/  FADD.FTZ R27, R27, R32 ;  /* 0x000000201b1b7221 */ /* 0x000fe20000010000 */
[----:B------:R-:W-:Y:S01]  /*38c0*/  FMUL.FTZ R33, R15, R24 ;  /* 0x000000180f217220 */ /* 0x000fe20000410000 */
[----:B------:R-:W-:Y:S01]  /*38d0*/  FADD.FTZ R24, -R14, R71 ;  /* 0x000000470e187221 */ /* 0x000fe20000010100 */
[----:B------:R-:W-:Y:S02]  /*38e0*/  FADD.FTZ R30, R30, R23 ;  /* 0x000000171e1e7221 */ /* 0x000fe40000010000 */
[----:B------:R-:W-:Y:S01]  /*38f0*/  FADD.FTZ R27, R33, R27 ;  /* 0x0000001b211b7221 */ /* 0x000fe20000010000 */
[----:B0-----:R-:W-:Y:S01]  /*3900*/  FADD.FTZ R21, -R65, 1 ;  /* 0x3f80000041157421 */ /* 0x001fe20000010100 */
[----:B------:R-:W-:-:S03]  /*3910*/  FMUL.FTZ R18, R18, R65 ;  /* 0x0000004112127220 */ /* 0x000fc60000410000 */
[----:B------:R-:W-:-:S04]  /*3920*/  FFMA.FTZ R21, R26, R21, 1 ;  /* 0x3f8000001a157423 */ /* 0x000fc80000010015 */
[----:B------:R-:W-:Y:S01]  /*3930*/  FMUL.FTZ R26, R18, R21 ;  /* 0x00000015121a7220 */ /* 0x000fe20000410000 */
[----:B------:R-:W-:-:S03]  /*3940*/  FMUL.FTZ R18, R60, R61 ;  /* 0x0000003d3c127220 */ /* 0x000fc60000410000 */
[----:B------:R-:W-:Y:S01]  /*3950*/  FADD.FTZ R31, R31, R26 ;  /* 0x0000001a1f1f7221 */ /* 0x000fe20000010000 */
[----:B------:R-:W-:-:S04]  /*3960*/  FFMA.FTZ R21, R59, R18, R64 ;  /* 0x000000123b157223 */ /* 0x000fc80000010040 */
[----:B------:R-:W-:-:S06]  /*3970*/  FMUL.FTZ R60, R21, -1.4426950216293334961 ;  /* 0xbfb8aa3b153c7820 */ /* 0x000fcc0000410000 */
[----:B------:R-:W0:Y:S02]  /*3980*/  MUFU.EX2 R60, R60 ;  /* 0x0000003c003c7308 */ /* 0x000e240000000800 */
[----:B0-----:R-:W-:Y:S01]  /*3990*/  FADD.FTZ R65, R60, 1 ;  /* 0x3f8000003c417421 */ /* 0x001fe20000010000 */
[----:B------:R-:W-:Y:S01]  /*39a0*/  FADD.FTZ R60, -R14, R25 ;  /* 0x000000190e3c7221 */ /* 0x000fe20000010100 */
[----:B------:R-:W-:Y:S01]  /*39b0*/  FFMA.FTZ R25, R17, R33, R22 ;  /* 0x0000002111197223 */ /* 0x000fe20000010016 */
[----:B------:R-:W-:-:S03]  /*39c0*/  HADD2.F32 R22, -RZ, R39.H1_H1 ;  /* 0x30000027ff167230 */ /* 0x000fc60000004100 */
[----:B------:R-:W0:Y:S02]  /*39d0*/  MUFU.RCP R65, R65 ;  /* 0x0000004100417308 */ /* 0x000e240000001000 */
[----:B0-----:R-:W-:Y:S01]  /*39e0*/  FADD.FTZ R70, -R65, 1 ;  /* 0x3f80000041467421 */ /* 0x001fe20000010100 */
[----:B------:R-:W-:-:S03]  /*39f0*/  FMUL.FTZ R20, R20, R65 ;  /* 0x0000004114147220 */ /* 0x000fc60000410000 */
[----:B------:R-:W-:-:S04]  /*3a00*/  FFMA.FTZ R21, R21, R70, 1 ;  /* 0x3f80000015157423 */ /* 0x000fc80000010046 */
[----:B------:R-:W-:Y:S01]  /*3a10*/  FMUL.FTZ R21, R20, R21 ;  /* 0x0000001514157220 */ /* 0x000fe20000410000 */
        /* <DEDUP_REMOVED lines=10> */
[----:B------:R-:W-:Y:S01]  /*3ac0*/  FFMA.FTZ R17, R32, R17, 1 ;  /* 0x3f80000020117423 */ /* 0x000fe20000010011 */
[----:B------:R-:W-:Y:S01]  /*3ad0*/  FFMA.FTZ R32, R16, R60, R25 ;  /* 0x0000003c10207223 */ /* 0x000fe20000010019 */
[----:B------:R-:W-:Y:S02]  /*3ae0*/  HADD2.F32 R16, -RZ, R37.H0_H0 ;  /* 0x20000025ff107230 */ /* 0x000fe40000004100 */
[----:B------:R-:W-:Y:S01]  /*3af0*/  FMUL.FTZ R22, R22, R17 ;  /* 0x0000001116167220 */ /* 0x000fe20000410000 */
[----:B------:R-:W-:Y:S01]  /*3b00*/  FMUL.FTZ R17, R24, R61 ;  /* 0x0000003d18117220 */ /* 0x000fe20000410000 */
[----:B------:R-:W-:-:S03]  /*3b10*/  HADD2.F32 R25, -RZ, R38.H1_H1 ;  /* 0x30000026ff197230 */ /* 0x000fc60000004100 */
[----:B------:R-:W-:Y:S02]  /*3b20*/  FFMA.FTZ R24, R59, R17, R64 ;  /* 0x000000113b187223 */ /* 0x000fe40000010040 */
[----:B------:R-:W-:Y:S01]  /*3b30*/  FADD.FTZ R70, -R14, R25 ;  /* 0x000000190e467221 */ /* 0x000fe20000010100 */
[----:B------:R-:W-:Y:S01]  /*3b40*/  FFMA.FTZ R25, R19, R26, R28 ;  /* 0x0000001a13197223 */ /* 0x000fe2000001001c */
[----:B------:R-:W-:-:S03]  /*3b50*/  FMUL.FTZ R33, R24, -1.4426950216293334961 ;  /* 0xbfb8aa3b18217820 */ /* 0x000fc60000410000 */
[----:B------:R-:W-:-:S03]  /*3b60*/  FFMA.FTZ R25, R20, R22, R25 ;  /* 0x0000001614197223 */ /* 0x000fc60000010019 */
        /* <DEDUP_REMOVED lines=8> */
[----:B------:R-:W-:Y:S02]  /*3bf0*/  HADD2.F32 R19, -RZ, R37.H1_H1 ;  /* 0x30000025ff137230 */ /* 0x000fe40000004100 */
[----:B------:R-:W-:Y:S01]  /*3c00*/  FMUL.FTZ R24, R16, R23 ;  /* 0x0000001710187220 */ /* 0x000fe20000410000 */
[----:B------:R-:W-:Y:S01]  /*3c10*/  FMUL.FTZ R16, R70, R61 ;  /* 0x0000003d46107220 */ /* 0x000fe20000410000 */
[----:B------:R-:W-:Y:S01]  /*3c20*/  FADD.FTZ R32, R65, R27 ;  /* 0x0000001b41207221 */ /* 0x000fe20000010000 */
[----:B------:R-:W-:Y:S01]  /*3c30*/  FADD.FTZ R27, R30, R21 ;  /* 0x000000151e1b7221 */ /* 0x000fe20000010000 */
[----:B------:R-:W-:Y:S01]  /*3c40*/  FMUL.FTZ R30, R59, R21 ;  /* 0x000000153b1e7220 */ /* 0x000fe20000410000 */
[----:B------:R-:W-:-:S02]  /*3c50*/  FFMA.FTZ R23, R15, R16, R62 ;  /* 0x000000100f177223 */ /* 0x000fc4000001003e */
[----:B------:R-:W-:Y:S01]  /*3c60*/  FADD.FTZ R27, R27, R24 ;  /* 0x000000181b1b7221 */ /* 0x000fe20000010000 */
[----:B------:R-:W-:Y:S01]  /*3c70*/  FFMA.FTZ R33, R18, R30, R33 ;  /* 0x0000001e12217223 */ /* 0x000fe20000010021 */
[----:B------:R-:W-:Y:S01]  /*3c80*/  FMUL.FTZ R60, R23, -1.4426950216293334961 ;  /* 0xbfb8aa3b173c7820 */ /* 0x000fe20000410000 */
[----:B------:R-:W-:Y:S01]  /*3c90*/  FADD.FTZ R32, R32, R30 ;  /* 0x0000001e20207221 */ /* 0x000fe20000010000 */
[----:B------:R-:W-:Y:S01]  /*3ca0*/  FADD.FTZ R30, R31, R22 ;  /* 0x000000161f1e7221 */ /* 0x000fe20000010000 */
[----:B------:R-:W-:-:S03]  /*3cb0*/  FMUL.FTZ R31, R59, R24 ;  /* 0x000000183b1f7220 */ /* 0x000fc60000410000 */
[----:B------:R-:W0:Y:S02]  /*3cc0*/  MUFU.EX2 R60, R60 ;  /* 0x0000003c003c7308 */ /* 0x000e240000000800 */
[----:B0-----:R-:W-:-:S06]  /*3cd0*/  FADD.FTZ R70, R60, 1 ;  /* 0x3f8000003c467421 */ /* 0x001fcc0000010000 */
[----:B------:R-:W0:Y:S02]  /*3ce0*/  MUFU.RCP R70, R70 ;  /* 0x0000004600467308 */ /* 0x000e240000001000 */
[----:B0-----:R-:W-:Y:S01]  /*3cf0*/  FADD.FTZ R26, -R70, 1 ;  /* 0x3f800000461a7421 */ /* 0x001fe20000010100 */
[----:B------:R-:W-:-:S03]  /*3d00*/  FMUL.FTZ R19, R19, R70 ;  /* 0x0000004613137220 */ /* 0x000fc60000410000 */
[----:B------:R-:W-:Y:S01]  /*3d10*/  FFMA.FTZ R26, R23, R26, 1 ;  /* 0x3f800000171a7423 */ /* 0x000fe2000001001a */
[----:B------:R-:W-:-:S05]  /*3d20*/  HADD2.F32 R23, -RZ, R36.H0_H0 ;  /* 0x20000024ff177230 */ /* 0x000fca0000004100 */
[----:B------:R-:W-:Y:S01]  /*3d30*/  FADD.FTZ R28, -R14, R23 ;  /* 0x000000170e1c7221 */ /* 0x000fe20000010100 */
[----:B------:R-:W-:-:S03]  /*3d40*/  FMUL.FTZ R23, R19, R26 ;  /* 0x0000001a13177220 */ /* 0x000fc60000410000 */
[----:B------:R-:W-:Y:S01]  /*3d50*/  FMUL.FTZ R19, R28, R61 ;  /* 0x0000003d1c137220 */ /* 0x000fe20000410000 */
[----:B------:R-:W-:Y:S01]  /*3d60*/  FFMA.FTZ R28, R18, R21, R29 ;  /* 0x00000015121c7223 */ /* 0x000fe2000001001d */
[----:B------:R-:W-:Y:S02]  /*3d70*/  HADD2.F32 R18, -RZ, R35.H0_H0 ;  /* 0x20000023ff127230 */ /* 0x000fe40000004100 */
[----:B------:R-:W-:Y:S01]  /*3d80*/  FFMA.FTZ R25, R16, R23, R25 ;  /* 0x0000001710197223 */ /* 0x000fe20000010019 */
[----:B------:R-:W-:Y:S01]  /*3d90*/  FFMA.FTZ R26, R59, R19, R64 ;  /* 0x000000133b1a7223 */ /* 0x000fe20000010040 */
[----:B------:R-:W-:Y:S02]  /*3da0*/  HADD2.F32 R29, -RZ, R36.H1_H1 ;  /* 0x30000024ff1d7230 */ /* 0x000fe40000004100 */
[----:B------:R-:W-:Y:S01]  /*3db0*/  FFMA.FTZ R28, R17, R24, R28 ;  /* 0x00000018111c7223 */ /* 0x000fe2000001001c */
[----:B------:R-:W-:Y:S01]  /*3dc0*/  FADD.FTZ R30, R30, R23 ;  /* 0x000000171e1e7221 */ /* 0x000fe20000010000 */
[----:B------:R-:W-:-:S06]  /*3dd0*/  FMUL.FTZ R60, R26, -1.4426950216293334961 ;  /* 0xbfb8aa3b1a3c7820 */ /* 0x000fcc0000410000 */
[----:B------:R-:W0:Y:S02]  /*3de0*/  MUFU.EX2 R60, R60 ;  /* 0x0000003c003c7308 */ /* 0x000e240000000800 */
[----:B0-----:R-:W-:Y:S01]  /*3df0*/  FADD.FTZ R65, R60, 1 ;  /* 0x3f8000003c417421 */ /* 0x001fe20000010000 */
[----:B------:R-:W-:-:S05]  /*3e00*/  FADD.FTZ R60, -R14, R29 ;  /* 0x0000001d0e3c7221 */ /* 0x000fca0000010100 */
[----:B------:R-:W0:Y:S02]  /*3e10*/  MUFU.RCP R65, R65 ;  /* 0x0000004100417308 */ /* 0x000e240000001000 */
[----:B0-----:R-:W-:Y:S01]  /*3e20*/  FADD.FTZ R21, -R65, 1 ;  /* 0x3f80000041157421 */ /* 0x001fe20000010100 */
[----:B------:R-:W-:-:S03]  /*3e30*/  FMUL.FTZ R18, R18, R65 ;  /* 0x0000004112127220 */ /* 0x000fc60000410000 */
[----:B------:R-:W-:-:S04]  /*3e40*/  FFMA.FTZ R21, R26, R21, 1 ;  /* 0x3f8000001a157423 */ /* 0x000fc80000010015 */
[----:B------:R-:W-:Y:S01]  /*3e50*/  FMUL.FTZ R26, R18, R21 ;  /* 0x00000015121a7220 */ /* 0x000fe20000410000 */
[----:B------:R-:W-:Y:S01]  /*3e60*/  FMUL.FTZ R18, R60, R61 ;  /* 0x0000003d3c127220 */ /* 0x000fe20000410000 */
[----:B------:R-:W-:Y:S02]  /*3e70*/  FMUL.FTZ R60, R15, R22 ;  /* 0x000000160f3c7220 */ /* 0x000fe40000410000 */
[----:B------:R-:W-:Y:S01]  /*3e80*/  FADD.FTZ R27, R27, R26 ;  /* 0x0000001a1b1b7221 */ /* 0x000fe20000010000 */
[----:B------:R-:W-:Y:S01]  /*3e90*/  FFMA.FTZ R21, R15, R18, R62 ;  /* 0x000000120f157223 */ /* 0x000fe2000001003e */
[----:B------:R-:W-:Y:S01]  /*3ea0*/  FFMA.FTZ R22, R20, R60, R33 ;  /* 0x0000003c14167223 */ /* 0x000fe20000010021 */
[----:B------:R-:W-:Y:S02]  /*3eb0*/  HADD2.F32 R20, -RZ, R35.H1_H1 ;  /* 0x30000023ff147230 */ /* 0x000fe40000004100 */
[----:B------:R-:W-:Y:S01]  /*3ec0*/  FADD.FTZ R32, R60, R32 ;  /* 0x000000203c207221 */ /* 0x000fe20000010000 */
[----:B------:R-:W-:-:S03]  /*3ed0*/  FMUL.FTZ R29, R21, -1.4426950216293334961 ;  /* 0xbfb8aa3b151d7820 */ /* 0x000fc60000410000 */
[----:B------:R-:W-:-:S03]  /*3ee0*/  FADD.FTZ R32, R32, R31 ;  /* 0x0000001f20207221 */ /* 0x000fc60000010000 */
[----:B------:R-:W0:Y:S02]  /*3ef0*/  MUFU.EX2 R29, R29 ;  /* 0x0000001d001d7308 */ /* 0x000e240000000800 */
[----:B0-----:R-:W-:Y:S01]  /*3f00*/  FADD.FTZ R65, R29, 1 ;  /* 0x3f8000001d417421 */ /* 0x001fe20000010000 */
[----:B------:R-:W-:-:S05]  /*3f10*/  HADD2.F32 R29, -RZ, R34.H0_H0 ;  /* 0x20000022ff1d7230 */ /* 0x000fca0000004100 */
        /* <DEDUP_REMOVED lines=10> */
[----:B------:R-:W-:Y:S01]  /*3fc0*/  FMUL.FTZ R70, R15, R23 ;  /* 0x000000170f467220 */ /* 0x000fe20000410000 */
[----:B------:R-:W-:-:S03]  /*3fd0*/  FFMA.FTZ R33, R59, R20, R64 ;  /* 0x000000143b217223 */ /* 0x000fc60000010040 */
[----:B------:R-:W-:Y:S01]  /*3fe0*/  FADD.FTZ R32, R70, R32 ;  /* 0x0000002046207221 */ /* 0x000fe20000010000 */
[----:B------:R-:W-:-:S06]  /*3ff0*/  FMUL.FTZ R60, R33, -1.4426950216293334961 ;  /* 0xbfb8aa3b213c7820 */ /* 0x000fcc0000410000 */
[----:B------:R-:W0:Y:S02]  /*4000*/  MUFU.EX2 R60, R60 ;  /* 0x0000003c003c7308 */ /* 0x000e240000000800 */
[----:B0-----:R-:W-:Y:S01]  /*4010*/  FADD.FTZ R65, R60, 1 ;  /* 0x3f8000003c417421 */ /* 0x001fe20000010000 */
[----:B------:R-:W-:Y:S01]  /*4020*/  FFMA.FTZ R60, R16, R70, R29 ;  /* 0x00000046103c7223 */ /* 0x000fe2000001001d */
[----:B------:R-:W-:Y:S02]  /*4030*/  HADD2.F32 R16, -RZ, R3.H1_H1 ;  /* 0x30000003ff107230 */ /* 0x000fe40000004100 */
[----:B------:R-:W-:Y:S02]  /*4040*/  HADD2.F32 R29, -RZ, R4.H0_H0 ;  /* 0x20000004ff1d7230 */ /* 0x000fe40000004100 */
[----:B------:R-:W0:Y:S03]  /*4050*/  MUFU.RCP R65, R65 ;  /* 0x0000004100417308 */ /* 0x000e260000001000 */
[----:B------:R-:W-:Y:S01]  /*4060*/  FADD.FTZ R72, -R14, R29 ;  /* 0x0000001d0e487221 */ /* 0x000fe20000010100 */
[----:B------:R-:W-:Y:S01]  /*4070*/  FFMA.FTZ R29, R19, R26, R28 ;  /* 0x0000001a131d7223 */ /* 0x000fe2000001001c */
[----:B0-----:R-:W-:Y:S01]  /*4080*/  FADD.FTZ R24, -R65, 1 ;  /* 0x3f80000041187421 */ /* 0x001fe20000010100 */
[----:B------:R-:W-:-:S03]  /*4090*/  FMUL.FTZ R22, R22, R65 ;  /* 0x0000004116167220 */ /* 0x000fc60000410000 */
[----:B------:R-:W-:Y:S01]  /*40a0*/  FFMA.FTZ R33, R33, R24, 1 ;  /* 0x3f80000021217423 */ /* 0x000fe20000010018 */
[----:B------:R-:W-:-:S03]  /*40b0*/  FADD.FTZ R24, -R14, R17 ;  /* 0x000000110e187221 */ /* 0x000fc60000010100 */
[----:B------:R-:W-:Y:S01]  /*40c0*/  FMUL.FTZ R22, R22, R33 ;  /* 0x0000002116167220 */ /* 0x000fe20000410000 */
[----:B------:R-:W-:-:S03]  /*40d0*/  FMUL.FTZ R17, R24, R61 ;  /* 0x0000003d18117220 */ /* 0x000fc60000410000 */
[----:B------:R-:W-:Y:S01]  /*40e0*/  FFMA.FTZ R29, R20, R22, R29 ;  /* 0x00000016141d7223 */ /* 0x000fe2000001001d */
        /* <DEDUP_REMOVED lines=10> */
[----:B------:R-:W-:Y:S02]  /*4190*/  HADD2.F32 R19, -RZ, R5.H0_H0 ;  /* 0x20000005ff137230 */ /* 0x000fe40000004100 */
[----:B------:R-:W-:Y:S01]  /*41a0*/  FFMA.FTZ R23, R24, R23, 1 ;  /* 0x3f80000018177423 */ /* 0x000fe20000010017 */
[----:B------:R-:W-:Y:S01]  /*41b0*/  FADD.FTZ R31, R30, R21 ;  /* 0x000000151e1f7221 */ /* 0x000fe20000010000 */
[----:B------:R-:W-:-:S02]  /*41c0*/  FMUL.FTZ R30, R15, R21 ;  /* 0x000000150f1e7220 */ /* 0x000fc40000410000 */
[----:B------:R-:W-:Y:S01]  /*41d0*/  FMUL.FTZ R24, R16, R23 ;  /* 0x0000001710187220 */ /* 0x000fe20000410000 */
[----:B------:R-:W-:Y:S01]  /*41e0*/  FMUL.FTZ R16, R72, R61 ;  /* 0x0000003d48107220 */ /* 0x000fe20000410000 */
[----:B------:R-:W-:Y:S01]  /*41f0*/  FFMA.FTZ R33, R18, R30, R33 ;  /* 0x0000001e12217223 */ /* 0x000fe20000010021 */
[----:B------:R-:W-:Y:S01]  /*4200*/  FADD.FTZ R32, R30, R32 ;  /* 0x000000201e207221 */ /* 0x000fe20000010000 */
[----:B------:R-:W-:Y:S01]  /*4210*/  FADD.FTZ R30, R27, R22 ;  /* 0x000000161b1e7221 */ /* 0x000fe20000010000 */
[----:B------:R-:W-:Y:S01]  /*4220*/  FFMA.FTZ R23, R59, R16, R64 ;  /* 0x000000103b177223 */ /* 0x000fe20000010040 */
[----:B------:R-:W-:Y:S01]  /*4230*/  FMUL.FTZ R27, R15, R24 ;  /* 0x000000180f1b7220 */ /* 0x000fe20000410000 */
[----:B------:R-:W-:Y:S02]  /*4240*/  FADD.FTZ R31, R31, R24 ;  /* 0x000000181f1f7221 */ /* 0x000fe40000010000 */
[----:B------:R-:W-:-:S06]  /*4250*/  FMUL.FTZ R65, R23, -1.4426950216293334961 ;  /* 0xbfb8aa3b17417820 */ /* 0x000fcc0000410000 */
        /* <DEDUP_REMOVED lines=31> */
[----:B------:R-:W-:Y:S02]  /*4450*/  HADD2.F32 R20, -RZ, R7.H0_H0 ;  /* 0x20000007ff147230 */ /* 0x000fe40000004100 */
[----:B------:R-:W-:Y:S01]  /*4460*/  FADD.FTZ R32, R32, R60 ;  /* 0x0000003c20207221 */ /* 0x000fe20000010000 */
        /* <DEDUP_REMOVED lines=10> */
[----:B------:R-:W-:Y:S02]  /*4510*/  HADD2.F32 R17, -RZ, R8.H0_H0 ;  /* 0x20000008ff117230 */ /* 0x000fe40000004100 */
[----:B------:R-:W-:Y:S01]  /*4520*/  FMUL.FTZ R21, R20, R21 ;  /* 0x0000001514157220 */ /* 0x000fe20000410000 */
[----:B------:R-:W-:Y:S01]  /*4530*/  FMUL.FTZ R20, R70, R61 ;  /* 0x0000003d46147220 */ /* 0x000fe20000410000 */
[----:B------:R-:W-:Y:S02]  /*4540*/  HADD2.F32 R22, -RZ, R7.H1_H1 ;  /* 0x30000007ff167230 */ /* 0x000fe40000004100 */
[----:B------:R-:W-:Y:S01]  /*4550*/  FADD.FTZ R27, R27, R32 ;  /* 0x000000201b1b7221 */ /* 0x000fe20000010000 */
[----:B------:R-:W-:-:S04]  /*4560*/  FFMA.FTZ R33, R15, R20, R62 ;  /* 0x000000140f217223 */ /* 0x000fc8000001003e */
[----:B------:R-:W-:-:S06]  /*4570*/  FMUL.FTZ R60, R33, -1.4426950216293334961 ;  /* 0xbfb8aa3b213c7820 */ /* 0x000fcc0000410000 */
[----:B------:R-:W0:Y:S02]  /*4580*/  MUFU.EX2 R60, R60 ;  /* 0x0000003c003c7308 */ /* 0x000e240000000800 */
[----:B0-----:R-:W-:Y:S01]  /*4590*/  FADD.FTZ R65, R60, 1 ;  /* 0x3f8000003c417421 */ /* 0x001fe20000010000 */
[----:B------:R-:W-:-:S04]  /*45a0*/  FMUL.FTZ R60, R59, R23 ;  /* 0x000000173b3c7220 */ /* 0x000fc80000410000 */
[----:B------:R-:W-:Y:S01]  /*45b0*/  FFMA.FTZ R32, R16, R60, R25 ;  /* 0x0000003c10207223 */ /* 0x000fe20000010019 */
[----:B------:R-:W0:Y:S01]  /*45c0*/  MUFU.RCP R65, R65 ;  /* 0x0000004100417308 */ /* 0x000e220000001000 */
[----:B------:R-:W-:Y:S02]  /*45d0*/  HADD2.F32 R16, -RZ, R9.H0_H0 ;  /* 0x20000009ff107230 */ /* 0x000fe40000004100 */
[----:B------:R-:W-:Y:S01]  /*45e0*/  FADD.FTZ R27, R27, R60 ;  /* 0x0000003c1b1b7221 */ /* 0x000fe20000010000 */
[----:B------:R-:W-:-:S05]  /*45f0*/  HADD2.F32 R25, -RZ, R8.H1_H1 ;  /* 0x30000008ff197230 */ /* 0x000fca0000004100 */
        /* <DEDUP_REMOVED lines=133> */
[----:B------:R-:W-:Y:S01]  /*4e50*/  FADD.FTZ R30, R30, R23 ;  /* 0x000000171e1e7221 */ /* 0x000fe20000010000 */
[----:B------:R-:W-:Y:S01]  /*4e60*/  FFMA.FTZ R26, R15, R19, R62 ;  /* 0x000000130f1a7223 */ /* 0x000fe2000001003e */
[----:B------:R-:W-:Y:S02]  /*4e70*/  HADD2.F32 R25, -RZ, R57.H0_H0 ;  /* 0x20000039ff197230 */ /* 0x000fe40000004100 */
[----:B------:R-:W-:Y:S01]  /*4e80*/  FFMA.FTZ R28, R17, R24, R28 ;  /* 0x00000018111c7223 */ /* 0x000fe2000001001c */
[----:B------:R-:W-:Y:S01]  /*4e90*/  FFMA.FTZ R29, R16, R23, R29 ;  /* 0x00000017101d7223 */ /* 0x000fe2000001001d */
        /* <DEDUP_REMOVED lines=22> */
[----:B------:R-:W-:Y:S01]  /*5000*/  FMUL.FTZ R20, R20, R65 ;  /* 0x0000004114147220 */ /* 0x000fe20000410000 */
[----:B------:R-:W-:Y:S02]  /*5010*/  HADD2.F32 R65, -RZ, R56.H1_H1 ;  /* 0x30000038ff417230 */ /* 0x000fe40000004100 */
[----:B------:R-:W-:Y:S01]  /*5020*/  FFMA.FTZ R21, R21, R70, 1 ;  /* 0x3f80000015157423 */ /* 0x000fe20000010046 */
[----:B------:R-:W-:Y:S01]  /*5030*/  FADD.FTZ R70, -R14, R25 ;  /* 0x000000190e467221 */ /* 0x000fe20000010100 */
[----:B------:R-:W-:Y:S02]  /*5040*/  FMUL.FTZ R25, R15, R24 ;  /* 0x000000180f197220 */ /* 0x000fe40000410000 */
[----:B------:R-:W-:Y:S01]  /*5050*/  FMUL.FTZ R21, R20, R21 ;  /* 0x0000001514157220 */ /* 0x000fe20000410000 */
[----:B------:R-:W-:Y:S01]  /*5060*/  FMUL.FTZ R20, R70, R61 ;  /* 0x0000003d46147220 */ /* 0x000fe20000410000 */
[----:B------:R-:W-:Y:S01]  /*5070*/  FFMA.FTZ R17, R17, R25, R22 ;  /* 0x0000001911117223 */ /* 0x000fe20000010016 */
[----:B------:R-:W-:-:S02]  /*5080*/  FADD.FTZ R32, R25, R32 ;  /* 0x0000002019207221 */ /* 0x000fc40000010000 */
        /* <DEDUP_REMOVED lines=12> */
[----:B------:R-:W-:-:S04]  /*5150*/  FMUL.FTZ R16, R15, R26 ;  /* 0x0000001a0f107220 */ /* 0x000fc80000410000 */
[----:B------:R-:W-:Y:S01]  /*5160*/  FFMA.FTZ R17, R19, R16, R60 ;  /* 0x0000001013117223 */ /* 0x000fe2000001003c */
[----:B------:R-:W-:Y:S01]  /*5170*/  FADD.FTZ R23, R16, R23 ;  /* 0x0000001710177221 */ /* 0x000fe20000010000 */
[----:B------:R-:W-:-:S04]  /*5180*/  FMUL.FTZ R16, R59, R21 ;  /* 0x000000153b107220 */ /* 0x000fc80000410000 */
[C---:B------:R-:W-:Y:S01]  /*5190*/  FFMA.FTZ R25, R18.reuse, R16, R17 ;  /* 0x0000001012197223 */ /* 0x040fe20000010011 */
[----:B------:R-:W-:Y:S01]  /*51a0*/  FADD.FTZ R16, R23, R16 ;  /* 0x0000001017107221 */ /* 0x000fe20000010000 */
[----:B------:R-:W-:Y:S01]  /*51b0*/  FMUL.FTZ R23, R15, R22 ;  /* 0x000000160f177220 */ /* 0x000fe20000410000 */
[----:B------:R-:W-:Y:S01]  /*51c0*/  FFMA.FTZ R17, R19, R26, R28 ;  /* 0x0000001a13117223 */ /* 0x000fe2000001001c */
[----:B------:R-:W-:Y:S02]  /*51d0*/  FADD.FTZ R19, R31, R22 ;  /* 0x000000161f137221 */ /* 0x000fe40000010000 */
[----:B------:R-:W-:Y:S01]  /*51e0*/  FADD.FTZ R28, R23, R16 ;  /* 0x00000010171c7221 */ /* 0x000fe20000010000 */
[----:B------:R-:W-:Y:S01]  /*51f0*/  FFMA.FTZ R16, R18, R21, R29 ;  /* 0x0000001512107223 */ /* 0x000fe2000001001d */
[----:B------:R-:W-:Y:S01]  /*5200*/  FFMA.FTZ R25, R20, R23, R25 ;  /* 0x0000001714197223 */ /* 0x000fe20000010019 */
[----:B------:R-:W-:Y:S01]  /*5210*/  FADD.FTZ R18, R30, R21 ;  /* 0x000000151e127221 */ /* 0x000fe20000010000 */
[----:B------:R-:W-:-:S07]  /*5220*/  FFMA.FTZ R17, R20, R22, R17 ;  /* 0x0000001614117223 */ /* 0x000fce0000010011 */
.L_x_925:
        /* <DEDUP_REMOVED lines=44> */
.L_x_927:
[----:B------:R-:W-:Y:S05]  /*54f0*/  BSYNC.RECONVERGENT B0 ;  /* 0x0000000000007941 */ /* 0x000fea0003800200 */
.L_x_926:
[----:B------:R-:W-:Y:S06]  /*5500*/  BAR.SYNC.DEFER_BLOCKING 0x0 ;  /* 0x0000000000007b1d */ /* 0x000fec0000010000 */
[----:B------:R-:W-:Y:S04]  /*5510*/  BSSY.RECONVERGENT B0, `(.L_x_928) ;  /* 0x000003d000007945 */ /* 0x000fe80003800200 */
[----:B------:R-:W-:Y:S05]  /*5520*/  @P0 BRA `(.L_x_929) ;  /* 0x0000000000ec0947 */ /* 0x000fea0003800000 */
[----:B------:R-:W-:-:S09]  /*5530*/  ULEA UR4, UR7, UR5, 0x18 ;  /* 0x0000000507047291 */ /* 0x000fd2000f8ec0ff */
[----:B-1-3--:R-:W1:Y:S04]  /*5540*/  LDS.128 R20, [UR4+0x20] ;  /* 0x00002004ff147984 */ /* 0x00ae680008000c00 */
[----:B--2---:R-:W2:Y:S01]  /*5550*/  LDS.128 R24, [UR4+0x30] ;  /* 0x00003004ff187984 */ /* 0x004ea20008000c00 */
        /* <DEDUP_REMOVED lines=56> */
.L_x_929:
[----:B------:R-:W-:Y:S05]  /*58e0*/  BSYNC.RECONVERGENT B0 ;  /* 0x0000000000007941 */ /* 0x000fea0003800200 */
.L_x_928:
        /* <DEDUP_REMOVED lines=27> */
[----:B------:R-:W-:Y:S01]  /*5aa0*/  LDS.128 R20, [R65+0x1500] ;  /* 0x0015000041147984 */ /* 0x000fe20000000c00 */
[----:B------:R-:W-:-:S03]  /*5ab0*/  FADD.FTZ R28, R28, R19 ;  /* 0x000000131c1c7221 */ /* 0x000fc60000010000 */
        /* <DEDUP_REMOVED lines=49> */
.L_x_931:
[----:B------:R-:W-:Y:S05]  /*5dd0*/  BSYNC.RECONVERGENT B0 ;  /* 0x0000000000007941 */ /* 0x000fea0003800200 */
.L_x_930:
[----:B------:R-:W-:Y:S04]  /*5de0*/  BSSY.RECONVERGENT B0, `(.L_x_932) ;  /* 0x000001d000007945 */ /* 0x000fe80003800200 */
[----:B------:R-:W-:Y:S05]  /*5df0*/  @P3 BRA `(.L_x_933) ;  /* 0x00000000006c3947 */ /* 0x000fea0003800000 */
[----:B---3--:R-:W2:Y:S01]  /*5e00*/  LDC.64 R20, c[0x0][0x3f8] ;  /* 0x0000fe00ff147b82 */ /* 0x008ea20000000a00 */
[----:B------:R-:W-:-:S07]  /*5e10*/  IMAD R27, R63, 0x30, R60 ;  /* 0x000000303f1b7824 */ /* 0x000fce00078e023c */
[----:B-1----:R-:W1:Y:S01]  /*5e20*/  LDC.64 R22, c[0x0][0x3d8] ;  /* 0x0000f600ff167b82 */ /* 0x002e620000000a00 */
        /* <DEDUP_REMOVED lines=24> */
.L_x_933:
[----:B------:R-:W-:Y:S05]  /*5fb0*/  BSYNC.RECONVERGENT B0 ;  /* 0x0000000000007941 */ /* 0x000fea0003800200 */
.L_x_932:
[----:B------:R-:W5:Y:S02]  /*5fc0*/  LDCU UR4, c[0x0][0x370] ;  /* 0x00006e00ff0477ac */ /* 0x000f640008000800 */
[----:B-----5:R-:W-:-:S09]  /*5fd0*/  UISETP.GE.U32.AND UP0, UPT, UR4, 0x2, UPT ;  /* 0x000000020400788c */ /* 0x020fd2000bf06070 */
[----:B------:R-:W-:Y:S05]  /*5fe0*/  BRA.U !UP0, `(.L_x_934) ;  /* 0x0000001508487547 */ /* 0x000fea000b800000 */
[----:B------:R-:W-:Y:S05]  /*5ff0*/  @P0 BRA `(.L_x_935) ;  /* 0x00000000008c0947 */ /* 0x000fea0003800000 */
[----:B----4-:R-:W3:Y:S01]  /*6000*/  LDC R25, c[0x0][0x374] ;  /* 0x0000dd00ff197b82 */ /* 0x010ee20000000800 */
[----:B-1----:R-:W1:Y:S01]  /*6010*/  S2R R23, SR_CTAID.Y ;  /* 0x0000000000177919 */ /* 0x002e620000002600 */
[C---:B------:R-:W-:Y:S02]  /*6020*/  LOP3.LUT R22, R51.reuse, 0x1, RZ, 0xc0, !PT ;  /* 0x0000000133167812 */ /* 0x040fe400078ec0ff */
[----:B--2---:R-:W-:-:S04]  /*6030*/  LOP3.LUT P0, R24, R51, 0x2, RZ, 0xc0, !PT ;  /* 0x0000000233187812 */ /* 0x004fc8000780c0ff */
[----:B------:R-:W2:Y:S08]  /*6040*/  LDC R27, c[0x0][0x370] ;  /* 0x0000dc00ff1b7b82 */ /* 0x000eb00000000800 */
[----:B------:R-:W4:Y:S01]  /*6050*/  LDC.64 R18, c[0x0][0x3d0] ;  /* 0x0000f400ff127b82 */ /* 0x000f220000000a00 */
[----:B---3--:R-:W-:-:S07]  /*6060*/  IMAD R20, R22, R25, RZ ;  /* 0x0000001916147224 */ /* 0x008fce00078e02ff */
[----:B------:R-:W3:Y:S01]  /*6070*/  LDC.64 R16, c[0x0][0x3c8] ;  /* 0x0000f200ff107b82 */ /* 0x000ee20000000a00 */
[----:B--2---:R-:W-:Y:S02]  /*6080*/  IMAD R21, R20, R27, RZ ;  /* 0x0000001b14157224 */ /* 0x004fe400078e02ff */
[----:B-1----:R-:W-:-:S03]  /*6090*/  IMAD R25, R25, UR6, R23 ;  /* 0x0000000619197c24 */ /* 0x002fc6000f8e0217 */
[----:B------:R-:W-:-:S05]  /*60a0*/  SHF.L.U32 R21, R21, 0x1, RZ ;  /* 0x0000000115157819 */ /* 0x000fca00000006ff */
[----:B----4-:R-:W-:Y:S01]  /*60b0*/  IMAD.WIDE R18, R21, 0x4, R18 ;  /* 0x0000000415127825 */ /* 0x010fe200078e0212 */
        /* <DEDUP_REMOVED lines=13> */
.L_x_936:
        /* <DEDUP_REMOVED lines=10> */
.L_x_935:
[----:B----4-:R-:W4:Y:S01]  /*6230*/  LDC R16, c[0x0][0x370] ;  /* 0x0000dc00ff107b82 */ /* 0x010f220000000800 */
[----:B------:R-:W-:Y:S05]  /*6240*/  WARPSYNC.ALL ;  /* 0x0000000000007948 */ /* 0x000fea0003800000 */
[----:B----4-:R-:W-:Y:S02]  /*6250*/  ISETP.GE.U32.AND P0, PT, R16, 0x8, PT ;  /* 0x000000081000780c */ /* 0x010fe40003f06070 */
[----:B------:R-:W-:Y:S01]  /*6260*/  BAR.SYNC.DEFER_BLOCKING 0x0 ;  /* 0x0000000000007b1d */ /* 0x000fe20000010000 */
[----:B--2---:R-:W-:-:S10]  /*6270*/  MOV R24, RZ ;  /* 0x000000ff00187202 */ /* 0x004fd40000000f00 */
[----:B------:R-:W-:Y:S05]  /*6280*/  @!P0 BRA `(.L_x_937) ;  /* 0x0000000800748947 */ /* 0x000fea0003800000 */
[----:B------:R-:W2:Y:S01]  /*6290*/  S2UR UR15, SR_CTAID.Y ;  /* 0x00000000000f79c3 */ /* 0x000ea20000002600 */
[----:B------:R-:W2:Y:S01]  /*62a0*/  LDCU UR4, c[0x0][0x374] ;  /* 0x00006e80ff0477ac */ /* 0x000ea20008000800 */
[----:B-1-3--:R-:W1:Y:S01]  /*62b0*/  S2R R20, SR_TID.X ;  /* 0x0000000000147919 */ /* 0x00ae620000002100 */
[----:B------:R-:W-:Y:S01]  /*62c0*/  HFMA2 R29, -RZ, RZ, 0, 0 ;  /* 0x00000000ff1d7431 */ /* 0x000fe200000001ff */
[----:B------:R-:W-:-:S04]  /*62d0*/  UIADD3 UR5, UPT, UPT, -UR6, URZ, URZ ;  /* 0x000000ff06057290 */ /* 0x000fc8000fffe1ff */
[----:B------:R-:W3:Y:S01]  /*62e0*/  S2UR UR6, SR_CTAID.X ;  /* 0x00000000000679c3 */ /* 0x000ee20000002500 */
[----:B--2---:R-:W-:Y:S02]  /*62f0*/  ULEA UR7, UR4, UR15, 0x2 ;  /* 0x0000000f04077291 */ /* 0x004fe4000f8e10ff */
[----:B------:R-:W-:Y:S01]  /*6300*/  MOV R21, UR15 ;  /* 0x0000000f00157c02 */ /* 0x000fe20008000f00 */
[----:B------:R-:W-:Y:S02]  /*6310*/  UIMAD UR10, UR4, 0x3, UR15 ;  /* 0x00000003040a78a4 */ /* 0x000fe4000f8e020f */
[----:B------:R-:W-:Y:S02]  /*6320*/  UIMAD UR11, UR4, 0x6, UR15 ;  /* 0x00000006040b78a4 */ /* 0x000fe4000f8e020f */
[----:B------:R-:W-:Y:S01]  /*6330*/  UIMAD UR12, UR4, 0x7, UR15 ;  /* 0x00000007040c78a4 */ /* 0x000fe2000f8e020f */
[----:B------:R-:W-:Y:S01]  /*6340*/  MOV R23, UR7 ;  /* 0x0000000700177c02 */ /* 0x000fe20008000f00 */
        /* <DEDUP_REMOVED lines=8> */
[----:B-1-3--:R-:W-:-:S07]  /*63d0*/  MOV R28, UR4 ;  /* 0x00000004001c7c02 */ /* 0x00afce0008000f00 */
.L_x_938:
[----:B------:R-:W-:Y:S02]  /*63e0*/  ISETP.NE.AND P1, PT, RZ, UR5, PT ;  /* 0x00000005ff007c0c */ /* 0x000fe4000bf25270 */
[----:B------:R-:W-:Y:S02]  /*63f0*/  IADD3 R16, PT, PT, R29, 0x1, RZ ;  /* 0x000000011d107810 */ /* 0x000fe40007ffe0ff */
[----:B------:R-:W-:Y:S02]  /*6400*/  ISETP.NE.OR P1, PT, R60, RZ, !P1 ;  /* 0x000000ff3c00720c */ /* 0x000fe40004f25670 */
[----:B------:R-:W-:Y:S02]  /*6410*/  ISETP.NE.AND P2, PT, R16, UR6, PT ;  /* 0x0000000610007c0c */ /* 0x000fe4000bf45270 */
[----:B------:R-:W-:-:S04]  /*6420*/  MOV R60, R20 ;  /* 0x00000014003c7202 */ /* 0x000fc80000000f00 */
[----:B------:R-:W-:-:S05]  /*6430*/  ISETP.NE.OR P2, PT, R60, RZ, !P2 ;  /* 0x000000ff3c00720c */ /* 0x000fca0005745670 */
[----:B------:R-:W1:Y:S01]  /*6440*/  @!P1 LDC R16, c[0x0][0x374] ;  /* 0x0000dd00ff109b82 */ /* 0x000e620000000800 */
[----:B------:R-:W-:-:S07]  /*6450*/  @!P1 LOP3.LUT R19, R51, 0x1, RZ, 0xc0, !PT ;  /* 0x0000000133139812 */ /* 0x000fce00078ec0ff */
[----:B------:R-:W2:Y:S08]  /*6460*/  @!P1 LDC R17, c[0x0][0x370] ;  /* 0x0000dc00ff119b82 */ /* 0x000eb00000000800 */
[----:B------:R-:W3:Y:S01]  /*6470*/  @!P2 LDC R30, c[0x0][0x374] ;  /* 0x0000dd00ff1eab82 */ /* 0x000ee20000000800 */
[----:B-1----:R-:W-:-:S07]  /*6480*/  @!P1 IMAD R16, R19, R16, RZ ;  /* 0x0000001013109224 */ /* 0x002fce00078e02ff */
[----:B------:R-:W1:Y:S01]  /*6490*/  @!P2 LDC R31, c[0x0][0x370] ;  /* 0x0000dc00ff1fab82 */ /* 0x000e620000000800 */
[----:B--2---:R-:W-:-:S07]  /*64a0*/  @!P1 IMAD R16, R16, R17, RZ ;  /* 0x0000001110109224 */ /* 0x004fce00078e02ff */
[----:B------:R-:W2:Y:S01]  /*64b0*/  @!P1 LDC.64 R18, c[0x0][0x3d0] ;  /* 0x0000f400ff129b82 */ /* 0x000ea20000000a00 */
[----:B------:R-:W-:-:S05]  /*64c0*/  @!P2 LOP3.LUT R17, R51, 0x1, RZ, 0xc0, !PT ;  /* 0x000000013311a812 */ /* 0x000fca00078ec0ff */
[----:B---3--:R-:W-:Y:S01]  /*64d0*/  @!P2 IMAD R30, R17, R30, RZ ;  /* 0x0000001e111ea224 */ /* 0x008fe200078e02ff */
[----:B------:R-:W-:-:S03]  /*64e0*/  @!P1 SHF.L.U32 R17, R16, 0x1, RZ ;  /* 0x0000000110119819 */ /* 0x000fc600000006ff */
[----:B-1----:R-:W-:Y:S02]  /*64f0*/  @!P2 IMAD R30, R30, R31, RZ ;  /* 0x0000001f1e1ea224 */ /* 0x002fe400078e02ff */
[----:B--2---:R-:W-:Y:S02]  /*6500*/  @!P1 IMAD.WIDE R18, R17, 0x4, R18 ;  /* 0x0000000411129825 */ /* 0x004fe400078e0212 */
[----:B------:R-:W1:Y:S02]  /*6510*/  @!P2 LDC.64 R16, c[0x0][0x3d0] ;  /* 0x0000f400ff10ab82 */ /* 0x000e640000000a00 */
[----:B------:R-:W-:Y:S01]  /*6520*/  @!P1 IMAD.WIDE.U32 R18, R21, 0x8, R18 ;  /* 0x0000000815129825 */ /* 0x000fe200078e0012 */
[----:B------:R-:W-:-:S05]  /*6530*/  @!P2 SHF.L.U32 R31, R30, 0x1, RZ ;  /* 0x000000011e1fa819 */ /* 0x000fca00000006ff */
[----:B------:R-:W0:Y:S01]  /*6540*/  @!P1 LDG.E.64 R18, desc[UR8][R18.64] ;  /* 0x0000000812129981 */ /* 0x000e22000c1e1b00 */
[----:B-1----:R-:W-:-:S04]  /*6550*/  @!P2 IMAD.WIDE R16, R31, 0x4, R16 ;  /* 0x000000041f10a825 */ /* 0x002fc800078e0210 */
[----:B------:R-:W-:-:S06]  /*6560*/  @!P2 IMAD.WIDE.U32 R16, R28, 0x8, R16 ;  /* 0x000000081c10a825 */ /* 0x000fcc00078e0010 */
[----:B------:R-:W2:Y:S01]  /*6570*/  @!P2 LDG.E.64 R16, desc[UR8][R16.64] ;  /* 0x000000081010a981 */ /* 0x000ea2000c1e1b00 */
[----:B------:R-:W-:-:S04]  /*6580*/  IADD3 R30, PT, PT, R29, 0x2, RZ ;  /* 0x000000021d1e7810 */ /* 0x000fc80007ffe0ff */
[----:B------:R-:W-:-:S04]  /*6590*/  ISETP.NE.AND P0, PT, R30, UR6, PT ;  /* 0x000000061e007c0c */ /* 0x000fc8000bf05270 */
[----:B------:R-:W-:-:S13]  /*65a0*/  ISETP.NE.OR P0, PT, R60, RZ, !P0 ;  /* 0x000000ff3c00720c */ /* 0x000fda0004705670 */
[----:B------:R-:W1:Y:S08]  /*65b0*/  @!P0 LDC R30, c[0x0][0x374] ;  /* 0x0000dd00ff1e8b82 */ /* 0x000e700000000800 */
[----:B------:R-:W3:Y:S01]  /*65c0*/  @!P0 LDC R31, c[0x0][0x370] ;  /* 0x0000dc00ff1f8b82 */ /* 0x000ee20000000800 */
[----:B0-----:R-:W-:Y:S01]  /*65d0*/  @!P1 FADD.FTZ R33, R33, R19 ;  /* 0x0000001321219221 */ /* 0x001fe20000010000 */
[----:B------:R-:W-:Y:S01]  /*65e0*/  @!P0 LOP3.LUT R19, R51, 0x1, RZ, 0xc0, !PT ;  /* 0x0000000133138812 */ /* 0x000fe200078ec0ff */
[----:B------:R-:W-:-:S04]  /*65f0*/  @!P1 FADD.FTZ R32, R32, R18 ;  /* 0x0000001220209221 */ /* 0x000fc80000010000 */
[----:B-1----:R-:W-:Y:S01]  /*6600*/  @!P0 IMAD R18, R19, R30, RZ ;  /* 0x0000001e13128224 */ /* 0x002fe200078e02ff */
[----:B------:R-:W-:-:S04]  /*6610*/  IADD3 R19, PT, PT, R29, 0x3, RZ ;  /* 0x000000031d137810 */ /* 0x000fc80007ffe0ff */
[----:B------:R-:W-:-:S04]  /*6620*/  ISETP.NE.AND P1, PT, R19, UR6, PT ;  /* 0x0000000613007c0c */ /* 0x000fc8000bf25270 */
[----:B------:R-:W-:Y:S01]  /*6630*/  ISETP.NE.OR P1, PT, R60, RZ, !P1 ;  /* 0x000000ff3c00720c */ /* 0x000fe20004f25670 */
[----:B--2---:R-:W-:Y:S01]  /*6640*/  @!P2 FADD.FTZ R32, R32, R16 ;  /* 0x000000102020a221 */ /* 0x004fe20000010000 */
[----:B---3--:R-:W-:-:S11]  /*6650*/  @!P0 IMAD R16, R18, R31, RZ ;  /* 0x0000001f12108224 */ /* 0x008fd600078e02ff */
        /* <DEDUP_REMOVED lines=96> */
.L_x_937:
[----:B------:R-:W2:Y:S02]  /*6c60*/  LDCU UR4, c[0x0][0x370] ;  /* 0x00006e00ff0477ac */ /* 0x000ea40008000800 */
[----:B--2---:R-:W-:-:S09]  /*6c70*/  ULOP3.LUT UP0, URZ, UR4, 0x7, URZ, 0xc0, !UPT ;  /* 0x0000000704ff7892 */ /* 0x004fd2000f80c0ff */
[----:B------:R-:W-:Y:S05]  /*6c80*/  BRA.U !UP0, `(.L_x_934) ;  /* 0x0000000908207547 */ /* 0x000fea000b800000 */
[----:B------:R-:W2:Y:S02]  /*6c90*/  LDCU UR4, c[0x0][0x370] ;  /* 0x00006e00ff0477ac */ /* 0x000ea40008000800 */
[----:B--2---:R-:W-:-:S04]  /*6ca0*/  ULOP3.LUT UR4, UR4, 0x7, URZ, 0xc0, !UPT ;  /* 0x0000000704047892 */ /* 0x004fc8000f8ec0ff */
[----:B------:R-:W-:-:S04]  /*6cb0*/  UIADD3 UR4, UPT, UPT, UR4, -0x1, URZ ;  /* 0xffffffff04047890 */ /* 0x000fc8000fffe0ff */
[----:B------:R-:W-:-:S09]  /*6cc0*/  UISETP.GE.U32.AND UP0, UPT, UR4, 0x3, UPT ;  /* 0x000000030400788c */ /* 0x000fd2000bf06070 */
[----:B------:R-:W-:Y:S05]  /*6cd0*/  BRA.U !UP0, `(.L_x_939) ;  /* 0x0000000508147547 */ /* 0x000fea000b800000 */
[C---:B------:R-:W-:Y:S02]  /*6ce0*/  ISETP.NE.AND P0, PT, R24.reuse, UR6, PT ;  /* 0x0000000618007c0c */ /* 0x040fe4000bf05270 */
[----:B------:R-:W-:Y:S02]  /*6cf0*/  IADD3 R16, PT, PT, R24, 0x1, RZ ;  /* 0x0000000118107810 */ /* 0x000fe40007ffe0ff */
[----:B------:R-:W-:Y:S02]  /*6d00*/  ISETP.NE.OR P0, PT, R60, RZ, !P0 ;  /* 0x000000ff3c00720c */ /* 0x000fe40004705670 */
[----:B------:R-:W-:Y:S02]  /*6d10*/  ISETP.NE.AND P1, PT, R16, UR6, PT ;  /* 0x0000000610007c0c */ /* 0x000fe4000bf25270 */
[----:B------:R-:W-:Y:S02]  /*6d20*/  IADD3 R27, PT, PT, R24, 0x3, RZ ;  /* 0x00000003181b7810 */ /* 0x000fe40007ffe0ff */
[----:B------:R-:W-:-:S02]  /*6d30*/  ISETP.NE.OR P1, PT, R60, RZ, !P1 ;  /* 0x000000ff3c00720c */ /* 0x000fc40004f25670 */
[----:B------:R-:W-:Y:S02]  /*6d40*/  ISETP.NE.AND P3, PT, R27, UR6, PT ;  /* 0x000000061b007c0c */ /* 0x000fe4000bf65270 */
[----:B-1----:R-:W-:Y:S02]  /*6d50*/  IADD3 R25, PT, PT, R24, 0x2, RZ ;  /* 0x0000000218197810 */ /* 0x002fe40007ffe0ff */
[----:B------:R-:W-:Y:S01]  /*6d60*/  ISETP.NE.OR P3, PT, R60, RZ, !P3 ;  /* 0x000000ff3c00720c */ /* 0x000fe20005f65670 */
[----:B------:R-:W1:Y:S01]  /*6d70*/  @!P0 LDC R21, c[0x0][0x374] ;  /* 0x0000dd00ff158b82 */ /* 0x000e620000000800 */
        /* <DEDUP_REMOVED lines=8> */
[----:B------:R-:W0:Y:S06]  /*6e00*/  @!P1 LDC R19, c[0x0][0x374] ;  /* 0x0000dd00ff139b82 */ /* 0x000e2c0000000800 */
[----:B------:R-:W5:Y:S01]  /*6e10*/  @!P2 S2R R30, SR_CTAID.Y ;  /* 0x00000000001ea919 */ /* 0x000f620000002600 */
[----:B------:R-:W-:Y:S01]  /*6e20*/  @!P2 LOP3.LUT R63, R51, 0x1, RZ, 0xc0, !PT ;  /* 0x00000001333fa812 */ /* 0x000fe200078ec0ff */
[----:B------:R-:W5:Y:S01]  /*6e30*/  @!P1 LDC R23, c[0x0][0x370] ;  /* 0x0000dc00ff179b82 */ /* 0x000f620000000800 */
[----:B-1----:R-:W-:-:S04]  /*6e40*/  @!P0 IMAD R16, R16, R21, RZ ;  /* 0x0000001510108224 */ /* 0x002fc800078e02ff */
[----:B---3--:R-:W-:-:S03]  /*6e50*/  @!P0 IMAD R20, R16, R17, RZ ;  /* 0x0000001110148224 */ /* 0x008fc600078e02ff */
[----:B------:R-:W1:Y:S01]  /*6e60*/  @!P2 LDC R28, c[0x0][0x374] ;  /* 0x0000dd00ff1cab82 */ /* 0x000e620000000800 */
[----:B--2---:R-:W-:Y:S02]  /*6e70*/  @!P0 IMAD R21, R24, R21, R22 ;  /* 0x0000001518158224 */ /* 0x004fe400078e0216 */
[----:B0-----:R-:W-:-:S05]  /*6e80*/  @!P1 IMAD R26, R26, R19, RZ ;  /* 0x000000131a1a9224 */ /* 0x001fca00078e02ff */
[----:B------:R-:W0:Y:S01]  /*6e90*/  @!P0 LDC.64 R16, c[0x0][0x3d0] ;  /* 0x0000f400ff108b82 */ /* 0x000e220000000a00 */
[----:B------:R-:W-:Y:S01]  /*6ea0*/  @!P1 IMAD R22, R24, R19, R19 ;  /* 0x0000001318169224 */ /* 0x000fe200078e0213 */
[----:B------:R-:W-:-:S04]  /*6eb0*/  @!P3 LOP3.LUT R19, R51, 0x1, RZ, 0xc0, !PT ;  /* 0x000000013313b812 */ /* 0x000fc800078ec0ff */
[----:B----4-:R-:W-:Y:S01]  /*6ec0*/  @!P1 IADD3 R29, PT, PT, R22, R29, RZ ;  /* 0x0000001d161d9210 */ /* 0x010fe20007ffe0ff */
[----:B-----5:R-:W-:Y:S01]  /*6ed0*/  @!P1 IMAD R26, R26, R23, RZ ;  /* 0x000000171a1a9224 */ /* 0x020fe200078e02ff */
[----:B------:R-:W2:Y:S01]  /*6ee0*/  @!P2 LDC R31, c[0x0][0x370] ;  /* 0x0000dc00ff1fab82 */ /* 0x000ea20000000800 */
[----:B------:R-:W-:-:S07]  /*6ef0*/  @!P0 SHF.L.U32 R23, R20, 0x1, RZ ;  /* 0x0000000114178819 */ /* 0x000fce00000006ff */
[----:B------:R-:W3:Y:S01]  /*6f00*/  @!P3 LDC R20, c[0x0][0x374] ;  /* 0x0000dd00ff14bb82 */ /* 0x000ee20000000800 */
[-C--:B-1----:R-:W-:Y:S02]  /*6f10*/  @!P2 IMAD R25, R25, R28.reuse, R30 ;  /* 0x0000001c1919a224 */ /* 0x082fe400078e021e */
[----:B------:R-:W-:Y:S02]  /*6f20*/  @!P2 IMAD R28, R63, R28, RZ ;  /* 0x0000001c3f1ca224 */ /* 0x000fe400078e02ff */
[----:B0-----:R-:W-:-:S03]  /*6f30*/  @!P0 IMAD.WIDE R16, R23, 0x4, R16 ;  /* 0x0000000417108825 */ /* 0x001fc600078e0210 */
[----:B------:R-:W0:Y:S01]  /*6f40*/  @!P3 LDC R23, c[0x0][0x370] ;  /* 0x0000dc00ff17bb82 */ /* 0x000e220000000800 */
[----:B------:R-:W-:-:S04]  /*6f50*/  @!P0 IMAD.WIDE.U32 R16, R21, 0x8, R16 ;  /* 0x0000000815108825 */ /* 0x000fc800078e0010 */
[----:B--2---:R-:W-:Y:S01]  /*6f60*/  @!P2 IMAD R28, R28, R31, RZ ;  /* 0x0000001f1c1ca224 */ /* 0x004fe200078e02ff */
[----:B------:R-:W-:Y:S01]  /*6f70*/  @!P1 SHF.L.U32 R31, R26, 0x1, RZ ;  /* 0x000000011a1f9819 */ /* 0x000fe200000006ff */
[----:B------:R-:W2:Y:S01]  /*6f80*/  @!P0 LDG.E.64 R16, desc[UR8][R16.64] ;  /* 0x0000000810108981 */ /* 0x000ea2000c1e1b00 */
[-C--:B---3--:R-:W-:Y:S02]  /*6f90*/  @!P3 IMAD R27, R27, R20.reuse, R18 ;  /* 0x000000141b1bb224 */ /* 0x088fe400078e0212 */
[----:B------:R-:W-:Y:S02]  /*6fa0*/  @!P3 IMAD R20, R19, R20, RZ ;  /* 0x000000141314b224 */ /* 0x000fe400078e02ff */
[----:B------:R-:W1:Y:S02]  /*6fb0*/  @!P1 LDC.64 R18, c[0x0][0x3d0] ;  /* 0x0000f400ff129b82 */ /* 0x000e640000000a00 */
[----:B0-----:R-:W-:-:S06]  /*6fc0*/  @!P3 IMAD R30, R20, R23, RZ ;  /* 0x00000017141eb224 */ /* 0x001fcc00078e02ff */
[----:B------:R-:W0:Y:S01]  /*6fd0*/  @!P2 LDC.64 R20, c[0x0][0x3d0] ;  /* 0x0000f400ff14ab82 */ /* 0x000e220000000a00 */
[----:B------:R-:W-:-:S07]  /*6fe0*/  @!P3 SHF.L.U32 R63, R30, 0x1, RZ ;  /* 0x000000011e3fb819 */ /* 0x000fce00000006ff */
[----:B------:R-:W3:Y:S01]  /*6ff0*/  @!P3 LDC.64 R22, c[0x0][0x3d0] ;  /* 0x0000f400ff16bb82 */ /* 0x000ee20000000a00 */
[----:B-1----:R-:W-:Y:S01]  /*7000*/  @!P1 IMAD.WIDE R18, R31, 0x4, R18 ;  /* 0x000000041f129825 */ /* 0x002fe200078e0212 */
[----:B------:R-:W-:-:S03]  /*7010*/  @!P2 SHF.L.U32 R31, R28, 0x1, RZ ;  /* 0x000000011c1fa819 */ /* 0x000fc600000006ff */
[----:B------:R-:W-:-:S04]  /*7020*/  @!P1 IMAD.WIDE.U32 R18, R29, 0x8, R18 ;  /* 0x000000081d129825 */ /* 0x000fc800078e0012 */
[----:B0-----:R-:W-:Y:S02]  /*7030*/  @!P2 IMAD.WIDE R20, R31, 0x4, R20 ;  /* 0x000000041f14a825 */ /* 0x001fe400078e0214 */
[----:B------:R-:W4:Y:S02]  /*7040*/  @!P1 LDG.E.64 R18, desc[UR8][R18.64] ;  /* 0x0000000812129981 */ /* 0x000f24000c1e1b00 */
[----:B---3--:R-:W-:-:S04]  /*7050*/  @!P3 IMAD.WIDE R22, R63, 0x4, R22 ;  /* 0x000000043f16b825 */ /* 0x008fc800078e0216 */
[----:B------:R-:W-:-:S04]  /*7060*/  @!P2 IMAD.WIDE.U32 R20, R25, 0x8, R20 ;  /* 0x000000081914a825 */ /* 0x000fc800078e0014 */
[----:B------:R-:W-:Y:S02]  /*7070*/  @!P3 IMAD.WIDE.U32 R22, R27, 0x8, R22 ;  /* 0x000000081b16b825 */ /* 0x000fe400078e0016 */
[----:B------:R-:W3:Y:S04]  /*7080*/  @!P2 LDG.E.64 R20, desc[UR8][R20.64] ;  /* 0x000000081414a981 */ /* 0x000ee8000c1e1b00 */
[----:B------:R-:W5:Y:S01]  /*7090*/  @!P3 LDG.E.64 R22, desc[UR8][R22.64] ;  /* 0x000000081616b981 */ /* 0x000f62000c1e1b00 */
[----:B------:R-:W-:Y:S01]  /*70a0*/  IADD3 R24, PT, PT, R24, 0x4, RZ ;  /* 0x0000000418187810 */ /* 0x000fe20007ffe0ff */
[----:B--2---:R-:W-:Y:S01]  /*70b0*/  @!P0 FADD.FTZ R32, R32, R16 ;  /* 0x0000001020208221 */ /* 0x004fe20000010000 */
[----:B------:R-:W-:-:S03]  /*70c0*/  @!P0 FADD.FTZ R33, R33, R17 ;  /* 0x0000001121218221 */ /* 0x000fc60000010000 */
[----:B----4-:R-:W-:Y:S01]  /*70d0*/  @!P1 FADD.FTZ R32, R32, R18 ;  /* 0x0000001220209221 */ /* 0x010fe20000010000 */
[----:B------:R-:W-:-:S03]  /*70e0*/  @!P1 FADD.FTZ R33, R33, R19 ;  /* 0x0000001321219221 */ /* 0x000fc60000010000 */
[----:B---3--:R-:W-:Y:S01]  /*70f0*/  @!P2 FADD.FTZ R32, R32, R20 ;  /* 0x000000142020a221 */ /* 0x008fe20000010000 */
[----:B------:R-:W-:-:S03]  /*7100*/  @!P2 FADD.FTZ R33, R33, R21 ;  /* 0x000000152121a221 */ /* 0x000fc60000010000 */
[----:B-----5:R-:W-:Y:S01]  /*7110*/  @!P3 FADD.FTZ R32, R32, R22 ;  /* 0x000000162020b221 */ /* 0x020fe20000010000 */
[----:B------:R-:W-:-:S07]  /*7120*/  @!P3 FADD.FTZ R33, R33, R23 ;  /* 0x000000172121b221 */ /* 0x000fce0000010000 */
.L_x_939:
[----:B------:R-:W2:Y:S02]  /*7130*/  LDCU UR4, c[0x0][0x370] ;  /* 0x00006e00ff0477ac */ /* 0x000ea40008000800 */
[----:B--2---:R-:W-:-:S09]  /*7140*/  ULOP3.LUT UP0, UR4, UR4, 0x3, URZ, 0xc0, !UPT ;  /* 0x0000000304047892 */ /* 0x004fd2000f80c0ff */
        /* <DEDUP_REMOVED lines=8> */
[----:B-1----:R-:W1:Y:S01]  /*71d0*/  @!P0 LDC R25, c[0x0][0x374] ;  /* 0x0000dd00ff198b82 */ /* 0x002e620000000800 */
[C---:B------:R-:W-:Y:S01]  /*71e0*/  @!P0 LOP3.LUT R18, R51.reuse, 0x1, RZ, 0xc0, !PT ;  /* 0x0000000133128812 */ /* 0x040fe200078ec0ff */
[----:B------:R-:W2:Y:S04]  /*71f0*/  @!P0 S2R R26, SR_CTAID.Y ;  /* 0x00000000001a8919 */ /* 0x000ea80000002600 */
[----:B------:R-:W4:Y:S01]  /*7200*/  @!P1 S2R R29, SR_CTAID.Y ;  /* 0x00000000001d9919 */ /* 0x000f220000002600 */
[----:B------:R-:W-:Y:S01]  /*7210*/  @!P1 LOP3.LUT R28, R51, 0x1, RZ, 0xc0, !PT ;  /* 0x00000001331c9812 */ /* 0x000fe200078ec0ff */
[----:B------:R-:W3:Y:S08]  /*7220*/  @!P0 LDC R19, c[0x0][0x370] ;  /* 0x0000dc00ff138b82 */ /* 0x000ef00000000800 */
[----:B------:R-:W5:Y:S08]  /*7230*/  @!P1 LDC R27, c[0x0][0x374] ;  /* 0x0000dd00ff1b9b82 */ /* 0x000f700000000800 */
[----:B------:R-:W0:Y:S01]  /*7240*/  @!P1 LDC R22, c[0x0][0x370] ;  /* 0x0000dc00ff169b82 */ /* 0x000e220000000800 */
[----:B-1----:R-:W-:-:S07]  /*7250*/  @!P0 IMAD R18, R18, R25, RZ ;  /* 0x0000001912128224 */ /* 0x002fce00078e02ff */
[----:B------:R-:W1:Y:S01]  /*7260*/  @!P0 LDC.64 R16, c[0x0][0x3d0] ;  /* 0x0000f400ff108b82 */ /* 0x000e620000000a00 */
[----:B---3--:R-:W-:-:S07]  /*7270*/  @!P0 IMAD R20, R18, R19, RZ ;  /* 0x0000001312148224 */ /* 0x008fce00078e02ff */
[----:B------:R-:W3:Y:S01]  /*7280*/  @!P1 LDC.64 R18, c[0x0][0x3d0] ;  /* 0x0000f400ff129b82 */ /* 0x000ee20000000a00 */
[----:B-----5:R-:W-:-:S04]  /*7290*/  @!P1 IMAD R21, R28, R27, RZ ;  /* 0x0000001b1c159224 */ /* 0x020fc800078e02ff */
[----:B0-----:R-:W-:Y:S01]  /*72a0*/  @!P1 IMAD R22, R21, R22, RZ ;  /* 0x0000001615169224 */ /* 0x001fe200078e02ff */
[----:B------:R-:W-:Y:S01]  /*72b0*/  @!P0 SHF.L.U32 R21, R20, 0x1, RZ ;  /* 0x0000000114158819 */ /* 0x000fe200000006ff */
[----:B------:R-:W-:-:S03]  /*72c0*/  @!P1 IMAD R20, R24, R27, R27 ;  /* 0x0000001b18149224 */ /* 0x000fc600078e021b */
[----:B------:R-:W-:Y:S01]  /*72d0*/  @!P1 SHF.L.U32 R23, R22, 0x1, RZ ;  /* 0x0000000116179819 */ /* 0x000fe200000006ff */
[----:B-1----:R-:W-:-:S04]  /*72e0*/  @!P0 IMAD.WIDE R16, R21, 0x4, R16 ;  /* 0x0000000415108825 */ /* 0x002fc800078e0210 */
        /* <DEDUP_REMOVED lines=12> */
.L_x_940:
[----:B------:R-:W2:Y:S01]  /*73b0*/  LDC R16, c[0x0][0x370] ;  /* 0x0000dc00ff107b82 */ /* 0x000ea20000000800 */
[----:B------:R-:W-:Y:S01]  /*73c0*/  ISETP.NE.AND P0, PT, R24, UR6, PT ;  /* 0x0000000618007c0c */ /* 0x000fe2000bf05270 */
[----:B------:R-:W-:Y:S03]  /*73d0*/  BSSY.RECONVERGENT B0, `(.L_x_934) ;  /* 0x0000013000007945 */ /* 0x000fe60003800200 */
[----:B------:R-:W-:Y:S02]  /*73e0*/  ISETP.NE.OR P0, PT, R60, RZ, !P0 ;  /* 0x000000ff3c00720c */ /* 0x000fe40004705670 */
[----:B--2---:R-:W-:-:S04]  /*73f0*/  LOP3.LUT R16, R16, 0x1, RZ, 0xc0, !PT ;  /* 0x0000000110107812 */ /* 0x004fc800078ec0ff */
[----:B------:R-:W-:-:S13]  /*7400*/  ISETP.NE.U32.OR P0, PT, R16, 0x1, P0 ;  /* 0x000000011000780c */ /* 0x000fda0000705470 */
[----:B------:R-:W-:Y:S05]  /*7410*/  @P0 BRA `(.L_x_941) ;  /* 0x0000000000380947 */ /* 0x000fea0003800000 */
[----:B------:R-:W2:Y:S01]  /*7420*/  LDCU UR4, c[0x0][0x374] ;  /* 0x00006e80ff0477ac */ /* 0x000ea20008000800 */
[----:B-1----:R-:W1:Y:S01]  /*7430*/  LDC R19, c[0x0][0x370] ;  /* 0x0000dc00ff137b82 */ /* 0x002e620000000800 */
[----:B------:R-:W4:Y:S01]  /*7440*/  S2R R21, SR_CTAID.Y ;  /* 0x0000000000157919 */ /* 0x000f220000002600 */
[----:B------:R-:W-:-:S06]  /*7450*/  LOP3.LUT R18, R51, 0x1, RZ, 0xc0, !PT ;  /* 0x0000000133127812 */ /* 0x000fcc00078ec0ff */
[----:B------:R-:W5:Y:S01]  /*7460*/  LDC.64 R16, c[0x0][0x3d0] ;  /* 0x0000f400ff107b82 */ /* 0x000f620000000a00 */
[----:B--2---:R-:W-:-:S04]  /*7470*/  IMAD R18, R18, UR4, RZ ;  /* 0x0000000412127c24 */ /* 0x004fc8000f8e02ff */
[----:B-1----:R-:W-:-:S05]  /*7480*/  IMAD R18, R18, R19, RZ ;  /* 0x0000001312127224 */ /* 0x002fca00078e02ff */
[----:B------:R-:W-:-:S05]  /*7490*/  SHF.L.U32 R19, R18, 0x1, RZ ;  /* 0x0000000112137819 */ /* 0x000fca00000006ff */
[----:B-----5:R-:W-:-:S04]  /*74a0*/  IMAD.WIDE R16, R19, 0x4, R16 ;  /* 0x0000000413107825 */ /* 0x020fc800078e0210 */
[----:B----4-:R-:W-:-:S04]  /*74b0*/  IMAD R19, R24, UR4, R21 ;  /* 0x0000000418137c24 */ /* 0x010fc8000f8e0215 */
[----:B------:R-:W-:-:S06]  /*74c0*/  IMAD.WIDE.U32 R16, R19, 0x8, R16 ;  /* 0x0000000813107825 */ /* 0x000fcc00078e0010 */
[----:B------:R-:W0:Y:S02]  /*74d0*/  LDG.E.64 R16, desc[UR8][R16.64] ;  /* 0x0000000810107981 */ /* 0x000e24000c1e1b00 */
[----:B0--3--:R-:W-:Y:S01]  /*74e0*/  FADD.FTZ R32, R32, R16 ;  /* 0x0000001020207221 */ /* 0x009fe20000010000 */
[----:B------:R-:W-:-:S07]  /*74f0*/  FADD.FTZ R33, R33, R17 ;  /* 0x0000001121217221 */ /* 0x000fce0000010000 */
.L_x_941:
[----:B------:R-:W-:Y:S05]  /*7500*/  BSYNC.RECONVERGENT B0 ;  /* 0x0000000000007941 */ /* 0x000fea0003800200 */
.L_x_934:
[----:B------:R-:W5:Y:S01]  /*7510*/  S2UR UR5, SR_CgaCtaId ;  /* 0x00000000000579c3 */ /* 0x000f620000008800 */
[----:B------:R-:W-:Y:S01]  /*7520*/  ISETP.NE.AND P0, PT, R60, RZ, PT ;  /* 0x000000ff3c00720c */ /* 0x000fe20003f05270 */
[----:B------:R-:W-:Y:S01]  /*7530*/  UMOV UR4, 0x400 ;  /* 0x0000040000047882 */ /* 0x000fe20000000000 */
[----:B------:R-:W0:Y:S01]  /*7540*/  LDCU.64 UR10, c[0x0][0x400] ;  /* 0x00008000ff0a77ac */ /* 0x000e220008000a00 */
[--C-:B-1--4-:R-:W-:Y:S02]  /*7550*/  HADD2.F32 R19, -RZ, R50.reuse.H0_H0 ;  /* 0x20000032ff137230 */ /* 0x112fe40000004100 */
[----:B------:R-:W-:Y:S02]  /*7560*/  HADD2.F32 R25, -RZ, R50.H1_H1 ;  /* 0x30000032ff197230 */ /* 0x000fe40000004100 */
[----:B------:R-:W1:Y:S01]  /*7570*/  LDC R18, c[0x0][0x41c] ;  /* 0x00010700ff127b82 */ /* 0x000e620000000800 */
[C---:B------:R-:W-:Y:S02]  /*7580*/  FADD.FTZ R22, -R14.reuse, R19 ;  /* 0x000000130e167221 */ /* 0x040fe40000010100 */
[----:B--2---:R-:W-:-:S04]  /*7590*/  FADD.FTZ R24, -R14, R25 ;  /* 0x000000190e187221 */ /* 0x004fc80000010100 */
[----:B------:R-:W-:Y:S01]  /*75a0*/  FMUL.FTZ R29, R24, R61 ;  /* 0x0000003d181d7220 */ /* 0x000fe20000410000 */
[----:B-----5:R-:W-:Y:S01]  /*75b0*/  ULEA UR4, UR5, UR4, 0x18 ;  /* 0x0000000405047291 */ /* 0x020fe2000f8ec0ff */
[----:B------:R-:W2:Y:S01]  /*75c0*/  LDCU.U8 UR5, c[0x0][0x414] ;  /* 0x00008280ff0577ac */ /* 0x000ea20008000000 */
[----:B-1----:R-:W-:-:S07]  /*75d0*/  IMAD R21, R18, UR6, R53 ;  /* 0x0000000612157c24 */ /* 0x002fce000f8e0235 */
[----:B------:R-:W-:Y:S01]  /*75e0*/  @!P0 STS.64 [UR4+0xe0], R32 ;  /* 0x0000e020ff008988 */ /* 0x000fe20008000a04 */
[----:B------:R-:W-:Y:S01]  /*75f0*/  BAR.SYNC.DEFER_BLOCKING 0x0 ;  /* 0x0000000000007b1d */ /* 0x000fe20000010000 */
[----:B0-----:R-:W-:Y:S02]  /*7600*/  ISETP.GE.U32.AND P0, PT, R21, UR10, PT ;  /* 0x0000000a15007c0c */ /* 0x001fe4000bf06070 */
[----:B------:R-:W-:Y:S01]  /*7610*/  SHF.R.S32.HI R18, RZ, 0x1f, R21 ;  /* 0x0000001fff127819 */ /* 0x000fe20000011415 */
[----:B--2---:R-:W-:-:S03]  /*7620*/  UISETP.NE.AND UP0, UPT, UR5, URZ, UPT ;  /* 0x000000ff0500728c */ /* 0x004fc6000bf05270 */
[----:B------:R-:W-:Y:S01]  /*7630*/  ISETP.GE.AND.EX P0, PT, R18, UR11, PT, P0 ;  /* 0x0000000b12007c0c */ /* 0x000fe2000bf06300 */
[----:B------:R-:W0:Y:S01]  /*7640*/  LDS.64 R16, [UR4+0xe0] ;  /* 0x0000e004ff107984 */ /* 0x000e220008000a00 */
[----:B------:R-:W0:Y:S02]  /*7650*/  LDCU UR4, c[0x0][0x42c] ;  /* 0x00008580ff0477ac */ /* 0x000e240008000800 */
[----:B0-----:R-:W-:Y:S01]  /*7660*/  FMUL.FTZ R23, R17, UR4 ;  /* 0x0000000411177c20 */ /* 0x001fe20008410000 */
[----:B---3--:R-:W-:Y:S01]  /*7670*/  FMUL.FTZ R20, R16, UR4 ;  /* 0x0000000410147c20 */ /* 0x008fe20008410000 */
[----:B------:R-:W-:Y:S01]  /*7680*/  FMUL.FTZ R17, R22, R61 ;  /* 0x0000003d16117220 */ /* 0x000fe20000410000 */
[--C-:B------:R-:W-:Y:S02]  /*7690*/  HADD2.F32 R16, -RZ, R49.reuse.H0_H0 ;  /* 0x20000031ff107230 */ /* 0x100fe40000004100 */
[----:B------:R-:W-:Y:S02]  /*76a0*/  HADD2.F32 R22, -RZ, R49.H1_H1 ;  /* 0x30000031ff167230 */ /* 0x000fe40000004100 */
[----:B------:R-:W-:Y:S01]  /*76b0*/  FFMA.FTZ R32, R20, R17, R23 ;  /* 0x0000001114207223 */ /* 0x000fe20000010017 */
        /* <DEDUP_REMOVED lines=19> */
.L_x_942:
        /* <DEDUP_REMOVED lines=21> */
.L_x_944:
[----:B------:R-:W-:Y:S05]  /*7940*/  BSYNC.RECONVERGENT B0 ;  /* 0x0000000000007941 */ /* 0x000fea0003800200 */
.L_x_943:
[--C-:B0-----:R-:W-:Y:S01]  /*7950*/  HADD2.F32 R17, -RZ, R48.reuse.H0_H0 ;  /* 0x20000030ff117230 */ /* 0x101fe20000004100 */
[----:B------:R-:W-:Y:S01]  /*7960*/  ISETP.GE.U32.AND P0, PT, R27, UR10, PT ;  /* 0x0000000a1b007c0c */ /* 0x000fe2000bf06070 */
[----:B------:R-:W-:Y:S01]  /*7970*/  HADD2.F32 R19, -RZ, R48.H1_H1 ;  /* 0x30000030ff137230 */ /* 0x000fe20000004100 */
[----:B------:R-:W-:Y:S01]  /*7980*/  ISETP.GE.U32.AND P1, PT, R25, UR10, PT ;  /* 0x0000000a19007c0c */ /* 0x000fe2000bf26070 */
[--C-:B------:R-:W-:Y:S02]  /*7990*/  HADD2.F32 R18, -RZ, R47.reuse.H0_H0 ;  /* 0x2000002fff127230 */ /* 0x100fe40000004100 */
[C---:B------:R-:W-:Y:S01]  /*79a0*/  FADD.FTZ R24, -R14.reuse, R17 ;  /* 0x000000110e187221 */ /* 0x040fe20000010100 */
[----:B------:R-:W-:Y:S01]  /*79b0*/  SHF.R.S32.HI R16, RZ, 0x1f, R27 ;  /* 0x0000001fff107819 */ /* 0x000fe2000001141b */
[----:B------:R-:W-:Y:S01]  /*79c0*/  FADD.FTZ R26, -R14, R19 ;  /* 0x000000130e1a7221 */ /* 0x000fe20000010100 */
[----:B------:R-:W-:Y:S01]  /*79d0*/  SHF.R.S32.HI R22, RZ, 0x1f, R25 ;  /* 0x0000001fff167819 */ /* 0x000fe20000011419 */
[-C--:B------:R-:W-:Y:S01]  /*79e0*/  FMUL.FTZ R28, R24, R61.reuse ;  /* 0x0000003d181c7220 */ /* 0x080fe20000410000 */
[----:B------:R-:W-:Y:S01]  /*79f0*/  HADD2.F32 R24, -RZ, R47.H1_H1 ;  /* 0x3000002fff187230 */ /* 0x000fe20000004100 */
        /* <DEDUP_REMOVED lines=24> */
.L_x_945:
        /* <DEDUP_REMOVED lines=21> */
.L_x_947:
[----:B------:R-:W-:Y:S05]  /*7cd0*/  BSYNC.RECONVERGENT B0 ;  /* 0x0000000000007941 */ /* 0x000fea0003800200 */
.L_x_946:
[-C--:B------:R-:W-:Y:S01]  /*7ce0*/  FMUL.FTZ R28, R28, R61.reuse ;  /* 0x0000003d1c1c7220 */ /* 0x080fe20000410000 */
[----:B------:R-:W-:Y:S01]  /*7cf0*/  FADD.FTZ R24, -R14, R29 ;  /* 0x0000001d0e187221 */ /* 0x000fe20000010100 */
[--C-:B------:R-:W-:Y:S02]  /*7d00*/  HADD2.F32 R16, -RZ, R45.reuse.H0_H0 ;  /* 0x2000002dff107230 */ /* 0x100fe40000004100 */
[----:B0-----:R-:W-:Y:S02]  /*7d10*/  HADD2.F32 R18, -RZ, R45.H1_H1 ;  /* 0x3000002dff127230 */ /* 0x001fe40000004100 */
        /* <DEDUP_REMOVED lines=21> */
.L_x_948:
        /* <DEDUP_REMOVED lines=21> */
.L_x_950:
[----:B------:R-:W-:Y:S05]  /*7fc0*/  BSYNC.RECONVERGENT B0 ;  /* 0x0000000000007941 */ /* 0x000fea0003800200 */
.L_x_949:
        /* <DEDUP_REMOVED lines=9> */
[----:B------:R-:W-:Y:S01]  /*8060*/  FMUL.FTZ R17, R24, R61 ;  /* 0x0000003d18117220 */ /* 0x000fe20000410000 */
        /* <DEDUP_REMOVED lines=25> */
.L_x_951:
        /* <DEDUP_REMOVED lines=21> */
.L_x_953:
[----:B------:R-:W-:Y:S05]  /*8350*/  BSYNC.RECONVERGENT B0 ;  /* 0x0000000000007941 */ /* 0x000fea0003800200 */
.L_x_952:
        /* <DEDUP_REMOVED lines=25> */
.L_x_954:
        /* <DEDUP_REMOVED lines=21> */
.L_x_956:
[----:B------:R-:W-:Y:S05]  /*8640*/  BSYNC.RECONVERGENT B0 ;  /* 0x0000000000007941 */ /* 0x000fea0003800200 */
.L_x_955:
[----:B0-----:R-:W-:Y:S02]  /*8650*/  HADD2.F32 R19, -RZ, R38.H0_H0 ;  /* 0x20000026ff137230 */ /* 0x001fe40000004100 */
[C---:B------:R-:W-:Y:S01]  /*8660*/  FADD.FTZ R48, -R14.reuse, R25 ;  /* 0x000000190e307221 */ /* 0x040fe20000010100 */
[----:B------:R-:W-:Y:S02]  /*8670*/  HADD2.F32 R33, -RZ, R36.H1_H1 ;  /* 0x30000024ff217230 */ /* 0x000fe40000004100 */
[C---:B------:R-:W-:Y:S01]  /*8680*/  FADD.FTZ R70, -R14.reuse, R29 ;  /* 0x0000001d0e467221 */ /* 0x040fe20000010100 */
[----:B------:R-:W-:Y:S02]  /*8690*/  HADD2.F32 R27, -RZ, R38.H1_H1 ;  /* 0x30000026ff1b7230 */ /* 0x000fe40000004100 */
[C---:B------:R-:W-:Y:S01]  /*86a0*/  FADD.FTZ R46, -R14.reuse, R19 ;  /* 0x000000130e2e7221 */ /* 0x040fe20000010100 */
[----:B------:R-:W-:Y:S02]  /*86b0*/  HADD2.F32 R31, -RZ, R36.H0_H0 ;  /* 0x20000024ff1f7230 */ /* 0x000fe40000004100 */
[----:B------:R-:W-:Y:S01]  /*86c0*/  FADD.FTZ R42, -R14, R33 ;  /* 0x000000210e2a7221 */ /* 0x000fe20000010100 */
[----:B------:R-:W-:Y:S01]  /*86d0*/  HADD2.F32 R41, -RZ, R34.H0_H0 ;  /* 0x20000022ff297230 */ /* 0x000fe20000004100 */
[C---:B------:R-:W-:Y:S01]  /*86e0*/  IADD3 R19, PT, PT, R21.reuse, 0x50, RZ ;  /* 0x0000005015137810 */ /* 0x040fe20007ffe0ff */
[----:B------:R-:W-:Y:S01]  /*86f0*/  HADD2.F32 R45, -RZ, R4.H0_H0 ;  /* 0x20000004ff2d7230 */ /* 0x000fe20000004100 */
[C---:B------:R-:W-:Y:S01]  /*8700*/  IADD3 R33, PT, PT, R21.reuse, 0x60, RZ ;  /* 0x0000006015217810 */ /* 0x040fe20007ffe0ff */
[--C-:B------:R-:W-:Y:S01]  /*8710*/  HADD2.F32 R73, -RZ, R10.reuse.H0_H0 ;  /* 0x2000000aff497230 */ /* 0x100fe20000004100 */
[C---:B------:R-:W-:Y:S01]  /*8720*/  IADD3 R29, PT, PT, R21.reuse, 0x70, RZ ;  /* 0x00000070151d7810 */ /* 0x040fe20007ffe0ff */
[----:B------:R-:W-:Y:S01]  /*8730*/  HADD2.F32 R75, -RZ, R10.H1_H1 ;  /* 0x3000000aff4b7230 */ /* 0x000fe20000004100 */
[----:B------:R-:W-:Y:S01]  /*8740*/  IADD3 R25, PT, PT, R21, 0x80, RZ ;  /* 0x0000008015197810 */ /* 0x000fe20007ffe0ff */
[----:B------:R-:W-:-:S02]  /*8750*/  HADD2.F32 R77, -RZ, R12.H0_H0 ;  /* 0x2000000cff4d7230 */ /* 0x000fc40000004100 */
[C---:B------:R-:W-:Y:S01]  /*8760*/  FADD.FTZ R18, -R14.reuse, R27 ;  /* 0x0000001b0e127221 */ /* 0x040fe20000010100 */
[--C-:B------:R-:W-:Y:S02]  /*8770*/  HADD2.F32 R10, -RZ, R55.reuse.H0_H0 ;  /* 0x20000037ff0a7230 */ /* 0x100fe40000004100 */
[C---:B------:R-:W-:Y:S01]  /*8780*/  FADD.FTZ R44, -R14.reuse, R31 ;  /* 0x0000001f0e2c7221 */ /* 0x040fe20000010100 */
[----:B------:R-:W-:Y:S02]  /*8790*/  HADD2.F32 R43, -RZ, R34.H1_H1 ;  /* 0x30000022ff2b7230 */ /* 0x000fe40000004100 */
[C---:B------:R-:W-:Y:S01]  /*87a0*/  FADD.FTZ R40, -R14.reuse, R41 ;  /* 0x000000290e287221 */ /* 0x040fe20000010100 */
[----:B------:R-:W-:Y:S02]  /*87b0*/  HADD2.F32 R47, -RZ, R4.H1_H1 ;  /* 0x30000004ff2f7230 */ /* 0x000fe40000004100 */
[----:B------:R-:W-:Y:S01]  /*87c0*/  FADD.FTZ R34, -R14, R45 ;  /* 0x0000002d0e227221 */ /* 0x000fe20000010100 */
[--C-:B------:R-:W-:Y:S01]  /*87d0*/  HADD2.F32 R49, -RZ, R6.reuse.H0_H0 ;  /* 0x20000006ff317230 */ /* 0x100fe20000004100 */
[----:B------:R-:W-:Y:S01]  /*87e0*/  ISETP.GE.U32.AND P0, PT, R19, UR10, PT ;  /* 0x0000000a13007c0c */ /* 0x000fe2000bf06070 */
[----:B------:R-:W-:Y:S01]  /*87f0*/  HADD2.F32 R63, -RZ, R6.H1_H1 ;  /* 0x30000006ff3f7230 */ /* 0x000fe20000004100 */
[----:B------:R-:W-:Y:S01]  /*8800*/  ISETP.GE.U32.AND P1, PT, R33, UR10, PT ;  /* 0x0000000a21007c0c */ /* 0x000fe2000bf26070 */
[--C-:B------:R-:W-:Y:S01]  /*8810*/  HADD2.F32 R65, -RZ, R8.reuse.H0_H0 ;  /* 0x20000008ff417230 */ /* 0x100fe20000004100 */
[----:B------:R-:W-:Y:S01]  /*8820*/  ISETP.GE.U32.AND P2, PT, R29, UR10, PT ;  /* 0x0000000a1d007c0c */ /* 0x000fe2000bf46070 */
[----:B------:R-:W-:Y:S01]  /*8830*/  HADD2.F32 R71, -RZ, R8.H1_H1 ;  /* 0x30000008ff477230 */ /* 0x000fe20000004100 */
[----:B------:R-:W-:Y:S01]  /*8840*/  ISETP.GE.U32.AND P3, PT, R25, UR10, PT ;  /* 0x0000000a19007c0c */ /* 0x000fe2000bf66070 */
[----:B------:R-:W-:Y:S01]  /*8850*/  HADD2.F32 R12, -RZ, R12.H1_H1 ;  /* 0x3000000cff0c7230 */ /* 0x000fe20000004100 */
[----:B------:R-:W-:Y:S01]  /*8860*/  SHF.R.S32.HI R16, RZ, 0x1f, R19 ;  /* 0x0000001fff107819 */ /* 0x000fe20000011413 */
[----:B------:R-:W-:Y:S01]  /*8870*/  HADD2.F32 R55, -RZ, R55.H1_H1 ;  /* 0x30000037ff377230 */ /* 0x000fe20000004100 */
[----:B------:R-:W-:Y:S01]  /*8880*/  SHF.R.S32.HI R41, RZ, 0x1f, R33 ;  /* 0x0000001fff297819 */ /* 0x000fe20000011421 */
[--C-:B------:R-:W-:Y:S01]  /*8890*/  HADD2.F32 R17, -RZ, R57.reuse.H0_H0 ;  /* 0x20000039ff117230 */ /* 0x100fe20000004100 */
[----:B------:R-:W-:Y:S01]  /*88a0*/  SHF.R.S32.HI R31, RZ, 0x1f, R29 ;  /* 0x0000001fff1f7819 */ /* 0x000fe2000001141d */
[----:B------:R-:W-:Y:S01]  /*88b0*/  HADD2.F32 R57, -RZ, R57.H1_H1 ;  /* 0x30000039ff397230 */ /* 0x000fe20000004100 */
[----:B------:R-:W-:Y:S01]  /*88c0*/  SHF.R.S32.HI R27, RZ, 0x1f, R25 ;  /* 0x0000001fff1b7819 */ /* 0x000fe20000011419 */
[----:B------:R-:W-:Y:S01]  /*88d0*/  FMUL.FTZ R45, R48, R61 ;  /* 0x0000003d302d7220 */ /* 0x000fe20000410000 */
        /* <DEDUP_REMOVED lines=13> */
[----:B------:R-:W-:Y:S01]  /*89b0*/  ISETP.GE.AND.EX P0, PT, R16, UR11, PT, P0 ;  /* 0x0000000b10007c0c */ /* 0x000fe2000bf06300 */
[----:B------:R-:W-:Y:S01]  /*89c0*/  FADD.FTZ R14, -R14, R57 ;  /* 0x000000390e0e7221 */ /* 0x000fe20000010100 */
[----:B------:R-:W-:Y:S01]  /*89d0*/  ISETP.GE.AND.EX P1, PT, R41, UR11, PT, P1 ;  /* 0x0000000b29007c0c */ /* 0x000fe2000bf26310 */
[--C-:B------:R-:W-:Y:S01]  /*89e0*/  HADD2.F32 R43, -RZ, R39.reuse.H0_H0 ;  /* 0x20000027ff2b7230 */ /* 0x100fe20000004100 */
        /* <DEDUP_REMOVED lines=24> */
.L_x_957:
[----:B------:R-:W-:Y:S01]  /*8b70*/  FFMA.FTZ R70, R20, R17, R23 ;  /* 0x0000001114467223 */ /* 0x000fe20000010017 */
[----:B------:R-:W-:Y:S01]  /*8b80*/  BSSY.RECONVERGENT B0, `(.L_x_958) ;  /* 0x0000014000007945 */ /* 0x000fe20003800200 */
[----:B------:R-:W-:Y:S01]  /*8b90*/  FMUL.FTZ R39, R46, R61 ;  /* 0x0000003d2e277220 */ /* 0x000fe20000410000 */
[----:B------:R-:W-:Y:S01]  /*8ba0*/  FFMA.FTZ R48, R59, R43, -R48 ;  /* 0x0000002b3b307223 */ /* 0x000fe20000010830 */
[----:B------:R-:W-:Y:S01]  /*8bb0*/  FMUL.FTZ R46, R18, R61 ;  /* 0x0000003d122e7220 */ /* 0x000fe20000410000 */
[----:B------:R-:W-:Y:S01]  /*8bc0*/  FFMA.FTZ R70, R15, R50, -R70 ;  /* 0x000000320f467223 */ /* 0x000fe20000010846 */
[----:B------:R-:W-:Y:S06]  /*8bd0*/  @P0 BRA `(.L_x_959) ;  /* 0x0000000000380947 */ /* 0x000fec0003800000 */
[----:B------:R-:W0:Y:S01]  /*8be0*/  LDCU.64 UR4, c[0x0][0x3f8] ;  /* 0x00007f00ff0477ac */ /* 0x000e220008000a00 */
[----:B------:R-:W-:Y:S01]  /*8bf0*/  MOV R17, R69 ;  /* 0x0000004500117202 */ /* 0x000fe20000000f00 */
[-C--:B------:R-:W-:Y:S01]  /*8c00*/  FMUL.FTZ R48, R48, R61.reuse ;  /* 0x0000003d30307220 */ /* 0x080fe20000410000 */
[----:B------:R-:W-:Y:S01]  /*8c10*/  FMUL.FTZ R43, R70, R61 ;  /* 0x0000003d462b7220 */ /* 0x000fe20000410000 */
[----:B------:R-:W1:Y:S04]  /*8c20*/  LDCU.64 UR6, c[0x0][0x380] ;  /* 0x00007000ff0677ac */ /* 0x000e680008000a00 */
[----:B------:R-:W-:Y:S01]  /*8c30*/  F2FP.F16.F32.PACK_AB R43, R43, R48 ;  /* 0x000000302b2b723e */ /* 0x000fe200000000ff */
        /* <DEDUP_REMOVED lines=8> */
.L_x_959:
[----:B------:R-:W-:Y:S05]  /*8cc0*/  BSYNC.RECONVERGENT B0 ;  /* 0x0000000000007941 */ /* 0x000fea0003800200 */
.L_x_958:
[--C-:B------:R-:W-:Y:S02]  /*8cd0*/  HADD2.F32 R16, -RZ, R37.reuse.H0_H0 ;  /* 0x20000025ff107230 */ /* 0x100fe40000004100 */
[C-C-:B------:R-:W-:Y:S01]  /*8ce0*/  FFMA.FTZ R50, R20.reuse, R39, R23.reuse ;  /* 0x0000002714327223 */ /* 0x140fe20000010017 */
[----:B------:R-:W-:Y:S01]  /*8cf0*/  FFMA.FTZ R70, R20, R46, R23 ;  /* 0x0000002e14467223 */ /* 0x000fe20000010017 */
[----:B0-----:R-:W-:Y:S01]  /*8d00*/  HADD2.F32 R18, -RZ, R37.H1_H1 ;  /* 0x30000025ff127230 */ /* 0x001fe20000004100 */
        /* <DEDUP_REMOVED lines=19> */
.L_x_960:
[----:B------:R-:W-:Y:S01]  /*8e40*/  BSSY.RECONVERGENT B0, `(.L_x_961) ;  /* 0x0000013000007945 */ /* 0x000fe20003800200 */
[----:B------:R-:W-:Y:S01]  /*8e50*/  FFMA.FTZ R50, R59, R16, -R50 ;  /* 0x000000103b327223 */ /* 0x000fe20000010832 */
        /* <DEDUP_REMOVED lines=17> */
.L_x_962:
[----:B------:R-:W-:Y:S05]  /*8f70*/  BSYNC.RECONVERGENT B0 ;  /* 0x0000000000007941 */ /* 0x000fea0003800200 */
.L_x_961:
        /* <DEDUP_REMOVED lines=23> */
.L_x_963:
        /* <DEDUP_REMOVED lines=21> */
.L_x_965:
[----:B------:R-:W-:Y:S05]  /*9240*/  BSYNC.RECONVERGENT B0 ;  /* 0x0000000000007941 */ /* 0x000fea0003800200 */
.L_x_964:
        /* <DEDUP_REMOVED lines=23> */
.L_x_966:
        /* <DEDUP_REMOVED lines=18> */
.L_x_968:
[----:B------:R-:W-:Y:S05]  /*94e0*/  BSYNC.RECONVERGENT B0 ;  /* 0x0000000000007941 */ /* 0x000fea0003800200 */
.L_x_967:
[-C--:B0-----:R-:W-:Y:S01]  /*94f0*/  FMUL.FTZ R18, R24, R61.reuse ;  /* 0x0000003d18127220 */ /* 0x081fe20000410000 */
[C---:B------:R-:W-:Y:S01]  /*9500*/  IADD3 R17, PT, PT, R21.reuse, 0x90, RZ ;  /* 0x0000009015117810 */ /* 0x040fe20007ffe0ff */
[-C--:B------:R-:W-:Y:S01]  /*9510*/  FMUL.FTZ R40, R28, R61.reuse ;  /* 0x0000003d1c287220 */ /* 0x080fe20000410000 */
[C---:B------:R-:W-:Y:S01]  /*9520*/  IADD3 R33, PT, PT, R21.reuse, 0xa0, RZ ;  /* 0x000000a015217810 */ /* 0x040fe20007ffe0ff */
[--C-:B------:R-:W-:Y:S01]  /*9530*/  HADD2.F32 R16, -RZ, R5.reuse.H0_H0 ;  /* 0x20000005ff107230 */ /* 0x100fe20000004100 */
        /* <DEDUP_REMOVED lines=29> */
[----:B------:R-:W-:Y:S02]  /*9710*/  SHF.R.S32.HI R21, RZ, 0x1f, R3 ;  /* 0x0000001fff157819 */ /* 0x000fe40000011403 */
[----:B------:R-:W-:Y:S02]  /*9720*/  ISETP.GE.U32.AND P3, PT, R28, UR10, PT ;  /* 0x0000000a1c007c0c */ /* 0x000fe4000bf66070 */
[----:B------:R-:W-:Y:S02]  /*9730*/  ISETP.GE.AND.EX P2, PT, R5, UR11, PT, P2 ;  /* 0x0000000b05007c0c */ /* 0x000fe4000bf46320 */
[----:B------:R-:W-:-:S02]  /*9740*/  ISETP.GE.AND.EX P1, PT, R35, UR11, PT, P1 ;  /* 0x0000000b23007c0c */ /* 0x000fc4000bf26310 */
[----:B------:R-:W-:Y:S02]  /*9750*/  ISETP.GE.AND.EX P0, PT, R31, UR11, PT, P0 ;  /* 0x0000000b1f007c0c */ /* 0x000fe4000bf06300 */
        /* <DEDUP_REMOVED lines=22> */
.L_x_969:
        /* <DEDUP_REMOVED lines=19> */
[-C--:B------:R-:W-:Y:S01]  /*99f0*/  FMUL.FTZ R72, R16, R61.reuse ;  /* 0x0000003d10487220 */ /* 0x080fe20000410000 */
[----:B------:R-:W-:Y:S01]  /*9a00*/  FMUL.FTZ R23, R23, R61 ;  /* 0x0000003d17177220 */ /* 0x000fe20000410000 */
[----:B------:R-:W1:Y:S04]  /*9a10*/  LDCU.64 UR6, c[0x0][0x380] ;  /* 0x00007000ff0677ac */ /* 0x000e680008000a00 */
[----:B------:R-:W-:Y:S01]  /*9a20*/  F2FP.F16.F32.PACK_AB R23, R23, R72 ;  /* 0x000000481717723e */ /* 0x000fe200000000ff */
[----:B0-----:R-:W-:Y:S01]  /*9a30*/  IMAD R4, R5, UR4, RZ ;  /* 0x0000000405047c24 */ /* 0x001fe2000f8e02ff */
[----:B------:R-:W-:-:S03]  /*9a40*/  MOV R5, R69 ;  /* 0x0000004500057202 */ /* 0x000fc60000000f00 */
[----:B------:R-:W-:Y:S01]  /*9a50*/  IMAD R39, R17, UR5, R4 ;  /* 0x0000000511277c24 */ /* 0x000fe2000f8e0204 */
[----:B------:R-:W-:-:S05]  /*9a60*/  MOV R4, R66 ;  /* 0x0000004200047202 */ /* 0x000fca0000000f00 */
[----:B------:R-:W-:-:S05]  /*9a70*/  IMAD.WIDE.U32 R4, R17, UR4, R4 ;  /* 0x0000000411047c25 */ /* 0x000fca000f8e0004 */
[----:B------:R-:W-:Y:S02]  /*9a80*/  IADD3 R39, PT, PT, R5, R39, RZ ;  /* 0x0000002705277210 */ /* 0x000fe40007ffe0ff */
[----:B-1----:R-:W-:-:S04]  /*9a90*/  LEA R16, P2, R4, UR6, 0x1 ;  /* 0x0000000604107c11 */ /* 0x002fc8000f8408ff */
[----:B------:R-:W-:-:S05]  /*9aa0*/  LEA.HI.X R17, R4, UR7, R39, 0x1, P2 ;  /* 0x0000000704117c11 */ /* 0x000fca00090f0c27 */
[----:B------:R0:W-:Y:S04]  /*9ab0*/  STG.E desc[UR8][R16.64], R23 ;  /* 0x0000001710007986 */ /* 0x0001e8000c101908 */
.L_x_971:
[----:B------:R-:W-:Y:S05]  /*9ac0*/  BSYNC.RECONVERGENT B0 ;  /* 0x0000000000007941 */ /* 0x000fea0003800200 */
.L_x_970:
[--C-:B------:R-:W-:Y:S02]  /*9ad0*/  HADD2.F32 R4, -RZ, R7.reuse.H0_H0 ;  /* 0x20000007ff047230 */ /* 0x100fe40000004100 */
        /* <DEDUP_REMOVED lines=20> */
.L_x_972:
        /* <DEDUP_REMOVED lines=18> */
.L_x_974:
[----:B------:R-:W-:Y:S05]  /*9d40*/  BSYNC.RECONVERGENT B0 ;  /* 0x0000000000007941 */ /* 0x000fea0003800200 */
.L_x_973:
        /* <DEDUP_REMOVED lines=21> */
.L_x_975:
[----:B------:R-:W-:Y:S01]  /*9ea0*/  BSSY.RECONVERGENT B0, `(.L_x_976) ;  /* 0x0000012000007945 */ /* 0x000fe20003800200 */
[----:B------:R-:W-:Y:S01]  /*9eb0*/  FFMA.FTZ R76, R59, R4, -R76 ;  /* 0x000000043b4c7223 */ /* 0x000fe2000001084c */
[----:B------:R-:W-:Y:S02]  /*9ec0*/  FFMA.FTZ R74, R15, R9, -R74 ;  /* 0x000000090f4a7223 */ /* 0x000fe4000001084a */
[----:B------:R-:W-:Y:S05]  /*9ed0*/  @P0 BRA `(.L_x_977) ;  /* 0x0000000000380947 */ /* 0x000fea0003800000 */
[----:B------:R-:W1:Y:S01]  /*9ee0*/  LDCU.64 UR4, c[0x0][0x3f8] ;  /* 0x00007f00ff0477ac */ /* 0x000e620008000a00 */
[----:B------:R-:W-:Y:S01]  /*9ef0*/  MOV R4, R66 ;  /* 0x0000004200047202 */ /* 0x000fe20000000f00 */
[----:B------:R-:W-:Y:S01]  /*9f00*/  FMUL.FTZ R76, R76, R61 ;  /* 0x0000003d4c4c7220 */ /* 0x000fe20000410000 */
[----:B0-----:R-:W-:Y:S01]  /*9f10*/  MOV R5, R69 ;  /* 0x0000004500057202 */ /* 0x001fe20000000f00 */
[----:B------:R-:W0:Y:S01]  /*9f20*/  LDCU.64 UR6, c[0x0][0x380] ;  /* 0x00007000ff0677ac */ /* 0x000e220008000a00 */
[----:B------:R-:W-:-:S05]  /*9f30*/  FMUL.FTZ R9, R74, R61 ;  /* 0x0000003d4a097220 */ /* 0x000fca0000410000 */
[----:B------:R-:W-:Y:S01]  /*9f40*/  F2FP.F16.F32.PACK_AB R9, R9, R76 ;  /* 0x0000004c0909723e */ /* 0x000fe200000000ff */
[----:B-1----:R-:W-:Y:S02]  /*9f50*/  IMAD R6, R31, UR4, RZ ;  /* 0x000000041f067c24 */ /* 0x002fe4000f8e02ff */
[----:B------:R-:W-:-:S04]  /*9f60*/  IMAD.WIDE.U32 R4, R29, UR4, R4 ;  /* 0x000000041d047c25 */ /* 0x000fc8000f8e0004 */
[----:B------:R-:W-:Y:S01]  /*9f70*/  IMAD R29, R29, UR5, R6 ;  /* 0x000000051d1d7c24 */ /* 0x000fe2000f8e0206 */
[----:B0-----:R-:W-:-:S04]  /*9f80*/  LEA R6, P0, R4, UR6, 0x1 ;  /* 0x0000000604067c11 */ /* 0x001fc8000f8008ff */
[----:B------:R-:W-:-:S04]  /*9f90*/  IADD3 R29, PT, PT, R5, R29, RZ ;  /* 0x0000001d051d7210 */ /* 0x000fc80007ffe0ff */
[----:B------:R-:W-:-:S05]  /*9fa0*/  LEA.HI.X R7, R4, UR7, R29, 0x1, P0 ;  /* 0x0000000704077c11 */ /* 0x000fca00080f0c1d */
[----:B------:R1:W-:Y:S02]  /*9fb0*/  STG.E desc[UR8][R6.64], R9 ;  /* 0x0000000906007986 */ /* 0x0003e4000c101908 */
.L_x_977:
[----:B------:R-:W-:Y:S05]  /*9fc0*/  BSYNC.RECONVERGENT B0 ;  /* 0x0000000000007941 */ /* 0x000fea0003800200 */
.L_x_976:
[--C-:B------:R-:W-:Y:S02]  /*9fd0*/  HADD2.F32 R4, -RZ, R11.reuse.H0_H0 ;  /* 0x2000000bff047230 */ /* 0x100fe40000004100 */
[----:B------:R-:W-:Y:S01]  /*9fe0*/  HADD2.F32 R11, -RZ, R11.H1_H1 ;  /* 0x3000000bff0b7230 */ /* 0x000fe20000004100 */
[----:B------:R-:W-:Y:S06]  /*9ff0*/  BRA.U !UP0, `(.L_x_978) ;  /* 0x0000000108487547 */ /* 0x000fec000b800000 */
[----:B------:R-:W-:Y:S01]  /*a000*/  FFMA.FTZ R26, R15, R26, R62 ;  /* 0x0000001a0f1a7223 */ /* 0x000fe2000001003e */
[----:B------:R-:W-:-:S03]  /*a010*/  FFMA.FTZ R18, R59, R18, R64 ;  /* 0x000000123b127223 */ /* 0x000fc60000010040 */
[----:B-1----:R-:W-:Y:S01]  /*a020*/  FMUL.FTZ R9, R26, -1.4426950216293334961 ;  /* 0xbfb8aa3b1a097820 */ /* 0x002fe20000410000 */
        /* <DEDUP_REMOVED lines=15> */
.L_x_978:
[----:B------:R-:W-:Y:S01]  /*a120*/  BSSY.RECONVERGENT B0, `(.L_x_979) ;  /* 0x0000012000007945 */ /* 0x000fe20003800200 */
[----:B------:R-:W-:Y:S01]  /*a130*/  FFMA.FTZ R8, R59, R4, -R8 ;  /* 0x000000043b087223 */ /* 0x000fe20000010808 */
[----:B------:R-:W-:Y:S02]  /*a140*/  FFMA.FTZ R42, R15, R11, -R42 ;  /* 0x0000000b0f2a7223 */ /* 0x000fe4000001082a */
[----:B------:R-:W-:Y:S05]  /*a150*/  @P6 BRA `(.L_x_980) ;  /* 0x0000000000386947 */ /* 0x000fea0003800000 */
[----:B------:R-:W2:Y:S01]  /*a160*/  LDCU.64 UR4, c[0x0][0x3f8] ;  /* 0x00007f00ff0477ac */ /* 0x000ea20008000a00 */
[----:B------:R-:W-:Y:S01]  /*a170*/  MOV R4, R66 ;  /* 0x0000004200047202 */ /* 0x000fe20000000f00 */
[----:B-1----:R-:W-:Y:S01]  /*a180*/  FMUL.FTZ R9, R8, R61 ;  /* 0x0000003d08097220 */ /* 0x002fe20000410000 */
[----:B0-----:R-:W-:Y:S01]  /*a190*/  MOV R5, R69 ;  /* 0x0000004500057202 */ /* 0x001fe20000000f00 */
[----:B------:R-:W0:Y:S01]  /*a1a0*/  LDCU.64 UR6, c[0x0][0x380] ;  /* 0x00007000ff0677ac */ /* 0x000e220008000a00 */
[----:B------:R-:W-:Y:S01]  /*a1b0*/  FMUL.FTZ R8, R42, R61 ;  /* 0x0000003d2a087220 */ /* 0x000fe20000410000 */
[----:B--2---:R-:W-:Y:S02]  /*a1c0*/  IMAD R27, R27, UR4, RZ ;  /* 0x000000041b1b7c24 */ /* 0x004fe4000f8e02ff */
[----:B------:R-:W-:-:S04]  /*a1d0*/  IMAD.WIDE.U32 R4, R24, UR4, R4 ;  /* 0x0000000418047c25 */ /* 0x000fc8000f8e0004 */
[----:B------:R-:W-:Y:S01]  /*a1e0*/  IMAD R27, R24, UR5, R27 ;  /* 0x00000005181b7c24 */ /* 0x000fe2000f8e021b */
[----:B0-----:R-:W-:-:S04]  /*a1f0*/  LEA R6, P0, R4, UR6, 0x1 ;  /* 0x0000000604067c11 */ /* 0x001fc8000f8008ff */
[----:B------:R-:W-:Y:S02]  /*a200*/  IADD3 R27, PT, PT, R5, R27, RZ ;  /* 0x0000001b051b7210 */ /* 0x000fe40007ffe0ff */
[----:B------:R-:W-:Y:S02]  /*a210*/  F2FP.F16.F32.PACK_AB R5, R8, R9 ;  /* 0x000000090805723e */ /* 0x000fe400000000ff */
[----:B------:R-:W-:-:S05]  /*a220*/  LEA.HI.X R7, R4, UR7, R27, 0x1, P0 ;  /* 0x0000000704077c11 */ /* 0x000fca00080f0c1b */
[----:B------:R2:W-:Y:S02]  /*a230*/  STG.E desc[UR8][R6.64], R5 ;  /* 0x0000000506007986 */ /* 0x0005e4000c101908 */
.L_x_980:
[----:B------:R-:W-:Y:S05]  /*a240*/  BSYNC.RECONVERGENT B0 ;  /* 0x0000000000007941 */ /* 0x000fea0003800200 */
.L_x_979:
[--C-:B------:R-:W-:Y:S02]  /*a250*/  HADD2.F32 R4, -RZ, R13.reuse.H0_H0 ;  /* 0x2000000dff047230 */ /* 0x100fe40000004100 */
[----:B------:R-:W-:Y:S01]  /*a260*/  HADD2.F32 R13, -RZ, R13.H1_H1 ;  /* 0x3000000dff0d7230 */ /* 0x000fe20000004100 */
[----:B------:R-:W-:Y:S06]  /*a270*/  BRA.U !UP0, `(.L_x_981) ;  /* 0x0000000108487547 */ /* 0x000fec000b800000 */
[----:B------:R-:W-:Y:S01]  /*a280*/  FFMA.FTZ R22, R59, R22, R64 ;  /* 0x000000163b167223 */ /* 0x000fe20000010040 */
[----:B------:R-:W-:-:S03]  /*a290*/  FFMA.FTZ R12, R15, R12, R62 ;  /* 0x0000000c0f0c7223 */ /* 0x000fc6000001003e */
[----:B0-2---:R-:W-:Y:S01]  /*a2a0*/  FMUL.FTZ R5, R22, -1.4426950216293334961 ;  /* 0xbfb8aa3b16057820 */ /* 0x005fe20000410000 */
[----:B------:R-:W-:-:S05]  /*a2b0*/  FMUL.FTZ R8, R12, -1.4426950216293334961 ;  /* 0xbfb8aa3b0c087820 */ /* 0x000fca0000410000 */
[----:B------:R-:W1:Y:S04]  /*a2c0*/  MUFU.EX2 R5, R5 ;  /* 0x0000000500057308 */ /* 0x000e680000000800 */
[----:B------:R-:W0:Y:S01]  /*a2d0*/  MUFU.EX2 R8, R8 ;  /* 0x0000000800087308 */ /* 0x000e220000000800 */
[----:B-1----:R-:W-:Y:S01]  /*a2e0*/  FADD.FTZ R6, R5, 1 ;  /* 0x3f80000005067421 */ /* 0x002fe20000010000 */
        /* <DEDUP_REMOVED lines=11> */
.L_x_981:
[----:B------:R-:W-:Y:S01]  /*a3a0*/  BSSY.RECONVERGENT B0, `(.L_x_982) ;  /* 0x0000012000007945 */ /* 0x000fe20003800200 */
[----:B------:R-:W-:Y:S01]  /*a3b0*/  FFMA.FTZ R44, R59, R4, -R44 ;  /* 0x000000043b2c7223 */ /* 0x000fe2000001082c */
[----:B------:R-:W-:Y:S02]  /*a3c0*/  FFMA.FTZ R8, R15, R13, -R46 ;  /* 0x0000000d0f087223 */ /* 0x000fe4000001082e */
[----:B------:R-:W-:Y:S05]  /*a3d0*/  @P4 BRA `(.L_x_983) ;  /* 0x0000000000384947 */ /* 0x000fea0003800000 */
[----:B------:R-:W3:Y:S01]  /*a3e0*/  LDCU.64 UR4, c[0x0][0x3f8] ;  /* 0x00007f00ff0477ac */ /* 0x000ee20008000a00 */
[----:B------:R-:W-:Y:S01]  /*a3f0*/  MOV R4, R66 ;  /* 0x0000004200047202 */ /* 0x000fe20000000f00 */
[----:B-1----:R-:W-:Y:S01]  /*a400*/  FMUL.FTZ R9, R44, R61 ;  /* 0x0000003d2c097220 */ /* 0x002fe20000410000 */
[----:B0-2---:R-:W-:Y:S01]  /*a410*/  MOV R5, R69 ;  /* 0x0000004500057202 */ /* 0x005fe20000000f00 */
[----:B------:R-:W0:Y:S01]  /*a420*/  LDCU.64 UR6, c[0x0][0x380] ;  /* 0x00007000ff0677ac */ /* 0x000e220008000a00 */
[----:B------:R-:W-:Y:S01]  /*a430*/  FMUL.FTZ R8, R8, R61 ;  /* 0x0000003d08087220 */ /* 0x000fe20000410000 */
[----:B---3--:R-:W-:Y:S02]  /*a440*/  IMAD R12, R25, UR4, RZ ;  /* 0x00000004190c7c24 */ /* 0x008fe4000f8e02ff */
[----:B------:R-:W-:-:S04]  /*a450*/  IMAD.WIDE.U32 R6, R19, UR4, R4 ;  /* 0x0000000413067c25 */ /* 0x000fc8000f8e0004 */
[----:B------:R-:W-:Y:S01]  /*a460*/  IMAD R19, R19, UR5, R12 ;  /* 0x0000000513137c24 */ /* 0x000fe2000f8e020c */
[----:B0-----:R-:W-:-:S04]  /*a470*/  LEA R4, P0, R6, UR6, 0x1 ;  /* 0x0000000606047c11 */ /* 0x001fc8000f8008ff */
[----:B------:R-:W-:Y:S02]  /*a480*/  IADD3 R19, PT, PT, R7, R19, RZ ;  /* 0x0000001307137210 */ /* 0x000fe40007ffe0ff */
[----:B------:R-:W-:Y:S02]  /*a490*/  F2FP.F16.F32.PACK_AB R7, R8, R9 ;  /* 0x000000090807723e */ /* 0x000fe400000000ff */
[----:B------:R-:W-:-:S05]  /*a4a0*/  LEA.HI.X R5, R6, UR7, R19, 0x1, P0 ;  /* 0x0000000706057c11 */ /* 0x000fca00080f0c13 */
[----:B------:R3:W-:Y:S02]  /*a4b0*/  STG.E desc[UR8][R4.64], R7 ;  /* 0x0000000704007986 */ /* 0x0007e4000c101908 */
.L_x_983:
[----:B------:R-:W-:Y:S05]  /*a4c0*/  BSYNC.RECONVERGENT B0 ;  /* 0x0000000000007941 */ /* 0x000fea0003800200 */
.L_x_982:
[--C-:B---3--:R-:W-:Y:S02]  /*a4d0*/  HADD2.F32 R4, -RZ, R58.reuse.H0_H0 ;  /* 0x2000003aff047230 */ /* 0x108fe40000004100 */
[----:B------:R-:W-:Y:S01]  /*a4e0*/  HADD2.F32 R58, -RZ, R58.H1_H1 ;  /* 0x3000003aff3a7230 */ /* 0x000fe20000004100 */
[----:B------:R-:W-:Y:S06]  /*a4f0*/  BRA.U !UP0, `(.L_x_984) ;  /* 0x0000000108487547 */ /* 0x000fec000b800000 */
[----:B------:R-:W-:Y:S01]  /*a500*/  FFMA.FTZ R34, R15, R34, R62 ;  /* 0x000000220f227223 */ /* 0x000fe2000001003e */
[----:B------:R-:W-:-:S03]  /*a510*/  FFMA.FTZ R10, R59, R10, R64 ;  /* 0x0000000a3b0a7223 */ /* 0x000fc60000010040 */
[----:B------:R-:W-:Y:S01]  /*a520*/  FMUL.FTZ R8, R34, -1.4426950216293334961 ;  /* 0xbfb8aa3b22087820 */ /* 0x000fe20000410000 */
[----:B0-2---:R-:W-:-:S05]  /*a530*/  FMUL.FTZ R5, R10, -1.4426950216293334961 ;  /* 0xbfb8aa3b0a057820 */ /* 0x005fca0000410000 */
        /* <DEDUP_REMOVED lines=14> */
.L_x_984:
[----:B------:R-:W-:Y:S01]  /*a620*/  BSSY.RECONVERGENT B0, `(.L_x_985) ;  /* 0x0000012000007945 */ /* 0x000fe20003800200 */
[----:B------:R-:W-:Y:S01]  /*a630*/  FFMA.FTZ R48, R59, R4, -R48 ;  /* 0x000000043b307223 */ /* 0x000fe20000010830 */
[----:B------:R-:W-:Y:S02]  /*a640*/  FFMA.FTZ R50, R15, R58, -R50 ;  /* 0x0000003a0f327223 */ /* 0x000fe40000010832 */
[----:B------:R-:W-:Y:S05]  /*a650*/  @P5 BRA `(.L_x_986) ;  /* 0x0000000000385947 */ /* 0x000fea0003800000 */
[----:B------:R-:W3:Y:S01]  /*a660*/  LDCU.64 UR4, c[0x0][0x3f8] ;  /* 0x00007f00ff0477ac */ /* 0x000ee20008000a00 */
[----:B------:R-:W-:Y:S01]  /*a670*/  MOV R4, R66 ;  /* 0x0000004200047202 */ /* 0x000fe20000000f00 */
[----:B------:R-:W-:Y:S01]  /*a680*/  FMUL.FTZ R48, R48, R61 ;  /* 0x0000003d30307220 */ /* 0x000fe20000410000 */
[----:B0-2---:R-:W-:Y:S01]  /*a690*/  MOV R5, R69 ;  /* 0x0000004500057202 */ /* 0x005fe20000000f00 */
[----:B------:R-:W0:Y:S01]  /*a6a0*/  LDCU.64 UR6, c[0x0][0x380] ;  /* 0x00007000ff0677ac */ /* 0x000e220008000a00 */
[----:B---3--:R-:W-:Y:S02]  /*a6b0*/  IMAD R8, R21, UR4, RZ ;  /* 0x0000000415087c24 */ /* 0x008fe4000f8e02ff */
[----:B-1----:R-:W-:-:S04]  /*a6c0*/  IMAD.WIDE.U32 R6, R3, UR4, R4 ;  /* 0x0000000403067c25 */ /* 0x002fc8000f8e0004 */
[----:B------:R-:W-:Y:S02]  /*a6d0*/  IMAD R5, R3, UR5, R8 ;  /* 0x0000000503057c24 */ /* 0x000fe4000f8e0208 */
[----:B------:R-:W-:Y:S01]  /*a6e0*/  FMUL.FTZ R3, R50, R61 ;  /* 0x0000003d32037220 */ /* 0x000fe20000410000 */
[C---:B0-----:R-:W-:Y:S02]  /*a6f0*/  LEA R4, P0, R6.reuse, UR6, 0x1 ;  /* 0x0000000606047c11 */ /* 0x041fe4000f8008ff */
[----:B------:R-:W-:Y:S02]  /*a700*/  IADD3 R5, PT, PT, R7, R5, RZ ;  /* 0x0000000507057210 */ /* 0x000fe40007ffe0ff */
[----:B------:R-:W-:Y:S02]  /*a710*/  F2FP.F16.F32.PACK_AB R3, R3, R48 ;  /* 0x000000300303723e */ /* 0x000fe400000000ff */
[----:B------:R-:W-:-:S05]  /*a720*/  LEA.HI.X R5, R6, UR7, R5, 0x1, P0 ;  /* 0x0000000706057c11 */ /* 0x000fca00080f0c05 */
[----:B------:R3:W-:Y:S02]  /*a730*/  STG.E desc[UR8][R4.64], R3 ;  /* 0x0000000304007986 */ /* 0x0007e4000c101908 */
.L_x_986:
[----:B------:R-:W-:Y:S05]  /*a740*/  BSYNC.RECONVERGENT B0 ;  /* 0x0000000000007941 */ /* 0x000fea0003800200 */
.L_x_985:
[--C-:B---3--:R-:W-:Y:S01]  /*a750*/  HADD2.F32 R3, -RZ, R56.reuse.H0_H0 ;  /* 0x20000038ff037230 */ /* 0x108fe20000004100 */
[----:B------:R-:W-:Y:S01]  /*a760*/  SHF.R.S32.HI R10, RZ, 0x1f, R28 ;  /* 0x0000001fff0a7819 */ /* 0x000fe2000001141c */
[----:B------:R-:W-:Y:S01]  /*a770*/  HADD2.F32 R56, -RZ, R56.H1_H1 ;  /* 0x30000038ff387230 */ /* 0x000fe20000004100 */
[----:B------:R-:W-:Y:S06]  /*a780*/  BRA.U !UP0, `(.L_x_987) ;  /* 0x0000000108487547 */ /* 0x000fec000b800000 */
[----:B------:R-:W-:Y:S01]  /*a790*/  FFMA.FTZ R36, R59, R36, R64 ;  /* 0x000000243b247223 */ /* 0x000fe20000010040 */
[----:B------:R-:W-:-:S03]  /*a7a0*/  FFMA.FTZ R14, R15, R14, R62 ;  /* 0x0000000e0f0e7223 */ /* 0x000fc6000001003e */
[----:B------:R-:W-:Y:S01]  /*a7b0*/  FMUL.FTZ R4, R36, -1.4426950216293334961 ;  /* 0xbfb8aa3b24047820 */ /* 0x000fe20000410000 */
[----:B012---:R-:W-:-:S05]  /*a7c0*/  FMUL.FTZ R7, R14, -1.4426950216293334961 ;  /* 0xbfb8aa3b0e077820 */ /* 0x007fca0000410000 */
        /* <DEDUP_REMOVED lines=14> */
.L_x_987:
        /* <DEDUP_REMOVED lines=10> */
[----:B------:R-:W3:Y:S01]  /*a950*/  LDCU.64 UR6, c[0x0][0x380] ;  /* 0x00007000ff0677ac */ /* 0x000ee20008000a00 */
[----:B0-2---:R-:W-:Y:S02]  /*a960*/  IMAD R5, R10, UR4, RZ ;  /* 0x000000040a057c24 */ /* 0x005fe4000f8e02ff */
[----:B------:R-:W-:-:S04]  /*a970*/  IMAD.WIDE.U32 R66, R28, UR4, R66 ;  /* 0x000000041c427c25 */ /* 0x000fc8000f8e0042 */
[----:B------:R-:W-:Y:S01]  /*a980*/  IMAD R5, R28, UR5, R5 ;  /* 0x000000051c057c24 */ /* 0x000fe2000f8e0205 */
[----:B---3--:R-:W-:-:S04]  /*a990*/  LEA R4, P0, R66, UR6, 0x1 ;  /* 0x0000000642047c11 */ /* 0x008fc8000f8008ff */
[----:B------:R-:W-:-:S04]  /*a9a0*/  IADD3 R5, PT, PT, R67, R5, RZ ;  /* 0x0000000543057210 */ /* 0x000fc80007ffe0ff */
[----:B------:R-:W-:-:S05]  /*a9b0*/  LEA.HI.X R5, R66, UR7, R5, 0x1, P0 ;  /* 0x0000000742057c11 */ /* 0x000fca00080f0c05 */
[----:B------:R3:W-:Y:S02]  /*a9c0*/  STG.E desc[UR8][R4.64], R3 ;  /* 0x0000000304007986 */ /* 0x0007e4000c101908 */
.L_x_989:
[----:B------:R-:W-:Y:S05]  /*a9d0*/  BSYNC.RECONVERGENT B0 ;  /* 0x0000000000007941 */ /* 0x000fea0003800200 */
.L_x_988:
[----:B---3--:R-:W3:Y:S01]  /*a9e0*/  LDC R3, c[0x0][0x374] ;  /* 0x0000dd00ff037b82 */ /* 0x008ee20000000800 */
[----:B------:R-:W4:Y:S01]  /*a9f0*/  LDCU UR4, c[0x0][0x410] ;  /* 0x00008200ff0477ac */ /* 0x000f220008000800 */
[----:B------:R-:W-:Y:S01]  /*aa00*/  IADD3 R51, PT, PT, R51, 0x1, RZ ;  /* 0x0000000133337810 */ /* 0x000fe20007ffe0ff */
[----:B------:R-:W4:Y:S02]  /*aa10*/  LDCU UR5, c[0x0][0x3e0] ;  /* 0x00007c00ff0577ac */ /* 0x000f240008000800 */
[----:B----4-:R-:W-:Y:S01]  /*aa20*/  UIMAD UR4, UR4, UR5, URZ ;  /* 0x00000005040472a4 */ /* 0x010fe2000f8e02ff */
[----:B---3--:R-:W-:-:S05]  /*aa30*/  IADD3 R54, PT, PT, R3, R54, RZ ;  /* 0x0000003603367210 */ /* 0x008fca0007ffe0ff */
[----:B------:R-:W-:-:S13]  /*aa40*/  ISETP.GE.AND P0, PT, R54, UR4, PT ;  /* 0x0000000436007c0c */ /* 0x000fda000bf06270 */
[----:B------:R-:W-:Y:S05]  /*aa50*/  @!P0 BRA `(.L_x_990) ;  /* 0xffffff5400c08947 */ /* 0x000fea000383ffff */
.L_x_923:
[----:B------:R-:W3:Y:S01]  /*aa60*/  LDC R4, c[0x0][0x370] ;  /* 0x0000dc00ff047b82 */ /* 0x000ee20000000800 */
[----:B------:R-:W-:Y:S01]  /*aa70*/  ISETP.NE.AND P1, PT, R60, RZ, PT ;  /* 0x000000ff3c00720c */ /* 0x000fe20003f25270 */
[----:B------:R-:W-:Y:S06]  /*aa80*/  BSSY.RECONVERGENT B0, `(.L_x_991) ;  /* 0x000000d000007945 */ /* 0x000fec0003800200 */
[----:B012---:R-:W0:Y:S08]  /*aa90*/  LDC R7, c[0x0][0x374] ;  /* 0x0000dd00ff077b82 */ /* 0x007e300000000800 */
[----:B------:R-:W1:Y:S01]  /*aaa0*/  LDC.64 R2, c[0x0][0x3c8] ;  /* 0x0000f200ff027b82 */ /* 0x000e620000000a00 */
[----:B---3--:R-:W-:-:S02]  /*aab0*/  ISETP.NE.AND P0, PT, R4, 0x1, PT ;  /* 0x000000010400780c */ /* 0x008fc40003f05270 */
[----:B0-----:R-:W-:-:S04]  /*aac0*/  SHF.L.U32 R0, R7, 0x1, RZ ;  /* 0x0000000107007819 */ /* 0x001fc800000006ff */
[----:B------:R-:W-:-:S05]  /*aad0*/  SEL R5, R0, RZ, P0 ;  /* 0x000000ff00057207 */ /* 0x000fca0000000000 */
[----:B-1----:R-:W-:Y:S01]  /*aae0*/  IMAD.WIDE.U32 R2, R5, 0x4, R2 ;  /* 0x0000000405027825 */ /* 0x002fe200078e0002 */
[----:B------:R-:W-:Y:S06]  /*aaf0*/  @P1 BRA `(.L_x_992) ;  /* 0x0000000000141947 */ /* 0x000fec0003800000 */
[----:B------:R-:W-:Y:S01]  /*ab00*/  HFMA2 R5, -RZ, RZ, 0, 5.9604644775390625e-08 ;  /* 0x00000001ff057431 */ /* 0x000fe200000001ff */
[----:B------:R-:W-:Y:S06]  /*ab10*/  MEMBAR.ALL.GPU ;  /* 0x0000000000007992 */ /* 0x000fec000000a000 */
[----:B------:R-:W-:-:S00]  /*ab20*/  ERRBAR ;  /* 0x00000000000079ab */ /* 0x000fc00000000000 */
[----:B------:R-:W-:Y:S06]  /*ab30*/  CGAERRBAR ;  /* 0x00000000000075ab */ /* 0x000fec0000000000 */
[----:B------:R0:W-:Y:S02]  /*ab40*/  REDG.E.ADD.S32.STRONG.GPU desc[UR8][R2.64], R5 ;  /* 0x000000050200798e */ /* 0x0001e4000c12e308 */
.L_x_992:
[----:B------:R-:W-:Y:S05]  /*ab50*/  BSYNC.RECONVERGENT B0 ;  /* 0x0000000000007941 */ /* 0x000fea0003800200 */
.L_x_991:
        /* <DEDUP_REMOVED lines=11> */
.L_x_994:
[----:B------:R-:W2:Y:S04]  /*ac10*/  LDG.E.STRONG.GPU R5, desc[UR8][R2.64] ;  /* 0x0000000802057981 */ /* 0x000ea8000c1ef900 */
[----:B--2---:R-:W-:Y:S01]  /*ac20*/  CCTL.IVALL ;  /* 0x00000000ff00798f */ /* 0x004fe20002000000 */
[----:B------:R-:W-:Y:S05]  /*ac30*/  YIELD ;  /* 0x0000000000007946 */ /* 0x000fea0003800000 */
[----:B------:R-:W-:-:S13]  /*ac40*/  ISETP.NE.AND P0, PT, R5, R0, PT ;  /* 0x000000000500720c */ /* 0x000fda0003f05270 */
[----:B------:R-:W-:Y:S05]  /*ac50*/  @P0 BRA `(.L_x_994) ;  /* 0xfffffffc00ec0947 */ /* 0x000fea000383ffff */
.L_x_993:
        /* <DEDUP_REMOVED lines=50> */
[C---:B------:R-:W-:Y:S01]  /*af80*/  SHF.L.U32 R20, R60.reuse, 0x2, RZ ;  /* 0x000000023c147819 */ /* 0x040fe200000006ff */
[----:B------:R-:W1:Y:S01]  /*af90*/  LDCU.64 UR6, c[0x0][0x3d8] ;  /* 0x00007b00ff0677ac */ /* 0x000e620008000a00 */
[----:B------:R-:W-:Y:S02]  /*afa0*/  LOP3.LUT R7, R7, 0x3, RZ, 0xc0, !PT ;  /* 0x0000000307077812 */ /* 0x000fe400078ec0ff */
[--C-:B------:R-:W-:Y:S01]  /*afb0*/  SHF.L.U64.HI R21, R60, 0x2, R61.reuse ;  /* 0x000000023c157819 */ /* 0x100fe2000001023d */
[----:B------:R-:W2:Y:S01]  /*afc0*/  LDCU.64 UR12, c[0x0][0x388] ;  /* 0x00007100ff0c77ac */ /* 0x000ea20008000a00 */
[----:B------:R-:W-:Y:S01]  /*afd0*/  SHF.L.U64.HI R30, R3, 0x2, R0 ;  /* 0x00000002031e7819 */ /* 0x000fe20000010200 */
[----:B------:R-:W-:Y:S01]  /*afe0*/  IMAD.WIDE.U32 R4, R7, 0x300, R60 ;  /* 0x0000030007047825 */ /* 0x000fe200078e003c */
[----:B------:R-:W-:Y:S01]  /*aff0*/  SHF.L.U64.HI R26, R27, 0x2, R32 ;  /* 0x000000021b1a7819 */ /* 0x000fe20000010220 */
[----:B------:R-:W-:-:S03]  /*b000*/  UMOV UR4, URZ ;  /* 0x000000ff00047c82 */ /* 0x000fc60008000000 */
        /* <DEDUP_REMOVED lines=13> */
.L_x_997:
        /* <DEDUP_REMOVED lines=31> */
.L_x_996:
[----:B------:R-:W-:Y:S05]  /*b2d0*/  BSYNC.RECONVERGENT B0 ;  /* 0x0000000000007941 */ /* 0x000fea0003800200 */
.L_x_995:
        /* <DEDUP_REMOVED lines=10> */
.L_x_998:
        /* <DEDUP_REMOVED lines=9> */
[----:B------:R-:W-:-:S02]  /*b410*/  IADD3.X R25, PT, PT, R5, R21, RZ, P2, !PT ;  /* 0x0000001505197210 */ /* 0x000fc400017fe4ff */
[----:B------:R-:W-:Y:S01]  /*b420*/  IADD3.X R13, PT, PT, R5, R11, RZ, P1, !PT ;  /* 0x0000000b050d7210 */ /* 0x000fe20000ffe4ff */
[----:B------:R-:W3:Y:S04]  /*b430*/  LDG.E R7, desc[UR8][R6.64] ;  /* 0x0000000806077981 */ /* 0x000ee8000c1e1900 */
[----:B------:R-:W4:Y:S04]  /*b440*/  LDG.E R12, desc[UR8][R12.64] ;  /* 0x000000080c0c7981 */ /* 0x000f28000c1e1900 */
[----:B------:R-:W4:Y:S01]  /*b450*/  LDG.E R25, desc[UR8][R24.64] ;  /* 0x0000000818197981 */ /* 0x000f22000c1e1900 */
[----:B------:R-:W-:-:S02]  /*b460*/  LOP3.LUT R8, R18, 0xfffffffc, RZ, 0xc0, !PT ;  /* 0xfffffffc12087812 */ /* 0x000fc400078ec0ff */
[----:B------:R-:W-:Y:S02]  /*b470*/  LOP3.LUT R9, R61, 0x1, RZ, 0xc0, !PT ;  /* 0x000000013d097812 */ /* 0x000fe400078ec0ff */
[----:B0-----:R-:W-:-:S04]  /*b480*/  IADD3 R26, P0, PT, R8, UR6, RZ ;  /* 0x00000006081a7c10 */ /* 0x001fc8000ff1e0ff */
[C---:B------:R-:W-:Y:S02]  /*b490*/  IADD3.X R27, PT, PT, R9.reuse, UR7, RZ, P0, !PT ;  /* 0x00000007091b7c10 */ /* 0x040fe400087fe4ff */
[C---:B--2---:R-:W-:Y:S02]  /*b4a0*/  IADD3 R28, P0, PT, R8.reuse, UR10, RZ ;  /* 0x0000000a081c7c10 */ /* 0x044fe4000ff1e0ff */
[----:B------:R-:W-:Y:S02]  /*b4b0*/  IADD3 R8, P1, PT, R8, UR4, RZ ;  /* 0x0000000408087c10 */ /* 0x000fe4000ff3e0ff */
[----:B------:R-:W-:Y:S02]  /*b4c0*/  IADD3.X R29, PT, PT, R9, UR11, RZ, P0, !PT ;  /* 0x0000000b091d7c10 */ /* 0x000fe400087fe4ff */
[----:B-1----:R-:W-:Y:S02]  /*b4d0*/  IADD3 R4, P2, PT, R8, R23, RZ ;  /* 0x0000001708047210 */ /* 0x002fe40007f5e0ff */
[----:B---3--:R-:W-:-:S02]  /*b4e0*/  F2FP.BF16.F32.PACK_AB R31, R7, R2 ;  /* 0x00000002071f723e */ /* 0x008fc400000010ff */
[----:B------:R-:W-:-:S04]  /*b4f0*/  LOP3.LUT R2, R61, 0x3, RZ, 0xc0, !PT ;  /* 0x000000033d027812 */ /* 0x000fc800078ec0ff */
[----:B------:R-:W-:Y:S02]  /*b500*/  IADD3.X R9, PT, PT, R2, UR5, RZ, P1, !PT ;  /* 0x0000000502097c10 */ /* 0x000fe40008ffe4ff */
[----:B----4-:R-:W-:Y:S02]  /*b510*/  F2FP.BF16.F32.PACK_AB R33, R25, R12 ;  /* 0x0000000c1921723e */ /* 0x010fe400000010ff */
[C---:B------:R-:W-:Y:S02]  /*b520*/  IADD3 R12, P0, PT, R8.reuse, R17, RZ ;  /* 0x00000011080c7210 */ /* 0x040fe40007f1e0ff */
[----:B------:R-:W-:Y:S02]  /*b530*/  IADD3 R6, P1, PT, R8, R19, RZ ;  /* 0x0000001308067210 */ /* 0x000fe40007f3e0ff */
[C---:B------:R-:W-:Y:S02]  /*b540*/  IADD3.X R13, PT, PT, R9.reuse, R15, RZ, P0, !PT ;  /* 0x0000000f090d7210 */ /* 0x040fe400007fe4ff */
[----:B------:R-:W-:-:S02]  /*b550*/  IADD3.X R7, PT, PT, R9, R11, RZ, P1, !PT ;  /* 0x0000000b09077210 */ /* 0x000fc40000ffe4ff */
        /* <DEDUP_REMOVED lines=51> */
[----:B----4-:R-:W-:Y:S02]  /*b890*/  F2FP.BF16.F32.PACK_AB R13, R13, R8 ;  /* 0x000000080d0d723e */ /* 0x010fe400000010ff */
[----:B-----5:R-:W-:-:S03]  /*b8a0*/  F2FP.BF16.F32.PACK_AB R7, R5, R6 ;  /* 0x000000060507723e */ /* 0x020fc600000010ff */
[----:B------:R3:W-:Y:S04]  /*b8b0*/  STG.E desc[UR8][R26.64], R13 ;  /* 0x0000000d1a007986 */ /* 0x0007e8000c101908 */
[----:B------:R3:W-:Y:S02]  /*b8c0*/  STG.E desc[UR8][R28.64], R7 ;  /* 0x000000071c007986 */ /* 0x0007e4000c101908 */
[----:B------:R-:W-:Y:S05]  /*b8d0*/  @P0 BRA `(.L_x_998) ;  /* 0xfffffff800a80947 */ /* 0x000fea000383ffff */
[----:B------:R-:W-:Y:S05]  /*b8e0*/  EXIT ;  /* 0x000000000000794d */ /* 0x000fea0003800000 */
.L_x_999:
        /* <DEDUP_REMOVED lines=9> */
.L_x_4511:


//--------------------- .text._Z35group_norm_nhwc_bwd_one_pass_kernelI11Fp16IOBf16WLi512ELi96ELi768EEv26Group_norm_nhwc_bwd_params --------------------------
	.section	.text._Z35group_norm_nhwc_bwd_one_pass_kernelI11Fp16IOBf16WLi512ELi96ELi768EEv26Group_norm_nhwc_bwd_params,"ax",@progbits
	.align	128
        .global         _Z35group_norm_nhwc_bwd_one_pass_kernelI11Fp16IOBf16WLi512ELi96ELi768EEv26Group_norm_nhwc_bwd_params
        .type           _Z35group_norm_nhwc_bwd_one_pass_kernelI11Fp16IOBf16WLi512ELi96ELi768EEv26Group_norm_nhwc_bwd_params,@function
        .size           _Z35group_norm_nhwc_bwd_one_pass_kernelI11Fp16IOBf16WLi512ELi96ELi768EEv26Group_norm_nhwc_bwd_params,(.L_x_4512 - _Z35group_norm_nhwc_bwd_one_pass_kernelI11Fp16IOBf16WLi512ELi96ELi768EEv26Group_norm_nhwc_bwd_params)
        .other          _Z35group_norm_nhwc_bwd_one_pass_kernelI11Fp16IOBf16WLi512ELi96ELi768EEv26Group_norm_nhwc_bwd_params,@"STO_CUDA_ENTRY STV_DEFAULT"
_Z35group_norm_nhwc_bwd_one_pass_kernelI11Fp16IOBf16WLi512ELi96ELi768EEv26Group_norm_nhwc_bwd_params:
.text._Z35group_norm_nhwc_bwd_one_pass_kernelI11Fp16IOBf16WLi512ELi96ELi768EEv26Group_norm_nhwc_bwd_params:
        /* <DEDUP_REMOVED lines=28> */
.L_x_1026:
[----:B------:R-:W2:Y:S01]  /*01c0*/  LDL R6, [R1+0x18c] ;  /* 0x00018c0001067983 */ /* 0x000ea20000100800 */
[----:B0-----:R-:W0:Y:S03]  /*01d0*/  LDCU UR14, c[0x0][0x410] ;  /* 0x00008200ff0e77ac */ /* 0x001e260008000800 */
[----:B------:R-:W3:Y:S01]  /*01e0*/  LDL.LU R5, [R1+0x188] ;  /* 0x0001880001057983 */ /* 0x000ee20000300800 */
[----:B------:R-:W-:Y:S01]  /*01f0*/  IABS R4, UR8 ;  /* 0x0000000800047c13 */ /* 0x000fe20008000000 */
[----:B------:R-:W-:Y:S01]  /*0200*/  UMOV UR6, URZ ;  /* 0x000000ff00067c82 */ /* 0x000fe20008000000 */
[----:B-1----:R-:W1:Y:S01]  /*0210*/  LDCU.128 UR16, c[0x0][0x400] ;  /* 0x00008000ff1077ac */ /* 0x002e620008000c00 */
        /* <DEDUP_REMOVED lines=30> */
[----:B------:R-:W-:Y:S02]  /*0400*/  USEL UR13, UR9, UR5, !UP0 ;  /* 0x00000005090d7287 */ /* 0x000fe4000c000000 */
[----:B------:R-:W-:-:S02]  /*0410*/  @!UP2 UIADD3 UR7, UPT, UPT, -UR7, URZ, URZ ;  /* 0x000000ff0707a290 */ /* 0x000fc4000fffe1ff */
[----:B------:R-:W-:Y:S01]  /*0420*/  UIMAD UR5, UR13, 0x60, URZ ;  /* 0x000000600d0578a4 */ /* 0x000fe2000f8e02ff */
[----:B------:R-:W-:Y:S01]  /*0430*/  IADD3 R13, PT, PT, R0, 0x10, RZ ;  /* 0x00000010000d7810 */ /* 0x000fe20007ffe0ff */
[----:B------:R-:W-:-:S03]  /*0440*/  USEL UR7, UR9, UR7, !UP0 ;  /* 0x0000000709077287 */ /* 0x000fc6000c000000 */
[----:B------:R-:W-:Y:S02]  /*0450*/  ISETP.GE.U32.AND P1, PT, R13, UR16, PT ;  /* 0x000000100d007c0c */ /* 0x000fe4000bf26070 */
[----:B------:R-:W-:Y:S02]  /*0460*/  MOV R3, UR5 ;  /* 0x0000000500037c02 */ /* 0x000fe40008000f00 */
[----:B------:R-:W-:-:S04]  /*0470*/  SHF.R.S32.HI R11, RZ, 0x1f, R13 ;  /* 0x0000001fff0b7819 */ /* 0x000fc8000001140d */
[----:B------:R-:W-:Y:S02]  /*0480*/  ISETP.GE.AND.EX P4, PT, R11, UR17, PT, P1 ;  /* 0x000000110b007c0c */ /* 0x000fe4000bf86310 */
[----:B------:R-:W-:-:S04]  /*0490*/  IADD3 R23, PT, PT, R0, 0x20, RZ ;  /* 0x0000002000177810 */ /* 0x000fc80007ffe0ff */
[----:B------:R-:W-:Y:S02]  /*04a0*/  ISETP.GE.U32.AND P1, PT, R23, UR16, PT ;  /* 0x0000001017007c0c */ /* 0x000fe4000bf26070 */
[----:B------:R-:W-:Y:S02]  /*04b0*/  SHF.R.S32.HI R15, RZ, 0x1f, R23 ;  /* 0x0000001fff0f7819 */ /* 0x000fe40000011417 */
[----:B------:R-:W-:Y:S02]  /*04c0*/  LOP3.LUT R74, R74, 0xfeffffff, RZ, 0xc0, !PT ;  /* 0xfeffffff4a4a7812 */ /* 0x000fe400078ec0ff */
[----:B------:R-:W-:Y:S01]  /*04d0*/  ISETP.GE.AND.EX P3, PT, R15, UR17, PT, P1 ;  /* 0x000000110f007c0c */ /* 0x000fe2000bf66310 */
[----:B------:R-:W0:Y:S01]  /*04e0*/  @!P4 LDC.64 R28, c[0x0][0x3f8] ;  /* 0x0000fe00ff1ccb82 */ /* 0x000e220000000a00 */
[----:B------:R-:W-:Y:S02]  /*04f0*/  IADD3 R26, PT, PT, R0, 0x30, RZ ;  /* 0x00000030001a7810 */ /* 0x000fe40007ffe0ff */
[----:B------:R-:W-:-:S02]  /*0500*/  @P4 LOP3.LUT R74, R74, 0x1000000, RZ, 0xfc, !PT ;  /* 0x010000004a4a4812 */ /* 0x000fc400078efcff */
[----:B------:R-:W-:Y:S02]  /*0510*/  ISETP.GE.U32.AND P1, PT, R26, UR16, PT ;  /* 0x000000101a007c0c */ /* 0x000fe4000bf26070 */
[----:B------:R-:W-:Y:S02]  /*0520*/  SHF.R.S32.HI R27, RZ, 0x1f, R26 ;  /* 0x0000001fff1b7819 */ /* 0x000fe4000001141a */
[----:B------:R-:W-:Y:S02]  /*0530*/  LOP3.LUT R74, R74, 0xff7fffff, RZ, 0xc0, !PT ;  /* 0xff7fffff4a4a7812 */ /* 0x000fe400078ec0ff */
[----:B------:R-:W-:Y:S01]  /*0540*/  ISETP.GE.AND.EX P6, PT, R27, UR17, PT, P1 ;  /* 0x000000111b007c0c */ /* 0x000fe2000bfc6310 */
[----:B------:R-:W1:Y:S01]  /*0550*/  @!P3 LDC.64 R16, c[0x0][0x3f8] ;  /* 0x0000fe00ff10bb82 */ /* 0x000e620000000a00 */
[----:B------:R-:W-:Y:S02]  /*0560*/  IADD3 R20, PT, PT, R0, 0x40, RZ ;  /* 0x0000004000147810 */ /* 0x000fe40007ffe0ff */
[----:B------:R-:W-:-:S02]  /*0570*/  @P3 LOP3.LUT R74, R74, 0x800000, RZ, 0xfc, !PT ;  /* 0x008000004a4a3812 */ /* 0x000fc400078efcff */
[----:B------:R-:W-:Y:S02]  /*0580*/  ISETP.GE.U32.AND P1, PT, R20, UR16, PT ;  /* 0x0000001014007c0c */ /* 0x000fe4000bf26070 */
[----:B------:R-:W-:-:S04]  /*0590*/  SHF.R.S32.HI R35, RZ, 0x1f, R20 ;  /* 0x0000001fff237819 */ /* 0x000fc80000011414 */
[----:B------:R-:W-:Y:S01]  /*05a0*/  ISETP.GE.AND.EX P5, PT, R35, UR17, PT, P1 ;  /* 0x0000001123007c0c */ /* 0x000fe2000bfa6310 */
[----:B0-----:R-:W-:Y:S01]  /*05b0*/  @!P4 IMAD R12, R11, R28, RZ ;  /* 0x0000001c0b0cc224 */ /* 0x001fe200078e02ff */
[----:B------:R-:W-:Y:S01]  /*05c0*/  IADD3 R21, PT, PT, R0, 0x50, RZ ;  /* 0x0000005000157810 */ /* 0x000fe20007ffe0ff */
[----:B------:R-:W0:Y:S02]  /*05d0*/  @!P6 LDC.64 R24, c[0x0][0x3f8] ;  /* 0x0000fe00ff18eb82 */ /* 0x000e240000000a00 */
[----:B------:R-:W-:Y:S01]  /*05e0*/  @!P4 IMAD R29, R13, R29, R12 ;  /* 0x0000001d0d1dc224 */ /* 0x000fe200078e020c */
        /* <DEDUP_REMOVED lines=11> */
[----:B------:R-:W4:Y:S01]  /*06a0*/  @!P0 LDC.64 R76, c[0x0][0x3a0] ;  /* 0x0000e800ff4c8b82 */ /* 0x000f220000000a00 */
[----:B------:R-:W-:Y:S01]  /*06b0*/  IADD3 R5, PT, PT, R3, UR5, RZ ;  /* 0x0000000503057c10 */ /* 0x000fe2000fffe0ff */
[----:B--2---:R-:W-:Y:S01]  /*06c0*/  @!P0 IMAD R4, R6, R8, RZ ;  /* 0x0000000806048224 */ /* 0x004fe200078e02ff */
[----:B------:R2:W-:Y:S01]  /*06d0*/  @!P0 STL [R1+0x18c], R6 ;  /* 0x00018c0601008387 */ /* 0x0005e20000100800 */
[----:B------:R-:W-:Y:S01]  /*06e0*/  SHF.R.S32.HI R33, RZ, 0x1f, R21 ;  /* 0x0000001fff217819 */ /* 0x000fe20000011415 */
[----:B0-----:R-:W-:Y:S01]  /*06f0*/  @!P6 IMAD R27, R27, R24, RZ ;  /* 0x000000181b1be224 */ /* 0x001fe200078e02ff */
[C---:B------:R-:W-:Y:S01]  /*0700*/  IADD3 R53, PT, PT, R0.reuse, 0xb0, RZ ;  /* 0x000000b000357810 */ /* 0x040fe20007ffe0ff */
[C---:B------:R-:W-:Y:S01]  /*0710*/  @!P0 IMAD R9, R0.reuse, R9, R4 ;  /* 0x0000000900098224 */ /* 0x040fe200078e0204 */
[----:B------:R-:W-:Y:S01]  /*0720*/  @!P0 MOV R4, R2 ;  /* 0x0000000200048202 */ /* 0x000fe20000000f00 */
[----:B------:R-:W0:Y:S04]  /*0730*/  LDCU.64 UR6, c[0x0][0x3b8] ;  /* 0x00007700ff0677ac */ /* 0x000e280008000a00 */
[----:B--2---:R-:W-:-:S05]  /*0740*/  @!P0 IMAD.WIDE.U32 R6, R0, R8, R4 ;  /* 0x0000000800068225 */ /* 0x004fca00078e0004 */
[----:B------:R-:W-:Y:S02]  /*0750*/  @!P0 IADD3 R9, PT, PT, R7, R9, RZ ;  /* 0x0000000907098210 */ /* 0x000fe40007ffe0ff */
[C---:B------:R-:W-:Y:S02]  /*0760*/  @!P0 SHF.L.U32 R7, R6.reuse, 0x1, RZ ;  /* 0x0000000106078819 */ /* 0x040fe400000006ff */
[----:B------:R-:W-:Y:S02]  /*0770*/  @!P0 SHF.L.U64.HI R10, R6, 0x1, R9 ;  /* 0x00000001060a8819 */ /* 0x000fe40000010209 */
[----:B------:R-:W2:Y:S01]  /*0780*/  @!P4 LDC.64 R8, c[0x0][0x3a0] ;  /* 0x0000e800ff08cb82 */ /* 0x000ea20000000a00 */
[C---:B---3--:R-:W-:Y:S02]  /*0790*/  @!P0 IADD3 R6, P3, PT, R7.reuse, R18, RZ ;  /* 0x0000001207068210 */ /* 0x048fe40007f7e0ff */
[----:B----4-:R-:W-:Y:S02]  /*07a0*/  @!P0 IADD3 R76, P2, PT, R7, R76, RZ ;  /* 0x0000004c074c8210 */ /* 0x010fe40007f5e0ff */
[----:B------:R-:W-:-:S02]  /*07b0*/  @!P0 IADD3.X R7, PT, PT, R10, R19, RZ, P3, !PT ;  /* 0x000000130a078210 */ /* 0x000fc40001ffe4ff */
[C---:B------:R-:W-:Y:S02]  /*07c0*/  LOP3.LUT P3, RZ, R74.reuse, 0x800000, RZ, 0xc0, !PT ;  /* 0x008000004aff7812 */ /* 0x040fe4000786c0ff */
[----:B------:R-:W-:Y:S02]  /*07d0*/  LOP3.LUT R74, R74, 0xffbfffff, RZ, 0xc0, !PT ;  /* 0xffbfffff4a4a7812 */ /* 0x000fe400078ec0ff */
[----:B------:R-:W-:Y:S02]  /*07e0*/  @!P4 MOV R18, R2 ;  /* 0x000000020012c202 */ /* 0x000fe40000000f00 */
[----:B------:R-:W-:Y:S02]  /*07f0*/  @!P4 MOV R19, R5 ;  /* 0x000000050013c202 */ /* 0x000fe40000000f00 */
[----:B------:R-:W-:Y:S02]  /*0800*/  @P6 LOP3.LUT R74, R74, 0x400000, RZ, 0xfc, !PT ;  /* 0x004000004a4a6812 */ /* 0x000fe400078efcff */
[----:B------:R-:W-:Y:S01]  /*0810*/  @!P0 IADD3.X R77, PT, PT, R10, R77, RZ, P2, !PT ;  /* 0x0000004d0a4d8210 */ /* 0x000fe200017fe4ff */
[----:B------:R-:W-:Y:S01]  /*0820*/  @!P4 IMAD.WIDE.U32 R18, R13, R28, R18 ;  /* 0x0000001c0d12c225 */ /* 0x000fe200078e0012 */
[----:B------:R-:W3:Y:S01]  /*0830*/  @!P4 LDC.64 R10, c[0x0][0x398] ;  /* 0x0000e600ff0acb82 */ /* 0x000ee20000000a00 */
[----:B------:R-:W-:-:S02]  /*0840*/  LOP3.LUT R74, R74, 0xffdfffff, RZ, 0xc0, !PT ;  /* 0xffdfffff4a4a7812 */ /* 0x000fc400078ec0ff */
[----:B------:R-:W-:Y:S02]  /*0850*/  ISETP.GE.U32.AND P2, PT, R21, UR16, PT ;  /* 0x0000001015007c0c */ /* 0x000fe4000bf46070 */
[----:B------:R-:W-:Y:S02]  /*0860*/  @!P4 IADD3 R19, PT, PT, R19, R29, RZ ;  /* 0x0000001d1313c210 */ /* 0x000fe40007ffe0ff */
[----:B------:R-:W-:Y:S01]  /*0870*/  @!P4 SHF.L.U32 R31, R18, 0x1, RZ ;  /* 0x00000001121fc819 */ /* 0x000fe200000006ff */
[----:B------:R-:W4:Y:S01]  /*0880*/  @!P3 LDC.64 R12, c[0x0][0x3a0] ;  /* 0x0000e800ff0cbb82 */ /* 0x000f220000000a00 */
[----:B------:R-:W-:Y:S01]  /*0890*/  @P5 LOP3.LUT R74, R74, 0x200000, RZ, 0xfc, !PT ;  /* 0x002000004a4a5812 */ /* 0x000fe200078efcff */
[----:B-1----:R-:W-:Y:S01]  /*08a0*/  @!P3 IMAD R28, R15, R16, RZ ;  /* 0x000000100f1cb224 */ /* 0x002fe200078e02ff */
[----:B------:R-:W-:Y:S02]  /*08b0*/  @!P4 SHF.L.U64.HI R22, R18, 0x1, R19 ;  /* 0x000000011216c819 */ /* 0x000fe40000010213 */
[----:B--2---:R-:W-:-:S02]  /*08c0*/  @!P4 IADD3 R8, P1, PT, R31, R8, RZ ;  /* 0x000000081f08c210 */ /* 0x004fc40007f3e0ff */
[----:B------:R-:W-:Y:S01]  /*08d0*/  ISETP.GE.AND.EX P4, PT, R33, UR17, PT, P2 ;  /* 0x0000001121007c0c */ /* 0x000fe2000bf86320 */
[----:B------:R-:W1:Y:S01]  /*08e0*/  @!P3 LDC.64 R14, c[0x0][0x398] ;  /* 0x0000e600ff0ebb82 */ /* 0x000e620000000a00 */
[----:B------:R-:W-:Y:S02]  /*08f0*/  LOP3.LUT P2, RZ, R74, 0x1000000, RZ, 0xc0, !PT ;  /* 0x010000004aff7812 */ /* 0x000fe4000784c0ff */
[----:B------:R-:W-:Y:S02]  /*0900*/  @!P3 MOV R18, R2 ;  /* 0x000000020012b202 */ /* 0x000fe40000000f00 */
[----:B------:R-:W-:Y:S01]  /*0910*/  @!P3 MOV R19, R5 ;  /* 0x000000050013b202 */ /* 0x000fe20000000f00 */
[C---:B------:R-:W-:Y:S02]  /*0920*/  @!P3 IMAD R17, R23.reuse, R17, R28 ;  /* 0x000000111711b224 */ /* 0x040fe400078e021c */
[----:B------:R-:W2:Y:S01]  /*0930*/  @!P5 LDC.64 R28, c[0x0][0x3f8] ;  /* 0x0000fe00ff1cdb82 */ /* 0x000ea20000000a00 */
[----:B------:R-:W-:-:S05]  /*0940*/  @!P3 IMAD.WIDE.U32 R18, R23, R16, R18 ;  /* 0x000000101712b225 */ /* 0x000fca00078e0012 */
[----:B------:R-:W-:Y:S02]  /*0950*/  @!P2 IADD3.X R9, PT, PT, R22, R9, RZ, P1, !PT ;  /* 0x000000091609a210 */ /* 0x000fe40000ffe4ff */
[----:B---3--:R-:W-:Y:S02]  /*0960*/  @!P2 IADD3 R10, P1, PT, R31, R10, RZ ;  /* 0x0000000a1f0aa210 */ /* 0x008fe40007f3e0ff */
[----:B------:R-:W-:Y:S02]  /*0970*/  @!P3 IADD3 R19, PT, PT, R19, R17, RZ ;  /* 0x000000111313b210 */ /* 0x000fe40007ffe0ff */
[----:B------:R-:W-:Y:S01]  /*0980*/  @!P3 SHF.L.U32 R31, R18, 0x1, RZ ;  /* 0x00000001121fb819 */ /* 0x000fe200000006ff */
[----:B------:R-:W3:Y:S01]  /*0990*/  @!P6 LDC.64 R16, c[0x0][0x3a0] ;  /* 0x0000e800ff10eb82 */ /* 0x000ee20000000a00 */
[----:B------:R-:W-:Y:S02]  /*09a0*/  @!P2 IADD3.X R11, PT, PT, R22, R11, RZ, P1, !PT ;  /* 0x0000000b160ba210 */ /* 0x000fe40000ffe4ff */
[----:B------:R-:W-:-:S02]  /*09b0*/  @!P3 SHF.L.U64.HI R32, R18, 0x1, R19 ;  /* 0x000000011220b819 */ /* 0x000fc40000010213 */
[----:B----4-:R-:W-:-:S03]  /*09c0*/  @!P3 IADD3 R12, P1, PT, R31, R12, RZ ;  /* 0x0000000c1f0cb210 */ /* 0x010fc60007f3e0ff */
[----:B------:R-:W4:Y:S01]  /*09d0*/  @!P6 LDC.64 R18, c[0x0][0x398] ;  /* 0x0000e600ff12eb82 */ /* 0x000f220000000a00 */
[----:B------:R-:W-:Y:S02]  /*09e0*/  @!P3 IADD3.X R13, PT, PT, R32, R13, RZ, P1, !PT ;  /* 0x0000000d200db210 */ /* 0x000fe40000ffe4ff */
[----:B-1----:R-:W-:Y:S02]  /*09f0*/  @!P3 IADD3 R14, P1, PT, R31, R14, RZ ;  /* 0x0000000e1f0eb210 */ /* 0x002fe40007f3e0ff */
[----:B------:R-:W-:Y:S02]  /*0a00*/  @!P6 MOV R30, R2 ;  /* 0x00000002001ee202 */ /* 0x000fe40000000f00 */
[----:B------:R-:W-:Y:S01]  /*0a10*/  @!P6 MOV R31, R5 ;  /* 0x00000005001fe202 */ /* 0x000fe20000000f00 */
[----:B------:R-:W1:Y:S01]  /*0a20*/  @!P4 LDC.64 R22, c[0x0][0x3f8] ;  /* 0x0000fe00ff16cb82 */ /* 0x000e620000000a00 */
[C---:B------:R-:W-:Y:S02]  /*0a30*/  @!P6 IMAD R27, R26.reuse, R25, R27 ;  /* 0x000000191a1be224 */ /* 0x040fe400078e021b */
[----:B------:R-:W-:-:S05]  /*0a40*/  @!P6 IMAD.WIDE.U32 R24, R26, R24, R30 ;  /* 0x000000181a18e225 */ /* 0x000fca00078e001e */
[----:B------:R-:W0:Y:S01]  /*0a50*/  @!P5 LDC.64 R30, c[0x0][0x3a0] ;  /* 0x0000e800ff1edb82 */ /* 0x000e220000000a00 */
[----:B------:R-:W-:Y:S01]  /*0a60*/  @!P6 IADD3 R25, PT, PT, R25, R27, RZ ;  /* 0x0000001b1919e210 */ /* 0x000fe20007ffe0ff */
[----:B--2---:R-:W-:Y:S01]  /*0a70*/  @!P5 IMAD R35, R35, R28, RZ ;  /* 0x0000001c2323d224 */ /* 0x004fe200078e02ff */
[----:B------:R-:W-:Y:S02]  /*0a80*/  @!P6 SHF.L.U32 R37, R24, 0x1, RZ ;  /* 0x000000011825e819 */ /* 0x000fe400000006ff */
[----:B------:R-:W-:-:S03]  /*0a90*/  @!P3 IADD3.X R15, PT, PT, R32, R15, RZ, P1, !PT ;  /* 0x0000000f200fb210 */ /* 0x000fc60000ffe4ff */
[----:B------:R-:W2:Y:S01]  /*0aa0*/  @!P5 LDC.64 R26, c[0x0][0x398] ;  /* 0x0000e600ff1adb82 */ /* 0x000ea20000000a00 */
[----:B------:R-:W-:Y:S01]  /*0ab0*/  @!P5 IMAD R39, R20, R29, R35 ;  /* 0x0000001d1427d224 */ /* 0x000fe200078e0223 */
[----:B------:R-:W-:Y:S02]  /*0ac0*/  @!P6 SHF.L.U64.HI R32, R24, 0x1, R25 ;  /* 0x000000011820e819 */ /* 0x000fe40000010219 */
[----:B------:R-:W-:Y:S02]  /*0ad0*/  @!P5 MOV R34, R2 ;  /* 0x000000020022d202 */ /* 0x000fe40000000f00 */
[----:B------:R-:W-:Y:S02]  /*0ae0*/  @!P5 MOV R35, R5 ;  /* 0x000000050023d202 */ /* 0x000fe40000000f00 */
[----:B------:R-:W2:Y:S01]  /*0af0*/  @!P4 LDC.64 R24, c[0x0][0x3a0] ;  /* 0x0000e800ff18cb82 */ /* 0x000ea20000000a00 */
[----:B---3--:R-:W-:Y:S01]  /*0b00*/  @!P6 IADD3 R16, P1, PT, R37, R16, RZ ;  /* 0x000000102510e210 */ /* 0x008fe20007f3e0ff */
[----:B------:R-:W-:-:S03]  /*0b10*/  @!P5 IMAD.WIDE.U32 R34, R20, R28, R34 ;  /* 0x0000001c1422d225 */ /* 0x000fc600078e0022 */
[C---:B------:R-:W-:Y:S02]  /*0b20*/  @!P6 IADD3.X R17, PT, PT, R32.reuse, R17, RZ, P1, !PT ;  /* 0x000000112011e210 */ /* 0x040fe40000ffe4ff */
[----:B----4-:R-:W-:Y:S01]  /*0b30*/  @!P6 IADD3 R18, P1, PT, R37, R18, RZ ;  /* 0x000000122512e210 */ /* 0x010fe20007f3e0ff */
[----:B------:R-:W3:Y:S01]  /*0b40*/  @!P4 LDC.64 R28, c[0x0][0x398] ;  /* 0x0000e600ff1ccb82 */ /* 0x000ee20000000a00 */
        /* <DEDUP_REMOVED lines=8> */
[----:B0-----:R-:W-:Y:S01]  /*0bd0*/  @!P5 IADD3 R20, P1, PT, R35, R30, RZ ;  /* 0x0000001e2314d210 */ /* 0x001fe20007f3e0ff */
[----:B------:R-:W-:-:S03]  /*0be0*/  @!P4 IMAD.WIDE.U32 R32, R21, R22, R32 ;  /* 0x000000161520c225 */ /* 0x000fc600078e0020 */
[----:B------:R-:W-:Y:S02]  /*0bf0*/  @!P5 IADD3.X R21, PT, PT, R34, R31, RZ, P1, !PT ;  /* 0x0000001f2215d210 */ /* 0x000fe40000ffe4ff */
[----:B--2---:R-:W-:Y:S02]  /*0c00*/  @!P5 IADD3 R22, P1, PT, R35, R26, RZ ;  /* 0x0000001a2316d210 */ /* 0x004fe40007f3e0ff */
[----:B------:R-:W-:Y:S02]  /*0c10*/  @!P4 IADD3 R33, PT, PT, R33, R23, RZ ;  /* 0x000000172121c210 */ /* 0x000fe40007ffe0ff */
[----:B------:R-:W-:Y:S02]  /*0c20*/  @!P4 SHF.L.U32 R31, R32, 0x1, RZ ;  /* 0x00000001201fc819 */ /* 0x000fe400000006ff */
[----:B------:R-:W-:Y:S02]  /*0c30*/  @!P5 IADD3.X R23, PT, PT, R34, R27, RZ, P1, !PT ;  /* 0x0000001b2217d210 */ /* 0x000fe40000ffe4ff */
[----:B------:R-:W-:-:S02]  /*0c40*/  @!P4 SHF.L.U64.HI R32, R32, 0x1, R33 ;  /* 0x000000012020c819 */ /* 0x000fc40000010221 */
[----:B------:R-:W-:-:S04]  /*0c50*/  @!P4 IADD3 R24, P1, PT, R31, R24, RZ ;  /* 0x000000181f18c210 */ /* 0x000fc80007f3e0ff */
[----:B------:R-:W-:Y:S02]  /*0c60*/  @!P4 IADD3.X R25, PT, PT, R32, R25, RZ, P1, !PT ;  /* 0x000000192019c210 */ /* 0x000fe40000ffe4ff */
[----:B---3--:R-:W-:Y:S02]  /*0c70*/  @!P4 IADD3 R26, P1, PT, R31, R28, RZ ;  /* 0x0000001c1f1ac210 */ /* 0x008fe40007f3e0ff */
[----:B------:R-:W-:Y:S02]  /*0c80*/  IADD3 R31, PT, PT, R0, 0x60, RZ ;  /* 0x00000060001f7810 */ /* 0x000fe40007ffe0ff */
[----:B------:R-:W-:Y:S02]  /*0c90*/  @!P4 IADD3.X R27, PT, PT, R32, R29, RZ, P1, !PT ;  /* 0x0000001d201bc210 */ /* 0x000fe40000ffe4ff */
[----:B------:R-:W-:Y:S02]  /*0ca0*/  ISETP.GE.U32.AND P1, PT, R31, UR16, PT ;  /* 0x000000101f007c0c */ /* 0x000fe4000bf26070 */
[----:B------:R-:W-:-:S04]  /*0cb0*/  SHF.R.S32.HI R29, RZ, 0x1f, R31 ;  /* 0x0000001fff1d7819 */ /* 0x000fc8000001141f */
        /* <DEDUP_REMOVED lines=16> */
[----:B------:R-:W-:-:S04]  /*0dc0*/  LOP3.LUT R74, R74, 0x7fffffff, RZ, 0xc0, !PT ;  /* 0x7fffffff4a4a7812 */ /* 0x000fc800078ec0ff */
[----:B------:R-:W-:Y:S02]  /*0dd0*/  @P5 LOP3.LUT R74, R74, 0x80000000, RZ, 0xfc, !PT ;  /* 0x800000004a4a5812 */ /* 0x000fe400078efcff */
[----:B0-----:R-:W-:-:S04]  /*0de0*/  @!P2 IADD3 R30, P1, PT, R31, R34, RZ ;  /* 0x000000221f1ea210 */ /* 0x001fc80007f3e0ff */
[----:B------:R-:W-:Y:S02]  /*0df0*/  @!P2 IADD3.X R31, PT, PT, R32, R35, RZ, P1, !PT ;  /* 0x00000023201fa210 */ /* 0x000fe40000ffe4ff */
[----:B------:R-:W-:Y:S02]  /*0e00*/  IADD3 R35, PT, PT, R0, 0x70, RZ ;  /* 0x0000007000237810 */ /* 0x000fe40007ffe0ff */
[----:B------:R-:W-:Y:S02]  /*0e10*/  LOP3.LUT R74, R74, 0xfff7ffff, RZ, 0xc0, !PT ;  /* 0xfff7ffff4a4a7812 */ /* 0x000fe400078ec0ff */
[----:B------:R-:W-:Y:S02]  /*0e20*/  SHF.R.S32.HI R33, RZ, 0x1f, R35 ;  /* 0x0000001fff217819 */ /* 0x000fe40000011423 */
[----:B------:R-:W-:Y:S02]  /*0e30*/  ISETP.GE.U32.AND P1, PT, R35, UR16, PT ;  /* 0x0000001023007c0c */ /* 0x000fe4000bf26070 */
[----:B------:R-:W-:-:S02]  /*0e40*/  @P2 LOP3.LUT R74, R74, 0x80000, RZ, 0xfc, !PT ;  /* 0x000800004a4a2812 */ /* 0x000fc400078efcff */
        /* <DEDUP_REMOVED lines=205> */
[----:B------:R-:W-:Y:S02]  /*1b20*/  IADD3 R72, PT, PT, R0, 0x110, RZ ;  /* 0x0000011000487810 */ /* 0x000fe40007ffe0ff */
[----:B------:R-:W-:Y:S02]  /*1b30*/  @P2 LOP3.LUT R74, R74, 0x40000000, RZ, 0xfc, !PT ;  /* 0x400000004a4a2812 */ /* 0x000fe400078efcff */
[----:B0-----:R-:W-:-:S04]  /*1b40*/  @!P3 IADD3 R70, P1, PT, R67, R68, RZ ;  /* 0x000000444346b210 */ /* 0x001fc80007f3e0ff */
[----:B------:R-:W-:Y:S02]  /*1b50*/  @!P3 IADD3.X R71, PT, PT, R66, R69, RZ, P1, !PT ;  /* 0x000000454247b210 */ /* 0x000fe40000ffe4ff */
[----:B------:R-:W-:Y:S02]  /*1b60*/  LOP3.LUT R74, R74, 0xfffffdff, RZ, 0xc0, !PT ;  /* 0xfffffdff4a4a7812 */ /* 0x000fe400078ec0ff */
[----:B------:R-:W-:Y:S01]  /*1b70*/  ISETP.GE.U32.AND P1, PT, R72, UR16, PT ;  /* 0x0000001048007c0c */ /* 0x000fe2000bf26070 */
[----:B------:R0:W-:Y:S01]  /*1b80*/  @!P3 STL.64 [R1+0x110], R70 ;  /* 0x000110460100b387 */ /* 0x0001e20000100a00 */
[----:B------:R-:W-:Y:S02]  /*1b90*/  @P3 LOP3.LUT R74, R74, 0x200, RZ, 0xfc, !PT ;  /* 0x000002004a4a3812 */ /* 0x000fe400078efcff */
[----:B0-----:R-:W-:-:S04]  /*1ba0*/  SHF.R.S32.HI R70, RZ, 0x1f, R72 ;  /* 0x0000001fff467819 */ /* 0x001fc80000011448 */
[----:B------:R-:W-:-:S13]  /*1bb0*/  ISETP.GE.AND.EX P3, PT, R70, UR17, PT, P1 ;  /* 0x0000001146007c0c */ /* 0x000fda000bf66310 */
[----:B------:R-:W0:Y:S01]  /*1bc0*/  @!P3 LDC.64 R68, c[0x0][0x3f8] ;  /* 0x0000fe00ff44bb82 */ /* 0x000e220000000a00 */
        /* <DEDUP_REMOVED lines=13> */
[----:B0-----:R-:W-:-:S04]  /*1ca0*/  @!P3 IADD3 R68, P1, PT, R71, R68, RZ ;  /* 0x000000444744b210 */ /* 0x001fc80007f3e0ff */
[----:B------:R-:W-:Y:S02]  /*1cb0*/  @!P3 IADD3.X R69, PT, PT, R70, R69, RZ, P1, !PT ;  /* 0x000000454645b210 */ /* 0x000fe40000ffe4ff */
[----:B------:R-:W-:Y:S02]  /*1cc0*/  SHF.R.S32.HI R70, RZ, 0x1f, R75 ;  /* 0x0000001fff467819 */ /* 0x000fe4000001144b */
[----:B------:R-:W-:-:S04]  /*1cd0*/  ISETP.GE.U32.AND P1, PT, R75, UR16, PT ;  /* 0x000000104b007c0c */ /* 0x000fc8000bf26070 */
[----:B------:R-:W-:-:S13]  /*1ce0*/  ISETP.GE.AND.EX P2, PT, R70, UR17, PT, P1 ;  /* 0x0000001146007c0c */ /* 0x000fda000bf46310 */
[----:B------:R-:W0:Y:S01]  /*1cf0*/  @!P2 LDC.64 R72, c[0x0][0x3f8] ;  /* 0x0000fe00ff48ab82 */ /* 0x000e220000000a00 */
[----:B------:R1:W-:Y:S01]  /*1d00*/  STL [R1+0x21c], R9 ;  /* 0x00021c0901007387 */ /* 0x0003e20000100800 */
[----:B------:R-:W-:Y:S01]  /*1d10*/  @!P2 MOV R71, R5 ;  /* 0x000000050047a202 */ /* 0x000fe20000000f00 */
[----:B0-----:R-:W-:-:S04]  /*1d20*/  @!P2 IMAD R70, R70, R72, RZ ;  /* 0x000000484646a224 */ /* 0x001fc800078e02ff */
[----:B-1----:R-:W-:Y:S01]  /*1d30*/  @!P2 IMAD R9, R75, R73, R70 ;  /* 0x000000494b09a224 */ /* 0x002fe200078e0246 */
[----:B------:R-:W-:-:S05]  /*1d40*/  @!P2 MOV R70, R2 ;  /* 0x000000020046a202 */ /* 0x000fca0000000f00 */
[----:B------:R-:W-:Y:S02]  /*1d50*/  @!P2 IMAD.WIDE.U32 R72, R75, R72, R70 ;  /* 0x000000484b48a225 */ /* 0x000fe400078e0046 */
[----:B------:R-:W0:Y:S03]  /*1d60*/  @!P2 LDC.64 R70, c[0x0][0x3a0] ;  /* 0x0000e800ff46ab82 */ /* 0x000e260000000a00 */
[----:B------:R-:W-:Y:S02]  /*1d70*/  @!P2 IADD3 R73, PT, PT, R73, R9, RZ ;  /* 0x000000094949a210 */ /* 0x000fe40007ffe0ff */
[C---:B------:R-:W-:Y:S02]  /*1d80*/  @!P2 SHF.L.U32 R75, R72.reuse, 0x1, RZ ;  /* 0x00000001484ba819 */ /* 0x040fe400000006ff */
[----:B------:R-:W-:Y:S02]  /*1d90*/  @!P2 SHF.L.U64.HI R9, R72, 0x1, R73 ;  /* 0x000000014809a819 */ /* 0x000fe40000010249 */
[----:B------:R-:W1:Y:S01]  /*1da0*/  @!P2 LDC.64 R72, c[0x0][0x398] ;  /* 0x0000e600ff48ab82 */ /* 0x000e620000000a00 */
[----:B0-----:R-:W-:-:S04]  /*1db0*/  @!P2 IADD3 R70, P1, PT, R75, R70, RZ ;  /* 0x000000464b46a210 */ /* 0x001fc80007f3e0ff */
[----:B------:R-:W-:Y:S02]  /*1dc0*/  @!P2 IADD3.X R71, PT, PT, R9, R71, RZ, P1, !PT ;  /* 0x000000470947a210 */ /* 0x000fe40000ffe4ff */
[----:B-1----:R-:W-:Y:S01]  /*1dd0*/  @!P2 IADD3 R72, P1, PT, R75, R72, RZ ;  /* 0x000000484b48a210 */ /* 0x002fe20007f3e0ff */
[----:B------:R-:W-:-:S06]  /*1de0*/  HFMA2 R75, -RZ, RZ, 0, 0 ;  /* 0x00000000ff4b7431 */ /* 0x000fcc00000001ff */
[----:B------:R0:W2:Y:S01]  /*1df0*/  @!P0 LDG.E R75, desc[UR10][R76.64] ;  /* 0x0000000a4c4b8981 */ /* 0x0000a2000c1e1900 */
[----:B------:R-:W-:-:S03]  /*1e00*/  @!P2 IADD3.X R73, PT, PT, R9, R73, RZ, P1, !PT ;  /* 0x000000490949a210 */ /* 0x000fc60000ffe4ff */
[----:B------:R-:W3:Y:S01]  /*1e10*/  LDL.LU R9, [R1+0x21c] ;  /* 0x00021c0001097983 */ /* 0x000ee20000300800 */
[----:B------:R-:W-:-:S04]  /*1e20*/  LOP3.LUT R74, R74, 0xfffffeff, RZ, 0xc0, !PT ;  /* 0xfffffeff4a4a7812 */ /* 0x000fc800078ec0ff */
[----:B------:R-:W-:-:S04]  /*1e30*/  @P3 LOP3.LUT R74, R74, 0x100, RZ, 0xfc, !PT ;  /* 0x000001004a4a3812 */ /* 0x000fc800078efcff */
[----:B------:R-:W-:-:S04]  /*1e40*/  LOP3.LUT R74, R74, 0xffffff7f, RZ, 0xc0, !PT ;  /* 0xffffff7f4a4a7812 */ /* 0x000fc800078ec0ff */
[----:B------:R-:W-:-:S04]  /*1e50*/  @P2 LOP3.LUT R74, R74, 0x80, RZ, 0xfc, !PT ;  /* 0x000000804a4a2812 */ /* 0x000fc800078efcff */
[C---:B------:R-:W-:Y:S02]  /*1e60*/  LOP3.LUT P5, RZ, R74.reuse, 0x800000, RZ, 0xc0, !PT ;  /* 0x008000004aff7812 */ /* 0x040fe400078ac0ff */
[C---:B------:R-:W-:Y:S02]  /*1e70*/  LOP3.LUT P2, RZ, R74.reuse, 0x400000, RZ, 0xc0, !PT ;  /* 0x004000004aff7812 */ /* 0x040fe4000784c0ff */
[----:B------:R-:W-:-:S04]  /*1e80*/  LOP3.LUT R74, R74, 0xdfffffff, RZ, 0xc0, !PT ;  /* 0xdfffffff4a4a7812 */ /* 0x000fc800078ec0ff */
[----:B------:R-:W-:Y:S01]  /*1e90*/  @P0 LOP3.LUT R74, R74, 0x20000000, RZ, 0xfc, !PT ;  /* 0x200000004a4a0812 */ /* 0x000fe200078efcff */
[----:B0-----:R-:W-:Y:S01]  /*1ea0*/  HFMA2 R77, -RZ, RZ, 0, 0 ;  /* 0x00000000ff4d7431 */ /* 0x001fe200000001ff */
[----:B--2---:R0:W-:Y:S02]  /*1eb0*/  STL [R1+0x180], R75 ;  /* 0x0001804b01007387 */ /* 0x0041e40000100800 */
[----:B0-----:R-:W-:-:S06]  /*1ec0*/  MOV R75, RZ ;  /* 0x000000ff004b7202 */ /* 0x001fcc0000000f00 */
[----:B------:R0:W2:Y:S01]  /*1ed0*/  @!P0 LDG.E R75, desc[UR10][R6.64] ;  /* 0x0000000a064b8981 */ /* 0x0000a2000c1e1900 */
[----:B------:R-:W-:-:S13]  /*1ee0*/  LOP3.LUT P0, RZ, R74, 0x1000000, RZ, 0xc0, !PT ;  /* 0x010000004aff7812 */ /* 0x000fda000780c0ff */
[----:B---3--:R-:W3:Y:S01]  /*1ef0*/  @!P0 LDG.E R77, desc[UR10][R8.64] ;  /* 0x0000000a084d8981 */ /* 0x008ee2000c1e1900 */
[----:B0-----:R-:W-:-:S06]  /*1f00*/  MOV R6, RZ ;  /* 0x000000ff00067202 */ /* 0x001fcc0000000f00 */
[----:B------:R-:W4:Y:S04]  /*1f10*/  @!P0 LDG.E R6, desc[UR10][R10.64] ;  /* 0x0000000a0a068981 */ /* 0x000f28000c1e1900 */
[----:B---3--:R0:W-:Y:S02]  /*1f20*/  STL [R1+0x178], R77 ;  /* 0x0001784d01007387 */ /* 0x0081e40000100800 */
[----:B0-----:R-:W-:-:S06]  /*1f30*/  HFMA2 R77, -RZ, RZ, 0, 0 ;  /* 0x00000000ff4d7431 */ /* 0x001fcc00000001ff */
[----:B------:R0:W3:Y:S02]  /*1f40*/  @!P5 LDG.E R77, desc[UR10][R12.64] ;  /* 0x0000000a0c4dd981 */ /* 0x0000e4000c1e1900 */
[----:B0-----:R-:W-:-:S06]  /*1f50*/  HFMA2 R12, -RZ, RZ, 0, 0 ;  /* 0x00000000ff0c7431 */ /* 0x001fcc00000001ff */
[----:B------:R-:W3:Y:S04]  /*1f60*/  @!P2 LDG.E R12, desc[UR10][R16.64] ;  /* 0x0000000a100ca981 */ /* 0x000ee8000c1e1900 */
[----:B--2---:R0:W-:Y:S02]  /*1f70*/  STL [R1+0x17c], R75 ;  /* 0x00017c4b01007387 */ /* 0x0041e40000100800 */
[----:B0-----:R-:W-:-:S04]  /*1f80*/  IADD3 R75, PT, PT, R0, 0x130, RZ ;  /* 0x00000130004b7810 */ /* 0x001fc80007ffe0ff */
[----:B------:R-:W-:Y:S02]  /*1f90*/  SHF.R.S32.HI R76, RZ, 0x1f, R75 ;  /* 0x0000001fff4c7819 */ /* 0x000fe4000001144b */
[----:B------:R-:W-:-:S04]  /*1fa0*/  ISETP.GE.U32.AND P1, PT, R75, UR16, PT ;  /* 0x000000104b007c0c */ /* 0x000fc8000bf26070 */
[----:B------:R-:W-:-:S13]  /*1fb0*/  ISETP.GE.AND.EX P4, PT, R76, UR17, PT, P1 ;  /* 0x000000114c007c0c */ /* 0x000fda000bf86310 */
[----:B------:R-:W0:Y:S01]  /*1fc0*/  @!P4 LDC.64 R8, c[0x0][0x3f8] ;  /* 0x0000fe00ff08cb82 */ /* 0x000e220000000a00 */
[----:B----4-:R1:W-:Y:S01]  /*1fd0*/  STL [R1+0x174], R6 ;  /* 0x0001740601007387 */ /* 0x0103e20000100800 */
[----:B------:R-:W-:-:S06]  /*1fe0*/  @!P4 MOV R7, R5 ;  /* 0x000000050007c202 */ /* 0x000fcc0000000f00 */
[----:B------:R-:W2:Y:S01]  /*1ff0*/  @!P4 LDC.64 R10, c[0x0][0x3a0] ;  /* 0x0000e800ff0acb82 */ /* 0x000ea20000000a00 */
[----:B-1----:R-:W-:Y:S01]  /*2000*/  @!P4 MOV R6, R2 ;  /* 0x000000020006c202 */ /* 0x002fe20000000f00 */
[----:B0-----:R-:W-:-:S04]  /*2010*/  @!P4 IMAD R76, R76, R8, RZ ;  /* 0x000000084c4cc224 */ /* 0x001fc800078e02ff */
[C---:B------:R-:W-:Y:S02]  /*2020*/  @!P4 IMAD R76, R75.reuse, R9, R76 ;  /* 0x000000094b4cc224 */ /* 0x040fe400078e024c */
[----:B------:R-:W-:-:S05]  /*2030*/  @!P4 IMAD.WIDE.U32 R8, R75, R8, R6 ;  /* 0x000000084b08c225 */ /* 0x000fca00078e0006 */
[----:B------:R-:W-:Y:S02]  /*2040*/  @!P4 IADD3 R6, PT, PT, R9, R76, RZ ;  /* 0x0000004c0906c210 */ /* 0x000fe40007ffe0ff */
[C---:B------:R-:W-:Y:S02]  /*2050*/  @!P4 SHF.L.U32 R7, R8.reuse, 0x1, RZ ;  /* 0x000000010807c819 */ /* 0x040fe400000006ff */
[----:B------:R-:W-:Y:S02]  /*2060*/  @!P4 SHF.L.U64.HI R6, R8, 0x1, R6 ;  /* 0x000000010806c819 */ /* 0x000fe40000010206 */
[----:B------:R-:W0:Y:S01]  /*2070*/  @!P4 LDC.64 R8, c[0x0][0x398] ;  /* 0x0000e600ff08cb82 */ /* 0x000e220000000a00 */
[----:B--2---:R-:W-:-:S04]  /*2080*/  @!P4 IADD3 R10, P1, PT, R7, R10, RZ ;  /* 0x0000000a070ac210 */ /* 0x004fc80007f3e0ff */
[----:B------:R-:W-:Y:S02]  /*2090*/  @!P4 IADD3.X R11, PT, PT, R6, R11, RZ, P1, !PT ;  /* 0x0000000b060bc210 */ /* 0x000fe40000ffe4ff */
[----:B0-----:R-:W-:-:S04]  /*20a0*/  @!P4 IADD3 R8, P1, PT, R7, R8, RZ ;  /* 0x000000080708c210 */ /* 0x001fc80007f3e0ff */
[----:B------:R-:W-:Y:S02]  /*20b0*/  @!P4 IADD3.X R9, PT, PT, R6, R9, RZ, P1, !PT ;  /* 0x000000090609c210 */ /* 0x000fe40000ffe4ff */
[----:B------:R-:W-:-:S06]  /*20c0*/  MOV R6, RZ ;  /* 0x000000ff00067202 */ /* 0x000fcc0000000f00 */
[----:B------:R-:W2:Y:S04]  /*20d0*/  @!P5 LDG.E R6, desc[UR10][R14.64] ;  /* 0x0000000a0e06d981 */ /* 0x000ea8000c1e1900 */
[----:B---3--:R0:W-:Y:S02]  /*20e0*/  STL [R1+0x168], R12 ;  /* 0x0001680c01007387 */ /* 0x0081e40000100800 */
[----:B0-----:R-:W-:-:S06]  /*20f0*/  MOV R12, RZ ;  /* 0x000000ff000c7202 */ /* 0x001fcc0000000f00 */
[----:B------:R-:W3:Y:S01]  /*2100*/  @!P2 LDG.E R12, desc[UR10][R18.64] ;  /* 0x0000000a120ca981 */ /* 0x000ee2000c1e1900 */
[----:B------:R-:W-:-:S04]  /*2110*/  LOP3.LUT R74, R74, 0xffffffbf, RZ, 0xc0, !PT ;  /* 0xffffffbf4a4a7812 */ /* 0x000fc800078ec0ff */
[----:B------:R-:W-:-:S04]  /*2120*/  @P4 LOP3.LUT R74, R74, 0x40, RZ, 0xfc, !PT ;  /* 0x000000404a4a4812 */ /* 0x000fc800078efcff */
[----:B------:R-:W-:Y:S01]  /*2130*/  LOP3.LUT P0, RZ, R74, 0x100000, RZ, 0xc0, !PT ;  /* 0x001000004aff7812 */ /* 0x000fe2000780c0ff */
[----:B--2---:R0:W-:Y:S02]  /*2140*/  STL [R1+0x16c], R6 ;  /* 0x00016c0601007387 */ /* 0x0041e40000100800 */
[----:B0-----:R-:W-:-:S04]  /*2150*/  IADD3 R6, PT, PT, R0, 0x140, RZ ;  /* 0x0000014000067810 */ /* 0x001fc80007ffe0ff */
[----:B------:R-:W-:Y:S02]  /*2160*/  SHF.R.S32.HI R7, RZ, 0x1f, R6 ;  /* 0x0000001fff077819 */ /* 0x000fe40000011406 */
[----:B------:R-:W-:-:S04]  /*2170*/  ISETP.GE.U32.AND P1, PT, R6, UR16, PT ;  /* 0x0000001006007c0c */ /* 0x000fc8000bf26070 */
[----:B------:R-:W-:-:S13]  /*2180*/  ISETP.GE.AND.EX P5, PT, R7, UR17, PT, P1 ;  /* 0x0000001107007c0c */ /* 0x000fda000bfa6310 */
[----:B------:R-:W-:Y:S01]  /*2190*/  @!P5 MOV R14, R2 ;  /* 0x00000002000ed202 */ /* 0x000fe20000000f00 */
[----:B------:R-:W0:Y:S01]  /*21a0*/  @!P5 LDC.64 R16, c[0x0][0x398] ;  /* 0x0000e600ff10db82 */ /* 0x000e220000000a00 */
[----:B------:R-:W-:Y:S01]  /*21b0*/  @!P5 MOV R15, R5 ;  /* 0x00000005000fd202 */ /* 0x000fe20000000f00 */
[----:B---3--:R1:W-:Y:S06]  /*21c0*/  STL [R1+0x164], R12 ;  /* 0x0001640c01007387 */ /* 0x0083ec0000100800 */
[----:B-1----:R-:W1:Y:S02]  /*21d0*/  @!P5 LDC.64 R12, c[0x0][0x3f8] ;  /* 0x0000fe00ff0cdb82 */ /* 0x002e640000000a00 */
[----:B-1----:R-:W-:-:S04]  /*21e0*/  @!P5 IMAD R7, R7, R12, RZ ;  /* 0x0000000c0707d224 */ /* 0x002fc800078e02ff */
[C---:B------:R-:W-:Y:S02]  /*21f0*/  @!P5 IMAD R7, R6.reuse, R13, R7 ;  /* 0x0000000d0607d224 */ /* 0x040fe400078e0207 */
[----:B------:R-:W-:Y:S02]  /*2200*/  @!P5 IMAD.WIDE.U32 R12, R6, R12, R14 ;  /* 0x0000000c060cd225 */ /* 0x000fe400078e000e */
[----:B------:R-:W1:Y:S03]  /*2210*/  @!P5 LDC.64 R14, c[0x0][0x3a0] ;  /* 0x0000e800ff0edb82 */ /* 0x000e660000000a00 */
[----:B------:R-:W-:-:S04]  /*2220*/  @!P5 IADD3 R6, PT, PT, R13, R7, RZ ;  /* 0x000000070d06d210 */ /* 0x000fc80007ffe0ff */
[C---:B------:R-:W-:Y:S02]  /*2230*/  @!P5 SHF.L.U64.HI R6, R12.reuse, 0x1, R6 ;  /* 0x000000010c06d819 */ /* 0x040fe40000010206 */
[----:B------:R-:W-:-:S04]  /*2240*/  @!P5 SHF.L.U32 R12, R12, 0x1, RZ ;  /* 0x000000010c0cd819 */ /* 0x000fc800000006ff */
[----:B-1----:R-:W-:-:S04]  /*2250*/  @!P5 IADD3 R14, P1, PT, R12, R14, RZ ;  /* 0x0000000e0c0ed210 */ /* 0x002fc80007f3e0ff */
[----:B------:R-:W-:Y:S02]  /*2260*/  @!P5 IADD3.X R15, PT, PT, R6, R15, RZ, P1, !PT ;  /* 0x0000000f060fd210 */ /* 0x000fe40000ffe4ff */
[----:B0-----:R-:W-:-:S04]  /*2270*/  @!P5 IADD3 R16, P1, PT, R12, R16, RZ ;  /* 0x000000100c10d210 */ /* 0x001fc80007f3e0ff */
[----:B------:R-:W-:Y:S02]  /*2280*/  @!P5 IADD3.X R17, PT, PT, R6, R17, RZ, P1, !PT ;  /* 0x000000110611d210 */ /* 0x000fe40000ffe4ff */
[----:B------:R-:W-:-:S06]  /*2290*/  CS2R R6, SRZ ;  /* 0x0000000000067805 */ /* 0x000fcc000001ff00 */
[----:B------:R-:W2:Y:S01]  /*22a0*/  @!P0 LDG.E R7, desc[UR10][R24.64] ;  /* 0x0000000a18078981 */ /* 0x000ea2000c1e1900 */
[----:B------:R-:W-:-:S04]  /*22b0*/  LOP3.LUT R74, R74, 0xffffffdf, RZ, 0xc0, !PT ;  /* 0xffffffdf4a4a7812 */ /* 0x000fc800078ec0ff */
[----:B------:R-:W-:-:S04]  /*22c0*/  @P5 LOP3.LUT R74, R74, 0x20, RZ, 0xfc, !PT ;  /* 0x000000204a4a5812 */ /* 0x000fc800078efcff */
[----:B------:R-:W-:-:S13]  /*22d0*/  LOP3.LUT P5, RZ, R74, 0x80000000, RZ, 0xc0, !PT ;  /* 0x800000004aff7812 */ /* 0x000fda00078ac0ff */
[----:B------:R-:W3:Y:S01]  /*22e0*/  @!P5 LDG.E R6, desc[UR10][R22.64] ;  /* 0x0000000a1606d981 */ /* 0x000ee2000c1e1900 */
[----:B------:R-:W-:Y:S01]  /*22f0*/  IADD3 R18, PT, PT, R0, 0x150, RZ ;  /* 0x0000015000127810 */ /* 0x000fe20007ffe0ff */
[----:B------:R-:W-:-:S03]  /*2300*/  HFMA2 R75, -RZ, RZ, 0, 0 ;  /* 0x00000000ff4b7431 */ /* 0x000fc600000001ff */
[----:B------:R-:W-:-:S03]  /*2310*/  ISETP.GE.U32.AND P1, PT, R18, UR16, PT ;  /* 0x0000001012007c0c */ /* 0x000fc6000bf26070 */
[----:B------:R0:W4:Y:S04]  /*2320*/  @!P5 LDG.E R75, desc[UR10][R20.64] ;  /* 0x0000000a144bd981 */ /* 0x000128000c1e1900 */
[----:B--2---:R1:W-:Y:S02]  /*2330*/  STL [R1+0x158], R7 ;  /* 0x0001580701007387 */ /* 0x0043e40000100800 */
[----:B-1----:R-:W-:-:S06]  /*2340*/  MOV R7, RZ ;  /* 0x000000ff00077202 */ /* 0x002fcc0000000f00 */
[----:B------:R-:W2:Y:S04]  /*2350*/  @!P0 LDG.E R7, desc[UR10][R26.64] ;  /* 0x0000000a1a078981 */ /* 0x000ea8000c1e1900 */
[----:B---3--:R1:W-:Y:S02]  /*2360*/  STL [R1+0x15c], R6 ;  /* 0x00015c0601007387 */ /* 0x0083e40000100800 */
[----:B-1----:R-:W-:-:S04]  /*2370*/  SHF.R.S32.HI R6, RZ, 0x1f, R18 ;  /* 0x0000001fff067819 */ /* 0x002fc80000011412 */
[----:B------:R-:W-:-:S13]  /*2380*/  ISETP.GE.AND.EX P5, PT, R6, UR17, PT, P1 ;  /* 0x0000001106007c0c */ /* 0x000fda000bfa6310 */
[----:B------:R-:W1:Y:S08]  /*2390*/  @!P5 LDC.64 R12, c[0x0][0x3f8] ;  /* 0x0000fe00ff0cdb82 */ /* 0x000e700000000a00 */
[----:B------:R-:W3:Y:S08]  /*23a0*/  @!P5 LDC.64 R22, c[0x0][0x3a0] ;  /* 0x0000e800ff16db82 */ /* 0x000ef00000000a00 */
[----:B0-----:R-:W0:Y:S01]  /*23b0*/  @!P5 LDC.64 R20, c[0x0][0x398] ;  /* 0x0000e600ff14db82 */ /* 0x001e220000000a00 */
[----:B-1----:R-:W-:Y:S01]  /*23c0*/  @!P5 IMAD R19, R6, R12, RZ ;  /* 0x0000000c0613d224 */ /* 0x002fe200078e02ff */
[----:B------:R-:W-:-:S03]  /*23d0*/  @!P5 MOV R6, R2 ;  /* 0x000000020006d202 */ /* 0x000fc60000000f00 */
[----:B------:R-:W-:Y:S01]  /*23e0*/  @!P5 IMAD R19, R18, R13, R19 ;  /* 0x0000000d1213d224 */ /* 0x000fe200078e0213 */
[----:B------:R-:W-:Y:S01]  /*23f0*/  LOP3.LUT P2, RZ, R74, 0x80000, RZ, 0xc0, !PT ;  /* 0x000800004aff7812 */ /* 0x000fe2000784c0ff */
[----:B--2---:R1:W-:Y:S02]  /*2400*/  STL [R1+0x14c], R7 ;  /* 0x00014c0701007387 */ /* 0x0043e40000100800 */
[----:B-1----:R-:W-:-:S03]  /*2410*/  @!P5 MOV R7, R5 ;  /* 0x000000050007d202 */ /* 0x002fc60000000f00 */
[----:B------:R-:W-:-:S05]  /*2420*/  @!P5 IMAD.WIDE.U32 R12, R18, R12, R6 ;  /* 0x0000000c120cd225 */ /* 0x000fca00078e0006 */
[----:B------:R-:W-:-:S04]  /*2430*/  @!P5 IADD3 R6, PT, PT, R13, R19, RZ ;  /* 0x000000130d06d210 */ /* 0x000fc80007ffe0ff */
[C---:B------:R-:W-:Y:S02]  /*2440*/  @!P5 SHF.L.U64.HI R6, R12.reuse, 0x1, R6 ;  /* 0x000000010c06d819 */ /* 0x040fe40000010206 */
[----:B------:R-:W-:-:S04]  /*2450*/  @!P5 SHF.L.U32 R12, R12, 0x1, RZ ;  /* 0x000000010c0cd819 */ /* 0x000fc800000006ff */
[----:B---3--:R-:W-:-:S04]  /*2460*/  @!P5 IADD3 R22, P1, PT, R12, R22, RZ ;  /* 0x000000160c16d210 */ /* 0x008fc80007f3e0ff */
[----:B------:R-:W-:Y:S02]  /*2470*/  @!P5 IADD3.X R23, PT, PT, R6, R23, RZ, P1, !PT ;  /* 0x000000170617d210 */ /* 0x000fe40000ffe4ff */
[----:B0-----:R-:W-:-:S04]  /*2480*/  @!P5 IADD3 R20, P1, PT, R12, R20, RZ ;  /* 0x000000140c14d210 */ /* 0x001fc80007f3e0ff */
[----:B------:R-:W-:Y:S02]  /*2490*/  @!P5 IADD3.X R21, PT, PT, R6, R21, RZ, P1, !PT ;  /* 0x000000150615d210 */ /* 0x000fe40000ffe4ff */
[----:B------:R-:W-:-:S06]  /*24a0*/  MOV R6, RZ ;  /* 0x000000ff00067202 */ /* 0x000fcc0000000f00 */
[----:B------:R-:W2:Y:S01]  /*24b0*/  @!P2 LDG.E R6, desc[UR10][R30.64] ;  /* 0x0000000a1e06a981 */ /* 0x000ea2000c1e1900 */
[----:B------:R-:W-:Y:S01]  /*24c0*/  IADD3 R18, PT, PT, R0, 0x160, RZ ;  /* 0x0000016000127810 */ /* 0x000fe20007ffe0ff */
[----:B------:R-:W-:Y:S01]  /*24d0*/  HFMA2 R24, -RZ, RZ, 0, 0 ;  /* 0x00000000ff187431 */ /* 0x000fe200000001ff */
[----:B------:R-:W-:Y:S02]  /*24e0*/  LOP3.LUT R74, R74, 0xffffffef, RZ, 0xc0, !PT ;  /* 0xffffffef4a4a7812 */ /* 0x000fe400078ec0ff */
[----:B------:R-:W-:Y:S02]  /*24f0*/  SHF.R.S32.HI R12, RZ, 0x1f, R18 ;  /* 0x0000001fff0c7819 */ /* 0x000fe40000011412 */
[----:B------:R-:W-:Y:S01]  /*2500*/  ISETP.GE.U32.AND P1, PT, R18, UR16, PT ;  /* 0x0000001012007c0c */ /* 0x000fe2000bf26070 */
[----:B------:R0:W3:Y:S01]  /*2510*/  @!P2 LDG.E R24, desc[UR10][R28.64] ;  /* 0x0000000a1c18a981 */ /* 0x0000e2000c1e1900 */
[----:B------:R-:W-:Y:S02]  /*2520*/  @P5 LOP3.LUT R74, R74, 0x10, RZ, 0xfc, !PT ;  /* 0x000000104a4a5812 */ /* 0x000fe400078efcff */
[----:B------:R-:W-:Y:S01]  /*2530*/  ISETP.GE.AND.EX P2, PT, R12, UR17, PT, P1 ;  /* 0x000000110c007c0c */ /* 0x000fe2000bf46310 */
[----:B------:R-:W4:Y:S01]  /*2540*/  LDL.LU.64 R30, [R1+0x120] ;  /* 0x00012000011e7983 */ /* 0x000f220000300a00 */
[----:B------:R-:W-:-:S11]  /*2550*/  LOP3.LUT P1, RZ, R74, 0x40000, RZ, 0xc0, !PT ;  /* 0x000400004aff7812 */ /* 0x000fd6000782c0ff */
[----:B------:R-:W1:Y:S01]  /*2560*/  @!P2 LDC.64 R26, c[0x0][0x3a0] ;  /* 0x0000e800ff1aab82 */ /* 0x000e620000000a00 */
[----:B--2---:R2:W-:Y:S07]  /*2570*/  STL [R1+0x144], R6 ;  /* 0x0001440601007387 */ /* 0x0045ee0000100800 */
[----:B0-----:R-:W0:Y:S01]  /*2580*/  @!P2 LDC.64 R28, c[0x0][0x398] ;  /* 0x0000e600ff1cab82 */ /* 0x001e220000000a00 */
[----:B--2---:R-:W-:-:S06]  /*2590*/  HFMA2 R6, -RZ, RZ, 0, 0 ;  /* 0x00000000ff067431 */ /* 0x004fcc00000001ff */
[----:B------:R-:W2:Y:S04]  /*25a0*/  @!P1 LDG.E R6, desc[UR10][R32.64] ;  /* 0x0000000a20069981 */ /* 0x000ea8000c1e1900 */
[----:B--2---:R2:W-:Y:S02]  /*25b0*/  STL [R1+0x140], R6 ;  /* 0x0001400601007387 */ /* 0x0045e40000100800 */
[----:B--2---:R-:W-:-:S06]  /*25c0*/  MOV R6, RZ ;  /* 0x000000ff00067202 */ /* 0x004fcc0000000f00 */
[----:B------:R-:W2:Y:S01]  /*25d0*/  @!P1 LDG.E R6, desc[UR10][R34.64] ;  /* 0x0000000a22069981 */ /* 0x000ea2000c1e1900 */
[----:B------:R-:W-:-:S03]  /*25e0*/  @!P2 MOV R13, R5 ;  /* 0x00000005000da202 */ /* 0x000fc60000000f00 */
[----:B--2---:R2:W-:Y:S02]  /*25f0*/  STL [R1+0x13c], R6 ;  /* 0x00013c0601007387 */ /* 0x0045e40000100800 */
[----:B--2---:R-:W2:Y:S02]  /*2600*/  @!P2 LDC.64 R6, c[0x0][0x3f8] ;  /* 0x0000fe00ff06ab82 */ /* 0x004ea40000000a00 */
[----:B--2---:R-:W-:Y:S01]  /*2610*/  @!P2 IMAD R19, R12, R6, RZ ;  /* 0x000000060c13a224 */ /* 0x004fe200078e02ff */
[----:B------:R-:W-:-:S03]  /*2620*/  @!P2 MOV R12, R2 ;  /* 0x00000002000ca202 */ /* 0x000fc60000000f00 */
[C---:B------:R-:W-:Y:S02]  /*2630*/  @!P2 IMAD R19, R18.reuse, R7, R19 ;  /* 0x000000071213a224 */ /* 0x040fe400078e0213 */
[----:B------:R-:W-:-:S05]  /*2640*/  @!P2 IMAD.WIDE.U32 R6, R18, R6, R12 ;  /* 0x000000061206a225 */ /* 0x000fca00078e000c */
[----:B------:R-:W-:-:S04]  /*2650*/  @!P2 IADD3 R7, PT, PT, R7, R19, RZ ;  /* 0x000000130707a210 */ /* 0x000fc80007ffe0ff */
[C---:B------:R-:W-:Y:S02]  /*2660*/  @!P2 SHF.L.U64.HI R7, R6.reuse, 0x1, R7 ;  /* 0x000000010607a819 */ /* 0x040fe40000010207 */
[----:B------:R-:W-:-:S04]  /*2670*/  @!P2 SHF.L.U32 R6, R6, 0x1, RZ ;  /* 0x000000010606a819 */ /* 0x000fc800000006ff */
[----:B-1----:R-:W-:-:S04]  /*2680*/  @!P2 IADD3 R26, P1, PT, R6, R26, RZ ;  /* 0x0000001a061aa210 */ /* 0x002fc80007f3e0ff */
[----:B------:R-:W-:Y:S02]  /*2690*/  @!P2 IADD3.X R27, PT, PT, R7, R27, RZ, P1, !PT ;  /* 0x0000001b071ba210 */ /* 0x000fe40000ffe4ff */
[----:B0-----:R-:W-:Y:S02]  /*26a0*/  @!P2 IADD3 R28, P1, PT, R6, R28, RZ ;  /* 0x0000001c061ca210 */ /* 0x001fe40007f3e0ff */
[----:B------:R-:W-:-:S06]  /*26b0*/  MOV R6, RZ ;  /* 0x000000ff00067202 */ /* 0x000fcc0000000f00 */
[----:B------:R-:W2:Y:S01]  /*26c0*/  @!P6 LDG.E R6, desc[UR10][R38.64] ;  /* 0x0000000a2606e981 */ /* 0x000ea2000c1e1900 */
[----:B------:R-:W-:-:S03]  /*26d0*/  LOP3.LUT P0, RZ, R74, 0x10000, RZ, 0xc0, !PT ;  /* 0x000100004aff7812 */ /* 0x000fc6000780c0ff */
[----:B--2---:R0:W-:Y:S02]  /*26e0*/  STL [R1+0x134], R6 ;  /* 0x0001340601007387 */ /* 0x0041e40000100800 */
[----:B0-----:R-:W-:-:S08]  /*26f0*/  HFMA2 R6, -RZ, RZ, 0, 0 ;  /* 0x00000000ff067431 */ /* 0x001fd000000001ff */
[----:B------:R-:W2:Y:S01]  /*2700*/  @!P0 LDG.E R6, desc[UR10][R40.64] ;  /* 0x0000000a28068981 */ /* 0x000ea2000c1e1900 */
[----:B------:R-:W-:-:S03]  /*2710*/  IADD3 R18, PT, PT, R0, 0x170, RZ ;  /* 0x0000017000127810 */ /* 0x000fc60007ffe0ff */
[----:B---3--:R-:W-:Y:S01]  /*2720*/  STL [R1+0x148], R24 ;  /* 0x0001481801007387 */ /* 0x008fe20000100800 */
[----:B------:R-:W-:Y:S02]  /*2730*/  @!P2 IADD3.X R29, PT, PT, R7, R29, RZ, P1, !PT ;  /* 0x0000001d071da210 */ /* 0x000fe40000ffe4ff */
[----:B------:R-:W-:Y:S02]  /*2740*/  SHF.R.S32.HI R12, RZ, 0x1f, R18 ;  /* 0x0000001fff0c7819 */ /* 0x000fe40000011412 */
[----:B------:R-:W-:Y:S01]  /*2750*/  ISETP.GE.U32.AND P1, PT, R18, UR16, PT ;  /* 0x0000001012007c0c */ /* 0x000fe2000bf26070 */
[----:B--2---:R0:W-:Y:S02]  /*2760*/  STL [R1+0x130], R6 ;  /* 0x0001300601007387 */ /* 0x0041e40000100800 */
[----:B0-----:R-:W-:-:S06]  /*2770*/  MOV R6, RZ ;  /* 0x000000ff00067202 */ /* 0x001fcc0000000f00 */
[----:B------:R-:W2:Y:S01]  /*2780*/  @!P0 LDG.E R6, desc[UR10][R42.64] ;  /* 0x0000000a2a068981 */ /* 0x000ea2000c1e1900 */
[----:B------:R-:W-:-:S06]  /*2790*/  HFMA2 R24, -RZ, RZ, 0, 0 ;  /* 0x00000000ff187431 */ /* 0x000fcc00000001ff */
[----:B------:R-:W3:Y:S01]  /*27a0*/  @!P6 LDG.E R24, desc[UR10][R36.64] ;  /* 0x0000000a2418e981 */ /* 0x000ee2000c1e1900 */
[----:B------:R-:W-:Y:S02]  /*27b0*/  ISETP.GE.AND.EX P6, PT, R12, UR17, PT, P1 ;  /* 0x000000110c007c0c */ /* 0x000fe4000bfc6310 */
[----:B------:R-:W-:Y:S01]  /*27c0*/  LOP3.LUT R74, R74, 0xfffffff7, RZ, 0xc0, !PT ;  /* 0xfffffff74a4a7812 */ /* 0x000fe200078ec0ff */
[----:B------:R-:W-:Y:S01]  /*27d0*/  HFMA2 R19, -RZ, RZ, 0, 0 ;  /* 0x00000000ff137431 */ /* 0x000fe200000001ff */
[----:B------:R-:W-:Y:S04]  /*27e0*/  STL [R1+0x170], R77 ;  /* 0x0001704d01007387 */ /* 0x000fe80000100800 */
[----:B------:R-:W4:Y:S05]  /*27f0*/  LDL.LU.64 R42, [R1+0x110] ;  /* 0x00011000012a7983 */ /* 0x000f2a0000300a00 */
[----:B------:R-:W0:Y:S01]  /*2800*/  @!P6 LDC.64 R34, c[0x0][0x3a0] ;  /* 0x0000e800ff22eb82 */ /* 0x000e220000000a00 */
[----:B------:R-:W-:-:S07]  /*2810*/  @!P6 MOV R13, R5 ;  /* 0x00000005000de202 */ /* 0x000fce0000000f00 */
[----:B------:R-:W1:Y:S01]  /*2820*/  @!P6 LDC.64 R32, c[0x0][0x398] ;  /* 0x0000e600ff20eb82 */ /* 0x000e620000000a00 */
[----:B------:R-:W-:-:S04]  /*2830*/  @P2 LOP3.LUT R74, R74, 0x8, RZ, 0xfc, !PT ;  /* 0x000000084a4a2812 */ /* 0x000fc800078efcff */
[C---:B------:R-:W-:Y:S01]  /*2840*/  LOP3.LUT P2, RZ, R74.reuse, 0x8000, RZ, 0xc0, !PT ;  /* 0x000080004aff7812 */ /* 0x040fe2000784c0ff */
[----:B--2---:R2:W-:Y:S01]  /*2850*/  STL [R1+0x12c], R6 ;  /* 0x00012c0601007387 */ /* 0x0045e20000100800 */
[----:B------:R-:W-:-:S11]  /*2860*/  LOP3.LUT R74, R74, 0xfffffffb, RZ, 0xc0, !PT ;  /* 0xfffffffb4a4a7812 */ /* 0x000fd600078ec0ff */
[----:B------:R-:W4:Y:S01]  /*2870*/  @!P2 LDG.E R19, desc[UR10][R44.64] ;  /* 0x0000000a2c13a981 */ /* 0x000f22000c1e1900 */
[----:B--2---:R-:W2:Y:S02]  /*2880*/  @!P6 LDC.64 R6, c[0x0][0x3f8] ;  /* 0x0000fe00ff06eb82 */ /* 0x004ea40000000a00 */
[----:B--2---:R-:W-:-:S04]  /*2890*/  @!P6 IMAD R12, R12, R6, RZ ;  /* 0x000000060c0ce224 */ /* 0x004fc800078e02ff */
        /* <DEDUP_REMOVED lines=11> */
[----:B------:R-:W2:Y:S01]  /*2950*/  @!P2 LDG.E R6, desc[UR10][R46.64] ;  /* 0x0000000a2e06a981 */ /* 0x000ea2000c1e1900 */
[----:B------:R-:W-:Y:S02]  /*2960*/  IADD3 R18, PT, PT, R0, 0x180, RZ ;  /* 0x0000018000127810 */ /* 0x000fe40007ffe0ff */
[----:B------:R-:W-:Y:S02]  /*2970*/  @P6 LOP3.LUT R74, R74, 0x4, RZ, 0xfc, !PT ;  /* 0x000000044a4a6812 */ /* 0x000fe400078efcff */
[----:B------:R-:W-:Y:S02]  /*2980*/  SHF.R.S32.HI R12, RZ, 0x1f, R18 ;  /* 0x0000001fff0c7819 */ /* 0x000fe40000011412 */
[----:B------:R-:W-:-:S04]  /*2990*/  ISETP.GE.U32.AND P1, PT, R18, UR16, PT ;  /* 0x0000001012007c0c */ /* 0x000fc8000bf26070 */
[----:B------:R-:W-:Y:S02]  /*29a0*/  ISETP.GE.AND.EX P2, PT, R12, UR17, PT, P1 ;  /* 0x000000110c007c0c */ /* 0x000fe4000bf46310 */
[C---:B------:R-:W-:Y:S02]  /*29b0*/  LOP3.LUT P1, RZ, R74.reuse, 0x4000, RZ, 0xc0, !PT ;  /* 0x000040004aff7812 */ /* 0x040fe4000782c0ff */
[----:B------:R-:W-:Y:S02]  /*29c0*/  LOP3.LUT P0, RZ, R74, 0x2000, RZ, 0xc0, !PT ;  /* 0x000020004aff7812 */ /* 0x000fe4000780c0ff */
[----:B------:R-:W-:-:S07]  /*29d0*/  CS2R R76, SRZ ;  /* 0x00000000004c7805 */ /* 0x000fce000001ff00 */
[----:B------:R-:W0:Y:S01]  /*29e0*/  @!P2 LDC.64 R38, c[0x0][0x3a0] ;  /* 0x0000e800ff26ab82 */ /* 0x000e220000000a00 */
[----:B--2---:R1:W-:Y:S07]  /*29f0*/  STL [R1+0x11c], R6 ;  /* 0x00011c0601007387 */ /* 0x0043ee0000100800 */
[----:B------:R-:W2:Y:S01]  /*2a00*/  @!P2 LDC.64 R40, c[0x0][0x398] ;  /* 0x0000e600ff28ab82 */ /* 0x000ea20000000a00 */
[----:B------:R-:W2:Y:S01]  /*2a10*/  @!P0 LDG.E R76, desc[UR10][R52.64] ;  /* 0x0000000a344c8981 */ /* 0x000ea2000c1e1900 */
[----:B------:R-:W-:-:S03]  /*2a20*/  @!P2 MOV R13, R5 ;  /* 0x00000005000da202 */ /* 0x000fc60000000f00 */
[----:B------:R-:W2:Y:S01]  /*2a30*/  @!P1 LDG.E R77, desc[UR10][R50.64] ;  /* 0x0000000a324d9981 */ /* 0x000ea2000c1e1900 */
[----:B-1----:R-:W-:-:S03]  /*2a40*/  HFMA2 R6, -RZ, RZ, 0, 0 ;  /* 0x00000000ff067431 */ /* 0x002fc600000001ff */
[----:B------:R-:W2:Y:S04]  /*2a50*/  LDL.LU.64 R52, [R1+0x150] ;  /* 0x0001500001347983 */ /* 0x000ea80000300a00 */
[----:B------:R-:W2:Y:S04]  /*2a60*/  @!P1 LDG.E R6, desc[UR10][R48.64] ;  /* 0x0000000a30069981 */ /* 0x000ea8000c1e1900 */
[----:B---3--:R1:W-:Y:S04]  /*2a70*/  STL [R1+0x138], R24 ;  /* 0x0001381801007387 */ /* 0x0083e80000100800 */
[----:B----4-:R3:W-:Y:S01]  /*2a80*/  STL [R1+0x160], R75 ;  /* 0x0001604b01007387 */ /* 0x0107e20000100800 */
[----:B-1----:R-:W-:Y:S01]  /*2a90*/  IADD3 R24, PT, PT, R0, 0x190, RZ ;  /* 0x0000019000187810 */ /* 0x002fe20007ffe0ff */
[----:B---3--:R-:W-:-:S06]  /*2aa0*/  HFMA2 R75, -RZ, RZ, 0, 0 ;  /* 0x00000000ff4b7431 */ /* 0x008fcc00000001ff */
[----:B------:R-:W3:Y:S01]  /*2ab0*/  @!P0 LDG.E R75, desc[UR10][R54.64] ;  /* 0x0000000a364b8981 */ /* 0x000ee2000c1e1900 */
[----:B------:R-:W-:-:S03]  /*2ac0*/  LOP3.LUT R74, R74, 0xfffffffd, RZ, 0xc0, !PT ;  /* 0xfffffffd4a4a7812 */ /* 0x000fc600078ec0ff */
[----:B------:R-:W-:Y:S01]  /*2ad0*/  STL [R1+0x128], R19 ;  /* 0x0001281301007387 */ /* 0x000fe20000100800 */
[----:B------:R-:W-:-:S03]  /*2ae0*/  @P2 LOP3.LUT R74, R74, 0x2, RZ, 0xfc, !PT ;  /* 0x000000024a4a2812 */ /* 0x000fc600078efcff */
[----:B--2---:R1:W-:Y:S02]  /*2af0*/  STL [R1+0x118], R6 ;  /* 0x0001180601007387 */ /* 0x0043e40000100800 */
        /* <DEDUP_REMOVED lines=10> */
[----:B------:R-:W-:Y:S02]  /*2ba0*/  @!P2 IADD3 R40, P1, PT, R12, R40, RZ ;  /* 0x000000280c28a210 */ /* 0x000fe40007f3e0ff */
[----:B------:R-:W-:Y:S02]  /*2bb0*/  SHF.R.S32.HI R18, RZ, 0x1f, R24 ;  /* 0x0000001fff127819 */ /* 0x000fe40000011418 */
[----:B------:R-:W-:Y:S02]  /*2bc0*/  @!P2 IADD3.X R41, PT, PT, R6, R41, RZ, P1, !PT ;  /* 0x000000290629a210 */ /* 0x000fe40000ffe4ff */
[----:B------:R-:W-:-:S04]  /*2bd0*/  ISETP.GE.U32.AND P1, PT, R24, UR16, PT ;  /* 0x0000001018007c0c */ /* 0x000fc8000bf26070 */
[----:B------:R-:W-:-:S13]  /*2be0*/  ISETP.GE.AND.EX P0, PT, R18, UR17, PT, P1 ;  /* 0x0000001112007c0c */ /* 0x000fda000bf06310 */
[----:B------:R-:W0:Y:S01]  /*2bf0*/  @!P0 LDC.64 R12, c[0x0][0x3f8] ;  /* 0x0000fe00ff0c8b82 */ /* 0x000e220000000a00 */
[----:B------:R-:W-:-:S07]  /*2c00*/  @!P0 MOV R19, R5 ;  /* 0x0000000500138202 */ /* 0x000fce0000000f00 */
[----:B------:R-:W1:Y:S01]  /*2c10*/  @!P0 LDC.64 R46, c[0x0][0x3a0] ;  /* 0x0000e800ff2e8b82 */ /* 0x000e620000000a00 */
[----:B------:R-:W-:-:S07]  /*2c20*/  LOP3.LUT P1, RZ, R74, 0x1000, RZ, 0xc0, !PT ;  /* 0x000010004aff7812 */ /* 0x000fce000782c0ff */
[----:B------:R-:W2:Y:S01]  /*2c30*/  @!P0 LDC.64 R44, c[0x0][0x398] ;  /* 0x0000e600ff2c8b82 */ /* 0x000ea20000000a00 */
[----:B0-----:R-:W-:-:S04]  /*2c40*/  @!P0 IMAD R18, R18, R12, RZ ;  /* 0x0000000c12128224 */ /* 0x001fc800078e02ff */
[----:B------:R-:W-:Y:S01]  /*2c50*/  @!P0 IMAD R13, R24, R13, R18 ;  /* 0x0000000d180d8224 */ /* 0x000fe200078e0212 */
[----:B------:R-:W-:-:S05]  /*2c60*/  @!P0 MOV R18, R2 ;  /* 0x0000000200128202 */ /* 0x000fca0000000f00 */
[----:B------:R-:W-:Y:S01]  /*2c70*/  @!P0 IMAD.WIDE.U32 R18, R24, R12, R18 ;  /* 0x0000000c18128225 */ /* 0x000fe200078e0012 */
[----:B------:R-:W-:-:S04]  /*2c80*/  CS2R R6, SRZ ;  /* 0x0000000000067805 */ /* 0x000fc8000001ff00 */
[----:B------:R-:W-:Y:S02]  /*2c90*/  @!P0 IADD3 R12, PT, PT, R19, R13, RZ ;  /* 0x0000000d130c8210 */ /* 0x000fe40007ffe0ff */
[----:B------:R-:W4:Y:S02]  /*2ca0*/  @!P1 LDG.E R6, desc[UR10][R56.64] ;  /* 0x0000000a38069981 */ /* 0x000f24000c1e1900 */
[C---:B------:R-:W-:Y:S02]  /*2cb0*/  @!P0 SHF.L.U64.HI R12, R18.reuse, 0x1, R12 ;  /* 0x00000001120c8819 */ /* 0x040fe4000001020c */
[----:B------:R-:W-:Y:S01]  /*2cc0*/  @!P0 SHF.L.U32 R18, R18, 0x1, RZ ;  /* 0x0000000112128819 */ /* 0x000fe200000006ff */
[----:B------:R-:W3:Y:S01]  /*2cd0*/  @!P1 LDG.E R7, desc[UR10][R58.64] ;  /* 0x0000000a3a079981 */ /* 0x000ee2000c1e1900 */
[----:B------:R-:W-:Y:S02]  /*2ce0*/  LOP3.LUT P2, RZ, R74, 0x40000000, RZ, 0xc0, !PT ;  /* 0x400000004aff7812 */ /* 0x000fe4000784c0ff */
[----:B-1----:R-:W-:-:S02]  /*2cf0*/  @!P0 IADD3 R46, P1, PT, R18, R46, RZ ;  /* 0x0000002e122e8210 */ /* 0x002fc40007f3e0ff */
[----:B------:R-:W-:Y:S02]  /*2d00*/  LOP3.LUT R74, R74, 0xfffffffe, RZ, 0xc0, !PT ;  /* 0xfffffffe4a4a7812 */ /* 0x000fe400078ec0ff */
[----:B------:R-:W-:Y:S02]  /*2d10*/  @!P0 IADD3.X R47, PT, PT, R12, R47, RZ, P1, !PT ;  /* 0x0000002f0c2f8210 */ /* 0x000fe40000ffe4ff */
[----:B--2---:R-:W-:Y:S02]  /*2d20*/  @!P0 IADD3 R44, P1, PT, R18, R44, RZ ;  /* 0x0000002c122c8210 */ /* 0x004fe40007f3e0ff */
[----:B------:R-:W-:Y:S02]  /*2d30*/  @P0 LOP3.LUT R74, R74, 0x1, RZ, 0xfc, !PT ;  /* 0x000000014a4a0812 */ /* 0x000fe400078efcff */
[----:B------:R-:W-:Y:S02]  /*2d40*/  @!P0 IADD3.X R45, PT, PT, R12, R45, RZ, P1, !PT ;  /* 0x0000002d0c2d8210 */ /* 0x000fe40000ffe4ff */
[----:B------:R-:W-:-:S02]  /*2d50*/  LOP3.LUT P1, RZ, R74, 0x800, RZ, 0xc0, !PT ;  /* 0x000008004aff7812 */ /* 0x000fc4000782c0ff */
[----:B------:R-:W-:Y:S02]  /*2d60*/  CS2R R12, SRZ ;  /* 0x00000000000c7805 */ /* 0x000fe4000001ff00 */
[----:B------:R-:W-:-:S04]  /*2d70*/  IADD3 R19, PT, PT, R0, 0x1a0, RZ ;  /* 0x000001a000137810 */ /* 0x000fc80007ffe0ff */
[----:B------:R-:W-:-:S05]  /*2d80*/  SHF.R.S32.HI R25, RZ, 0x1f, R19 ;  /* 0x0000001fff197819 */ /* 0x000fca0000011413 */
[----:B------:R-:W2:Y:S04]  /*2d90*/  @!P1 LDG.E R12, desc[UR10][R60.64] ;  /* 0x0000000a3c0c9981 */ /* 0x000ea8000c1e1900 */
[----:B------:R-:W2:Y:S01]  /*2da0*/  @!P1 LDG.E R13, desc[UR10][R62.64] ;  /* 0x0000000a3e0d9981 */ /* 0x000ea2000c1e1900 */
[----:B------:R-:W-:-:S04]  /*2db0*/  ISETP.GE.U32.AND P1, PT, R19, UR16, PT ;  /* 0x0000001013007c0c */ /* 0x000fc8000bf26070 */
[----:B------:R-:W-:Y:S02]  /*2dc0*/  ISETP.GE.AND.EX P1, PT, R25, UR17, PT, P1 ;  /* 0x0000001119007c0c */ /* 0x000fe4000bf26310 */
[----:B------:R-:W-:-:S06]  /*2dd0*/  MOV R24, RZ ;  /* 0x000000ff00187202 */ /* 0x000fcc0000000f00 */
[----:B------:R0:W2:Y:S05]  /*2de0*/  @!P2 LDG.E R24, desc[UR10][R30.64] ;  /* 0x0000000a1e18a981 */ /* 0x0000aa000c1e1900 */
[----:B------:R-:W1:Y:S08]  /*2df0*/  @!P1 LDC.64 R48, c[0x0][0x3a0] ;  /* 0x0000e800ff309b82 */ /* 0x000e700000000a00 */
[----:B0-----:R-:W0:Y:S01]  /*2e00*/  @!P1 LDC.64 R30, c[0x0][0x3f8] ;  /* 0x0000fe00ff1e9b82 */ /* 0x001e220000000a00 */
[----:B------:R-:W-:-:S02]  /*2e10*/  @!P1 MOV R36, R2 ;  /* 0x0000000200249202 */ /* 0x000fc40000000f00 */
[----:B------:R-:W-:-:S05]  /*2e20*/  @!P1 MOV R37, R5 ;  /* 0x0000000500259202 */ /* 0x000fca0000000f00 */
[----:B------:R-:W1:Y:S01]  /*2e30*/  @!P1 LDC.64 R50, c[0x0][0x398] ;  /* 0x0000e600ff329b82 */ /* 0x000e620000000a00 */
[----:B------:R-:W-:-:S06]  /*2e40*/  HFMA2 R18, -RZ, RZ, 0, 0 ;  /* 0x00000000ff127431 */ /* 0x000fcc00000001ff */
[----:B------:R-:W2:Y:S01]  /*2e50*/  @!P2 LDG.E R18, desc[UR10][R64.64] ;  /* 0x0000000a4012a981 */ /* 0x000ea2000c1e1900 */
[-C--:B0-----:R-:W-:Y:S02]  /*2e60*/  @!P1 IMAD R25, R25, R30.reuse, RZ ;  /* 0x0000001e19199224 */ /* 0x081fe400078e02ff */
[----:B------:R-:W-:-:S04]  /*2e70*/  @!P1 IMAD.WIDE.U32 R36, R19, R30, R36 ;  /* 0x0000001e13249225 */ /* 0x000fc800078e0024 */
[----:B------:R-:W-:-:S05]  /*2e80*/  @!P1 IMAD R31, R19, R31, R25 ;  /* 0x0000001f131f9224 */ /* 0x000fca00078e0219 */
[----:B------:R-:W-:-:S04]  /*2e90*/  @!P1 IADD3 R19, PT, PT, R37, R31, RZ ;  /* 0x0000001f25139210 */ /* 0x000fc80007ffe0ff */
[C---:B------:R-:W-:Y:S02]  /*2ea0*/  @!P1 SHF.L.U64.HI R19, R36.reuse, 0x1, R19 ;  /* 0x0000000124139819 */ /* 0x040fe40000010213 */
[----:B------:R-:W-:-:S04]  /*2eb0*/  @!P1 SHF.L.U32 R36, R36, 0x1, RZ ;  /* 0x0000000124249819 */ /* 0x000fc800000006ff */
[----:B-1----:R-:W-:-:S04]  /*2ec0*/  @!P1 IADD3 R48, P2, PT, R36, R48, RZ ;  /* 0x0000003024309210 */ /* 0x002fc80007f5e0ff */
[----:B------:R-:W-:Y:S02]  /*2ed0*/  @!P1 IADD3.X R49, PT, PT, R19, R49, RZ, P2, !PT ;  /* 0x0000003113319210 */ /* 0x000fe400017fe4ff */
[----:B------:R-:W-:-:S04]  /*2ee0*/  @!P1 IADD3 R50, P2, PT, R36, R50, RZ ;  /* 0x0000003224329210 */ /* 0x000fc80007f5e0ff */
[----:B------:R-:W-:Y:S02]  /*2ef0*/  @!P1 IADD3.X R51, PT, PT, R19, R51, RZ, P2, !PT ;  /* 0x0000003313339210 */ /* 0x000fe400017fe4ff */
[----:B------:R-:W-:Y:S01]  /*2f00*/  LOP3.LUT P2, RZ, R74, 0x200, RZ, 0xc0, !PT ;  /* 0x000002004aff7812 */ /* 0x000fe2000784c0ff */
[----:B------:R-:W-:Y:S01]  /*2f10*/  HFMA2 R19, -RZ, RZ, 0, 0 ;  /* 0x00000000ff137431 */ /* 0x000fe200000001ff */
[----:B------:R-:W-:-:S11]  /*2f20*/  MOV R25, RZ ;  /* 0x000000ff00197202 */ /* 0x000fd60000000f00 */
[----:B------:R0:W2:Y:S04]  /*2f30*/  @!P2 LDG.E R19, desc[UR10][R52.64] ;  /* 0x0000000a3413a981 */ /* 0x0000a8000c1e1900 */
[----:B------:R1:W2:Y:S01]  /*2f40*/  @!P2 LDG.E R25, desc[UR10][R42.64] ;  /* 0x0000000a2a19a981 */ /* 0x0002a2000c1e1900 */
[----:B0-----:R-:W-:-:S04]  /*2f50*/  IADD3 R52, PT, PT, R0, 0x1b0, RZ ;  /* 0x000001b000347810 */ /* 0x001fc80007ffe0ff */
[----:B-1----:R-:W-:Y:S02]  /*2f60*/  SHF.R.S32.HI R42, RZ, 0x1f, R52 ;  /* 0x0000001fff2a7819 */ /* 0x002fe40000011434 */
[----:B------:R-:W-:-:S04]  /*2f70*/  ISETP.GE.U32.AND P2, PT, R52, UR16, PT ;  /* 0x0000001034007c0c */ /* 0x000fc8000bf46070 */
[----:B------:R-:W-:-:S13]  /*2f80*/  ISETP.GE.AND.EX P2, PT, R42, UR17, PT, P2 ;  /* 0x000000112a007c0c */ /* 0x000fda000bf46320 */
[----:B------:R-:W0:Y:S01]  /*2f90*/  @!P2 LDC.64 R36, c[0x0][0x3f8] ;  /* 0x0000fe00ff24ab82 */ /* 0x000e220000000a00 */
[----:B------:R-:W-:Y:S01]  /*2fa0*/  @!P2 MOV R43, R5 ;  /* 0x00000005002ba202 */ /* 0x000fe20000000f00 */
[----:B------:R-:W-:Y:S06]  /*2fb0*/  STL [R1+0x1d4], R76 ;  /* 0x0001d44c01007387 */ /* 0x000fec0000100800 */
[----:B------:R-:W1:Y:S01]  /*2fc0*/  @!P2 LDC.64 R54, c[0x0][0x398] ;  /* 0x0000e600ff36ab82 */ /* 0x000e620000000a00 */
[----:B0-----:R-:W-:-:S04]  /*2fd0*/  @!P2 IMAD R42, R42, R36, RZ ;  /* 0x000000242a2aa224 */ /* 0x001fc800078e02ff */
[----:B------:R-:W-:Y:S01]  /*2fe0*/  @!P2 IMAD R37, R52, R37, R42 ;  /* 0x000000253425a224 */ /* 0x000fe200078e022a */
[----:B------:R-:W-:-:S05]  /*2ff0*/  @!P2 MOV R42, R2 ;  /* 0x00000002002aa202 */ /* 0x000fca0000000f00 */
[----:B------:R-:W-:Y:S02]  /*3000*/  @!P2 IMAD.WIDE.U32 R42, R52, R36, R42 ;  /* 0x00000024342aa225 */ /* 0x000fe400078e002a */
[----:B------:R-:W0:Y:S01]  /*3010*/  @!P2 LDC.64 R52, c[0x0][0x3a0] ;  /* 0x0000e800ff34ab82 */ /* 0x000e220000000a00 */
[----:B------:R-:W-:Y:S04]  /*3020*/  STL [R1+0x1e0], R76 ;  /* 0x0001e04c01007387 */ /* 0x000fe80000100800 */
[----:B------:R-:W-:Y:S04]  /*3030*/  STL [R1+0x1e8], R76 ;  /* 0x0001e84c01007387 */ /* 0x000fe80000100800 */
[----:B------:R1:W-:Y:S01]  /*3040*/  STL [R1+0x218], R76 ;  /* 0x0002184c01007387 */ /* 0x0003e20000100800 */
[----:B------:R-:W-:-:S02]  /*3050*/  @!P2 IADD3 R36, PT, PT, R43, R37, RZ ;  /* 0x000000252b24a210 */ /* 0x000fc40007ffe0ff */
[----:B------:R-:W-:Y:S01]  /*3060*/  CS2R R30, SRZ ;  /* 0x00000000001e7805 */ /* 0x000fe2000001ff00 */
[----:B-1----:R-:W2:Y:S01]  /*3070*/  LDL.LU R76, [R1+0x174] ;  /* 0x00017400014c7983 */ /* 0x002ea20000300800 */
[C---:B------:R-:W-:Y:S02]  /*3080*/  @!P2 SHF.L.U64.HI R36, R42.reuse, 0x1, R36 ;  /* 0x000000012a24a819 */ /* 0x040fe40000010224 */
[----:B------:R-:W-:Y:S02]  /*3090*/  @!P2 SHF.L.U32 R42, R42, 0x1, RZ ;  /* 0x000000012a2aa819 */ /* 0x000fe400000006ff */
[----:B------:R-:W2:Y:S01]  /*30a0*/  @!P3 LDG.E R30, desc[UR10][R66.64] ;  /* 0x0000000a421eb981 */ /* 0x000ea2000c1e1900 */
[----:B------:R-:W-:-:S03]  /*30b0*/  LOP3.LUT R74, R74, 0xefffffff, RZ, 0xc0, !PT ;  /* 0xefffffff4a4a7812 */ /* 0x000fc600078ec0ff */
[----:B------:R-:W2:Y:S01]  /*30c0*/  @!P3 LDG.E R31, desc[UR10][R68.64] ;  /* 0x0000000a441fb981 */ /* 0x000ea2000c1e1900 */
[----:B0-----:R-:W-:Y:S02]  /*30d0*/  @!P2 IADD3 R52, P3, PT, R42, R52, RZ ;  /* 0x000000342a34a210 */ /* 0x001fe40007f7e0ff */
[----:B------:R-:W-:Y:S02]  /*30e0*/  @P1 LOP3.LUT R74, R74, 0x10000000, RZ, 0xfc, !PT ;  /* 0x100000004a4a1812 */ /* 0x000fe400078efcff */
[----:B------:R-:W-:Y:S02]  /*30f0*/  @!P2 IADD3.X R53, PT, PT, R36, R53, RZ, P3, !PT ;  /* 0x000000352435a210 */ /* 0x000fe40001ffe4ff */
[----:B------:R-:W-:-:S04]  /*3100*/  @!P2 IADD3 R54, P3, PT, R42, R54, RZ ;  /* 0x000000362a36a210 */ /* 0x000fc80007f7e0ff */
[----:B------:R-:W-:Y:S02]  /*3110*/  @!P2 IADD3.X R55, PT, PT, R36, R55, RZ, P3, !PT ;  /* 0x000000372437a210 */ /* 0x000fe40001ffe4ff */
[----:B------:R-:W-:Y:S02]  /*3120*/  LOP3.LUT P3, RZ, R74, 0x80, RZ, 0xc0, !PT ;  /* 0x000000804aff7812 */ /* 0x000fe4000786c0ff */
[----:B------:R-:W-:Y:S02]  /*3130*/  CS2R R36, SRZ ;  /* 0x0000000000247805 */ /* 0x000fe4000001ff00 */
[----:B------:R-:W-:Y:S01]  /*3140*/  IADD3 R43, PT, PT, R0, 0x1c0, RZ ;  /* 0x000001c0002b7810 */ /* 0x000fe20007ffe0ff */
[----:B------:R-:W-:-:S03]  /*3150*/  HFMA2 R42, -RZ, RZ, 0, 0 ;  /* 0x00000000ff2a7431 */ /* 0x000fc600000001ff */
[----:B------:R-:W-:-:S03]  /*3160*/  SHF.R.S32.HI R56, RZ, 0x1f, R43 ;  /* 0x0000001fff387819 */ /* 0x000fc6000001142b */
[----:B------:R0:W2:Y:S04]  /*3170*/  @!P4 LDG.E R42, desc[UR10][R10.64] ;  /* 0x0000000a0a2ac981 */ /* 0x0000a8000c1e1900 */
[----:B------:R-:W2:Y:S04]  /*3180*/  @!P3 LDG.E R36, desc[UR10][R70.64] ;  /* 0x0000000a4624b981 */ /* 0x000ea8000c1e1900 */
[----:B------:R-:W2:Y:S01]  /*3190*/  @!P3 LDG.E R37, desc[UR10][R72.64] ;  /* 0x0000000a4825b981 */ /* 0x000ea2000c1e1900 */
[----:B------:R-:W-:-:S04]  /*31a0*/  ISETP.GE.U32.AND P3, PT, R43, UR16, PT ;  /* 0x000000102b007c0c */ /* 0x000fc8000bf66070 */
[----:B------:R-:W-:Y:S02]  /*31b0*/  ISETP.GE.AND.EX P3, PT, R56, UR17, PT, P3 ;  /* 0x0000001138007c0c */ /* 0x000fe4000bf66330 */
[----:B0-----:R-:W-:-:S06]  /*31c0*/  MOV R10, RZ ;  /* 0x000000ff000a7202 */ /* 0x001fcc0000000f00 */
[----:B------:R0:W2:Y:S05]  /*31d0*/  @!P4 LDG.E R10, desc[UR10][R8.64] ;  /* 0x0000000a080ac981 */ /* 0x0000aa000c1e1900 */
[----:B------:R-:W1:Y:S08]  /*31e0*/  @!P3 LDC.64 R58, c[0x0][0x398] ;  /* 0x0000e600ff3abb82 */ /* 0x000e700000000a00 */
[----:B0-----:R-:W0:Y:S01]  /*31f0*/  @!P3 LDC.64 R8, c[0x0][0x3f8] ;  /* 0x0000fe00ff08bb82 */ /* 0x001e220000000a00 */
[----:B------:R-:W-:Y:S01]  /*3200*/  @!P3 MOV R57, R5 ;  /* 0x000000050039b202 */ /* 0x000fe20000000f00 */
[----:B0-----:R-:W-:Y:S01]  /*3210*/  @!P3 IMAD R11, R56, R8, RZ ;  /* 0x00000008380bb224 */ /* 0x001fe200078e02ff */
[----:B------:R-:W-:-:S03]  /*3220*/  @!P3 MOV R56, R2 ;  /* 0x000000020038b202 */ /* 0x000fc60000000f00 */
[C---:B------:R-:W-:Y:S02]  /*3230*/  @!P3 IMAD R11, R43.reuse, R9, R11 ;  /* 0x000000092b0bb224 */ /* 0x040fe400078e020b */
[----:B------:R-:W-:Y:S02]  /*3240*/  @!P3 IMAD.WIDE.U32 R8, R43, R8, R56 ;  /* 0x000000082b08b225 */ /* 0x000fe400078e0038 */
[----:B------:R-:W0:Y:S03]  /*3250*/  @!P3 LDC.64 R56, c[0x0][0x3a0] ;  /* 0x0000e800ff38bb82 */ /* 0x000e260000000a00 */
[----:B------:R-:W-:-:S04]  /*3260*/  @!P3 IADD3 R9, PT, PT, R9, R11, RZ ;  /* 0x0000000b0909b210 */ /* 0x000fc80007ffe0ff */
[C---:B------:R-:W-:Y:S02]  /*3270*/  @!P3 SHF.L.U64.HI R9, R8.reuse, 0x1, R9 ;  /* 0x000000010809b819 */ /* 0x040fe40000010209 */
[----:B------:R-:W-:Y:S02]  /*3280*/  @!P3 SHF.L.U32 R8, R8, 0x1, RZ ;  /* 0x000000010808b819 */ /* 0x000fe400000006ff */
[----:B------:R-:W-:Y:S02]  /*3290*/  LOP3.LUT P1, RZ, R74, 0x20, RZ, 0xc0, !PT ;  /* 0x000000204aff7812 */ /* 0x000fe4000782c0ff */
[----:B0-----:R-:W-:-:S04]  /*32a0*/  @!P3 IADD3 R56, P4, PT, R8, R56, RZ ;  /* 0x000000380838b210 */ /* 0x001fc80007f9e0ff */
[----:B------:R-:W-:Y:S02]  /*32b0*/  @!P3 IADD3.X R57, PT, PT, R9, R57, RZ, P4, !PT ;  /* 0x000000390939b210 */ /* 0x000fe400027fe4ff */
[----:B-1----:R-:W-:-:S04]  /*32c0*/  @!P3 IADD3 R58, P4, PT, R8, R58, RZ ;  /* 0x0000003a083ab210 */ /* 0x002fc80007f9e0ff */
[----:B------:R-:W-:Y:S02]  /*32d0*/  @!P3 IADD3.X R59, PT, PT, R9, R59, RZ, P4, !PT ;  /* 0x0000003b093bb210 */ /* 0x000fe400027fe4ff */
[----:B------:R-:W-:Y:S02]  /*32e0*/  CS2R R8, SRZ ;  /* 0x0000000000087805 */ /* 0x000fe4000001ff00 */
[----:B------:R-:W-:-:S04]  /*32f0*/  IADD3 R43, PT, PT, R0, 0x1d0, RZ ;  /* 0x000001d0002b7810 */ /* 0x000fc80007ffe0ff */
[----:B------:R-:W-:Y:S01]  /*3300*/  ISETP.GE.U32.AND P4, PT, R43, UR16, PT ;  /* 0x000000102b007c0c */ /* 0x000fe2000bf86070 */
[----:B------:R0:W2:Y:S04]  /*3310*/  @!P1 LDG.E R9, desc[UR10][R16.64] ;  /* 0x0000000a10099981 */ /* 0x0000a8000c1e1900 */
[----:B------:R1:W2:Y:S01]  /*3320*/  @!P1 LDG.E R8, desc[UR10][R14.64] ;  /* 0x0000000a0e089981 */ /* 0x0002a2000c1e1900 */
[----:B0-----:R-:W-:-:S04]  /*3330*/  SHF.R.S32.HI R16, RZ, 0x1f, R43 ;  /* 0x0000001fff107819 */ /* 0x001fc8000001142b */
[----:B------:R-:W-:Y:S01]  /*3340*/  ISETP.GE.AND.EX P4, PT, R16, UR17, PT, P4 ;  /* 0x0000001110007c0c */ /* 0x000fe2000bf86340 */
[----:B------:R-:W-:-:S06]  /*3350*/  HFMA2 R11, -RZ, RZ, 0, 0 ;  /* 0x00000000ff0b7431 */ /* 0x000fcc00000001ff */
[----:B------:R0:W2:Y:S06]  /*3360*/  @!P5 LDG.E R11, desc[UR10][R22.64] ;  /* 0x0000000a160bd981 */ /* 0x0000ac000c1e1900 */
[----:B-1----:R-:W1:Y:S01]  /*3370*/  @!P4 LDC.64 R14, c[0x0][0x3f8] ;  /* 0x0000fe00ff0ecb82 */ /* 0x002e620000000a00 */
[----:B0-----:R-:W-:Y:S02]  /*3380*/  CS2R R22, SRZ ;  /* 0x0000000000167805 */ /* 0x001fe4000001ff00 */
[----:B------:R-:W-:-:S04]  /*3390*/  @!P4 MOV R17, R5 ;  /* 0x000000050011c202 */ /* 0x000fc80000000f00 */
[----:B------:R1:W2:Y:S01]  /*33a0*/  @!P5 LDG.E R22, desc[UR10][R20.64] ;  /* 0x0000000a1416d981 */ /* 0x0002a2000c1e1900 */
[----:B------:R-:W-:Y:S02]  /*33b0*/  IADD3 R60, PT, PT, R0, 0x1e0, RZ ;  /* 0x000001e0003c7810 */ /* 0x000fe40007ffe0ff */
[----:B------:R-:W-:Y:S01]  /*33c0*/  LOP3.LUT P1, RZ, R74, 0x2, RZ, 0xc0, !PT ;  /* 0x000000024aff7812 */ /* 0x000fe2000782c0ff */
[----:B----4-:R-:W-:Y:S01]  /*33d0*/  STL [R1+0x1f0], R6 ;  /* 0x0001f00601007387 */ /* 0x010fe20000100800 */
[----:B------:R-:W-:-:S03]  /*33e0*/  PRMT R62, RZ, 0x5410, RZ ;  /* 0x00005410ff3e7816 */ /* 0x000fc600000000ff */
[----:B------:R0:W-:Y:S04]  /*33f0*/  STL [R1+0x1f8], R6 ;  /* 0x0001f80601007387 */ /* 0x0001e80000100800 */
[----:B---3--:R3:W-:Y:S01]  /*3400*/  STL [R1+0x1fc], R7 ;  /* 0x0001fc0701007387 */ /* 0x0087e20000100800 */
[----:B-1----:R-:W-:Y:S01]  /*3410*/  @!P4 IMAD R20, R16, R14, RZ ;  /* 0x0000000e1014c224 */ /* 0x002fe200078e02ff */
[----:B------:R-:W-:Y:S02]  /*3420*/  @!P4 MOV R16, R2 ;  /* 0x000000020010c202 */ /* 0x000fe40000000f00 */
[----:B--2---:R-:W-:Y:S01]  /*3430*/  STL [R1+0x1cc], R12 ;  /* 0x0001cc0c01007387 */ /* 0x004fe20000100800 */
[C---:B------:R-:W-:Y:S02]  /*3440*/  @!P4 IMAD R20, R43.reuse, R15, R20 ;  /* 0x0000000f2b14c224 */ /* 0x040fe400078e0214 */
[----:B------:R-:W-:Y:S01]  /*3450*/  @!P4 IMAD.WIDE.U32 R16, R43, R14, R16 ;  /* 0x0000000e2b10c225 */ /* 0x000fe200078e0010 */
[----:B0-----:R-:W2:Y:S01]  /*3460*/  LDL.LU R6, [R1+0x17c] ;  /* 0x00017c0001067983 */ /* 0x001ea20000300800 */
[----:B------:R-:W0:Y:S03]  /*3470*/  @!P4 LDC.64 R14, c[0x0][0x3a0] ;  /* 0x0000e800ff0ecb82 */ /* 0x000e260000000a00 */
[----:B------:R-:W-:Y:S01]  /*3480*/  @!P4 IADD3 R20, PT, PT, R17, R20, RZ ;  /* 0x000000141114c210 */ /* 0x000fe20007ffe0ff */
[----:B---3--:R-:W3:Y:S01]  /*3490*/  LDL.LU R7, [R1+0x180] ;  /* 0x0001800001077983 */ /* 0x008ee20000300800 */
[----:B------:R-:W-:-:S02]  /*34a0*/  @!P4 SHF.L.U32 R21, R16, 0x1, RZ ;  /* 0x000000011015c819 */ /* 0x000fc400000006ff */
[----:B------:R-:W-:Y:S01]  /*34b0*/  @!P4 SHF.L.U64.HI R20, R16, 0x1, R20 ;  /* 0x000000011014c819 */ /* 0x000fe20000010214 */
[----:B------:R-:W-:Y:S01]  /*34c0*/  STL [R1+0x200], R12 ;  /* 0x0002000c01007387 */ /* 0x000fe20000100800 */
[----:B------:R-:W1:Y:S03]  /*34d0*/  @!P4 LDC.64 R16, c[0x0][0x398] ;  /* 0x0000e600ff10cb82 */ /* 0x000e660000000a00 */
[----:B------:R4:W-:Y:S04]  /*34e0*/  STL [R1+0x214], R12 ;  /* 0x0002140c01007387 */ /* 0x0009e80000100800 */
[----:B------:R-:W-:Y:S04]  /*34f0*/  STL [R1+0x1dc], R77 ;  /* 0x0001dc4d01007387 */ /* 0x000fe80000100800 */
[----:B------:R4:W-:Y:S01]  /*3500*/  STL [R1+0x210], R77 ;  /* 0x0002104d01007387 */ /* 0x0009e20000100800 */
[----:B0-----:R-:W-:-:S03]  /*3510*/  @!P4 IADD3 R14, P5, PT, R21, R14, RZ ;  /* 0x0000000e150ec210 */ /* 0x001fc60007fbe0ff */
[----:B------:R-:W-:Y:S01]  /*3520*/  STL.S16 [R1+0x126], RZ ;  /* 0x000126ff01007387 */ /* 0x000fe20000100600 */
[----:B------:R-:W-:Y:S01]  /*3530*/  @!P4 IADD3.X R15, PT, PT, R20, R15, RZ, P5, !PT ;  /* 0x0000000f140fc210 */ /* 0x000fe20002ffe4ff */
[----:B------:R-:W-:Y:S02]  /*3540*/  HFMA2 R43, -RZ, RZ, 0, 0 ;  /* 0x00000000ff2b7431 */ /* 0x000fe400000001ff */
[----:B------:R0:W-:Y:S01]  /*3550*/  STL [R1+0x94], R76 ;  /* 0x0000944c01007387 */ /* 0x0001e20000100800 */
[----:B-1----:R-:W-:-:S03]  /*3560*/  @!P4 IADD3 R16, P5, PT, R21, R16, RZ ;  /* 0x000000101510c210 */ /* 0x002fc60007fbe0ff */
[----:B------:R-:W2:Y:S01]  /*3570*/  @!P6 LDG.E R43, desc[UR10][R32.64] ;  /* 0x0000000a202be981 */ /* 0x000ea2000c1e1900 */
[----:B------:R-:W-:Y:S02]  /*3580*/  @!P4 IADD3.X R17, PT, PT, R20, R17, RZ, P5, !PT ;  /* 0x000000111411c210 */ /* 0x000fe40002ffe4ff */
[----:B------:R-:W-:Y:S02]  /*3590*/  LOP3.LUT P5, RZ, R74, 0x8, RZ, 0xc0, !PT ;  /* 0x000000084aff7812 */ /* 0x000fe400078ac0ff */
[----:B------:R-:W-:Y:S02]  /*35a0*/  CS2R R20, SRZ ;  /* 0x0000000000147805 */ /* 0x000fe4000001ff00 */
[----:B----4-:R-:W-:Y:S01]  /*35b0*/  PRMT R12, RZ, 0x7610, R12 ;  /* 0x00007610ff0c7816 */ /* 0x010fe2000000000c */
[----:B------:R-:W4:Y:S04]  /*35c0*/  LDL.LU R77, [R1+0x170] ;  /* 0x00017000014d7983 */ /* 0x000f280000300800 */
[----:B------:R-:W4:Y:S04]  /*35d0*/  @!P6 LDG.E R23, desc[UR10][R34.64] ;  /* 0x0000000a2217e981 */ /* 0x000f28000c1e1900 */
[----:B------:R-:W4:Y:S04]  /*35e0*/  @!P5 LDG.E R20, desc[UR10][R26.64] ;  /* 0x0000000a1a14d981 */ /* 0x000f28000c1e1900 */
[----:B------:R1:W4:Y:S01]  /*35f0*/  @!P5 LDG.E R21, desc[UR10][R28.64] ;  /* 0x0000000a1c15d981 */ /* 0x000322000c1e1900 */
[----:B------:R-:W-:-:S02]  /*3600*/  ISETP.GE.U32.AND P5, PT, R60, UR16, PT ;  /* 0x000000103c007c0c */ /* 0x000fc4000bfa6070 */
[----:B-1----:R-:W-:-:S04]  /*3610*/  SHF.R.S32.HI R28, RZ, 0x1f, R60 ;  /* 0x0000001fff1c7819 */ /* 0x002fc8000001143c */
[----:B------:R-:W-:-:S13]  /*3620*/  ISETP.GE.AND.EX P5, PT, R28, UR17, PT, P5 ;  /* 0x000000111c007c0c */ /* 0x000fda000bfa6350 */
[----:B------:R-:W1:Y:S01]  /*3630*/  @!P5 LDC.64 R26, c[0x0][0x3f8] ;  /* 0x0000fe00ff1adb82 */ /* 0x000e620000000a00 */
[----:B------:R-:W-:Y:S02]  /*3640*/  @!P5 MOV R29, R5 ;  /* 0x00000005001dd202 */ /* 0x000fe40000000f00 */
[----:B------:R-:W-:-:S04]  /*3650*/  LOP3.LUT R74, R74, 0xf7ffffff, RZ, 0xc0, !PT ;  /* 0xf7ffffff4a4a7812 */ /* 0x000fc800078ec0ff */
[----:B------:R-:W-:Y:S01]  /*3660*/  @P5 LOP3.LUT R74, R74, 0x8000000, RZ, 0xfc, !PT ;  /* 0x080000004a4a5812 */ /* 0x000fe200078efcff */
[----:B-1----:R-:W-:Y:S01]  /*3670*/  @!P5 IMAD R32, R28, R26, RZ ;  /* 0x0000001a1c20d224 */ /* 0x002fe200078e02ff */
[----:B------:R-:W-:-:S03]  /*3680*/  @!P5 MOV R28, R2 ;  /* 0x00000002001cd202 */ /* 0x000fc60000000f00 */
[C---:B------:R-:W-:Y:S02]  /*3690*/  @!P5 IMAD R32, R60.reuse, R27, R32 ;  /* 0x0000001b3c20d224 */ /* 0x040fe400078e0220 */
[----:B------:R-:W-:-:S04]  /*36a0*/  @!P5 IMAD.WIDE.U32 R28, R60, R26, R28 ;  /* 0x0000001a3c1cd225 */ /* 0x000fc800078e001c */
[----:B------:R-:W-:Y:S01]  /*36b0*/  HFMA2 R60, -RZ, RZ, 0, 0 ;  /* 0x00000000ff3c7431 */ /* 0x000fe200000001ff */
[----:B------:R1:W-:Y:S01]  /*36c0*/  STL.S16 [R1+0x124], R12 ;  /* 0x0001240c01007387 */ /* 0x0003e20000100600 */
[----:B------:R-:W1:Y:S04]  /*36d0*/  @!P5 LDC.64 R26, c[0x0][0x3a0] ;  /* 0x0000e800ff1adb82 */ /* 0x000e680000000a00 */
[----:B------:R0:W4:Y:S02]  /*36e0*/  @!P1 LDG.E R60, desc[UR10][R38.64] ;  /* 0x0000000a263c9981 */ /* 0x000124000c1e1900 */
[----:B0-----:R-:W-:-:S06]  /*36f0*/  CS2R R38, SRZ ;  /* 0x0000000000267805 */ /* 0x001fcc000001ff00 */
[----:B------:R0:W4:Y:S01]  /*3700*/  @!P1 LDG.E R38, desc[UR10][R40.64] ;  /* 0x0000000a28269981 */ /* 0x000122000c1e1900 */
[----:B------:R-:W-:Y:S02]  /*3710*/  LOP3.LUT P1, RZ, R74, 0x1000000, RZ, 0xc0, !PT ;  /* 0x010000004aff7812 */ /* 0x000fe4000782c0ff */
[----:B------:R-:W-:Y:S01]  /*3720*/  @!P5 IADD3 R32, PT, PT, R29, R32, RZ ;  /* 0x000000201d20d210 */ /* 0x000fe20007ffe0ff */
[----:B------:R-:W4:Y:S10]  /*3730*/  @!P0 LDG.E R39, desc[UR10][R46.64] ;  /* 0x0000000a2e278981 */ /* 0x000f34000c1e1900 */
[----:B------:R-:W-:-:S04]  /*3740*/  @!P1 PRMT R62, R62, 0x5410, R76 ;  /* 0x000054103e3e9816 */ /* 0x000fc8000000004c */
[----:B------:R-:W-:Y:S02]  /*3750*/  @!P1 PRMT R62, R76, 0x7632, R62 ;  /* 0x000076324c3e9816 */ /* 0x000fe4000000003e */
[----:B------:R-:W3:Y:S01]  /*3760*/  LDL.LU R76, [R1+0x218] ;  /* 0x00021800014c7983 */ /* 0x000ee20000300800 */
[C---:B------:R-:W-:Y:S02]  /*3770*/  @!P5 SHF.L.U64.HI R32, R28.reuse, 0x1, R32 ;  /* 0x000000011c20d819 */ /* 0x040fe40000010220 */
[----:B------:R-:W-:Y:S02]  /*3780*/  @!P5 SHF.L.U32 R33, R28, 0x1, RZ ;  /* 0x000000011c21d819 */ /* 0x000fe400000006ff */
[----:B------:R-:W0:Y:S02]  /*3790*/  @!P5 LDC.64 R28, c[0x0][0x398] ;  /* 0x0000e600ff1cdb82 */ /* 0x000e240000000a00 */
[----:B-1----:R-:W-:Y:S02]  /*37a0*/  @!P5 IADD3 R26, P6, PT, R33, R26, RZ ;  /* 0x0000001a211ad210 */ /* 0x002fe40007fde0ff */
[----:B0-----:R-:W-:-:S02]  /*37b0*/  IADD3 R41, PT, PT, R0, 0x1f0, RZ ;  /* 0x000001f000297810 */ /* 0x001fc40007ffe0ff */
[----:B------:R-:W-:Y:S02]  /*37c0*/  @!P5 IADD3.X R27, PT, PT, R32, R27, RZ, P6, !PT ;  /* 0x0000001b201bd210 */ /* 0x000fe400037fe4ff */
[----:B------:R-:W-:Y:S02]  /*37d0*/  SHF.R.S32.HI R34, RZ, 0x1f, R41 ;  /* 0x0000001fff227819 */ /* 0x000fe40000011429 */
[----:B------:R-:W-:-:S04]  /*37e0*/  @!P5 IADD3 R28, P6, PT, R33, R28, RZ ;  /* 0x0000001c211cd210 */ /* 0x000fc80007fde0ff */
[----:B------:R-:W-:Y:S02]  /*37f0*/  @!P5 IADD3.X R29, PT, PT, R32, R29, RZ, P6, !PT ;  /* 0x0000001d201dd210 */ /* 0x000fe400037fe4ff */
[----:B------:R-:W-:-:S04]  /*3800*/  ISETP.GE.U32.AND P6, PT, R41, UR16, PT ;  /* 0x0000001029007c0c */ /* 0x000fc8000bfc6070 */
[----:B------:R-:W-:-:S13]  /*3810*/  ISETP.GE.AND.EX P6, PT, R34, UR17, PT, P6 ;  /* 0x0000001122007c0c */ /* 0x000fda000bfc6360 */
[----:B------:R-:W0:Y:S01]  /*3820*/  @!P6 LDC.64 R32, c[0x0][0x3f8] ;  /* 0x0000fe00ff20eb82 */ /* 0x000e220000000a00 */
[----:B------:R-:W-:Y:S02]  /*3830*/  MOV R40, RZ ;  /* 0x000000ff00287202 */ /* 0x000fe40000000f00 */
[----:B------:R-:W-:-:S04]  /*3840*/  @!P6 MOV R35, R5 ;  /* 0x000000050023e202 */ /* 0x000fc80000000f00 */
[----:B------:R0:W4:Y:S01]  /*3850*/  @!P0 LDG.E R40, desc[UR10][R44.64] ;  /* 0x0000000a2c288981 */ /* 0x000122000c1e1900 */
[----:B---3--:R-:W-:-:S03]  /*3860*/  PRMT R76, R12, 0x7610, R76 ;  /* 0x000076100c4c7816 */ /* 0x008fc6000000004c */
[----:B------:R-:W3:Y:S01]  /*3870*/  LDL.S16 R12, [R1+0x126] ;  /* 0x00012600010c7983 */ /* 0x000ee20000100600 */
        /* <DEDUP_REMOVED lines=10> */
[----:B------:R-:W-:Y:S02]  /*3920*/  PRMT R65, RZ, 0x5410, RZ ;  /* 0x00005410ff417816 */ /* 0x000fe400000000ff */
[----:B------:R-:W-:Y:S02]  /*3930*/  PRMT R64, RZ, 0x5410, RZ ;  /* 0x00005410ff407816 */ /* 0x000fe400000000ff */
[----:B0-----:R-:W-:-:S04]  /*3940*/  @!P6 IADD3 R32, P5, PT, R44, R32, RZ ;  /* 0x000000202c20e210 */ /* 0x001fc80007fbe0ff */
[----:B------:R-:W-:Y:S02]  /*3950*/  @!P6 IADD3.X R33, PT, PT, R41, R33, RZ, P5, !PT ;  /* 0x000000212921e210 */ /* 0x000fe40002ffe4ff */
[----:B-1----:R-:W-:-:S04]  /*3960*/  @!P6 IADD3 R34, P5, PT, R44, R34, RZ ;  /* 0x000000222c22e210 */ /* 0x002fc80007fbe0ff */
[----:B------:R-:W-:Y:S02]  /*3970*/  @!P6 IADD3.X R35, PT, PT, R41, R35, RZ, P5, !PT ;  /* 0x000000232923e210 */ /* 0x000fe40002ffe4ff */
[C---:B------:R-:W-:Y:S02]  /*3980*/  LOP3.LUT P5, RZ, R74.reuse, 0x200000, RZ, 0xc0, !PT ;  /* 0x002000004aff7812 */ /* 0x040fe400078ac0ff */
[----:B------:R-:W-:Y:S02]  /*3990*/  LOP3.LUT R74, R74, 0xfbffffff, RZ, 0xc0, !PT ;  /* 0xfbffffff4a4a7812 */ /* 0x000fe400078ec0ff */
[----:B------:R-:W-:Y:S02]  /*39a0*/  @!P0 PRMT R65, R65, 0x5410, R7 ;  /* 0x0000541041418816 */ /* 0x000fe40000000007 */
[----:B--2---:R-:W-:Y:S02]  /*39b0*/  @!P0 PRMT R64, R64, 0x5410, R6 ;  /* 0x0000541040408816 */ /* 0x004fe40000000006 */
[----:B------:R-:W-:-:S02]  /*39c0*/  @P6 LOP3.LUT R74, R74, 0x4000000, RZ, 0xfc, !PT ;  /* 0x040000004a4a6812 */ /* 0x000fc400078efcff */
[----:B------:R-:W-:Y:S02]  /*39d0*/  @!P0 PRMT R65, R7, 0x7632, R65 ;  /* 0x0000763207418816 */ /* 0x000fe40000000041 */
[----:B------:R-:W-:Y:S02]  /*39e0*/  @!P0 PRMT R64, R6, 0x7632, R64 ;  /* 0x0000763206408816 */ /* 0x000fe40000000040 */
[----:B------:R-:W-:Y:S01]  /*39f0*/  LOP3.LUT P0, RZ, R74, 0x800000, RZ, 0xc0, !PT ;  /* 0x008000004aff7812 */ /* 0x000fe2000780c0ff */
[----:B----4-:R0:W-:-:S12]  /*3a00*/  STL [R1+0x18], R77 ;  /* 0x0000184d01007387 */ /* 0x0101d80000100800 */
[C---:B------:R-:W-:Y:S02]  /*3a10*/  @!P0 PRMT R76, R77.reuse, 0x7610, R76 ;  /* 0x000076104d4c8816 */ /* 0x040fe4000000004c */
[----:B---3--:R-:W-:Y:S02]  /*3a20*/  @!P0 PRMT R12, R77, 0x7632, R12 ;  /* 0x000076324d0c8816 */ /* 0x008fe4000000000c */
[----:B0-----:R-:W2:Y:S04]  /*3a30*/  LDL.LU R77, [R1+0x210] ;  /* 0x00021000014d7983 */ /* 0x001ea80000300800 */
[----:B------:R-:W-:Y:S04]  /*3a40*/  STL [R1+0x1bc], R18 ;  /* 0x0001bc1201007387 */ /* 0x000fe80000100800 */
[----:B------:R-:W-:Y:S04]  /*3a50*/  STL [R1+0x1c8], R18 ;  /* 0x0001c81201007387 */ /* 0x000fe80000100800 */
[----:B------:R0:W-:Y:S04]  /*3a60*/  STL [R1+0x20c], R18 ;  /* 0x00020c1201007387 */ /* 0x0001e80000100800 */
[----:B------:R-:W-:Y:S04]  /*3a70*/  STL [R1+0x1d8], R75 ;  /* 0x0001d84b01007387 */ /* 0x000fe80000100800 */
[----:B------:R-:W-:Y:S01]  /*3a80*/  STL [R1+0x1e4], R75 ;  /* 0x0001e44b01007387 */ /* 0x000fe20000100800 */
[----:B0-----:R-:W-:-:S03]  /*3a90*/  PRMT R18, RZ, 0x7610, R18 ;  /* 0x00007610ff127816 */ /* 0x001fc60000000012 */
[----:B------:R-:W-:Y:S04]  /*3aa0*/  STL [R1+0x1ec], R75 ;  /* 0x0001ec4b01007387 */ /* 0x000fe80000100800 */
[----:B------:R0:W-:Y:S04]  /*3ab0*/  STL [R1+0x1f4], R75 ;  /* 0x0001f44b01007387 */ /* 0x0001e80000100800 */
[----:B------:R1:W-:Y:S04]  /*3ac0*/  STL [R1+0x208], R61 ;  /* 0x0002083d01007387 */ /* 0x0003e80000100800 */
[----:B0-----:R-:W3:Y:S04]  /*3ad0*/  LDL.LU R75, [R1+0x178] ;  /* 0x00017800014b7983 */ /* 0x001ee80000300800 */
[----:B------:R0:W-:Y:S04]  /*3ae0*/  STL.S16 [R1+0x150], R18 ;  /* 0x0001501201007387 */ /* 0x0001e80000100600 */
[----:B------:R-:W-:Y:S04]  /*3af0*/  STL.S16 [R1+0x152], RZ ;  /* 0x000152ff01007387 */ /* 0x000fe80000100600 */
[----:B-1----:R-:W4:Y:S01]  /*3b00*/  LDL.LU R61, [R1+0x16c] ;  /* 0x00016c00013d7983 */ /* 0x002f220000300800 */
[----:B--2---:R-:W-:-:S03]  /*3b10*/  PRMT R77, R18, 0x7610, R77 ;  /* 0x00007610124d7816 */ /* 0x004fc6000000004d */
[----:B0-----:R-:W2:Y:S04]  /*3b20*/  LDL.S16 R18, [R1+0x152] ;  /* 0x0001520001127983 */ /* 0x001ea80000100600 */
[----:B------:R0:W-:Y:S04]  /*3b30*/  @!P0 STL.S16 [R1+0x126], R12 ;  /* 0x0001260c01008387 */ /* 0x0001e80000100600 */
[----:B0-----:R-:W2:Y:S01]  /*3b40*/  LDL.LU R12, [R1+0x214] ;  /* 0x00021400010c7983 */ /* 0x001ea20000300800 */
[----:B------:R-:W-:-:S03]  /*3b50*/  PRMT R63, RZ, 0x5410, RZ ;  /* 0x00005410ff3f7816 */ /* 0x000fc600000000ff */
[----:B------:R0:W-:Y:S04]  /*3b60*/  STL [R1+0x90], R6 ;  /* 0x0000900601007387 */ /* 0x0001e80000100800 */
[----:B0-----:R-:W2:Y:S01]  /*3b70*/  LDL.LU R6, [R1+0x164] ;  /* 0x0001640001067983 */ /* 0x001ea20000300800 */
[----:B---3--:R-:W-:-:S03]  /*3b80*/  @!P1 PRMT R63, R63, 0x5410, R75 ;  /* 0x000054103f3f9816 */ /* 0x008fc6000000004b */
[----:B------:R0:W-:Y:S01]  /*3b90*/  STL [R1+0x14], R75 ;  /* 0x0000144b01007387 */ /* 0x0001e20000100800 */
[----:B------:R-:W-:-:S03]  /*3ba0*/  @!P1 PRMT R63, R75, 0x7632, R63 ;  /* 0x000076324b3f9816 */ /* 0x000fc6000000003f */
[----:B0-----:R-:W3:Y:S01]  /*3bb0*/  LDL.LU R75, [R1+0x160] ;  /* 0x00016000014b7983 */ /* 0x001ee20000300800 */
[----:B----4-:R-:W-:-:S03]  /*3bc0*/  @!P0 PRMT R77, R61, 0x7610, R77 ;  /* 0x000076103d4d8816 */ /* 0x010fc6000000004d */
[----:B------:R0:W-:Y:S01]  /*3bd0*/  STL [R1+0x98], R61 ;  /* 0x0000983d01007387 */ /* 0x0001e20000100800 */
[----:B--2---:R-:W-:-:S03]  /*3be0*/  @!P0 PRMT R18, R61, 0x7632, R18 ;  /* 0x000076323d128816 */ /* 0x004fc60000000012 */
[----:B0-----:R-:W2:Y:S04]  /*3bf0*/  LDL.LU R61, [R1+0x208] ;  /* 0x00020800013d7983 */ /* 0x001ea80000300800 */
[----:B------:R-:W-:Y:S04]  /*3c00*/  STL [R1+0x1c4], R13 ;  /* 0x0001c40d01007387 */ /* 0x000fe80000100800 */
[----:B------:R-:W-:Y:S01]  /*3c10*/  STL [R1+0x1d0], R13 ;  /* 0x0001d00d01007387 */ /* 0x000fe20000100800 */
[----:B------:R-:W-:-:S03]  /*3c20*/  PRMT R12, RZ, 0x7610, R12 ;  /* 0x00007610ff0c7816 */ /* 0x000fc6000000000c */
[----:B------:R0:W-:Y:S04]  /*3c30*/  STL [R1+0x204], R13 ;  /* 0x0002040d01007387 */ /* 0x0001e80000100800 */
[----:B------:R1:W-:Y:S04]  /*3c40*/  STL [R1+0x10], R7 ;  /* 0x0000100701007387 */ /* 0x0003e80000100800 */
[----:B------:R4:W-:Y:S01]  /*3c50*/  STL.S16 [R1+0x154], R12 ;  /* 0x0001540c01007387 */ /* 0x0009e20000100600 */
[----:B0-----:R-:W-:-:S03]  /*3c60*/  PRMT R13, R12, 0x7610, R13 ;  /* 0x000076100c0d7816 */ /* 0x001fc6000000000d */
[----:B------:R-:W-:Y:S04]  /*3c70*/  STL.S16 [R1+0x156], RZ ;  /* 0x000156ff01007387 */ /* 0x000fe80000100600 */
[----:B-1----:R-:W2:Y:S04]  /*3c80*/  LDL.LU R7, [R1+0x168] ;  /* 0x0001680001077983 */ /* 0x002ea80000300800 */
[----:B----4-:R-:W4:Y:S01]  /*3c90*/  LDL.S16 R12, [R1+0x156] ;  /* 0x00015600010c7983 */ /* 0x010f220000100600 */
[----:B------:R-:W-:Y:S02]  /*3ca0*/  LOP3.LUT P6, RZ, R74, 0x400000, RZ, 0xc0, !PT ;  /* 0x004000004aff7812 */ /* 0x000fe400078cc0ff */
[----:B------:R-:W-:-:S04]  /*3cb0*/  PRMT R47, RZ, 0x5410, RZ ;  /* 0x00005410ff2f7816 */ /* 0x000fc800000000ff */
[----:B---3--:R-:W-:Y:S01]  /*3cc0*/  @!P5 PRMT R47, R47, 0x5410, R75 ;  /* 0x000054102f2fd816 */ /* 0x008fe2000000004b */
[----:B------:R0:W-:Y:S03]  /*3cd0*/  STL [R1+0x20], R75 ;  /* 0x0000204b01007387 */ /* 0x0001e60000100800 */
[----:B------:R-:W-:Y:S01]  /*3ce0*/  @!P5 PRMT R47, R75, 0x7632, R47 ;  /* 0x000076324b2fd816 */ /* 0x000fe2000000002f */
[----:B------:R1:W-:Y:S04]  /*3cf0*/  STL [R1+0x9c], R6 ;  /* 0x00009c0601007387 */ /* 0x0003e80000100800 */
[----:B0-----:R-:W3:Y:S01]  /*3d00*/  LDL.LU R75, [R1+0x140] ;  /* 0x00014000014b7983 */ /* 0x001ee20000300800 */
[----:B--2---:R-:W-:-:S04]  /*3d10*/  PRMT R61, RZ, 0x5410, RZ ;  /* 0x00005410ff3d7816 */ /* 0x004fc800000000ff */
[----:B------:R-:W-:-:S04]  /*3d20*/  @!P6 PRMT R61, R61, 0x5410, R6 ;  /* 0x000054103d3de816 */ /* 0x000fc80000000006 */
[----:B------:R-:W-:Y:S02]  /*3d30*/  @!P6 PRMT R61, R6, 0x7632, R61 ;  /* 0x00007632063de816 */ /* 0x000fe4000000003d */
[----:B-1----:R-:W2:Y:S04]  /*3d40*/  LDL.LU R6, [R1+0x144] ;  /* 0x0001440001067983 */ /* 0x002ea80000300800 */
[----:B------:R-:W-:Y:S04]  /*3d50*/  @!P0 STL.S16 [R1+0x124], R76 ;  /* 0x0001244c01008387 */ /* 0x000fe80000100600 */
[----:B------:R-:W-:Y:S04]  /*3d60*/  @!P0 STL.S16 [R1+0x150], R77 ;  /* 0x0001504d01008387 */ /* 0x000fe80000100600 */
[----:B------:R-:W-:Y:S01]  /*3d70*/  @!P0 STL.S16 [R1+0x152], R18 ;  /* 0x0001521201008387 */ /* 0x000fe20000100600 */
[----:B------:R-:W-:-:S03]  /*3d80*/  @!P6 PRMT R13, R7, 0x7610, R13 ;  /* 0x00007610070de816 */ /* 0x000fc6000000000d */
[----:B------:R0:W-:Y:S01]  /*3d90*/  STL [R1+0x1c], R7 ;  /* 0x00001c0701007387 */ /* 0x0001e20000100800 */
[----:B----4-:R-:W-:-:S03]  /*3da0*/  @!P6 PRMT R12, R7, 0x7632, R12 ;  /* 0x00007632070ce816 */ /* 0x010fc6000000000c */
[----:B------:R-:W-:Y:S04]  /*3db0*/  @!P6 STL.S16 [R1+0x154], R13 ;  /* 0x0001540d0100e387 */ /* 0x000fe80000100600 */
[----:B------:R1:W-:Y:S01]  /*3dc0*/  @!P6 STL.S16 [R1+0x156], R12 ;  /* 0x0001560c0100e387 */ /* 0x0003e20000100600 */
[----:B------:R-:W-:-:S03]  /*3dd0*/  LOP3.LUT P6, RZ, R74, 0x40000, RZ, 0xc0, !PT ;  /* 0x000400004aff7812 */ /* 0x000fc600078cc0ff */
[----:B0-----:R-:W4:Y:S01]  /*3de0*/  LDL.LU R7, [R1+0x148] ;  /* 0x0001480001077983 */ /* 0x001f220000300800 */
[----:B------:R-:W-:-:S03]  /*3df0*/  LOP3.LUT P0, RZ, R74, 0x80000, RZ, 0xc0, !PT ;  /* 0x000800004aff7812 */ /* 0x000fc6000780c0ff */
[----:B------:R-:W4:Y:S04]  /*3e00*/  LDL.LU R77, [R1+0x158] ;  /* 0x00015800014d7983 */ /* 0x000f280000300800 */
[----:B-1----:R-:W4:Y:S01]  /*3e10*/  LDL.LU R12, [R1+0x14c] ;  /* 0x00014c00010c7983 */ /* 0x002f220000300800 */
[----:B------:R-:W-:Y:S02]  /*3e20*/  PRMT R67, RZ, 0x5410, RZ ;  /* 0x00005410ff437816 */ /* 0x000fe400000000ff */
[----:B------:R-:W-:Y:S01]  /*3e30*/  PRMT R66, RZ, 0x5410, RZ ;  /* 0x00005410ff427816 */ /* 0x000fe200000000ff */
[----:B------:R-:W4:Y:S01]  /*3e40*/  LDL.LU R76, [R1+0x15c] ;  /* 0x00015c00014c7983 */ /* 0x000f220000300800 */
[----:B---3--:R-:W-:-:S03]  /*3e50*/  @!P6 PRMT R67, R67, 0x5410, R75 ;  /* 0x000054104343e816 */ /* 0x008fc6000000004b */
[----:B------:R0:W-:Y:S01]  /*3e60*/  STL [R1+0x2c], R75 ;  /* 0x00002c4b01007387 */ /* 0x0001e20000100800 */
[----:B------:R-:W-:Y:S02]  /*3e70*/  @!P6 PRMT R67, R75, 0x7632, R67 ;  /* 0x000076324b43e816 */ /* 0x000fe40000000043 */
[----:B------:R-:W-:Y:S01]  /*3e80*/  LOP3.LUT P1, RZ, R74, 0x100000, RZ, 0xc0, !PT ;  /* 0x001000004aff7812 */ /* 0x000fe2000782c0ff */
[----:B------:R-:W-:Y:S01]  /*3e90*/  STL.S16 [R1+0x110], RZ ;  /* 0x000110ff01007387 */ /* 0x000fe20000100600 */
[----:B------:R-:W-:Y:S02]  /*3ea0*/  PRMT R41, RZ, 0x5410, RZ ;  /* 0x00005410ff297816 */ /* 0x000fe400000000ff */
[----:B------:R-:W-:Y:S01]  /*3eb0*/  PRMT R45, RZ, 0x5410, RZ ;  /* 0x00005410ff2d7816 */ /* 0x000fe200000000ff */
[----:B------:R-:W3:Y:S04]  /*3ec0*/  LDL.LU R13, [R1+0x204] ;  /* 0x00020400010d7983 */ /* 0x000ee80000300800 */
[----:B0-----:R-:W3:Y:S01]  /*3ed0*/  LDL.LU R75, [R1+0x128] ;  /* 0x00012800014b7983 */ /* 0x001ee20000300800 */
[----:B------:R-:W-:-:S02]  /*3ee0*/  PRMT R44, RZ, 0x5410, RZ ;  /* 0x00005410ff2c7816 */ /* 0x000fc400000000ff */
[----:B------:R-:W-:Y:S01]  /*3ef0*/  PRMT R73, RZ, 0x5410, RZ ;  /* 0x00005410ff497816 */ /* 0x000fe200000000ff */
[----:B------:R-:W3:Y:S01]  /*3f00*/  LDL.LU R18, [R1+0x20c] ;  /* 0x00020c0001127983 */ /* 0x000ee20000300800 */
[----:B--2---:R-:W-:-:S03]  /*3f10*/  @!P0 PRMT R66, R66, 0x5410, R6 ;  /* 0x0000541042428816 */ /* 0x004fc60000000006 */
[----:B------:R0:W-:Y:S01]  /*3f20*/  STL [R1+0xa8], R6 ;  /* 0x0000a80601007387 */ /* 0x0001e20000100800 */
[----:B------:R-:W-:-:S03]  /*3f30*/  @!P0 PRMT R66, R6, 0x7632, R66 ;  /* 0x0000763206428816 */ /* 0x000fc60000000042 */
[----:B0-----:R-:W2:Y:S01]  /*3f40*/  LDL.LU R6, [R1+0x12c] ;  /* 0x00012c0001067983 */ /* 0x001ea20000300800 */
[----:B------:R-:W-:Y:S02]  /*3f50*/  PRMT R46, RZ, 0x5410, RZ ;  /* 0x00005410ff2e7816 */ /* 0x000fe400000000ff */
[----:B----4-:R-:W-:-:S04]  /*3f60*/  @!P0 PRMT R41, R41, 0x5410, R7 ;  /* 0x0000541029298816 */ /* 0x010fc80000000007 */
[----:B------:R-:W-:Y:S02]  /*3f70*/  @!P0 PRMT R41, R7, 0x7632, R41 ;  /* 0x0000763207298816 */ /* 0x000fe40000000029 */
[----:B------:R-:W-:Y:S02]  /*3f80*/  @!P1 PRMT R45, R45, 0x5410, R77 ;  /* 0x000054102d2d9816 */ /* 0x000fe4000000004d */
[----:B------:R-:W-:Y:S02]  /*3f90*/  @!P1 PRMT R44, R44, 0x5410, R12 ;  /* 0x000054102c2c9816 */ /* 0x000fe4000000000c */
[----:B------:R-:W-:Y:S02]  /*3fa0*/  LOP3.LUT P0, RZ, R74, 0x8000, RZ, 0xc0, !PT ;  /* 0x000080004aff7812 */ /* 0x000fe4000780c0ff */
[----:B------:R-:W-:Y:S02]  /*3fb0*/  @!P1 PRMT R45, R77, 0x7632, R45 ;  /* 0x000076324d2d9816 */ /* 0x000fe4000000002d */
[----:B------:R-:W-:-:S02]  /*3fc0*/  @!P1 PRMT R44, R12, 0x7632, R44 ;  /* 0x000076320c2c9816 */ /* 0x000fc4000000002c */
[----:B------:R-:W-:Y:S02]  /*3fd0*/  LOP3.LUT P1, RZ, R74, 0x10000, RZ, 0xc0, !PT ;  /* 0x000100004aff7812 */ /* 0x000fe4000782c0ff */
[----:B------:R-:W-:Y:S02]  /*3fe0*/  @!P5 PRMT R46, R46, 0x5410, R76 ;  /* 0x000054102e2ed816 */ /* 0x000fe4000000004c */
[----:B------:R-:W-:Y:S01]  /*3ff0*/  PRMT R72, RZ, 0x5410, RZ ;  /* 0x00005410ff487816 */ /* 0x000fe200000000ff */
[----:B------:R0:W-:Y:S01]  /*4000*/  STL [R1+0xa0], R76 ;  /* 0x0000a04c01007387 */ /* 0x0001e20000100800 */
[----:B------:R-:W-:Y:S02]  /*4010*/  @!P5 PRMT R46, R76, 0x7632, R46 ;  /* 0x000076324c2ed816 */ /* 0x000fe4000000002e */
[----:B---3--:R-:W-:Y:S01]  /*4020*/  @!P0 PRMT R73, R73, 0x5410, R75 ;  /* 0x0000541049498816 */ /* 0x008fe2000000004b */
[----:B------:R1:W-:Y:S03]  /*4030*/  STL [R1+0x38], R75 ;  /* 0x0000384b01007387 */ /* 0x0003e60000100800 */
[----:B------:R-:W-:Y:S01]  /*4040*/  @!P0 PRMT R73, R75, 0x7632, R73 ;  /* 0x000076324b498816 */ /* 0x000fe20000000049 */
[----:B0-----:R-:W3:Y:S04]  /*4050*/  LDL.LU R76, [R1+0x13c] ;  /* 0x00013c00014c7983 */ /* 0x001ee80000300800 */
[----:B-1----:R-:W4:Y:S04]  /*4060*/  LDL.LU R75, [R1+0x1f4] ;  /* 0x0001f400014b7983 */ /* 0x002f280000300800 */
[----:B------:R0:W-:Y:S04]  /*4070*/  STL [R1+0xa4], R12 ;  /* 0x0000a40c01007387 */ /* 0x0001e80000100800 */
[----:B------:R1:W-:Y:S04]  /*4080*/  STL [R1+0x28], R7 ;  /* 0x0000280701007387 */ /* 0x0003e80000100800 */
[----:B0-----:R-:W4:Y:S04]  /*4090*/  LDL.LU R12, [R1+0x134] ;  /* 0x00013400010c7983 */ /* 0x001f280000300800 */
[----:B-1----:R-:W4:Y:S01]  /*40a0*/  LDL.LU R7, [R1+0x130] ;  /* 0x0001300001077983 */ /* 0x002f220000300800 */
[----:B--2---:R-:W-:-:S03]  /*40b0*/  @!P1 PRMT R72, R72, 0x5410, R6 ;  /* 0x0000541048489816 */ /* 0x004fc60000000006 */
[----:B------:R0:W-:Y:S01]  /*40c0*/  STL [R1+0xb4], R6 ;  /* 0x0000b40601007387 */ /* 0x0001e20000100800 */
[----:B------:R-:W-:-:S03]  /*40d0*/  @!P1 PRMT R72, R6, 0x7632, R72 ;  /* 0x0000763206489816 */ /* 0x000fc60000000048 */
[----:B0-----:R-:W2:Y:S01]  /*40e0*/  LDL.LU R6, [R1+0x1f8] ;  /* 0x0001f80001067983 */ /* 0x001ea20000300800 */
[----:B------:R-:W-:Y:S02]  /*40f0*/  LOP3.LUT P5, RZ, R74, 0x20000, RZ, 0xc0, !PT ;  /* 0x000200004aff7812 */ /* 0x000fe400078ac0ff */
[----:B------:R-:W-:Y:S02]  /*4100*/  PRMT R68, RZ, 0x5410, RZ ;  /* 0x00005410ff447816 */ /* 0x000fe400000000ff */
[----:B------:R-:W-:Y:S02]  /*4110*/  PRMT R70, RZ, 0x5410, RZ ;  /* 0x00005410ff467816 */ /* 0x000fe400000000ff */
[----:B------:R-:W-:Y:S02]  /*4120*/  PRMT R71, RZ, 0x5410, RZ ;  /* 0x00005410ff477816 */ /* 0x000fe400000000ff */
[----:B---3--:R-:W-:Y:S01]  /*4130*/  @!P6 PRMT R68, R68, 0x5410, R76 ;  /* 0x000054104444e816 */ /* 0x008fe2000000004c */
[----:B------:R0:W-:Y:S01]  /*4140*/  STL [R1+0xac], R76 ;  /* 0x0000ac4c01007387 */ /* 0x0001e20000100800 */
[----:B----4-:R-:W-:-:S02]  /*4150*/  PRMT R75, RZ, 0x7610, R75 ;  /* 0x00007610ff4b7816 */ /* 0x010fc4000000004b */
[----:B------:R-:W-:-:S03]  /*4160*/  @!P6 PRMT R68, R76, 0x7632, R68 ;  /* 0x000076324c44e816 */ /* 0x000fc60000000044 */
[----:B------:R-:W-:Y:S04]  /*4170*/  STL.S16 [R1+0x112], R75 ;  /* 0x0001124b01007387 */ /* 0x000fe80000100600 */
[----:B0-----:R-:W3:Y:S01]  /*4180*/  LDL.LU R76, [R1+0x11c] ;  /* 0x00011c00014c7983 */ /* 0x001ee20000300800 */
[----:B------:R-:W-:Y:S02]  /*4190*/  @!P5 PRMT R70, R70, 0x5410, R12 ;  /* 0x000054104646d816 */ /* 0x000fe4000000000c */
[----:B------:R-:W-:Y:S01]  /*41a0*/  @!P1 PRMT R71, R71, 0x5410, R7 ;  /* 0x0000541047479816 */ /* 0x000fe20000000007 */
[----:B------:R0:W-:Y:S01]  /*41b0*/  STL [R1+0xb0], R12 ;  /* 0x0000b00c01007387 */ /* 0x0001e20000100800 */
[----:B------:R-:W-:Y:S02]  /*41c0*/  @!P5 PRMT R70, R12, 0x7632, R70 ;  /* 0x000076320c46d816 */ /* 0x000fe40000000046 */
[----:B------:R-:W-:Y:S01]  /*41d0*/  @!P1 PRMT R71, R7, 0x7632, R71 ;  /* 0x0000763207479816 */ /* 0x000fe20000000047 */
[----:B------:R1:W-:Y:S04]  /*41e0*/  STL [R1+0x34], R7 ;  /* 0x0000340701007387 */ /* 0x0003e80000100800 */
[----:B0-----:R-:W4:Y:S04]  /*41f0*/  LDL.LU R12, [R1+0x200] ;  /* 0x00020000010c7983 */ /* 0x001f280000300800 */
[----:B-1----:R-:W4:Y:S01]  /*4200*/  LDL.LU R7, [R1+0x1fc] ;  /* 0x0001fc0001077983 */ /* 0x002f220000300800 */
[----:B--2---:R-:W-:-:S03]  /*4210*/  PRMT R6, R75, 0x7610, R6 ;  /* 0x000076104b067816 */ /* 0x004fc60000000006 */
[----:B------:R-:W2:Y:S01]  /*4220*/  LDL.S16 R75, [R1+0x110] ;  /* 0x00011000014b7983 */ /* 0x000ea20000100600 */
[----:B------:R-:W-:Y:S02]  /*4230*/  LOP3.LUT P1, RZ, R74, 0x1000, RZ, 0xc0, !PT ;  /* 0x000010004aff7812 */ /* 0x000fe4000782c0ff */
[----:B------:R-:W-:Y:S01]  /*4240*/  PRMT R13, RZ, 0x7610, R13 ;  /* 0x00007610ff0d7816 */ /* 0x000fe2000000000d */
[----:B------:R0:W-:Y:S04]  /*4250*/  STL [R1+0x24], R77 ;  /* 0x0000244d01007387 */ /* 0x0001e80000100800 */
[----:B0-----:R-:W2:Y:S01]  /*4260*/  LDL.LU R77, [R1+0x138] ;  /* 0x00013800014d7983 */ /* 0x001ea20000300800 */
[----:B---3--:R-:W-:-:S03]  /*4270*/  @!P0 PRMT R6, R76, 0x7610, R6 ;  /* 0x000076104c068816 */ /* 0x008fc60000000006 */
[----:B------:R-:W-:Y:S01]  /*4280*/  STL [R1+0xb8], R76 ;  /* 0x0000b84c01007387 */ /* 0x000fe20000100800 */
[----:B----4-:R-:W-:Y:S02]  /*4290*/  PRMT R12, RZ, 0x7610, R12 ;  /* 0x00007610ff0c7816 */ /* 0x010fe4000000000c */
[C---:B------:R-:W-:Y:S02]  /*42a0*/  @!P1 PRMT R13, R7.reuse, 0x7610, R13 ;  /* 0x00007610070d9816 */ /* 0x040fe4000000000d */
[----:B------:R-:W-:-:S03]  /*42b0*/  @!P1 PRMT R12, R7, 0x7632, R12 ;  /* 0x00007632070c9816 */ /* 0x000fc6000000000c */
[----:B------:R0:W-:Y:S04]  /*42c0*/  STL.S16 [R1+0x11e], R13 ;  /* 0x00011e0d01007387 */ /* 0x0001e80000100600 */
[----:B------:R1:W-:Y:S04]  /*42d0*/  STL.S16 [R1+0x11c], R12 ;  /* 0x00011c0c01007387 */ /* 0x0003e80000100600 */
[----:B0-----:R-:W3:Y:S04]  /*42e0*/  LDL.LU R13, [R1+0x1d0] ;  /* 0x0001d000010d7983 */ /* 0x001ee80000300800 */
[----:B-1----:R-:W4:Y:S01]  /*42f0*/  LDL.LU R12, [R1+0x1cc] ;  /* 0x0001cc00010c7983 */ /* 0x002f220000300800 */
[----:B--2---:R-:W-:-:S03]  /*4300*/  @!P0 PRMT R75, R76, 0x7632, R75 ;  /* 0x000076324c4b8816 */ /* 0x004fc6000000004b */
[----:B------:R-:W2:Y:S04]  /*4310*/  LDL.LU R76, [R1+0x1e8] ;  /* 0x0001e800014c7983 */ /* 0x000ea80000300800 */
[----:B------:R0:W-:Y:S04]  /*4320*/  @!P0 STL.S16 [R1+0x110], R75 ;  /* 0x0001104b01008387 */ /* 0x0001e80000100600 */
[----:B0-----:R-:W2:Y:S01]  /*4330*/  LDL.LU R75, [R1+0x1ec] ;  /* 0x0001ec00014b7983 */ /* 0x001ea20000300800 */
[----:B------:R-:W-:-:S03]  /*4340*/  PRMT R69, RZ, 0x5410, RZ ;  /* 0x00005410ff457816 */ /* 0x000fc600000000ff */
[----:B------:R-:W-:Y:S01]  /*4350*/  @!P0 STL.S16 [R1+0x112], R6 ;  /* 0x0001120601008387 */ /* 0x000fe20000100600 */
[----:B------:R-:W-:Y:S02]  /*4360*/  @!P5 PRMT R69, R77, 0x7610, R69 ;  /* 0x000076104d45d816 */ /* 0x000fe40000000045 */
[----:B------:R-:W-:Y:S01]  /*4370*/  LOP3.LUT P0, RZ, R74, 0x800, RZ, 0xc0, !PT ;  /* 0x000008004aff7812 */ /* 0x000fe2000780c0ff */
[----:B------:R0:W-:Y:S01]  /*4380*/  STL [R1+0x30], R77 ;  /* 0x0000304d01007387 */ /* 0x0001e20000100800 */
[----:B------:R-:W-:-:S03]  /*4390*/  @!P5 PRMT R69, R69, 0x7610, R77 ;  /* 0x000076104545d816 */ /* 0x000fc6000000004d */
[----:B------:R-:W-:Y:S01]  /*43a0*/  STL.S16 [R1+0x114], RZ ;  /* 0x000114ff01007387 */ /* 0x000fe20000100600 */
[----:B------:R-:W-:Y:S02]  /*43b0*/  PRMT R18, RZ, 0x7610, R18 ;  /* 0x00007610ff127816 */ /* 0x000fe40000000012 */
[----:B------:R-:W-:Y:S01]  /*43c0*/  LOP3.LUT P6, RZ, R74, 0x4000, RZ, 0xc0, !PT ;  /* 0x000040004aff7812 */ /* 0x000fe200078cc0ff */
[----:B------:R-:W-:Y:S04]  /*43d0*/  STL [R1+0x1b4], R24 ;  /* 0x0001b41801007387 */ /* 0x000fe80000100800 */
[----:B0-----:R-:W2:Y:S04]  /*43e0*/  LDL.LU R77, [R1+0x118] ;  /* 0x00011800014d7983 */ /* 0x001ea80000300800 */
[----:B------:R-:W-:Y:S04]  /*43f0*/  STL [R1+0x1c0], R24 ;  /* 0x0001c01801007387 */ /* 0x000fe80000100800 */
[----:B------:R-:W2:Y:S01]  /*4400*/  LDL.LU R6, [R1+0x1f0] ;  /* 0x0001f00001067983 */ /* 0x000ea20000300800 */
[----:B---3--:R-:W-:-:S02]  /*4410*/  PRMT R13, RZ, 0x7610, R13 ;  /* 0x00007610ff0d7816 */ /* 0x008fc4000000000d */
[C---:B----4-:R-:W-:Y:S02]  /*4420*/  @!P0 PRMT R18, R12.reuse, 0x7610, R18 ;  /* 0x000076100c128816 */ /* 0x050fe40000000012 */
[----:B------:R-:W-:-:S03]  /*4430*/  @!P0 PRMT R13, R12, 0x7632, R13 ;  /* 0x000076320c0d8816 */ /* 0x000fc6000000000d */
[----:B------:R0:W-:Y:S04]  /*4440*/  STL.S16 [R1+0x120], R18 ;  /* 0x0001201201007387 */ /* 0x0001e80000100600 */
[----:B------:R1:W-:Y:S04]  /*4450*/  STL.S16 [R1+0x128], R13 ;  /* 0x0001280d01007387 */ /* 0x0003e80000100600 */
[----:B0-----:R-:W3:Y:S04]  /*4460*/  LDL.LU R18, [R1+0x1c8] ;  /* 0x0001c80001127983 */ /* 0x001ee80000300800 */
[----:B-1----:R-:W4:Y:S01]  /*4470*/  LDL.LU R13, [R1+0x1c4] ;  /* 0x0001c400010d7983 */ /* 0x002f220000300800 */
[----:B--2---:R-:W-:-:S05]  /*4480*/  PRMT R76, RZ, 0x7610, R76 ;  /* 0x00007610ff4c7816 */ /* 0x004fca000000004c */
[----:B------:R0:W-:Y:S01]  /*4490*/  STL.S16 [R1+0x116], R76 ;  /* 0x0001164c01007387 */ /* 0x0001e20000100600 */
[----:B------:R-:W-:-:S03]  /*44a0*/  PRMT R75, R76, 0x7610, R75 ;  /* 0x000076104c4b7816 */ /* 0x000fc6000000004b */
[----:B0-----:R-:W2:Y:S01]  /*44b0*/  LDL.S16 R76, [R1+0x114] ;  /* 0x00011400014c7983 */ /* 0x001ea20000100600 */
[----:B------:R-:W-:Y:S02]  /*44c0*/  PRMT R24, RZ, 0x7610, R24 ;  /* 0x00007610ff187816 */ /* 0x000fe40000000018 */
[----:B------:R-:W-:Y:S01]  /*44d0*/  @!P6 PRMT R75, R77, 0x7610, R75 ;  /* 0x000076104d4be816 */ /* 0x000fe2000000004b */
[----:B------:R-:W-:Y:S04]  /*44e0*/  STL [R1+0x3c], R77 ;  /* 0x00003c4d01007387 */ /* 0x000fe80000100800 */
[----:B------:R0:W-:Y:S04]  /*44f0*/  @!P6 STL.S16 [R1+0x116], R75 ;  /* 0x0001164b0100e387 */ /* 0x0001e80000100600 */
[----:B0-----:R-:W2:Y:S01]  /*4500*/  LDL.LU R75, [R1+0x1e4] ;  /* 0x0001e400014b7983 */ /* 0x001ea20000300800 */
[----:B---3--:R-:W-:-:S02]  /*4510*/  PRMT R18, RZ, 0x7610, R18 ;  /* 0x00007610ff127816 */ /* 0x008fc40000000012 */
[C---:B----4-:R-:W-:Y:S02]  /*4520*/  @!P0 PRMT R24, R13.reuse, 0x7610, R24 ;  /* 0x000076100d188816 */ /* 0x050fe40000000018 */
        /* <DEDUP_REMOVED lines=8> */
[----:B0-----:R-:W4:Y:S01]  /*45b0*/  LDL.LU R76, [R1+0x1e0] ;  /* 0x0001e000014c7983 */ /* 0x001f220000300800 */
[----:B------:R-:W-:Y:S02]  /*45c0*/  PRMT R75, RZ, 0x7610, R75 ;  /* 0x00007610ff4b7816 */ /* 0x000fe4000000004b */
[----:B---3--:R-:W-:-:S02]  /*45d0*/  PRMT R24, RZ, 0x7610, R24 ;  /* 0x00007610ff187816 */ /* 0x008fc40000000018 */
[----:B--2---:R-:W-:Y:S02]  /*45e0*/  @!P6 PRMT R75, R77, 0x7610, R75 ;  /* 0x000076104d4be816 */ /* 0x004fe4000000004b */
[----:B----4-:R-:W-:-:S04]  /*45f0*/  PRMT R76, RZ, 0x7610, R76 ;  /* 0x00007610ff4c7816 */ /* 0x010fc8000000004c */
[----:B------:R-:W-:Y:S02]  /*4600*/  @!P6 PRMT R76, R77, 0x7632, R76 ;  /* 0x000076324d4ce816 */ /* 0x000fe4000000004c */
[----:B------:R-:W-:-:S13]  /*4610*/  LOP3.LUT P6, RZ, R74, 0x400, RZ, 0xc0, !PT ;  /* 0x000004004aff7812 */ /* 0x000fda00078cc0ff */
[----:B------:R-:W-:-:S05]  /*4620*/  @!P6 PRMT R24, R18, 0x7632, R24 ;  /* 0x000076321218e816 */ /* 0x000fca0000000018 */
[----:B------:R0:W-:Y:S04]  /*4630*/  STL.S16 [R1+0x130], R24 ;  /* 0x0001301801007387 */ /* 0x0001e80000100600 */
[----:B0-----:R-:W2:Y:S04]  /*4640*/  LDL.LU R24, [R1+0x1b4] ;  /* 0x0001b40001187983 */ /* 0x001ea80000300800 */
[----:B------:R0:W-:Y:S04]  /*4650*/  STL.S16 [R1+0x118], R76 ;  /* 0x0001184c01007387 */ /* 0x0001e80000100600 */
[----:B0-----:R-:W3:Y:S04]  /*4660*/  LDL.LU R76, [R1+0x1d4] ;  /* 0x0001d400014c7983 */ /* 0x001ee80000300800 */
[----:B------:R0:W-:Y:S04]  /*4670*/  STL.S16 [R1+0x11a], R75 ;  /* 0x00011a4b01007387 */ /* 0x0001e80000100600 */
[----:B0-----:R-:W4:Y:S04]  /*4680*/  LDL.LU R75, [R1+0x1d8] ;  /* 0x0001d800014b7983 */ /* 0x001f280000300800 */
[----:B------:R0:W-:Y:S04]  /*4690*/  STL [R1+0x1b8], R48 ;  /* 0x0001b83001007387 */ /* 0x0001e80000100800 */
[----:B------:R1:W-:Y:S01]  /*46a0*/  STL [R1+0x1b0], R49 ;  /* 0x0001b03101007387 */ /* 0x0003e20000100800 */
[----:B0-----:R-:W-:-:S02]  /*46b0*/  PRMT R48, RZ, 0x7610, R48 ;  /* 0x00007610ff307816 */ /* 0x001fc40000000030 */
[----:B-1----:R-:W-:Y:S02]  /*46c0*/  PRMT R49, RZ, 0x7610, R49 ;  /* 0x00007610ff317816 */ /* 0x002fe40000000031 */
[----:B------:R-:W-:-:S05]  /*46d0*/  @!P6 PRMT R48, R18, 0x7610, R48 ;  /* 0x000076101230e816 */ /* 0x000fca0000000030 */
[----:B------:R0:W-:Y:S04]  /*46e0*/  STL.S16 [R1+0x12a], R48 ;  /* 0x00012a3001007387 */ /* 0x0001e80000100600 */
[----:B0-----:R-:W4:Y:S01]  /*46f0*/  LDL.LU R48, [R1+0x1b8] ;  /* 0x0001b80001307983 */ /* 0x001f220000300800 */
[----:B--2---:R-:W-:-:S05]  /*4700*/  @!P6 PRMT R49, R24, 0x7610, R49 ;  /* 0x000076101831e816 */ /* 0x004fca0000000031 */
[----:B------:R0:W-:Y:S04]  /*4710*/  STL.S16 [R1+0x12c], R49 ;  /* 0x00012c3101007387 */ /* 0x0001e80000100600 */
[----:B0-----:R-:W2:Y:S01]  /*4720*/  LDL.LU R49, [R1+0x1b0] ;  /* 0x0001b00001317983 */ /* 0x001ea20000300800 */
[----:B------:R-:W-:-:S03]  /*4730*/  LOP3.LUT P5, RZ, R74, 0x2000, RZ, 0xc0, !PT ;  /* 0x000020004aff7812 */ /* 0x000fc600078ac0ff */
[----:B------:R0:W-:Y:S02]  /*4740*/  STL [R1+0xbc], R77 ;  /* 0x0000bc4d01007387 */ /* 0x0001e40000100800 */
[----:B0-----:R-:W-:-:S08]  /*4750*/  PRMT R77, RZ, 0x5410, RZ ;  /* 0x00005410ff4d7816 */ /* 0x001fd000000000ff */
[----:B---3--:R-:W-:Y:S01]  /*4760*/  @!P5 PRMT R77, R77, 0x5410, R76 ;  /* 0x000054104d4dd816 */ /* 0x008fe2000000004c */
[----:B------:R0:W-:Y:S03]  /*4770*/  STL [R1+0x40], R76 ;  /* 0x0000404c01007387 */ /* 0x0001e60000100800 */
[----:B------:R-:W-:Y:S02]  /*4780*/  @!P5 PRMT R77, R76, 0x7632, R77 ;  /* 0x000076324c4dd816 */ /* 0x000fe4000000004d */
[----:B0-----:R-:W-:-:S04]  /*4790*/  PRMT R76, RZ, 0x5410, RZ ;  /* 0x00005410ff4c7816 */ /* 0x001fc800000000ff */
[----:B----4-:R-:W-:Y:S01]  /*47a0*/  @!P5 PRMT R76, R76, 0x5410, R75 ;  /* 0x000054104c4cd816 */ /* 0x010fe2000000004b */
[----:B------:R0:W-:Y:S03]  /*47b0*/  STL [R1+0xc0], R75 ;  /* 0x0000c04b01007387 */ /* 0x0001e60000100800 */
[----:B------:R-:W-:Y:S02]  /*47c0*/  @!P5 PRMT R76, R75, 0x7632, R76 ;  /* 0x000076324b4cd816 */ /* 0x000fe4000000004c */
[C---:B------:R-:W-:Y:S02]  /*47d0*/  LOP3.LUT P5, RZ, R74.reuse, 0x200, RZ, 0xc0, !PT ;  /* 0x000002004aff7812 */ /* 0x040fe400078ac0ff */
[----:B0-----:R-:W-:Y:S01]  /*47e0*/  PRMT R75, RZ, 0x5410, RZ ;  /* 0x00005410ff4b7816 */ /* 0x001fe200000000ff */
[----:B------:R0:W-:Y:S01]  /*47f0*/  STL [R1+0x48], R12 ;  /* 0x0000480c01007387 */ /* 0x0001e20000100800 */
[----:B------:R-:W-:-:S02]  /*4800*/  LOP3.LUT P0, RZ, R74, 0x100, RZ, 0xc0, !PT ;  /* 0x000001004aff7812 */ /* 0x000fc4000780c0ff */
[----:B------:R-:W-:Y:S01]  /*4810*/  @!P1 PRMT R75, R75, 0x5410, R6 ;  /* 0x000054104b4b9816 */ /* 0x000fe20000000006 */
[----:B------:R1:W-:Y:S03]  /*4820*/  STL [R1+0xc8], R13 ;  /* 0x0000c80d01007387 */ /* 0x0003e60000100800 */
[----:B------:R-:W-:Y:S02]  /*4830*/  @!P1 PRMT R75, R6, 0x7632, R75 ;  /* 0x00007632064b9816 */ /* 0x000fe4000000004b */
[----:B0-----:R-:W-:Y:S02]  /*4840*/  PRMT R12, RZ, 0x7610, R12 ;  /* 0x00007610ff0c7816 */ /* 0x001fe4000000000c */
[----:B-1----:R-:W-:Y:S02]  /*4850*/  PRMT R13, RZ, 0x7610, R13 ;  /* 0x00007610ff0d7816 */ /* 0x002fe4000000000d */
[----:B------:R-:W-:-:S02]  /*4860*/  LOP3.LUT P1, RZ, R74, 0x10000000, RZ, 0xc0, !PT ;  /* 0x100000004aff7812 */ /* 0x000fc4000782c0ff */
[----:B------:R-:W-:Y:S02]  /*4870*/  @!P6 PRMT R12, R24, 0x7632, R12 ;  /* 0x00007632180ce816 */ /* 0x000fe4000000000c */
[----:B------:R-:W-:Y:S01]  /*4880*/  @!P5 PRMT R13, R25, 0x7632, R13 ;  /* 0x00007632190dd816 */ /* 0x000fe2000000000d */
[----:B------:R0:W-:Y:S04]  /*4890*/  STL [R1+0x4c], R18 ;  /* 0x00004c1201007387 */ /* 0x0001e80000100800 */
[----:B------:R1:W-:Y:S04]  /*48a0*/  STL.S16 [R1+0x132], R12 ;  /* 0x0001320c01007387 */ /* 0x0003e80000100600 */
[----:B------:R3:W-:Y:S01]  /*48b0*/  STL.S16 [R1+0x134], R13 ;  /* 0x0001340d01007387 */ /* 0x0007e20000100600 */
[----:B0-----:R-:W-:Y:S01]  /*48c0*/  PRMT R18, RZ, 0x7610, R18 ;  /* 0x00007610ff127816 */ /* 0x001fe20000000012 */
[----:B-1----:R-:W-:-:S03]  /*48d0*/  HFMA2 R12, -RZ, RZ, 0, 0 ;  /* 0x00000000ff0c7431 */ /* 0x002fc600000001ff */
[----:B------:R-:W-:Y:S02]  /*48e0*/  @!P0 PRMT R18, R31, 0x7632, R18 ;  /* 0x000076321f128816 */ /* 0x000fe40000000012 */
[----:B---3--:R-:W-:Y:S02]  /*48f0*/  MOV R13, RZ ;  /* 0x000000ff000d7202 */ /* 0x008fe40000000f00 */
[----:B------:R-:W-:Y:S01]  /*4900*/  LOP3.LUT P6, RZ, R74, 0x80, RZ, 0xc0, !PT ;  /* 0x000000804aff7812 */ /* 0x000fe200078cc0ff */
[----:B------:R0:W-:Y:S04]  /*4910*/  STL.S16 [R1+0x13c], R18 ;  /* 0x00013c1201007387 */ /* 0x0001e80000100600 */
[----:B------:R1:W3:Y:S01]  /*4920*/  @!P1 LDG.E R13, desc[UR10][R50.64] ;  /* 0x0000000a320d9981 */ /* 0x0002e2000c1e1900 */
[----:B0-----:R-:W-:Y:S01]  /*4930*/  HFMA2 R18, -RZ, RZ, 0, 0 ;  /* 0x00000000ff127431 */ /* 0x001fe200000001ff */
[----:B-1----:R-:W-:-:S02]  /*4940*/  PRMT R50, R50, 0x5410, RZ ;  /* 0x0000541032327816 */ /* 0x002fc400000000ff */
[----:B------:R-:W-:Y:S01]  /*4950*/  PRMT R51, RZ, 0x7610, R51 ;  /* 0x00007610ff337816 */ /* 0x000fe20000000033 */
[----:B------:R-:W-:Y:S01]  /*4960*/  STL [R1+0x50], R19 ;  /* 0x0000501301007387 */ /* 0x000fe20000100800 */
[----:B------:R-:W-:Y:S02]  /*4970*/  @!P0 PRMT R50, R50, 0x7610, R30 ;  /* 0x0000761032328816 */ /* 0x000fe4000000001e */
[----:B------:R-:W-:Y:S01]  /*4980*/  @!P0 PRMT R51, R31, 0x7610, R51 ;  /* 0x000076101f338816 */ /* 0x000fe20000000033 */
[----:B------:R0:W4:Y:S01]  /*4990*/  @!P2 LDG.E R18, desc[UR10][R52.64] ;  /* 0x0000000a3412a981 */ /* 0x000122000c1e1900 */
[----:B------:R-:W-:Y:S02]  /*49a0*/  PRMT R50, RZ, 0x7610, R50 ;  /* 0x00007610ff327816 */ /* 0x000fe40000000032 */
[----:B------:R-:W-:Y:S02]  /*49b0*/  PRMT R51, R51, 0x5410, RZ ;  /* 0x0000541033337816 */ /* 0x000fe400000000ff */
[----:B------:R-:W-:-:S02]  /*49c0*/  @!P6 PRMT R50, R36, 0x7610, R50 ;  /* 0x000076102432e816 */ /* 0x000fc40000000032 */
[----:B0-----:R-:W-:Y:S02]  /*49d0*/  PRMT R52, R52, 0x5410, RZ ;  /* 0x0000541034347816 */ /* 0x001fe400000000ff */
[----:B------:R-:W-:Y:S02]  /*49e0*/  @!P6 PRMT R51, R51, 0x7610, R36 ;  /* 0x000076103333e816 */ /* 0x000fe40000000024 */
[----:B------:R-:W-:Y:S01]  /*49f0*/  @!P6 PRMT R52, R52, 0x5410, R37 ;  /* 0x000054103434e816 */ /* 0x000fe20000000025 */
[----:B------:R0:W-:Y:S04]  /*4a00*/  STL [R1+0x1ac], R10 ;  /* 0x0001ac0a01007387 */ /* 0x0001e80000100800 */
[----:B------:R1:W-:Y:S04]  /*4a10*/  STL [R1+0x1a4], R9 ;  /* 0x0001a40901007387 */ /* 0x0003e80000100800 */
[----:B------:R1:W-:Y:S01]  /*4a20*/  STL [R1+0x194], R22 ;  /* 0x0001941601007387 */ /* 0x0003e20000100800 */
[----:B0-----:R-:W-:-:S02]  /*4a30*/  PRMT R10, RZ, 0x7610, R10 ;  /* 0x00007610ff0a7816 */ /* 0x001fc4000000000a */
[----:B-1----:R-:W-:Y:S02]  /*4a40*/  PRMT R9, RZ, 0x7610, R9 ;  /* 0x00007610ff097816 */ /* 0x002fe40000000009 */
[----:B------:R-:W-:Y:S01]  /*4a50*/  PRMT R22, RZ, 0x7610, R22 ;  /* 0x00007610ff167816 */ /* 0x000fe20000000016 */
[----:B--2---:R0:W2:Y:S02]  /*4a60*/  @!P1 LDG.E R12, desc[UR10][R48.64] ;  /* 0x0000000a300c9981 */ /* 0x0040a4000c1e1900 */
[----:B0-----:R-:W-:Y:S02]  /*4a70*/  PRMT R48, RZ, 0x7610, R48 ;  /* 0x00007610ff307816 */ /* 0x001fe40000000030 */
[----:B------:R-:W-:Y:S02]  /*4a80*/  PRMT R49, RZ, 0x5410, RZ ;  /* 0x00005410ff317816 */ /* 0x000fe400000000ff */
[C---:B------:R-:W-:Y:S02]  /*4a90*/  @!P5 PRMT R48, R19.reuse, 0x7610, R48 ;  /* 0x000076101330d816 */ /* 0x040fe40000000030 */
[----:B------:R-:W-:-:S02]  /*4aa0*/  @!P5 PRMT R49, R19, 0x7632, R49 ;  /* 0x000076321331d816 */ /* 0x000fc40000000031 */
[----:B------:R-:W-:Y:S02]  /*4ab0*/  PRMT R48, R48, 0x5410, RZ ;  /* 0x0000541030307816 */ /* 0x000fe400000000ff */
[----:B------:R-:W-:Y:S02]  /*4ac0*/  PRMT R19, RZ, 0x7610, R19 ;  /* 0x00007610ff137816 */ /* 0x000fe40000000013 */
[----:B------:R-:W-:Y:S02]  /*4ad0*/  @!P5 PRMT R49, R49, 0x5410, R25 ;  /* 0x000054103131d816 */ /* 0x000fe40000000019 */
[----:B------:R-:W-:Y:S02]  /*4ae0*/  @!P0 PRMT R48, R48, 0x5410, R30 ;  /* 0x0000541030308816 */ /* 0x000fe4000000001e */
[----:B------:R-:W-:Y:S02]  /*4af0*/  @!P6 PRMT R19, R37, 0x7632, R19 ;  /* 0x000076322513e816 */ /* 0x000fe40000000013 */
[----:B------:R-:W-:-:S02]  /*4b00*/  LOP3.LUT P5, RZ, R74, 0x40, RZ, 0xc0, !PT ;  /* 0x000000404aff7812 */ /* 0x000fc400078ac0ff */
[C---:B------:R-:W-:Y:S02]  /*4b10*/  LOP3.LUT P0, RZ, R74.reuse, 0x20, RZ, 0xc0, !PT ;  /* 0x000000204aff7812 */ /* 0x040fe4000780c0ff */
[----:B------:R-:W-:-:S09]  /*4b20*/  LOP3.LUT P6, RZ, R74, 0x10, RZ, 0xc0, !PT ;  /* 0x000000104aff7812 */ /* 0x000fd200078cc0ff */
[----:B------:R-:W-:Y:S02]  /*4b30*/  @!P5 PRMT R10, R42, 0x7632, R10 ;  /* 0x000076322a0ad816 */ /* 0x000fe4000000000a */
[----:B------:R-:W-:Y:S02]  /*4b40*/  @!P0 PRMT R9, R8, 0x7610, R9 ;  /* 0x0000761008098816 */ /* 0x000fe40000000009 */
[----:B------:R-:W-:Y:S01]  /*4b50*/  @!P6 PRMT R22, R11, 0x7632, R22 ;  /* 0x000076320b16e816 */ /* 0x000fe20000000016 */
[----:B------:R0:W-:Y:S04]  /*4b60*/  STL.S16 [R1+0x138], R10 ;  /* 0x0001380a01007387 */ /* 0x0001e80000100600 */
[----:B------:R1:W-:Y:S04]  /*4b70*/  STL.S16 [R1+0x136], R9 ;  /* 0x0001360901007387 */ /* 0x0003e80000100600 */
[----:B------:R1:W-:Y:S04]  /*4b80*/  STL.S16 [R1+0x148], R22 ;  /* 0x0001481601007387 */ /* 0x0003e80000100600 */
[----:B0-----:R-:W3:Y:S04]  /*4b90*/  LDL.LU R10, [R1+0x1ac] ;  /* 0x0001ac00010a7983 */ /* 0x001ee80000300800 */
[----:B-1----:R-:W4:Y:S04]  /*4ba0*/  LDL.LU R9, [R1+0x1a4] ;  /* 0x0001a40001097983 */ /* 0x002f280000300800 */
[----:B------:R-:W2:Y:S04]  /*4bb0*/  LDL.LU R22, [R1+0x194] ;  /* 0x0001940001167983 */ /* 0x000ea80000300800 */
[----:B------:R0:W-:Y:S04]  /*4bc0*/  STL [R1+0x1a8], R57 ;  /* 0x0001a83901007387 */ /* 0x0001e80000100800 */
[----:B------:R1:W-:Y:S04]  /*4bd0*/  STL [R1+0x1a0], R58 ;  /* 0x0001a03a01007387 */ /* 0x0003e80000100800 */
[----:B------:R1:W-:Y:S01]  /*4be0*/  STL [R1+0x19c], R59 ;  /* 0x00019c3b01007387 */ /* 0x0003e20000100800 */
[----:B0-----:R-:W-:-:S03]  /*4bf0*/  PRMT R57, RZ, 0x7610, R57 ;  /* 0x00007610ff397816 */ /* 0x001fc60000000039 */
[----:B------:R0:W-:Y:S01]  /*4c00*/  STL [R1+0x198], R14 ;  /* 0x0001980e01007387 */ /* 0x0001e20000100800 */
[----:B-1----:R-:W-:-:S03]  /*4c10*/  PRMT R58, RZ, 0x7610, R58 ;  /* 0x00007610ff3a7816 */ /* 0x002fc6000000003a */
[----:B------:R1:W-:Y:S01]  /*4c20*/  STL [R1+0x190], R15 ;  /* 0x0001900f01007387 */ /* 0x0003e20000100800 */
[----:B------:R-:W-:Y:S02]  /*4c30*/  PRMT R59, RZ, 0x7610, R59 ;  /* 0x00007610ff3b7816 */ /* 0x000fe4000000003b */
[----:B0-----:R-:W-:Y:S02]  /*4c40*/  PRMT R14, RZ, 0x7610, R14 ;  /* 0x00007610ff0e7816 */ /* 0x001fe4000000000e */
[----:B-1----:R-:W-:Y:S02]  /*4c50*/  PRMT R15, RZ, 0x7610, R15 ;  /* 0x00007610ff0f7816 */ /* 0x002fe4000000000f */
[----:B------:R-:W-:Y:S02]  /*4c60*/  @!P0 PRMT R58, R8, 0x7632, R58 ;  /* 0x00007632083a8816 */ /* 0x000fe4000000003a */
[----:B------:R-:W-:-:S03]  /*4c70*/  @!P6 PRMT R14, R11, 0x7610, R14 ;  /* 0x000076100b0ee816 */ /* 0x000fc6000000000e */
[----:B------:R0:W-:Y:S04]  /*4c80*/  STL.S16 [R1+0x140], R58 ;  /* 0x0001403a01007387 */ /* 0x0001e80000100600 */
[----:B------:R1:W-:Y:S04]  /*4c90*/  STL.S16 [R1+0x13e], R14 ;  /* 0x00013e0e01007387 */ /* 0x0003e80000100600 */
[----:B0-----:R-:W2:Y:S04]  /*4ca0*/  LDL.LU R58, [R1+0x1a0] ;  /* 0x0001a000013a7983 */ /* 0x001ea80000300800 */
[----:B-1----:R-:W2:Y:S01]  /*4cb0*/  LDL.LU R14, [R1+0x198] ;  /* 0x00019800010e7983 */ /* 0x002ea20000300800 */
[----:B---3--:R-:W-:-:S02]  /*4cc0*/  @!P5 PRMT R57, R10, 0x7610, R57 ;  /* 0x000076100a39d816 */ /* 0x008fc40000000039 */
[----:B----4-:R-:W-:Y:S02]  /*4cd0*/  @!P0 PRMT R59, R9, 0x7610, R59 ;  /* 0x00007610093b8816 */ /* 0x010fe4000000003b */
[----:B--2---:R-:W-:Y:S01]  /*4ce0*/  @!P6 PRMT R15, R22, 0x7610, R15 ;  /* 0x00007610160fe816 */ /* 0x004fe2000000000f */
[----:B------:R0:W-:Y:S04]  /*4cf0*/  STL.S16 [R1+0x13a], R57 ;  /* 0x00013a3901007387 */ /* 0x0001e80000100600 */
[----:B------:R1:W-:Y:S04]  /*4d00*/  STL.S16 [R1+0x142], R59 ;  /* 0x0001423b01007387 */ /* 0x0003e80000100600 */
[----:B------:R2:W-:Y:S04]  /*4d10*/  STL.S16 [R1+0x14a], R15 ;  /* 0x00014a0f01007387 */ /* 0x0005e80000100600 */
[----:B0-----:R-:W3:Y:S04]  /*4d20*/  LDL.LU R57, [R1+0x1a8] ;  /* 0x0001a80001397983 */ /* 0x001ee80000300800 */
[----:B-1----:R-:W4:Y:S04]  /*4d30*/  LDL.LU R59, [R1+0x19c] ;  /* 0x00019c00013b7983 */ /* 0x002f280000300800 */
[----:B--2---:R-:W2:Y:S04]  /*4d40*/  LDL.LU R15, [R1+0x190] ;  /* 0x00019000010f7983 */ /* 0x004ea80000300800 */
[----:B------:R0:W-:Y:S04]  /*4d50*/  STL [R1+0xcc], R24 ;  /* 0x0000cc1801007387 */ /* 0x0001e80000100800 */
[----:B------:R1:W-:Y:S04]  /*4d60*/  STL [R1+0xd0], R25 ;  /* 0x0000d01901007387 */ /* 0x0003e80000100800 */
[----:B------:R1:W-:Y:S01]  /*4d70*/  STL [R1+0x54], R30 ;  /* 0x0000541e01007387 */ /* 0x0003e20000100800 */
[----:B0-----:R-:W-:-:S02]  /*4d80*/  PRMT R24, RZ, 0x7610, R24 ;  /* 0x00007610ff187816 */ /* 0x001fc40000000018 */
[----:B-1----:R-:W-:Y:S02]  /*4d90*/  PRMT R25, RZ, 0x7610, R25 ;  /* 0x00007610ff197816 */ /* 0x002fe40000000019 */
[----:B------:R-:W-:Y:S02]  /*4da0*/  PRMT R30, RZ, 0x7610, R30 ;  /* 0x00007610ff1e7816 */ /* 0x000fe4000000001e */
[----:B------:R-:W-:Y:S02]  /*4db0*/  PRMT R52, RZ, 0x7610, R52 ;  /* 0x00007610ff347816 */ /* 0x000fe40000000034 */
[----:B------:R-:W-:Y:S02]  /*4dc0*/  @!P5 PRMT R24, R10, 0x7632, R24 ;  /* 0x000076320a18d816 */ /* 0x000fe40000000018 */
[----:B------:R-:W-:Y:S02]  /*4dd0*/  @!P0 PRMT R25, R9, 0x7632, R25 ;  /* 0x0000763209198816 */ /* 0x000fe40000000019 */
[----:B------:R-:W-:-:S02]  /*4de0*/  @!P6 PRMT R30, R22, 0x7632, R30 ;  /* 0x00007632161ee816 */ /* 0x000fc4000000001e */
[----:B------:R-:W-:Y:S01]  /*4df0*/  @!P5 PRMT R52, R42, 0x7610, R52 ;  /* 0x000076102a34d816 */ /* 0x000fe20000000034 */
[----:B------:R0:W-:Y:S01]  /*4e00*/  STL.S16 [R1+0x14c], R24 ;  /* 0x00014c1801007387 */ /* 0x0001e20000100600 */
[----:B------:R-:W-:-:S03]  /*4e10*/  LOP3.LUT P5, RZ, R74, 0x8, RZ, 0xc0, !PT ;  /* 0x000000084aff7812 */ /* 0x000fc600078ac0ff */
[----:B------:R1:W-:Y:S04]  /*4e20*/  STL.S16 [R1+0x14e], R25 ;  /* 0x00014e1901007387 */ /* 0x0003e80000100600 */
[----:B------:R1:W-:Y:S01]  /*4e30*/  STL.S16 [R1+0x158], R30 ;  /* 0x0001581e01007387 */ /* 0x0003e20000100600 */
[----:B0-----:R-:W-:Y:S01]  /*4e40*/  HFMA2 R24, -RZ, RZ, 0, 0 ;  /* 0x00000000ff187431 */ /* 0x001fe200000001ff */
[----:B-1----:R-:W-:Y:S01]  /*4e50*/  MOV R25, RZ ;  /* 0x000000ff00197202 */ /* 0x002fe20000000f00 */
[----:B------:R-:W-:Y:S01]  /*4e60*/  HFMA2 R30, -RZ, RZ, 0, 0 ;  /* 0x00000000ff1e7431 */ /* 0x000fe200000001ff */
[----:B------:R0:W-:Y:S01]  /*4e70*/  STL [R1+0xdc], R10 ;  /* 0x0000dc0a01007387 */ /* 0x0001e20000100800 */
[----:B------:R-:W-:Y:S01]  /*4e80*/  LOP3.LUT P6, RZ, R74, 0x2, RZ, 0xc0, !PT ;  /* 0x000000024aff7812 */ /* 0x000fe200078cc0ff */
[----:B0-----:R-:W-:-:S02]  /*4e90*/  HFMA2 R10, -RZ, RZ, 0, 0 ;  /* 0x00000000ff0a7431 */ /* 0x001fc400000001ff */
[----:B------:R0:W-:Y:S04]  /*4ea0*/  STL [R1+0x44], R6 ;  /* 0x0000440601007387 */ /* 0x0001e80000100800 */
[----:B------:R1:W-:Y:S01]  /*4eb0*/  STL [R1+0xc4], R7 ;  /* 0x0000c40701007387 */ /* 0x0003e20000100800 */
[----:B------:R-:W-:Y:S01]  /*4ec0*/  UIMAD.WIDE UR6, UR8, 0x8, UR6 ;  /* 0x00000008080678a5 */ /* 0x000fe2000f8e0206 */
[----:B0-----:R-:W-:Y:S02]  /*4ed0*/  PRMT R6, RZ, 0x7610, R6 ;  /* 0x00007610ff067816 */ /* 0x001fe40000000006 */
[----:B-1----:R-:W-:Y:S02]  /*4ee0*/  PRMT R7, RZ, 0x7610, R7 ;  /* 0x00007610ff077816 */ /* 0x002fe40000000007 */
[----:B------:R-:W-:-:S02]  /*4ef0*/  @!P6 PRMT R6, R38, 0x7632, R6 ;  /* 0x000076322606e816 */ /* 0x000fc40000000006 */
[----:B------:R-:W-:Y:S02]  /*4f00*/  @!P6 PRMT R7, R38, 0x7610, R7 ;  /* 0x000076102607e816 */ /* 0x000fe40000000007 */
[----:B------:R-:W-:Y:S01]  /*4f10*/  LOP3.LUT P0, RZ, R74, 0x4, RZ, 0xc0, !PT ;  /* 0x000000044aff7812 */ /* 0x000fe2000780c0ff */
[----:B------:R0:W-:Y:S04]  /*4f20*/  STL.S16 [R1+0x16e], R6 ;  /* 0x00016e0601007387 */ /* 0x0001e80000100600 */
[----:B------:R1:W-:Y:S01]  /*4f30*/  STL.S16 [R1+0x16c], R7 ;  /* 0x00016c0701007387 */ /* 0x0003e20000100600 */
[----:B0-----:R-:W-:-:S03]  /*4f40*/  MOV R6, UR6 ;  /* 0x0000000600067c02 */ /* 0x001fc60008000f00 */
[----:B------:R0:W-:Y:S01]  /*4f50*/  STL [R1+0x58], R36 ;  /* 0x0000582401007387 */ /* 0x0001e20000100800 */
[----:B------:R-:W-:Y:S01]  /*4f60*/  PRMT R53, RZ, 0x7610, R53 ;  /* 0x00007610ff357816 */ /* 0x000fe20000000035 */
[----:B------:R-:W2:Y:S01]  /*4f70*/  LDCU.U8 UR6, c[0x0][0x414] ;  /* 0x00008280ff0677ac */ /* 0x000ea20008000000 */
[----:B-1----:R-:W-:Y:S01]  /*4f80*/  MOV R7, UR7 ;  /* 0x0000000700077c02 */ /* 0x002fe20008000f00 */
[----:B------:R1:W-:Y:S05]  /*4f90*/  STL [R1+0xd8], R37 ;  /* 0x0000d82501007387 */ /* 0x0003ea0000100800 */
[----:B------:R-:W2:Y:S01]  /*4fa0*/  LDG.E.64 R6, desc[UR10][R6.64] ;  /* 0x0000000a06067981 */ /* 0x000ea2000c1e1b00 */
[----:B0-----:R-:W-:-:S02]  /*4fb0*/  PRMT R36, RZ, 0x7610, R36 ;  /* 0x00007610ff247816 */ /* 0x001fc40000000024 */
[----:B-1----:R-:W-:Y:S01]  /*4fc0*/  PRMT R37, RZ, 0x7610, R37 ;  /* 0x00007610ff257816 */ /* 0x002fe20000000025 */
[----:B------:R-:W-:Y:S01]  /*4fd0*/  STL [R1+0x60], R8 ;  /* 0x0000600801007387 */ /* 0x000fe20000100800 */
[----:B------:R-:W-:Y:S02]  /*4fe0*/  @!P0 PRMT R53, R23, 0x7632, R53 ;  /* 0x0000763217358816 */ /* 0x000fe40000000035 */
[C---:B------:R-:W-:Y:S02]  /*4ff0*/  @!P0 PRMT R37, R43.reuse, 0x7610, R37 ;  /* 0x000076102b258816 */ /* 0x040fe40000000025 */
[----:B------:R-:W-:Y:S01]  /*5000*/  @!P0 PRMT R36, R43, 0x7632, R36 ;  /* 0x000076322b248816 */ /* 0x000fe20000000024 */
[----:B------:R0:W-:Y:S02]  /*5010*/  STL [R1+0xd4], R31 ;  /* 0x0000d41f01007387 */ /* 0x0001e40000100800 */
[----:B0-----:R-:W-:Y:S02]  /*5020*/  PRMT R31, RZ, 0x7610, R31 ;  /* 0x00007610ff1f7816 */ /* 0x001fe4000000001f */
[----:B------:R-:W-:Y:S04]  /*5030*/  STL [R1+0xe0], R9 ;  /* 0x0000e00901007387 */ /* 0x000fe80000100800 */
[----:B------:R0:W-:Y:S02]  /*5040*/  STL [R1+0xe4], R22 ;  /* 0x0000e41601007387 */ /* 0x0001e40000100800 */
[----:B0-----:R-:W-:-:S02]  /*5050*/  MOV R22, UR13 ;  /* 0x0000000d00167c02 */ /* 0x001fc40008000f00 */
[----:B------:R0:W-:Y:S02]  /*5060*/  STL.S16 [R1+0x144], R19 ;  /* 0x0001441301007387 */ /* 0x0001e40000100600 */
[----:B0-----:R-:W-:-:S06]  /*5070*/  MOV R19, RZ ;  /* 0x000000ff00137202 */ /* 0x001fcc0000000f00 */
[----:B------:R-:W2:Y:S04]  /*5080*/  @!P2 LDG.E R19, desc[UR10][R54.64] ;  /* 0x0000000a3613a981 */ /* 0x000ea8000c1e1900 */
[----:B---3--:R0:W3:Y:S04]  /*5090*/  @!P3 LDG.E R24, desc[UR10][R56.64] ;  /* 0x0000000a3818b981 */ /* 0x0080e8000c1e1900 */
[----:B----4-:R1:W4:Y:S04]  /*50a0*/  @!P3 LDG.E R25, desc[UR10][R58.64] ;  /* 0x0000000a3a19b981 */ /* 0x010328000c1e1900 */
[----:B--2---:R2:W3:Y:S01]  /*50b0*/  @!P4 LDG.E R30, desc[UR10][R14.64] ;  /* 0x0000000a0e1ec981 */ /* 0x0044e2000c1e1900 */
[----:B0-----:R-:W-:-:S02]  /*50c0*/  PRMT R57, RZ, 0x7610, R57 ;  /* 0x00007610ff397816 */ /* 0x001fc40000000039 */
[----:B-1----:R-:W-:Y:S02]  /*50d0*/  PRMT R59, RZ, 0x7610, R59 ;  /* 0x00007610ff3b7816 */ /* 0x002fe4000000003b */
[----:B------:R-:W-:Y:S02]  /*50e0*/  PRMT R58, RZ, 0x7610, R58 ;  /* 0x00007610ff3a7816 */ /* 0x000fe4000000003a */
[----:B--2---:R-:W-:Y:S02]  /*50f0*/  PRMT R14, RZ, 0x7610, R14 ;  /* 0x00007610ff0e7816 */ /* 0x004fe4000000000e */
[C---:B------:R-:W-:Y:S02]  /*5100*/  @!P5 PRMT R59, R20.reuse, 0x7632, R59 ;  /* 0x00007632143bd816 */ /* 0x040fe4000000003b */
[----:B------:R-:W-:Y:S02]  /*5110*/  @!P5 PRMT R14, R20, 0x7610, R14 ;  /* 0x00007610140ed816 */ /* 0x000fe4000000000e */
[----:B------:R-:W-:-:S02]  /*5120*/  @!P5 PRMT R58, R21, 0x7610, R58 ;  /* 0x00007610153ad816 */ /* 0x000fc4000000003a */
[----:B------:R-:W-:Y:S02]  /*5130*/  @!P5 PRMT R57, R21, 0x7632, R57 ;  /* 0x000076321539d816 */ /* 0x000fe40000000039 */
[----:B------:R-:W-:-:S13]  /*5140*/  LOP3.LUT P5, RZ, R74, 0x8000000, RZ, 0xc0, !PT ;  /* 0x080000004aff7812 */ /* 0x000fda00078ac0ff */
[----:B------:R0:W2:Y:S02]  /*5150*/  @!P5 LDG.E R10, desc[UR10][R26.64] ;  /* 0x0000000a1a0ad981 */ /* 0x0000a4000c1e1900 */
[----:B0-----:R-:W0:Y:S01]  /*5160*/  S2R R26, SR_TID.X ;  /* 0x00000000001a7919 */ /* 0x001e220000002100 */
[----:B------:R-:W-:Y:S01]  /*5170*/  PRMT R56, RZ, 0x7610, R56 ;  /* 0x00007610ff387816 */ /* 0x000fe20000000038 */
[----:B------:R1:W-:Y:S03]  /*5180*/  STL.S16 [R1+0x146], R14 ;  /* 0x0001460e01007387 */ /* 0x0003e60000100600 */
[----:B------:R-:W-:Y:S02]  /*5190*/  @!P0 PRMT R56, R23, 0x7610, R56 ;  /* 0x0000761017388816 */ /* 0x000fe40000000038 */
[----:B------:R-:W-:Y:S02]  /*51a0*/  LOP3.LUT P0, RZ, R74, 0x1, RZ, 0xc0, !PT ;  /* 0x000000014aff7812 */ /* 0x000fe4000780c0ff */
[----:B-1----:R-:W-:-:S02]  /*51b0*/  MOV R14, RZ ;  /* 0x000000ff000e7202 */ /* 0x002fc40000000f00 */
[----:B------:R-:W-:-:S04]  /*51c0*/  PRMT R15, RZ, 0x7610, R15 ;  /* 0x00007610ff0f7816 */ /* 0x000fc8000000000f */
[----:B------:R1:W4:Y:S01]  /*51d0*/  @!P4 LDG.E R14, desc[UR10][R16.64] ;  /* 0x0000000a100ec981 */ /* 0x000322000c1e1900 */
[----:B------:R-:W-:Y:S02]  /*51e0*/  @!P6 PRMT R15, R60, 0x7632, R15 ;  /* 0x000076323c0fe816 */ /* 0x000fe4000000000f */
[----:B0-----:R-:W-:Y:S02]  /*51f0*/  LOP3.LUT R8, R26, 0xffff, RZ, 0xc0, !PT ;  /* 0x0000ffff1a087812 */ /* 0x001fe400078ec0ff */
[----:B-1----:R-:W-:-:S03]  /*5200*/  PRMT R16, RZ, 0x7610, R16 ;  /* 0x00007610ff107816 */ /* 0x002fc60000000010 */
[----:B------:R-:W-:Y:S01]  /*5210*/  IMAD R8, R8, 0x556, RZ ;  /* 0x0000055608087824 */ /* 0x000fe200078e02ff */
[----:B------:R-:W-:Y:S02]  /*5220*/  @!P6 PRMT R16, R60, 0x7610, R16 ;  /* 0x000076103c10e816 */ /* 0x000fe40000000010 */
[----:B------:R-:W-:Y:S02]  /*5230*/  LOP3.LUT P6, RZ, R74, 0x4000000, RZ, 0xc0, !PT ;  /* 0x040000004aff7812 */ /* 0x000fe400078cc0ff */
[----:B------:R-:W-:Y:S02]  /*5240*/  SHF.R.U32.HI R8, RZ, 0x10, R8 ;  /* 0x00000010ff087819 */ /* 0x000fe40000011608 */
[----:B------:R-:W-:Y:S02]  /*5250*/  PRMT R74, RZ, 0x5410, RZ ;  /* 0x00005410ff4a7816 */ /* 0x000fe400000000ff */
[----:B------:R-:W-:Y:S02]  /*5260*/  PRMT R8, R8, 0x9910, RZ ;  /* 0x0000991008087816 */ /* 0x000fe400000000ff */
[----:B------:R-:W-:-:S02]  /*5270*/  PRMT R27, RZ, 0x7610, R27 ;  /* 0x00007610ff1b7816 */ /* 0x000fc4000000001b */
[C---:B------:R-:W-:Y:S01]  /*5280*/  @!P0 PRMT R74, R39.reuse, 0x7610, R74 ;  /* 0x00007610274a8816 */ /* 0x040fe2000000004a */
[----:B------:R-:W-:Y:S01]  /*5290*/  IMAD R8, R8, 0x30, RZ ;  /* 0x0000003008087824 */ /* 0x000fe200078e02ff */
[----:B------:R-:W-:Y:S02]  /*52a0*/  @!P0 PRMT R31, R39, 0x7632, R31 ;  /* 0x00007632271f8816 */ /* 0x000fe4000000001f */
[----:B------:R-:W-:Y:S02]  /*52b0*/  @!P0 PRMT R74, R74, 0x5410, R40 ;  /* 0x000054104a4a8816 */ /* 0x000fe40000000028 */
[----:B------:R-:W-:Y:S02]  /*52c0*/  @!P0 PRMT R27, R40, 0x7632, R27 ;  /* 0x00007632281b8816 */ /* 0x000fe4000000001b */
[----:B------:R-:W-:Y:S02]  /*52d0*/  ISETP.NE.AND P0, PT, RZ, UR6, PT ;  /* 0x00000006ff007c0c */ /* 0x000fe4000bf05270 */
[----:B------:R-:W-:-:S04]  /*52e0*/  IADD3 R8, PT, PT, RZ, -R8, RZ ;  /* 0x80000008ff087210 */ /* 0x000fc80007ffe0ff */
[----:B------:R-:W-:Y:S01]  /*52f0*/  PRMT R8, R8, 0x7710, RZ ;  /* 0x0000771008087816 */ /* 0x000fe200000000ff */
[----:B------:R0:W-:Y:S03]  /*5300*/  STL.S16 [R1+0x172], R27 ;  /* 0x0001721b01007387 */ /* 0x0001e60000100600 */
[----:B------:R-:W-:-:S03]  /*5310*/  IADD3 R8, PT, PT, R8, R26, RZ ;  /* 0x0000001a08087210 */ /* 0x000fc60007ffe0ff */
[----:B0-----:R-:W0:Y:S01]  /*5320*/  @P0 LDC.64 R26, c[0x0][0x3b0] ;  /* 0x0000ec00ff1a0b82 */ /* 0x001e220000000a00 */
[----:B------:R-:W-:-:S04]  /*5330*/  SHF.L.U32 R8, R8, 0x1, RZ ;  /* 0x0000000108087819 */ /* 0x000fc800000006ff */
[----:B------:R-:W-:Y:S01]  /*5340*/  LOP3.LUT R9, R8, 0xffff, RZ, 0xc0, !PT ;  /* 0x0000ffff08097812 */ /* 0x000fe200078ec0ff */
[----:B------:R1:W-:Y:S04]  /*5350*/  STL.S16 [R1+0x166], R16 ;  /* 0x0001661001007387 */ /* 0x0003e80000100600 */
[----:B------:R-:W-:Y:S01]  /*5360*/  IMAD R22, R22, 0x60, R9 ;  /* 0x0000006016167824 */ /* 0x000fe200078e0209 */
[----:B------:R0:W-:Y:S01]  /*5370*/  STL [R1+0x188], R9 ;  /* 0x0001880901007387 */ /* 0x0001e20000100800 */
[----:B-1----:R-:W-:-:S03]  /*5380*/  CS2R R16, SRZ ;  /* 0x0000000000107805 */ /* 0x002fc6000001ff00 */
[----:B------:R1:W-:Y:S04]  /*5390*/  STL.S16 [R1+0x16a], R15 ;  /* 0x00016a0f01007387 */ /* 0x0003e80000100600 */
[----:B------:R-:W4:Y:S01]  /*53a0*/  @!P6 LDG.E R16, desc[UR10][R32.64] ;  /* 0x0000000a2010e981 */ /* 0x000f22000c1e1900 */
[C---:B0-----:R-:W-:Y:S02]  /*53b0*/  @P0 IMAD.WIDE R8, R22.reuse, 0x2, R26 ;  /* 0x0000000216080825 */ /* 0x041fe400078e021a */
[----:B------:R-:W0:Y:S01]  /*53c0*/  LDC.64 R26, c[0x0][0x3a8] ;  /* 0x0000ea00ff1a7b82 */ /* 0x000e220000000a00 */
[----:B-1----:R-:W-:Y:S01]  /*53d0*/  MOV R15, RZ ;  /* 0x000000ff000f7202 */ /* 0x002fe20000000f00 */
[----:B------:R-:W4:Y:S04]  /*53e0*/  @!P6 LDG.E R17, desc[UR10][R34.64] ;  /* 0x0000000a2211e981 */ /* 0x000f28000c1e1900 */
[----:B------:R1:W-:Y:S04]  /*53f0*/  STL [R1+0x64], R11 ;  /* 0x0000640b01007387 */ /* 0x0003e80000100800 */
[----:B------:R-:W4:Y:S04]  /*5400*/  @!P5 LDG.E R15, desc[UR10][R28.64] ;  /* 0x0000000a1c0fd981 */ /* 0x000f28000c1e1900 */
[----:B------:R1:W-:Y:S04]  /*5410*/  STL [R1+0x68], R20 ;  /* 0x0000681401007387 */ /* 0x0003e80000100800 */
[----:B-1----:R-:W4:Y:S04]  /*5420*/  @P0 LDG.E.U16 R11, desc[UR10][R8.64] ;  /* 0x0000000a080b0981 */ /* 0x002f28000c1e1500 */
[----:B------:R1:W-:Y:S04]  /*5430*/  STL [R1+0xe8], R21 ;  /* 0x0000e81501007387 */ /* 0x0003e80000100800 */
[----:B------:R0:W4:Y:S04]  /*5440*/  @P0 LDG.E.U16 R20, desc[UR10][R8.64+0x2] ;  /* 0x0000020a08140981 */ /* 0x000128000c1e1500 */
[----:B------:R-:W-:Y:S04]  /*5450*/  STL.S16 [R1+0x15c], R59 ;  /* 0x00015c3b01007387 */ /* 0x000fe80000100600 */
[----:B------:R-:W-:Y:S01]  /*5460*/  STL [R1+0x5c], R42 ;  /* 0x00005c2a01007387 */ /* 0x000fe20000100800 */
[----:B0-----:R-:W-:-:S03]  /*5470*/  IMAD.WIDE R8, R22, 0x2, R26 ;  /* 0x0000000216087825 */ /* 0x001fc600078e021a */
[----:B------:R-:W-:Y:S04]  /*5480*/  STL.S16 [R1+0x15e], R58 ;  /* 0x00015e3a01007387 */ /* 0x000fe80000100600 */
[----:B-1----:R-:W4:Y:S04]  /*5490*/  LDG.E.U16 R21, desc[UR10][R8.64] ;  /* 0x0000000a08157981 */ /* 0x002f28000c1e1500 */
[----:B------:R-:W-:Y:S04]  /*54a0*/  STL.S16 [R1+0x160], R57 ;  /* 0x0001603901007387 */ /* 0x000fe80000100600 */
[----:B------:R-:W-:Y:S04]  /*54b0*/  STL.S16 [R1+0x15a], R56 ;  /* 0x00015a3801007387 */ /* 0x000fe80000100600 */
[----:B------:R0:W4:Y:S04]  /*54c0*/  LDG.E.U16 R8, desc[UR10][R8.64+0x2] ;  /* 0x0000020a08087981 */ /* 0x000128000c1e1500 */
[----:B------:R-:W-:Y:S04]  /*54d0*/  STL.S16 [R1+0x162], R53 ;  /* 0x0001623501007387 */ /* 0x000fe80000100600 */
[----:B------:R1:W-:Y:S04]  /*54e0*/  STL.S16 [R1+0x164], R37 ;  /* 0x0001642501007387 */ /* 0x0003e80000100600 */
[----:B------:R0:W-:Y:S04]  /*54f0*/  STL.S16 [R1+0x168], R36 ;  /* 0x0001682401007387 */ /* 0x0001e80000100600 */
[----:B------:R0:W-:Y:S04]  /*5500*/  STL.S16 [R1+0x170], R31 ;  /* 0x0001701f01007387 */ /* 0x0001e80000100600 */
[----:B------:R0:W-:Y:S04]  /*5510*/  STL [R1+0xec], R43 ;  /* 0x0000ec2b01007387 */ /* 0x0001e80000100800 */
[----:B------:R3:W-:Y:S04]  /*5520*/  STL [R1+0x70], R60 ;  /* 0x0000703c01007387 */ /* 0x0007e80000100800 */
[----:B------:R3:W-:Y:S04]  /*5530*/  STL [R1+0xf4], R40 ;  /* 0x0000f42801007387 */ /* 0x0007e80000100800 */
[----:B------:R0:W5:Y:S04]  /*5540*/  LDL.S16 R33, [R1+0x124] ;  /* 0x0001240001217983 */ /* 0x0001680000100600 */
[----:B------:R0:W5:Y:S04]  /*5550*/  LDL.S16 R28, [R1+0x150] ;  /* 0x00015000011c7983 */ /* 0x0001680000100600 */
[----:B------:R0:W5:Y:S04]  /*5560*/  LDL.S16 R29, [R1+0x126] ;  /* 0x00012600011d7983 */ /* 0x0001680000100600 */
[----:B-1----:R1:W5:Y:S04]  /*5570*/  LDL.S16 R37, [R1+0x152] ;  /* 0x0001520001257983 */ /* 0x0023680000100600 */
[----:B0-----:R1:W5:Y:S04]  /*5580*/  LDL.S16 R36, [R1+0x154] ;  /* 0x0001540001247983 */ /* 0x0013680000100600 */
        /* <DEDUP_REMOVED lines=8> */
[----:B---3--:R1:W5:Y:S04]  /*5610*/  LDL.S16 R60, [R1+0x12a] ;  /* 0x00012a00013c7983 */ /* 0x0083680000100600 */
[----:B------:R1:W5:Y:S01]  /*5620*/  LDL.S16 R40, [R1+0x110] ;  /* 0x0001100001287983 */ /* 0x0003620000100600 */
[----:B------:R-:W-:-:S02]  /*5630*/  R2UR UR28, R6 ;  /* 0x00000000061c72ca */ /* 0x000fc400000e0000 */
[----:B------:R-:W-:Y:S01]  /*5640*/  PRMT R22, RZ, 0x5410, RZ ;  /* 0x00005410ff167816 */ /* 0x000fe200000000ff */
[----:B------:R0:W-:Y:S03]  /*5650*/  STL [R1+0x6c], R23 ;  /* 0x00006c1701007387 */ /* 0x0001e60000100800 */
[----:B------:R-:W-:-:S07]  /*5660*/  @!P1 PRMT R22, R12, 0x7610, R22 ;  /* 0x000076100c169816 */ /* 0x000fce0000000016 */
[----:B------:R-:W-:Y:S02]  /*5670*/  MOV R6, UR28 ;  /* 0x0000001c00067c02 */ /* 0x000fe40008000f00 */
[----:B0-----:R-:W-:-:S03]  /*5680*/  PRMT R23, RZ, 0x5410, RZ ;  /* 0x00005410ff177816 */ /* 0x001fc600000000ff */
[----:B------:R-:W-:Y:S01]  /*5690*/  FFMA.FTZ R7, -R6, UR28, R7 ;  /* 0x0000001c06077c23 */ /* 0x000fe20008010107 */
[----:B------:R-:W-:Y:S02]  /*56a0*/  @!P1 PRMT R23, R12, 0x7632, R23 ;  /* 0x000076320c179816 */ /* 0x000fe40000000017 */
[--C-:B------:R-:W-:Y:S02]  /*56b0*/  @!P1 PRMT R22, R22, 0x5410, R13.reuse ;  /* 0x0000541016169816 */ /* 0x100fe4000000000d */
[----:B------:R-:W-:Y:S02]  /*56c0*/  @!P1 PRMT R23, R23, 0x7610, R13 ;  /* 0x0000761017179816 */ /* 0x000fe4000000000d */
[----:B------:R-:W-:-:S13]  /*56d0*/  FSETP.GTU.FTZ.AND P1, PT, R7, RZ, PT ;  /* 0x000000ff0700720b */ /* 0x000fda0003f3c000 */
[----:B------:R-:W-:-:S05]  /*56e0*/  VOTEU.ANY UP0, P1 ;  /* 0x0000000000ff7886 */ /* 0x000fca0000800100 */
[----:B------:R-:W0:Y:S01]  /*56f0*/  @UP0 LDCU UR5, c[0x0][0x3c0] ;  /* 0x00007800ff0507ac */ /* 0x000e220008000800 */
[----:B------:R-:W-:Y:S02]  /*5700*/  PLOP3.LUT P1, PT, PT, PT, UP0, 0x80, 0x8 ;  /* 0x000000000008781c */ /* 0x000fe40003f2f008 */
[----:B------:R-:W-:-:S04]  /*5710*/  PRMT R6, RZ, 0x7610, R6 ;  /* 0x00007610ff067816 */ /* 0x000fc80000000006 */
[----:B------:R-:W-:-:S05]  /*5720*/  @!P4 PRMT R6, R30, 0x7610, R6 ;  /* 0x000076101e06c816 */ /* 0x000fca0000000006 */
[----:B------:R0:W-:Y:S01]  /*5730*/  STL.S16 [R1+0x17c], R6 ;  /* 0x00017c0601007387 */ /* 0x0001e20000100600 */
[----:B------:R-:W-:Y:S02]  /*5740*/  PRMT R26, RZ, 0x7610, R26 ;  /* 0x00007610ff1a7816 */ /* 0x000fe4000000001a */
[----:B------:R-:W-:Y:S01]  /*5750*/  PRMT R9, RZ, 0x7610, R9 ;  /* 0x00007610ff097816 */ /* 0x000fe20000000009 */
[----:B------:R3:W-:Y:S01]  /*5760*/  STL [R1+0xf0], R38 ;  /* 0x0000f02601007387 */ /* 0x0007e20000100800 */
[----:B------:R-:W-:Y:S01]  /*5770*/  PRMT R35, RZ, 0x7610, R35 ;  /* 0x00007610ff237816 */ /* 0x000fe20000000023 */
[----:B0-----:R-:W-:Y:S02]  /*5780*/  @P1 FADD.FTZ R6, R7, UR5 ;  /* 0x0000000507061e21 */ /* 0x001fe40008010000 */
[----:B------:R0:W-:Y:S01]  /*5790*/  STL [R1+0x74], R39 ;  /* 0x0000742701007387 */ /* 0x0001e20000100800 */
[----:B------:R-:W-:Y:S02]  /*57a0*/  PRMT R34, RZ, 0x7610, R34 ;  /* 0x00007610ff227816 */ /* 0x000fe40000000022 */
[----:B---3--:R-:W-:-:S02]  /*57b0*/  PRMT R38, RZ, 0x7610, R38 ;  /* 0x00007610ff267816 */ /* 0x008fc40000000026 */
[----:B------:R-:W-:Y:S01]  /*57c0*/  PRMT R32, RZ, 0x7610, R32 ;  /* 0x00007610ff207816 */ /* 0x000fe20000000020 */
[----:B------:R-:W3:Y:S01]  /*57d0*/  @P1 MUFU.RSQ R6, R6 ;  /* 0x0000000600061308 */ /* 0x000ee20000001400 */
[----:B0-----:R-:W-:Y:S02]  /*57e0*/  PRMT R39, RZ, 0x7610, R39 ;  /* 0x00007610ff277816 */ /* 0x001fe40000000027 */
[C---:B------:R-:W-:Y:S02]  /*57f0*/  @!P3 PRMT R26, R24.reuse, 0x7610, R26 ;  /* 0x00007610181ab816 */ /* 0x040fe4000000001a */
[----:B------:R-:W-:Y:S02]  /*5800*/  @!P3 PRMT R9, R24, 0x7632, R9 ;  /* 0x000076321809b816 */ /* 0x000fe40000000009 */
[----:B------:R-:W-:Y:S02]  /*5810*/  @!P4 PRMT R39, R30, 0x7632, R39 ;  /* 0x000076321e27c816 */ /* 0x000fe40000000027 */
[----:B--2---:R-:W-:-:S02]  /*5820*/  @!P5 PRMT R38, R10, 0x7610, R38 ;  /* 0x000076100a26d816 */ /* 0x004fc40000000026 */
[----:B------:R-:W-:Y:S02]  /*5830*/  @!P5 PRMT R35, R10, 0x7632, R35 ;  /* 0x000076320a23d816 */ /* 0x000fe40000000023 */
[----:B------:R-:W-:Y:S02]  /*5840*/  PRMT R55, RZ, 0x7610, R55 ;  /* 0x00007610ff377816 */ /* 0x000fe40000000037 */
[----:B------:R-:W-:Y:S01]  /*5850*/  PRMT R54, RZ, 0x7610, R54 ;  /* 0x00007610ff367816 */ /* 0x000fe20000000036 */
[----:B------:R-:W-:Y:S01]  /*5860*/  STL [R1+0xfc], R19 ;  /* 0x0000fc1301007387 */ /* 0x000fe20000100800 */
[----:B------:R-:W-:-:S03]  /*5870*/  @!P2 PRMT R55, R18, 0x7610, R55 ;  /* 0x000076101237a816 */ /* 0x000fc60000000037 */
[----:B------:R-:W-:Y:S01]  /*5880*/  STL [R1+0x80], R24 ;  /* 0x0000801801007387 */ /* 0x000fe20000100800 */
[----:B------:R-:W-:-:S03]  /*5890*/  @!P2 PRMT R54, R18, 0x7632, R54 ;  /* 0x000076321236a816 */ /* 0x000fc60000000036 */
[----:B------:R-:W-:Y:S04]  /*58a0*/  STL.S16 [R1+0x178], R26 ;  /* 0x0001781a01007387 */ /* 0x000fe80000100600 */
[----:B------:R-:W-:Y:S04]  /*58b0*/  STL.S16 [R1+0x17a], R9 ;  /* 0x00017a0901007387 */ /* 0x000fe80000100600 */
[----:B----4-:R-:W-:Y:S04]  /*58c0*/  STL [R1+0x100], R25 ;  /* 0x0001001901007387 */ /* 0x010fe80000100800 */
[----:B------:R-:W-:Y:S04]  /*58d0*/  STL [R1+0x84], R30 ;  /* 0x0000841e01007387 */ /* 0x000fe80000100800 */
[----:B------:R-:W-:Y:S04]  /*58e0*/  STL.S16 [R1+0x17e], R39 ;  /* 0x00017e2701007387 */ /* 0x000fe80000100600 */
[----:B------:R-:W-:Y:S04]  /*58f0*/  STL.S16 [R1+0x180], R38 ;  /* 0x0001802601007387 */ /* 0x000fe80000100600 */
[----:B------:R-:W-:Y:S04]  /*5900*/  STL.S16 [R1+0x182], R35 ;  /* 0x0001822301007387 */ /* 0x000fe80000100600 */
[----:B------:R0:W-:Y:S01]  /*5910*/  STL [R1+0x7c], R18 ;  /* 0x00007c1201007387 */ /* 0x0001e20000100800 */
[----:B------:R-:W-:-:S03]  /*5920*/  UISETP.NE.AND UP1, UPT, UR6, URZ, UPT ;  /* 0x000000ff0600728c */ /* 0x000fc6000bf25270 */
[----:B------:R2:W-:Y:S01]  /*5930*/  STL [R1+0x88], R10 ;  /* 0x0000880a01007387 */ /* 0x0005e20000100800 */
[----:B0-----:R-:W-:-:S04]  /*5940*/  PRMT R18, RZ, 0x5410, RZ ;  /* 0x00005410ff127816 */ /* 0x001fc800000000ff */
[----:B------:R-:W-:Y:S02]  /*5950*/  @!P4 PRMT R18, R14, 0x7610, R18 ;  /* 0x000076100e12c816 */ /* 0x000fe40000000012 */
[----:B------:R-:W-:Y:S01]  /*5960*/  @!P6 PRMT R34, R16, 0x7632, R34 ;  /* 0x000076321022e816 */ /* 0x000fe20000000022 */
[----:B------:R-:W-:Y:S01]  /*5970*/  STL [R1+0x8c], R16 ;  /* 0x00008c1001007387 */ /* 0x000fe20000100800 */
[----:B------:R-:W-:-:S03]  /*5980*/  @!P6 PRMT R32, R17, 0x7632, R32 ;  /* 0x000076321120e816 */ /* 0x000fc60000000020 */
[----:B------:R-:W-:Y:S04]  /*5990*/  STL [R1+0x10c], R17 ;  /* 0x00010c1101007387 */ /* 0x000fe80000100800 */
[----:B------:R-:W-:Y:S04]  /*59a0*/  STL.S16 [R1+0x184], R34 ;  /* 0x0001842201007387 */ /* 0x000fe80000100600 */
[----:B------:R-:W-:Y:S04]  /*59b0*/  STL [R1+0x108], R15 ;  /* 0x0001080f01007387 */ /* 0x000fe80000100800 */
[----:B------:R-:W-:Y:S01]  /*59c0*/  STL.S16 [R1+0x186], R32 ;  /* 0x0001862001007387 */ /* 0x000fe20000100600 */
[----:B--2---:R-:W-:-:S02]  /*59d0*/  PRMT R10, RZ, 0x7610, R10 ;  /* 0x00007610ff0a7816 */ /* 0x004fc4000000000a */
[----:B---3--:R-:W-:Y:S01]  /*59e0*/  @P1 R2UR UR5, R6 ;  /* 0x00000000060512ca */ /* 0x008fe200000e0000 */
[----:B------:R0:W-:Y:S01]  /*59f0*/  STL [R1+0x78], R12 ;  /* 0x0000780c01007387 */ /* 0x0001e20000100800 */
[----:B------:R-:W-:Y:S02]  /*5a00*/  @!P4 PRMT R18, R18, 0x7610, R14 ;  /* 0x000076101212c816 */ /* 0x000fe4000000000e */
[----:B------:R-:W-:Y:S01]  /*5a10*/  @!P6 PRMT R10, R16, 0x7610, R10 ;  /* 0x00007610100ae816 */ /* 0x000fe2000000000a */
[----:B------:R2:W-:Y:S04]  /*5a20*/  STL [R1+0xf8], R13 ;  /* 0x0000f80d01007387 */ /* 0x0005e80000100800 */
[----:B------:R3:W-:Y:S01]  /*5a30*/  STL [R1+0x104], R14 ;  /* 0x0001040e01007387 */ /* 0x0007e20000100800 */
[----:B0-----:R-:W-:-:S02]  /*5a40*/  PRMT R12, RZ, 0x5410, RZ ;  /* 0x00005410ff0c7816 */ /* 0x001fc400000000ff */
[----:B--2---:R-:W-:Y:S02]  /*5a50*/  PRMT R13, RZ, 0x5410, RZ ;  /* 0x00005410ff0d7816 */ /* 0x004fe400000000ff */
[----:B---3--:R-:W-:Y:S02]  /*5a60*/  PRMT R14, RZ, 0x5410, RZ ;  /* 0x00005410ff0e7816 */ /* 0x008fe400000000ff */
[----:B------:R-:W-:Y:S02]  /*5a70*/  @!P2 PRMT R12, R19, 0x7610, R12 ;  /* 0x00007610130ca816 */ /* 0x000fe4000000000c */
[----:B------:R-:W-:Y:S02]  /*5a80*/  @!P3 PRMT R13, R13, 0x5410, R25 ;  /* 0x000054100d0db816 */ /* 0x000fe40000000019 */
[----:B------:R-:W-:Y:S02]  /*5a90*/  @!P5 PRMT R14, R14, 0x5410, R15 ;  /* 0x000054100e0ed816 */ /* 0x000fe4000000000f */
[----:B------:R-:W-:-:S02]  /*5aa0*/  PRMT R10, R10, 0x5410, RZ ;  /* 0x000054100a0a7816 */ /* 0x000fc400000000ff */
[----:B------:R-:W-:Y:S01]  /*5ab0*/  CS2R R6, SRZ ;  /* 0x0000000000067805 */ /* 0x000fe2000001ff00 */
[----:B------:R0:W-:Y:S01]  /*5ac0*/  STL.S16 [R1+0x174], R55 ;  /* 0x0001743701007387 */ /* 0x0001e20000100600 */
[----:B------:R-:W-:Y:S02]  /*5ad0*/  @!P2 PRMT R12, R12, 0x7610, R19 ;  /* 0x000076100c0ca816 */ /* 0x000fe40000000013 */
[----:B------:R-:W-:Y:S01]  /*5ae0*/  @!P3 PRMT R13, R25, 0x7632, R13 ;  /* 0x00007632190db816 */ /* 0x000fe2000000000d */
[----:B------:R2:W-:Y:S01]  /*5af0*/  STL.S16 [R1+0x176], R54 ;  /* 0x0001763601007387 */ /* 0x0005e20000100600 */
[----:B------:R-:W-:Y:S02]  /*5b00*/  @!P5 PRMT R14, R15, 0x7632, R14 ;  /* 0x000076320f0ed816 */ /* 0x000fe4000000000e */
[----:B------:R-:W-:Y:S02]  /*5b10*/  @!P6 PRMT R10, R10, 0x5410, R17 ;  /* 0x000054100a0ae816 */ /* 0x000fe40000000011 */
[----:B------:R-:W-:-:S02]  /*5b20*/  @P0 SHF.L.U32 R6, R11, 0x10, RZ ;  /* 0x000000100b060819 */ /* 0x000fc400000006ff */
[----:B------:R-:W-:Y:S02]  /*5b30*/  @P0 SHF.L.U32 R7, R20, 0x10, RZ ;  /* 0x0000001014070819 */ /* 0x000fe400000006ff */
[----:B0-----:R-:W-:Y:S02]  /*5b40*/  SHF.L.U32 R55, R21, 0x10, RZ ;  /* 0x0000001015377819 */ /* 0x001fe400000006ff */
[----:B--2---:R-:W-:Y:S01]  /*5b50*/  SHF.L.U32 R54, R8, 0x10, RZ ;  /* 0x0000001008367819 */ /* 0x004fe200000006ff */
[----:B------:R-:W-:Y:S01]  /*5b60*/  UMOV UR16, 0x3f800000 ;  /* 0x3f80000000107882 */ /* 0x000fe20000000000 */
[----:B------:R-:W-:Y:S01]  /*5b70*/  @UP0 UMOV UR16, UR5 ;  /* 0x0000000500100c82 */ /* 0x000fe20008000000 */
[----:B-1----:R-:W-:Y:S05]  /*5b80*/  BRA.U UP1, `(.L_x_1001) ;  /* 0x0000002501a47547 */ /* 0x002fea000b800000 */
[----:B------:R-:W2:Y:S04]  /*5b90*/  LDL.LU.S16 R24, [R1+0x112] ;  /* 0x0001120001187983 */ /* 0x000ea80000300600 */
[----:B------:R-:W3:Y:S01]  /*5ba0*/  LDL.LU.S16 R27, [R1+0x114] ;  /* 0x00011400011b7983 */ /* 0x000ee20000300600 */
[--C-:B------:R-:W-:Y:S02]  /*5bb0*/  HADD2.F32 R9, -RZ, R65.reuse.H1_H1 ;  /* 0x30000041ff097230 */ /* 0x100fe40000004100 */
[--C-:B------:R-:W-:Y:S01]  /*5bc0*/  HADD2.F32 R8, -RZ, R64.reuse.H1_H1 ;  /* 0x30000040ff087230 */ /* 0x100fe20000004100 */
[----:B------:R-:W4:Y:S01]  /*5bd0*/  LDL.LU.S16 R26, [R1+0x11a] ;  /* 0x00011a00011a7983 */ /* 0x000f220000300600 */
[----:B------:R-:W-:Y:S02]  /*5be0*/  HADD2.F32 R65, -RZ, R65.H0_H0 ;  /* 0x20000041ff417230 */ /* 0x000fe40000004100 */
[----:B------:R-:W-:Y:S01]  /*5bf0*/  FADD.FTZ R9, R9, -UR28 ;  /* 0x8000001c09097e21 */ /* 0x000fe20008010000 */
[----:B------:R-:W-:-:S02]  /*5c00*/  HADD2.F32 R64, -RZ, R64.H0_H0 ;  /* 0x20000040ff407230 */ /* 0x000fc40000004100 */
[----:B------:R-:W-:Y:S01]  /*5c10*/  FMUL.FTZ R17, R55, R8 ;  /* 0x0000000837117220 */ /* 0x000fe20000410000 */
[--C-:B------:R-:W-:Y:S02]  /*5c20*/  HADD2.F32 R19, -RZ, R62.reuse.H1_H1 ;  /* 0x3000003eff137230 */ /* 0x100fe40000004100 */
[----:B------:R-:W-:Y:S01]  /*5c30*/  FADD.FTZ R11, R65, -UR28 ;  /* 0x8000001c410b7e21 */ /* 0x000fe20008010000 */
[----:B------:R-:W-:Y:S01]  /*5c40*/  FMUL.FTZ R9, R9, UR16 ;  /* 0x0000001009097c20 */ /* 0x000fe20008410000 */
[----:B------:R-:W-:Y:S01]  /*5c50*/  FADD.FTZ R16, RZ, R17 ;  /* 0x00000011ff107221 */ /* 0x000fe20000010000 */
[----:B------:R-:W-:Y:S01]  /*5c60*/  FMUL.FTZ R15, R54, R64 ;  /* 0x00000040360f7220 */ /* 0x000fe20000410000 */
[----:B------:R-:W-:Y:S01]  /*5c70*/  FMUL.FTZ R11, R11, UR16 ;  /* 0x000000100b0b7c20 */ /* 0x000fe20008410000 */
[----:B------:R-:W-:Y:S01]  /*5c80*/  FFMA.FTZ R17, R9, R17, RZ ;  /* 0x0000001109117223 */ /* 0x000fe200000100ff */
[----:B------:R-:W-:Y:S02]  /*5c90*/  HADD2.F32 R62, -RZ, R62.H0_H0 ;  /* 0x2000003eff3e7230 */ /* 0x000fe40000004100 */
[----:B------:R-:W-:Y:S01]  /*5ca0*/  FADD.FTZ R16, R15, R16 ;  /* 0x000000100f107221 */ /* 0x000fe20000010000 */
[----:B-----5:R-:W-:-:S02]  /*5cb0*/  HADD2.F32 R20, -RZ, R37.H0_H0 ;  /* 0x20000025ff147230 */ /* 0x020fc40000004100 */
[----:B------:R-:W-:Y:S01]  /*5cc0*/  FFMA.FTZ R17, R11, R15, R17 ;  /* 0x0000000f0b117223 */ /* 0x000fe20000010011 */
[----:B------:R-:W-:Y:S02]  /*5cd0*/  HADD2.F32 R15, -RZ, R63.H1_H1 ;  /* 0x3000003fff0f7230 */ /* 0x000fe40000004100 */
[----:B------:R-:W-:Y:S01]  /*5ce0*/  FFMA.FTZ R9, R8, R9, RZ ;  /* 0x0000000908097223 */ /* 0x000fe200000100ff */
[----:B------:R-:W4:Y:S02]  /*5cf0*/  LDL.S16 R65, [R1+0x11e] ;  /* 0x00011e0001417983 */ /* 0x000f240000100600 */
[----:B------:R-:W-:Y:S01]  /*5d00*/  FADD.FTZ R15, R15, -UR28 ;  /* 0x8000001c0f0f7e21 */ /* 0x000fe20008010000 */
[----:B------:R-:W-:Y:S01]  /*5d10*/  FADD.FTZ R8, RZ, R8 ;  /* 0x00000008ff087221 */ /* 0x000fe20000010000 */
[----:B------:R-:W4:Y:S02]  /*5d20*/  LDL.LU.S16 R30, [R1+0x11c] ;  /* 0x00011c00011e7983 */ /* 0x000f240000300600 */
[----:B------:R-:W-:Y:S01]  /*5d30*/  FMUL.FTZ R15, R15, UR16 ;  /* 0x000000100f0f7c20 */ /* 0x000fe20008410000 */
[C---:B------:R-:W-:Y:S01]  /*5d40*/  FADD.FTZ R8, R19.reuse, R8 ;  /* 0x0000000813087221 */ /* 0x040fe20000010000 */
[----:B------:R-:W4:Y:S02]  /*5d50*/  LDL.S16 R25, [R1+0x120] ;  /* 0x0001200001197983 */ /* 0x000f240000100600 */
[----:B------:R-:W-:Y:S01]  /*5d60*/  FFMA.FTZ R9, R19, R15, R9 ;  /* 0x0000000f13097223 */ /* 0x000fe20000010009 */
[----:B------:R-:W-:-:S04]  /*5d70*/  FMUL.FTZ R19, R55, R19 ;  /* 0x0000001337137220 */ /* 0x000fc80000410000 */
[----:B------:R-:W-:Y:S01]  /*5d80*/  FFMA.FTZ R17, R15, R19, R17 ;  /* 0x000000130f117223 */ /* 0x000fe20000010011 */
[----:B------:R-:W-:Y:S02]  /*5d90*/  HADD2.F32 R15, -RZ, R63.H0_H0 ;  /* 0x2000003fff0f7230 */ /* 0x000fe40000004100 */
[----:B------:R-:W-:Y:S01]  /*5da0*/  FFMA.FTZ R11, R64, R11, RZ ;  /* 0x0000000b400b7223 */ /* 0x000fe200000100ff */
[----:B------:R-:W-:Y:S01]  /*5db0*/  FADD.FTZ R16, R16, R19 ;  /* 0x0000001310107221 */ /* 0x000fe20000010000 */
[----:B------:R-:W-:Y:S01]  /*5dc0*/  HADD2.F32 R21, -RZ, R43.H0_H0 ;  /* 0x2000002bff157230 */ /* 0x000fe20000004100 */
[----:B------:R-:W4:Y:S01]  /*5dd0*/  LDL.S16 R63, [R1+0x144] ;  /* 0x00014400013f7983 */ /* 0x000f220000100600 */
[----:B------:R-:W-:Y:S01]  /*5de0*/  FADD.FTZ R15, R15, -UR28 ;  /* 0x8000001c0f0f7e21 */ /* 0x000fe20008010000 */
[----:B------:R-:W-:-:S03]  /*5df0*/  FADD.FTZ R64, RZ, R64 ;  /* 0x00000040ff407221 */ /* 0x000fc60000010000 */
[----:B------:R-:W-:Y:S01]  /*5e00*/  FMUL.FTZ R15, R15, UR16 ;  /* 0x000000100f0f7c20 */ /* 0x000fe20008410000 */
[----:B------:R-:W-:-:S03]  /*5e10*/  FADD.FTZ R64, R62, R64 ;  /* 0x000000403e407221 */ /* 0x000fc60000010000 */
[----:B------:R-:W-:Y:S01]  /*5e20*/  FFMA.FTZ R11, R62, R15, R11 ;  /* 0x0000000f3e0b7223 */ /* 0x000fe2000001000b */
[----:B------:R-:W-:-:S04]  /*5e30*/  FMUL.FTZ R62, R54, R62 ;  /* 0x0000003e363e7220 */ /* 0x000fc80000410000 */
[----:B------:R-:W-:Y:S01]  /*5e40*/  FFMA.FTZ R17, R15, R62, R17 ;  /* 0x0000003e0f117223 */ /* 0x000fe20000010011 */
[----:B------:R-:W-:Y:S02]  /*5e50*/  HADD2.F32 R15, -RZ, R33.H0_H0 ;  /* 0x20000021ff0f7230 */ /* 0x000fe40000004100 */
[----:B------:R-:W-:Y:S02]  /*5e60*/  HADD2.F32 R19, -RZ, R28.H0_H0 ;  /* 0x2000001cff137230 */ /* 0x000fe40000004100 */
[----:B------:R-:W-:Y:S01]  /*5e70*/  FADD.FTZ R64, R64, R20 ;  /* 0x0000001440407221 */ /* 0x000fe20000010000 */
[----:B------:R-:W-:Y:S01]  /*5e80*/  FADD.FTZ R16, R62, R16 ;  /* 0x000000103e107221 */ /* 0x000fe20000010000 */
[----:B------:R-:W-:Y:S01]  /*5e90*/  FADD.FTZ R15, R15, -UR28 ;  /* 0x8000001c0f0f7e21 */ /* 0x000fe20008010000 */
[----:B------:R-:W-:Y:S01]  /*5ea0*/  FADD.FTZ R21, R21, -UR28 ;  /* 0x8000001c15157e21 */ /* 0x000fe20008010000 */
[----:B------:R-:W-:Y:S01]  /*5eb0*/  FADD.FTZ R8, R8, R19 ;  /* 0x0000001308087221 */ /* 0x000fe20000010000 */
[----:B------:R-:W4:Y:S01]  /*5ec0*/  LDL.S16 R62, [R1+0x142] ;  /* 0x00014200013e7983 */ /* 0x000f220000100600 */
[----:B------:R-:W-:-:S03]  /*5ed0*/  FMUL.FTZ R15, R15, UR16 ;  /* 0x000000100f0f7c20 */ /* 0x000fc60008410000 */
[----:B------:R-:W4:Y:S01]  /*5ee0*/  LDL.S16 R28, [R1+0x164] ;  /* 0x00016400011c7983 */ /* 0x000f220000100600 */
[----:B------:R-:W-:Y:S01]  /*5ef0*/  FFMA.FTZ R9, R19, R15, R9 ;  /* 0x0000000f13097223 */ /* 0x000fe20000010009 */
[----:B------:R-:W-:Y:S02]  /*5f00*/  FMUL.FTZ R19, R55, R19 ;  /* 0x0000001337137220 */ /* 0x000fe40000410000 */
[----:B------:R-:W4:Y:S02]  /*5f10*/  LDL.S16 R33, [R1+0x168] ;  /* 0x0001680001217983 */ /* 0x000f240000100600 */
[----:B------:R-:W-:Y:S01]  /*5f20*/  FFMA.FTZ R17, R15, R19, R17 ;  /* 0x000000130f117223 */ /* 0x000fe20000010011 */
[----:B------:R-:W-:-:S05]  /*5f30*/  HADD2.F32 R15, -RZ, R29.H0_H0 ;  /* 0x2000001dff0f7230 */ /* 0x000fca0000004100 */
[----:B------:R-:W-:-:S04]  /*5f40*/  FADD.FTZ R15, R15, -UR28 ;  /* 0x8000001c0f0f7e21 */ /* 0x000fc80008010000 */
[----:B------:R-:W-:-:S04]  /*5f50*/  FMUL.FTZ R15, R15, UR16 ;  /* 0x000000100f0f7c20 */ /* 0x000fc80008410000 */
[----:B------:R-:W-:Y:S01]  /*5f60*/  FFMA.FTZ R11, R20, R15, R11 ;  /* 0x0000000f140b7223 */ /* 0x000fe2000001000b */
[----:B------:R-:W-:-:S04]  /*5f70*/  FMUL.FTZ R20, R54, R20 ;  /* 0x0000001436147220 */ /* 0x000fc80000410000 */
[----:B------:R-:W-:Y:S01]  /*5f80*/  FFMA.FTZ R17, R15, R20, R17 ;  /* 0x000000140f117223 */ /* 0x000fe20000010011 */
[----:B------:R-:W-:Y:S02]  /*5f90*/  HADD2.F32 R15, -RZ, R36.H0_H0 ;  /* 0x20000024ff0f7230 */ /* 0x000fe40000004100 */
[----:B------:R-:W-:Y:S01]  /*5fa0*/  FADD.FTZ R16, R16, R19 ;  /* 0x0000001310107221 */ /* 0x000fe20000010000 */
[----:B------:R-:W-:Y:S02]  /*5fb0*/  HADD2.F32 R19, -RZ, R61.H1_H1 ;  /* 0x3000003dff137230 */ /* 0x000fe40000004100 */
[----:B------:R-:W-:-:S04]  /*5fc0*/  FADD.FTZ R15, R15, -UR28 ;  /* 0x8000001c0f0f7e21 */ /* 0x000fc80008010000 */
[----:B------:R-:W-:Y:S01]  /*5fd0*/  FMUL.FTZ R15, R15, UR16 ;  /* 0x000000100f0f7c20 */ /* 0x000fe20008410000 */
[----:B------:R-:W-:-:S03]  /*5fe0*/  FADD.FTZ R8, R8, R19 ;  /* 0x0000001308087221 */ /* 0x000fc60000010000 */
[----:B------:R-:W-:Y:S01]  /*5ff0*/  FFMA.FTZ R9, R19, R15, R9 ;  /* 0x0000000f13097223 */ /* 0x000fe20000010009 */
[----:B------:R-:W-:-:S04]  /*6000*/  FMUL.FTZ R19, R55, R19 ;  /* 0x0000001337137220 */ /* 0x000fc80000410000 */
[----:B------:R-:W-:Y:S01]  /*6010*/  FFMA.FTZ R17, R15, R19, R17 ;  /* 0x000000130f117223 */ /* 0x000fe20000010011 */
[----:B------:R-:W-:Y:S02]  /*6020*/  HADD2.F32 R15, -RZ, R31.H0_H0 ;  /* 0x2000001fff0f7230 */ /* 0x000fe40000004100 */
[----:B------:R-:W-:-:S03]  /*6030*/  HADD2.F32 R61, -RZ, R61.H0_H0 ;  /* 0x2000003dff3d7230 */ /* 0x000fc60000004100 */
[----:B------:R-:W-:-:S04]  /*6040*/  FADD.FTZ R15, R15, -UR28 ;  /* 0x8000001c0f0f7e21 */ /* 0x000fc80008010000 */
[----:B------:R-:W-:Y:S01]  /*6050*/  FMUL.FTZ R15, R15, UR16 ;  /* 0x000000100f0f7c20 */ /* 0x000fe20008410000 */
[----:B------:R-:W-:-:S03]  /*6060*/  FADD.FTZ R64, R64, R61 ;  /* 0x0000003d40407221 */ /* 0x000fc60000010000 */
[----:B------:R-:W-:Y:S01]  /*6070*/  FFMA.FTZ R11, R61, R15, R11 ;  /* 0x0000000f3d0b7223 */ /* 0x000fe2000001000b */
[----:B------:R-:W-:-:S04]  /*6080*/  FMUL.FTZ R61, R54, R61 ;  /* 0x0000003d363d7220 */ /* 0x000fc80000410000 */
[----:B------:R-:W-:Y:S01]  /*6090*/  FFMA.FTZ R17, R15, R61, R17 ;  /* 0x0000003d0f117223 */ /* 0x000fe20000010011 */
[----:B------:R-:W-:Y:S02]  /*60a0*/  HADD2.F32 R15, -RZ, R47.H1_H1 ;  /* 0x3000002fff0f7230 */ /* 0x000fe40000004100 */
[----:B------:R-:W-:-:S03]  /*60b0*/  FADD.FTZ R16, R20, R16 ;  /* 0x0000001014107221 */ /* 0x000fc60000010000 */
[----:B------:R-:W-:Y:S01]  /*60c0*/  FADD.FTZ R15, R15, -UR28 ;  /* 0x8000001c0f0f7e21 */ /* 0x000fe20008010000 */
[----:B------:R-:W-:Y:S01]  /*60d0*/  FADD.FTZ R16, R16, R19 ;  /* 0x0000001310107221 */ /* 0x000fe20000010000 */
[----:B------:R-:W-:Y:S02]  /*60e0*/  HADD2.F32 R19, -RZ, R46.H1_H1 ;  /* 0x3000002eff137230 */ /* 0x000fe40000004100 */
[----:B------:R-:W-:Y:S01]  /*60f0*/  FMUL.FTZ R15, R15, UR16 ;  /* 0x000000100f0f7c20 */ /* 0x000fe20008410000 */
[----:B------:R-:W-:Y:S02]  /*6100*/  HADD2.F32 R47, -RZ, R47.H0_H0 ;  /* 0x2000002fff2f7230 */ /* 0x000fe40000004100 */
[----:B------:R-:W-:Y:S01]  /*6110*/  FADD.FTZ R8, R8, R19 ;  /* 0x0000001308087221 */ /* 0x000fe20000010000 */
[----:B------:R-:W-:Y:S01]  /*6120*/  FFMA.FTZ R9, R19, R15, R9 ;  /* 0x0000000f13097223 */ /* 0x000fe20000010009 */
[----:B------:R-:W-:Y:S01]  /*6130*/  FMUL.FTZ R19, R55, R19 ;  /* 0x0000001337137220 */ /* 0x000fe20000410000 */
[----:B------:R-:W-:-:S03]  /*6140*/  FADD.FTZ R47, R47, -UR28 ;  /* 0x8000001c2f2f7e21 */ /* 0x000fc60008010000 */
[----:B------:R-:W-:Y:S01]  /*6150*/  FFMA.FTZ R17, R15, R19, R17 ;  /* 0x000000130f117223 */ /* 0x000fe20000010011 */
[--C-:B------:R-:W-:Y:S02]  /*6160*/  HADD2.F32 R15, -RZ, R45.reuse.H1_H1 ;  /* 0x3000002dff0f7230 */ /* 0x100fe40000004100 */
[----:B------:R-:W-:Y:S01]  /*6170*/  FADD.FTZ R16, R61, R16 ;  /* 0x000000103d107221 */ /* 0x000fe20000010000 */
[----:B------:R-:W-:Y:S02]  /*6180*/  HADD2.F32 R46, -RZ, R46.H0_H0 ;  /* 0x2000002eff2e7230 */ /* 0x000fe40000004100 */
[----:B------:R-:W-:Y:S01]  /*6190*/  FMUL.FTZ R47, R47, UR16 ;  /* 0x000000102f2f7c20 */ /* 0x000fe20008410000 */
[----:B------:R-:W-:Y:S01]  /*61a0*/  FADD.FTZ R15, R15, -UR28 ;  /* 0x8000001c0f0f7e21 */ /* 0x000fe20008010000 */
[----:B------:R-:W-:Y:S01]  /*61b0*/  FADD.FTZ R16, R16, R19 ;  /* 0x0000001310107221 */ /* 0x000fe20000010000 */
[----:B------:R-:W-:Y:S02]  /*61c0*/  HADD2.F32 R19, -RZ, R44.H1_H1 ;  /* 0x3000002cff137230 */ /* 0x000fe40000004100 */
[----:B------:R-:W-:Y:S01]  /*61d0*/  FADD.FTZ R64, R64, R46 ;  /* 0x0000002e40407221 */ /* 0x000fe20000010000 */
[----:B------:R-:W-:Y:S01]  /*61e0*/  FFMA.FTZ R11, R46, R47, R11 ;  /* 0x0000002f2e0b7223 */ /* 0x000fe2000001000b */
[----:B------:R-:W-:Y:S01]  /*61f0*/  FMUL.FTZ R15, R15, UR16 ;  /* 0x000000100f0f7c20 */ /* 0x000fe20008410000 */
[----:B------:R-:W-:Y:S01]  /*6200*/  FMUL.FTZ R46, R54, R46 ;  /* 0x0000002e362e7220 */ /* 0x000fe20000410000 */
[----:B------:R-:W-:-:S02]  /*6210*/  HADD2.F32 R45, -RZ, R45.H0_H0 ;  /* 0x2000002dff2d7230 */ /* 0x000fc40000004100 */
[----:B------:R-:W-:Y:S01]  /*6220*/  FADD.FTZ R8, R8, R19 ;  /* 0x0000001308087221 */ /* 0x000fe20000010000 */
[----:B------:R-:W-:Y:S01]  /*6230*/  FFMA.FTZ R9, R19, R15, R9 ;  /* 0x0000000f13097223 */ /* 0x000fe20000010009 */
[----:B------:R-:W-:Y:S01]  /*6240*/  FFMA.FTZ R17, R47, R46, R17 ;  /* 0x0000002e2f117223 */ /* 0x000fe20000010011 */
[----:B------:R-:W-:Y:S01]  /*6250*/  FMUL.FTZ R19, R55, R19 ;  /* 0x0000001337137220 */ /* 0x000fe20000410000 */
[----:B------:R-:W-:Y:S01]  /*6260*/  FADD.FTZ R45, R45, -UR28 ;  /* 0x8000001c2d2d7e21 */ /* 0x000fe20008010000 */
[----:B------:R-:W-:Y:S01]  /*6270*/  FADD.FTZ R16, R46, R16 ;  /* 0x000000102e107221 */ /* 0x000fe20000010000 */
[----:B------:R-:W-:Y:S02]  /*6280*/  HADD2.F32 R44, -RZ, R44.H0_H0 ;  /* 0x2000002cff2c7230 */ /* 0x000fe40000004100 */
[----:B------:R-:W-:Y:S01]  /*6290*/  FFMA.FTZ R17, R15, R19, R17 ;  /* 0x000000130f117223 */ /* 0x000fe20000010011 */
[----:B------:R-:W-:Y:S01]  /*62a0*/  FMUL.FTZ R45, R45, UR16 ;  /* 0x000000102d2d7c20 */ /* 0x000fe20008410000 */
[----:B------:R-:W-:-:S02]  /*62b0*/  HADD2.F32 R15, -RZ, R41.H1_H1 ;  /* 0x30000029ff0f7230 */ /* 0x000fc40000004100 */
[----:B------:R-:W-:Y:S01]  /*62c0*/  FADD.FTZ R16, R16, R19 ;  /* 0x0000001310107221 */ /* 0x000fe20000010000 */
[----:B------:R-:W-:Y:S01]  /*62d0*/  FADD.FTZ R64, R64, R44 ;  /* 0x0000002c40407221 */ /* 0x000fe20000010000 */
[----:B------:R-:W-:Y:S01]  /*62e0*/  FFMA.FTZ R11, R44, R45, R11 ;  /* 0x0000002d2c0b7223 */ /* 0x000fe2000001000b */
[--C-:B------:R-:W-:Y:S02]  /*62f0*/  HADD2.F32 R19, -RZ, R66.reuse.H1_H1 ;  /* 0x30000042ff137230 */ /* 0x100fe40000004100 */
[----:B------:R-:W-:Y:S01]  /*6300*/  FMUL.FTZ R44, R54, R44 ;  /* 0x0000002c362c7220 */ /* 0x000fe20000410000 */
[----:B------:R-:W-:Y:S01]  /*6310*/  FADD.FTZ R15, R15, -UR28 ;  /* 0x8000001c0f0f7e21 */ /* 0x000fe20008010000 */
[----:B------:R-:W-:Y:S02]  /*6320*/  HADD2.F32 R41, -RZ, R41.H0_H0 ;  /* 0x20000029ff297230 */ /* 0x000fe40000004100 */
[----:B------:R-:W-:Y:S01]  /*6330*/  FFMA.FTZ R17, R45, R44, R17 ;  /* 0x0000002c2d117223 */ /* 0x000fe20000010011 */
[----:B------:R-:W-:Y:S01]  /*6340*/  FMUL.FTZ R15, R15, UR16 ;  /* 0x000000100f0f7c20 */ /* 0x000fe20008410000 */
[----:B------:R-:W-:Y:S01]  /*6350*/  FMUL.FTZ R20, R55, R19 ;  /* 0x0000001337147220 */ /* 0x000fe20000410000 */
[----:B------:R-:W-:-:S02]  /*6360*/  HADD2.F32 R66, -RZ, R66.H0_H0 ;  /* 0x20000042ff427230 */ /* 0x000fc40000004100 */
[----:B------:R-:W-:Y:S01]  /*6370*/  FADD.FTZ R16, R44, R16 ;  /* 0x000000102c107221 */ /* 0x000fe20000010000 */
[----:B------:R-:W-:Y:S01]  /*6380*/  FFMA.FTZ R9, R19, R15, R9 ;  /* 0x0000000f13097223 */ /* 0x000fe20000010009 */
[----:B------:R-:W-:Y:S01]  /*6390*/  FADD.FTZ R41, R41, -UR28 ;  /* 0x8000001c29297e21 */ /* 0x000fe20008010000 */
[----:B------:R-:W-:Y:S01]  /*63a0*/  FFMA.FTZ R17, R15, R20, R17 ;  /* 0x000000140f117223 */ /* 0x000fe20000010011 */
[----:B------:R-:W-:Y:S02]  /*63b0*/  HADD2.F32 R15, -RZ, R67.H1_H1 ;  /* 0x30000043ff0f7230 */ /* 0x000fe40000004100 */
[----:B------:R-:W-:Y:S01]  /*63c0*/  FADD.FTZ R8, R8, R19 ;  /* 0x0000001308087221 */ /* 0x000fe20000010000 */
[----:B------:R-:W-:Y:S01]  /*63d0*/  FADD.FTZ R16, R16, R20 ;  /* 0x0000001410107221 */ /* 0x000fe20000010000 */
[----:B------:R-:W-:Y:S01]  /*63e0*/  FMUL.FTZ R41, R41, UR16 ;  /* 0x0000001029297c20 */ /* 0x000fe20008410000 */
[----:B------:R-:W-:Y:S01]  /*63f0*/  FMUL.FTZ R19, R54, R66 ;  /* 0x0000004236137220 */ /* 0x000fe20000410000 */
[----:B------:R-:W-:-:S03]  /*6400*/  FADD.FTZ R15, R15, -UR28 ;  /* 0x8000001c0f0f7e21 */ /* 0x000fc60008010000 */
[----:B------:R-:W-:Y:S01]  /*6410*/  FADD.FTZ R16, R19, R16 ;  /* 0x0000001013107221 */ /* 0x000fe20000010000 */
[----:B------:R-:W-:Y:S01]  /*6420*/  FFMA.FTZ R17, R41, R19, R17 ;  /* 0x0000001329117223 */ /* 0x000fe20000010011 */
[--C-:B------:R-:W-:Y:S02]  /*6430*/  HADD2.F32 R19, -RZ, R68.reuse.H1_H1 ;  /* 0x30000044ff137230 */ /* 0x100fe40000004100 */
[----:B------:R-:W-:Y:S01]  /*6440*/  FMUL.FTZ R15, R15, UR16 ;  /* 0x000000100f0f7c20 */ /* 0x000fe20008410000 */
[----:B------:R-:W-:Y:S02]  /*6450*/  HADD2.F32 R67, -RZ, R67.H0_H0 ;  /* 0x20000043ff437230 */ /* 0x000fe40000004100 */
[----:B------:R-:W-:Y:S02]  /*6460*/  HADD2.F32 R20, -RZ, R69.H0_H0 ;  /* 0x20000045ff147230 */ /* 0x000fe40000004100 */
[----:B------:R-:W-:Y:S01]  /*6470*/  FADD.FTZ R8, R8, R19 ;  /* 0x0000001308087221 */ /* 0x000fe20000010000 */
[----:B------:R-:W-:Y:S01]  /*6480*/  FFMA.FTZ R9, R19, R15, R9 ;  /* 0x0000000f13097223 */ /* 0x000fe20000010009 */
[----:B------:R-:W-:Y:S01]  /*6490*/  FMUL.FTZ R19, R55, R19 ;  /* 0x0000001337137220 */ /* 0x000fe20000410000 */
[----:B------:R-:W-:Y:S01]  /*64a0*/  FADD.FTZ R67, R67, -UR28 ;  /* 0x8000001c43437e21 */ /* 0x000fe20008010000 */
[----:B------:R-:W-:Y:S01]  /*64b0*/  FADD.FTZ R20, R20, -UR28 ;  /* 0x8000001c14147e21 */ /* 0x000fe20008010000 */
[----:B------:R-:W-:-:S02]  /*64c0*/  HADD2.F32 R68, -RZ, R68.H0_H0 ;  /* 0x20000044ff447230 */ /* 0x000fc40000004100 */
[----:B------:R-:W-:Y:S01]  /*64d0*/  FFMA.FTZ R17, R15, R19, R17 ;  /* 0x000000130f117223 */ /* 0x000fe20000010011 */
[----:B------:R-:W-:Y:S01]  /*64e0*/  FADD.FTZ R64, R64, R66 ;  /* 0x0000004240407221 */ /* 0x000fe20000010000 */
[----:B------:R-:W-:Y:S01]  /*64f0*/  FFMA.FTZ R11, R66, R41, R11 ;  /* 0x00000029420b7223 */ /* 0x000fe2000001000b */
[----:B------:R-:W-:Y:S01]  /*6500*/  FMUL.FTZ R67, R67, UR16 ;  /* 0x0000001043437c20 */ /* 0x000fe20008410000 */
[----:B------:R-:W-:Y:S02]  /*6510*/  HADD2.F32 R15, -RZ, R70.H1_H1 ;  /* 0x30000046ff0f7230 */ /* 0x000fe40000004100 */
[----:B------:R-:W-:Y:S01]  /*6520*/  FMUL.FTZ R20, R20, UR16 ;  /* 0x0000001014147c20 */ /* 0x000fe20008410000 */
[----:B------:R-:W-:Y:S02]  /*6530*/  HADD2.F32 R69, -RZ, R69.H1_H1 ;  /* 0x30000045ff457230 */ /* 0x000fe40000004100 */
[----:B------:R-:W-:Y:S01]  /*6540*/  FADD.FTZ R64, R64, R68 ;  /* 0x0000004440407221 */ /* 0x000fe20000010000 */
[----:B------:R-:W-:Y:S01]  /*6550*/  FFMA.FTZ R11, R68, R67, R11 ;  /* 0x00000043440b7223 */ /* 0x000fe2000001000b */
[----:B------:R-:W-:Y:S01]  /*6560*/  FADD.FTZ R16, R16, R19 ;  /* 0x0000001310107221 */ /* 0x000fe20000010000 */
[----:B------:R-:W-:Y:S01]  /*6570*/  FMUL.FTZ R68, R54, R68 ;  /* 0x0000004436447220 */ /* 0x000fe20000410000 */
[----:B------:R-:W-:Y:S01]  /*6580*/  FMUL.FTZ R19, R55, R15 ;  /* 0x0000000f37137220 */ /* 0x000fe20000410000 */
[----:B------:R-:W-:Y:S01]  /*6590*/  FADD.FTZ R8, R8, R15 ;  /* 0x0000000f08087221 */ /* 0x000fe20000010000 */
[----:B------:R-:W-:Y:S01]  /*65a0*/  FFMA.FTZ R9, R15, R20, R9 ;  /* 0x000000140f097223 */ /* 0x000fe20000010009 */
[----:B------:R-:W-:-:S02]  /*65b0*/  HADD2.F32 R15, -RZ, R71.H1_H1 ;  /* 0x30000047ff0f7230 */ /* 0x000fc40000004100 */
[----:B------:R-:W-:Y:S01]  /*65c0*/  FADD.FTZ R69, R69, -UR28 ;  /* 0x8000001c45457e21 */ /* 0x000fe20008010000 */
[----:B------:R-:W-:Y:S01]  /*65d0*/  FADD.FTZ R16, R68, R16 ;  /* 0x0000001044107221 */ /* 0x000fe20000010000 */
[----:B------:R-:W-:Y:S01]  /*65e0*/  FFMA.FTZ R17, R67, R68, R17 ;  /* 0x0000004443117223 */ /* 0x000fe20000010011 */
[----:B------:R-:W-:Y:S02]  /*65f0*/  HADD2.F32 R70, -RZ, R70.H0_H0 ;  /* 0x20000046ff467230 */ /* 0x000fe40000004100 */
[----:B------:R-:W-:Y:S01]  /*6600*/  FADD.FTZ R15, R15, -UR28 ;  /* 0x8000001c0f0f7e21 */ /* 0x000fe20008010000 */
[----:B------:R-:W-:Y:S01]  /*6610*/  FMUL.FTZ R69, R69, UR16 ;  /* 0x0000001045457c20 */ /* 0x000fe20008410000 */
[----:B------:R-:W-:Y:S01]  /*6620*/  FADD.FTZ R16, R16, R19 ;  /* 0x0000001310107221 */ /* 0x000fe20000010000 */
[----:B------:R-:W-:Y:S01]  /*6630*/  FFMA.FTZ R17, R20, R19, R17 ;  /* 0x0000001314117223 */ /* 0x000fe20000010011 */
[----:B------:R-:W-:Y:S02]  /*6640*/  HADD2.F32 R19, -RZ, R72.H1_H1 ;  /* 0x30000048ff137230 */ /* 0x000fe40000004100 */
[----:B------:R-:W-:Y:S01]  /*6650*/  FMUL.FTZ R15, R15, UR16 ;  /* 0x000000100f0f7c20 */ /* 0x000fe20008410000 */
[----:B------:R-:W-:Y:S01]  /*6660*/  FADD.FTZ R64, R64, R70 ;  /* 0x0000004640407221 */ /* 0x000fe20000010000 */
        /* <DEDUP_REMOVED lines=11> */
[----:B------:R-:W-:Y:S02]  /*6720*/  HADD2.F32 R15, -RZ, R73.H1_H1 ;  /* 0x30000049ff0f7230 */ /* 0x000fe40000004100 */
[----:B------:R-:W-:Y:S01]  /*6730*/  FADD.FTZ R16, R16, R19 ;  /* 0x0000001310107221 */ /* 0x000fe20000010000 */
[----:B------:R-:W-:Y:S01]  /*6740*/  FMUL.FTZ R71, R71, UR16 ;  /* 0x0000001047477c20 */ /* 0x000fe20008410000 */
[----:B------:R-:W-:Y:S01]  /*6750*/  FMUL.FTZ R19, R54, R72 ;  /* 0x0000004836137220 */ /* 0x000fe20000410000 */
[----:B------:R-:W-:-:S03]  /*6760*/  FADD.FTZ R15, R15, -UR28 ;  /* 0x8000001c0f0f7e21 */ /* 0x000fc60008010000 */
[----:B------:R-:W-:Y:S01]  /*6770*/  FADD.FTZ R16, R19, R16 ;  /* 0x0000001013107221 */ /* 0x000fe20000010000 */
[----:B------:R-:W-:Y:S01]  /*6780*/  FFMA.FTZ R17, R71, R19, R17 ;  /* 0x0000001347117223 */ /* 0x000fe20000010011 */
[----:B------:R-:W-:Y:S01]  /*6790*/  FMUL.FTZ R15, R15, UR16 ;  /* 0x000000100f0f7c20 */ /* 0x000fe20008410000 */
[----:B--2---:R-:W-:Y:S02]  /*67a0*/  HADD2.F32 R19, -RZ, R24.H0_H0 ;  /* 0x20000018ff137230 */ /* 0x004fe40000004100 */
[----:B------:R-:W2:Y:S03]  /*67b0*/  LDL.LU.S16 R24, [R1+0x122] ;  /* 0x0001220001187983 */ /* 0x000ea60000300600 */
[----:B------:R-:W-:Y:S01]  /*67c0*/  FADD.FTZ R8, R8, R19 ;  /* 0x0000001308087221 */ /* 0x000fe20000010000 */
[----:B------:R-:W-:Y:S01]  /*67d0*/  FFMA.FTZ R9, R19, R15, R9 ;  /* 0x0000000f13097223 */ /* 0x000fe20000010009 */
[----:B------:R-:W-:-:S04]  /*67e0*/  FMUL.FTZ R19, R55, R19 ;  /* 0x0000001337137220 */ /* 0x000fc80000410000 */
[----:B------:R-:W-:Y:S01]  /*67f0*/  FADD.FTZ R16, R16, R19 ;  /* 0x0000001310107221 */ /* 0x000fe20000010000 */
[----:B------:R-:W-:Y:S01]  /*6800*/  FFMA.FTZ R17, R15, R19, R17 ;  /* 0x000000130f117223 */ /* 0x000fe20000010011 */
[----:B---3--:R-:W-:Y:S02]  /*6810*/  HADD2.F32 R19, -RZ, R27.H0_H0 ;  /* 0x2000001bff137230 */ /* 0x008fe40000004100 */
[----:B------:R-:W3:Y:S01]  /*6820*/  LDL.LU.S16 R27, [R1+0x12e] ;  /* 0x00012e00011b7983 */ /* 0x000ee20000300600 */
[----:B----4-:R-:W-:-:S03]  /*6830*/  HADD2.F32 R15, -RZ, R26.H0_H0 ;  /* 0x2000001aff0f7230 */ /* 0x010fc60000004100 */
[----:B------:R-:W4:Y:S01]  /*6840*/  LDL.LU.S16 R26, [R1+0x128] ;  /* 0x00012800011a7983 */ /* 0x000f220000300600 */
[----:B------:R-:W-:Y:S02]  /*6850*/  HADD2.F32 R73, -RZ, R73.H0_H0 ;  /* 0x20000049ff497230 */ /* 0x000fe40000004100 */
[----:B------:R-:W-:Y:S01]  /*6860*/  FADD.FTZ R64, R64, R72 ;  /* 0x0000004840407221 */ /* 0x000fe20000010000 */
[----:B------:R-:W-:Y:S02]  /*6870*/  HADD2.F32 R20, -RZ, R40.H0_H0 ;  /* 0x20000028ff147230 */ /* 0x000fe40000004100 */
[----:B------:R-:W-:Y:S01]  /*6880*/  FADD.FTZ R73, R73, -UR28 ;  /* 0x8000001c49497e21 */ /* 0x000fe20008010000 */
[----:B------:R-:W-:-:S03]  /*6890*/  FFMA.FTZ R11, R72, R71, R11 ;  /* 0x00000047480b7223 */ /* 0x000fc6000001000b */
[----:B------:R-:W-:Y:S01]  /*68a0*/  FMUL.FTZ R73, R73, UR16 ;  /* 0x0000001049497c20 */ /* 0x000fe20008410000 */
[----:B------:R-:W-:Y:S01]  /*68b0*/  FADD.FTZ R64, R64, R20 ;  /* 0x0000001440407221 */ /* 0x000fe20000010000 */
[----:B------:R-:W-:Y:S02]  /*68c0*/  FMUL.FTZ R21, R21, UR16 ;  /* 0x0000001015157c20 */ /* 0x000fe40008410000 */
[----:B------:R-:W-:Y:S01]  /*68d0*/  FFMA.FTZ R11, R20, R73, R11 ;  /* 0x00000049140b7223 */ /* 0x000fe2000001000b */
[----:B------:R-:W-:Y:S01]  /*68e0*/  FMUL.FTZ R20, R54, R20 ;  /* 0x0000001436147220 */ /* 0x000fe20000410000 */
[----:B------:R-:W-:Y:S01]  /*68f0*/  FADD.FTZ R8, R8, R15 ;  /* 0x0000000f08087221 */ /* 0x000fe20000010000 */
[----:B------:R-:W-:Y:S02]  /*6900*/  FFMA.FTZ R9, R15, R21, R9 ;  /* 0x000000150f097223 */ /* 0x000fe40000010009 */
[----:B------:R-:W-:Y:S01]  /*6910*/  FADD.FTZ R16, R20, R16 ;  /* 0x0000001014107221 */ /* 0x000fe20000010000 */
[----:B------:R-:W-:Y:S01]  /*6920*/  FFMA.FTZ R17, R73, R20, R17 ;  /* 0x0000001449117223 */ /* 0x000fe20000010011 */
[----:B------:R-:W-:Y:S01]  /*6930*/  FMUL.FTZ R20, R55, R15 ;  /* 0x0000000f37147220 */ /* 0x000fe20000410000 */
[----:B------:R-:W-:-:S02]  /*6940*/  HADD2.F32 R15, -RZ, R77.H1_H1 ;  /* 0x3000004dff0f7230 */ /* 0x000fc40000004100 */
[----:B------:R-:W-:Y:S01]  /*6950*/  FADD.FTZ R19, R19, -UR28 ;  /* 0x8000001c13137e21 */ /* 0x000fe20008010000 */
[----:B------:R-:W-:Y:S01]  /*6960*/  FADD.FTZ R16, R16, R20 ;  /* 0x0000001410107221 */ /* 0x000fe20000010000 */
[----:B------:R-:W-:Y:S01]  /*6970*/  FFMA.FTZ R17, R21, R20, R17 ;  /* 0x0000001415117223 */ /* 0x000fe20000010011 */
[----:B------:R-:W-:Y:S02]  /*6980*/  HADD2.F32 R20, -RZ, R42.H0_H0 ;  /* 0x2000002aff147230 */ /* 0x000fe40000004100 */
[----:B------:R-:W-:Y:S01]  /*6990*/  FADD.FTZ R15, R15, -UR28 ;  /* 0x8000001c0f0f7e21 */ /* 0x000fe20008010000 */
[----:B------:R-:W-:Y:S01]  /*69a0*/  FMUL.FTZ R19, R19, UR16 ;  /* 0x0000001013137c20 */ /* 0x000fe20008410000 */
        /* <DEDUP_REMOVED lines=10> */
[----:B------:R-:W-:Y:S02]  /*6a50*/  HADD2.F32 R76, -RZ, R76.H0_H0 ;  /* 0x2000004cff4c7230 */ /* 0x000fe40000004100 */
[----:B------:R-:W-:Y:S01]  /*6a60*/  FADD.FTZ R16, R20, R16 ;  /* 0x0000001014107221 */ /* 0x000fe20000010000 */
[----:B------:R-:W-:Y:S01]  /*6a70*/  FADD.FTZ R77, R77, -UR28 ;  /* 0x8000001c4d4d7e21 */ /* 0x000fe20008010000 */
[----:B------:R-:W-:Y:S01]  /*6a80*/  FFMA.FTZ R17, R15, R21, R17 ;  /* 0x000000150f117223 */ /* 0x000fe20000010011 */
[--C-:B------:R-:W-:Y:S02]  /*6a90*/  HADD2.F32 R15, -RZ, R75.reuse.H1_H1 ;  /* 0x3000004bff0f7230 */ /* 0x100fe40000004100 */
[----:B------:R-:W-:Y:S01]  /*6aa0*/  FADD.FTZ R16, R16, R21 ;  /* 0x0000001510107221 */ /* 0x000fe20000010000 */
[----:B------:R-:W-:Y:S01]  /*6ab0*/  FMUL.FTZ R77, R77, UR16 ;  /* 0x000000104d4d7c20 */ /* 0x000fe20008410000 */
[----:B------:R-:W-:Y:S01]  /*6ac0*/  FMUL.FTZ R19, R54, R76 ;  /* 0x0000004c36137220 */ /* 0x000fe20000410000 */
[----:B------:R-:W-:-:S02]  /*6ad0*/  HADD2.F32 R75, -RZ, R75.H0_H0 ;  /* 0x2000004bff4b7230 */ /* 0x000fc40000004100 */
[----:B------:R-:W-:Y:S01]  /*6ae0*/  FADD.FTZ R15, R15, -UR28 ;  /* 0x8000001c0f0f7e21 */ /* 0x000fe20008010000 */
[----:B------:R-:W-:Y:S01]  /*6af0*/  FADD.FTZ R16, R19, R16 ;  /* 0x0000001013107221 */ /* 0x000fe20000010000 */
[----:B------:R-:W-:Y:S01]  /*6b00*/  FFMA.FTZ R17, R77, R19, R17 ;  /* 0x000000134d117223 */ /* 0x000fe20000010011 */
[----:B------:R-:W-:Y:S02]  /*6b10*/  HADD2.F32 R19, -RZ, R65.H0_H0 ;  /* 0x20000041ff137230 */ /* 0x000fe40000004100 */
[----:B------:R-:W-:Y:S01]  /*6b20*/  FMUL.FTZ R15, R15, UR16 ;  /* 0x000000100f0f7c20 */ /* 0x000fe20008410000 */
[----:B------:R-:W-:Y:S01]  /*6b30*/  FADD.FTZ R75, R75, -UR28 ;  /* 0x8000001c4b4b7e21 */ /* 0x000fe20008010000 */
[----:B------:R-:W-:Y:S02]  /*6b40*/  HADD2.F32 R20, -RZ, R30.H0_H0 ;  /* 0x2000001eff147230 */ /* 0x000fe40000004100 */
[----:B------:R-:W-:Y:S01]  /*6b50*/  FADD.FTZ R64, R64, R76 ;  /* 0x0000004c40407221 */ /* 0x000fe20000010000 */
[----:B------:R-:W-:Y:S01]  /*6b60*/  FADD.FTZ R8, R8, R19 ;  /* 0x0000001308087221 */ /* 0x000fe20000010000 */
[----:B------:R-:W-:Y:S01]  /*6b70*/  FFMA.FTZ R9, R19, R15, R9 ;  /* 0x0000000f13097223 */ /* 0x000fe20000010009 */
[----:B------:R-:W-:Y:S01]  /*6b80*/  FFMA.FTZ R11, R76, R77, R11 ;  /* 0x0000004d4c0b7223 */ /* 0x000fe2000001000b */
[----:B------:R-:W-:Y:S01]  /*6b90*/  FMUL.FTZ R75, R75, UR16 ;  /* 0x000000104b4b7c20 */ /* 0x000fe20008410000 */
[----:B------:R-:W-:Y:S01]  /*6ba0*/  FMUL.FTZ R19, R55, R19 ;  /* 0x0000001337137220 */ /* 0x000fe20000410000 */
[----:B------:R-:W-:Y:S01]  /*6bb0*/  HADD2.F32 R21, -RZ, R25.H0_H0 ;  /* 0x20000019ff157230 */ /* 0x000fe20000004100 */
[----:B------:R-:W4:Y:S01]  /*6bc0*/  LDL.S16 R65, [R1+0x138] ;  /* 0x0001380001417983 */ /* 0x000f220000100600 */
[----:B------:R-:W-:Y:S01]  /*6bd0*/  FADD.FTZ R64, R64, R20 ;  /* 0x0000001440407221 */ /* 0x000fe20000010000 */
[----:B------:R-:W-:Y:S01]  /*6be0*/  FFMA.FTZ R11, R20, R75, R11 ;  /* 0x0000004b140b7223 */ /* 0x000fe2000001000b */
[----:B------:R-:W-:Y:S01]  /*6bf0*/  FFMA.FTZ R17, R15, R19, R17 ;  /* 0x000000130f117223 */ /* 0x000fe20000010011 */
[----:B------:R-:W-:Y:S01]  /*6c00*/  FMUL.FTZ R20, R54, R20 ;  /* 0x0000001436147220 */ /* 0x000fe20000410000 */
[----:B------:R-:W-:Y:S01]  /*6c10*/  FADD.FTZ R16, R16, R19 ;  /* 0x0000001310107221 */ /* 0x000fe20000010000 */
[----:B------:R-:W-:Y:S01]  /*6c20*/  FADD.FTZ R21, R21, -UR28 ;  /* 0x8000001c15157e21 */ /* 0x000fe20008010000 */
[----:B------:R-:W4:Y:S01]  /*6c30*/  LDL.LU.S16 R30, [R1+0x13a] ;  /* 0x00013a00011e7983 */ /* 0x000f220000300600 */
[----:B------:R-:W-:Y:S01]  /*6c40*/  FFMA.FTZ R17, R75, R20, R17 ;  /* 0x000000144b117223 */ /* 0x000fe20000010011 */
[----:B------:R-:W-:Y:S01]  /*6c50*/  FADD.FTZ R16, R20, R16 ;  /* 0x0000001014107221 */ /* 0x000fe20000010000 */
[----:B------:R-:W-:Y:S01]  /*6c60*/  FMUL.FTZ R21, R21, UR16 ;  /* 0x0000001015157c20 */ /* 0x000fe20008410000 */
[----:B------:R-:W4:Y:S01]  /*6c70*/  LDL.LU.S16 R25, [R1+0x136] ;  /* 0x0001360001197983 */ /* 0x000f220000300600 */
[----:B--2---:R-:W-:-:S05]  /*6c80*/  HADD2.F32 R15, -RZ, R24.H0_H0 ;  /* 0x20000018ff0f7230 */ /* 0x004fca0000004100 */
[----:B------:R-:W-:-:S04]  /*6c90*/  FMUL.FTZ R20, R55, R15 ;  /* 0x0000000f37147220 */ /* 0x000fc80000410000 */
[----:B------:R-:W-:Y:S01]  /*6ca0*/  FADD.FTZ R16, R16, R20 ;  /* 0x0000001410107221 */ /* 0x000fe20000010000 */
[----:B------:R-:W-:Y:S01]  /*6cb0*/  FFMA.FTZ R17, R21, R20, R17 ;  /* 0x0000001415117223 */ /* 0x000fe20000010011 */
[----:B---3--:R-:W-:Y:S02]  /*6cc0*/  HADD2.F32 R20, -RZ, R27.H0_H0 ;  /* 0x2000001bff147230 */ /* 0x008fe40000004100 */
[----:B------:R-:W2:Y:S01]  /*6cd0*/  LDL.S16 R27, [R1+0x14c] ;  /* 0x00014c00011b7983 */ /* 0x000ea20000100600 */
[----:B----4-:R-:W-:Y:S02]  /*6ce0*/  HADD2.F32 R19, -RZ, R26.H0_H0 ;  /* 0x2000001aff137230 */ /* 0x010fe40000004100 */
[----:B------:R-:W-:Y:S01]  /*6cf0*/  FADD.FTZ R8, R8, R15 ;  /* 0x0000000f08087221 */ /* 0x000fe20000010000 */
[----:B------:R-:W-:Y:S01]  /*6d00*/  FFMA.FTZ R9, R15, R21, R9 ;  /* 0x000000150f097223 */ /* 0x000fe20000010009 */
[----:B------:R-:W-:Y:S02]  /*6d10*/  HADD2.F32 R15, -RZ, R60.H0_H0 ;  /* 0x2000003cff0f7230 */ /* 0x000fe40000004100 */
[----:B------:R-:W-:-:S03]  /*6d20*/  FADD.FTZ R19, R19, -UR28 ;  /* 0x8000001c13137e21 */ /* 0x000fc60008010000 */
[----:B------:R-:W-:Y:S01]  /*6d30*/  FADD.FTZ R15, R15, -UR28 ;  /* 0x8000001c0f0f7e21 */ /* 0x000fe20008010000 */
[----:B------:R-:W-:Y:S01]  /*6d40*/  FMUL.FTZ R19, R19, UR16 ;  /* 0x0000001013137c20 */ /* 0x000fe20008410000 */
[----:B------:R-:W-:Y:S02]  /*6d50*/  HADD2.F32 R21, -RZ, R58.H0_H0 ;  /* 0x2000003aff157230 */ /* 0x000fe40000004100 */
[----:B------:R-:W-:Y:S01]  /*6d60*/  FADD.FTZ R64, R64, R20 ;  /* 0x0000001440407221 */ /* 0x000fe20000010000 */
[----:B------:R-:W-:Y:S02]  /*6d70*/  HADD2.F32 R24, -RZ, R59.H0_H0 ;  /* 0x2000003bff187230 */ /* 0x000fe40000004100 */
[----:B------:R-:W-:Y:S01]  /*6d80*/  FMUL.FTZ R15, R15, UR16 ;  /* 0x000000100f0f7c20 */ /* 0x000fe20008410000 */
[----:B------:R-:W-:Y:S01]  /*6d90*/  FFMA.FTZ R11, R20, R19, R11 ;  /* 0x00000013140b7223 */ /* 0x000fe2000001000b */
[----:B------:R-:W-:Y:S01]  /*6da0*/  FMUL.FTZ R20, R54, R20 ;  /* 0x0000001436147220 */ /* 0x000fe20000410000 */
[----:B------:R-:W-:Y:S01]  /*6db0*/  FADD.FTZ R8, R8, R21 ;  /* 0x0000001508087221 */ /* 0x000fe20000010000 */
[----:B------:R-:W-:Y:S01]  /*6dc0*/  FFMA.FTZ R9, R21, R15, R9 ;  /* 0x0000000f15097223 */ /* 0x000fe20000010009 */
[----:B------:R-:W-:Y:S01]  /*6dd0*/  FMUL.FTZ R21, R55, R21 ;  /* 0x0000001537157220 */ /* 0x000fe20000410000 */
[----:B------:R-:W-:Y:S01]  /*6de0*/  FFMA.FTZ R17, R19, R20, R17 ;  /* 0x0000001413117223 */ /* 0x000fe20000010011 */
[----:B------:R-:W-:Y:S01]  /*6df0*/  FADD.FTZ R24, R24, -UR28 ;  /* 0x8000001c18187e21 */ /* 0x000fe20008010000 */
[----:B------:R-:W-:-:S02]  /*6e00*/  HADD2.F32 R19, -RZ, R53.H0_H0 ;  /* 0x20000035ff137230 */ /* 0x000fc40000004100 */
[----:B------:R-:W-:Y:S01]  /*6e10*/  FFMA.FTZ R17, R15, R21, R17 ;  /* 0x000000150f117223 */ /* 0x000fe20000010011 */
[----:B------:R-:W-:Y:S01]  /*6e20*/  FMUL.FTZ R24, R24, UR16 ;  /* 0x0000001018187c20 */ /* 0x000fe20008410000 */
[----:B------:R-:W-:Y:S02]  /*6e30*/  HADD2.F32 R15, -RZ, R48.H0_H0 ;  /* 0x20000030ff0f7230 */ /* 0x000fe40000004100 */
[----:B------:R-:W-:Y:S01]  /*6e40*/  FADD.FTZ R16, R20, R16 ;  /* 0x0000001014107221 */ /* 0x000fe20000010000 */
[----:B------:R-:W-:Y:S01]  /*6e50*/  FMUL.FTZ R20, R54, R19 ;  /* 0x0000001336147220 */ /* 0x000fe20000410000 */
[----:B------:R-:W-:Y:S01]  /*6e60*/  FADD.FTZ R64, R64, R19 ;  /* 0x0000001340407221 */ /* 0x000fe20000010000 */
[----:B------:R-:W-:Y:S01]  /*6e70*/  FFMA.FTZ R11, R19, R24, R11 ;  /* 0x00000018130b7223 */ /* 0x000fe2000001000b */
[--C-:B------:R-:W-:Y:S02]  /*6e80*/  HADD2.F32 R19, -RZ, R49.reuse.H0_H0 ;  /* 0x20000031ff137230 */ /* 0x100fe40000004100 */
[----:B------:R-:W-:Y:S01]  /*6e90*/  FADD.FTZ R15, R15, -UR28 ;  /* 0x8000001c0f0f7e21 */ /* 0x000fe20008010000 */
[----:B------:R-:W-:Y:S01]  /*6ea0*/  FADD.FTZ R16, R16, R21 ;  /* 0x0000001510107221 */ /* 0x000fe20000010000 */
[----:B------:R-:W-:-:S02]  /*6eb0*/  HADD2.F32 R49, -RZ, R49.H1_H1 ;  /* 0x30000031ff317230 */ /* 0x000fc40000004100 */
[----:B------:R-:W-:Y:S01]  /*6ec0*/  FADD.FTZ R19, R19, -UR28 ;  /* 0x8000001c13137e21 */ /* 0x000fe20008010000 */
[----:B------:R-:W-:Y:S01]  /*6ed0*/  FMUL.FTZ R15, R15, UR16 ;  /* 0x000000100f0f7c20 */ /* 0x000fe20008410000 */
[----:B------:R-:W-:Y:S01]  /*6ee0*/  FADD.FTZ R16, R20, R16 ;  /* 0x0000001014107221 */ /* 0x000fe20000010000 */
[----:B------:R-:W-:Y:S01]  /*6ef0*/  FFMA.FTZ R17, R24, R20, R17 ;  /* 0x0000001418117223 */ /* 0x000fe20000010011 */
[----:B------:R-:W-:Y:S02]  /*6f00*/  HADD2.F32 R20, -RZ, R56.H0_H0 ;  /* 0x20000038ff147230 */ /* 0x000fe40000004100 */
[----:B------:R-:W-:Y:S01]  /*6f10*/  FMUL.FTZ R19, R19, UR16 ;  /* 0x0000001013137c20 */ /* 0x000fe20008410000 */
[----:B------:R-:W-:Y:S01]  /*6f20*/  FADD.FTZ R8, R8, R49 ;  /* 0x0000003108087221 */ /* 0x000fe20000010000 */
[----:B------:R-:W-:Y:S01]  /*6f30*/  FFMA.FTZ R9, R49, R15, R9 ;  /* 0x0000000f31097223 */ /* 0x000fe20000010009 */
[----:B------:R-:W-:Y:S01]  /*6f40*/  FMUL.FTZ R49, R55, R49 ;  /* 0x0000003137317220 */ /* 0x000fe20000410000 */
[----:B------:R-:W-:-:S02]  /*6f50*/  HADD2.F32 R48, -RZ, R48.H1_H1 ;  /* 0x30000030ff307230 */ /* 0x000fc40000004100 */
        /* <DEDUP_REMOVED lines=15> */
[----:B------:R-:W-:Y:S02]  /*7050*/  HADD2.F32 R20, -RZ, R57.H0_H0 ;  /* 0x20000039ff147230 */ /* 0x000fe40000004100 */
[----:B------:R-:W-:Y:S01]  /*7060*/  FMUL.FTZ R26, R19, UR16 ;  /* 0x00000010131a7c20 */ /* 0x000fe20008410000 */
[----:B------:R-:W-:Y:S02]  /*7070*/  HADD2.F32 R50, -RZ, R50.H0_H0 ;  /* 0x20000032ff327230 */ /* 0x000fe40000004100 */
[----:B------:R-:W-:Y:S01]  /*7080*/  FADD.FTZ R8, R8, R15 ;  /* 0x0000000f08087221 */ /* 0x000fe20000010000 */
[----:B------:R-:W-:Y:S01]  /*7090*/  FFMA.FTZ R9, R15, R48, R9 ;  /* 0x000000300f097223 */ /* 0x000fe20000010009 */
[----:B------:R-:W-:Y:S02]  /*70a0*/  HADD2.F32 R24, -RZ, R52.H1_H1 ;  /* 0x30000034ff187230 */ /* 0x000fe40000004100 */
[----:B------:R-:W-:Y:S01]  /*70b0*/  FMUL.FTZ R15, R54, R20 ;  /* 0x00000014360f7220 */ /* 0x000fe20000410000 */
[----:B------:R-:W-:Y:S01]  /*70c0*/  FADD.FTZ R50, R50, -UR28 ;  /* 0x8000001c32327e21 */ /* 0x000fe20008010000 */
[----:B------:R-:W-:Y:S01]  /*70d0*/  FADD.FTZ R64, R64, R20 ;  /* 0x0000001440407221 */ /* 0x000fe20000010000 */
[----:B------:R-:W-:Y:S01]  /*70e0*/  FFMA.FTZ R11, R20, R26, R11 ;  /* 0x0000001a140b7223 */ /* 0x000fe2000001000b */
[----:B------:R-:W-:-:S02]  /*70f0*/  HADD2.F32 R20, -RZ, R63.H0_H0 ;  /* 0x2000003fff147230 */ /* 0x000fc40000004100 */
[----:B------:R-:W-:Y:S01]  /*7100*/  FMUL.FTZ R19, R55, R24 ;  /* 0x0000001837137220 */ /* 0x000fe20000410000 */
[----:B------:R-:W3:Y:S01]  /*7110*/  LDL.LU.S16 R63, [R1+0x140] ;  /* 0x00014000013f7983 */ /* 0x000ee20000300600 */
[----:B------:R-:W-:Y:S01]  /*7120*/  FADD.FTZ R16, R15, R16 ;  /* 0x000000100f107221 */ /* 0x000fe20000010000 */
[----:B------:R-:W-:Y:S01]  /*7130*/  FMUL.FTZ R50, R50, UR16 ;  /* 0x0000001032327c20 */ /* 0x000fe20008410000 */
[----:B------:R-:W-:Y:S01]  /*7140*/  FFMA.FTZ R17, R26, R15, R17 ;  /* 0x0000000f1a117223 */ /* 0x000fe20000010011 */
[----:B------:R-:W-:Y:S02]  /*7150*/  HADD2.F32 R51, -RZ, R51.H1_H1 ;  /* 0x30000033ff337230 */ /* 0x000fe40000004100 */
[----:B------:R-:W-:Y:S01]  /*7160*/  FADD.FTZ R16, R16, R19 ;  /* 0x0000001310107221 */ /* 0x000fe20000010000 */
[----:B------:R-:W-:Y:S01]  /*7170*/  FFMA.FTZ R19, R50, R19, R17 ;  /* 0x0000001332137223 */ /* 0x000fe20000010011 */
[----:B------:R-:W-:Y:S02]  /*7180*/  HADD2.F32 R17, -RZ, R65.H0_H0 ;  /* 0x20000041ff117230 */ /* 0x000fe40000004100 */
[----:B------:R-:W4:Y:S01]  /*7190*/  LDL.LU.S16 R65, [R1+0x13e] ;  /* 0x00013e0001417983 */ /* 0x000f220000300600 */
[----:B------:R-:W-:Y:S01]  /*71a0*/  FADD.FTZ R51, R51, -UR28 ;  /* 0x8000001c33337e21 */ /* 0x000fe20008010000 */
[----:B------:R-:W-:Y:S01]  /*71b0*/  FADD.FTZ R8, R8, R24 ;  /* 0x0000001808087221 */ /* 0x000fe20000010000 */
[----:B------:R-:W-:Y:S01]  /*71c0*/  FFMA.FTZ R9, R24, R50, R9 ;  /* 0x0000003218097223 */ /* 0x000fe20000010009 */
[----:B------:R-:W-:Y:S01]  /*71d0*/  FMUL.FTZ R15, R54, R20 ;  /* 0x00000014360f7220 */ /* 0x000fe20000410000 */
[----:B------:R-:W-:-:S04]  /*71e0*/  FMUL.FTZ R24, R51, UR16 ;  /* 0x0000001033187c20 */ /* 0x000fc80008410000 */
[----:B------:R-:W-:Y:S01]  /*71f0*/  FFMA.FTZ R11, R20, R24, R11 ;  /* 0x00000018140b7223 */ /* 0x000fe2000001000b */
[----:B------:R-:W-:Y:S01]  /*7200*/  FFMA.FTZ R19, R24, R15, R19 ;  /* 0x0000000f18137223 */ /* 0x000fe20000010013 */
[----:B------:R-:W-:Y:S01]  /*7210*/  FADD.FTZ R24, R17, -UR28 ;  /* 0x8000001c11187e21 */ /* 0x000fe20008010000 */
[----:B------:R-:W-:Y:S02]  /*7220*/  HADD2.F32 R26, -RZ, R30.H0_H0 ;  /* 0x2000001eff1a7230 */ /* 0x000fe40000004100 */
[----:B------:R-:W4:Y:S01]  /*7230*/  LDL.LU.S16 R30, [R1+0x14e] ;  /* 0x00014e00011e7983 */ /* 0x000f220000300600 */
[----:B--2---:R-:W-:-:S03]  /*7240*/  HADD2.F32 R17, -RZ, R27.H0_H0 ;  /* 0x2000001bff117230 */ /* 0x004fc60000004100 */
[----:B------:R-:W2:Y:S01]  /*7250*/  LDL.S16 R27, [R1+0x14a] ;  /* 0x00014a00011b7983 */ /* 0x000ea20000100600 */
[----:B------:R-:W-:Y:S02]  /*7260*/  HADD2.F32 R52, -RZ, R52.H0_H0 ;  /* 0x20000034ff347230 */ /* 0x000fe40000004100 */
[----:B------:R-:W-:Y:S01]  /*7270*/  FADD.FTZ R64, R64, R20 ;  /* 0x0000001440407221 */ /* 0x000fe20000010000 */
[----:B------:R-:W-:Y:S01]  /*7280*/  FMUL.FTZ R24, R24, UR16 ;  /* 0x0000001018187c20 */ /* 0x000fe20008410000 */
[----:B------:R-:W-:Y:S01]  /*7290*/  FADD.FTZ R16, R15, R16 ;  /* 0x000000100f107221 */ /* 0x000fe20000010000 */
[----:B------:R-:W-:Y:S01]  /*72a0*/  FADD.FTZ R20, R52, -UR28 ;  /* 0x8000001c34147e21 */ /* 0x000fe20008010000 */
[----:B------:R-:W-:Y:S01]  /*72b0*/  FMUL.FTZ R21, R55, R26 ;  /* 0x0000001a37157220 */ /* 0x000fe20000410000 */
[----:B------:R-:W-:Y:S02]  /*72c0*/  HADD2.F32 R15, -RZ, R25.H0_H0 ;  /* 0x20000019ff0f7230 */ /* 0x000fe40000004100 */
[----:B------:R-:W-:Y:S01]  /*72d0*/  FADD.FTZ R64, R64, R17 ;  /* 0x0000001140407221 */ /* 0x000fe20000010000 */
[----:B------:R-:W-:Y:S01]  /*72e0*/  FMUL.FTZ R20, R20, UR16 ;  /* 0x0000001014147c20 */ /* 0x000fe20008410000 */
[----:B------:R-:W-:Y:S01]  /*72f0*/  FFMA.FTZ R11, R17, R24, R11 ;  /* 0x00000018110b7223 */ /* 0x000fe2000001000b */
[----:B------:R-:W2:Y:S01]  /*7300*/  LDL.LU.S16 R25, [R1+0x148] ;  /* 0x0001480001197983 */ /* 0x000ea20000300600 */
[----:B------:R-:W-:Y:S01]  /*7310*/  FMUL.FTZ R17, R54, R17 ;  /* 0x0000001136117220 */ /* 0x000fe20000410000 */
[----:B------:R-:W-:Y:S01]  /*7320*/  FADD.FTZ R16, R16, R21 ;  /* 0x0000001510107221 */ /* 0x000fe20000010000 */
[----:B------:R-:W-:Y:S01]  /*7330*/  FFMA.FTZ R19, R20, R21, R19 ;  /* 0x0000001514137223 */ /* 0x000fe20000010013 */
[----:B------:R-:W-:-:S02]  /*7340*/  FADD.FTZ R21, R15, -UR28 ;  /* 0x8000001c0f157e21 */ /* 0x000fc40008010000 */
[----:B------:R-:W-:Y:S01]  /*7350*/  FADD.FTZ R15, R17, R16 ;  /* 0x00000010110f7221 */ /* 0x000fe20000010000 */
[----:B------:R-:W-:Y:S01]  /*7360*/  FFMA.FTZ R9, R26, R20, R9 ;  /* 0x000000141a097223 */ /* 0x000fe20000010009 */
[----:B------:R-:W-:Y:S02]  /*7370*/  HADD2.F32 R20, -RZ, R62.H0_H0 ;  /* 0x2000003eff147230 */ /* 0x000fe40000004100 */
[----:B------:R-:W-:Y:S01]  /*7380*/  FFMA.FTZ R19, R24, R17, R19 ;  /* 0x0000001118137223 */ /* 0x000fe20000010013 */
[----:B------:R-:W-:Y:S01]  /*7390*/  FADD.FTZ R8, R8, R26 ;  /* 0x0000001a08087221 */ /* 0x000fe20000010000 */
[----:B------:R-:W2:Y:S01]  /*73a0*/  LDL.S16 R62, [R1+0x158] ;  /* 0x00015800013e7983 */ /* 0x000ea20000100600 */
[----:B------:R-:W-:Y:S01]  /*73b0*/  FMUL.FTZ R24, R21, UR16 ;  /* 0x0000001015187c20 */ /* 0x000fe20008410000 */
[----:B------:R-:W-:Y:S01]  /*73c0*/  FMUL.FTZ R26, R55, R20 ;  /* 0x00000014371a7220 */ /* 0x000fe20000410000 */
[----:B------:R-:W-:Y:S02]  /*73d0*/  FADD.FTZ R8, R8, R20 ;  /* 0x0000001408087221 */ /* 0x000fe40000010000 */
[----:B------:R-:W-:Y:S01]  /*73e0*/  FFMA.FTZ R9, R20, R24, R9 ;  /* 0x0000001814097223 */ /* 0x000fe20000010009 */
[----:B---3--:R-:W-:-:S02]  /*73f0*/  HADD2.F32 R16, -RZ, R63.H0_H0 ;  /* 0x2000003fff107230 */ /* 0x008fc40000004100 */
[----:B------:R-:W3:Y:S01]  /*7400*/  LDL.LU.S16 R63, [R1+0x146] ;  /* 0x00014600013f7983 */ /* 0x000ee20000300600 */
[----:B----4-:R-:W-:-:S03]  /*7410*/  HADD2.F32 R20, -RZ, R65.H0_H0 ;  /* 0x20000041ff147230 */ /* 0x010fc60000004100 */
[----:B------:R-:W4:Y:S02]  /*7420*/  LDL.S16 R65, [R1+0x15c] ;  /* 0x00015c0001417983 */ /* 0x000f240000100600 */
[----:B------:R-:W-:Y:S01]  /*7430*/  FADD.FTZ R21, R20, -UR28 ;  /* 0x8000001c14157e21 */ /* 0x000fe20008010000 */
[----:B------:R-:W-:Y:S01]  /*7440*/  FADD.FTZ R17, R16, -UR28 ;  /* 0x8000001c10117e21 */ /* 0x000fe20008010000 */
[----:B------:R-:W-:Y:S02]  /*7450*/  HADD2.F32 R16, -RZ, R30.H0_H0 ;  /* 0x2000001eff107230 */ /* 0x000fe40000004100 */
[----:B------:R-:W4:Y:S01]  /*7460*/  LDL.LU.S16 R30, [R1+0x15e] ;  /* 0x00015e00011e7983 */ /* 0x000f220000300600 */
[----:B--2---:R-:W-:-:S03]  /*7470*/  HADD2.F32 R20, -RZ, R27.H0_H0 ;  /* 0x2000001bff147230 */ /* 0x004fc60000004100 */
[----:B------:R-:W2:Y:S01]  /*7480*/  LDL.S16 R27, [R1+0x160] ;  /* 0x00016000011b7983 */ /* 0x000ea20000100600 */
[----:B------:R-:W-:Y:S01]  /*7490*/  FMUL.FTZ R17, R17, UR16 ;  /* 0x0000001011117c20 */ /* 0x000fe20008410000 */
[----:B------:R-:W-:Y:S01]  /*74a0*/  FFMA.FTZ R24, R24, R26, R19 ;  /* 0x0000001a18187223 */ /* 0x000fe20000010013 */
[----:B------:R-:W-:Y:S02]  /*74b0*/  FADD.FTZ R64, R64, R16 ;  /* 0x0000001040407221 */ /* 0x000fe40000010000 */
[----:B------:R-:W-:Y:S01]  /*74c0*/  FFMA.FTZ R11, R16, R17, R11 ;  /* 0x00000011100b7223 */ /* 0x000fe2000001000b */
[----:B------:R-:W-:Y:S01]  /*74d0*/  FMUL.FTZ R16, R54, R16 ;  /* 0x0000001036107220 */ /* 0x000fe20000410000 */
[----:B------:R-:W-:Y:S01]  /*74e0*/  FADD.FTZ R15, R15, R26 ;  /* 0x0000001a0f0f7221 */ /* 0x000fe20000010000 */
[----:B------:R-:W-:Y:S02]  /*74f0*/  HADD2.F32 R19, -RZ, R25.H0_H0 ;  /* 0x20000019ff137230 */ /* 0x000fe40000004100 */
[----:B------:R-:W2:Y:S01]  /*7500*/  LDL.LU.S16 R25, [R1+0x15a] ;  /* 0x00015a0001197983 */ /* 0x000ea20000300600 */
[----:B------:R-:W-:Y:S01]  /*7510*/  FMUL.FTZ R21, R21, UR16 ;  /* 0x0000001015157c20 */ /* 0x000fe20008410000 */
[----:B------:R-:W-:Y:S01]  /*7520*/  FFMA.FTZ R24, R17, R16, R24 ;  /* 0x0000001011187223 */ /* 0x000fe20000010018 */
[----:B------:R-:W-:Y:S01]  /*7530*/  FADD.FTZ R19, R19, -UR28 ;  /* 0x8000001c13137e21 */ /* 0x000fe20008010000 */
[----:B------:R-:W-:Y:S01]  /*7540*/  FADD.FTZ R8, R8, R20 ;  /* 0x0000001408087221 */ /* 0x000fe20000010000 */
[----:B------:R-:W-:Y:S01]  /*7550*/  FFMA.FTZ R9, R20, R21, R9 ;  /* 0x0000001514097223 */ /* 0x000fe20000010009 */
[----:B------:R-:W-:Y:S01]  /*7560*/  FADD.FTZ R15, R16, R15 ;  /* 0x0000000f100f7221 */ /* 0x000fe20000010000 */
[----:B------:R-:W-:Y:S01]  /*7570*/  FMUL.FTZ R20, R55, R20 ;  /* 0x0000001437147220 */ /* 0x000fe20000410000 */
[----:B------:R-:W-:Y:S01]  /*7580*/  FMUL.FTZ R19, R19, UR16 ;  /* 0x0000001013137c20 */ /* 0x000fe20008410000 */
[----:B------:R-:W-:-:S02]  /*7590*/  HADD2.F32 R16, -RZ, R62.H0_H0 ;  /* 0x2000003eff107230 */ /* 0x000fc40000004100 */
[----:B------:R-:W-:Y:S01]  /*75a0*/  FADD.FTZ R15, R15, R20 ;  /* 0x000000140f0f7221 */ /* 0x000fe20000010000 */
[----:B------:R-:W-:Y:S01]  /*75b0*/  FFMA.FTZ R24, R21, R20, R24 ;  /* 0x0000001415187223 */ /* 0x000fe20000010018 */
[----:B------:R-:W2:Y:S01]  /*75c0*/  LDL.S16 R62, [R1+0x16c] ;  /* 0x00016c00013e7983 */ /* 0x000ea20000100600 */
[----:B------:R-:W-:Y:S01]  /*75d0*/  FMUL.FTZ R20, R54, R16 ;  /* 0x0000001036147220 */ /* 0x000fe20000410000 */
[----:B------:R-:W-:Y:S01]  /*75e0*/  FADD.FTZ R64, R64, R16 ;  /* 0x0000001040407221 */ /* 0x000fe20000010000 */
[----:B------:R-:W-:Y:S02]  /*75f0*/  FFMA.FTZ R11, R16, R19, R11 ;  /* 0x00000013100b7223 */ /* 0x000fe4000001000b */
[----:B------:R-:W-:Y:S01]  /*7600*/  FFMA.FTZ R24, R19, R20, R24 ;  /* 0x0000001413187223 */ /* 0x000fe20000010018 */
[----:B------:R-:W-:Y:S01]  /*7610*/  FADD.FTZ R15, R20, R15 ;  /* 0x0000000f140f7221 */ /* 0x000fe20000010000 */
[----:B---3--:R-:W-:Y:S02]  /*7620*/  HADD2.F32 R17, -RZ, R63.H0_H0 ;  /* 0x2000003fff117230 */ /* 0x008fe40000004100 */
[----:B------:R-:W3:Y:S01]  /*7630*/  LDL.LU.S16 R63, [R1+0x162] ;  /* 0x00016200013f7983 */ /* 0x000ee20000300600 */
[----:B----4-:R-:W-:-:S03]  /*7640*/  HADD2.F32 R16, -RZ, R65.H0_H0 ;  /* 0x20000041ff107230 */ /* 0x010fc60000004100 */
[----:B------:R-:W4:Y:S02]  /*7650*/  LDL.LU.S16 R65, [R1+0x166] ;  /* 0x0001660001417983 */ /* 0x000f240000300600 */
[----:B------:R-:W-:Y:S01]  /*7660*/  FADD.FTZ R19, R16, -UR28 ;  /* 0x8000001c10137e21 */ /* 0x000fe20008010000 */
[----:B------:R-:W-:Y:S02]  /*7670*/  HADD2.F32 R20, -RZ, R30.H0_H0 ;  /* 0x2000001eff147230 */ /* 0x000fe40000004100 */
[----:B------:R-:W4:Y:S01]  /*7680*/  LDL.LU.S16 R30, [R1+0x16e] ;  /* 0x00016e00011e7983 */ /* 0x000f220000300600 */
[----:B--2---:R-:W-:-:S03]  /*7690*/  HADD2.F32 R16, -RZ, R27.H0_H0 ;  /* 0x2000001bff107230 */ /* 0x004fc60000004100 */
[----:B------:R-:W2:Y:S01]  /*76a0*/  LDL.LU.S16 R27, [R1+0x16a] ;  /* 0x00016a00011b7983 */ /* 0x000ea20000300600 */
[----:B------:R-:W-:Y:S01]  /*76b0*/  FADD.FTZ R17, R17, -UR28 ;  /* 0x8000001c11117e21 */ /* 0x000fe20008010000 */
[----:B------:R-:W-:-:S03]  /*76c0*/  FMUL.FTZ R19, R19, UR16 ;  /* 0x0000001013137c20 */ /* 0x000fc60008410000 */
[----:B------:R-:W-:Y:S01]  /*76d0*/  FMUL.FTZ R17, R17, UR16 ;  /* 0x0000001011117c20 */ /* 0x000fe20008410000 */
[----:B------:R-:W-:Y:S01]  /*76e0*/  FADD.FTZ R21, R8, R20 ;  /* 0x0000001408157221 */ /* 0x000fe20000010000 */
[----:B------:R-:W-:Y:S02]  /*76f0*/  HADD2.F32 R26, -RZ, R25.H0_H0 ;  /* 0x20000019ff1a7230 */ /* 0x000fe40000004100 */
[----:B------:R-:W-:Y:S01]  /*7700*/  FFMA.FTZ R25, R20, R17, R9 ;  /* 0x0000001114197223 */ /* 0x000fe20000010009 */
[----:B------:R-:W-:Y:S01]  /*7710*/  FMUL.FTZ R20, R55, R20 ;  /* 0x0000001437147220 */ /* 0x000fe20000410000 */
[----:B------:R-:W-:Y:S01]  /*7720*/  FFMA.FTZ R8, R16, R19, R11 ;  /* 0x0000001310087223 */ /* 0x000fe2000001000b */
[----:B------:R-:W-:Y:S01]  /*7730*/  FADD.FTZ R26, R26, -UR28 ;  /* 0x8000001c1a1a7e21 */ /* 0x000fe20008010000 */
[----:B------:R-:W-:Y:S01]  /*7740*/  FADD.FTZ R9, R64, R16 ;  /* 0x0000001040097221 */ /* 0x000fe20000010000 */
[----:B------:R-:W-:Y:S01]  /*7750*/  FADD.FTZ R15, R15, R20 ;  /* 0x000000140f0f7221 */ /* 0x000fe20000010000 */
[----:B------:R-:W-:Y:S01]  /*7760*/  FFMA.FTZ R24, R17, R20, R24 ;  /* 0x0000001411187223 */ /* 0x000fe20000010018 */
[----:B------:R-:W-:Y:S01]  /*7770*/  FMUL.FTZ R16, R54, R16 ;  /* 0x0000001036107220 */ /* 0x000fe20000410000 */
[----:B------:R-:W-:-:S02]  /*7780*/  HADD2.F32 R20, -RZ, R28.H0_H0 ;  /* 0x2000001cff147230 */ /* 0x000fc40000004100 */
[----:B------:R-:W-:Y:S01]  /*7790*/  FMUL.FTZ R17, R26, UR16 ;  /* 0x000000101a117c20 */ /* 0x000fe20008410000 */
[----:B------:R-:W-:Y:S01]  /*77a0*/  FADD.FTZ R15, R16, R15 ;  /* 0x0000000f100f7221 */ /* 0x000fe20000010000 */
[----:B------:R-:W-:Y:S01]  /*77b0*/  FFMA.FTZ R24, R19, R16, R24 ;  /* 0x0000001013187223 */ /* 0x000fe20000010018 */
[----:B------:R-:W-:Y:S01]  /*77c0*/  FMUL.FTZ R16, R55, R20 ;  /* 0x0000001437107220 */ /* 0x000fe20000410000 */
[----:B------:R-:W-:Y:S01]  /*77d0*/  FADD.FTZ R21, R21, R20 ;  /* 0x0000001415157221 */ /* 0x000fe20000010000 */
[----:B------:R-:W-:Y:S02]  /*77e0*/  FFMA.FTZ R25, R20, R17, R25 ;  /* 0x0000001114197223 */ /* 0x000fe40000010019 */
[----:B------:R-:W-:Y:S01]  /*77f0*/  FADD.FTZ R19, R15, R16 ;  /* 0x000000100f137221 */ /* 0x000fe20000010000 */
[----:B------:R-:W-:Y:S01]  /*7800*/  FFMA.FTZ R24, R17, R16, R24 ;  /* 0x0000001011187223 */ /* 0x000fe20000010018 */
[----:B---3--:R-:W-:Y:S02]  /*7810*/  HADD2.F32 R11, -RZ, R63.H0_H0 ;  /* 0x2000003fff0b7230 */ /* 0x008fe40000004100 */
[----:B------:R-:W3:Y:S01]  /*7820*/  LDL.S16 R63, [R1+0x170] ;  /* 0x00017000013f7983 */ /* 0x000ee20000100600 */
[----:B----4-:R-:W-:-:S03]  /*7830*/  HADD2.F32 R20, -RZ, R65.H0_H0 ;  /* 0x20000041ff147230 */ /* 0x010fc60000004100 */
[----:B------:R-:W4:Y:S01]  /*7840*/  LDL.LU.S16 R65, [R1+0x172] ;  /* 0x0001720001417983 */ /* 0x000f220000300600 */
[----:B------:R-:W-:Y:S01]  /*7850*/  FADD.FTZ R15, R11, -UR28 ;  /* 0x8000001c0b0f7e21 */ /* 0x000fe20008010000 */
[----:B------:R-:W-:Y:S02]  /*7860*/  HADD2.F32 R11, -RZ, R33.H0_H0 ;  /* 0x20000021ff0b7230 */ /* 0x000fe40000004100 */
[----:B------:R-:W-:Y:S01]  /*7870*/  FADD.FTZ R16, R20, -UR28 ;  /* 0x8000001c14107e21 */ /* 0x000fe20008010000 */
[----:B------:R-:W-:Y:S02]  /*7880*/  FMUL.FTZ R15, R15, UR16 ;  /* 0x000000100f0f7c20 */ /* 0x000fe40008410000 */
[----:B------:R-:W-:Y:S02]  /*7890*/  FADD.FTZ R9, R9, R11 ;  /* 0x0000000b09097221 */ /* 0x000fe40000010000 */
[----:B------:R-:W-:Y:S01]  /*78a0*/  FFMA.FTZ R8, R11, R15, R8 ;  /* 0x0000000f0b087223 */ /* 0x000fe20000010008 */
[----:B--2---:R-:W-:-:S02]  /*78b0*/  HADD2.F32 R17, -RZ, R27.H0_H0 ;  /* 0x2000001bff117230 */ /* 0x004fc40000004100 */
[----:B------:R-:W-:Y:S01]  /*78c0*/  FMUL.FTZ R27, R16, UR16 ;  /* 0x00000010101b7c20 */ /* 0x000fe20008410000 */
[----:B------:R-:W-:Y:S01]  /*78d0*/  FMUL.FTZ R16, R54, R11 ;  /* 0x0000000b36107220 */ /* 0x000fe20000410000 */
[----:B------:R-:W-:Y:S02]  /*78e0*/  HADD2.F32 R11, -RZ, R30.H0_H0 ;  /* 0x2000001eff0b7230 */ /* 0x000fe40000004100 */
[----:B------:R-:W2:Y:S01]  /*78f0*/  LDL.S16 R30, [R1+0x174] ;  /* 0x00017400011e7983 */ /* 0x000ea20000100600 */
[----:B------:R-:W-:Y:S02]  /*7900*/  HADD2.F32 R20, -RZ, R62.H0_H0 ;  /* 0x2000003eff147230 */ /* 0x000fe40000004100 */
[----:B------:R-:W-:Y:S01]  /*7910*/  FADD.FTZ R17, R17, -UR28 ;  /* 0x8000001c11117e21 */ /* 0x000fe20008010000 */
[----:B------:R-:W-:Y:S01]  /*7920*/  FFMA.FTZ R24, R15, R16, R24 ;  /* 0x000000100f187223 */ /* 0x000fe20000010018 */
[----:B------:R-:W-:Y:S01]  /*7930*/  FADD.FTZ R19, R16, R19 ;  /* 0x0000001310137221 */ /* 0x000fe20000010000 */
[----:B------:R-:W-:-:S02]  /*7940*/  HADD2.F32 R15, -RZ, R74.H0_H0 ;  /* 0x2000004aff0f7230 */ /* 0x000fc40000004100 */
[----:B------:R-:W-:Y:S01]  /*7950*/  FADD.FTZ R21, R21, R20 ;  /* 0x0000001415157221 */ /* 0x000fe20000010000 */
[----:B------:R-:W-:Y:S01]  /*7960*/  FFMA.FTZ R25, R20, R27, R25 ;  /* 0x0000001b14197223 */ /* 0x000fe20000010019 */
[----:B------:R-:W-:Y:S01]  /*7970*/  FMUL.FTZ R17, R17, UR16 ;  /* 0x0000001011117c20 */ /* 0x000fe20008410000 */
[----:B------:R-:W-:Y:S01]  /*7980*/  FMUL.FTZ R20, R55, R20 ;  /* 0x0000001437147220 */ /* 0x000fe20000410000 */
[----:B------:R-:W-:Y:S01]  /*7990*/  FMUL.FTZ R16, R54, R11 ;  /* 0x0000000b36107220 */ /* 0x000fe20000410000 */
[----:B------:R-:W-:Y:S01]  /*79a0*/  FADD.FTZ R9, R9, R11 ;  /* 0x0000000b09097221 */ /* 0x000fe20000010000 */
[----:B------:R-:W-:Y:S01]  /*79b0*/  FFMA.FTZ R8, R11, R17, R8 ;  /* 0x000000110b087223 */ /* 0x000fe20000010008 */
[----:B------:R-:W-:Y:S01]  /*79c0*/  FADD.FTZ R19, R19, R20 ;  /* 0x0000001413137221 */ /* 0x000fe20000010000 */
[----:B------:R-:W-:Y:S01]  /*79d0*/  FFMA.FTZ R24, R27, R20, R24 ;  /* 0x000000141b187223 */ /* 0x000fe20000010018 */
[----:B------:R-:W-:Y:S01]  /*79e0*/  FADD.FTZ R15, R15, -UR28 ;  /* 0x8000001c0f0f7e21 */ /* 0x000fe20008010000 */
[----:B------:R-:W2:Y:S01]  /*79f0*/  LDL.LU.S16 R62, [R1+0x176] ;  /* 0x00017600013e7983 */ /* 0x000ea20000300600 */
[----:B------:R-:W-:Y:S01]  /*7a00*/  FADD.FTZ R19, R16, R19 ;  /* 0x0000001310137221 */ /* 0x000fe20000010000 */
[----:B------:R-:W-:Y:S01]  /*7a10*/  FFMA.FTZ R24, R17, R16, R24 ;  /* 0x0000001011187223 */ /* 0x000fe20000010018 */
[----:B------:R-:W-:-:S02]  /*7a20*/  HADD2.F32 R74, -RZ, R74.H1_H1 ;  /* 0x3000004aff4a7230 */ /* 0x000fc40000004100 */
[----:B------:R-:W-:Y:S01]  /*7a30*/  FMUL.FTZ R15, R15, UR16 ;  /* 0x000000100f0f7c20 */ /* 0x000fe20008410000 */
[----:B------:R-:W-:Y:S02]  /*7a40*/  HADD2.F32 R17, -RZ, R22.H0_H0 ;  /* 0x20000016ff117230 */ /* 0x000fe40000004100 */
[----:B------:R-:W-:Y:S01]  /*7a50*/  FADD.FTZ R21, R21, R74 ;  /* 0x0000004a15157221 */ /* 0x000fe20000010000 */
[----:B------:R-:W-:Y:S01]  /*7a60*/  FFMA.FTZ R25, R74, R15, R25 ;  /* 0x0000000f4a197223 */ /* 0x000fe20000010019 */
[----:B------:R-:W-:Y:S01]  /*7a70*/  FMUL.FTZ R74, R55, R74 ;  /* 0x0000004a374a7220 */ /* 0x000fe20000410000 */
[----:B------:R-:W-:-:S03]  /*7a80*/  FADD.FTZ R17, R17, -UR28 ;  /* 0x8000001c11117e21 */ /* 0x000fc60008010000 */
[----:B------:R-:W-:Y:S01]  /*7a90*/  FFMA.FTZ R15, R15, R74, R24 ;  /* 0x0000004a0f0f7223 */ /* 0x000fe20000010018 */
[----:B------:R-:W-:-:S05]  /*7aa0*/  HADD2.F32 R22, -RZ, R22.H1_H1 ;  /* 0x30000016ff167230 */ /* 0x000fca0000004100 */
[----:B------:R-:W-:Y:S01]  /*7ab0*/  FADD.FTZ R21, R21, R22 ;  /* 0x0000001615157221 */ /* 0x000fe20000010000 */
[----:B---3--:R-:W-:Y:S02]  /*7ac0*/  HADD2.F32 R11, -RZ, R63.H0_H0 ;  /* 0x2000003fff0b7230 */ /* 0x008fe40000004100 */
[----:B------:R-:W3:Y:S03]  /*7ad0*/  LDL.S16 R63, [R1+0x178] ;  /* 0x00017800013f7983 */ /* 0x000ee60000100600 */
[----:B------:R-:W-:-:S04]  /*7ae0*/  FADD.FTZ R16, R11, -UR28 ;  /* 0x8000001c0b107e21 */ /* 0x000fc80008010000 */
[----:B------:R-:W-:Y:S01]  /*7af0*/  FMUL.FTZ R16, R16, UR16 ;  /* 0x0000001010107c20 */ /* 0x000fe20008410000 */
[----:B----4-:R-:W-:Y:S02]  /*7b00*/  HADD2.F32 R11, -RZ, R65.H0_H0 ;  /* 0x20000041ff0b7230 */ /* 0x010fe40000004100 */
[----:B------:R-:W4:Y:S03]  /*7b10*/  LDL.LU.S16 R65, [R1+0x17a] ;  /* 0x00017a0001417983 */ /* 0x000f260000300600 */
[----:B------:R-:W-:Y:S01]  /*7b20*/  FADD.FTZ R9, R9, R11 ;  /* 0x0000000b09097221 */ /* 0x000fe20000010000 */
[----:B------:R-:W-:Y:S01]  /*7b30*/  FFMA.FTZ R8, R11, R16, R8 ;  /* 0x000000100b087223 */ /* 0x000fe20000010008 */
[----:B------:R-:W-:-:S04]  /*7b40*/  FMUL.FTZ R11, R54, R11 ;  /* 0x0000000b360b7220 */ /* 0x000fc80000410000 */
[----:B------:R-:W-:Y:S01]  /*7b50*/  FFMA.FTZ R15, R16, R11, R15 ;  /* 0x0000000b100f7223 */ /* 0x000fe2000001000f */
[----:B------:R-:W-:Y:S01]  /*7b60*/  FMUL.FTZ R16, R17, UR16 ;  /* 0x0000001011107c20 */ /* 0x000fe20008410000 */
[----:B------:R-:W-:-:S03]  /*7b70*/  FMUL.FTZ R17, R55, R22 ;  /* 0x0000001637117220 */ /* 0x000fc60000410000 */
[----:B------:R-:W-:Y:S01]  /*7b80*/  FFMA.FTZ R25, R22, R16, R25 ;  /* 0x0000001016197223 */ /* 0x000fe20000010019 */
[----:B--2---:R-:W-:Y:S02]  /*7b90*/  HADD2.F32 R22, -RZ, R30.H0_H0 ;  /* 0x2000001eff167230 */ /* 0x004fe40000004100 */
[----:B------:R-:W2:Y:S01]  /*7ba0*/  LDL.LU.S16 R30, [R1+0x17c] ;  /* 0x00017c00011e7983 */ /* 0x000ea20000300600 */
[----:B------:R-:W-:-:S04]  /*7bb0*/  FADD.FTZ R20, R19, R74 ;  /* 0x0000004a13147221 */ /* 0x000fc80000010000 */
[----:B------:R-:W-:Y:S01]  /*7bc0*/  FADD.FTZ R20, R11, R20 ;  /* 0x000000140b147221 */ /* 0x000fe20000010000 */
[----:B------:R-:W-:-:S03]  /*7bd0*/  HADD2.F32 R11, -RZ, R23.H0_H0 ;  /* 0x20000017ff0b7230 */ /* 0x000fc60000004100 */
[----:B------:R-:W-:Y:S01]  /*7be0*/  FADD.FTZ R19, R20, R17 ;  /* 0x0000001114137221 */ /* 0x000fe20000010000 */
[----:B------:R-:W-:Y:S01]  /*7bf0*/  FFMA.FTZ R20, R16, R17, R15 ;  /* 0x0000001110147223 */ /* 0x000fe2000001000f */
[----:B------:R-:W-:Y:S02]  /*7c00*/  HADD2.F32 R23, -RZ, R23.H1_H1 ;  /* 0x30000017ff177230 */ /* 0x000fe40000004100 */
[----:B------:R-:W-:Y:S01]  /*7c10*/  FADD.FTZ R16, R22, -UR28 ;  /* 0x8000001c16107e21 */ /* 0x000fe20008010000 */
[----:B------:R-:W-:Y:S01]  /*7c20*/  FADD.FTZ R11, R11, -UR28 ;  /* 0x8000001c0b0b7e21 */ /* 0x000fe20008010000 */
[----:B------:R-:W-:Y:S02]  /*7c30*/  HADD2.F32 R22, -RZ, R12.H0_H0 ;  /* 0x2000000cff167230 */ /* 0x000fe40000004100 */
[----:B------:R-:W-:Y:S01]  /*7c40*/  FMUL.FTZ R17, R16, UR16 ;  /* 0x0000001010117c20 */ /* 0x000fe20008410000 */
[----:B------:R-:W-:Y:S01]  /*7c50*/  FMUL.FTZ R11, R11, UR16 ;  /* 0x000000100b0b7c20 */ /* 0x000fe20008410000 */
[----:B------:R-:W-:Y:S01]  /*7c60*/  FMUL.FTZ R16, R54, R23 ;  /* 0x0000001736107220 */ /* 0x000fe20000410000 */
[----:B------:R-:W-:-:S02]  /*7c70*/  HADD2.F32 R15, -RZ, R62.H0_H0 ;  /* 0x2000003eff0f7230 */ /* 0x000fc40000004100 */
[----:B------:R-:W-:Y:S01]  /*7c80*/  FADD.FTZ R21, R21, R22 ;  /* 0x0000001615157221 */ /* 0x000fe20000010000 */
[----:B------:R-:W-:Y:S01]  /*7c90*/  FFMA.FTZ R8, R23, R11, R8 ;  /* 0x0000000b17087223 */ /* 0x000fe20000010008 */
[----:B------:R-:W-:Y:S01]  /*7ca0*/  FFMA.FTZ R20, R11, R16, R20 ;  /* 0x000000100b147223 */ /* 0x000fe20000010014 */
[----:B------:R-:W-:Y:S01]  /*7cb0*/  FFMA.FTZ R25, R22, R17, R25 ;  /* 0x0000001116197223 */ /* 0x000fe20000010019 */
[----:B------:R-:W-:Y:S02]  /*7cc0*/  HADD2.F32 R11, -RZ, R12.H1_H1 ;  /* 0x3000000cff0b7230 */ /* 0x000fe40000004100 */
[----:B------:R-:W-:Y:S01]  /*7cd0*/  FMUL.FTZ R22, R55, R22 ;  /* 0x0000001637167220 */ /* 0x000fe20000410000 */
[----:B------:R-:W-:Y:S01]  /*7ce0*/  FADD.FTZ R19, R16, R19 ;  /* 0x0000001310137221 */ /* 0x000fe20000010000 */
[----:B------:R-:W-:Y:S01]  /*7cf0*/  FADD.FTZ R15, R15, -UR28 ;  /* 0x8000001c0f0f7e21 */ /* 0x000fe20008010000 */
[----:B------:R-:W-:Y:S01]  /*7d00*/  FADD.FTZ R9, R9, R23 ;  /* 0x0000001709097221 */ /* 0x000fe20000010000 */
[----:B------:R-:W-:Y:S01]  /*7d10*/  FFMA.FTZ R20, R17, R22, R20 ;  /* 0x0000001611147223 */ /* 0x000fe20000010014 */
[----:B------:R-:W-:Y:S01]  /*7d20*/  FADD.FTZ R19, R19, R22 ;  /* 0x0000001613137221 */ /* 0x000fe20000010000 */
[----:B------:R-:W-:Y:S01]  /*7d30*/  FMUL.FTZ R15, R15, UR16 ;  /* 0x000000100f0f7c20 */ /* 0x000fe20008410000 */
[----:B------:R-:W-:Y:S01]  /*7d40*/  FMUL.FTZ R12, R54, R11 ;  /* 0x0000000b360c7220 */ /* 0x000fe20000410000 */
[----:B------:R-:W-:-:S02]  /*7d50*/  FADD.FTZ R9, R9, R11 ;  /* 0x0000000b09097221 */ /* 0x000fc40000010000 */
[----:B------:R-:W-:Y:S01]  /*7d60*/  FFMA.FTZ R8, R11, R15, R8 ;  /* 0x0000000f0b087223 */ /* 0x000fe20000010008 */
[----:B------:R-:W-:Y:S01]  /*7d70*/  FADD.FTZ R19, R12, R19 ;  /* 0x000000130c137221 */ /* 0x000fe20000010000 */
[----:B------:R-:W-:Y:S01]  /*7d80*/  FFMA.FTZ R20, R15, R12, R20 ;  /* 0x0000000c0f147223 */ /* 0x000fe20000010014 */
[--C-:B------:R-:W-:Y:S02]  /*7d90*/  HADD2.F32 R12, -RZ, R13.reuse.H1_H1 ;  /* 0x3000000dff0c7230 */ /* 0x100fe40000004100 */
[----:B------:R-:W-:-:S03]  /*7da0*/  HADD2.F32 R13, -RZ, R13.H0_H0 ;  /* 0x2000000dff0d7230 */ /* 0x000fc60000004100 */
[----:B------:R-:W-:Y:S02]  /*7db0*/  FADD.FTZ R21, R21, R12 ;  /* 0x0000000c15157221 */ /* 0x000fe40000010000 */
[----:B------:R-:W-:Y:S01]  /*7dc0*/  FADD.FTZ R9, R9, R13 ;  /* 0x0000000d09097221 */ /* 0x000fe20000010000 */
[----:B---3--:R-:W-:-:S05]  /*7dd0*/  HADD2.F32 R16, -RZ, R63.H0_H0 ;  /* 0x2000003fff107230 */ /* 0x008fca0000004100 */
[----:B------:R-:W-:-:S04]  /*7de0*/  FADD.FTZ R16, R16, -UR28 ;  /* 0x8000001c10107e21 */ /* 0x000fc80008010000 */
[----:B------:R-:W-:Y:S01]  /*7df0*/  FMUL.FTZ R15, R16, UR16 ;  /* 0x00000010100f7c20 */ /* 0x000fe20008410000 */
[----:B----4-:R-:W-:-:S03]  /*7e00*/  HADD2.F32 R11, -RZ, R65.H0_H0 ;  /* 0x20000041ff0b7230 */ /* 0x010fc60000004100 */
[----:B------:R-:W-:Y:S01]  /*7e10*/  FFMA.FTZ R25, R12, R15, R25 ;  /* 0x0000000f0c197223 */ /* 0x000fe20000010019 */
[----:B------:R-:W-:Y:S01]  /*7e20*/  FMUL.FTZ R12, R55, R12 ;  /* 0x0000000c370c7220 */ /* 0x000fe20000410000 */
[----:B------:R-:W-:Y:S01]  /*7e30*/  FADD.FTZ R11, R11, -UR28 ;  /* 0x8000001c0b0b7e21 */ /* 0x000fe20008010000 */
[----:B------:R-:W-:Y:S02]  /*7e40*/  FMUL.FTZ R16, R54, R13 ;  /* 0x0000000d36107220 */ /* 0x000fe40000410000 */
[----:B------:R-:W-:Y:S01]  /*7e50*/  FFMA.FTZ R20, R15, R12, R20 ;  /* 0x0000000c0f147223 */ /* 0x000fe20000010014 */
[----:B------:R-:W-:Y:S01]  /*7e60*/  FMUL.FTZ R11, R11, UR16 ;  /* 0x000000100b0b7c20 */ /* 0x000fe20008410000 */
[----:B------:R-:W-:Y:S01]  /*7e70*/  FADD.FTZ R19, R19, R12 ;  /* 0x0000000c13137221 */ /* 0x000fe20000010000 */
[----:B------:R-:W-:Y:S02]  /*7e80*/  HADD2.F32 R12, -RZ, R18.H0_H0 ;  /* 0x20000012ff0c7230 */ /* 0x000fe40000004100 */
[----:B------:R-:W-:Y:S01]  /*7e90*/  FFMA.FTZ R8, R13, R11, R8 ;  /* 0x0000000b0d087223 */ /* 0x000fe20000010008 */
[----:B------:R-:W-:Y:S01]  /*7ea0*/  FFMA.FTZ R20, R11, R16, R20 ;  /* 0x000000100b147223 */ /* 0x000fe20000010014 */
[----:B------:R-:W-:-:S02]  /*7eb0*/  HADD2.F32 R11, -RZ, R39.H0_H0 ;  /* 0x20000027ff0b7230 */ /* 0x000fc40000004100 */
[----:B------:R-:W-:Y:S01]  /*7ec0*/  FADD.FTZ R19, R16, R19 ;  /* 0x0000001310137221 */ /* 0x000fe20000010000 */
[----:B------:R-:W-:Y:S02]  /*7ed0*/  HADD2.F32 R13, -RZ, R18.H1_H1 ;  /* 0x30000012ff0d7230 */ /* 0x000fe40000004100 */
[----:B------:R-:W-:Y:S01]  /*7ee0*/  FMUL.FTZ R16, R55, R12 ;  /* 0x0000000c37107220 */ /* 0x000fe20000410000 */
[----:B------:R-:W-:Y:S02]  /*7ef0*/  HADD2.F32 R15, -RZ, R38.H0_H0 ;  /* 0x20000026ff0f7230 */ /* 0x000fe40000004100 */
[----:B------:R-:W-:Y:S01]  /*7f00*/  FADD.FTZ R11, R11, -UR28 ;  /* 0x8000001c0b0b7e21 */ /* 0x000fe20008010000 */
[----:B------:R-:W-:Y:S01]  /*7f10*/  FADD.FTZ R21, R21, R12 ;  /* 0x0000000c15157221 */ /* 0x000fe20000010000 */
[----:B------:R-:W-:Y:S01]  /*7f20*/  FADD.FTZ R19, R19, R16 ;  /* 0x0000001013137221 */ /* 0x000fe20000010000 */
[----:B------:R-:W-:Y:S02]  /*7f30*/  HADD2.F32 R18, -RZ, R14.H1_H1 ;  /* 0x3000000eff127230 */ /* 0x000fe40000004100 */
[----:B------:R-:W-:Y:S01]  /*7f40*/  FMUL.FTZ R11, R11, UR16 ;  /* 0x000000100b0b7c20 */ /* 0x000fe20008410000 */
[----:B------:R-:W-:Y:S01]  /*7f50*/  FADD.FTZ R15, R15, -UR28 ;  /* 0x8000001c0f0f7e21 */ /* 0x000fe20008010000 */
[----:B------:R-:W-:-:S02]  /*7f60*/  FADD.FTZ R9, R9, R13 ;  /* 0x0000000d09097221 */ /* 0x000fc40000010000 */
[----:B------:R-:W-:Y:S01]  /*7f70*/  FFMA.FTZ R8, R13, R11, R8 ;  /* 0x0000000b0d087223 */ /* 0x000fe20000010008 */
[----:B------:R-:W-:Y:S01]  /*7f80*/  FADD.FTZ R21, R21, R18 ;  /* 0x0000001215157221 */ /* 0x000fe20000010000 */
[----:B--2---:R-:W-:-:S05]  /*7f90*/  HADD2.F32 R17, -RZ, R30.H0_H0 ;  /* 0x2000001eff117230 */ /* 0x004fca0000004100 */
[----:B------:R-:W-:-:S04]  /*7fa0*/  FADD.FTZ R17, R17, -UR28 ;  /* 0x8000001c11117e21 */ /* 0x000fc80008010000 */
[----:B------:R-:W-:-:S04]  /*7fb0*/  FMUL.FTZ R17, R17, UR16 ;  /* 0x0000001011117c20 */ /* 0x000fc80008410000 */
[----:B------:R-:W-:Y:S01]  /*7fc0*/  FFMA.FTZ R25, R12, R17, R25 ;  /* 0x000000110c197223 */ /* 0x000fe20000010019 */
[----:B------:R-:W-:Y:S01]  /*7fd0*/  FFMA.FTZ R20, R17, R16, R20 ;  /* 0x0000001011147223 */ /* 0x000fe20000010014 */
[----:B------:R-:W-:Y:S01]  /*7fe0*/  FMUL.FTZ R12, R54, R13 ;  /* 0x0000000d360c7220 */ /* 0x000fe20000410000 */
[----:B------:R-:W-:Y:S01]  /*7ff0*/  FMUL.FTZ R17, R15, UR16 ;  /* 0x000000100f117c20 */ /* 0x000fe20008410000 */
[----:B------:R-:W-:Y:S02]  /*8000*/  HADD2.F32 R16, -RZ, R35.H0_H0 ;  /* 0x20000023ff107230 */ /* 0x000fe40000004100 */
[----:B------:R-:W-:Y:S01]  /*8010*/  FADD.FTZ R19, R12, R19 ;  /* 0x000000130c137221 */ /* 0x000fe20000010000 */
[----:B------:R-:W-:Y:S01]  /*8020*/  FFMA.FTZ R20, R11, R12, R20 ;  /* 0x0000000c0b147223 */ /* 0x000fe20000010014 */
[----:B------:R-:W-:Y:S01]  /*8030*/  FMUL.FTZ R12, R55, R18 ;  /* 0x00000012370c7220 */ /* 0x000fe20000410000 */
[----:B------:R-:W-:Y:S02]  /*8040*/  HADD2.F32 R15, -RZ, R14.H0_H0 ;  /* 0x2000000eff0f7230 */ /* 0x000fe40000004100 */
[----:B------:R-:W-:Y:S01]  /*8050*/  FADD.FTZ R16, R16, -UR28 ;  /* 0x8000001c10107e21 */ /* 0x000fe20008010000 */
[----:B------:R-:W-:Y:S01]  /*8060*/  FADD.FTZ R14, R19, R12 ;  /* 0x0000000c130e7221 */ /* 0x000fe20000010000 */
[----:B------:R-:W-:Y:S01]  /*8070*/  FFMA.FTZ R23, R17, R12, R20 ;  /* 0x0000000c11177223 */ /* 0x000fe20000010014 */
[----:B------:R-:W-:-:S02]  /*8080*/  HADD2.F32 R12, -RZ, R10.H0_H0 ;  /* 0x2000000aff0c7230 */ /* 0x000fc40000004100 */
[----:B------:R-:W-:Y:S01]  /*8090*/  FMUL.FTZ R19, R54, R15 ;  /* 0x0000000f36137220 */ /* 0x000fe20000410000 */
[----:B------:R-:W-:Y:S02]  /*80a0*/  HADD2.F32 R20, -RZ, R10.H1_H1 ;  /* 0x3000000aff147230 */ /* 0x000fe40000004100 */
[----:B------:R-:W-:Y:S01]  /*80b0*/  FMUL.FTZ R16, R16, UR16 ;  /* 0x0000001010107c20 */ /* 0x000fe20008410000 */
[----:B------:R-:W-:Y:S02]  /*80c0*/  HADD2.F32 R10, -RZ, R34.H0_H0 ;  /* 0x20000022ff0a7230 */ /* 0x000fe40000004100 */
[----:B------:R-:W-:Y:S01]  /*80d0*/  FADD.FTZ R12, R12, -UR28 ;  /* 0x8000001c0c0c7e21 */ /* 0x000fe20008010000 */
[----:B------:R-:W-:Y:S01]  /*80e0*/  FADD.FTZ R14, R19, R14 ;  /* 0x0000000e130e7221 */ /* 0x000fe20000010000 */
[----:B------:R-:W-:Y:S01]  /*80f0*/  FFMA.FTZ R23, R16, R19, R23 ;  /* 0x0000001310177223 */ /* 0x000fe20000010017 */
[----:B------:R-:W-:Y:S02]  /*8100*/  HADD2.F32 R11, -RZ, R32.H0_H0 ;  /* 0x20000020ff0b7230 */ /* 0x000fe40000004100 */
[----:B------:R-:W-:Y:S01]  /*8110*/  FMUL.FTZ R13, R55, R20 ;  /* 0x00000014370d7220 */ /* 0x000fe20000410000 */
[----:B------:R-:W-:Y:S01]  /*8120*/  FMUL.FTZ R12, R12, UR16 ;  /* 0x000000100c0c7c20 */ /* 0x000fe20008410000 */
[----:B------:R-:W-:-:S02]  /*8130*/  FADD.FTZ R10, R10, -UR28 ;  /* 0x8000001c0a0a7e21 */ /* 0x000fc40008010000 */
[----:B------:R-:W-:Y:S01]  /*8140*/  FADD.FTZ R14, R14, R13 ;  /* 0x0000000d0e0e7221 */ /* 0x000fe20000010000 */
[----:B------:R-:W-:Y:S01]  /*8150*/  FFMA.FTZ R23, R12, R13, R23 ;  /* 0x0000000d0c177223 */ /* 0x000fe20000010017 */
[----:B------:R-:W-:Y:S01]  /*8160*/  FMUL.FTZ R13, R54, R11 ;  /* 0x0000000b360d7220 */ /* 0x000fe20000410000 */
[----:B------:R-:W-:Y:S01]  /*8170*/  FFMA.FTZ R25, R18, R17, R25 ;  /* 0x0000001112197223 */ /* 0x000fe20000010019 */
[----:B------:R-:W-:Y:S01]  /*8180*/  FMUL.FTZ R10, R10, UR16 ;  /* 0x000000100a0a7c20 */ /* 0x000fe20008410000 */
        /* <DEDUP_REMOVED lines=9> */
.L_x_1001:
[--C-:B------:R-:W-:Y:S02]  /*8220*/  HADD2.F32 R8, -RZ, R65.reuse.H1_H1 ;  /* 0x30000041ff087230 */ /* 0x100fe40000004100 */
[--C-:B------:R-:W-:Y:S02]  /*8230*/  HADD2.F32 R15, -RZ, R64.reuse.H1_H1 ;  /* 0x30000040ff0f7230 */ /* 0x100fe40000004100 */
[----:B------:R-:W-:Y:S02]  /*8240*/  HADD2.F32 R65, -RZ, R65.H0_H0 ;  /* 0x20000041ff417230 */ /* 0x000fe40000004100 */
[----:B------:R-:W-:Y:S01]  /*8250*/  FADD.FTZ R8, R8, -UR28 ;  /* 0x8000001c08087e21 */ /* 0x000fe20008010000 */
[----:B------:R-:W-:Y:S02]  /*8260*/  HADD2.F32 R17, -RZ, R64.H0_H0 ;  /* 0x20000040ff117230 */ /* 0x000fe40000004100 */
[--C-:B------:R-:W-:Y:S02]  /*8270*/  HADD2.F32 R24, -RZ, R62.reuse.H1_H1 ;  /* 0x3000003eff187230 */ /* 0x100fe40000004100 */
[----:B------:R-:W-:Y:S01]  /*8280*/  FMUL.FTZ R8, R8, UR16 ;  /* 0x0000001008087c20 */ /* 0x000fe20008410000 */
[----:B------:R-:W-:Y:S01]  /*8290*/  FADD.FTZ R65, R65, -UR28 ;  /* 0x8000001c41417e21 */ /* 0x000fe20008010000 */
[----:B------:R-:W-:Y:S01]  /*82a0*/  HADD2.F32 R25, -RZ, R62.H0_H0 ;  /* 0x2000003eff197230 */ /* 0x000fe20000004100 */
[----:B------:R-:W2:Y:S01]  /*82b0*/  LDL.LU.S16 R64, [R1+0x11a] ;  /* 0x00011a0001407983 */ /* 0x000ea20000300600 */
[----:B------:R-:W-:Y:S01]  /*82c0*/  FFMA.FTZ R11, R55, R8, R6 ;  /* 0x00000008370b7223 */ /* 0x000fe20000010006 */
[----:B------:R-:W-:-:S02]  /*82d0*/  HADD2.F32 R26, -RZ, R61.H0_H0 ;  /* 0x2000003dff1a7230 */ /* 0x000fc40000004100 */
[----:B------:R-:W-:Y:S02]  /*82e0*/  HADD2.F32 R27, -RZ, R46.H1_H1 ;  /* 0x3000002eff1b7230 */ /* 0x000fe40000004100 */
[----:B------:R-:W-:Y:S01]  /*82f0*/  FMUL.FTZ R9, R11, -1.4426950216293334961 ;  /* 0xbfb8aa3b0b097820 */ /* 0x000fe20000410000 */
[----:B------:R-:W-:Y:S01]  /*8300*/  HADD2.F32 R34, -RZ, R68.H0_H0 ;  /* 0x20000044ff227230 */ /* 0x000fe20000004100 */
[----:B------:R-:W3:Y:S04]  /*8310*/  LDL.S16 R62, [R1+0x120] ;  /* 0x00012000013e7983 */ /* 0x000ee80000100600 */
[----:B------:R-:W0:Y:S02]  /*8320*/  MUFU.EX2 R9, R9 ;  /* 0x0000000900097308 */ /* 0x000e240000000800 */
[----:B0-----:R-:W-:-:S06]  /*8330*/  FADD.FTZ R9, R9, 1 ;  /* 0x3f80000009097421 */ /* 0x001fcc0000010000 */
[----:B------:R-:W0:Y:S02]  /*8340*/  MUFU.RCP R9, R9 ;  /* 0x0000000900097308 */ /* 0x000e240000001000 */
[----:B0-----:R-:W-:Y:S01]  /*8350*/  FMUL.FTZ R15, R15, R9 ;  /* 0x000000090f0f7220 */ /* 0x001fe20000410000 */
[----:B------:R-:W-:-:S04]  /*8360*/  FADD.FTZ R9, -R9, 1 ;  /* 0x3f80000009097421 */ /* 0x000fc80000010100 */
[----:B------:R-:W-:Y:S01]  /*8370*/  FFMA.FTZ R11, R11, R9, 1 ;  /* 0x3f8000000b0b7423 */ /* 0x000fe20000010009 */
[----:B------:R-:W-:Y:S02]  /*8380*/  FMUL.FTZ R9, R65, UR16 ;  /* 0x0000001041097c20 */ /* 0x000fe40008410000 */
[----:B------:R-:W4:Y:S01]  /*8390*/  LDL.LU.S16 R65, [R1+0x112] ;  /* 0x0001120001417983 */ /* 0x000f220000300600 */
[----:B------:R-:W-:Y:S01]  /*83a0*/  FMUL.FTZ R11, R15, R11 ;  /* 0x0000000b0f0b7220 */ /* 0x000fe20000410000 */
        /* <DEDUP_REMOVED lines=13> */
[----:B------:R-:W-:Y:S01]  /*8480*/  FFMA.FTZ R16, R9, R19, R16 ;  /* 0x0000001309107223 */ /* 0x000fe20000010010 */
        /* <DEDUP_REMOVED lines=24> */
[----:B-----5:R-:W-:Y:S01]  /*8610*/  HADD2.F32 R24, -RZ, R28.H0_H0 ;  /* 0x2000001cff187230 */ /* 0x020fe20000004100 */
[----:B------:R-:W2:Y:S01]  /*8620*/  LDL.LU.S16 R63, [R1+0x122] ;  /* 0x00012200013f7983 */ /* 0x000ea20000300600 */
        /* <DEDUP_REMOVED lines=132> */
[-C--:B------:R-:W-:Y:S01]  /*8e70*/  FFMA.FTZ R11, R24, R19.reuse, R11 ;  /* 0x00000013180b7223 */ /* 0x080fe2000001000b */
[----:B------:R-:W-:Y:S02]  /*8e80*/  FMUL.FTZ R32, R55, R19 ;  /* 0x0000001337207220 */ /* 0x000fe40000410000 */
[----:B0-----:R-:W-:Y:S01]  /*8e90*/  FMUL.FTZ R29, R29, R20 ;  /* 0x000000141d1d7220 */ /* 0x001fe20000410000 */
[----:B------:R-:W-:-:S04]  /*8ea0*/  FADD.FTZ R20, -R20, 1 ;  /* 0x3f80000014147421 */ /* 0x000fc80000010100 */
[----:B------:R-:W-:Y:S01]  /*8eb0*/  FFMA.FTZ R20, R17, R20, 1 ;  /* 0x3f80000011147423 */ /* 0x000fe20000010014 */
[----:B------:R-:W-:-:S03]  /*8ec0*/  HADD2.F32 R17, -RZ, R41.H1_H1 ;  /* 0x30000029ff117230 */ /* 0x000fc60000004100 */
[----:B------:R-:W-:Y:S02]  /*8ed0*/  FMUL.FTZ R20, R29, R20 ;  /* 0x000000141d147220 */ /* 0x000fe40000410000 */
[----:B------:R-:W-:Y:S01]  /*8ee0*/  FADD.FTZ R17, R17, -UR28 ;  /* 0x8000001c11117e21 */ /* 0x000fe20008010000 */
[----:B------:R-:W-:-:S03]  /*8ef0*/  FADD.FTZ R29, R8, R19 ;  /* 0x00000013081d7221 */ /* 0x000fc60000010000 */
        /* <DEDUP_REMOVED lines=21> */
[----:B------:R-:W-:Y:S02]  /*9050*/  HADD2.F32 R31, -RZ, R66.H0_H0 ;  /* 0x20000042ff1f7230 */ /* 0x000fe40000004100 */
[----:B------:R-:W-:-:S05]  /*9060*/  HADD2.F32 R33, -RZ, R67.H1_H1 ;  /* 0x30000043ff217230 */ /* 0x000fca0000004100 */
[----:B------:R-:W-:Y:S01]  /*9070*/  FADD.FTZ R33, R33, -UR28 ;  /* 0x8000001c21217e21 */ /* 0x000fe20008010000 */
        /* <DEDUP_REMOVED lines=20> */
[----:B------:R-:W-:Y:S02]  /*91c0*/  HADD2.F32 R35, -RZ, R69.H1_H1 ;  /* 0x30000045ff237230 */ /* 0x000fe40000004100 */
[----:B------:R-:W-:Y:S01]  /*91d0*/  FMUL.FTZ R15, R33, R15 ;  /* 0x0000000f210f7220 */ /* 0x000fe20000410000 */
[--C-:B------:R-:W-:Y:S02]  /*91e0*/  HADD2.F32 R38, -RZ, R70.reuse.H1_H1 ;  /* 0x30000046ff267230 */ /* 0x100fe40000004100 */
[----:B------:R-:W-:Y:S01]  /*91f0*/  FADD.FTZ R8, R8, -UR28 ;  /* 0x8000001c08087e21 */ /* 0x000fe20008010000 */
[----:B------:R-:W-:Y:S01]  /*9200*/  FADD.FTZ R33, R25, R32 ;  /* 0x0000002019217221 */ /* 0x000fe20000010000 */
[----:B------:R-:W-:-:S02]  /*9210*/  HADD2.F32 R36, -RZ, R70.H0_H0 ;  /* 0x20000046ff247230 */ /* 0x000fc40000004100 */
[----:B------:R-:W-:Y:S01]  /*9220*/  FFMA.FTZ R39, R16, R20, R31 ;  /* 0x0000001410277223 */ /* 0x000fe2000001001f */
[----:B------:R-:W-:Y:S01]  /*9230*/  FMUL.FTZ R8, R8, UR16 ;  /* 0x0000001008087c20 */ /* 0x000fe20008410000 */
[----:B------:R-:W-:Y:S01]  /*9240*/  HADD2.F32 R37, -RZ, R72.H1_H1 ;  /* 0x30000048ff257230 */ /* 0x000fe20000004100 */
[----:B------:R-:W3:Y:S02]  /*9250*/  LDL.S16 R67, [R1+0x14c] ;  /* 0x00014c0001437983 */ /* 0x000ee40000100600 */
        /* <DEDUP_REMOVED lines=10> */
[-C--:B------:R-:W-:Y:S01]  /*9300*/  FFMA.FTZ R32, R21, R27.reuse, R11 ;  /* 0x0000001b15207223 */ /* 0x080fe2000001000b */
[----:B------:R-:W-:Y:S01]  /*9310*/  FMUL.FTZ R27, R55, R27 ;  /* 0x0000001b371b7220 */ /* 0x000fe20000410000 */
[----:B------:R-:W-:Y:S01]  /*9320*/  FADD.FTZ R35, R35, -UR28 ;  /* 0x8000001c23237e21 */ /* 0x000fe20008010000 */
[----:B------:R-:W-:Y:S02]  /*9330*/  HADD2.F32 R31, -RZ, R71.H0_H0 ;  /* 0x20000047ff1f7230 */ /* 0x000fe40000004100 */
[----:B------:R-:W-:Y:S01]  /*9340*/  FADD.FTZ R34, R34, -UR28 ;  /* 0x8000001c22227e21 */ /* 0x000fe20008010000 */
[----:B------:R-:W-:Y:S01]  /*9350*/  FFMA.FTZ R26, R21, R27, R26 ;  /* 0x0000001b151a7223 */ /* 0x000fe2000001001a */
[----:B------:R-:W-:Y:S01]  /*9360*/  FFMA.FTZ R39, R17, R24, R39 ;  /* 0x0000001811277223 */ /* 0x000fe20000010027 */
[----:B------:R-:W-:-:S02]  /*9370*/  HADD2.F32 R44, -RZ, R76.H0_H0 ;  /* 0x2000004cff2c7230 */ /* 0x000fc40000004100 */
[----:B------:R-:W-:Y:S01]  /*9380*/  FMUL.FTZ R11, R34, UR16 ;  /* 0x00000010220b7c20 */ /* 0x000fe20008410000 */
[----:B------:R-:W-:Y:S01]  /*9390*/  FMUL.FTZ R45, R54, R25 ;  /* 0x00000019362d7220 */ /* 0x000fe20000410000 */
[----:B--2---:R-:W-:Y:S01]  /*93a0*/  HADD2.F32 R46, -RZ, R63.H0_H0 ;  /* 0x2000003fff2e7230 */ /* 0x004fe20000004100 */
[----:B------:R-:W2:Y:S01]  /*93b0*/  LDL.LU.S16 R69, [R1+0x138] ;  /* 0x0001380001457983 */ /* 0x000ea20000300600 */
[----:B------:R-:W-:-:S04]  /*93c0*/  FFMA.FTZ R21, R55, R11, R6 ;  /* 0x0000000b37157223 */ /* 0x000fc80000010006 */
[----:B------:R-:W-:-:S06]  /*93d0*/  FMUL.FTZ R34, R21, -1.4426950216293334961 ;  /* 0xbfb8aa3b15227820 */ /* 0x000fcc0000410000 */
[----:B------:R-:W0:Y:S02]  /*93e0*/  MUFU.EX2 R34, R34 ;  /* 0x0000002200227308 */ /* 0x000e240000000800 */
[----:B0-----:R-:W-:-:S06]  /*93f0*/  FADD.FTZ R34, R34, 1 ;  /* 0x3f80000022227421 */ /* 0x001fcc0000010000 */
[----:B------:R-:W0:Y:S01]  /*9400*/  MUFU.RCP R34, R34 ;  /* 0x0000002200227308 */ /* 0x000e220000001000 */
[----:B------:R-:W-:Y:S01]  /*9410*/  FMUL.FTZ R35, R35, UR16 ;  /* 0x0000001023237c20 */ /* 0x000fe20008410000 */
[----:B------:R-:W-:Y:S01]  /*9420*/  FADD.FTZ R27, R33, R27 ;  /* 0x0000001b211b7221 */ /* 0x000fe20000010000 */
        /* <DEDUP_REMOVED lines=12> */
[----:B------:R-:W-:Y:S02]  /*94f0*/  HADD2.F32 R33, -RZ, R71.H1_H1 ;  /* 0x30000047ff217230 */ /* 0x000fe40000004100 */
[----:B------:R-:W-:Y:S01]  /*9500*/  FADD.FTZ R21, R30, R20 ;  /* 0x000000141e157221 */ /* 0x000fe20000010000 */
[----:B------:R-:W-:Y:S01]  /*9510*/  FMUL.FTZ R20, R54, R20 ;  /* 0x0000001436147220 */ /* 0x000fe20000410000 */
[----:B------:R-:W-:Y:S01]  /*9520*/  FADD.FTZ R31, R31, -UR28 ;  /* 0x8000001c1f1f7e21 */ /* 0x000fe20008010000 */
[----:B------:R-:W-:Y:S01]  /*9530*/  FMUL.FTZ R38, R38, R34 ;  /* 0x0000002226267220 */ /* 0x000fe20000410000 */
[----:B------:R-:W-:Y:S01]  /*9540*/  FADD.FTZ R33, R33, -UR28 ;  /* 0x8000001c21217e21 */ /* 0x000fe20008010000 */
[----:B------:R-:W-:Y:S01]  /*9550*/  FFMA.FTZ R26, R16, R20, R26 ;  /* 0x00000014101a7223 */ /* 0x000fe2000001001a */
[----:B------:R-:W-:Y:S01]  /*9560*/  FFMA.FTZ R39, R8, R25, R39 ;  /* 0x0000001908277223 */ /* 0x000fe20000010027 */
[----:B------:R-:W-:-:S02]  /*9570*/  HADD2.F32 R66, -RZ, R60.H0_H0 ;  /* 0x2000003cff427230 */ /* 0x000fc40000004100 */
[----:B------:R-:W-:Y:S01]  /*9580*/  FMUL.FTZ R33, R33, UR16 ;  /* 0x0000001021217c20 */ /* 0x000fe20008410000 */
[----:B------:R-:W-:Y:S01]  /*9590*/  HADD2.F32 R58, -RZ, R58.H0_H0 ;  /* 0x2000003aff3a7230 */ /* 0x000fe20000004100 */
[----:B------:R-:W2:Y:S02]  /*95a0*/  LDL.S16 R71, [R1+0x13a] ;  /* 0x00013a0001477983 */ /* 0x000ea40000100600 */
[----:B------:R-:W-:-:S04]  /*95b0*/  FFMA.FTZ R16, R55, R33, R6 ;  /* 0x0000002137107223 */ /* 0x000fc80000010006 */
[----:B------:R-:W-:-:S06]  /*95c0*/  FMUL.FTZ R30, R16, -1.4426950216293334961 ;  /* 0xbfb8aa3b101e7820 */ /* 0x000fcc0000410000 */
[----:B------:R-:W0:Y:S02]  /*95d0*/  MUFU.EX2 R30, R30 ;  /* 0x0000001e001e7308 */ /* 0x000e240000000800 */
[----:B0-----:R-:W-:-:S06]  /*95e0*/  FADD.FTZ R30, R30, 1 ;  /* 0x3f8000001e1e7421 */ /* 0x001fcc0000010000 */
[----:B------:R-:W0:Y:S01]  /*95f0*/  MUFU.RCP R30, R30 ;  /* 0x0000001e001e7308 */ /* 0x000e220000001000 */
[----:B------:R-:W-:Y:S01]  /*9600*/  FMUL.FTZ R31, R31, UR16 ;  /* 0x000000101f1f7c20 */ /* 0x000fe20008410000 */
[----:B0-----:R-:W-:Y:S01]  /*9610*/  FMUL.FTZ R37, R37, R30 ;  /* 0x0000001e25257220 */ /* 0x001fe20000410000 */
[----:B------:R-:W-:-:S04]  /*9620*/  FADD.FTZ R30, -R30, 1 ;  /* 0x3f8000001e1e7421 */ /* 0x000fc80000010100 */
[----:B------:R-:W-:Y:S01]  /*9630*/  FFMA.FTZ R30, R16, R30, 1 ;  /* 0x3f800000101e7423 */ /* 0x000fe2000001001e */
[----:B------:R-:W-:-:S03]  /*9640*/  FFMA.FTZ R16, R54, R31, R7 ;  /* 0x0000001f36107223 */ /* 0x000fc60000010007 */
[----:B------:R-:W-:Y:S01]  /*9650*/  FMUL.FTZ R37, R37, R30 ;  /* 0x0000001e25257220 */ /* 0x000fe20000410000 */
[----:B------:R-:W-:Y:S01]  /*9660*/  FADD.FTZ R30, R20, R27 ;  /* 0x0000001b141e7221 */ /* 0x000fe20000010000 */
[----:B------:R-:W-:-:S06]  /*9670*/  FMUL.FTZ R20, R16, -1.4426950216293334961 ;  /* 0xbfb8aa3b10147820 */ /* 0x000fcc0000410000 */
[----:B------:R-:W0:Y:S02]  /*9680*/  MUFU.EX2 R20, R20 ;  /* 0x0000001400147308 */ /* 0x000e240000000800 */
[----:B0-----:R-:W-:-:S06]  /*9690*/  FADD.FTZ R20, R20, 1 ;  /* 0x3f80000014147421 */ /* 0x001fcc0000010000 */
[----:B------:R-:W0:Y:S01]  /*96a0*/  MUFU.RCP R20, R20 ;  /* 0x0000001400147308 */ /* 0x000e220000001000 */
[----:B------:R-:W-:Y:S02]  /*96b0*/  HADD2.F32 R34, -RZ, R72.H0_H0 ;  /* 0x20000048ff227230 */ /* 0x000fe40000004100 */
[----:B------:R-:W-:Y:S02]  /*96c0*/  HADD2.F32 R27, -RZ, R73.H1_H1 ;  /* 0x30000049ff1b7230 */ /* 0x000fe40000004100 */
[----:B------:R-:W-:Y:S01]  /*96d0*/  FADD.FTZ R66, R66, -UR28 ;  /* 0x8000001c42427e21 */ /* 0x000fe20008010000 */
[----:B------:R-:W-:Y:S01]  /*96e0*/  HADD2.F32 R63, -RZ, R48.H0_H0 ;  /* 0x20000030ff3f7230 */ /* 0x000fe20000004100 */
[----:B------:R-:W2:Y:S01]  /*96f0*/  LDL.S16 R72, [R1+0x14a] ;  /* 0x00014a0001487983 */ /* 0x000ea20000100600 */
[----:B0-----:R-:W-:Y:S01]  /*9700*/  FMUL.FTZ R34, R34, R20 ;  /* 0x0000001422227220 */ /* 0x001fe20000410000 */
[----:B------:R-:W-:-:S04]  /*9710*/  FADD.FTZ R20, -R20, 1 ;  /* 0x3f80000014147421 */ /* 0x000fc80000010100 */
[----:B------:R-:W-:-:S04]  /*9720*/  FFMA.FTZ R20, R16, R20, 1 ;  /* 0x3f80000010147423 */ /* 0x000fc80000010014 */
[----:B------:R-:W-:Y:S01]  /*9730*/  FMUL.FTZ R34, R34, R20 ;  /* 0x0000001422227220 */ /* 0x000fe20000410000 */
[-C--:B------:R-:W-:Y:S01]  /*9740*/  FFMA.FTZ R20, R19, R28.reuse, R32 ;  /* 0x0000001c13147223 */ /* 0x080fe20000010020 */
[----:B----4-:R-:W-:Y:S02]  /*9750*/  HADD2.F32 R32, -RZ, R65.H0_H0 ;  /* 0x20000041ff207230 */ /* 0x010fe40000004100 */
[----:B------:R-:W4:Y:S01]  /*9760*/  LDL.LU.S16 R65, [R1+0x114] ;  /* 0x0001140001417983 */ /* 0x000f220000300600 */
[----:B------:R-:W-:Y:S01]  /*9770*/  FADD.FTZ R27, R27, -UR28 ;  /* 0x8000001c1b1b7e21 */ /* 0x000fe20008010000 */
[----:B------:R-:W-:Y:S01]  /*9780*/  FADD.FTZ R16, R29, R28 ;  /* 0x0000001c1d107221 */ /* 0x000fe20000010000 */
[----:B------:R-:W-:Y:S02]  /*9790*/  FMUL.FTZ R28, R55, R28 ;  /* 0x0000001c371c7220 */ /* 0x000fe40000410000 */
[----:B------:R-:W-:Y:S02]  /*97a0*/  FMUL.FTZ R29, R27, UR16 ;  /* 0x000000101b1d7c20 */ /* 0x000fe40008410000 */
[----:B------:R-:W-:-:S02]  /*97b0*/  FFMA.FTZ R26, R19, R28, R26 ;  /* 0x0000001c131a7223 */ /* 0x000fc4000001001a */
        /* <DEDUP_REMOVED lines=8> */
[----:B------:R-:W-:Y:S02]  /*9840*/  HADD2.F32 R19, -RZ, R73.H0_H0 ;  /* 0x20000049ff137230 */ /* 0x000fe40000004100 */
[----:B------:R-:W-:Y:S01]  /*9850*/  FADD.FTZ R41, R30, R28 ;  /* 0x0000001c1e297221 */ /* 0x000fe20000010000 */
[----:B------:R-:W-:Y:S01]  /*9860*/  FMUL.FTZ R66, R66, UR16 ;  /* 0x0000001042427c20 */ /* 0x000fe20008410000 */
[----:B------:R-:W-:Y:S01]  /*9870*/  FMUL.FTZ R32, R32, R27 ;  /* 0x0000001b20207220 */ /* 0x000fe20000410000 */
[----:B------:R-:W-:Y:S01]  /*9880*/  FADD.FTZ R63, R63, -UR28 ;  /* 0x8000001c3f3f7e21 */ /* 0x000fe20008010000 */
[----:B------:R-:W-:Y:S01]  /*9890*/  FADD.FTZ R19, R19, -UR28 ;  /* 0x8000001c13137e21 */ /* 0x000fe20008010000 */
[----:B------:R-:W-:Y:S01]  /*98a0*/  HADD2.F32 R53, -RZ, R53.H0_H0 ;  /* 0x20000035ff357230 */ /* 0x000fe20000004100 */
[----:B------:R-:W2:Y:S02]  /*98b0*/  LDL.LU.S16 R73, [R1+0x146] ;  /* 0x0001460001497983 */ /* 0x000ea40000300600 */
[----:B------:R-:W-:-:S04]  /*98c0*/  FMUL.FTZ R27, R19, UR16 ;  /* 0x00000010131b7c20 */ /* 0x000fc80008410000 */
[----:B------:R-:W-:-:S04]  /*98d0*/  FFMA.FTZ R19, R54, R27, R7 ;  /* 0x0000001b36137223 */ /* 0x000fc80000010007 */
[----:B------:R-:W-:-:S06]  /*98e0*/  FMUL.FTZ R28, R19, -1.4426950216293334961 ;  /* 0xbfb8aa3b131c7820 */ /* 0x000fcc0000410000 */
[----:B------:R-:W0:Y:S02]  /*98f0*/  MUFU.EX2 R28, R28 ;  /* 0x0000001c001c7308 */ /* 0x000e240000000800 */
[----:B0-----:R-:W-:-:S06]  /*9900*/  FADD.FTZ R28, R28, 1 ;  /* 0x3f8000001c1c7421 */ /* 0x001fcc0000010000 */
[----:B------:R-:W0:Y:S01]  /*9910*/  MUFU.RCP R28, R28 ;  /* 0x0000001c001c7308 */ /* 0x000e220000001000 */
[----:B------:R-:W-:Y:S02]  /*9920*/  HADD2.F32 R30, -RZ, R40.H0_H0 ;  /* 0x20000028ff1e7230 */ /* 0x000fe40000004100 */
[----:B------:R-:W-:-:S03]  /*9930*/  FADD.FTZ R40, R21, R24 ;  /* 0x0000001815287221 */ /* 0x000fc60000010000 */
[----:B0-----:R-:W-:Y:S01]  /*9940*/  FMUL.FTZ R30, R30, R28 ;  /* 0x0000001c1e1e7220 */ /* 0x001fe20000410000 */
[----:B------:R-:W-:-:S04]  /*9950*/  FADD.FTZ R28, -R28, 1 ;  /* 0x3f8000001c1c7421 */ /* 0x000fc80000010100 */
[----:B------:R-:W-:Y:S01]  /*9960*/  FFMA.FTZ R28, R19, R28, 1 ;  /* 0x3f800000131c7423 */ /* 0x000fe2000001001c */
[----:B------:R-:W-:Y:S02]  /*9970*/  HADD2.F32 R19, -RZ, R43.H0_H0 ;  /* 0x2000002bff137230 */ /* 0x000fe40000004100 */
[----:B------:R-:W-:-:S03]  /*9980*/  FMUL.FTZ R43, R54, R24 ;  /* 0x00000018362b7220 */ /* 0x000fc60000410000 */
[----:B------:R-:W-:Y:S01]  /*9990*/  FADD.FTZ R19, R19, -UR28 ;  /* 0x8000001c13137e21 */ /* 0x000fe20008010000 */
[----:B------:R-:W-:Y:S01]  /*99a0*/  FMUL.FTZ R30, R30, R28 ;  /* 0x0000001c1e1e7220 */ /* 0x000fe20000410000 */
[----:B------:R-:W-:Y:S02]  /*99b0*/  HADD2.F32 R28, -RZ, R64.H0_H0 ;  /* 0x20000040ff1c7230 */ /* 0x000fe40000004100 */
[----:B------:R-:W-:Y:S01]  /*99c0*/  FMUL.FTZ R21, R19, UR16 ;  /* 0x0000001013157c20 */ /* 0x000fe20008410000 */
[----:B------:R-:W-:Y:S01]  /*99d0*/  FFMA.FTZ R24, R17, R43, R26 ;  /* 0x0000002b11187223 */ /* 0x000fe2000001001a */
        /* <DEDUP_REMOVED lines=11> */
[----:B------:R-:W-:Y:S02]  /*9a90*/  HADD2.F32 R41, -RZ, R42.H0_H0 ;  /* 0x2000002aff297230 */ /* 0x000fe40000004100 */
[----:B----4-:R-:W-:Y:S02]  /*9aa0*/  HADD2.F32 R17, -RZ, R65.H0_H0 ;  /* 0x20000041ff117230 */ /* 0x010fe40000004100 */
[----:B------:R-:W4:Y:S03]  /*9ab0*/  LDL.LU.S16 R65, [R1+0x11c] ;  /* 0x00011c0001417983 */ /* 0x000f260000300600 */
        /* <DEDUP_REMOVED lines=12> */
[----:B------:R-:W-:Y:S01]  /*9b80*/  FADD.FTZ R17, R17, -UR28 ;  /* 0x8000001c11117e21 */ /* 0x000fe20008010000 */
[----:B------:R-:W-:Y:S01]  /*9b90*/  FADD.FTZ R41, R16, R15 ;  /* 0x0000000f10297221 */ /* 0x000fe20000010000 */
[-C--:B------:R-:W-:Y:S02]  /*9ba0*/  FMUL.FTZ R16, R55, R15.reuse ;  /* 0x0000000f37107220 */ /* 0x080fe40000410000 */
[----:B------:R-:W-:Y:S01]  /*9bb0*/  FMUL.FTZ R17, R17, UR16 ;  /* 0x0000001011117c20 */ /* 0x000fe20008410000 */
[C---:B------:R-:W-:Y:S01]  /*9bc0*/  FFMA.FTZ R42, R9.reuse, R15, R20 ;  /* 0x0000000f092a7223 */ /* 0x040fe20000010014 */
[----:B------:R-:W-:Y:S02]  /*9bd0*/  FFMA.FTZ R24, R9, R16, R24 ;  /* 0x0000001009187223 */ /* 0x000fe40000010018 */
[----:B------:R-:W-:-:S04]  /*9be0*/  FFMA.FTZ R9, R55, R17, R6 ;  /* 0x0000001137097223 */ /* 0x000fc80000010006 */
[----:B------:R-:W-:-:S06]  /*9bf0*/  FMUL.FTZ R15, R9, -1.4426950216293334961 ;  /* 0xbfb8aa3b090f7820 */ /* 0x000fcc0000410000 */
[----:B------:R-:W0:Y:S02]  /*9c00*/  MUFU.EX2 R15, R15 ;  /* 0x0000000f000f7308 */ /* 0x000e240000000800 */
[----:B0-----:R-:W-:-:S06]  /*9c10*/  FADD.FTZ R15, R15, 1 ;  /* 0x3f8000000f0f7421 */ /* 0x001fcc0000010000 */
[----:B------:R-:W0:Y:S01]  /*9c20*/  MUFU.RCP R15, R15 ;  /* 0x0000000f000f7308 */ /* 0x000e220000001000 */
[----:B------:R-:W-:Y:S02]  /*9c30*/  HADD2.F32 R20, -RZ, R76.H1_H1 ;  /* 0x3000004cff147230 */ /* 0x000fe40000004100 */
[----:B------:R-:W-:Y:S01]  /*9c40*/  FADD.FTZ R43, R43, R16 ;  /* 0x000000102b2b7221 */ /* 0x000fe20000010000 */
[----:B------:R-:W-:Y:S01]  /*9c50*/  FADD.FTZ R40, R40, R25 ;  /* 0x0000001928287221 */ /* 0x000fe20000010000 */
[----:B----4-:R-:W-:Y:S02]  /*9c60*/  HADD2.F32 R70, -RZ, R65.H0_H0 ;  /* 0x20000041ff467230 */ /* 0x010fe40000004100 */
[----:B0-----:R-:W-:Y:S01]  /*9c70*/  FMUL.FTZ R20, R20, R15 ;  /* 0x0000000f14147220 */ /* 0x001fe20000410000 */
[----:B------:R-:W-:Y:S01]  /*9c80*/  FADD.FTZ R15, -R15, 1 ;  /* 0x3f8000000f0f7421 */ /* 0x000fe20000010100 */
[----:B------:R-:W4:Y:S03]  /*9c90*/  LDL.LU.S16 R65, [R1+0x12e] ;  /* 0x00012e0001417983 */ /* 0x000f260000300600 */
[----:B------:R-:W-:Y:S01]  /*9ca0*/  FFMA.FTZ R15, R9, R15, 1 ;  /* 0x3f800000090f7423 */ /* 0x000fe2000001000f */
[----:B------:R-:W-:-:S02]  /*9cb0*/  HADD2.F32 R9, -RZ, R77.H0_H0 ;  /* 0x2000004dff097230 */ /* 0x000fc40000004100 */
[----:B------:R-:W-:Y:S01]  /*9cc0*/  FADD.FTZ R43, R45, R43 ;  /* 0x0000002b2d2b7221 */ /* 0x000fe20000010000 */
[----:B------:R-:W-:Y:S01]  /*9cd0*/  FADD.FTZ R41, R41, R38 ;  /* 0x0000002629297221 */ /* 0x000fe20000010000 */
[----:B------:R-:W-:Y:S01]  /*9ce0*/  FMUL.FTZ R20, R20, R15 ;  /* 0x0000000f14147220 */ /* 0x000fe20000410000 */
[----:B------:R-:W-:Y:S01]  /*9cf0*/  FFMA.FTZ R42, R11, R38, R42 ;  /* 0x000000260b2a7223 */ /* 0x000fe2000001002a */
[----:B------:R-:W-:Y:S01]  /*9d00*/  FADD.FTZ R9, R9, -UR28 ;  /* 0x8000001c09097e21 */ /* 0x000fe20008010000 */
[----:B------:R-:W-:Y:S01]  /*9d10*/  FADD.FTZ R40, R40, R36 ;  /* 0x0000002428287221 */ /* 0x000fe20000010000 */
[----:B------:R-:W-:Y:S01]  /*9d20*/  FMUL.FTZ R63, R63, UR16 ;  /* 0x000000103f3f7c20 */ /* 0x000fe20008410000 */
[----:B------:R-:W-:Y:S02]  /*9d30*/  HADD2.F32 R60, -RZ, R48.H1_H1 ;  /* 0x30000030ff3c7230 */ /* 0x000fe40000004100 */
[----:B------:R-:W-:Y:S01]  /*9d40*/  FMUL.FTZ R15, R9, UR16 ;  /* 0x00000010090f7c20 */ /* 0x000fe20008410000 */
[----:B------:R-:W-:Y:S01]  /*9d50*/  HADD2.F32 R47, -RZ, R56.H0_H0 ;  /* 0x20000038ff2f7230 */ /* 0x000fe20000004100 */
[----:B------:R-:W2:Y:S02]  /*9d60*/  LDL.LU.S16 R77, [R1+0x166] ;  /* 0x00016600014d7983 */ /* 0x000ea40000300600 */
[----:B------:R-:W-:-:S02]  /*9d70*/  FFMA.FTZ R9, R54, R15, R7 ;  /* 0x0000000f36097223 */ /* 0x000fc40000010007 */
[----:B------:R-:W2:Y:S02]  /*9d80*/  LDL.S16 R76, [R1+0x178] ;  /* 0x00017800014c7983 */ /* 0x000ea40000100600 */
        /* <DEDUP_REMOVED lines=8> */
[----:B------:R-:W-:Y:S01]  /*9e10*/  FFMA.FTZ R44, R8, R45, R24 ;  /* 0x0000002d082c7223 */ /* 0x000fe20000010018 */
[----:B---3--:R-:W-:Y:S02]  /*9e20*/  HADD2.F32 R24, -RZ, R64.H0_H0 ;  /* 0x20000040ff187230 */ /* 0x008fe40000004100 */
[----:B------:R-:W3:Y:S01]  /*9e30*/  LDL.LU.S16 R64, [R1+0x128] ;  /* 0x0001280001407983 */ /* 0x000ee20000300600 */
[----:B------:R-:W-:-:S05]  /*9e40*/  HADD2.F32 R9, -RZ, R75.H1_H1 ;  /* 0x3000004bff097230 */ /* 0x000fca0000004100 */
        /* <DEDUP_REMOVED lines=37> */
[----:B----4-:R-:W-:Y:S02]  /*a0a0*/  HADD2.F32 R61, -RZ, R65.H0_H0 ;  /* 0x20000041ff3d7230 */ /* 0x010fe40000004100 */
[----:B---3--:R-:W-:Y:S02]  /*a0b0*/  HADD2.F32 R68, -RZ, R64.H0_H0 ;  /* 0x20000040ff447230 */ /* 0x008fe40000004100 */
[----:B------:R-:W-:Y:S01]  /*a0c0*/  HADD2.F32 R65, -RZ, R59.H0_H0 ;  /* 0x2000003bff417230 */ /* 0x000fe20000004100 */
[----:B------:R-:W3:Y:S02]  /*a0d0*/  LDL.S16 R64, [R1+0x144] ;  /* 0x0001440001407983 */ /* 0x000ee40000100600 */
        /* <DEDUP_REMOVED lines=56> */
[----:B------:R-:W-:Y:S01]  /*a460*/  FADD.FTZ R40, R40, R34 ;  /* 0x0000002228287221 */ /* 0x000fe20000010000 */
[-C--:B------:R-:W-:Y:S01]  /*a470*/  FFMA.FTZ R38, R31, R34.reuse, R38 ;  /* 0x000000221f267223 */ /* 0x080fe20000010026 */
[----:B------:R-:W-:Y:S01]  /*a480*/  FMUL.FTZ R34, R54, R34 ;  /* 0x0000002236227220 */ /* 0x000fe20000410000 */
[----:B------:R-:W-:-:S03]  /*a490*/  FMUL.FTZ R60, R60, UR16 ;  /* 0x000000103c3c7c20 */ /* 0x000fc60008410000 */
        /* <DEDUP_REMOVED lines=11> */
[----:B------:R-:W-:-:S05]  /*a550*/  HADD2.F32 R59, -RZ, R50.H1_H1 ;  /* 0x30000032ff3b7230 */ /* 0x000fca0000004100 */
[----:B------:R-:W-:Y:S01]  /*a560*/  FADD.FTZ R59, R59, -UR28 ;  /* 0x8000001c3b3b7e21 */ /* 0x000fe20008010000 */
[----:B0-----:R-:W-:Y:S01]  /*a570*/  FMUL.FTZ R35, R35, R33 ;  /* 0x0000002123237220 */ /* 0x001fe20000410000 */
[----:B------:R-:W-:Y:S02]  /*a580*/  FADD.FTZ R33, -R33, 1 ;  /* 0x3f80000021217421 */ /* 0x000fe40000010100 */
[----:B------:R-:W-:Y:S02]  /*a590*/  FMUL.FTZ R59, R59, UR16 ;  /* 0x000000103b3b7c20 */ /* 0x000fe40008410000 */
[----:B------:R-:W-:Y:S01]  /*a5a0*/  FFMA.FTZ R33, R31, R33, 1 ;  /* 0x3f8000001f217423 */ /* 0x000fe20000010021 */
[----:B------:R-:W-:-:S03]  /*a5b0*/  FADD.FTZ R43, R43, R37 ;  /* 0x000000252b2b7221 */ /* 0x000fc60000010000 */
[----:B------:R-:W-:Y:S01]  /*a5c0*/  FMUL.FTZ R35, R35, R33 ;  /* 0x0000002123237220 */ /* 0x000fe20000410000 */
[----:B------:R-:W-:Y:S01]  /*a5d0*/  FFMA.FTZ R33, R54, R59, R7 ;  /* 0x0000003b36217223 */ /* 0x000fe20000010007 */
[----:B------:R-:W-:-:S03]  /*a5e0*/  FADD.FTZ R31, R34, R43 ;  /* 0x0000002b221f7221 */ /* 0x000fc60000010000 */
[----:B------:R-:W-:-:S06]  /*a5f0*/  FMUL.FTZ R34, R33, -1.4426950216293334961 ;  /* 0xbfb8aa3b21227820 */ /* 0x000fcc0000410000 */
[----:B------:R-:W0:Y:S01]  /*a600*/  MUFU.EX2 R34, R34 ;  /* 0x0000002200227308 */ /* 0x000e220000000800 */
[----:B------:R-:W-:Y:S02]  /*a610*/  HADD2.F32 R43, -RZ, R57.H0_H0 ;  /* 0x20000039ff2b7230 */ /* 0x000fe40000004100 */
[----:B0-----:R-:W-:-:S06]  /*a620*/  FADD.FTZ R34, R34, 1 ;  /* 0x3f80000022227421 */ /* 0x001fcc0000010000 */
[----:B------:R-:W0:Y:S01]  /*a630*/  MUFU.RCP R34, R34 ;  /* 0x0000002200227308 */ /* 0x000e220000001000 */
[----:B------:R-:W-:Y:S02]  /*a640*/  HADD2.F32 R57, -RZ, R50.H0_H0 ;  /* 0x20000032ff397230 */ /* 0x000fe40000004100 */
[----:B------:R-:W-:Y:S01]  /*a650*/  FADD.FTZ R41, R41, R32 ;  /* 0x0000002029297221 */ /* 0x000fe20000010000 */
[-C--:B------:R-:W-:Y:S02]  /*a660*/  FFMA.FTZ R42, R29, R32.reuse, R42 ;  /* 0x000000201d2a7223 */ /* 0x080fe4000001002a */
[----:B------:R-:W-:Y:S01]  /*a670*/  FADD.FTZ R57, R57, -UR28 ;  /* 0x8000001c39397e21 */ /* 0x000fe20008010000 */
[----:B------:R-:W-:-:S03]  /*a680*/  FMUL.FTZ R32, R55, R32 ;  /* 0x0000002037207220 */ /* 0x000fc60000410000 */
[----:B------:R-:W-:Y:S01]  /*a690*/  FMUL.FTZ R57, R57, UR16 ;  /* 0x0000001039397c20 */ /* 0x000fe20008410000 */
[----:B------:R-:W-:-:S03]  /*a6a0*/  FFMA.FTZ R44, R29, R32, R44 ;  /* 0x000000201d2c7223 */ /* 0x000fc6000001002c */
        /* <DEDUP_REMOVED lines=9> */
[----:B------:R-:W-:Y:S02]  /*a740*/  HADD2.F32 R34, -RZ, R52.H1_H1 ;  /* 0x30000034ff227230 */ /* 0x000fe40000004100 */
[----:B------:R-:W-:-:S03]  /*a750*/  HADD2.F32 R56, -RZ, R51.H1_H1 ;  /* 0x30000033ff387230 */ /* 0x000fc60000004100 */
[----:B0-----:R-:W-:Y:S01]  /*a760*/  FMUL.FTZ R34, R34, R33 ;  /* 0x0000002122227220 */ /* 0x001fe20000410000 */
[----:B------:R-:W-:-:S04]  /*a770*/  FADD.FTZ R33, -R33, 1 ;  /* 0x3f80000021217421 */ /* 0x000fc80000010100 */
[----:B------:R-:W-:-:S04]  /*a780*/  FFMA.FTZ R33, R29, R33, 1 ;  /* 0x3f8000001d217423 */ /* 0x000fc80000010021 */
[----:B------:R-:W-:Y:S01]  /*a790*/  FMUL.FTZ R51, R34, R33 ;  /* 0x0000002122337220 */ /* 0x000fe20000410000 */
[----:B---3--:R-:W-:Y:S02]  /*a7a0*/  HADD2.F32 R33, -RZ, R64.H0_H0 ;  /* 0x20000040ff217230 */ /* 0x008fe40000004100 */
[----:B------:R-:W3:Y:S01]  /*a7b0*/  LDL.LU.S16 R64, [R1+0x136] ;  /* 0x0001360001407983 */ /* 0x000ee20000300600 */
[----:B--2---:R-:W-:-:S03]  /*a7c0*/  HADD2.F32 R49, -RZ, R71.H0_H0 ;  /* 0x20000047ff317230 */ /* 0x004fc60000004100 */
[----:B------:R-:W2:Y:S01]  /*a7d0*/  LDL.S16 R71, [R1+0x142] ;  /* 0x0001420001477983 */ /* 0x000ea20000100600 */
[----:B------:R-:W-:-:S03]  /*a7e0*/  HADD2.F32 R50, -RZ, R69.H0_H0 ;  /* 0x20000045ff327230 */ /* 0x000fc60000004100 */
[----:B------:R-:W4:Y:S01]  /*a7f0*/  LDL.LU.S16 R69, [R1+0x140] ;  /* 0x0001400001457983 */ /* 0x000f220000300600 */
[----:B------:R-:W-:Y:S01]  /*a800*/  FADD.FTZ R56, R56, -UR28 ;  /* 0x8000001c38387e21 */ /* 0x000fe20008010000 */
[----:B------:R-:W-:-:S03]  /*a810*/  FADD.FTZ R29, R31, R32 ;  /* 0x000000201f1d7221 */ /* 0x000fc60000010000 */
[----:B------:R-:W-:-:S04]  /*a820*/  FMUL.FTZ R56, R56, UR16 ;  /* 0x0000001038387c20 */ /* 0x000fc80008410000 */
[----:B------:R-:W-:-:S04]  /*a830*/  FFMA.FTZ R31, R54, R56, R7 ;  /* 0x00000038361f7223 */ /* 0x000fc80000010007 */
[----:B------:R-:W-:-:S06]  /*a840*/  FMUL.FTZ R32, R31, -1.4426950216293334961 ;  /* 0xbfb8aa3b1f207820 */ /* 0x000fcc0000410000 */
[----:B------:R-:W0:Y:S01]  /*a850*/  MUFU.EX2 R32, R32 ;  /* 0x0000002000207308 */ /* 0x000e220000000800 */
[----:B------:R-:W-:Y:S02]  /*a860*/  HADD2.F32 R52, -RZ, R52.H0_H0 ;  /* 0x20000034ff347230 */ /* 0x000fe40000004100 */
        /* <DEDUP_REMOVED lines=22> */
[----:B------:R-:W4:Y:S01]  /*a9d0*/  LDL.LU.S16 R67, [R1+0x14e] ;  /* 0x00014e0001437983 */ /* 0x000f220000300600 */
[----:B------:R-:W-:Y:S01]  /*a9e0*/  FMUL.FTZ R61, R61, R45 ;  /* 0x0000002d3d3d7220 */ /* 0x000fe20000410000 */
[----:B------:R-:W-:Y:S01]  /*a9f0*/  FMUL.FTZ R11, R46, R11 ;  /* 0x0000000b2e0b7220 */ /* 0x000fe20000410000 */
[----:B------:R-:W-:-:S04]  /*aa00*/  FADD.FTZ R50, R50, -UR28 ;  /* 0x8000001c32327e21 */ /* 0x000fc80008010000 */
[----:B------:R-:W-:-:S04]  /*aa10*/  FMUL.FTZ R50, R50, UR16 ;  /* 0x0000001032327c20 */ /* 0x000fc80008410000 */
[----:B------:R-:W-:-:S04]  /*aa20*/  FFMA.FTZ R27, R54, R50, R7 ;  /* 0x00000032361b7223 */ /* 0x000fc80000010007 */
[----:B------:R-:W-:Y:S01]  /*aa30*/  FMUL.FTZ R29, R27, -1.4426950216293334961 ;  /* 0xbfb8aa3b1b1d7820 */ /* 0x000fe20000410000 */
[----:B---3--:R-:W-:Y:S02]  /*aa40*/  HADD2.F32 R48, -RZ, R64.H0_H0 ;  /* 0x20000040ff307230 */ /* 0x008fe40000004100 */
[----:B------:R-:W3:Y:S01]  /*aa50*/  LDL.LU.S16 R64, [R1+0x13e] ;  /* 0x00013e0001407983 */ /* 0x000ee20000300600 */
[----:B--2---:R-:W-:-:S03]  /*aa60*/  HADD2.F32 R45, -RZ, R71.H0_H0 ;  /* 0x20000047ff2d7230 */ /* 0x004fc60000004100 */
[----:B------:R-:W2:Y:S01]  /*aa70*/  LDL.S16 R71, [R1+0x158] ;  /* 0x0001580001477983 */ /* 0x000ea20000100600 */
[----:B----4-:R-:W-:-:S03]  /*aa80*/  HADD2.F32 R46, -RZ, R69.H0_H0 ;  /* 0x20000045ff2e7230 */ /* 0x010fc60000004100 */
[----:B------:R-:W4:Y:S01]  /*aa90*/  LDL.LU.S16 R69, [R1+0x148] ;  /* 0x0001480001457983 */ /* 0x000f220000300600 */
[----:B------:R-:W0:Y:S02]  /*aaa0*/  MUFU.EX2 R29, R29 ;  /* 0x0000001d001d7308 */ /* 0x000e240000000800 */
[----:B0-----:R-:W-:-:S06]  /*aab0*/  FADD.FTZ R29, R29, 1 ;  /* 0x3f8000001d1d7421 */ /* 0x001fcc0000010000 */
[----:B------:R-:W0:Y:S01]  /*aac0*/  MUFU.RCP R29, R29 ;  /* 0x0000001d001d7308 */ /* 0x000e220000001000 */
[----:B------:R-:W-:Y:S01]  /*aad0*/  FADD.FTZ R48, R48, -UR28 ;  /* 0x8000001c30307e21 */ /* 0x000fe20008010000 */
[----:B------:R-:W-:Y:S01]  /*aae0*/  FMUL.FTZ R31, R33, R31 ;  /* 0x0000001f211f7220 */ /* 0x000fe20000410000 */
[----:B------:R-:W-:Y:S02]  /*aaf0*/  FMUL.FTZ R33, R55, R28 ;  /* 0x0000001c37217220 */ /* 0x000fe40000410000 */
[----:B------:R-:W-:Y:S01]  /*ab00*/  FMUL.FTZ R48, R48, UR16 ;  /* 0x0000001030307c20 */ /* 0x000fe20008410000 */
[----:B0-----:R-:W-:Y:S01]  /*ab10*/  FMUL.FTZ R30, R30, R29 ;  /* 0x0000001d1e1e7220 */ /* 0x001fe20000410000 */
[----:B------:R-:W-:-:S04]  /*ab20*/  FADD.FTZ R29, -R29, 1 ;  /* 0x3f8000001d1d7421 */ /* 0x000fc80000010100 */
[----:B------:R-:W-:Y:S01]  /*ab30*/  FFMA.FTZ R27, R27, R29, 1 ;  /* 0x3f8000001b1b7423 */ /* 0x000fe2000001001d */
[----:B------:R-:W-:-:S03]  /*ab40*/  FADD.FTZ R29, R41, R28 ;  /* 0x0000001c291d7221 */ /* 0x000fc60000010000 */
[----:B------:R-:W-:Y:S01]  /*ab50*/  FMUL.FTZ R27, R30, R27 ;  /* 0x0000001b1e1b7220 */ /* 0x000fe20000410000 */
[C---:B------:R-:W-:Y:S01]  /*ab60*/  FFMA.FTZ R30, R21.reuse, R28, R42 ;  /* 0x0000001c151e7223 */ /* 0x040fe2000001002a */
        /* <DEDUP_REMOVED lines=17> */
[----:B------:R-:W-:Y:S02]  /*ac80*/  HADD2.F32 R41, -RZ, R72.H0_H0 ;  /* 0x20000048ff297230 */ /* 0x000fe40000004100 */
[----:B------:R-:W-:Y:S01]  /*ac90*/  FMUL.FTZ R45, R45, R34 ;  /* 0x000000222d2d7220 */ /* 0x000fe20000410000 */
[----:B------:R-:W4:Y:S01]  /*aca0*/  LDL.S16 R72, [R1+0x15e] ;  /* 0x00015e0001487983 */ /* 0x000f220000100600 */
[----:B------:R-:W-:Y:S02]  /*acb0*/  HADD2.F32 R34, -RZ, R67.H0_H0 ;  /* 0x20000043ff227230 */ /* 0x000fe40000004100 */
[----:B------:R-:W-:-:S03]  /*acc0*/  FADD.FTZ R67, R40, R26 ;  /* 0x0000001a28437221 */ /* 0x000fc60000010000 */
[----:B0-----:R-:W-:Y:S01]  /*acd0*/  FMUL.FTZ R34, R34, R33 ;  /* 0x0000002122227220 */ /* 0x001fe20000410000 */
[----:B------:R-:W-:-:S04]  /*ace0*/  FADD.FTZ R33, -R33, 1 ;  /* 0x3f80000021217421 */ /* 0x000fc80000010100 */
[----:B------:R-:W-:Y:S01]  /*acf0*/  FFMA.FTZ R21, R21, R33, 1 ;  /* 0x3f80000015157423 */ /* 0x000fe20000010021 */
[----:B---3--:R-:W-:Y:S02]  /*ad00*/  HADD2.F32 R44, -RZ, R64.H0_H0 ;  /* 0x20000040ff2c7230 */ /* 0x008fe40000004100 */
[CC--:B------:R-:W-:Y:S01]  /*ad10*/  FFMA.FTZ R64, R19.reuse, R26.reuse, R38 ;  /* 0x0000001a13407223 */ /* 0x0c0fe20000010026 */
[----:B------:R-:W-:Y:S02]  /*ad20*/  FMUL.FTZ R26, R54, R26 ;  /* 0x0000001a361a7220 */ /* 0x000fe40000410000 */
[----:B------:R-:W-:Y:S02]  /*ad30*/  FADD.FTZ R44, R44, -UR28 ;  /* 0x8000001c2c2c7e21 */ /* 0x000fe40008010000 */
[----:B------:R-:W-:Y:S02]  /*ad40*/  FFMA.FTZ R28, R19, R26, R28 ;  /* 0x0000001a131c7223 */ /* 0x000fe4000001001c */
        /* <DEDUP_REMOVED lines=10> */
[----:B--2---:R-:W-:Y:S02]  /*adf0*/  HADD2.F32 R33, -RZ, R71.H0_H0 ;  /* 0x20000047ff217230 */ /* 0x004fe40000004100 */
[----:B------:R-:W2:Y:S01]  /*ae00*/  LDL.S16 R71, [R1+0x160] ;  /* 0x0001600001477983 */ /* 0x000ea20000100600 */
[----:B----4-:R-:W-:-:S03]  /*ae10*/  HADD2.F32 R42, -RZ, R69.H0_H0 ;  /* 0x20000045ff2a7230 */ /* 0x010fc60000004100 */
[----:B------:R-:W3:Y:S01]  /*ae20*/  LDL.LU.S16 R69, [R1+0x15c] ;  /* 0x00015c0001457983 */ /* 0x000ee20000300600 */
[----:B------:R-:W-:-:S03]  /*ae30*/  HADD2.F32 R40, -RZ, R73.H0_H0 ;  /* 0x20000049ff287230 */ /* 0x000fc60000004100 */
[----:B------:R-:W4:Y:S01]  /*ae40*/  LDL.LU.S16 R73, [R1+0x15a] ;  /* 0x00015a0001497983 */ /* 0x000f220000300600 */
[----:B------:R-:W-:-:S04]  /*ae50*/  FADD.FTZ R42, R42, -UR28 ;  /* 0x8000001c2a2a7e21 */ /* 0x000fc80008010000 */
[----:B------:R-:W-:Y:S01]  /*ae60*/  FMUL.FTZ R42, R42, UR16 ;  /* 0x000000102a2a7c20 */ /* 0x000fe20008410000 */
[----:B------:R-:W-:-:S03]  /*ae70*/  FADD.FTZ R32, R26, R32 ;  /* 0x000000201a207221 */ /* 0x000fc60000010000 */
[----:B------:R-:W-:-:S04]  /*ae80*/  FFMA.FTZ R19, R54, R42, R7 ;  /* 0x0000002a36137223 */ /* 0x000fc80000010007 */
        /* <DEDUP_REMOVED lines=12> */
[----:B------:R-:W-:Y:S02]  /*af50*/  HADD2.F32 R37, -RZ, R72.H0_H0 ;  /* 0x20000048ff257230 */ /* 0x000fe40000004100 */
[----:B------:R-:W4:Y:S01]  /*af60*/  LDL.S16 R72, [R1+0x164] ;  /* 0x0001640001487983 */ /* 0x000f220000100600 */
        /* <DEDUP_REMOVED lines=11> */
[----:B--2---:R-:W-:Y:S02]  /*b020*/  HADD2.F32 R26, -RZ, R71.H0_H0 ;  /* 0x20000047ff1a7230 */ /* 0x004fe40000004100 */
[----:B------:R-:W2:Y:S01]  /*b030*/  LDL.S16 R71, [R1+0x168] ;  /* 0x0001680001477983 */ /* 0x000ea20000100600 */
[----:B---3--:R-:W-:-:S03]  /*b040*/  HADD2.F32 R38, -RZ, R69.H0_H0 ;  /* 0x20000045ff267230 */ /* 0x008fc60000004100 */
[----:B------:R-:W3:Y:S01]  /*b050*/  LDL.LU.S16 R69, [R1+0x162] ;  /* 0x0001620001457983 */ /* 0x000ee20000300600 */
[----:B----4-:R-:W-:-:S03]  /*b060*/  HADD2.F32 R36, -RZ, R73.H0_H0 ;  /* 0x20000049ff247230 */ /* 0x010fc60000004100 */
[----:B------:R-:W4:Y:S01]  /*b070*/  LDL.S16 R73, [R1+0x16c] ;  /* 0x00016c0001497983 */ /* 0x000f220000100600 */
        /* <DEDUP_REMOVED lines=8> */
[----:B------:R-:W-:Y:S01]  /*b100*/  FMUL.FTZ R19, R33, R19 ;  /* 0x0000001321137220 */ /* 0x000fe20000410000 */
        /* <DEDUP_REMOVED lines=9> */
[----:B------:R-:W4:Y:S01]  /*b1a0*/  LDL.LU.S16 R72, [R1+0x16a] ;  /* 0x00016a0001487983 */ /* 0x000f220000300600 */
        /* <DEDUP_REMOVED lines=12> */
[----:B------:R-:W2:Y:S01]  /*b270*/  LDL.LU.S16 R71, [R1+0x16e] ;  /* 0x00016e0001477983 */ /* 0x000ea20000300600 */
[----:B---3--:R-:W-:-:S05]  /*b280*/  HADD2.F32 R34, -RZ, R69.H0_H0 ;  /* 0x20000045ff227230 */ /* 0x008fca0000004100 */
        /* <DEDUP_REMOVED lines=13> */
[----:B----4-:R-:W-:Y:S02]  /*b360*/  HADD2.F32 R29, -RZ, R73.H0_H0 ;  /* 0x20000049ff1d7230 */ /* 0x010fe40000004100 */
[----:B------:R-:W3:Y:S01]  /*b370*/  LDL.S16 R73, [R1+0x170] ;  /* 0x0001700001497983 */ /* 0x000ee20000100600 */
[----:B------:R-:W-:Y:S02]  /*b380*/  HADD2.F32 R32, -RZ, R77.H0_H0 ;  /* 0x2000004dff207230 */ /* 0x000fe40000004100 */
[----:B------:R-:W-:Y:S01]  /*b390*/  FFMA.FTZ R16, R25, R9, R30 ;  /* 0x0000000919107223 */ /* 0x000fe2000001001e */
[----:B------:R-:W-:Y:S01]  /*b3a0*/  FMUL.FTZ R17, R26, R17 ;  /* 0x000000111a117220 */ /* 0x000fe20000410000 */
[----:B------:R-:W-:Y:S01]  /*b3b0*/  FADD.FTZ R67, R67, R70 ;  /* 0x0000004643437221 */ /* 0x000fe20000010000 */
[----:B------:R-:W-:Y:S01]  /*b3c0*/  FFMA.FTZ R64, R24, R70, R64 ;  /* 0x0000004618407223 */ /* 0x000fe20000010040 */
[----:B------:R-:W-:Y:S01]  /*b3d0*/  FADD.FTZ R32, R32, -UR28 ;  /* 0x8000001c20207e21 */ /* 0x000fe20008010000 */
[----:B------:R-:W-:Y:S01]  /*b3e0*/  FMUL.FTZ R9, R55, R9 ;  /* 0x0000000937097220 */ /* 0x000fe20000410000 */
[----:B------:R-:W4:Y:S02]  /*b3f0*/  LDL.LU.S16 R77, [R1+0x176] ;  /* 0x00017600014d7983 */ /* 0x000f240000300600 */
[----:B------:R-:W-:Y:S01]  /*b400*/  FMUL.FTZ R32, R32, UR16 ;  /* 0x0000001020207c20 */ /* 0x000fe20008410000 */
[----:B------:R-:W-:-:S03]  /*b410*/  FFMA.FTZ R25, R25, R9, R28 ;  /* 0x0000000919197223 */ /* 0x000fc6000001001c */
[----:B------:R-:W-:-:S04]  /*b420*/  FFMA.FTZ R26, R55, R32, R6 ;  /* 0x00000020371a7223 */ /* 0x000fc80000010006 */
[----:B------:R-:W-:-:S06]  /*b430*/  FMUL.FTZ R28, R26, -1.4426950216293334961 ;  /* 0xbfb8aa3b1a1c7820 */ /* 0x000fcc0000410000 */
[----:B------:R-:W0:Y:S01]  /*b440*/  MUFU.EX2 R28, R28 ;  /* 0x0000001c001c7308 */ /* 0x000e220000000800 */
[----:B------:R-:W-:Y:S02]  /*b450*/  HADD2.F32 R30, -RZ, R72.H0_H0 ;  /* 0x20000048ff1e7230 */ /* 0x000fe40000004100 */
[----:B------:R-:W4:Y:S01]  /*b460*/  LDL.LU.S16 R72, [R1+0x172] ;  /* 0x0001720001487983 */ /* 0x000f220000300600 */
        /* <DEDUP_REMOVED lines=14> */
[----:B------:R-:W-:-:S04]  /*b550*/  FMUL.FTZ R70, R54, R70 ;  /* 0x0000004636467220 */ /* 0x000fc80000410000 */
[----:B------:R-:W-:Y:S01]  /*b560*/  FFMA.FTZ R24, R24, R70, R25 ;  /* 0x0000004618187223 */ /* 0x000fe20000010019 */
[----:B--2---:R-:W-:-:S05]  /*b570*/  HADD2.F32 R28, -RZ, R71.H0_H0 ;  /* 0x20000047ff1c7230 */ /* 0x004fca0000004100 */
        /* <DEDUP_REMOVED lines=16> */
[----:B---3--:R-:W-:Y:S02]  /*b680*/  HADD2.F32 R26, -RZ, R73.H0_H0 ;  /* 0x20000049ff1a7230 */ /* 0x008fe40000004100 */
[----:B------:R-:W2:Y:S03]  /*b690*/  LDL.S16 R73, [R1+0x174] ;  /* 0x0001740001497983 */ /* 0x000ea60000100600 */
        /* <DEDUP_REMOVED lines=41> */
[----:B------:R-:W-:Y:S01]  /*b930*/  FADD.FTZ R67, R67, R61 ;  /* 0x0000003d43437221 */ /* 0x000fe20000010000 */
[-C--:B------:R-:W-:Y:S01]  /*b940*/  FFMA.FTZ R64, R68, R61.reuse, R64 ;  /* 0x0000003d44407223 */ /* 0x080fe20000010040 */
[----:B------:R-:W-:Y:S01]  /*b950*/  FMUL.FTZ R61, R54, R61 ;  /* 0x0000003d363d7220 */ /* 0x000fe20000410000 */
[----:B0-----:R-:W-:Y:S01]  /*b960*/  FMUL.FTZ R23, R23, R71 ;  /* 0x0000004717177220 */ /* 0x001fe20000410000 */
[----:B------:R-:W-:-:S04]  /*b970*/  FADD.FTZ R71, -R71, 1 ;  /* 0x3f80000047477421 */ /* 0x000fc80000010100 */
[----:B------:R-:W-:Y:S01]  /*b980*/  FFMA.FTZ R71, R11, R71, 1 ;  /* 0x3f8000000b477423 */ /* 0x000fe20000010047 */
[----:B------:R-:W-:-:S03]  /*b990*/  FFMA.FTZ R24, R68, R61, R24 ;  /* 0x0000003d44187223 */ /* 0x000fc60000010018 */
[----:B------:R-:W-:Y:S01]  /*b9a0*/  FMUL.FTZ R23, R23, R71 ;  /* 0x0000004717177220 */ /* 0x000fe20000410000 */
[----:B--2---:R-:W-:-:S05]  /*b9b0*/  HADD2.F32 R11, -RZ, R73.H0_H0 ;  /* 0x20000049ff0b7230 */ /* 0x004fca0000004100 */
[----:B------:R-:W-:-:S04]  /*b9c0*/  FADD.FTZ R11, R11, -UR28 ;  /* 0x8000001c0b0b7e21 */ /* 0x000fc80008010000 */
        /* <DEDUP_REMOVED lines=11> */
[----:B------:R-:W2:Y:S03]  /*ba80*/  LDL.LU.S16 R77, [R1+0x17a] ;  /* 0x00017a00014d7983 */ /* 0x000ea60000300600 */
        /* <DEDUP_REMOVED lines=16> */
[----:B------:R-:W-:Y:S02]  /*bb90*/  HADD2.F32 R61, -RZ, R76.H0_H0 ;  /* 0x2000004cff3d7230 */ /* 0x000fe40000004100 */
[----:B------:R-:W3:Y:S03]  /*bba0*/  LDL.S16 R76, [R1+0x17c] ;  /* 0x00017c00014c7983 */ /* 0x000ee60000100600 */
        /* <DEDUP_REMOVED lines=13> */
[----:B--2---:R-:W-:Y:S02]  /*bc80*/  HADD2.F32 R66, -RZ, R77.H0_H0 ;  /* 0x2000004dff427230 */ /* 0x004fe40000004100 */
        /* <DEDUP_REMOVED lines=17> */
[----:B---3--:R-:W-:Y:S02]  /*bda0*/  HADD2.F32 R58, -RZ, R76.H0_H0 ;  /* 0x2000004cff3a7230 */ /* 0x008fe40000004100 */
        /* <DEDUP_REMOVED lines=32> */
[----:B---3--:R-:W-:-:S05]  /*bfb0*/  HADD2.F32 R53, -RZ, R76.H0_H0 ;  /* 0x2000004cff357230 */ /* 0x008fca0000004100 */
        /* <DEDUP_REMOVED lines=13> */
[----:B------:R-:W-:-:S03]  /*c090*/  FADD.FTZ R69, R69, R39 ;  /* 0x0000002745457221 */ /* 0x000fc60000010000 */
[----:B------:R-:W-:Y:S01]  /*c0a0*/  FMUL.FTZ R75, R76, R75 ;  /* 0x0000004b4c4b7220 */ /* 0x000fe20000410000 */
[----:B------:R-:W-:Y:S02]  /*c0b0*/  HADD2.F32 R14, -RZ, R14.H0_H0 ;  /* 0x2000000eff0e7230 */ /* 0x000fe40000004100 */
[----:B------:R-:W-:Y:S01]  /*c0c0*/  FADD.FTZ R67, R67, R47 ;  /* 0x0000002f43437221 */ /* 0x000fe20000010000 */
[-C--:B------:R-:W-:Y:S01]  /*c0d0*/  FFMA.FTZ R64, R62, R47.reuse, R64 ;  /* 0x0000002f3e407223 */ /* 0x080fe20000010040 */
[----:B------:R-:W-:-:S04]  /*c0e0*/  FMUL.FTZ R47, R54, R47 ;  /* 0x0000002f362f7220 */ /* 0x000fc80000410000 */
[----:B------:R-:W-:Y:S01]  /*c0f0*/  FFMA.FTZ R24, R62, R47, R24 ;  /* 0x0000002f3e187223 */ /* 0x000fe20000010018 */
[----:B--2---:R-:W-:Y:S02]  /*c100*/  HADD2.F32 R63, -RZ, R77.H0_H0 ;  /* 0x2000004dff3f7230 */ /* 0x004fe40000004100 */
[----:B------:R-:W2:Y:S03]  /*c110*/  LDL.S16 R77, [R1+0x186] ;  /* 0x00018600014d7983 */ /* 0x000ea60000100600 */
        /* <DEDUP_REMOVED lines=11> */
[----:B------:R-:W-:-:S04]  /*c1d0*/  FADD.FTZ R39, R39, -UR28 ;  /* 0x8000001c27277e21 */ /* 0x000fc80008010000 */
        /* <DEDUP_REMOVED lines=10> */
[----:B------:R-:W-:Y:S02]  /*c280*/  FFMA.FTZ R76, R62, R76, 1 ;  /* 0x3f8000003e4c7423 */ /* 0x000fe4000001004c */
[----:B------:R-:W3:Y:S01]  /*c290*/  LDL.LU.S16 R62, [R1+0x184] ;  /* 0x00018400013e7983 */ /* 0x000ee20000300600 */
[----:B------:R-:W-:Y:S01]  /*c2a0*/  FADD.FTZ R20, R20, R35 ;  /* 0x0000002314147221 */ /* 0x000fe20000010000 */
[-C--:B------:R-:W-:Y:S01]  /*c2b0*/  FFMA.FTZ R16, R60, R35.reuse, R16 ;  /* 0x000000233c107223 */ /* 0x080fe20000010010 */
[----:B------:R-:W-:Y:S01]  /*c2c0*/  FMUL.FTZ R35, R55, R35 ;  /* 0x0000002337237220 */ /* 0x000fe20000410000 */
[----:B------:R-:W-:-:S03]  /*c2d0*/  FADD.FTZ R69, R47, R69 ;  /* 0x000000452f457221 */ /* 0x000fc60000010000 */
[----:B------:R-:W-:Y:S01]  /*c2e0*/  FFMA.FTZ R24, R60, R35, R24 ;  /* 0x000000233c187223 */ /* 0x000fe20000010018 */
[----:B------:R-:W-:Y:S01]  /*c2f0*/  FADD.FTZ R60, R67, R43 ;  /* 0x0000002b433c7221 */ /* 0x000fe20000010000 */
[-C--:B------:R-:W-:Y:S01]  /*c300*/  FFMA.FTZ R67, R59, R43.reuse, R64 ;  /* 0x0000002b3b437223 */ /* 0x080fe20000010040 */
[----:B------:R-:W-:Y:S01]  /*c310*/  FMUL.FTZ R43, R54, R43 ;  /* 0x0000002b362b7220 */ /* 0x000fe20000410000 */
[----:B------:R-:W-:Y:S01]  /*c320*/  FADD.FTZ R64, R69, R35 ;  /* 0x0000002345407221 */ /* 0x000fe20000010000 */
[----:B------:R-:W-:Y:S01]  /*c330*/  FADD.FTZ R20, R20, R51 ;  /* 0x0000003314147221 */ /* 0x000fe20000010000 */
[----:B------:R-:W-:Y:S01]  /*c340*/  FFMA.FTZ R35, R57, R51, R16 ;  /* 0x0000003339237223 */ /* 0x000fe20000010010 */
[----:B------:R-:W-:Y:S01]  /*c350*/  FFMA.FTZ R24, R59, R43, R24 ;  /* 0x0000002b3b187223 */ /* 0x000fe20000010018 */
[----:B------:R-:W-:Y:S01]  /*c360*/  FMUL.FTZ R51, R55, R51 ;  /* 0x0000003337337220 */ /* 0x000fe20000410000 */
[----:B------:R-:W-:Y:S01]  /*c370*/  FADD.FTZ R64, R43, R64 ;  /* 0x000000402b407221 */ /* 0x000fe20000010000 */
[----:B------:R-:W-:-:S02]  /*c380*/  FMUL.FTZ R43, R54, R31 ;  /* 0x0000001f362b7220 */ /* 0x000fc40000410000 */
[----:B------:R-:W-:Y:S01]  /*c390*/  FFMA.FTZ R24, R57, R51, R24 ;  /* 0x0000003339187223 */ /* 0x000fe20000010018 */
[----:B------:R-:W-:Y:S01]  /*c3a0*/  FADD.FTZ R64, R64, R51 ;  /* 0x0000003340407221 */ /* 0x000fe20000010000 */
[----:B------:R-:W-:Y:S02]  /*c3b0*/  FMUL.FTZ R51, R55, R49 ;  /* 0x0000003137337220 */ /* 0x000fe40000410000 */
[C---:B------:R-:W-:Y:S01]  /*c3c0*/  FFMA.FTZ R24, R56.reuse, R43, R24 ;  /* 0x0000002b38187223 */ /* 0x040fe20000010018 */
[----:B------:R-:W-:Y:S01]  /*c3d0*/  FADD.FTZ R64, R43, R64 ;  /* 0x000000402b407221 */ /* 0x000fe20000010000 */
[----:B------:R-:W-:Y:S01]  /*c3e0*/  FFMA.FTZ R67, R56, R31, R67 ;  /* 0x0000001f38437223 */ /* 0x000fe20000010043 */
[----:B------:R-:W-:Y:S01]  /*c3f0*/  FADD.FTZ R60, R60, R31 ;  /* 0x0000001f3c3c7221 */ /* 0x000fe20000010000 */
[----:B------:R-:W-:Y:S01]  /*c400*/  FFMA.FTZ R24, R52, R51, R24 ;  /* 0x0000003334187223 */ /* 0x000fe20000010018 */
[----:B------:R-:W-:Y:S01]  /*c410*/  FMUL.FTZ R31, R54, R27 ;  /* 0x0000001b361f7220 */ /* 0x000fe20000410000 */
[----:B------:R-:W-:Y:S01]  /*c420*/  FADD.FTZ R64, R64, R51 ;  /* 0x0000003340407221 */ /* 0x000fe20000010000 */
[----:B------:R-:W-:Y:S01]  /*c430*/  FFMA.FTZ R35, R52, R49, R35 ;  /* 0x0000003134237223 */ /* 0x000fe20000010023 */
[----:B------:R-:W-:Y:S01]  /*c440*/  FMUL.FTZ R16, R55, R45 ;  /* 0x0000002d37107220 */ /* 0x000fe20000410000 */
[C---:B------:R-:W-:Y:S01]  /*c450*/  FFMA.FTZ R43, R50.reuse, R31, R24 ;  /* 0x0000001f322b7223 */ /* 0x040fe20000010018 */
[----:B------:R-:W-:Y:S01]  /*c460*/  FADD.FTZ R64, R31, R64 ;  /* 0x000000401f407221 */ /* 0x000fe20000010000 */
[----:B------:R-:W-:Y:S01]  /*c470*/  FFMA.FTZ R67, R50, R27, R67 ;  /* 0x0000001b32437223 */ /* 0x000fe20000010043 */
[----:B------:R-:W-:Y:S01]  /*c480*/  FADD.FTZ R60, R60, R27 ;  /* 0x0000001b3c3c7221 */ /* 0x000fe20000010000 */
[C---:B------:R-:W-:Y:S01]  /*c490*/  FFMA.FTZ R35, R48.reuse, R45, R35 ;  /* 0x0000002d30237223 */ /* 0x040fe20000010023 */
[----:B------:R-:W-:Y:S01]  /*c4a0*/  FFMA.FTZ R48, R48, R16, R43 ;  /* 0x0000001030307223 */ /* 0x000fe2000001002b */
[----:B------:R-:W-:Y:S01]  /*c4b0*/  FMUL.FTZ R27, R54, R21 ;  /* 0x00000015361b7220 */ /* 0x000fe20000410000 */
[----:B------:R-:W-:Y:S01]  /*c4c0*/  FADD.FTZ R64, R64, R16 ;  /* 0x0000001040407221 */ /* 0x000fe20000010000 */
[----:B------:R-:W-:-:S02]  /*c4d0*/  FMUL.FTZ R16, R55, R41 ;  /* 0x0000002937107220 */ /* 0x000fc40000410000 */
        /* <DEDUP_REMOVED lines=8> */
[----:B------:R-:W-:Y:S02]  /*c560*/  FMUL.FTZ R16, R55, R37 ;  /* 0x0000002537107220 */ /* 0x000fe40000410000 */
        /* <DEDUP_REMOVED lines=11> */
[----:B------:R-:W-:Y:S01]  /*c620*/  FADD.FTZ R64, R19, R64 ;  /* 0x0000004013407221 */ /* 0x000fe20000010000 */
        /* <DEDUP_REMOVED lines=11> */
[----:B------:R-:W-:Y:S01]  /*c6e0*/  FMUL.FTZ R10, R10, R76 ;  /* 0x0000004c0a0a7220 */ /* 0x000fe20000410000 */
        /* <DEDUP_REMOVED lines=16> */
[----:B------:R-:W-:Y:S01]  /*c7f0*/  FFMA.FTZ R67, R30, R9, R67 ;  /* 0x000000091e437223 */ /* 0x000fe20000010043 */
[----:B------:R-:W-:Y:S01]  /*c800*/  FADD.FTZ R9, R60, R9 ;  /* 0x000000093c097221 */ /* 0x000fe20000010000 */
[----:B------:R-:W-:Y:S01]  /*c810*/  FADD.FTZ R25, R20, R25 ;  /* 0x0000001914197221 */ /* 0x000fe20000010000 */
[C---:B------:R-:W-:Y:S01]  /*c820*/  FFMA.FTZ R17, R26.reuse, R15, R28 ;  /* 0x0000000f1a117223 */ /* 0x040fe2000001001c */
        /* <DEDUP_REMOVED lines=11> */
[-C--:B------:R-:W-:Y:S02]  /*c8e0*/  FMUL.FTZ R9, R54, R12.reuse ;  /* 0x0000000c36097220 */ /* 0x080fe40000410000 */
[C---:B------:R-:W-:Y:S01]  /*c8f0*/  FFMA.FTZ R70, R11.reuse, R15, R70 ;  /* 0x0000000f0b467223 */ /* 0x040fe20000010046 */
[----:B------:R-:W-:Y:S01]  /*c900*/  FADD.FTZ R64, R64, R15 ;  /* 0x0000000f40407221 */ /* 0x000fe20000010000 */
[----:B------:R-:W-:Y:S01]  /*c910*/  FFMA.FTZ R16, R11, R71, R16 ;  /* 0x000000470b107223 */ /* 0x000fe20000010010 */
[----:B------:R-:W-:Y:S01]  /*c920*/  FMUL.FTZ R11, R55, R73 ;  /* 0x00000049370b7220 */ /* 0x000fe20000410000 */
[----:B------:R-:W-:Y:S01]  /*c930*/  FFMA.FTZ R70, R68, R9, R70 ;  /* 0x0000000944467223 */ /* 0x000fe20000010046 */
        /* <DEDUP_REMOVED lines=8> */
[----:B------:R-:W-:Y:S01]  /*c9c0*/  FADD.FTZ R12, R23, R12 ;  /* 0x0000000c170c7221 */ /* 0x000fe20000010000 */
[----:B------:R-:W-:Y:S01]  /*c9d0*/  FFMA.FTZ R9, R61, R73, R16 ;  /* 0x000000493d097223 */ /* 0x000fe20000010010 */
[C---:B------:R-:W-:Y:S01]  /*c9e0*/  FFMA.FTZ R11, R66.reuse, R15, R70 ;  /* 0x0000000f420b7223 */ /* 0x040fe20000010046 */
[-C--:B------:R-:W-:Y:S01]  /*c9f0*/  FMUL.FTZ R16, R55, R74.reuse ;  /* 0x0000004a37107220 */ /* 0x080fe20000410000 */
[----:B------:R-:W-:Y:S01]  /*ca00*/  FADD.FTZ R64, R15, R64 ;  /* 0x000000400f407221 */ /* 0x000fe20000010000 */
[----:B------:R-:W-:Y:S01]  /*ca10*/  FFMA.FTZ R8, R66, R13, R67 ;  /* 0x0000000d42087223 */ /* 0x000fe20000010043 */
[----:B------:R-:W-:Y:S01]  /*ca20*/  FADD.FTZ R22, R22, R71 ;  /* 0x0000004716167221 */ /* 0x000fe20000010000 */
[----:B------:R-:W-:Y:S01]  /*ca30*/  FADD.FTZ R13, R12, R13 ;  /* 0x0000000d0c0d7221 */ /* 0x000fe20000010000 */
[C---:B------:R-:W-:Y:S01]  /*ca40*/  FFMA.FTZ R12, R58.reuse, R74, R9 ;  /* 0x0000004a3a0c7223 */ /* 0x040fe20000010009 */
[----:B------:R-:W-:Y:S01]  /*ca50*/  FFMA.FTZ R11, R58, R16, R11 ;  /* 0x000000103a0b7223 */ /* 0x000fe2000001000b */
[----:B------:R-:W-:Y:S01]  /*ca60*/  FMUL.FTZ R20, R54, R18 ;  /* 0x0000001236147220 */ /* 0x000fe20000410000 */
[----:B------:R-:W-:Y:S01]  /*ca70*/  FADD.FTZ R9, R64, R16 ;  /* 0x0000001040097221 */ /* 0x000fe20000010000 */
[----:B------:R-:W-:Y:S01]  /*ca80*/  FADD.FTZ R73, R22, R73 ;  /* 0x0000004916497221 */ /* 0x000fe20000010000 */
[-C--:B------:R-:W-:Y:S01]  /*ca90*/  FMUL.FTZ R22, R55, R75.reuse ;  /* 0x0000004b37167220 */ /* 0x080fe20000410000 */
[C---:B------:R-:W-:Y:S01]  /*caa0*/  FFMA.FTZ R16, R65.reuse, R20, R11 ;  /* 0x0000001441107223 */ /* 0x040fe2000001000b */
[----:B------:R-:W-:Y:S01]  /*cab0*/  FADD.FTZ R9, R20, R9 ;  /* 0x0000000914097221 */ /* 0x000fe20000010000 */
[----:B------:R-:W-:Y:S01]  /*cac0*/  FFMA.FTZ R8, R65, R18, R8 ;  /* 0x0000001241087223 */ /* 0x000fe20000010008 */
        /* <DEDUP_REMOVED lines=8> */
[----:B------:R-:W-:Y:S01]  /*cb50*/  FFMA.FTZ R12, R53, R75, R12 ;  /* 0x0000004b350c7223 */ /* 0x000fe2000001000c */
[----:B------:R-:W-:Y:S01]  /*cb60*/  FFMA.FTZ R17, R63, R14, R8 ;  /* 0x0000000e3f117223 */ /* 0x000fe20000010008 */
[----:B------:R-:W-:Y:S01]  /*cb70*/  FFMA.FTZ R15, R39, R20, R16 ;  /* 0x00000014270f7223 */ /* 0x000fe20000010010 */
[----:B--2---:R-:W-:-:S02]  /*cb80*/  HADD2.F32 R77, -RZ, R77.H0_H0 ;  /* 0x2000004dff4d7230 */ /* 0x004fc40000004100 */
[----:B------:R-:W-:Y:S01]  /*cb90*/  FADD.FTZ R75, R74, R75 ;  /* 0x0000004b4a4b7221 */ /* 0x000fe20000010000 */
        /* <DEDUP_REMOVED lines=21> */
.L_x_1002:
        /* <DEDUP_REMOVED lines=47> */
.L_x_1004:
[----:B------:R-:W-:Y:S05]  /*cfe0*/  BSYNC.RECONVERGENT B0 ;  /* 0x0000000000007941 */ /* 0x000fea0003800200 */
.L_x_1003:
[----:B------:R-:W-:Y:S06]  /*cff0*/  BAR.SYNC.DEFER_BLOCKING 0x0 ;  /* 0x0000000000007b1d */ /* 0x000fec0000010000 */
[----:B------:R-:W-:Y:S04]  /*d000*/  BSSY.RECONVERGENT B0, `(.L_x_1005) ;  /* 0x000003d000007945 */ /* 0x000fe80003800200 */
[----:B------:R-:W-:Y:S05]  /*d010*/  @P0 BRA `(.L_x_1006) ;  /* 0x0000000000ec0947 */ /* 0x000fea0003800000 */
[----:B------:R-:W-:-:S09]  /*d020*/  ULEA UR5, UR7, UR6, 0x18 ;  /* 0x0000000607057291 */ /* 0x000fd2000f8ec0ff */
[----:B-12---:R-:W1:Y:S04]  /*d030*/  LDS.128 R8, [UR5+0x20] ;  /* 0x00002005ff087984 */ /* 0x006e680008000c00 */
[----:B---3--:R-:W2:Y:S04]  /*d040*/  LDS.128 R12, [UR5+0x30] ;  /* 0x00003005ff0c7984 */ /* 0x008ea80008000c00 */
[----:B------:R-:W3:Y:S04]  /*d050*/  LDS.128 R20, [UR5+0x40] ;  /* 0x00004005ff147984 */ /* 0x000ee80008000c00 */
[----:B------:R-:W4:Y:S04]  /*d060*/  LDS.128 R24, [UR5+0x50] ;  /* 0x00005005ff187984 */ /* 0x000f280008000c00 */
[----:B------:R-:W5:Y:S04]  /*d070*/  LDS.128 R28, [UR5+0x60] ;  /* 0x00006005ff1c7984 */ /* 0x000f680008000c00 */
[----:B------:R-:W5:Y:S01]  /*d080*/  LDS.128 R32, [UR5+0x70] ;  /* 0x00007005ff207984 */ /* 0x000f620008000c00 */
[----:B-1----:R-:W-:Y:S01]  /*d090*/  FADD.FTZ R37, R52, R8 ;  /* 0x0000000834257221 */ /* 0x002fe20000010000 */
[----:B------:R-:W-:-:S02]  /*d0a0*/  FADD.FTZ R8, R53, R9 ;  /* 0x0000000935087221 */ /* 0x000fc40000010000 */
[----:B0-----:R-:W-:Y:S01]  /*d0b0*/  LDS.64 R52, [UR5+0xd0] ;  /* 0x0000d005ff347984 */ /* 0x001fe20008000a00 */
        /* <DEDUP_REMOVED lines=8> */
[----:B---3--:R-:W-:Y:S01]  /*d140*/  FADD.FTZ R37, R37, R20 ;  /* 0x0000001425257221 */ /* 0x008fe20000010000 */
[----:B------:R-:W-:-:S03]  /*d150*/  FADD.FTZ R36, R36, R21 ;  /* 0x0000001524247221 */ /* 0x000fc60000010000 */
[----:B------:R-:W-:Y:S01]  /*d160*/  FADD.FTZ R37, R37, R22 ;  /* 0x0000001625257221 */ /* 0x000fe20000010000 */
[----:B------:R-:W-:Y:S02]  /*d170*/  FADD.FTZ R36, R36, R23 ;  /* 0x0000001724247221 */ /* 0x000fe40000010000 */
[----:B------:R-:W2:Y:S01]  /*d180*/  LDS.128 R20, [UR5+0xa0] ;  /* 0x0000a005ff147984 */ /* 0x000ea20008000c00 */
[----:B----4-:R-:W-:Y:S01]  /*d190*/  FADD.FTZ R37, R37, R24 ;  /* 0x0000001825257221 */ /* 0x010fe20000010000 */
[----:B------:R-:W-:-:S03]  /*d1a0*/  FADD.FTZ R36, R36, R25 ;  /* 0x0000001924247221 */ /* 0x000fc60000010000 */
[----:B------:R-:W-:Y:S01]  /*d1b0*/  FADD.FTZ R37, R37, R26 ;  /* 0x0000001a25257221 */ /* 0x000fe20000010000 */
[----:B------:R-:W-:Y:S02]  /*d1c0*/  FADD.FTZ R36, R36, R27 ;  /* 0x0000001b24247221 */ /* 0x000fe40000010000 */
[----:B------:R-:W3:Y:S01]  /*d1d0*/  LDS.128 R24, [UR5+0xb0] ;  /* 0x0000b005ff187984 */ /* 0x000ee20008000c00 */
        /* <DEDUP_REMOVED lines=26> */
[----:B------:R-:W-:-:S03]  /*d380*/  FADD.FTZ R36, R36, R29 ;  /* 0x0000001d24247221 */ /* 0x000fc60000010000 */
[----:B------:R-:W-:Y:S01]  /*d390*/  FADD.FTZ R37, R37, R30 ;  /* 0x0000001e25257221 */ /* 0x000fe20000010000 */
[----:B------:R-:W-:-:S03]  /*d3a0*/  FADD.FTZ R36, R36, R31 ;  /* 0x0000001f24247221 */ /* 0x000fc60000010000 */
[----:B------:R-:W-:Y:S01]  /*d3b0*/  FADD.FTZ R52, R37, R52 ;  /* 0x0000003425347221 */ /* 0x000fe20000010000 */
[----:B------:R-:W-:-:S07]  /*d3c0*/  FADD.FTZ R53, R36, R53 ;  /* 0x0000003524357221 */ /* 0x000fce0000010000 */
.L_x_1006:
[----:B------:R-:W-:Y:S05]  /*d3d0*/  BSYNC.RECONVERGENT B0 ;  /* 0x0000000000007941 */ /* 0x000fea0003800200 */
.L_x_1005:
[----:B------:R-:W-:Y:S06]  /*d3e0*/  BAR.SYNC.DEFER_BLOCKING 0x0 ;  /* 0x0000000000007b1d */ /* 0x000fec0000010000 */
[----:B------:R-:W-:Y:S04]  /*d3f0*/  BSSY.RECONVERGENT B0, `(.L_x_1007) ;  /* 0x000004d000007945 */ /* 0x000fe80003800200 */
[----:B------:R-:W-:Y:S05]  /*d400*/  @P3 BRA `(.L_x_1008) ;  /* 0x00000004002c3947 */ /* 0x000fea0003800000 */
[----:B------:R-:W4:Y:S04]  /*d410*/  LDS.128 R48, [R57+0x300] ;  /* 0x0003000039307984 */ /* 0x000f280000000c00 */
[----:B------:R-:W5:Y:S04]  /*d420*/  LDS.128 R44, [R57+0x600] ;  /* 0x00060000392c7984 */ /* 0x000f680000000c00 */
[----:B------:R-:W0:Y:S04]  /*d430*/  LDS.128 R40, [R57+0x900] ;  /* 0x0009000039287984 */ /* 0x000e280000000c00 */
[----:B-12---:R-:W1:Y:S04]  /*d440*/  LDS.128 R8, [R57+0xc00] ;  /* 0x000c000039087984 */ /* 0x006e680000000c00 */
[----:B---3--:R-:W2:Y:S04]  /*d450*/  LDS.128 R12, [R57+0xf00] ;  /* 0x000f0000390c7984 */ /* 0x008ea80000000c00 */
[----:B------:R-:W3:Y:S04]  /*d460*/  LDS.128 R36, [R57+0x1200] ;  /* 0x0012000039247984 */ /* 0x000ee80000000c00 */
[----:B------:R-:W3:Y:S04]  /*d470*/  LDS.128 R32, [R57+0x1500] ;  /* 0x0015000039207984 */ /* 0x000ee80000000c00 */
[----:B------:R-:W3:Y:S04]  /*d480*/  LDS.128 R28, [R57+0x1800] ;  /* 0x00180000391c7984 */ /* 0x000ee80000000c00 */
[----:B------:R-:W3:Y:S04]  /*d490*/  LDS.128 R24, [R57+0x1b00] ;  /* 0x001b000039187984 */ /* 0x000ee80000000c00 */
[----:B------:R-:W3:Y:S01]  /*d4a0*/  LDS.128 R20, [R57+0x1e00] ;  /* 0x001e000039147984 */ /* 0x000ee20000000c00 */
        /* <DEDUP_REMOVED lines=15> */
[----:B-1----:R-:W-:Y:S01]  /*d5a0*/  FADD.FTZ R60, R40, R9 ;  /* 0x00000009283c7221 */ /* 0x002fe20000010000 */
[----:B------:R-:W-:Y:S01]  /*d5b0*/  FADD.FTZ R59, R59, R8 ;  /* 0x000000083b3b7221 */ /* 0x000fe20000010000 */
[----:B------:R-:W-:Y:S01]  /*d5c0*/  FADD.FTZ R61, R61, R10 ;  /* 0x0000000a3d3d7221 */ /* 0x000fe20000010000 */
[----:B------:R-:W1:Y:S01]  /*d5d0*/  LDS.128 R40, [R57+0x2a00] ;  /* 0x002a000039287984 */ /* 0x000e620000000c00 */
[----:B------:R-:W-:Y:S01]  /*d5e0*/  FADD.FTZ R58, R58, R11 ;  /* 0x0000000b3a3a7221 */ /* 0x000fe20000010000 */
[----:B--2---:R-:W-:Y:S01]  /*d5f0*/  FADD.FTZ R59, R59, R12 ;  /* 0x0000000c3b3b7221 */ /* 0x004fe20000010000 */
[----:B------:R-:W-:Y:S01]  /*d600*/  FADD.FTZ R60, R60, R13 ;  /* 0x0000000d3c3c7221 */ /* 0x000fe20000010000 */
[----:B------:R-:W2:Y:S01]  /*d610*/  LDS.128 R8, [R57+0x2d00] ;  /* 0x002d000039087984 */ /* 0x000ea20000000c00 */
[----:B------:R-:W-:Y:S01]  /*d620*/  FADD.FTZ R61, R61, R14 ;  /* 0x0000000e3d3d7221 */ /* 0x000fe20000010000 */
[----:B------:R-:W-:Y:S01]  /*d630*/  FADD.FTZ R58, R58, R15 ;  /* 0x0000000f3a3a7221 */ /* 0x000fe20000010000 */
[----:B---3--:R-:W-:Y:S01]  /*d640*/  FADD.FTZ R59, R59, R36 ;  /* 0x000000243b3b7221 */ /* 0x008fe20000010000 */
        /* <DEDUP_REMOVED lines=39> */
.L_x_1008:
[----:B------:R-:W-:Y:S05]  /*d8c0*/  BSYNC.RECONVERGENT B0 ;  /* 0x0000000000007941 */ /* 0x000fea0003800200 */
.L_x_1007:
        /* <DEDUP_REMOVED lines=30> */
.L_x_1010:
[----:B------:R-:W-:Y:S05]  /*dab0*/  BSYNC.RECONVERGENT B0 ;  /* 0x0000000000007941 */ /* 0x000fea0003800200 */
.L_x_1009:
        /* <DEDUP_REMOVED lines=34> */
.L_x_1014:
[----:B------:R-:W2:Y:S04]  /*dce0*/  LDG.E.STRONG.GPU R8, desc[UR10][R14.64] ;  /* 0x0000000a0e087981 */ /* 0x000ea8000c1ef900 */
[----:B--2---:R-:W-:Y:S04]  /*dcf0*/  CCTL.IVALL ;  /* 0x00000000ff00798f */ /* 0x004fe80002000000 */
[----:B------:R0:W-:Y:S01]  /*dd00*/  STL [R1], R8 ;  /* 0x0000000801007387 */ /* 0x0001e20000100800 */
[----:B------:R-:W-:-:S13]  /*dd10*/  ISETP.NE.AND P0, PT, R8, UR5, PT ;  /* 0x0000000508007c0c */ /* 0x000fda000bf05270 */
[----:B0-----:R-:W-:Y:S05]  /*dd20*/  @P0 BRA `(.L_x_1014) ;  /* 0xfffffffc00ec0947 */ /* 0x001fea000383ffff */
.L_x_1013:
[----:B------:R-:W-:Y:S05]  /*dd30*/  BSYNC.RECONVERGENT B0 ;  /* 0x0000000000007941 */ /* 0x000fea0003800200 */
.L_x_1012:
        /* <DEDUP_REMOVED lines=15> */
.L_x_1016:
        /* <DEDUP_REMOVED lines=77> */
.L_x_1015:
        /* <DEDUP_REMOVED lines=52> */
.L_x_1017:
        /* <DEDUP_REMOVED lines=27> */
.L_x_1018:
        /* <DEDUP_REMOVED lines=12> */
.L_x_1019:
[----:B------:R-:W-:Y:S05]  /*e8b0*/  BSYNC.RECONVERGENT B0 ;  /* 0x0000000000007941 */ /* 0x000fea0003800200 */
.L_x_1011:
[----:B------:R-:W5:Y:S01]  /*e8c0*/  S2UR UR6, SR_CgaCtaId ;  /* 0x00000000000679c3 */ /* 0x000f620000008800 */
[----:B------:R-:W-:Y:S01]  /*e8d0*/  ISETP.NE.AND P0, PT, R56, RZ, PT ;  /* 0x000000ff3800720c */ /* 0x000fe20003f05270 */
[----:B------:R-:W-:Y:S01]  /*e8e0*/  UMOV UR5, 0x400 ;  /* 0x0000040000057882 */ /* 0x000fe20000000000 */
[----:B------:R-:W0:Y:S01]  /*e8f0*/  LDCU.U8 UR12, c[0x0][0x414] ;  /* 0x00008280ff0c77ac */ /* 0x000e220008000000 */
[----:B----4-:R-:W-:Y:S01]  /*e900*/  HFMA2 R13, -RZ, RZ, 0, 0 ;  /* 0x00000000ff0d7431 */ /* 0x010fe200000001ff */
[----:B------:R-:W4:Y:S01]  /*e910*/  LDCU.64 UR20, c[0x0][0x3f8] ;  /* 0x00007f00ff1477ac */ /* 0x000f220008000a00 */
[----:B------:R-:W1:Y:S01]  /*e920*/  LDCU.64 UR18, c[0x0][0x400] ;  /* 0x00008000ff1277ac */ /* 0x000e620008000a00 */
[----:B0-----:R-:W-:Y:S02]  /*e930*/  UISETP.NE.AND UP0, UPT, UR12, URZ, UPT ;  /* 0x000000ff0c00728c */ /* 0x001fe4000bf05270 */
[----:B-----5:R-:W-:Y:S01]  /*e940*/  ULEA UR5, UR6, UR5, 0x18 ;  /* 0x0000000506057291 */ /* 0x020fe2000f8ec0ff */
[----:B------:R-:W0:Y:S03]  /*e950*/  LDCU.64 UR6, c[0x0][0x380] ;  /* 0x00007000ff0677ac */ /* 0x000e260008000a00 */
[----:B------:R-:W-:-:S05]  /*e960*/  PLOP3.LUT P2, PT, PT, PT, UP0, 0x80, 0x8 ;  /* 0x000000000008781c */ /* 0x000fca0003f4f008 */
[----:B------:R-:W-:Y:S01]  /*e970*/  @!P0 STS.64 [UR5+0xe0], R52 ;  /* 0x0000e034ff008988 */ /* 0x000fe20008000a05 */
[----:B------:R-:W-:Y:S06]  /*e980*/  BAR.SYNC.DEFER_BLOCKING 0x0 ;  /* 0x0000000000007b1d */ /* 0x000fec0000010000 */
[----:B-1----:R-:W1:Y:S01]  /*e990*/  LDS.64 R10, [UR5+0xe0] ;  /* 0x0000e005ff0a7984 */ /* 0x002e620008000a00 */
[----:B------:R-:W1:Y:S02]  /*e9a0*/  LDCU UR5, c[0x0][0x42c] ;  /* 0x00008580ff0577ac */ /* 0x000e640008000800 */
[----:B-1----:R-:W-:Y:S01]  /*e9b0*/  FMUL.FTZ R10, R10, UR5 ;  /* 0x000000050a0a7c20 */ /* 0x002fe20008410000 */
[----:B0---4-:R-:W-:-:S07]  /*e9c0*/  FMUL.FTZ R11, R11, UR5 ;  /* 0x000000050b0b7c20 */ /* 0x011fce0008410000 */
.L_x_1025:
[----:B0-----:R-:W-:-:S05]  /*e9d0*/  LEA R17, R13, UR15, 0x2 ;  /* 0x0000000f0d117c11 */ /* 0x001fca000f8e10ff */
[----:B-1----:R-:W3:Y:S04]  /*e9e0*/  LDL.64 R14, [R17+0x10] ;  /* 0x00001000110e7983 */ /* 0x002ee80000100a00 */
[----:B--2---:R-:W2:Y:S01]  /*e9f0*/  LDL.64 R8, [R17+0x90] ;  /* 0x0000900011087983 */ /* 0x004ea20000100a00 */
[----:B------:R-:W-:Y:S01]  /*ea00*/  LEA R27, R13, R0, 0x4 ;  /* 0x000000000d1b7211 */ /* 0x000fe200078e20ff */
[----:B------:R-:W-:Y:S03]  /*ea10*/  BSSY.RECONVERGENT B0, `(.L_x_1020) ;  /* 0x000003a000007945 */ /* 0x000fe60003800200 */
[C---:B------:R-:W-:Y:S02]  /*ea20*/  ISETP.GE.U32.AND P0, PT, R27.reuse, UR18, PT ;  /* 0x000000121b007c0c */ /* 0x040fe4000bf06070 */
[----:B------:R-:W-:-:S04]  /*ea30*/  IADD3 R29, PT, PT, R27, 0x10, RZ ;  /* 0x000000101b1d7810 */ /* 0x000fc80007ffe0ff */
[----:B------:R-:W-:Y:S02]  /*ea40*/  ISETP.GE.U32.AND P1, PT, R29, UR18, PT ;  /* 0x000000121d007c0c */ /* 0x000fe4000bf26070 */
[----:B------:R-:W-:-:S04]  /*ea50*/  SHF.R.S32.HI R28, RZ, 0x1f, R29 ;  /* 0x0000001fff1c7819 */ /* 0x000fc8000001141d */
[----:B------:R-:W-:Y:S01]  /*ea60*/  ISETP.GE.AND.EX P1, PT, R28, UR19, PT, P1 ;  /* 0x000000131c007c0c */ /* 0x000fe2000bf26310 */
[--C-:B---3--:R-:W-:Y:S02]  /*ea70*/  HADD2.F32 R12, -RZ, R14.reuse.H0_H0 ;  /* 0x2000000eff0c7230 */ /* 0x108fe40000004100 */
[----:B------:R-:W-:Y:S02]  /*ea80*/  HADD2.F32 R14, -RZ, R14.H1_H1 ;  /* 0x3000000eff0e7230 */ /* 0x000fe40000004100 */
[----:B--2---:R-:W-:Y:S02]  /*ea90*/  HADD2.F32 R17, -RZ, R8.H1_H1 ;  /* 0x30000008ff117230 */ /* 0x004fe40000004100 */
[----:B------:R-:W-:Y:S01]  /*eaa0*/  FADD.FTZ R12, R12, -UR28 ;  /* 0x8000001c0c0c7e21 */ /* 0x000fe20008010000 */
[----:B------:R-:W-:-:S03]  /*eab0*/  FADD.FTZ R14, R14, -UR28 ;  /* 0x8000001c0e0e7e21 */ /* 0x000fc60008010000 */
[----:B------:R-:W-:Y:S01]  /*eac0*/  FMUL.FTZ R24, R12, UR16 ;  /* 0x000000100c187c20 */ /* 0x000fe20008410000 */
[----:B------:R-:W-:Y:S02]  /*ead0*/  HADD2.F32 R12, -RZ, R8.H0_H0 ;  /* 0x20000008ff0c7230 */ /* 0x000fe40000004100 */
        /* <DEDUP_REMOVED lines=8> */
[----:B------:R-:W-:Y:S01]  /*eb60*/  SHF.R.S32.HI R18, RZ, 0x1f, R27 ;  /* 0x0000001fff127819 */ /* 0x000fe2000001141b */
[----:B-1----:R-:W-:-:S03]  /*eb70*/  @P2 FADD.FTZ R21, R20, 1 ;  /* 0x3f80000014152421 */ /* 0x002fc60000010000 */
[----:B------:R-:W-:Y:S01]  /*eb80*/  ISETP.GE.AND.EX P0, PT, R18, UR19, PT, P0 ;  /* 0x0000001312007c0c */ /* 0x000fe2000bf06300 */
[----:B------:R-:W0:Y:S08]  /*eb90*/  @P2 MUFU.RCP R19, R19 ;  /* 0x0000001300132308 */ /* 0x000e300000001000 */
[----:B------:R-:W1:Y:S01]  /*eba0*/  @P2 MUFU.RCP R22, R21 ;  /* 0x0000001500162308 */ /* 0x000e620000001000 */
[----:B0-----:R-:W-:Y:S01]  /*ebb0*/  @P2 FADD.FTZ R23, -R19, 1 ;  /* 0x3f80000013172421 */ /* 0x001fe20000010100 */
[----:B------:R-:W-:-:S03]  /*ebc0*/  @P2 FMUL.FTZ R8, R12, R19 ;  /* 0x000000130c082220 */ /* 0x000fc60000410000 */
[----:B------:R-:W-:Y:S01]  /*ebd0*/  @P2 FFMA.FTZ R23, R16, R23, 1 ;  /* 0x3f80000010172423 */ /* 0x000fe20000010017 */
[----:B-1----:R-:W-:Y:S01]  /*ebe0*/  @P2 FADD.FTZ R25, -R22, 1 ;  /* 0x3f80000016192421 */ /* 0x002fe20000010100 */
[----:B------:R-:W-:Y:S02]  /*ebf0*/  @P2 FMUL.FTZ R22, R17, R22 ;  /* 0x0000001611162220 */ /* 0x000fe40000410000 */
[----:B------:R-:W-:Y:S01]  /*ec00*/  @P2 FMUL.FTZ R12, R8, R23 ;  /* 0x00000017080c2220 */ /* 0x000fe20000410000 */
[--C-:B------:R-:W-:Y:S01]  /*ec10*/  FFMA.FTZ R8, R10, R24, R11.reuse ;  /* 0x000000180a087223 */ /* 0x100fe2000001000b */
[----:B------:R-:W-:Y:S01]  /*ec20*/  @P2 FFMA.FTZ R25, R14, R25, 1 ;  /* 0x3f8000000e192423 */ /* 0x000fe20000010019 */
[--C-:B------:R-:W-:Y:S02]  /*ec30*/  HADD2.F32 R14, -RZ, R15.reuse.H0_H0 ;  /* 0x2000000fff0e7230 */ /* 0x100fe40000004100 */
[----:B------:R-:W-:Y:S02]  /*ec40*/  HADD2.F32 R15, -RZ, R15.H1_H1 ;  /* 0x3000000fff0f7230 */ /* 0x000fe40000004100 */
[----:B------:R-:W-:Y:S01]  /*ec50*/  @P2 FMUL.FTZ R17, R22, R25 ;  /* 0x0000001916112220 */ /* 0x000fe20000410000 */
[----:B------:R-:W-:Y:S01]  /*ec60*/  ISETP.NE.AND P2, PT, RZ, UR12, PT ;  /* 0x0000000cff007c0c */ /* 0x000fe2000bf45270 */
[----:B------:R-:W-:Y:S01]  /*ec70*/  FADD.FTZ R14, R14, -UR28 ;  /* 0x8000001c0e0e7e21 */ /* 0x000fe20008010000 */
[----:B------:R-:W-:Y:S01]  /*ec80*/  FFMA.FTZ R8, R55, R12, -R8 ;  /* 0x0000000c37087223 */ /* 0x000fe20000010808 */
[----:B------:R-:W-:Y:S01]  /*ec90*/  FADD.FTZ R16, R15, -UR28 ;  /* 0x8000001c0f107e21 */ /* 0x000fe20008010000 */
[----:B------:R-:W-:Y:S01]  /*eca0*/  FFMA.FTZ R15, R10, R26, R11 ;  /* 0x0000001a0a0f7223 */ /* 0x000fe2000001000b */
[----:B------:R-:W-:-:S02]  /*ecb0*/  FMUL.FTZ R20, R14, UR16 ;  /* 0x000000100e147c20 */ /* 0x000fc40008410000 */
[----:B------:R-:W-:Y:S01]  /*ecc0*/  FMUL.FTZ R24, R16, UR16 ;  /* 0x0000001010187c20 */ /* 0x000fe20008410000 */
[----:B------:R-:W-:Y:S01]  /*ecd0*/  FFMA.FTZ R16, R54, R17, -R15 ;  /* 0x0000001136107223 */ /* 0x000fe2000001080f */
[----:B------:R-:W-:Y:S06]  /*ece0*/  @P0 BRA `(.L_x_1021) ;  /* 0x0000000000300947 */ /* 0x000fec0003800000 */
[----:B------:R-:W-:Y:S01]  /*ecf0*/  MOV R14, R2 ;  /* 0x00000002000e7202 */ /* 0x000fe20000000f00 */
[----:B------:R-:W-:Y:S01]  /*ed00*/  IMAD R12, R18, UR20, RZ ;  /* 0x00000014120c7c24 */ /* 0x000fe2000f8e02ff */
[----:B------:R-:W-:Y:S01]  /*ed10*/  MOV R15, R5 ;  /* 0x00000005000f7202 */ /* 0x000fe20000000f00 */
[----:B------:R-:W-:Y:S01]  /*ed20*/  FMUL.FTZ R19, R8, UR16 ;  /* 0x0000001008137c20 */ /* 0x000fe20008410000 */
[----:B------:R-:W-:Y:S01]  /*ed30*/  FMUL.FTZ R8, R16, UR16 ;  /* 0x0000001010087c20 */ /* 0x000fe20008410000 */
[C---:B------:R-:W-:Y:S02]  /*ed40*/  IMAD R17, R27.reuse, UR21, R12 ;  /* 0x000000151b117c24 */ /* 0x040fe4000f8e020c */
[----:B------:R-:W-:-:S05]  /*ed50*/  IMAD.WIDE.U32 R14, R27, UR20, R14 ;  /* 0x000000141b0e7c25 */ /* 0x000fca000f8e000e */
[----:B------:R-:W-:Y:S02]  /*ed60*/  IADD3 R15, PT, PT, R15, R17, RZ ;  /* 0x000000110f0f7210 */ /* 0x000fe40007ffe0ff */
[----:B------:R-:W-:-:S04]  /*ed70*/  LEA R16, P0, R14, UR6, 0x1 ;  /* 0x000000060e107c11 */ /* 0x000fc8000f8008ff */
[----:B------:R-:W-:Y:S02]  /*ed80*/  LEA.HI.X R17, R14, UR7, R15, 0x1, P0 ;  /* 0x000000070e117c11 */ /* 0x000fe400080f0c0f */
[----:B------:R-:W-:-:S05]  /*ed90*/  F2FP.F16.F32.PACK_AB R15, R8, R19 ;  /* 0x00000013080f723e */ /* 0x000fca00000000ff */
[----:B------:R0:W-:Y:S02]  /*eda0*/  STG.E desc[UR10][R16.64], R15 ;  /* 0x0000000f10007986 */ /* 0x0001e4000c10190a */
.L_x_1021:
[----:B------:R-:W-:Y:S05]  /*edb0*/  BSYNC.RECONVERGENT B0 ;  /* 0x0000000000007941 */ /* 0x000fea0003800200 */
.L_x_1020:
[--C-:B------:R-:W-:Y:S02]  /*edc0*/  HADD2.F32 R8, -RZ, R9.reuse.H0_H0 ;  /* 0x20000009ff087230 */ /* 0x100fe40000004100 */
[C-C-:B------:R-:W-:Y:S01]  /*edd0*/  FFMA.FTZ R22, R10.reuse, R20, R11.reuse ;  /* 0x000000140a167223 */ /* 0x140fe2000001000b */
[----:B------:R-:W-:Y:S01]  /*ede0*/  FFMA.FTZ R25, R10, R24, R11 ;  /* 0x000000180a197223 */ /* 0x000fe2000001000b */
[----:B------:R-:W-:Y:S01]  /*edf0*/  HADD2.F32 R9, -RZ, R9.H1_H1 ;  /* 0x30000009ff097230 */ /* 0x000fe20000004100 */
        /* <DEDUP_REMOVED lines=19> */
.L_x_1022:
[----:B------:R-:W-:Y:S01]  /*ef30*/  BSSY.RECONVERGENT B0, `(.L_x_1023) ;  /* 0x0000010000007945 */ /* 0x000fe20003800200 */
[----:B------:R-:W-:Y:S01]  /*ef40*/  FFMA.FTZ R22, R55, R8, -R22 ;  /* 0x0000000837167223 */ /* 0x000fe20000010816 */
[----:B------:R-:W-:Y:S02]  /*ef50*/  FFMA.FTZ R25, R54, R9, -R25 ;  /* 0x0000000936197223 */ /* 0x000fe40000010819 */
[----:B------:R-:W-:Y:S05]  /*ef60*/  @P1 BRA `(.L_x_1024) ;  /* 0x0000000000301947 */ /* 0x000fea0003800000 */
[----:B------:R-:W-:Y:S01]  /*ef70*/  MOV R8, R2 ;  /* 0x0000000200087202 */ /* 0x000fe20000000f00 */
[----:B------:R-:W-:Y:S01]  /*ef80*/  IMAD R12, R28, UR20, RZ ;  /* 0x000000141c0c7c24 */ /* 0x000fe2000f8e02ff */
[----:B------:R-:W-:Y:S01]  /*ef90*/  MOV R9, R5 ;  /* 0x0000000500097202 */ /* 0x000fe20000000f00 */
[----:B0-----:R-:W-:Y:S02]  /*efa0*/  FMUL.FTZ R17, R22, UR16 ;  /* 0x0000001016117c20 */ /* 0x001fe40008410000 */
[----:B------:R-:W-:Y:S02]  /*efb0*/  IMAD R15, R29, UR21, R12 ;  /* 0x000000151d0f7c24 */ /* 0x000fe4000f8e020c */
[----:B------:R-:W-:Y:S01]  /*efc0*/  FMUL.FTZ R12, R25, UR16 ;  /* 0x00000010190c7c20 */ /* 0x000fe20008410000 */
[----:B------:R-:W-:-:S05]  /*efd0*/  IMAD.WIDE.U32 R8, R29, UR20, R8 ;  /* 0x000000141d087c25 */ /* 0x000fca000f8e0008 */
[----:B------:R-:W-:Y:S02]  /*efe0*/  IADD3 R9, PT, PT, R9, R15, RZ ;  /* 0x0000000f09097210 */ /* 0x000fe40007ffe0ff */
[----:B------:R-:W-:-:S04]  /*eff0*/  LEA R14, P0, R8, UR6, 0x1 ;  /* 0x00000006080e7c11 */ /* 0x000fc8000f8008ff */
[----:B------:R-:W-:Y:S02]  /*f000*/  LEA.HI.X R15, R8, UR7, R9, 0x1, P0 ;  /* 0x00000007080f7c11 */ /* 0x000fe400080f0c09 */
[----:B------:R-:W-:-:S05]  /*f010*/  F2FP.F16.F32.PACK_AB R9, R12, R17 ;  /* 0x000000110c09723e */ /* 0x000fca00000000ff */
[----:B------:R1:W-:Y:S02]  /*f020*/  STG.E desc[UR10][R14.64], R9 ;  /* 0x000000090e007986 */ /* 0x0003e4000c10190a */
.L_x_1024:
[----:B------:R-:W-:Y:S05]  /*f030*/  BSYNC.RECONVERGENT B0 ;  /* 0x0000000000007941 */ /* 0x000fea0003800200 */
.L_x_1023:
[----:B------:R-:W-:-:S04]  /*f040*/  IADD3 R13, PT, PT, R13, 0x2, RZ ;  /* 0x000000020d0d7810 */ /* 0x000fc80007ffe0ff */
[----:B------:R-:W-:-:S13]  /*f050*/  ISETP.NE.AND P0, PT, R13, 0x20, PT ;  /* 0x000000200d00780c */ /* 0x000fda0003f05270 */
[----:B------:R-:W-:Y:S05]  /*f060*/  @P0 BRA `(.L_x_1025) ;  /* 0xfffffff800580947 */ /* 0x000fea000383ffff */
[----:B------:R-:W2:Y:S01]  /*f070*/  LDCU UR5, c[0x0][0x410] ;  /* 0x00008200ff0577ac */ /* 0x000ea20008000800 */
[----:B------:R-:W2:Y:S01]  /*f080*/  LDCU UR6, c[0x0][0x3e0] ;  /* 0x00007c00ff0677ac */ /* 0x000ea20008000800 */
[----:B------:R-:W-:Y:S02]  /*f090*/  UIADD3 UR8, UPT, UPT, UR9, UR8, URZ ;  /* 0x0000000809087290 */ /* 0x000fe4000fffe0ff */
[----:B------:R-:W-:Y:S02]  /*f0a0*/  UIADD3 UR4, UPT, UPT, UR4, 0x1, URZ ;  /* 0x0000000104047890 */ /* 0x000fe4000fffe0ff */
[----:B--2---:R-:W-:-:S04]  /*f0b0*/  UIMAD UR5, UR5, UR6, URZ ;  /* 0x00000006050572a4 */ /* 0x004fc8000f8e02ff */
[----:B------:R-:W-:-:S09]  /*f0c0*/  UISETP.GE.AND UP0, UPT, UR8, UR5, UPT ;  /* 0x000000050800728c */ /* 0x000fd2000bf06270 */
[----:B------:R-:W-:Y:S05]  /*f0d0*/  BRA.U !UP0, `(.L_x_1026) ;  /* 0xffffff1108387547 */ /* 0x000fea000b83ffff */
.L_x_1000:
[----:B-1----:R-:W1:Y:S01]  /*f0e0*/  S2R R9, SR_TID.X ;  /* 0x0000000000097919 */ /* 0x002e620000002100 */
        /* <DEDUP_REMOVED lines=15> */
.L_x_1028:
[----:B------:R-:W-:Y:S05]  /*f1e0*/  BSYNC.RECONVERGENT B0 ;  /* 0x0000000000007941 */ /* 0x000fea0003800200 */
.L_x_1027:
        /* <DEDUP_REMOVED lines=11> */
.L_x_1030:
[----:B------:R-:W2:Y:S04]  /*f2a0*/  LDG.E.STRONG.GPU R5, desc[UR10][R2.64] ;  /* 0x0000000a02057981 */ /* 0x000ea8000c1ef900 */
[----:B--2---:R-:W-:Y:S01]  /*f2b0*/  CCTL.IVALL ;  /* 0x00000000ff00798f */ /* 0x004fe20002000000 */
[----:B------:R-:W-:Y:S05]  /*f2c0*/  YIELD ;  /* 0x0000000000007946 */ /* 0x000fea0003800000 */
[----:B------:R-:W-:-:S13]  /*f2d0*/  ISETP.NE.AND P0, PT, R5, R0, PT ;  /* 0x000000000500720c */ /* 0x000fda0003f05270 */
[----:B------:R-:W-:Y:S05]  /*f2e0*/  @P0 BRA `(.L_x_1030) ;  /* 0xfffffffc00ec0947 */ /* 0x000fea000383ffff */
.L_x_1029:
        /* <DEDUP_REMOVED lines=23> */
[----:B0-----:R-:W-:-:S04]  /*f460*/  SEL R17, RZ, 0x1, !P0 ;  /* 0x00000001ff117807 */ /* 0x001fc80004000000 */
        /* <DEDUP_REMOVED lines=50> */
.L_x_1033:
        /* <DEDUP_REMOVED lines=31> */
.L_x_1032:
[----:B------:R-:W-:Y:S05]  /*f980*/  BSYNC.RECONVERGENT B0 ;  /* 0x0000000000007941 */ /* 0x000fea0003800200 */
.L_x_1031:
        /* <DEDUP_REMOVED lines=10> */
.L_x_1034:
        /* <DEDUP_REMOVED lines=87> */
.L_x_1035:
        /* <DEDUP_REMOVED lines=14> */
.L_x_4512:


//--------------------- .text._Z35group_norm_nhwc_bwd_one_pass_kernelI11Fp16IOFp16WLi64ELi96ELi768EEv26Group_norm_nhwc_bwd_params --------------------------
	.section	.text._Z35group_norm_nhwc_bwd_one_pass_kernelI11Fp16IOFp16WLi64ELi96ELi768EEv26Group_norm_nhwc_bwd_params,"ax",@progbits
	.align	128
        .global         _Z35group_norm_nhwc_bwd_one_pass_kernelI11Fp16IOFp16WLi64ELi96ELi768EEv26Group_norm_nhwc_bwd_params
        .type           _Z35group_norm_nhwc_bwd_one_pass_kernelI11Fp16IOFp16WLi64ELi96ELi768EEv26Group_norm_nhwc_bwd_params,@function
        .size           _Z35group_norm_nhwc_bwd_one_pass_kernelI11Fp16IOFp16WLi64ELi96ELi768EEv26Group_norm_nhwc_bwd_params,(.L_x_4513 - _Z35group_norm_nhwc_bwd_one_pass_kernelI11Fp16IOFp16WLi64ELi96ELi768EEv26Group_norm_nhwc_bwd_params)
        .other          _Z35group_norm_nhwc_bwd_one_pass_kernelI11Fp16IOFp16WLi64ELi96ELi768EEv26Group_norm_nhwc_bwd_params,@"STO_CUDA_ENTRY STV_DEFAULT"
_Z35group_norm_nhwc_bwd_one_pass_kernelI11Fp16IOFp16WLi64ELi96ELi768EEv26Group_norm_nhwc_bwd_params:
.text._Z35group_norm_nhwc_bwd_one_pass_kernelI11Fp16IOFp16WLi64ELi96ELi768EEv26Group_norm_nhwc_bwd_params:
        /* <DEDUP_REMOVED lines=32> */
.L_x_1067:
        /* <DEDUP_REMOVED lines=149> */
[----:B---3--:R-:W-:Y:S02]  /*0b50*/  HADD2.F32 R44, -RZ, R44.H0_H0 ;  /* 0x2000002cff2c7230 */ /* 0x008fe40000004100 */
[----:B----4-:R-:W-:Y:S02]  /*0b60*/  HADD2.F32 R15, -RZ, R25.H0_H0 ;  /* 0x20000019ff0f7230 */ /* 0x010fe40000004100 */
[----:B------:R-:W-:Y:S02]  /*0b70*/  @P4 HADD2.F32 R45, -RZ, R27.H0_H0 ;  /* 0x2000001bff2d4230 */ /* 0x000fe40000004100 */
[----:B------:R-:W-:Y:S01]  /*0b80*/  @P4 HADD2.F32 R46, -RZ, R26.H0_H0 ;  /* 0x2000001aff2e4230 */ /* 0x000fe20000004100 */
        /* <DEDUP_REMOVED lines=74> */
.L_x_1037:
        /* <DEDUP_REMOVED lines=144> */
.L_x_1038:
        /* <DEDUP_REMOVED lines=44> */
.L_x_1040:
[----:B------:R-:W-:Y:S05]  /*1bf0*/  BSYNC.RECONVERGENT B0 ;  /* 0x0000000000007941 */ /* 0x000fea0003800200 */
.L_x_1039:
        /* <DEDUP_REMOVED lines=62> */
.L_x_1042:
[----:B------:R-:W-:Y:S05]  /*1fe0*/  BSYNC.RECONVERGENT B0 ;  /* 0x0000000000007941 */ /* 0x000fea0003800200 */
.L_x_1041:
        /* <DEDUP_REMOVED lines=78> */
.L_x_1044:
[----:B------:R-:W-:Y:S05]  /*24d0*/  BSYNC.RECONVERGENT B0 ;  /* 0x0000000000007941 */ /* 0x000fea0003800200 */
.L_x_1043:
        /* <DEDUP_REMOVED lines=29> */
.L_x_1046:
[----:B------:R-:W-:Y:S05]  /*26b0*/  BSYNC.RECONVERGENT B0 ;  /* 0x0000000000007941 */ /* 0x000fea0003800200 */
.L_x_1045:
        /* <DEDUP_REMOVED lines=24> */
.L_x_1049:
[----:B------:R-:W3:Y:S04]  /*2840*/  LDG.E.STRONG.GPU R11, desc[UR8][R16.64] ;  /* 0x00000008100b7981 */ /* 0x000ee8000c1ef900 */
[----:B---3--:R-:W-:Y:S01]  /*2850*/  CCTL.IVALL ;  /* 0x00000000ff00798f */ /* 0x008fe20002000000 */
[----:B------:R-:W-:Y:S05]  /*2860*/  YIELD ;  /* 0x0000000000007946 */ /* 0x000fea0003800000 */
[----:B------:R-:W-:-:S13]  /*2870*/  ISETP.NE.AND P1, PT, R11, R20, PT ;  /* 0x000000140b00720c */ /* 0x000fda0003f25270 */
[----:B------:R-:W-:Y:S05]  /*2880*/  @P1 BRA `(.L_x_1049) ;  /* 0xfffffffc00ec1947 */ /* 0x000fea000383ffff */
.L_x_1048:
        /* <DEDUP_REMOVED lines=15> */
.L_x_1051:
        /* <DEDUP_REMOVED lines=59> */
.L_x_1050:
        /* <DEDUP_REMOVED lines=34> */
.L_x_1052:
        /* <DEDUP_REMOVED lines=18> */
.L_x_1053:
        /* <DEDUP_REMOVED lines=9> */
.L_x_1054:
[----:B------:R-:W-:Y:S05]  /*3100*/  BSYNC.RECONVERGENT B0 ;  /* 0x0000000000007941 */ /* 0x000fea0003800200 */
.L_x_1047:
        /* <DEDUP_REMOVED lines=60> */
.L_x_1055:
        /* <DEDUP_REMOVED lines=21> */
.L_x_1057:
[----:B------:R-:W-:Y:S05]  /*3620*/  BSYNC.RECONVERGENT B0 ;  /* 0x0000000000007941 */ /* 0x000fea0003800200 */
.L_x_1056:
        /* <DEDUP_REMOVED lines=23> */
.L_x_1058:
        /* <DEDUP_REMOVED lines=18> */
.L_x_1060:
[----:B------:R-:W-:Y:S05]  /*38c0*/  BSYNC.RECONVERGENT B0 ;  /* 0x0000000000007941 */ /* 0x000fea0003800200 */
.L_x_1059:
        /* <DEDUP_REMOVED lines=25> */
.L_x_1061:
        /* <DEDUP_REMOVED lines=20> */
.L_x_1063:
[----:B------:R-:W-:Y:S05]  /*3ba0*/  BSYNC.RECONVERGENT B0 ;  /* 0x0000000000007941 */ /* 0x000fea0003800200 */
.L_x_1062:
        /* <DEDUP_REMOVED lines=24> */
.L_x_1064:
        /* <DEDUP_REMOVED lines=18> */
.L_x_1066:
[----:B------:R-:W-:Y:S05]  /*3e50*/  BSYNC.RECONVERGENT B0 ;  /* 0x0000000000007941 */ /* 0x000fea0003800200 */
.L_x_1065:
[----:B------:R-:W-:Y:S02]  /*3e60*/  IADD3 R38, PT, PT, R5, R38, RZ ;  /* 0x0000002605267210 */ /* 0x000fe40007ffe0ff */
[----:B------:R-:W-:Y:S02]  /*3e70*/  IADD3 R39, PT, PT, R39, 0x1, RZ ;  /* 0x0000000127277810 */ /* 0x000fe40007ffe0ff */
[----:B------:R-:W-:-:S13]  /*3e80*/  ISETP.GE.AND P0, PT, R38, UR4, PT ;  /* 0x0000000426007c0c */ /* 0x000fda000bf06270 */
[----:B------:R-:W-:Y:S05]  /*3e90*/  @!P0 BRA `(.L_x_1067) ;  /* 0xffffffc000d88947 */ /* 0x000fea000383ffff */
.L_x_1036:
        /* <DEDUP_REMOVED lines=19> */
.L_x_1069:
[----:B------:R-:W-:Y:S05]  /*3fd0*/  BSYNC.RECONVERGENT B0 ;  /* 0x0000000000007941 */ /* 0x000fea0003800200 */
.L_x_1068:
[----:B------:R-:W-:Y:S05]  /*3fe0*/  @P0 EXIT ;  /* 0x000000000000094d */ /* 0x000fea0003800000 */
[----:B------:R-:W-:Y:S05]  /*3ff0*/  @P2 BRA `(.L_x_1070) ;  /* 0x0000000000202947 */ /* 0x000fea0003800000 */
[----:B------:R-:W-:-:S05]  /*4000*/  IMAD R0, R6, R7, RZ ;  /* 0x0000000706007224 */ /* 0x000fca00078e02ff */
[----:B------:R-:W-:-:S13]  /*4010*/  ISETP.NE.AND P0, PT, R0, -0x1, PT ;  /* 0xffffffff0000780c */ /* 0x000fda0003f05270 */
[----:B------:R-:W-:Y:S05]  /*4020*/  @!P0 BRA `(.L_x_1070) ;  /* 0x0000000000148947 */ /* 0x000fea0003800000 */
.L_x_1071:
[----:B-1----:R-:W2:Y:S04]  /*4030*/  LDG.E.STRONG.GPU R3, desc[UR8][R4.64] ;  /* 0x0000000804037981 */ /* 0x002ea8000c1ef900 */
[----:B--2---:R-:W-:Y:S01]  /*4040*/  CCTL.IVALL ;  /* 0x00000000ff00798f */ /* 0x004fe20002000000 */
[----:B------:R-:W-:Y:S05]  /*4050*/  YIELD ;  /* 0x0000000000007946 */ /* 0x000fea0003800000 */
[----:B------:R-:W-:-:S13]  /*4060*/  ISETP.NE.AND P0, PT, R3, R0, PT ;  /* 0x000000000300720c */ /* 0x000fda0003f05270 */
[----:B------:R-:W-:Y:S05]  /*4070*/  @P0 BRA `(.L_x_1071) ;  /* 0xfffffffc00ec0947 */ /* 0x000fea000383ffff */
.L_x_1070:
        /* <DEDUP_REMOVED lines=73> */
.L_x_1074:
        /* <DEDUP_REMOVED lines=31> */
.L_x_1073:
[----:B------:R-:W-:Y:S05]  /*4700*/  BSYNC.RECONVERGENT B0 ;  /* 0x0000000000007941 */ /* 0x000fea0003800200 */
.L_x_1072:
        /* <DEDUP_REMOVED lines=10> */
.L_x_1075:
        /* <DEDUP_REMOVED lines=87> */
.L_x_1076:
        /* <DEDUP_REMOVED lines=14> */
.L_x_4513:


//--------------------- .text._Z35group_norm_nhwc_bwd_one_pass_kernelI11Fp16IOFp16WLi128ELi96ELi768EEv26Group_norm_nhwc_bwd_params --------------------------
	.section	.text._Z35group_norm_nhwc_bwd_one_pass_kernelI11Fp16IOFp16WLi128ELi96ELi768EEv26Group_norm_nhwc_bwd_params,"ax",@progbits
	.align	128
        .global         _Z35group_norm_nhwc_bwd_one_pass_kernelI11Fp16IOFp16WLi128ELi96ELi768EEv26Group_norm_nhwc_bwd_params
        .type           _Z35group_norm_nhwc_bwd_one_pass_kernelI11Fp16IOFp16WLi128ELi96ELi768EEv26Group_norm_nhwc_bwd_params,@function
        .size           _Z35group_norm_nhwc_bwd_one_pass_kernelI11Fp16IOFp16WLi128ELi96ELi768EEv26Group_norm_nhwc_bwd_params,(.L_x_4514 - _Z35group_norm_nhwc_bwd_one_pass_kernelI11Fp16IOFp16WLi128ELi96ELi768EEv26Group_norm_nhwc_bwd_params)
        .other          _Z35group_norm_nhwc_bwd_one_pass_kernelI11Fp16IOFp16WLi128ELi96ELi768EEv26Group_norm_nhwc_bwd_params,@"STO_CUDA_ENTRY STV_DEFAULT"
_Z35group_norm_nhwc_bwd_one_pass_kernelI11Fp16IOFp16WLi128ELi96ELi768EEv26Group_norm_nhwc_bwd_params:
.text._Z35group_norm_nhwc_bwd_one_pass_kernelI11Fp16IOFp16WLi128ELi96ELi768EEv26Group_norm_nhwc_bwd_params:
        /* <DEDUP_REMOVED lines=22> */
.L_x_1120:
        /* <DEDUP_REMOVED lines=244> */
[----:B--2---:R-:W-:Y:S02]  /*10a0*/  @P1 HADD2.F32 R48, -RZ, R32.H0_H0 ;  /* 0x20000020ff301230 */ /* 0x004fe40000004100 */
[----:B------:R-:W-:Y:S02]  /*10b0*/  @P1 HADD2.F32 R47, -RZ, R20.H0_H0 ;  /* 0x20000014ff2f1230 */ /* 0x000fe40000004100 */
[----:B---3--:R-:W-:Y:S02]  /*10c0*/  HADD2.F32 R45, -RZ, R45.H0_H0 ;  /* 0x2000002dff2d7230 */ /* 0x008fe40000004100 */
[----:B------:R-:W-:Y:S01]  /*10d0*/  HADD2.F32 R44, -RZ, R44.H0_H0 ;  /* 0x2000002cff2c7230 */ /* 0x000fe20000004100 */
        /* <DEDUP_REMOVED lines=146> */
.L_x_1078:
        /* <DEDUP_REMOVED lines=288> */
.L_x_1079:
        /* <DEDUP_REMOVED lines=47> */
.L_x_1081:
[----:B------:R-:W-:Y:S05]  /*2ef0*/  BSYNC.RECONVERGENT B0 ;  /* 0x0000000000007941 */ /* 0x000fea0003800200 */
.L_x_1080:
        /* <DEDUP_REMOVED lines=62> */
.L_x_1083:
[----:B------:R-:W-:Y:S05]  /*32e0*/  BSYNC.RECONVERGENT B0 ;  /* 0x0000000000007941 */ /* 0x000fea0003800200 */
.L_x_1082:
        /* <DEDUP_REMOVED lines=78> */
.L_x_1085:
[----:B------:R-:W-:Y:S05]  /*37d0*/  BSYNC.RECONVERGENT B0 ;  /* 0x0000000000007941 */ /* 0x000fea0003800200 */
.L_x_1084:
        /* <DEDUP_REMOVED lines=28> */
.L_x_1087:
[----:B------:R-:W-:Y:S05]  /*39a0*/  BSYNC.RECONVERGENT B0 ;  /* 0x0000000000007941 */ /* 0x000fea0003800200 */
.L_x_1086:
        /* <DEDUP_REMOVED lines=28> */
.L_x_1090:
[----:B------:R-:W2:Y:S04]  /*3b70*/  LDG.E.STRONG.GPU R20, desc[UR6][R18.64] ;  /* 0x0000000612147981 */ /* 0x000ea8000c1ef900 */
[----:B--2---:R-:W-:Y:S01]  /*3b80*/  CCTL.IVALL ;  /* 0x00000000ff00798f */ /* 0x004fe20002000000 */
[----:B------:R-:W-:Y:S05]  /*3b90*/  YIELD ;  /* 0x0000000000007946 */ /* 0x000fea0003800000 */
[----:B------:R-:W-:-:S13]  /*3ba0*/  ISETP.NE.AND P0, PT, R20, R25, PT ;  /* 0x000000191400720c */ /* 0x000fda0003f05270 */
[----:B------:R-:W-:Y:S05]  /*3bb0*/  @P0 BRA `(.L_x_1090) ;  /* 0xfffffffc00ec0947 */ /* 0x000fea000383ffff */
.L_x_1089:
        /* <DEDUP_REMOVED lines=16> */
.L_x_1092:
        /* <DEDUP_REMOVED lines=61> */
.L_x_1091:
        /* <DEDUP_REMOVED lines=38> */
.L_x_1093:
        /* <DEDUP_REMOVED lines=19> */
.L_x_1094:
        /* <DEDUP_REMOVED lines=9> */
.L_x_1095:
[----:B------:R-:W-:Y:S05]  /*44b0*/  BSYNC.RECONVERGENT B0 ;  /* 0x0000000000007941 */ /* 0x000fea0003800200 */
.L_x_1088:
        /* <DEDUP_REMOVED lines=47> */
.L_x_1096:
        /* <DEDUP_REMOVED lines=54> */
.L_x_1098:
[----:B------:R-:W-:Y:S05]  /*4b10*/  BSYNC.RECONVERGENT B0 ;  /* 0x0000000000007941 */ /* 0x000fea0003800200 */
.L_x_1097:
        /* <DEDUP_REMOVED lines=23> */
.L_x_1099:
        /* <DEDUP_REMOVED lines=21> */
.L_x_1101:
[----:B------:R-:W-:Y:S05]  /*4de0*/  BSYNC.RECONVERGENT B0 ;  /* 0x0000000000007941 */ /* 0x000fea0003800200 */
.L_x_1100:
        /* <DEDUP_REMOVED lines=23> */
.L_x_1102:
        /* <DEDUP_REMOVED lines=18> */
.L_x_1104:
[----:B------:R-:W-:Y:S05]  /*5080*/  BSYNC.RECONVERGENT B0 ;  /* 0x0000000000007941 */ /* 0x000fea0003800200 */
.L_x_1103:
        /* <DEDUP_REMOVED lines=31> */
.L_x_1105:
        /* <DEDUP_REMOVED lines=46> */
.L_x_1107:
[----:B------:R-:W-:Y:S05]  /*5560*/  BSYNC.RECONVERGENT B0 ;  /* 0x0000000000007941 */ /* 0x000fea0003800200 */
.L_x_1106:
        /* <DEDUP_REMOVED lines=21> */
.L_x_1108:
        /* <DEDUP_REMOVED lines=18> */
.L_x_1110:
[----:B------:R-:W-:Y:S05]  /*57e0*/  BSYNC.RECONVERGENT B0 ;  /* 0x0000000000007941 */ /* 0x000fea0003800200 */
.L_x_1109:
        /* <DEDUP_REMOVED lines=21> */
.L_x_1111:
        /* <DEDUP_REMOVED lines=18> */
.L_x_1113:
[----:B------:R-:W-:Y:S05]  /*5a60*/  BSYNC.RECONVERGENT B0 ;  /* 0x0000000000007941 */ /* 0x000fea0003800200 */
.L_x_1112:
        /* <DEDUP_REMOVED lines=21> */
.L_x_1114:
        /* <DEDUP_REMOVED lines=18> */
.L_x_1116:
[----:B------:R-:W-:Y:S05]  /*5ce0*/  BSYNC.RECONVERGENT B0 ;  /* 0x0000000000007941 */ /* 0x000fea0003800200 */
.L_x_1115:
        /* <DEDUP_REMOVED lines=22> */
.L_x_1117:
        /* <DEDUP_REMOVED lines=18> */
.L_x_1119:
[----:B------:R-:W-:Y:S05]  /*5f70*/  BSYNC.RECONVERGENT B0 ;  /* 0x0000000000007941 */ /* 0x000fea0003800200 */
.L_x_1118:
[----:B------:R-:W1:Y:S01]  /*5f80*/  LDCU UR4, c[0x0][0x410] ;  /* 0x00008200ff0477ac */ /* 0x000e620008000800 */
[----:B------:R-:W-:Y:S02]  /*5f90*/  IADD3 R43, PT, PT, R46, R43, RZ ;  /* 0x0000002b2e2b7210 */ /* 0x000fe40007ffe0ff */
[----:B------:R-:W-:Y:S01]  /*5fa0*/  IADD3 R40, PT, PT, R40, 0x1, RZ ;  /* 0x0000000128287810 */ /* 0x000fe20007ffe0ff */
[----:B------:R-:W1:Y:S02]  /*5fb0*/  LDCU UR5, c[0x0][0x3e0] ;  /* 0x00007c00ff0577ac */ /* 0x000e640008000800 */
[----:B-1----:R-:W-:-:S06]  /*5fc0*/  UIMAD UR4, UR4, UR5, URZ ;  /* 0x00000005040472a4 */ /* 0x002fcc000f8e02ff */
[----:B------:R-:W-:-:S13]  /*5fd0*/  ISETP.GE.AND P0, PT, R43, UR4, PT ;  /* 0x000000042b007c0c */ /* 0x000fda000bf06270 */
[----:B------:R-:W-:Y:S05]  /*5fe0*/  @!P0 BRA `(.L_x_1120) ;  /* 0xffffffa0005c8947 */ /* 0x000fea000383ffff */
.L_x_1077:
        /* <DEDUP_REMOVED lines=16> */
.L_x_1122:
[----:B------:R-:W-:Y:S05]  /*60f0*/  BSYNC.RECONVERGENT B0 ;  /* 0x0000000000007941 */ /* 0x000fea0003800200 */
.L_x_1121:
        /* <DEDUP_REMOVED lines=11> */
.L_x_1124:
[----:B------:R-:W2:Y:S04]  /*61b0*/  LDG.E.STRONG.GPU R5, desc[UR6][R2.64] ;  /* 0x0000000602057981 */ /* 0x000ea8000c1ef900 */
[----:B--2---:R-:W-:Y:S01]  /*61c0*/  CCTL.IVALL ;  /* 0x00000000ff00798f */ /* 0x004fe20002000000 */
[----:B------:R-:W-:Y:S05]  /*61d0*/  YIELD ;  /* 0x0000000000007946 */ /* 0x000fea0003800000 */
[----:B------:R-:W-:-:S13]  /*61e0*/  ISETP.NE.AND P0, PT, R5, R0, PT ;  /* 0x000000000500720c */ /* 0x000fda0003f05270 */
[----:B------:R-:W-:Y:S05]  /*61f0*/  @P0 BRA `(.L_x_1124) ;  /* 0xfffffffc00ec0947 */ /* 0x000fea000383ffff */
.L_x_1123:
        /* <DEDUP_REMOVED lines=74> */
.L_x_1127:
        /* <DEDUP_REMOVED lines=31> */
.L_x_1126:
[----:B------:R-:W-:Y:S05]  /*6890*/  BSYNC.RECONVERGENT B0 ;  /* 0x0000000000007941 */ /* 0x000fea0003800200 */
.L_x_1125:
        /* <DEDUP_REMOVED lines=10> */
.L_x_1128:
        /* <DEDUP_REMOVED lines=87> */
.L_x_1129:
        /* <DEDUP_REMOVED lines=13> */
.L_x_4514:


//--------------------- .text._Z35group_norm_nhwc_bwd_one_pass_kernelI11Fp16IOFp16WLi256ELi96ELi768EEv26Group_norm_nhwc_bwd_params --------------------------
	.section	.text._Z35group_norm_nhwc_bwd_one_pass_kernelI11Fp16IOFp16WLi256ELi96ELi768EEv26Group_norm_nhwc_bwd_params,"ax",@progbits
	.align	128
        .global         _Z35group_norm_nhwc_bwd_one_pass_kernelI11Fp16IOFp16WLi256ELi96ELi768EEv26Group_norm_nhwc_bwd_params
        .type           _Z35group_norm_nhwc_bwd_one_pass_kernelI11Fp16IOFp16WLi256ELi96ELi768EEv26Group_norm_nhwc_bwd_params,@function
        .size           _Z35group_norm_nhwc_bwd_one_pass_kernelI11Fp16IOFp16WLi256ELi96ELi768EEv26Group_norm_nhwc_bwd_params,(.L_x_4515 - _Z35group_norm_nhwc_bwd_one_pass_kernelI11Fp16IOFp16WLi256ELi96ELi768EEv26Group_norm_nhwc_bwd_params)
        .other          _Z35group_norm_nhwc_bwd_one_pass_kernelI11Fp16IOFp16WLi256ELi96ELi768EEv26Group_norm_nhwc_bwd_params,@"STO_CUDA_ENTRY STV_DEFAULT"
_Z35group_norm_nhwc_bwd_one_pass_kernelI11Fp16IOFp16WLi256ELi96ELi768EEv26Group_norm_nhwc_bwd_params:
.text._Z35group_norm_nhwc_bwd_one_pass_kernelI11Fp16IOFp16WLi256ELi96ELi768EEv26Group_norm_nhwc_bwd_params:
        /* <DEDUP_REMOVED lines=22> */
.L_x_1197:
        /* <DEDUP_REMOVED lines=423> */
[----:B---3--:R-:W-:Y:S02]  /*1bd0*/  @P1 HADD2.F32 R64, -RZ, R31.H0_H0 ;  /* 0x2000001fff401230 */ /* 0x008fe40000004100 */
[----:B----4-:R-:W-:Y:S02]  /*1be0*/  @P1 HADD2.F32 R62, -RZ, R30.H0_H0 ;  /* 0x2000001eff3e1230 */ /* 0x010fe40000004100 */
[----:B------:R-:W-:Y:S02]  /*1bf0*/  HADD2.F32 R59, -RZ, R59.H0_H0 ;  /* 0x2000003bff3b7230 */ /* 0x000fe40000004100 */
[----:B------:R-:W-:Y:S01]  /*1c00*/  HADD2.F32 R15, -RZ, R17.H0_H0 ;  /* 0x20000011ff0f7230 */ /* 0x000fe20000004100 */
        /* <DEDUP_REMOVED lines=290> */
.L_x_1131:
        /* <DEDUP_REMOVED lines=576> */
.L_x_1132:
        /* <DEDUP_REMOVED lines=44> */
.L_x_1134:
[----:B------:R-:W-:Y:S05]  /*54f0*/  BSYNC.RECONVERGENT B0 ;  /* 0x0000000000007941 */ /* 0x000fea0003800200 */
.L_x_1133:
        /* <DEDUP_REMOVED lines=62> */
.L_x_1136:
[----:B------:R-:W-:Y:S05]  /*58e0*/  BSYNC.RECONVERGENT B0 ;  /* 0x0000000000007941 */ /* 0x000fea0003800200 */
.L_x_1135:
        /* <DEDUP_REMOVED lines=78> */
.L_x_1138:
[----:B------:R-:W-:Y:S05]  /*5dd0*/  BSYNC.RECONVERGENT B0 ;  /* 0x0000000000007941 */ /* 0x000fea0003800200 */
.L_x_1137:
        /* <DEDUP_REMOVED lines=29> */
.L_x_1140:
[----:B------:R-:W-:Y:S05]  /*5fb0*/  BSYNC.RECONVERGENT B0 ;  /* 0x0000000000007941 */ /* 0x000fea0003800200 */
.L_x_1139:
        /* <DEDUP_REMOVED lines=29> */
.L_x_1143:
        /* <DEDUP_REMOVED lines=10> */
.L_x_1142:
        /* <DEDUP_REMOVED lines=27> */
.L_x_1145:
        /* <DEDUP_REMOVED lines=136> */
.L_x_1144:
        /* <DEDUP_REMOVED lines=77> */
.L_x_1146:
        /* <DEDUP_REMOVED lines=40> */
.L_x_1147:
        /* <DEDUP_REMOVED lines=21> */
.L_x_1148:
[----:B------:R-:W-:Y:S05]  /*7500*/  BSYNC.RECONVERGENT B0 ;  /* 0x0000000000007941 */ /* 0x000fea0003800200 */
.L_x_1141:
        /* <DEDUP_REMOVED lines=46> */
.L_x_1149:
        /* <DEDUP_REMOVED lines=21> */
.L_x_1151:
[----:B------:R-:W-:Y:S05]  /*7940*/  BSYNC.RECONVERGENT B0 ;  /* 0x0000000000007941 */ /* 0x000fea0003800200 */
.L_x_1150:
        /* <DEDUP_REMOVED lines=35> */
.L_x_1152:
        /* <DEDUP_REMOVED lines=21> */
.L_x_1154:
[----:B------:R-:W-:Y:S05]  /*7cd0*/  BSYNC.RECONVERGENT B0 ;  /* 0x0000000000007941 */ /* 0x000fea0003800200 */
.L_x_1153:
        /* <DEDUP_REMOVED lines=25> */
.L_x_1155:
        /* <DEDUP_REMOVED lines=21> */
.L_x_1157:
[----:B------:R-:W-:Y:S05]  /*7fc0*/  BSYNC.RECONVERGENT B0 ;  /* 0x0000000000007941 */ /* 0x000fea0003800200 */
.L_x_1156:
        /* <DEDUP_REMOVED lines=35> */
.L_x_1158:
        /* <DEDUP_REMOVED lines=21> */
.L_x_1160:
[----:B------:R-:W-:Y:S05]  /*8350*/  BSYNC.RECONVERGENT B0 ;  /* 0x0000000000007941 */ /* 0x000fea0003800200 */
.L_x_1159:
        /* <DEDUP_REMOVED lines=25> */
.L_x_1161:
        /* <DEDUP_REMOVED lines=21> */
.L_x_1163:
[----:B------:R-:W-:Y:S05]  /*8640*/  BSYNC.RECONVERGENT B0 ;  /* 0x0000000000007941 */ /* 0x000fea0003800200 */
.L_x_1162:
        /* <DEDUP_REMOVED lines=82> */
.L_x_1164:
        /* <DEDUP_REMOVED lines=21> */
.L_x_1166:
[----:B------:R-:W-:Y:S05]  /*8cc0*/  BSYNC.RECONVERGENT B0 ;  /* 0x0000000000007941 */ /* 0x000fea0003800200 */
.L_x_1165:
        /* <DEDUP_REMOVED lines=23> */
.L_x_1167:
        /* <DEDUP_REMOVED lines=19> */
.L_x_1169:
[----:B------:R-:W-:Y:S05]  /*8f70*/  BSYNC.RECONVERGENT B0 ;  /* 0x0000000000007941 */ /* 0x000fea0003800200 */
.L_x_1168:
        /* <DEDUP_REMOVED lines=23> */
.L_x_1170:
        /* <DEDUP_REMOVED lines=21> */
.L_x_1172:
[----:B------:R-:W-:Y:S05]  /*9240*/  BSYNC.RECONVERGENT B0 ;  /* 0x0000000000007941 */ /* 0x000fea0003800200 */
.L_x_1171:
        /* <DEDUP_REMOVED lines=23> */
.L_x_1173:
        /* <DEDUP_REMOVED lines=18> */
.L_x_1175:
[----:B------:R-:W-:Y:S05]  /*94e0*/  BSYNC.RECONVERGENT B0 ;  /* 0x0000000000007941 */ /* 0x000fea0003800200 */
.L_x_1174:
        /* <DEDUP_REMOVED lines=61> */
.L_x_1176:
        /* <DEDUP_REMOVED lines=32> */
.L_x_1178:
[----:B------:R-:W-:Y:S05]  /*9ac0*/  BSYNC.RECONVERGENT B0 ;  /* 0x0000000000007941 */ /* 0x000fea0003800200 */
.L_x_1177:
        /* <DEDUP_REMOVED lines=21> */
.L_x_1179:
        /* <DEDUP_REMOVED lines=18> */
.L_x_1181:
[----:B------:R-:W-:Y:S05]  /*9d40*/  BSYNC.RECONVERGENT B0 ;  /* 0x0000000000007941 */ /* 0x000fea0003800200 */
.L_x_1180:
        /* <DEDUP_REMOVED lines=21> */
.L_x_1182:
        /* <DEDUP_REMOVED lines=18> */
.L_x_1184:
[----:B------:R-:W-:Y:S05]  /*9fc0*/  BSYNC.RECONVERGENT B0 ;  /* 0x0000000000007941 */ /* 0x000fea0003800200 */
.L_x_1183:
        /* <DEDUP_REMOVED lines=21> */
.L_x_1185:
        /* <DEDUP_REMOVED lines=18> */
.L_x_1187:
[----:B------:R-:W-:Y:S05]  /*a240*/  BSYNC.RECONVERGENT B0 ;  /* 0x0000000000007941 */ /* 0x000fea0003800200 */
.L_x_1186:
        /* <DEDUP_REMOVED lines=21> */
.L_x_1188:
        /* <DEDUP_REMOVED lines=18> */
.L_x_1190:
[----:B------:R-:W-:Y:S05]  /*a4c0*/  BSYNC.RECONVERGENT B0 ;  /* 0x0000000000007941 */ /* 0x000fea0003800200 */
.L_x_1189:
        /* <DEDUP_REMOVED lines=21> */
.L_x_1191:
        /* <DEDUP_REMOVED lines=18> */
.L_x_1193:
[----:B------:R-:W-:Y:S05]  /*a740*/  BSYNC.RECONVERGENT B0 ;  /* 0x0000000000007941 */ /* 0x000fea0003800200 */
.L_x_1192:
        /* <DEDUP_REMOVED lines=22> */
.L_x_1194:
        /* <DEDUP_REMOVED lines=18> */
.L_x_1196:
[----:B------:R-:W-:Y:S05]  /*a9d0*/  BSYNC.RECONVERGENT B0 ;  /* 0x0000000000007941 */ /* 0x000fea0003800200 */
.L_x_1195:
        /* <DEDUP_REMOVED lines=8> */
.L_x_1130:
        /* <DEDUP_REMOVED lines=15> */
.L_x_1199:
[----:B------:R-:W-:Y:S05]  /*ab50*/  BSYNC.RECONVERGENT B0 ;  /* 0x0000000000007941 */ /* 0x000fea0003800200 */
.L_x_1198:
        /* <DEDUP_REMOVED lines=11> */
.L_x_1201:
[----:B------:R-:W2:Y:S04]  /*ac10*/  LDG.E.STRONG.GPU R5, desc[UR8][R2.64] ;  /* 0x0000000802057981 */ /* 0x000ea8000c1ef900 */
[----:B--2---:R-:W-:Y:S01]  /*ac20*/  CCTL.IVALL ;  /* 0x00000000ff00798f */ /* 0x004fe20002000000 */
[----:B------:R-:W-:Y:S05]  /*ac30*/  YIELD ;  /* 0x0000000000007946 */ /* 0x000fea0003800000 */
[----:B------:R-:W-:-:S13]  /*ac40*/  ISETP.NE.AND P0, PT, R5, R0, PT ;  /* 0x000000000500720c */ /* 0x000fda0003f05270 */
[----:B------:R-:W-:Y:S05]  /*ac50*/  @P0 BRA `(.L_x_1201) ;  /* 0xfffffffc00ec0947 */ /* 0x000fea000383ffff */
.L_x_1200:
        /* <DEDUP_REMOVED lines=72> */
.L_x_1204:
        /* <DEDUP_REMOVED lines=31> */
.L_x_1203:
[----:B------:R-:W-:Y:S05]  /*b2d0*/  BSYNC.RECONVERGENT B0 ;  /* 0x0000000000007941 */ /* 0x000fea0003800200 */
.L_x_1202:
        /* <DEDUP_REMOVED lines=10> */
.L_x_1205:
        /* <DEDUP_REMOVED lines=22> */
[----:B---3--:R-:W-:-:S02]  /*b4e0*/  F2FP.F16.F32.PACK_AB R31, R7, R2 ;  /* 0x00000002071f723e */ /* 0x008fc400000000ff */
[----:B------:R-:W-:-:S04]  /*b4f0*/  LOP3.LUT R2, R61, 0x3, RZ, 0xc0, !PT ;  /* 0x000000033d027812 */ /* 0x000fc800078ec0ff */
[----:B------:R-:W-:Y:S02]  /*b500*/  IADD3.X R9, PT, PT, R2, UR5, RZ, P1, !PT ;  /* 0x0000000502097c10 */ /* 0x000fe40008ffe4ff */
[----:B----4-:R-:W-:Y:S02]  /*b510*/  F2FP.F16.F32.PACK_AB R33, R25, R12 ;  /* 0x0000000c1921723e */ /* 0x010fe400000000ff */
        /* <DEDUP_REMOVED lines=55> */
[----:B----4-:R-:W-:Y:S02]  /*b890*/  F2FP.F16.F32.PACK_AB R13, R13, R8 ;  /* 0x000000080d0d723e */ /* 0x010fe400000000ff */
[----:B-----5:R-:W-:-:S03]  /*b8a0*/  F2FP.F16.F32.PACK_AB R7, R5, R6 ;  /* 0x000000060507723e */ /* 0x020fc600000000ff */
[----:B------:R3:W-:Y:S04]  /*b8b0*/  STG.E desc[UR8][R26.64], R13 ;  /* 0x0000000d1a007986 */ /* 0x0007e8000c101908 */
[----:B------:R3:W-:Y:S02]  /*b8c0*/  STG.E desc[UR8][R28.64], R7 ;  /* 0x000000071c007986 */ /* 0x0007e4000c101908 */
[----:B------:R-:W-:Y:S05]  /*b8d0*/  @P0 BRA `(.L_x_1205) ;  /* 0xfffffff800a80947 */ /* 0x000fea000383ffff */
[----:B------:R-:W-:Y:S05]  /*b8e0*/  EXIT ;  /* 0x000000000000794d */ /* 0x000fea0003800000 */
.L_x_1206:
        /* <DEDUP_REMOVED lines=9> */
.L_x_4515:


//--------------------- .text._Z35group_norm_nhwc_bwd_one_pass_kernelI11Fp16IOFp16WLi512ELi96ELi768EEv26Group_norm_nhwc_bwd_params --------------------------
	.section	.text._Z35group_norm_nhwc_bwd_one_pass_kernelI11Fp16IOFp16WLi512ELi96ELi768EEv26Group_norm_nhwc_bwd_params,"ax",@progbits
	.align	128
        .global         _Z35group_norm_nhwc_bwd_one_pass_kernelI11Fp16IOFp16WLi512ELi96ELi768EEv26Group_norm_nhwc_bwd_params
        .type           _Z35group_norm_nhwc_bwd_one_pass_kernelI11Fp16IOFp16WLi512ELi96ELi768EEv26Group_norm_nhwc_bwd_params,@function
        .size           _Z35group_norm_nhwc_bwd_one_pass_kernelI11Fp16IOFp16WLi512ELi96ELi768EEv26Group_norm_nhwc_bwd_params,(.L_x_4516 - _Z35group_norm_nhwc_bwd_one_pass_kernelI11Fp16IOFp16WLi512ELi96ELi768EEv26Group_norm_nhwc_bwd_params)
        .other          _Z35group_norm_nhwc_bwd_one_pass_kernelI11Fp16IOFp16WLi512ELi96ELi768EEv26Group_norm_nhwc_bwd_params,@"STO_CUDA_ENTRY STV_DEFAULT"
_Z35group_norm_nhwc_bwd_one_pass_kernelI11Fp16IOFp16WLi512ELi96ELi768EEv26Group_norm_nhwc_bwd_params:
.text._Z35group_norm_nhwc_bwd_one_pass_kernelI11Fp16IOFp16WLi512ELi96ELi768EEv26Group_norm_nhwc_bwd_params:
        /* <DEDUP_REMOVED lines=28> */
.L_x_1233:
        /* <DEDUP_REMOVED lines=747> */
[----:B-1----:R-:W4:Y:S01]  /*3070*/  LDL.LU R76, [R1+0x174] ;  /* 0x00017400014c7983 */ /* 0x002f220000300800 */
        /* <DEDUP_REMOVED lines=53> */
[----:B------:R-:W2:Y:S01]  /*33d0*/  @!P6 LDG.E R23, desc[UR10][R32.64] ;  /* 0x0000000a2017e981 */ /* 0x000ea2000c1e1900 */
[----:B-1----:R-:W-:Y:S01]  /*33e0*/  @!P4 IMAD R20, R16, R14, RZ ;  /* 0x0000000e1014c224 */ /* 0x002fe200078e02ff */
        /* <DEDUP_REMOVED lines=12> */
[----:B------:R-:W-:Y:S02]  /*34b0*/  LOP3.LUT P5, RZ, R74, 0x8, RZ, 0xc0, !PT ;  /* 0x000000084aff7812 */ /* 0x000fe400078ac0ff */
[----:B------:R-:W-:-:S11]  /*34c0*/  CS2R R20, SRZ ;  /* 0x0000000000147805 */ /* 0x000fd6000001ff00 */
[----:B------:R-:W2:Y:S04]  /*34d0*/  @!P5 LDG.E R20, desc[UR10][R26.64] ;  /* 0x0000000a1a14d981 */ /* 0x000ea8000c1e1900 */
[----:B------:R0:W2:Y:S01]  /*34e0*/  @!P5 LDG.E R21, desc[UR10][R28.64] ;  /* 0x0000000a1c15d981 */ /* 0x0000a2000c1e1900 */
[----:B------:R-:W-:Y:S02]  /*34f0*/  ISETP.GE.U32.AND P5, PT, R60, UR16, PT ;  /* 0x000000103c007c0c */ /* 0x000fe4000bfa6070 */
[----:B0-----:R-:W-:-:S04]  /*3500*/  SHF.R.S32.HI R28, RZ, 0x1f, R60 ;  /* 0x0000001fff1c7819 */ /* 0x001fc8000001143c */
[----:B------:R-:W-:-:S13]  /*3510*/  ISETP.GE.AND.EX P5, PT, R28, UR17, PT, P5 ;  /* 0x000000111c007c0c */ /* 0x000fda000bfa6350 */
[----:B------:R-:W0:Y:S01]  /*3520*/  @!P5 LDC.64 R26, c[0x0][0x3f8] ;  /* 0x0000fe00ff1adb82 */ /* 0x000e220000000a00 */
[----:B------:R-:W-:Y:S02]  /*3530*/  @!P5 MOV R29, R5 ;  /* 0x00000005001dd202 */ /* 0x000fe40000000f00 */
[----:B------:R-:W-:-:S04]  /*3540*/  LOP3.LUT R74, R74, 0xf7ffffff, RZ, 0xc0, !PT ;  /* 0xf7ffffff4a4a7812 */ /* 0x000fc800078ec0ff */
[----:B------:R-:W-:Y:S01]  /*3550*/  @P5 LOP3.LUT R74, R74, 0x8000000, RZ, 0xfc, !PT ;  /* 0x080000004a4a5812 */ /* 0x000fe200078efcff */
[----:B0-----:R-:W-:Y:S01]  /*3560*/  @!P5 IMAD R32, R28, R26, RZ ;  /* 0x0000001a1c20d224 */ /* 0x001fe200078e02ff */
[----:B------:R-:W-:-:S03]  /*3570*/  @!P5 MOV R28, R2 ;  /* 0x00000002001cd202 */ /* 0x000fc60000000f00 */
[C---:B------:R-:W-:Y:S02]  /*3580*/  @!P5 IMAD R32, R60.reuse, R27, R32 ;  /* 0x0000001b3c20d224 */ /* 0x040fe400078e0220 */
[----:B------:R-:W-:-:S04]  /*3590*/  @!P5 IMAD.WIDE.U32 R28, R60, R26, R28 ;  /* 0x0000001a3c1cd225 */ /* 0x000fc800078e001c */
[----:B------:R-:W-:Y:S01]  /*35a0*/  HFMA2 R60, -RZ, RZ, 0, 0 ;  /* 0x00000000ff3c7431 */ /* 0x000fe200000001ff */
[----:B------:R-:W-:Y:S01]  /*35b0*/  PRMT R62, RZ, 0x5410, RZ ;  /* 0x00005410ff3e7816 */ /* 0x000fe200000000ff */
[----:B----4-:R0:W-:Y:S01]  /*35c0*/  STL [R1+0x94], R76 ;  /* 0x0000944c01007387 */ /* 0x0101e20000100800 */
[----:B------:R-:W1:Y:S03]  /*35d0*/  @!P5 LDC.64 R26, c[0x0][0x3a0] ;  /* 0x0000e800ff1adb82 */ /* 0x000e660000000a00 */
[----:B------:R4:W2:Y:S02]  /*35e0*/  @!P1 LDG.E R60, desc[UR10][R38.64] ;  /* 0x0000000a263c9981 */ /* 0x0008a4000c1e1900 */
[----:B----4-:R-:W-:-:S06]  /*35f0*/  CS2R R38, SRZ ;  /* 0x0000000000267805 */ /* 0x010fcc000001ff00 */
[----:B------:R4:W4:Y:S01]  /*3600*/  @!P1 LDG.E R38, desc[UR10][R40.64] ;  /* 0x0000000a28269981 */ /* 0x000922000c1e1900 */
[----:B------:R-:W-:-:S03]  /*3610*/  LOP3.LUT P1, RZ, R74, 0x1000000, RZ, 0xc0, !PT ;  /* 0x010000004aff7812 */ /* 0x000fc6000782c0ff */
[----:B------:R-:W-:Y:S04]  /*3620*/  STL [R1+0x1f0], R6 ;  /* 0x0001f00601007387 */ /* 0x000fe80000100800 */
[----:B------:R-:W-:Y:S04]  /*3630*/  STL [R1+0x1f8], R6 ;  /* 0x0001f80601007387 */ /* 0x000fe80000100800 */
[----:B---3--:R3:W-:Y:S02]  /*3640*/  STL [R1+0x1fc], R7 ;  /* 0x0001fc0701007387 */ /* 0x0087e40000100800 */
[----:B------:R-:W-:-:S02]  /*3650*/  @!P1 PRMT R62, R62, 0x5410, R76 ;  /* 0x000054103e3e9816 */ /* 0x000fc4000000004c */
[----:B--2---:R-:W-:Y:S02]  /*3660*/  STL [R1+0x1cc], R12 ;  /* 0x0001cc0c01007387 */ /* 0x004fe40000100800 */
[----:B------:R-:W-:Y:S02]  /*3670*/  @!P1 PRMT R62, R76, 0x7632, R62 ;  /* 0x000076324c3e9816 */ /* 0x000fe4000000003e */
[----:B0-----:R-:W2:Y:S04]  /*3680*/  LDL.LU R76, [R1+0x218] ;  /* 0x00021800014c7983 */ /* 0x001ea80000300800 */
[----:B---3--:R-:W3:Y:S04]  /*3690*/  LDL.LU R7, [R1+0x180] ;  /* 0x0001800001077983 */ /* 0x008ee80000300800 */
[----:B------:R-:W3:Y:S04]  /*36a0*/  LDL.LU R6, [R1+0x17c] ;  /* 0x00017c0001067983 */ /* 0x000ee80000300800 */
[----:B------:R-:W-:Y:S04]  /*36b0*/  STL [R1+0x200], R12 ;  /* 0x0002000c01007387 */ /* 0x000fe80000100800 */
[----:B------:R0:W-:Y:S04]  /*36c0*/  STL [R1+0x214], R12 ;  /* 0x0002140c01007387 */ /* 0x0001e80000100800 */
[----:B------:R-:W-:Y:S04]  /*36d0*/  STL [R1+0x1dc], R77 ;  /* 0x0001dc4d01007387 */ /* 0x000fe80000100800 */
[----:B------:R1:W-:Y:S01]  /*36e0*/  STL [R1+0x210], R77 ;  /* 0x0002104d01007387 */ /* 0x0003e20000100800 */
[----:B0-----:R-:W-:-:S03]  /*36f0*/  PRMT R12, RZ, 0x7610, R12 ;  /* 0x00007610ff0c7816 */ /* 0x001fc6000000000c */
[----:B------:R-:W-:Y:S04]  /*3700*/  STL.S16 [R1+0x126], RZ ;  /* 0x000126ff01007387 */ /* 0x000fe80000100600 */
[----:B------:R0:W-:Y:S04]  /*3710*/  STL.S16 [R1+0x124], R12 ;  /* 0x0001240c01007387 */ /* 0x0001e80000100600 */
[----:B-1----:R-:W3:Y:S01]  /*3720*/  LDL.LU R77, [R1+0x170] ;  /* 0x00017000014d7983 */ /* 0x002ee20000300800 */
[----:B------:R-:W-:Y:S02]  /*3730*/  @!P5 IADD3 R32, PT, PT, R29, R32, RZ ;  /* 0x000000201d20d210 */ /* 0x000fe40007ffe0ff */
[C---:B------:R-:W-:Y:S01]  /*3740*/  @!P5 SHF.L.U32 R33, R28.reuse, 0x1, RZ ;  /* 0x000000011c21d819 */ /* 0x040fe200000006ff */
[----:B------:R-:W-:Y:S01]  /*3750*/  HFMA2 R43, -RZ, RZ, 0, 0 ;  /* 0x00000000ff2b7431 */ /* 0x000fe200000001ff */
[----:B------:R-:W-:Y:S01]  /*3760*/  @!P5 SHF.L.U64.HI R32, R28, 0x1, R32 ;  /* 0x000000011c20d819 */ /* 0x000fe20000010220 */
[----:B------:R-:W3:Y:S01]  /*3770*/  @!P0 LDG.E R39, desc[UR10][R46.64] ;  /* 0x0000000a2e278981 */ /* 0x000ee2000c1e1900 */
[----:B------:R-:W1:Y:S03]  /*3780*/  @!P5 LDC.64 R28, c[0x0][0x398] ;  /* 0x0000e600ff1cdb82 */ /* 0x000e660000000a00 */
[----:B------:R0:W3:Y:S01]  /*3790*/  @!P6 LDG.E R43, desc[UR10][R34.64] ;  /* 0x0000000a222be981 */ /* 0x0000e2000c1e1900 */
[----:B------:R-:W-:-:S02]  /*37a0*/  @!P5 IADD3 R26, P6, PT, R33, R26, RZ ;  /* 0x0000001a211ad210 */ /* 0x000fc40007fde0ff */
[----:B----4-:R-:W-:Y:S02]  /*37b0*/  IADD3 R41, PT, PT, R0, 0x1f0, RZ ;  /* 0x000001f000297810 */ /* 0x010fe40007ffe0ff */
[----:B------:R-:W-:Y:S02]  /*37c0*/  @!P5 IADD3.X R27, PT, PT, R32, R27, RZ, P6, !PT ;  /* 0x0000001b201bd210 */ /* 0x000fe400037fe4ff */
[----:B0-----:R-:W-:Y:S02]  /*37d0*/  SHF.R.S32.HI R34, RZ, 0x1f, R41 ;  /* 0x0000001fff227819 */ /* 0x001fe40000011429 */
[----:B-1----:R-:W-:-:S04]  /*37e0*/  @!P5 IADD3 R28, P6, PT, R33, R28, RZ ;  /* 0x0000001c211cd210 */ /* 0x002fc80007fde0ff */
[----:B------:R-:W-:Y:S02]  /*37f0*/  @!P5 IADD3.X R29, PT, PT, R32, R29, RZ, P6, !PT ;  /* 0x0000001d201dd210 */ /* 0x000fe400037fe4ff */
[----:B------:R-:W-:-:S04]  /*3800*/  ISETP.GE.U32.AND P6, PT, R41, UR16, PT ;  /* 0x0000001029007c0c */ /* 0x000fc8000bfc6070 */
[----:B------:R-:W-:-:S13]  /*3810*/  ISETP.GE.AND.EX P6, PT, R34, UR17, PT, P6 ;  /* 0x0000001122007c0c */ /* 0x000fda000bfc6360 */
[----:B------:R-:W0:Y:S01]  /*3820*/  @!P6 LDC.64 R32, c[0x0][0x3f8] ;  /* 0x0000fe00ff20eb82 */ /* 0x000e220000000a00 */
[----:B--2---:R-:W-:Y:S02]  /*3830*/  PRMT R76, R12, 0x7610, R76 ;  /* 0x000076100c4c7816 */ /* 0x004fe4000000004c */
[----:B------:R-:W2:Y:S01]  /*3840*/  LDL.S16 R12, [R1+0x126] ;  /* 0x00012600010c7983 */ /* 0x000ea20000100600 */
[----:B------:R-:W-:Y:S02]  /*3850*/  MOV R40, RZ ;  /* 0x000000ff00287202 */ /* 0x000fe40000000f00 */
[----:B------:R-:W-:-:S04]  /*3860*/  @!P6 MOV R35, R5 ;  /* 0x000000050023e202 */ /* 0x000fc80000000f00 */
[----:B------:R0:W4:Y:S02]  /*3870*/  @!P0 LDG.E R40, desc[UR10][R44.64] ;  /* 0x0000000a2c288981 */ /* 0x000124000c1e1900 */
        /* <DEDUP_REMOVED lines=18> */
[----:B---3--:R-:W-:Y:S02]  /*39a0*/  @!P0 PRMT R65, R65, 0x5410, R7 ;  /* 0x0000541041418816 */ /* 0x008fe40000000007 */
[----:B------:R-:W-:Y:S02]  /*39b0*/  @!P0 PRMT R64, R64, 0x5410, R6 ;  /* 0x0000541040408816 */ /* 0x000fe40000000006 */
[----:B------:R-:W-:-:S02]  /*39c0*/  @P6 LOP3.LUT R74, R74, 0x4000000, RZ, 0xfc, !PT ;  /* 0x040000004a4a6812 */ /* 0x000fc400078efcff */
[----:B------:R-:W-:Y:S02]  /*39d0*/  @!P0 PRMT R65, R7, 0x7632, R65 ;  /* 0x0000763207418816 */ /* 0x000fe40000000041 */
[----:B------:R-:W-:Y:S02]  /*39e0*/  @!P0 PRMT R64, R6, 0x7632, R64 ;  /* 0x0000763206408816 */ /* 0x000fe40000000040 */
[----:B------:R-:W-:Y:S01]  /*39f0*/  LOP3.LUT P0, RZ, R74, 0x800000, RZ, 0xc0, !PT ;  /* 0x008000004aff7812 */ /* 0x000fe2000780c0ff */
[----:B------:R0:W-:-:S12]  /*3a00*/  STL [R1+0x18], R77 ;  /* 0x0000184d01007387 */ /* 0x0001d80000100800 */
[C---:B------:R-:W-:Y:S02]  /*3a10*/  @!P0 PRMT R76, R77.reuse, 0x7610, R76 ;  /* 0x000076104d4c8816 */ /* 0x040fe4000000004c */
[----:B--2---:R-:W-:Y:S02]  /*3a20*/  @!P0 PRMT R12, R77, 0x7632, R12 ;  /* 0x000076324d0c8816 */ /* 0x004fe4000000000c */
        /* <DEDUP_REMOVED lines=217> */
[----:B------:R-:W-:Y:S01]  /*47c0*/  @!P5 PRMT R76, R75, 0x7632, R76 ;  /* 0x000076324b4cd816 */ /* 0x000fe2000000004c */
[----:B------:R1:W-:Y:S01]  /*47d0*/  STL [R1+0x48], R12 ;  /* 0x0000480c01007387 */ /* 0x0003e20000100800 */
[----:B------:R-:W-:Y:S02]  /*47e0*/  LOP3.LUT P5, RZ, R74, 0x200, RZ, 0xc0, !PT ;  /* 0x000002004aff7812 */ /* 0x000fe400078ac0ff */
[----:B0-----:R-:W-:-:S04]  /*47f0*/  PRMT R75, RZ, 0x5410, RZ ;  /* 0x00005410ff4b7816 */ /* 0x001fc800000000ff */
[----:B------:R-:W-:Y:S02]  /*4800*/  @!P1 PRMT R75, R75, 0x5410, R6 ;  /* 0x000054104b4b9816 */ /* 0x000fe40000000006 */
[----:B-1----:R-:W-:Y:S02]  /*4810*/  PRMT R12, RZ, 0x7610, R12 ;  /* 0x00007610ff0c7816 */ /* 0x002fe4000000000c */
[----:B------:R-:W-:Y:S02]  /*4820*/  @!P1 PRMT R75, R6, 0x7632, R75 ;  /* 0x00007632064b9816 */ /* 0x000fe4000000004b */
[----:B------:R-:W-:Y:S02]  /*4830*/  LOP3.LUT P1, RZ, R74, 0x10000000, RZ, 0xc0, !PT ;  /* 0x100000004aff7812 */ /* 0x000fe4000782c0ff */
[----:B------:R-:W-:Y:S01]  /*4840*/  @!P6 PRMT R12, R24, 0x7632, R12 ;  /* 0x00007632180ce816 */ /* 0x000fe2000000000c */
[----:B------:R0:W-:Y:S04]  /*4850*/  STL [R1+0xc8], R13 ;  /* 0x0000c80d01007387 */ /* 0x0001e80000100800 */
[----:B------:R1:W-:Y:S01]  /*4860*/  STL.S16 [R1+0x132], R12 ;  /* 0x0001320c01007387 */ /* 0x0003e20000100600 */
[----:B0-----:R-:W-:Y:S01]  /*4870*/  PRMT R13, RZ, 0x7610, R13 ;  /* 0x00007610ff0d7816 */ /* 0x001fe2000000000d */
[----:B-1----:R-:W-:-:S03]  /*4880*/  HFMA2 R12, -RZ, RZ, 0, 0 ;  /* 0x00000000ff0c7431 */ /* 0x002fc600000001ff */
[----:B------:R-:W-:Y:S02]  /*4890*/  @!P5 PRMT R13, R25, 0x7632, R13 ;  /* 0x00007632190dd816 */ /* 0x000fe4000000000d */
[----:B------:R-:W-:-:S03]  /*48a0*/  LOP3.LUT P0, RZ, R74, 0x100, RZ, 0xc0, !PT ;  /* 0x000001004aff7812 */ /* 0x000fc6000780c0ff */
[----:B------:R0:W-:Y:S04]  /*48b0*/  STL.S16 [R1+0x134], R13 ;  /* 0x0001340d01007387 */ /* 0x0001e80000100600 */
[----:B------:R1:W-:Y:S01]  /*48c0*/  STL [R1+0x4c], R18 ;  /* 0x00004c1201007387 */ /* 0x0003e20000100800 */
[----:B0-----:R-:W-:Y:S02]  /*48d0*/  MOV R13, RZ ;  /* 0x000000ff000d7202 */ /* 0x001fe40000000f00 */
[----:B-1----:R-:W-:-:S04]  /*48e0*/  PRMT R18, RZ, 0x7610, R18 ;  /* 0x00007610ff127816 */ /* 0x002fc80000000012 */
[----:B------:R0:W3:Y:S01]  /*48f0*/  @!P1 LDG.E R13, desc[UR10][R50.64] ;  /* 0x0000000a320d9981 */ /* 0x0000e2000c1e1900 */
[C---:B------:R-:W-:Y:S02]  /*4900*/  @!P0 PRMT R18, R31.reuse, 0x7632, R18 ;  /* 0x000076321f128816 */ /* 0x040fe40000000012 */
[----:B0-----:R-:W-:Y:S02]  /*4910*/  PRMT R50, R50, 0x5410, RZ ;  /* 0x0000541032327816 */ /* 0x001fe400000000ff */
[----:B------:R-:W-:Y:S02]  /*4920*/  PRMT R51, RZ, 0x7610, R51 ;  /* 0x00007610ff337816 */ /* 0x000fe40000000033 */
[----:B------:R-:W-:Y:S02]  /*4930*/  @!P0 PRMT R50, R50, 0x7610, R30 ;  /* 0x0000761032328816 */ /* 0x000fe4000000001e */
[----:B------:R-:W-:Y:S01]  /*4940*/  @!P0 PRMT R51, R31, 0x7610, R51 ;  /* 0x000076101f338816 */ /* 0x000fe20000000033 */
[----:B------:R0:W-:Y:S04]  /*4950*/  STL [R1+0x1ac], R10 ;  /* 0x0001ac0a01007387 */ /* 0x0001e80000100800 */
[----:B------:R1:W-:Y:S01]  /*4960*/  STL [R1+0x1a4], R9 ;  /* 0x0001a40901007387 */ /* 0x0003e20000100800 */
[----:B0-----:R-:W-:-:S02]  /*4970*/  PRMT R10, RZ, 0x7610, R10 ;  /* 0x00007610ff0a7816 */ /* 0x001fc4000000000a */
[----:B-1----:R-:W-:Y:S01]  /*4980*/  PRMT R9, RZ, 0x7610, R9 ;  /* 0x00007610ff097816 */ /* 0x002fe20000000009 */
[----:B------:R0:W-:Y:S01]  /*4990*/  STL.S16 [R1+0x13c], R18 ;  /* 0x00013c1201007387 */ /* 0x0001e20000100600 */
[----:B------:R-:W-:Y:S01]  /*49a0*/  LOP3.LUT P6, RZ, R74, 0x80, RZ, 0xc0, !PT ;  /* 0x000000804aff7812 */ /* 0x000fe200078cc0ff */
[----:B0-----:R-:W-:Y:S01]  /*49b0*/  HFMA2 R18, -RZ, RZ, 0, 0 ;  /* 0x00000000ff127431 */ /* 0x001fe200000001ff */
[----:B------:R-:W-:-:S05]  /*49c0*/  PRMT R50, RZ, 0x7610, R50 ;  /* 0x00007610ff327816 */ /* 0x000fca0000000032 */
[----:B------:R0:W4:Y:S06]  /*49d0*/  @!P2 LDG.E R18, desc[UR10][R52.64] ;  /* 0x0000000a3412a981 */ /* 0x00012c000c1e1900 */
[----:B------:R-:W-:Y:S02]  /*49e0*/  @!P6 PRMT R50, R36, 0x7610, R50 ;  /* 0x000076102432e816 */ /* 0x000fe40000000032 */
[----:B0-----:R-:W-:Y:S02]  /*49f0*/  PRMT R52, RZ, 0x5410, RZ ;  /* 0x00005410ff347816 */ /* 0x001fe400000000ff */
[----:B------:R-:W-:-:S02]  /*4a00*/  PRMT R53, RZ, 0x7610, R53 ;  /* 0x00007610ff357816 */ /* 0x000fc40000000035 */
        /* <DEDUP_REMOVED lines=8> */
[----:B0-----:R-:W3:Y:S04]  /*4a90*/  LDL.LU R22, [R1+0x194] ;  /* 0x0001940001167983 */ /* 0x001ee80000300800 */
[----:B--2---:R0:W2:Y:S02]  /*4aa0*/  @!P1 LDG.E R12, desc[UR10][R48.64] ;  /* 0x0000000a300c9981 */ /* 0x0040a4000c1e1900 */
[----:B0-----:R-:W-:-:S02]  /*4ab0*/  PRMT R49, R49, 0x5410, RZ ;  /* 0x0000541031317816 */ /* 0x001fc400000000ff */
[----:B------:R-:W-:Y:S02]  /*4ac0*/  PRMT R48, RZ, 0x5410, RZ ;  /* 0x00005410ff307816 */ /* 0x000fe400000000ff */
[----:B------:R-:W-:Y:S02]  /*4ad0*/  @!P5 PRMT R49, R49, 0x5410, R25 ;  /* 0x000054103131d816 */ /* 0x000fe40000000019 */
[----:B------:R-:W-:Y:S02]  /*4ae0*/  @!P5 PRMT R48, R19, 0x7610, R48 ;  /* 0x000076101330d816 */ /* 0x000fe40000000030 */
[----:B------:R-:W-:Y:S02]  /*4af0*/  PRMT R49, RZ, 0x7610, R49 ;  /* 0x00007610ff317816 */ /* 0x000fe40000000031 */
[----:B------:R-:W-:Y:S02]  /*4b00*/  @!P5 PRMT R48, R48, 0x7610, R19 ;  /* 0x000076103030d816 */ /* 0x000fe40000000013 */
[----:B------:R-:W-:-:S02]  /*4b10*/  @!P0 PRMT R49, R30, 0x7610, R49 ;  /* 0x000076101e318816 */ /* 0x000fc40000000031 */
[C---:B------:R-:W-:Y:S02]  /*4b20*/  LOP3.LUT P5, RZ, R74.reuse, 0x40, RZ, 0xc0, !PT ;  /* 0x000000404aff7812 */ /* 0x040fe400078ac0ff */
[----:B------:R-:W-:-:S11]  /*4b30*/  LOP3.LUT P0, RZ, R74, 0x20, RZ, 0xc0, !PT ;  /* 0x000000204aff7812 */ /* 0x000fd6000780c0ff */
[----:B------:R-:W-:Y:S02]  /*4b40*/  @!P5 PRMT R10, R42, 0x7632, R10 ;  /* 0x000076322a0ad816 */ /* 0x000fe4000000000a */
[----:B------:R-:W-:-:S03]  /*4b50*/  @!P0 PRMT R9, R8, 0x7610, R9 ;  /* 0x0000761008098816 */ /* 0x000fc60000000009 */
[----:B------:R0:W-:Y:S04]  /*4b60*/  STL.S16 [R1+0x138], R10 ;  /* 0x0001380a01007387 */ /* 0x0001e80000100600 */
[----:B------:R1:W-:Y:S04]  /*4b70*/  STL.S16 [R1+0x136], R9 ;  /* 0x0001360901007387 */ /* 0x0003e80000100600 */
[----:B0-----:R-:W4:Y:S04]  /*4b80*/  LDL.LU R10, [R1+0x1ac] ;  /* 0x0001ac00010a7983 */ /* 0x001f280000300800 */
[----:B-1----:R-:W2:Y:S04]  /*4b90*/  LDL.LU R9, [R1+0x1a4] ;  /* 0x0001a40001097983 */ /* 0x002ea80000300800 */
[----:B------:R0:W-:Y:S04]  /*4ba0*/  STL [R1+0x1a8], R57 ;  /* 0x0001a83901007387 */ /* 0x0001e80000100800 */
[----:B------:R1:W-:Y:S04]  /*4bb0*/  STL [R1+0x1a0], R58 ;  /* 0x0001a03a01007387 */ /* 0x0003e80000100800 */
[----:B------:R1:W-:Y:S01]  /*4bc0*/  STL [R1+0x19c], R59 ;  /* 0x00019c3b01007387 */ /* 0x0003e20000100800 */
[----:B0-----:R-:W-:-:S02]  /*4bd0*/  PRMT R57, RZ, 0x7610, R57 ;  /* 0x00007610ff397816 */ /* 0x001fc40000000039 */
[----:B-1----:R-:W-:Y:S02]  /*4be0*/  PRMT R58, RZ, 0x7610, R58 ;  /* 0x00007610ff3a7816 */ /* 0x002fe4000000003a */
[----:B------:R-:W-:Y:S02]  /*4bf0*/  PRMT R59, RZ, 0x7610, R59 ;  /* 0x00007610ff3b7816 */ /* 0x000fe4000000003b */
[----:B------:R-:W-:-:S05]  /*4c00*/  @!P0 PRMT R58, R8, 0x7632, R58 ;  /* 0x00007632083a8816 */ /* 0x000fca000000003a */
[----:B------:R0:W-:Y:S04]  /*4c10*/  STL.S16 [R1+0x140], R58 ;  /* 0x0001403a01007387 */ /* 0x0001e80000100600 */
[----:B0-----:R-:W2:Y:S04]  /*4c20*/  LDL.LU R58, [R1+0x1a0] ;  /* 0x0001a000013a7983 */ /* 0x001ea80000300800 */
[----:B------:R0:W-:Y:S04]  /*4c30*/  STL [R1+0x198], R14 ;  /* 0x0001980e01007387 */ /* 0x0001e80000100800 */
[----:B------:R1:W-:Y:S01]  /*4c40*/  STL [R1+0x190], R15 ;  /* 0x0001900f01007387 */ /* 0x0003e20000100800 */
[----:B0-----:R-:W-:-:S02]  /*4c50*/  PRMT R14, RZ, 0x7610, R14 ;  /* 0x00007610ff0e7816 */ /* 0x001fc4000000000e */
[----:B-1----:R-:W-:Y:S02]  /*4c60*/  PRMT R15, RZ, 0x7610, R15 ;  /* 0x00007610ff0f7816 */ /* 0x002fe4000000000f */
[----:B------:R-:W-:-:S05]  /*4c70*/  @!P6 PRMT R14, R11, 0x7610, R14 ;  /* 0x000076100b0ee816 */ /* 0x000fca000000000e */
[----:B------:R0:W-:Y:S04]  /*4c80*/  STL.S16 [R1+0x13e], R14 ;  /* 0x00013e0e01007387 */ /* 0x0001e80000100600 */
[----:B0-----:R-:W2:Y:S01]  /*4c90*/  LDL.LU R14, [R1+0x198] ;  /* 0x00019800010e7983 */ /* 0x001ea20000300800 */
[----:B---3--:R-:W-:-:S05]  /*4ca0*/  @!P6 PRMT R15, R22, 0x7610, R15 ;  /* 0x00007610160fe816 */ /* 0x008fca000000000f */
[----:B------:R0:W-:Y:S04]  /*4cb0*/  STL.S16 [R1+0x148], R15 ;  /* 0x0001480f01007387 */ /* 0x0001e80000100600 */
[----:B0-----:R-:W3:Y:S01]  /*4cc0*/  LDL.LU R15, [R1+0x190] ;  /* 0x00019000010f7983 */ /* 0x001ee20000300800 */
[----:B----4-:R-:W-:Y:S02]  /*4cd0*/  @!P5 PRMT R57, R10, 0x7610, R57 ;  /* 0x000076100a39d816 */ /* 0x010fe40000000039 */
[----:B--2---:R-:W-:-:S03]  /*4ce0*/  @!P0 PRMT R59, R9, 0x7610, R59 ;  /* 0x00007610093b8816 */ /* 0x004fc6000000003b */
[----:B------:R0:W-:Y:S04]  /*4cf0*/  STL.S16 [R1+0x13a], R57 ;  /* 0x00013a3901007387 */ /* 0x0001e80000100600 */
[----:B------:R1:W-:Y:S04]  /*4d00*/  STL.S16 [R1+0x142], R59 ;  /* 0x0001423b01007387 */ /* 0x0003e80000100600 */
[----:B0-----:R-:W2:Y:S04]  /*4d10*/  LDL.LU R57, [R1+0x1a8] ;  /* 0x0001a80001397983 */ /* 0x001ea80000300800 */
[----:B-1----:R-:W4:Y:S04]  /*4d20*/  LDL.LU R59, [R1+0x19c] ;  /* 0x00019c00013b7983 */ /* 0x002f280000300800 */
[----:B------:R0:W-:Y:S04]  /*4d30*/  STL [R1+0xcc], R24 ;  /* 0x0000cc1801007387 */ /* 0x0001e80000100800 */
[----:B------:R1:W-:Y:S01]  /*4d40*/  STL [R1+0xd0], R25 ;  /* 0x0000d01901007387 */ /* 0x0003e20000100800 */
[----:B------:R-:W-:-:S02]  /*4d50*/  PRMT R51, R51, 0x5410, RZ ;  /* 0x0000541033337816 */ /* 0x000fc400000000ff */
[----:B0-----:R-:W-:Y:S02]  /*4d60*/  PRMT R24, RZ, 0x7610, R24 ;  /* 0x00007610ff187816 */ /* 0x001fe40000000018 */
[----:B-1----:R-:W-:Y:S02]  /*4d70*/  PRMT R25, RZ, 0x7610, R25 ;  /* 0x00007610ff197816 */ /* 0x002fe40000000019 */
[----:B------:R-:W-:Y:S02]  /*4d80*/  @!P5 PRMT R24, R10, 0x7632, R24 ;  /* 0x000076320a18d816 */ /* 0x000fe40000000018 */
[----:B------:R-:W-:Y:S02]  /*4d90*/  @!P0 PRMT R25, R9, 0x7632, R25 ;  /* 0x0000763209198816 */ /* 0x000fe40000000019 */
[----:B------:R-:W-:Y:S01]  /*4da0*/  @!P5 PRMT R51, R51, 0x5410, R42 ;  /* 0x000054103333d816 */ /* 0x000fe2000000002a */
[----:B------:R0:W-:Y:S01]  /*4db0*/  STL.S16 [R1+0x14a], R24 ;  /* 0x00014a1801007387 */ /* 0x0001e20000100600 */
[----:B------:R-:W-:-:S03]  /*4dc0*/  LOP3.LUT P5, RZ, R74, 0x8, RZ, 0xc0, !PT ;  /* 0x000000084aff7812 */ /* 0x000fc600078ac0ff */
[----:B------:R1:W-:Y:S01]  /*4dd0*/  STL.S16 [R1+0x14c], R25 ;  /* 0x00014c1901007387 */ /* 0x0003e20000100600 */
[----:B0-----:R-:W-:Y:S01]  /*4de0*/  HFMA2 R24, -RZ, RZ, 0, 0 ;  /* 0x00000000ff187431 */ /* 0x001fe200000001ff */
[----:B-1----:R-:W-:Y:S02]  /*4df0*/  MOV R25, RZ ;  /* 0x000000ff00197202 */ /* 0x002fe40000000f00 */
[----:B------:R0:W-:Y:S02]  /*4e00*/  STL [R1+0xdc], R10 ;  /* 0x0000dc0a01007387 */ /* 0x0001e40000100800 */
[----:B0-----:R-:W-:Y:S02]  /*4e10*/  HFMA2 R10, -RZ, RZ, 0, 0 ;  /* 0x00000000ff0a7431 */ /* 0x001fe400000001ff */
[----:B------:R0:W-:Y:S02]  /*4e20*/  STL [R1+0x54], R30 ;  /* 0x0000541e01007387 */ /* 0x0001e40000100800 */
[----:B0-----:R-:W-:-:S04]  /*4e30*/  PRMT R30, RZ, 0x7610, R30 ;  /* 0x00007610ff1e7816 */ /* 0x001fc8000000001e */
[----:B------:R-:W-:Y:S02]  /*4e40*/  @!P6 PRMT R30, R22, 0x7632, R30 ;  /* 0x00007632161ee816 */ /* 0x000fe4000000001e */
[C---:B------:R-:W-:Y:S01]  /*4e50*/  LOP3.LUT P6, RZ, R74.reuse, 0x2, RZ, 0xc0, !PT ;  /* 0x000000024aff7812 */ /* 0x040fe200078cc0ff */
[----:B------:R0:W-:Y:S01]  /*4e60*/  STL [R1+0x50], R19 ;  /* 0x0000501301007387 */ /* 0x0001e20000100800 */
[----:B------:R-:W-:Y:S01]  /*4e70*/  LOP3.LUT P0, RZ, R74, 0x4, RZ, 0xc0, !PT ;  /* 0x000000044aff7812 */ /* 0x000fe2000780c0ff */
[----:B------:R-:W-:Y:S02]  /*4e80*/  UIMAD.WIDE UR6, UR8, 0x8, UR6 ;  /* 0x00000008080678a5 */ /* 0x000fe4000f8e0206 */
[----:B------:R1:W-:Y:S04]  /*4e90*/  STL [R1+0x44], R6 ;  /* 0x0000440601007387 */ /* 0x0003e80000100800 */
[----:B------:R1:W-:Y:S01]  /*4ea0*/  STL.S16 [R1+0x14e], R30 ;  /* 0x00014e1e01007387 */ /* 0x0003e20000100600 */
[----:B0-----:R-:W-:-:S02]  /*4eb0*/  MOV R19, RZ ;  /* 0x000000ff00137202 */ /* 0x001fc40000000f00 */
[----:B-1----:R-:W-:Y:S01]  /*4ec0*/  PRMT R6, RZ, 0x7610, R6 ;  /* 0x00007610ff067816 */ /* 0x002fe20000000006 */
[----:B------:R0:W-:Y:S01]  /*4ed0*/  STL [R1+0x58], R36 ;  /* 0x0000582401007387 */ /* 0x0001e20000100800 */
[----:B------:R-:W-:Y:S02]  /*4ee0*/  HFMA2 R30, -RZ, RZ, 0, 0 ;  /* 0x00000000ff1e7431 */ /* 0x000fe400000001ff */
[----:B------:R-:W-:Y:S01]  /*4ef0*/  @!P6 PRMT R6, R38, 0x7632, R6 ;  /* 0x000076322606e816 */ /* 0x000fe20000000006 */
[----:B------:R1:W4:Y:S04]  /*4f00*/  @!P2 LDG.E R19, desc[UR10][R54.64] ;  /* 0x0000000a3613a981 */ /* 0x000328000c1e1900 */
[----:B------:R1:W-:Y:S01]  /*4f10*/  STL [R1+0xd8], R37 ;  /* 0x0000d82501007387 */ /* 0x0003e20000100800 */
[----:B0-----:R-:W-:-:S03]  /*4f20*/  PRMT R36, RZ, 0x7610, R36 ;  /* 0x00007610ff247816 */ /* 0x001fc60000000024 */
[----:B------:R-:W-:Y:S01]  /*4f30*/  STL [R1+0x60], R8 ;  /* 0x0000600801007387 */ /* 0x000fe20000100800 */
[----:B-1----:R-:W-:Y:S02]  /*4f40*/  PRMT R55, RZ, 0x7610, R55 ;  /* 0x00007610ff377816 */ /* 0x002fe40000000037 */
[----:B------:R-:W-:Y:S02]  /*4f50*/  PRMT R54, RZ, 0x7610, R54 ;  /* 0x00007610ff367816 */ /* 0x000fe40000000036 */
[----:B------:R-:W-:Y:S01]  /*4f60*/  PRMT R37, RZ, 0x7610, R37 ;  /* 0x00007610ff257816 */ /* 0x000fe20000000025 */
[----:B------:R0:W-:Y:S01]  /*4f70*/  STL.S16 [R1+0x16c], R6 ;  /* 0x00016c0601007387 */ /* 0x0001e20000100600 */
[C---:B------:R-:W-:Y:S02]  /*4f80*/  @!P0 PRMT R55, R23.reuse, 0x7610, R55 ;  /* 0x0000761017378816 */ /* 0x040fe40000000037 */
[----:B------:R-:W-:Y:S02]  /*4f90*/  @!P0 PRMT R54, R23, 0x7632, R54 ;  /* 0x0000763217368816 */ /* 0x000fe40000000036 */
[----:B------:R-:W-:-:S02]  /*4fa0*/  @!P0 PRMT R37, R43, 0x7610, R37 ;  /* 0x000076102b258816 */ /* 0x000fc40000000025 */
[----:B------:R-:W-:Y:S02]  /*4fb0*/  @!P0 PRMT R36, R43, 0x7632, R36 ;  /* 0x000076322b248816 */ /* 0x000fe40000000024 */
[----:B------:R-:W-:Y:S02]  /*4fc0*/  LOP3.LUT P0, RZ, R74, 0x1, RZ, 0xc0, !PT ;  /* 0x000000014aff7812 */ /* 0x000fe4000780c0ff */
[----:B0-----:R-:W-:Y:S01]  /*4fd0*/  MOV R6, UR6 ;  /* 0x0000000600067c02 */ /* 0x001fe20008000f00 */
[----:B------:R-:W0:Y:S01]  /*4fe0*/  LDCU.U8 UR6, c[0x0][0x414] ;  /* 0x00008280ff0677ac */ /* 0x000e220008000000 */
[----:B------:R1:W-:Y:S02]  /*4ff0*/  STL [R1+0xc4], R7 ;  /* 0x0000c40701007387 */ /* 0x0003e40000100800 */
[----:B-1----:R-:W-:Y:S02]  /*5000*/  PRMT R7, RZ, 0x7610, R7 ;  /* 0x00007610ff077816 */ /* 0x002fe40000000007 */
[----:B---3--:R1:W3:Y:S02]  /*5010*/  @!P4 LDG.E R30, desc[UR10][R14.64] ;  /* 0x0000000a0e1ec981 */ /* 0x0082e4000c1e1900 */
[----:B-1----:R-:W-:-:S02]  /*5020*/  MOV R14, RZ ;  /* 0x000000ff000e7202 */ /* 0x002fc40000000f00 */
[----:B------:R-:W-:-:S04]  /*5030*/  PRMT R15, RZ, 0x7610, R15 ;  /* 0x00007610ff0f7816 */ /* 0x000fc8000000000f */
[----:B------:R1:W3:Y:S01]  /*5040*/  @!P4 LDG.E R14, desc[UR10][R16.64] ;  /* 0x0000000a100ec981 */ /* 0x0002e2000c1e1900 */
[----:B------:R-:W-:Y:S02]  /*5050*/  @!P6 PRMT R15, R60, 0x7632, R15 ;  /* 0x000076323c0fe816 */ /* 0x000fe4000000000f */
[----:B------:R-:W-:Y:S02]  /*5060*/  @!P6 PRMT R7, R38, 0x7610, R7 ;  /* 0x000076102607e816 */ /* 0x000fe40000000007 */
[----:B-1----:R-:W-:-:S04]  /*5070*/  PRMT R16, RZ, 0x7610, R16 ;  /* 0x00007610ff107816 */ /* 0x002fc80000000010 */
[----:B------:R-:W-:Y:S02]  /*5080*/  @!P6 PRMT R16, R60, 0x7610, R16 ;  /* 0x000076103c10e816 */ /* 0x000fe40000000010 */
[----:B------:R-:W-:Y:S01]  /*5090*/  LOP3.LUT P6, RZ, R74, 0x4000000, RZ, 0xc0, !PT ;  /* 0x040000004aff7812 */ /* 0x000fe200078cc0ff */
[----:B------:R1:W-:Y:S02]  /*50a0*/  STL [R1+0xd4], R31 ;  /* 0x0000d41f01007387 */ /* 0x0003e40000100800 */
[----:B-1----:R-:W-:-:S04]  /*50b0*/  PRMT R31, RZ, 0x7610, R31 ;  /* 0x00007610ff1f7816 */ /* 0x002fc8000000001f */
[----:B------:R-:W-:Y:S01]  /*50c0*/  @!P0 PRMT R31, R39, 0x7632, R31 ;  /* 0x00007632271f8816 */ /* 0x000fe2000000001f */
[----:B------:R-:W-:Y:S04]  /*50d0*/  STL [R1+0xe0], R9 ;  /* 0x0000e00901007387 */ /* 0x000fe80000100800 */
[----:B------:R-:W-:Y:S04]  /*50e0*/  STL [R1+0xe4], R22 ;  /* 0x0000e41601007387 */ /* 0x000fe80000100800 */
[----:B--2---:R1:W2:Y:S04]  /*50f0*/  @!P3 LDG.E R24, desc[UR10][R56.64] ;  /* 0x0000000a3818b981 */ /* 0x0042a8000c1e1900 */
[----:B----4-:R4:W3:Y:S01]  /*5100*/  @!P3 LDG.E R25, desc[UR10][R58.64] ;  /* 0x0000000a3a19b981 */ /* 0x0108e2000c1e1900 */
[----:B-1----:R-:W-:-:S02]  /*5110*/  PRMT R57, RZ, 0x7610, R57 ;  /* 0x00007610ff397816 */ /* 0x002fc40000000039 */
[----:B------:R-:W-:Y:S02]  /*5120*/  PRMT R56, RZ, 0x7610, R56 ;  /* 0x00007610ff387816 */ /* 0x000fe40000000038 */
[----:B----4-:R-:W-:Y:S02]  /*5130*/  PRMT R59, RZ, 0x7610, R59 ;  /* 0x00007610ff3b7816 */ /* 0x010fe4000000003b */
[----:B------:R-:W-:Y:S02]  /*5140*/  PRMT R58, RZ, 0x7610, R58 ;  /* 0x00007610ff3a7816 */ /* 0x000fe4000000003a */
[C---:B------:R-:W-:Y:S02]  /*5150*/  @!P5 PRMT R59, R20.reuse, 0x7610, R59 ;  /* 0x00007610143bd816 */ /* 0x040fe4000000003b */
[----:B------:R-:W-:Y:S02]  /*5160*/  @!P5 PRMT R58, R20, 0x7632, R58 ;  /* 0x00007632143ad816 */ /* 0x000fe4000000003a */
[----:B------:R-:W-:-:S02]  /*5170*/  @!P5 PRMT R57, R21, 0x7610, R57 ;  /* 0x000076101539d816 */ /* 0x000fc40000000039 */
[----:B------:R-:W-:Y:S02]  /*5180*/  @!P5 PRMT R56, R21, 0x7632, R56 ;  /* 0x000076321538d816 */ /* 0x000fe40000000038 */
[----:B------:R-:W-:-:S13]  /*5190*/  LOP3.LUT P5, RZ, R74, 0x8000000, RZ, 0xc0, !PT ;  /* 0x080000004aff7812 */ /* 0x000fda00078ac0ff */
[----:B------:R1:W4:Y:S02]  /*51a0*/  @!P5 LDG.E R10, desc[UR10][R26.64] ;  /* 0x0000000a1a0ad981 */ /* 0x000324000c1e1900 */
[----:B-1----:R-:W1:Y:S01]  /*51b0*/  S2R R26, SR_TID.X ;  /* 0x00000000001a7919 */ /* 0x002e620000002100 */
[----:B------:R-:W-:Y:S02]  /*51c0*/  PRMT R74, RZ, 0x5410, RZ ;  /* 0x00005410ff4a7816 */ /* 0x000fe400000000ff */
[----:B------:R-:W-:Y:S02]  /*51d0*/  PRMT R27, RZ, 0x7610, R27 ;  /* 0x00007610ff1b7816 */ /* 0x000fe4000000001b */
[----:B------:R-:W-:Y:S02]  /*51e0*/  @!P0 PRMT R74, R39, 0x7610, R74 ;  /* 0x00007610274a8816 */ /* 0x000fe4000000004a */
[----:B------:R-:W-:Y:S02]  /*51f0*/  @!P0 PRMT R27, R40, 0x7632, R27 ;  /* 0x00007632281b8816 */ /* 0x000fe4000000001b */
[----:B------:R-:W-:-:S02]  /*5200*/  @!P0 PRMT R74, R74, 0x5410, R40 ;  /* 0x000054104a4a8816 */ /* 0x000fc40000000028 */
[----:B0-----:R-:W-:Y:S02]  /*5210*/  ISETP.NE.AND P0, PT, RZ, UR6, PT ;  /* 0x00000006ff007c0c */ /* 0x001fe4000bf05270 */
[----:B-1----:R-:W-:-:S05]  /*5220*/  LOP3.LUT R8, R26, 0xffff, RZ, 0xc0, !PT ;  /* 0x0000ffff1a087812 */ /* 0x002fca00078ec0ff */
[----:B------:R-:W-:-:S05]  /*5230*/  IMAD R8, R8, 0x556, RZ ;  /* 0x0000055608087824 */ /* 0x000fca00078e02ff */
[----:B------:R-:W-:-:S04]  /*5240*/  SHF.R.U32.HI R8, RZ, 0x10, R8 ;  /* 0x00000010ff087819 */ /* 0x000fc80000011608 */
[----:B------:R-:W-:-:S05]  /*5250*/  PRMT R8, R8, 0x9910, RZ ;  /* 0x0000991008087816 */ /* 0x000fca00000000ff */
[----:B------:R-:W-:-:S05]  /*5260*/  IMAD R8, R8, 0x30, RZ ;  /* 0x0000003008087824 */ /* 0x000fca00078e02ff */
[----:B------:R-:W-:-:S04]  /*5270*/  IADD3 R8, PT, PT, RZ, -R8, RZ ;  /* 0x80000008ff087210 */ /* 0x000fc80007ffe0ff */
[----:B------:R-:W-:Y:S01]  /*5280*/  PRMT R8, R8, 0x7710, RZ ;  /* 0x0000771008087816 */ /* 0x000fe200000000ff */
[----:B------:R0:W-:Y:S03]  /*5290*/  STL.S16 [R1+0x172], R27 ;  /* 0x0001721b01007387 */ /* 0x0001e60000100600 */
[----:B------:R-:W-:Y:S02]  /*52a0*/  IADD3 R8, PT, PT, R8, R26, RZ ;  /* 0x0000001a08087210 */ /* 0x000fe40007ffe0ff */
[----:B0-----:R-:W0:Y:S02]  /*52b0*/  @P0 LDC.64 R26, c[0x0][0x3b0] ;  /* 0x0000ec00ff1a0b82 */ /* 0x001e240000000a00 */
[----:B------:R-:W-:Y:S02]  /*52c0*/  SHF.L.U32 R8, R8, 0x1, RZ ;  /* 0x0000000108087819 */ /* 0x000fe400000006ff */
[----:B------:R-:W-:-:S02]  /*52d0*/  MOV R22, UR13 ;  /* 0x0000000d00167c02 */ /* 0x000fc40008000f00 */
[----:B------:R-:W-:-:S05]  /*52e0*/  LOP3.LUT R9, R8, 0xffff, RZ, 0xc0, !PT ;  /* 0x0000ffff08097812 */ /* 0x000fca00078ec0ff */
[----:B------:R-:W-:Y:S01]  /*52f0*/  IMAD R22, R22, 0x60, R9 ;  /* 0x0000006016167824 */ /* 0x000fe200078e0209 */
[----:B------:R0:W-:Y:S04]  /*5300*/  STL [R1+0x188], R9 ;  /* 0x0001880901007387 */ /* 0x0001e80000100800 */
[----:B------:R1:W-:Y:S01]  /*5310*/  STL.S16 [R1+0x16a], R7 ;  /* 0x00016a0701007387 */ /* 0x0003e20000100600 */
[----:B0-----:R-:W-:Y:S02]  /*5320*/  @P0 IMAD.WIDE R8, R22, 0x2, R26 ;  /* 0x0000000216080825 */ /* 0x001fe400078e021a */
[----:B------:R-:W0:Y:S01]  /*5330*/  LDC.64 R26, c[0x0][0x3a8] ;  /* 0x0000ea00ff1a7b82 */ /* 0x000e220000000a00 */
[----:B-1----:R-:W-:-:S06]  /*5340*/  MOV R7, UR7 ;  /* 0x0000000700077c02 */ /* 0x002fcc0008000f00 */
[----:B------:R-:W4:Y:S04]  /*5350*/  LDG.E.64 R6, desc[UR10][R6.64] ;  /* 0x0000000a06067981 */ /* 0x000f28000c1e1b00 */
[----:B------:R1:W-:Y:S04]  /*5360*/  STL [R1+0x64], R11 ;  /* 0x0000640b01007387 */ /* 0x0003e80000100800 */
[----:B------:R1:W-:Y:S04]  /*5370*/  STL [R1+0x68], R20 ;  /* 0x0000681401007387 */ /* 0x0003e80000100800 */
[----:B-1----:R-:W4:Y:S04]  /*5380*/  @P0 LDG.E.U16 R11, desc[UR10][R8.64] ;  /* 0x0000000a080b0981 */ /* 0x002f28000c1e1500 */
[----:B------:R0:W4:Y:S04]  /*5390*/  @P0 LDG.E.U16 R20, desc[UR10][R8.64+0x2] ;  /* 0x0000020a08140981 */ /* 0x000128000c1e1500 */
[----:B------:R1:W-:Y:S01]  /*53a0*/  STL [R1+0xe8], R21 ;  /* 0x0000e81501007387 */ /* 0x0003e20000100800 */
[----:B0-----:R-:W-:-:S05]  /*53b0*/  IMAD.WIDE R8, R22, 0x2, R26 ;  /* 0x0000000216087825 */ /* 0x001fca00078e021a */
[----:B-1----:R-:W4:Y:S04]  /*53c0*/  LDG.E.U16 R21, desc[UR10][R8.64] ;  /* 0x0000000a08157981 */ /* 0x002f28000c1e1500 */
[----:B------:R0:W-:Y:S04]  /*53d0*/  STL.S16 [R1+0x164], R16 ;  /* 0x0001641001007387 */ /* 0x0001e80000100600 */
[----:B------:R1:W-:Y:S04]  /*53e0*/  STL.S16 [R1+0x168], R15 ;  /* 0x0001680f01007387 */ /* 0x0003e80000100600 */
[----:B------:R-:W4:Y:S01]  /*53f0*/  LDG.E.U16 R8, desc[UR10][R8.64+0x2] ;  /* 0x0000020a08087981 */ /* 0x000f22000c1e1500 */
[----:B0-----:R-:W-:-:S02]  /*5400*/  CS2R R16, SRZ ;  /* 0x0000000000107805 */ /* 0x001fc4000001ff00 */
[----:B-1----:R-:W-:-:S04]  /*5410*/  MOV R15, RZ ;  /* 0x000000ff000f7202 */ /* 0x002fc80000000f00 */
[----:B------:R-:W4:Y:S04]  /*5420*/  @!P6 LDG.E R16, desc[UR10][R32.64] ;  /* 0x0000000a2010e981 */ /* 0x000f28000c1e1900 */
[----:B------:R0:W4:Y:S04]  /*5430*/  @!P5 LDG.E R15, desc[UR10][R28.64] ;  /* 0x0000000a1c0fd981 */ /* 0x000128000c1e1900 */
[----:B------:R1:W4:Y:S04]  /*5440*/  @!P6 LDG.E R17, desc[UR10][R34.64] ;  /* 0x0000000a2211e981 */ /* 0x000328000c1e1900 */
[----:B------:R-:W-:Y:S04]  /*5450*/  STL.S16 [R1+0x144], R59 ;  /* 0x0001443b01007387 */ /* 0x000fe80000100600 */
[----:B------:R-:W-:Y:S04]  /*5460*/  STL.S16 [R1+0x15a], R58 ;  /* 0x00015a3a01007387 */ /* 0x000fe80000100600 */
[----:B------:R-:W-:Y:S04]  /*5470*/  STL [R1+0x5c], R42 ;  /* 0x00005c2a01007387 */ /* 0x000fe80000100800 */
[----:B------:R-:W-:Y:S04]  /*5480*/  STL.S16 [R1+0x15c], R57 ;  /* 0x00015c3901007387 */ /* 0x000fe80000100600 */
[----:B------:R-:W-:Y:S04]  /*5490*/  STL.S16 [R1+0x15e], R56 ;  /* 0x00015e3801007387 */ /* 0x000fe80000100600 */
[----:B------:R0:W-:Y:S04]  /*54a0*/  STL.S16 [R1+0x162], R37 ;  /* 0x0001622501007387 */ /* 0x0001e80000100600 */
[----:B------:R1:W-:Y:S04]  /*54b0*/  STL.S16 [R1+0x166], R36 ;  /* 0x0001662401007387 */ /* 0x0003e80000100600 */
[----:B------:R1:W-:Y:S04]  /*54c0*/  STL.S16 [R1+0x16e], R31 ;  /* 0x00016e1f01007387 */ /* 0x0003e80000100600 */
[----:B------:R2:W-:Y:S04]  /*54d0*/  STL [R1+0xec], R43 ;  /* 0x0000ec2b01007387 */ /* 0x0005e80000100800 */
[----:B------:R3:W-:Y:S04]  /*54e0*/  STL [R1+0x70], R60 ;  /* 0x0000703c01007387 */ /* 0x0007e80000100800 */
[----:B------:R0:W5:Y:S04]  /*54f0*/  LDL.S16 R32, [R1+0x124] ;  /* 0x0001240001207983 */ /* 0x0001680000100600 */
[----:B------:R0:W5:Y:S04]  /*5500*/  LDL.S16 R33, [R1+0x150] ;  /* 0x0001500001217983 */ /* 0x0001680000100600 */
[----:B------:R1:W5:Y:S04]  /*5510*/  LDL.S16 R29, [R1+0x126] ;  /* 0x00012600011d7983 */ /* 0x0003680000100600 */
[----:B0-----:R0:W5:Y:S04]  /*5520*/  LDL.S16 R37, [R1+0x152] ;  /* 0x0001520001257983 */ /* 0x0011680000100600 */
[----:B-1----:R0:W5:Y:S04]  /*5530*/  LDL.S16 R36, [R1+0x154] ;  /* 0x0001540001247983 */ /* 0x0021680000100600 */
[----:B------:R0:W5:Y:S04]  /*5540*/  LDL.S16 R31, [R1+0x156] ;  /* 0x00015600011f7983 */ /* 0x0001680000100600 */
[----:B------:R0:W5:Y:S04]  /*5550*/  LDL.S16 R42, [R1+0x112] ;  /* 0x00011200012a7983 */ /* 0x0001680000100600 */
[----:B------:R0:W5:Y:S04]  /*5560*/  LDL.S16 R59, [R1+0x12c] ;  /* 0x00012c00013b7983 */ /* 0x0001680000100600 */
[----:B------:R0:W5:Y:S04]  /*5570*/  LDL.S16 R56, [R1+0x132] ;  /* 0x0001320001387983 */ /* 0x0001680000100600 */
[----:B------:R0:W5:Y:S04]  /*5580*/  LDL.S16 R58, [R1+0x134] ;  /* 0x00013400013a7983 */ /* 0x0001680000100600 */
[----:B------:R0:W5:Y:S04]  /*5590*/  LDL.S16 R57, [R1+0x13c] ;  /* 0x00013c0001397983 */ /* 0x0001680000100600 */
[----:B--2---:R0:W5:Y:S04]  /*55a0*/  LDL.S16 R43, [R1+0x118] ;  /* 0x00011800012b7983 */ /* 0x0041680000100600 */
[----:B---3--:R0:W5:Y:S01]  /*55b0*/  LDL.S16 R60, [R1+0x130] ;  /* 0x00013000013c7983 */ /* 0x0081620000100600 */
[----:B------:R-:W-:-:S04]  /*55c0*/  PRMT R28, RZ, 0x7610, R28 ;  /* 0x00007610ff1c7816 */ /* 0x000fc8000000001c */
[----:B------:R-:W-:Y:S01]  /*55d0*/  @!P1 PRMT R28, R13, 0x7632, R28 ;  /* 0x000076320d1c9816 */ /* 0x000fe2000000001c */
[----:B------:R1:W-:Y:S01]  /*55e0*/  STL [R1+0x6c], R23 ;  /* 0x00006c1701007387 */ /* 0x0003e20000100800 */
[----:B------:R-:W-:-:S03]  /*55f0*/  PRMT R26, RZ, 0x7610, R26 ;  /* 0x00007610ff1a7816 */ /* 0x000fc6000000001a */
[----:B------:R2:W-:Y:S01]  /*5600*/  STL [R1+0x7c], R18 ;  /* 0x00007c1201007387 */ /* 0x0005e20000100800 */
[----:B------:R-:W-:Y:S02]  /*5610*/  @!P2 PRMT R26, R18, 0x7610, R26 ;  /* 0x00007610121aa816 */ /* 0x000fe4000000001a */
[----:B-1----:R-:W-:-:S04]  /*5620*/  PRMT R23, RZ, 0x7610, R23 ;  /* 0x00007610ff177816 */ /* 0x002fc80000000017 */
[----:B------:R-:W-:Y:S02]  /*5630*/  @!P2 PRMT R23, R18, 0x7632, R23 ;  /* 0x000076321217a816 */ /* 0x000fe40000000017 */
[----:B--2---:R-:W-:Y:S01]  /*5640*/  PRMT R18, RZ, 0x7610, R18 ;  /* 0x00007610ff127816 */ /* 0x004fe20000000012 */
[----:B------:R1:W-:Y:S01]  /*5650*/  STL [R1+0xf0], R38 ;  /* 0x0000f02601007387 */ /* 0x0003e20000100800 */
[----:B------:R-:W-:Y:S02]  /*5660*/  PRMT R22, RZ, 0x7610, R22 ;  /* 0x00007610ff167816 */ /* 0x000fe40000000016 */
[----:B------:R-:W-:Y:S01]  /*5670*/  @!P3 PRMT R18, R25, 0x7610, R18 ;  /* 0x000076101912b816 */ /* 0x000fe20000000012 */
[----:B------:R2:W-:Y:S01]  /*5680*/  STL [R1+0x74], R39 ;  /* 0x0000742701007387 */ /* 0x0005e20000100800 */
[----:B------:R-:W-:Y:S02]  /*5690*/  PRMT R9, RZ, 0x7610, R9 ;  /* 0x00007610ff097816 */ /* 0x000fe40000000009 */
[----:B------:R-:W-:Y:S01]  /*56a0*/  PRMT R35, RZ, 0x7610, R35 ;  /* 0x00007610ff237816 */ /* 0x000fe20000000023 */
[----:B------:R3:W-:Y:S01]  /*56b0*/  STL [R1+0xf4], R40 ;  /* 0x0000f42801007387 */ /* 0x0007e20000100800 */
[----:B------:R-:W-:-:S02]  /*56c0*/  PRMT R34, RZ, 0x7610, R34 ;  /* 0x00007610ff227816 */ /* 0x000fc40000000022 */
[----:B-1----:R-:W-:Y:S02]  /*56d0*/  PRMT R38, RZ, 0x7610, R38 ;  /* 0x00007610ff267816 */ /* 0x002fe40000000026 */
[----:B--2---:R-:W-:Y:S02]  /*56e0*/  PRMT R39, RZ, 0x7610, R39 ;  /* 0x00007610ff277816 */ /* 0x004fe40000000027 */
[----:B---3--:R-:W-:Y:S02]  /*56f0*/  PRMT R40, RZ, 0x7610, R40 ;  /* 0x00007610ff287816 */ /* 0x008fe40000000028 */
[----:B------:R-:W-:Y:S02]  /*5700*/  PRMT R18, R18, 0x5410, RZ ;  /* 0x0000541012127816 */ /* 0x000fe400000000ff */
[C---:B------:R-:W-:Y:S02]  /*5710*/  @!P3 PRMT R22, R24.reuse, 0x7610, R22 ;  /* 0x000076101816b816 */ /* 0x040fe40000000016 */
[----:B------:R-:W-:-:S02]  /*5720*/  @!P3 PRMT R9, R24, 0x7632, R9 ;  /* 0x000076321809b816 */ /* 0x000fc40000000009 */
[----:B------:R-:W-:Y:S01]  /*5730*/  @!P4 PRMT R40, R14, 0x7632, R40 ;  /* 0x000076320e28c816 */ /* 0x000fe20000000028 */
[----:B------:R1:W-:Y:S01]  /*5740*/  STL [R1+0x104], R14 ;  /* 0x0001040e01007387 */ /* 0x0003e20000100800 */
[----:B------:R-:W-:-:S03]  /*5750*/  @!P4 PRMT R18, R18, 0x5410, R14 ;  /* 0x000054101212c816 */ /* 0x000fc6000000000e */
[----:B------:R-:W-:Y:S04]  /*5760*/  STL.S16 [R1+0x170], R28 ;  /* 0x0001701c01007387 */ /* 0x000fe80000100600 */
[----:B------:R-:W-:Y:S01]  /*5770*/  STL.S16 [R1+0x174], R26 ;  /* 0x0001741a01007387 */ /* 0x000fe20000100600 */
[----:B-1----:R-:W-:-:S03]  /*5780*/  PRMT R14, RZ, 0x5410, RZ ;  /* 0x00005410ff0e7816 */ /* 0x002fc600000000ff */
[----:B------:R-:W-:Y:S04]  /*5790*/  STL.S16 [R1+0x176], R23 ;  /* 0x0001761701007387 */ /* 0x000fe80000100600 */
[----:B------:R-:W-:Y:S01]  /*57a0*/  STL [R1+0xfc], R19 ;  /* 0x0000fc1301007387 */ /* 0x000fe20000100800 */
[----:B----4-:R-:W-:-:S03]  /*57b0*/  @!P5 PRMT R14, R14, 0x5410, R10 ;  /* 0x000054100e0ed816 */ /* 0x010fc6000000000a */
[----:B------:R-:W-:Y:S04]  /*57c0*/  STL [R1+0x80], R24 ;  /* 0x0000801801007387 */ /* 0x000fe80000100800 */
[----:B------:R-:W-:Y:S01]  /*57d0*/  STL.S16 [R1+0x178], R22 ;  /* 0x0001781601007387 */ /* 0x000fe20000100600 */
[----:B------:R-:W-:-:S13]  /*57e0*/  R2UR UR28, R6 ;  /* 0x00000000061c72ca */ /* 0x000fda00000e0000 */
[----:B------:R-:W-:Y:S02]  /*57f0*/  MOV R6, UR28 ;  /* 0x0000001c00067c02 */ /* 0x000fe40008000f00 */
[----:B------:R-:W-:-:S03]  /*5800*/  PRMT R11, R11, 0x5410, RZ ;  /* 0x000054100b0b7816 */ /* 0x000fc600000000ff */
[----:B------:R-:W-:Y:S01]  /*5810*/  FFMA.FTZ R7, -R6, UR28, R7 ;  /* 0x0000001c06077c23 */ /* 0x000fe20008010107 */
[----:B------:R-:W-:Y:S02]  /*5820*/  PRMT R20, R20, 0x5410, RZ ;  /* 0x0000541014147816 */ /* 0x000fe400000000ff */
[----:B------:R-:W-:Y:S02]  /*5830*/  @!P1 PRMT R11, R11, 0x5410, R12 ;  /* 0x000054100b0b9816 */ /* 0x000fe4000000000c */
[----:B------:R-:W-:Y:S02]  /*5840*/  @!P1 PRMT R20, R20, 0x5410, R13 ;  /* 0x0000541014149816 */ /* 0x000fe4000000000d */
[----:B------:R-:W-:-:S04]  /*5850*/  PRMT R21, R21, 0x5410, RZ ;  /* 0x0000541015157816 */ /* 0x000fc800000000ff */
[----:B------:R-:W-:Y:S02]  /*5860*/  @!P1 PRMT R21, R21, 0x7610, R12 ;  /* 0x0000761015159816 */ /* 0x000fe4000000000c */
[----:B------:R-:W-:-:S13]  /*5870*/  FSETP.GTU.FTZ.AND P1, PT, R7, RZ, PT ;  /* 0x000000ff0700720b */ /* 0x000fda0003f3c000 */
[----:B------:R-:W-:-:S05]  /*5880*/  VOTEU.ANY UP0, P1 ;  /* 0x0000000000ff7886 */ /* 0x000fca0000800100 */
[----:B------:R-:W1:Y:S01]  /*5890*/  @UP0 LDCU UR5, c[0x0][0x3c0] ;  /* 0x00007800ff0507ac */ /* 0x000e620008000800 */
[----:B------:R-:W-:Y:S02]  /*58a0*/  PLOP3.LUT P1, PT, PT, PT, UP0, 0x80, 0x8 ;  /* 0x000000000008781c */ /* 0x000fe40003f2f008 */
[----:B------:R-:W-:-:S04]  /*58b0*/  PRMT R6, RZ, 0x7610, R6 ;  /* 0x00007610ff067816 */ /* 0x000fc80000000006 */
[----:B------:R-:W-:-:S05]  /*58c0*/  @!P4 PRMT R6, R30, 0x7632, R6 ;  /* 0x000076321e06c816 */ /* 0x000fca0000000006 */
[----:B------:R1:W-:Y:S01]  /*58d0*/  STL.S16 [R1+0x17c], R6 ;  /* 0x00017c0601007387 */ /* 0x0003e20000100600 */
[----:B------:R-:W-:Y:S01]  /*58e0*/  @!P5 PRMT R39, R15, 0x7610, R39 ;  /* 0x000076100f27d816 */ /* 0x000fe20000000027 */
[----:B-1----:R-:W-:Y:S01]  /*58f0*/  @P1 FADD.FTZ R6, R7, UR5 ;  /* 0x0000000507061e21 */ /* 0x002fe20008010000 */
[----:B------:R-:W-:Y:S02]  /*5900*/  @!P5 PRMT R38, R15, 0x7632, R38 ;  /* 0x000076320f26d816 */ /* 0x000fe40000000026 */
[----:B------:R-:W-:-:S03]  /*5910*/  @!P6 PRMT R35, R16, 0x7632, R35 ;  /* 0x000076321023e816 */ /* 0x000fc60000000023 */
[----:B------:R-:W1:Y:S01]  /*5920*/  @P1 MUFU.RSQ R6, R6 ;  /* 0x0000000600061308 */ /* 0x000e620000001400 */
[----:B------:R-:W-:Y:S01]  /*5930*/  @!P6 PRMT R34, R17, 0x7632, R34 ;  /* 0x000076321122e816 */ /* 0x000fe20000000022 */
[----:B------:R-:W-:Y:S04]  /*5940*/  STL.S16 [R1+0x17a], R9 ;  /* 0x00017a0901007387 */ /* 0x000fe80000100600 */
[----:B------:R-:W-:Y:S04]  /*5950*/  STL [R1+0x100], R25 ;  /* 0x0001001901007387 */ /* 0x000fe80000100800 */
[----:B------:R-:W-:Y:S04]  /*5960*/  STL [R1+0x84], R30 ;  /* 0x0000841e01007387 */ /* 0x000fe80000100800 */
[----:B------:R-:W-:Y:S04]  /*5970*/  STL.S16 [R1+0x180], R40 ;  /* 0x0001802801007387 */ /* 0x000fe80000100600 */
[----:B------:R-:W-:Y:S04]  /*5980*/  STL [R1+0x108], R15 ;  /* 0x0001080f01007387 */ /* 0x000fe80000100800 */
[----:B------:R-:W-:Y:S04]  /*5990*/  STL.S16 [R1+0x17e], R39 ;  /* 0x00017e2701007387 */ /* 0x000fe80000100600 */
[----:B------:R-:W-:Y:S04]  /*59a0*/  STL.S16 [R1+0x182], R38 ;  /* 0x0001822601007387 */ /* 0x000fe80000100600 */
[----:B------:R-:W-:Y:S04]  /*59b0*/  STL [R1+0x8c], R16 ;  /* 0x00008c1001007387 */ /* 0x000fe80000100800 */
[----:B------:R-:W-:Y:S04]  /*59c0*/  STL [R1+0x10c], R17 ;  /* 0x00010c1101007387 */ /* 0x000fe80000100800 */
[----:B------:R-:W-:Y:S04]  /*59d0*/  STL.S16 [R1+0x184], R35 ;  /* 0x0001842301007387 */ /* 0x000fe80000100600 */
[----:B------:R-:W-:Y:S01]  /*59e0*/  STL.S16 [R1+0x186], R34 ;  /* 0x0001862201007387 */ /* 0x000fe20000100600 */
[----:B------:R-:W-:Y:S01]  /*59f0*/  @!P5 PRMT R14, R10, 0x7632, R14 ;  /* 0x000076320a0ed816 */ /* 0x000fe2000000000e */
[----:B------:R-:W-:-:S02]  /*5a00*/  UISETP.NE.AND UP1, UPT, UR6, URZ, UPT ;  /* 0x000000ff0600728c */ /* 0x000fc4000bf25270 */
[----:B------:R2:W-:Y:S01]  /*5a10*/  STL [R1+0x88], R10 ;  /* 0x0000880a01007387 */ /* 0x0005e20000100800 */
[----:B-1----:R-:W-:-:S03]  /*5a20*/  @P1 R2UR UR5, R6 ;  /* 0x00000000060512ca */ /* 0x002fc600000e0000 */
[----:B------:R1:W-:Y:S01]  /*5a30*/  STL [R1+0x78], R12 ;  /* 0x0000780c01007387 */ /* 0x0003e20000100800 */
[----:B--2---:R-:W-:-:S03]  /*5a40*/  PRMT R10, RZ, 0x7610, R10 ;  /* 0x00007610ff0a7816 */ /* 0x004fc6000000000a */
[----:B------:R2:W-:Y:S01]  /*5a50*/  STL [R1+0xf8], R13 ;  /* 0x0000f80d01007387 */ /* 0x0005e20000100800 */
[----:B-1----:R-:W-:Y:S02]  /*5a60*/  PRMT R12, RZ, 0x5410, RZ ;  /* 0x00005410ff0c7816 */ /* 0x002fe400000000ff */
[----:B------:R-:W-:Y:S02]  /*5a70*/  @!P6 PRMT R10, R16, 0x7610, R10 ;  /* 0x00007610100ae816 */ /* 0x000fe4000000000a */
[----:B--2---:R-:W-:Y:S02]  /*5a80*/  PRMT R13, RZ, 0x5410, RZ ;  /* 0x00005410ff0d7816 */ /* 0x004fe400000000ff */
[----:B------:R-:W-:Y:S02]  /*5a90*/  @!P2 PRMT R12, R19, 0x7610, R12 ;  /* 0x00007610130ca816 */ /* 0x000fe4000000000c */
[----:B------:R-:W-:Y:S02]  /*5aa0*/  @!P3 PRMT R13, R13, 0x7610, R25 ;  /* 0x000076100d0db816 */ /* 0x000fe40000000019 */
[----:B------:R-:W-:Y:S01]  /*5ab0*/  PRMT R10, R10, 0x5410, RZ ;  /* 0x000054100a0a7816 */ /* 0x000fe200000000ff */
[----:B------:R1:W-:Y:S01]  /*5ac0*/  STL.S16 [R1+0x158], R55 ;  /* 0x0001583701007387 */ /* 0x0003e20000100600 */
[----:B------:R-:W-:-:S02]  /*5ad0*/  CS2R R6, SRZ ;  /* 0x0000000000067805 */ /* 0x000fc4000001ff00 */
[----:B------:R-:W-:Y:S01]  /*5ae0*/  @!P2 PRMT R12, R12, 0x7610, R19 ;  /* 0x000076100c0ca816 */ /* 0x000fe20000000013 */
[----:B------:R-:W-:Y:S01]  /*5af0*/  @P0 HADD2.F32 R6, -RZ, R11.H0_H0 ;  /* 0x2000000bff060230 */ /* 0x000fe20000004100 */
[----:B------:R2:W-:Y:S01]  /*5b00*/  STL.S16 [R1+0x160], R54 ;  /* 0x0001603601007387 */ /* 0x0005e20000100600 */
[----:B------:R-:W-:Y:S01]  /*5b10*/  @!P4 PRMT R13, R30, 0x7610, R13 ;  /* 0x000076101e0dc816 */ /* 0x000fe2000000000d */
[----:B------:R-:W-:Y:S01]  /*5b20*/  @P0 HADD2.F32 R7, -RZ, R20.H0_H0 ;  /* 0x20000014ff070230 */ /* 0x000fe20000004100 */
[----:B------:R-:W-:Y:S01]  /*5b30*/  @!P6 PRMT R10, R10, 0x5410, R17 ;  /* 0x000054100a0ae816 */ /* 0x000fe20000000011 */
[----:B------:R-:W-:Y:S01]  /*5b40*/  UMOV UR16, 0x3f800000 ;  /* 0x3f80000000107882 */ /* 0x000fe20000000000 */
[----:B-1----:R-:W-:Y:S01]  /*5b50*/  HADD2.F32 R55, -RZ, R21.H0_H0 ;  /* 0x20000015ff377230 */ /* 0x002fe20000004100 */
[----:B------:R-:W-:Y:S01]  /*5b60*/  @UP0 UMOV UR16, UR5 ;  /* 0x0000000500100c82 */ /* 0x000fe20008000000 */
[----:B--2---:R-:W-:Y:S01]  /*5b70*/  HADD2.F32 R54, -RZ, R8.H0_H0 ;  /* 0x20000008ff367230 */ /* 0x004fe20000004100 */
[----:B0-----:R-:W-:Y:S06]  /*5b80*/  BRA.U UP1, `(.L_x_1208) ;  /* 0x0000002501ac7547 */ /* 0x001fec000b800000 */
[----:B------:R-:W2:Y:S04]  /*5b90*/  LDL.LU.S16 R24, [R1+0x110] ;  /* 0x0001100001187983 */ /* 0x000ea80000300600 */
[----:B------:R-:W3:Y:S04]  /*5ba0*/  LDL.S16 R26, [R1+0x116] ;  /* 0x00011600011a7983 */ /* 0x000ee80000100600 */
[----:B------:R-:W4:Y:S04]  /*5bb0*/  LDL.LU.S16 R28, [R1+0x114] ;  /* 0x00011400011c7983 */ /* 0x000f280000300600 */
[----:B------:R-:W4:Y:S01]  /*5bc0*/  LDL.LU.S16 R27, [R1+0x11a] ;  /* 0x00011a00011b7983 */ /* 0x000f220000300600 */
[----:B------:R-:W-:-:S02]  /*5bd0*/  HADD2.F32 R9, -RZ, R65.H1_H1 ;  /* 0x30000041ff097230 */ /* 0x000fc40000004100 */
[--C-:B------:R-:W-:Y:S01]  /*5be0*/  HADD2.F32 R8, -RZ, R64.reuse.H1_H1 ;  /* 0x30000040ff087230 */ /* 0x100fe20000004100 */
[----:B------:R-:W4:Y:S01]  /*5bf0*/  LDL.S16 R30, [R1+0x120] ;  /* 0x00012000011e7983 */ /* 0x000f220000100600 */
[----:B------:R-:W-:Y:S02]  /*5c00*/  HADD2.F32 R65, -RZ, R65.H0_H0 ;  /* 0x20000041ff417230 */ /* 0x000fe40000004100 */
[----:B------:R-:W-:Y:S01]  /*5c10*/  FADD.FTZ R9, R9, -UR28 ;  /* 0x8000001c09097e21 */ /* 0x000fe20008010000 */
[----:B------:R-:W-:Y:S02]  /*5c20*/  HADD2.F32 R64, -RZ, R64.H0_H0 ;  /* 0x20000040ff407230 */ /* 0x000fe40000004100 */
        /* <DEDUP_REMOVED lines=8> */
[----:B------:R-:W-:-:S02]  /*5cb0*/  HADD2.F32 R62, -RZ, R62.H0_H0 ;  /* 0x2000003eff3e7230 */ /* 0x000fc40000004100 */
[----:B------:R-:W-:Y:S01]  /*5cc0*/  FADD.FTZ R17, R16, R17 ;  /* 0x0000001110117221 */ /* 0x000fe20000010000 */
[----:B-----5:R-:W-:Y:S02]  /*5cd0*/  HADD2.F32 R23, -RZ, R37.H0_H0 ;  /* 0x20000025ff177230 */ /* 0x020fe40000004100 */
[----:B------:R-:W-:Y:S01]  /*5ce0*/  FFMA.FTZ R19, R15, R16, R19 ;  /* 0x000000100f137223 */ /* 0x000fe20000010013 */
[----:B------:R-:W-:Y:S02]  /*5cf0*/  HADD2.F32 R16, -RZ, R63.H1_H1 ;  /* 0x3000003fff107230 */ /* 0x000fe40000004100 */
[----:B------:R-:W-:Y:S01]  /*5d00*/  FFMA.FTZ R9, R8, R9, RZ ;  /* 0x0000000908097223 */ /* 0x000fe200000100ff */
[----:B------:R-:W4:Y:S02]  /*5d10*/  LDL.LU.S16 R65, [R1+0x11c] ;  /* 0x00011c0001417983 */ /* 0x000f240000300600 */
[----:B------:R-:W-:Y:S01]  /*5d20*/  FADD.FTZ R16, R16, -UR28 ;  /* 0x8000001c10107e21 */ /* 0x000fe20008010000 */
[----:B------:R-:W-:Y:S01]  /*5d30*/  FADD.FTZ R8, RZ, R8 ;  /* 0x00000008ff087221 */ /* 0x000fe20000010000 */
[----:B------:R-:W4:Y:S02]  /*5d40*/  LDL.LU.S16 R25, [R1+0x122] ;  /* 0x0001220001197983 */ /* 0x000f240000300600 */
[----:B------:R-:W-:Y:S01]  /*5d50*/  FMUL.FTZ R16, R16, UR16 ;  /* 0x0000001010107c20 */ /* 0x000fe20008410000 */
[----:B------:R-:W-:-:S03]  /*5d60*/  FADD.FTZ R8, R22, R8 ;  /* 0x0000000816087221 */ /* 0x000fc60000010000 */
[----:B------:R-:W-:Y:S01]  /*5d70*/  FFMA.FTZ R9, R22, R16, R9 ;  /* 0x0000001016097223 */ /* 0x000fe20000010009 */
[----:B------:R-:W-:-:S04]  /*5d80*/  FMUL.FTZ R22, R55, R22 ;  /* 0x0000001637167220 */ /* 0x000fc80000410000 */
[----:B------:R-:W-:Y:S01]  /*5d90*/  FFMA.FTZ R19, R16, R22, R19 ;  /* 0x0000001610137223 */ /* 0x000fe20000010013 */
[----:B------:R-:W-:Y:S02]  /*5da0*/  HADD2.F32 R16, -RZ, R63.H0_H0 ;  /* 0x2000003fff107230 */ /* 0x000fe40000004100 */
[----:B------:R-:W-:Y:S01]  /*5db0*/  FFMA.FTZ R15, R64, R15, RZ ;  /* 0x0000000f400f7223 */ /* 0x000fe200000100ff */
[----:B------:R-:W-:Y:S01]  /*5dc0*/  FADD.FTZ R17, R17, R22 ;  /* 0x0000001611117221 */ /* 0x000fe20000010000 */
        /* <DEDUP_REMOVED lines=13> */
[----:B------:R-:W4:Y:S03]  /*5ea0*/  LDL.S16 R32, [R1+0x142] ;  /* 0x0001420001207983 */ /* 0x000f260000100600 */
[----:B------:R-:W-:Y:S01]  /*5eb0*/  FMUL.FTZ R16, R16, UR16 ;  /* 0x0000001010107c20 */ /* 0x000fe20008410000 */
[----:B------:R-:W-:Y:S01]  /*5ec0*/  FADD.FTZ R8, R8, R22 ;  /* 0x0000001608087221 */ /* 0x000fe20000010000 */
[----:B------:R-:W4:Y:S02]  /*5ed0*/  LDL.LU.S16 R62, [R1+0x13e] ;  /* 0x00013e00013e7983 */ /* 0x000f240000300600 */
[----:B------:R-:W-:Y:S01]  /*5ee0*/  FFMA.FTZ R9, R22, R16, R9 ;  /* 0x0000001016097223 */ /* 0x000fe20000010009 */
[----:B------:R-:W-:Y:S01]  /*5ef0*/  FMUL.FTZ R22, R55, R22 ;  /* 0x0000001637167220 */ /* 0x000fe20000410000 */
[----:B------:R-:W4:Y:S03]  /*5f00*/  LDL.S16 R33, [R1+0x164] ;  /* 0x0001640001217983 */ /* 0x000f260000100600 */
[----:B------:R-:W-:Y:S01]  /*5f10*/  FFMA.FTZ R19, R16, R22, R19 ;  /* 0x0000001610137223 */ /* 0x000fe20000010013 */
[----:B------:R-:W-:-:S02]  /*5f20*/  HADD2.F32 R16, -RZ, R29.H0_H0 ;  /* 0x2000001dff107230 */ /* 0x000fc40000004100 */
[----:B------:R-:W-:Y:S01]  /*5f30*/  FADD.FTZ R17, R17, R22 ;  /* 0x0000001611117221 */ /* 0x000fe20000010000 */
[----:B------:R-:W4:Y:S02]  /*5f40*/  LDL.S16 R29, [R1+0x162] ;  /* 0x00016200011d7983 */ /* 0x000f240000100600 */
[----:B------:R-:W-:-:S04]  /*5f50*/  FADD.FTZ R16, R16, -UR28 ;  /* 0x8000001c10107e21 */ /* 0x000fc80008010000 */
[----:B------:R-:W-:-:S04]  /*5f60*/  FMUL.FTZ R16, R16, UR16 ;  /* 0x0000001010107c20 */ /* 0x000fc80008410000 */
[----:B------:R-:W-:Y:S01]  /*5f70*/  FFMA.FTZ R15, R23, R16, R15 ;  /* 0x00000010170f7223 */ /* 0x000fe2000001000f */
[----:B------:R-:W-:-:S04]  /*5f80*/  FMUL.FTZ R23, R54, R23 ;  /* 0x0000001736177220 */ /* 0x000fc80000410000 */
[----:B------:R-:W-:Y:S01]  /*5f90*/  FFMA.FTZ R19, R16, R23, R19 ;  /* 0x0000001710137223 */ /* 0x000fe20000010013 */
[----:B------:R-:W-:Y:S02]  /*5fa0*/  HADD2.F32 R16, -RZ, R36.H0_H0 ;  /* 0x20000024ff107230 */ /* 0x000fe40000004100 */
[----:B------:R-:W-:-:S03]  /*5fb0*/  HADD2.F32 R22, -RZ, R61.H1_H1 ;  /* 0x3000003dff167230 */ /* 0x000fc60000004100 */
        /* <DEDUP_REMOVED lines=126> */
[----:B------:R-:W-:-:S03]  /*67a0*/  FMUL.FTZ R16, R16, UR16 ;  /* 0x0000001010107c20 */ /* 0x000fc60008410000 */
[----:B------:R-:W-:Y:S01]  /*67b0*/  FADD.FTZ R8, R8, R22 ;  /* 0x0000001608087221 */ /* 0x000fe20000010000 */
[----:B------:R-:W-:Y:S01]  /*67c0*/  FFMA.FTZ R9, R22, R16, R9 ;  /* 0x0000001016097223 */ /* 0x000fe20000010009 */
[----:B------:R-:W-:-:S04]  /*67d0*/  FMUL.FTZ R22, R55, R22 ;  /* 0x0000001637167220 */ /* 0x000fc80000410000 */
[----:B------:R-:W-:Y:S01]  /*67e0*/  FADD.FTZ R17, R17, R22 ;  /* 0x0000001611117221 */ /* 0x000fe20000010000 */
[----:B------:R-:W-:Y:S01]  /*67f0*/  FFMA.FTZ R19, R16, R22, R19 ;  /* 0x0000001610137223 */ /* 0x000fe20000010013 */
[----:B--2---:R-:W-:Y:S02]  /*6800*/  HADD2.F32 R23, -RZ, R24.H0_H0 ;  /* 0x20000018ff177230 */ /* 0x004fe40000004100 */
[----:B---3--:R-:W-:Y:S02]  /*6810*/  HADD2.F32 R24, -RZ, R26.H0_H0 ;  /* 0x2000001aff187230 */ /* 0x008fe40000004100 */
[----:B------:R-:W2:Y:S01]  /*6820*/  LDL.S16 R26, [R1+0x128] ;  /* 0x00012800011a7983 */ /* 0x000ea20000100600 */
[----:B----4-:R-:W-:-:S03]  /*6830*/  HADD2.F32 R22, -RZ, R28.H0_H0 ;  /* 0x2000001cff167230 */ /* 0x010fc60000004100 */
[----:B------:R-:W3:Y:S01]  /*6840*/  LDL.LU.S16 R28, [R1+0x12e] ;  /* 0x00012e00011c7983 */ /* 0x000ee20000300600 */
[----:B------:R-:W-:-:S03]  /*6850*/  HADD2.F32 R16, -RZ, R27.H0_H0 ;  /* 0x2000001bff107230 */ /* 0x000fc60000004100 */
[----:B------:R-:W4:Y:S01]  /*6860*/  LDL.LU.S16 R27, [R1+0x12a] ;  /* 0x00012a00011b7983 */ /* 0x000f220000300600 */
[----:B------:R-:W-:Y:S02]  /*6870*/  HADD2.F32 R73, -RZ, R73.H0_H0 ;  /* 0x20000049ff497230 */ /* 0x000fe40000004100 */
[----:B------:R-:W-:-:S03]  /*6880*/  FADD.FTZ R64, R64, R72 ;  /* 0x0000004840407221 */ /* 0x000fc60000010000 */
[----:B------:R-:W-:Y:S01]  /*6890*/  FADD.FTZ R73, R73, -UR28 ;  /* 0x8000001c49497e21 */ /* 0x000fe20008010000 */
[----:B------:R-:W-:Y:S01]  /*68a0*/  FFMA.FTZ R15, R72, R71, R15 ;  /* 0x00000047480f7223 */ /* 0x000fe2000001000f */
[----:B------:R-:W-:Y:S02]  /*68b0*/  FADD.FTZ R24, R24, -UR28 ;  /* 0x8000001c18187e21 */ /* 0x000fe40008010000 */
[----:B------:R-:W-:Y:S01]  /*68c0*/  FMUL.FTZ R73, R73, UR16 ;  /* 0x0000001049497c20 */ /* 0x000fe20008410000 */
[----:B------:R-:W-:Y:S01]  /*68d0*/  FADD.FTZ R64, R64, R23 ;  /* 0x0000001740407221 */ /* 0x000fe20000010000 */
[----:B------:R-:W-:Y:S02]  /*68e0*/  FMUL.FTZ R24, R24, UR16 ;  /* 0x0000001018187c20 */ /* 0x000fe40008410000 */
[----:B------:R-:W-:Y:S01]  /*68f0*/  FFMA.FTZ R15, R23, R73, R15 ;  /* 0x00000049170f7223 */ /* 0x000fe2000001000f */
[----:B------:R-:W-:Y:S01]  /*6900*/  FMUL.FTZ R23, R54, R23 ;  /* 0x0000001736177220 */ /* 0x000fe20000410000 */
[----:B------:R-:W-:Y:S01]  /*6910*/  FADD.FTZ R8, R8, R16 ;  /* 0x0000001008087221 */ /* 0x000fe20000010000 */
[----:B------:R-:W-:-:S02]  /*6920*/  FFMA.FTZ R9, R16, R24, R9 ;  /* 0x0000001810097223 */ /* 0x000fc40000010009 */
[----:B------:R-:W-:Y:S01]  /*6930*/  FADD.FTZ R17, R23, R17 ;  /* 0x0000001117117221 */ /* 0x000fe20000010000 */
[----:B------:R-:W-:Y:S01]  /*6940*/  FFMA.FTZ R19, R73, R23, R19 ;  /* 0x0000001749137223 */ /* 0x000fe20000010013 */
[----:B------:R-:W-:Y:S01]  /*6950*/  FMUL.FTZ R23, R55, R16 ;  /* 0x0000001037177220 */ /* 0x000fe20000410000 */
[----:B------:R-:W-:Y:S02]  /*6960*/  HADD2.F32 R16, -RZ, R77.H1_H1 ;  /* 0x3000004dff107230 */ /* 0x000fe40000004100 */
[----:B------:R-:W-:Y:S01]  /*6970*/  FADD.FTZ R22, R22, -UR28 ;  /* 0x8000001c16167e21 */ /* 0x000fe20008010000 */
[----:B------:R-:W-:Y:S01]  /*6980*/  FADD.FTZ R17, R17, R23 ;  /* 0x0000001711117221 */ /* 0x000fe20000010000 */
[----:B------:R-:W-:Y:S01]  /*6990*/  FFMA.FTZ R19, R24, R23, R19 ;  /* 0x0000001718137223 */ /* 0x000fe20000010013 */
[----:B------:R-:W-:Y:S02]  /*69a0*/  HADD2.F32 R23, -RZ, R43.H0_H0 ;  /* 0x2000002bff177230 */ /* 0x000fe40000004100 */
[----:B------:R-:W-:Y:S01]  /*69b0*/  FADD.FTZ R16, R16, -UR28 ;  /* 0x8000001c10107e21 */ /* 0x000fe20008010000 */
[----:B------:R-:W-:Y:S01]  /*69c0*/  FMUL.FTZ R22, R22, UR16 ;  /* 0x0000001016167c20 */ /* 0x000fe20008410000 */
[----:B------:R-:W-:-:S02]  /*69d0*/  HADD2.F32 R24, -RZ, R76.H1_H1 ;  /* 0x3000004cff187230 */ /* 0x000fc40000004100 */
[----:B------:R-:W-:Y:S01]  /*69e0*/  FMUL.FTZ R16, R16, UR16 ;  /* 0x0000001010107c20 */ /* 0x000fe20008410000 */
[----:B------:R-:W-:Y:S01]  /*69f0*/  FADD.FTZ R64, R64, R23 ;  /* 0x0000001740407221 */ /* 0x000fe20000010000 */
[----:B------:R-:W-:Y:S01]  /*6a00*/  FFMA.FTZ R15, R23, R22, R15 ;  /* 0x00000016170f7223 */ /* 0x000fe2000001000f */
[----:B------:R-:W-:Y:S01]  /*6a10*/  FMUL.FTZ R23, R54, R23 ;  /* 0x0000001736177220 */ /* 0x000fe20000410000 */
[----:B------:R-:W-:Y:S02]  /*6a20*/  HADD2.F32 R77, -RZ, R77.H0_H0 ;  /* 0x2000004dff4d7230 */ /* 0x000fe40000004100 */
[----:B------:R-:W-:Y:S01]  /*6a30*/  FADD.FTZ R8, R8, R24 ;  /* 0x0000001808087221 */ /* 0x000fe20000010000 */
[----:B------:R-:W-:Y:S01]  /*6a40*/  FFMA.FTZ R9, R24, R16, R9 ;  /* 0x0000001018097223 */ /* 0x000fe20000010009 */
[----:B------:R-:W-:Y:S01]  /*6a50*/  FMUL.FTZ R24, R55, R24 ;  /* 0x0000001837187220 */ /* 0x000fe20000410000 */
[----:B------:R-:W-:Y:S01]  /*6a60*/  FFMA.FTZ R19, R22, R23, R19 ;  /* 0x0000001716137223 */ /* 0x000fe20000010013 */
[----:B------:R-:W-:-:S02]  /*6a70*/  HADD2.F32 R76, -RZ, R76.H0_H0 ;  /* 0x2000004cff4c7230 */ /* 0x000fc40000004100 */
[----:B------:R-:W-:Y:S01]  /*6a80*/  FADD.FTZ R17, R23, R17 ;  /* 0x0000001117117221 */ /* 0x000fe20000010000 */
[----:B------:R-:W-:Y:S01]  /*6a90*/  FADD.FTZ R77, R77, -UR28 ;  /* 0x8000001c4d4d7e21 */ /* 0x000fe20008010000 */
[----:B------:R-:W-:Y:S01]  /*6aa0*/  FFMA.FTZ R19, R16, R24, R19 ;  /* 0x0000001810137223 */ /* 0x000fe20000010013 */
[--C-:B------:R-:W-:Y:S02]  /*6ab0*/  HADD2.F32 R16, -RZ, R75.reuse.H1_H1 ;  /* 0x3000004bff107230 */ /* 0x100fe40000004100 */
[----:B------:R-:W-:Y:S01]  /*6ac0*/  FADD.FTZ R17, R17, R24 ;  /* 0x0000001811117221 */ /* 0x000fe20000010000 */
[----:B------:R-:W-:Y:S01]  /*6ad0*/  FMUL.FTZ R77, R77, UR16 ;  /* 0x000000104d4d7c20 */ /* 0x000fe20008410000 */
[----:B------:R-:W-:Y:S01]  /*6ae0*/  FMUL.FTZ R22, R54, R76 ;  /* 0x0000004c36167220 */ /* 0x000fe20000410000 */
[----:B------:R-:W-:Y:S02]  /*6af0*/  HADD2.F32 R75, -RZ, R75.H0_H0 ;  /* 0x2000004bff4b7230 */ /* 0x000fe40000004100 */
[----:B------:R-:W-:Y:S01]  /*6b00*/  FADD.FTZ R16, R16, -UR28 ;  /* 0x8000001c10107e21 */ /* 0x000fe20008010000 */
[----:B------:R-:W-:Y:S01]  /*6b10*/  FADD.FTZ R17, R22, R17 ;  /* 0x0000001116117221 */ /* 0x000fe20000010000 */
[----:B------:R-:W-:Y:S01]  /*6b20*/  FFMA.FTZ R19, R77, R22, R19 ;  /* 0x000000164d137223 */ /* 0x000fe20000010013 */
[----:B------:R-:W-:-:S02]  /*6b30*/  HADD2.F32 R22, -RZ, R63.H0_H0 ;  /* 0x2000003fff167230 */ /* 0x000fc40000004100 */
        /* <DEDUP_REMOVED lines=16> */
[----:B------:R-:W-:Y:S01]  /*6c40*/  FADD.FTZ R24, R24, -UR28 ;  /* 0x8000001c18187e21 */ /* 0x000fe20008010000 */
[----:B------:R-:W-:Y:S01]  /*6c50*/  FFMA.FTZ R19, R75, R23, R19 ;  /* 0x000000174b137223 */ /* 0x000fe20000010013 */
[----:B------:R-:W-:Y:S01]  /*6c60*/  FADD.FTZ R17, R23, R17 ;  /* 0x0000001117117221 */ /* 0x000fe20000010000 */
[----:B------:R-:W4:Y:S01]  /*6c70*/  LDL.S16 R63, [R1+0x14a] ;  /* 0x00014a00013f7983 */ /* 0x000f220000100600 */
[----:B------:R-:W-:Y:S01]  /*6c80*/  FMUL.FTZ R24, R24, UR16 ;  /* 0x0000001018187c20 */ /* 0x000fe20008410000 */
[----:B------:R-:W-:-:S02]  /*6c90*/  FMUL.FTZ R23, R55, R16 ;  /* 0x0000001037177220 */ /* 0x000fc40000410000 */
[----:B------:R-:W4:Y:S02]  /*6ca0*/  LDL.LU.S16 R65, [R1+0x140] ;  /* 0x0001400001417983 */ /* 0x000f240000300600 */
[----:B------:R-:W-:Y:S01]  /*6cb0*/  FADD.FTZ R17, R17, R23 ;  /* 0x0000001711117221 */ /* 0x000fe20000010000 */
[----:B------:R-:W-:Y:S01]  /*6cc0*/  FFMA.FTZ R19, R24, R23, R19 ;  /* 0x0000001718137223 */ /* 0x000fe20000010013 */
[----:B------:R-:W-:Y:S01]  /*6cd0*/  FADD.FTZ R8, R8, R16 ;  /* 0x0000001008087221 */ /* 0x000fe20000010000 */
[----:B------:R-:W-:Y:S01]  /*6ce0*/  FFMA.FTZ R9, R16, R24, R9 ;  /* 0x0000001810097223 */ /* 0x000fe20000010009 */
[----:B------:R-:W4:Y:S01]  /*6cf0*/  LDL.S16 R30, [R1+0x14c] ;  /* 0x00014c00011e7983 */ /* 0x000f220000100600 */
[----:B--2---:R-:W-:-:S03]  /*6d00*/  HADD2.F32 R22, -RZ, R26.H0_H0 ;  /* 0x2000001aff167230 */ /* 0x004fc60000004100 */
[----:B------:R-:W2:Y:S01]  /*6d10*/  LDL.S16 R26, [R1+0x138] ;  /* 0x00013800011a7983 */ /* 0x000ea20000100600 */
[----:B---3--:R-:W-:-:S03]  /*6d20*/  HADD2.F32 R23, -RZ, R28.H0_H0 ;  /* 0x2000001cff177230 */ /* 0x008fc60000004100 */
[----:B------:R-:W3:Y:S01]  /*6d30*/  LDL.LU.S16 R28, [R1+0x13a] ;  /* 0x00013a00011c7983 */ /* 0x000ee20000300600 */
[----:B----4-:R-:W-:-:S03]  /*6d40*/  HADD2.F32 R16, -RZ, R27.H0_H0 ;  /* 0x2000001bff107230 */ /* 0x010fc60000004100 */
[----:B------:R-:W4:Y:S01]  /*6d50*/  LDL.LU.S16 R27, [R1+0x136] ;  /* 0x00013600011b7983 */ /* 0x000f220000300600 */
[----:B------:R-:W-:Y:S01]  /*6d60*/  FADD.FTZ R22, R22, -UR28 ;  /* 0x8000001c16167e21 */ /* 0x000fe20008010000 */
[----:B------:R-:W-:-:S03]  /*6d70*/  FADD.FTZ R16, R16, -UR28 ;  /* 0x8000001c10107e21 */ /* 0x000fc60008010000 */
[----:B------:R-:W-:Y:S01]  /*6d80*/  FMUL.FTZ R22, R22, UR16 ;  /* 0x0000001016167c20 */ /* 0x000fe20008410000 */
[----:B------:R-:W-:Y:S02]  /*6d90*/  HADD2.F32 R24, -RZ, R59.H0_H0 ;  /* 0x2000003bff187230 */ /* 0x000fe40000004100 */
        /* <DEDUP_REMOVED lines=15> */
[----:B------:R-:W-:Y:S01]  /*6e90*/  FADD.FTZ R16, R16, -UR28 ;  /* 0x8000001c10107e21 */ /* 0x000fe20008010000 */
[----:B------:R-:W-:Y:S02]  /*6ea0*/  HADD2.F32 R48, -RZ, R48.H1_H1 ;  /* 0x30000030ff307230 */ /* 0x000fe40000004100 */
[----:B------:R-:W-:Y:S01]  /*6eb0*/  FMUL.FTZ R23, R54, R22 ;  /* 0x0000001636177220 */ /* 0x000fe20000410000 */
[----:B------:R-:W-:Y:S01]  /*6ec0*/  FADD.FTZ R64, R64, R22 ;  /* 0x0000001640407221 */ /* 0x000fe20000010000 */
[----:B------:R-:W-:Y:S01]  /*6ed0*/  FFMA.FTZ R15, R22, R25, R15 ;  /* 0x00000019160f7223 */ /* 0x000fe2000001000f */
[----:B------:R-:W-:-:S02]  /*6ee0*/  HADD2.F32 R22, -RZ, R49.H1_H1 ;  /* 0x30000031ff167230 */ /* 0x000fc40000004100 */
[----:B------:R-:W-:Y:S01]  /*6ef0*/  FMUL.FTZ R16, R16, UR16 ;  /* 0x0000001010107c20 */ /* 0x000fe20008410000 */
[----:B------:R-:W-:Y:S01]  /*6f00*/  FADD.FTZ R17, R17, R24 ;  /* 0x0000001811117221 */ /* 0x000fe20000010000 */
[----:B------:R-:W-:Y:S01]  /*6f10*/  FADD.FTZ R48, R48, -UR28 ;  /* 0x8000001c30307e21 */ /* 0x000fe20008010000 */
[----:B------:R-:W-:Y:S02]  /*6f20*/  HADD2.F32 R49, -RZ, R49.H0_H0 ;  /* 0x20000031ff317230 */ /* 0x000fe40000004100 */
[----:B------:R-:W-:Y:S01]  /*6f30*/  FADD.FTZ R8, R8, R22 ;  /* 0x0000001608087221 */ /* 0x000fe20000010000 */
[----:B------:R-:W-:Y:S01]  /*6f40*/  FFMA.FTZ R9, R22, R16, R9 ;  /* 0x0000001016097223 */ /* 0x000fe20000010009 */
[----:B------:R-:W-:Y:S01]  /*6f50*/  FADD.FTZ R17, R23, R17 ;  /* 0x0000001117117221 */ /* 0x000fe20000010000 */
[----:B------:R-:W-:Y:S01]  /*6f60*/  FFMA.FTZ R19, R25, R23, R19 ;  /* 0x0000001719137223 */ /* 0x000fe20000010013 */
[----:B------:R-:W-:Y:S01]  /*6f70*/  FMUL.FTZ R22, R55, R22 ;  /* 0x0000001637167220 */ /* 0x000fe20000410000 */
[----:B------:R-:W-:-:S02]  /*6f80*/  HADD2.F32 R23, -RZ, R58.H0_H0 ;  /* 0x2000003aff177230 */ /* 0x000fc40000004100 */
[----:B------:R-:W-:Y:S01]  /*6f90*/  FMUL.FTZ R48, R48, UR16 ;  /* 0x0000001030307c20 */ /* 0x000fe20008410000 */
[----:B------:R-:W-:Y:S01]  /*6fa0*/  FADD.FTZ R49, R49, -UR28 ;  /* 0x8000001c31317e21 */ /* 0x000fe20008010000 */
[----:B------:R-:W-:Y:S01]  /*6fb0*/  FADD.FTZ R17, R17, R22 ;  /* 0x0000001611117221 */ /* 0x000fe20000010000 */
[----:B------:R-:W-:Y:S01]  /*6fc0*/  FFMA.FTZ R19, R16, R22, R19 ;  /* 0x0000001610137223 */ /* 0x000fe20000010013 */
[--C-:B------:R-:W-:Y:S02]  /*6fd0*/  HADD2.F32 R22, -RZ, R50.reuse.H1_H1 ;  /* 0x30000032ff167230 */ /* 0x100fe40000004100 */
[----:B------:R-:W-:Y:S01]  /*6fe0*/  FADD.FTZ R64, R64, R23 ;  /* 0x0000001740407221 */ /* 0x000fe20000010000 */
[----:B------:R-:W-:Y:S01]  /*6ff0*/  FFMA.FTZ R15, R23, R48, R15 ;  /* 0x00000030170f7223 */ /* 0x000fe2000001000f */
[----:B------:R-:W-:Y:S01]  /*7000*/  FMUL.FTZ R23, R54, R23 ;  /* 0x0000001736177220 */ /* 0x000fe20000410000 */
[----:B------:R-:W-:Y:S02]  /*7010*/  HADD2.F32 R16, -RZ, R51.H0_H0 ;  /* 0x20000033ff107230 */ /* 0x000fe40000004100 */
[----:B------:R-:W-:Y:S01]  /*7020*/  FMUL.FTZ R49, R49, UR16 ;  /* 0x0000001031317c20 */ /* 0x000fe20008410000 */
[----:B------:R-:W-:-:S02]  /*7030*/  HADD2.F32 R50, -RZ, R50.H0_H0 ;  /* 0x20000032ff327230 */ /* 0x000fc40000004100 */
[----:B------:R-:W-:Y:S01]  /*7040*/  FADD.FTZ R22, R22, -UR28 ;  /* 0x8000001c16167e21 */ /* 0x000fe20008010000 */
[----:B------:R-:W-:Y:S01]  /*7050*/  FADD.FTZ R17, R23, R17 ;  /* 0x0000001117117221 */ /* 0x000fe20000010000 */
[----:B------:R-:W-:Y:S01]  /*7060*/  FFMA.FTZ R19, R48, R23, R19 ;  /* 0x0000001730137223 */ /* 0x000fe20000010013 */
[----:B------:R-:W-:Y:S01]  /*7070*/  FMUL.FTZ R23, R55, R16 ;  /* 0x0000001037177220 */ /* 0x000fe20000410000 */
[----:B------:R-:W-:Y:S01]  /*7080*/  FADD.FTZ R8, R8, R16 ;  /* 0x0000001008087221 */ /* 0x000fe20000010000 */
[----:B------:R-:W-:Y:S01]  /*7090*/  FFMA.FTZ R9, R16, R49, R9 ;  /* 0x0000003110097223 */ /* 0x000fe20000010009 */
[----:B------:R-:W-:Y:S02]  /*70a0*/  HADD2.F32 R16, -RZ, R57.H0_H0 ;  /* 0x20000039ff107230 */ /* 0x000fe40000004100 */
[----:B------:R-:W-:Y:S01]  /*70b0*/  FADD.FTZ R50, R50, -UR28 ;  /* 0x8000001c32327e21 */ /* 0x000fe20008010000 */
[----:B------:R-:W-:Y:S01]  /*70c0*/  FMUL.FTZ R22, R22, UR16 ;  /* 0x0000001016167c20 */ /* 0x000fe20008410000 */
[----:B------:R-:W-:-:S02]  /*70d0*/  HADD2.F32 R24, -RZ, R52.H1_H1 ;  /* 0x30000034ff187230 */ /* 0x000fc40000004100 */
[----:B------:R-:W-:Y:S02]  /*70e0*/  HADD2.F32 R52, -RZ, R52.H0_H0 ;  /* 0x20000034ff347230 */ /* 0x000fe40000004100 */
[----:B------:R-:W-:Y:S01]  /*70f0*/  FMUL.FTZ R50, R50, UR16 ;  /* 0x0000001032327c20 */ /* 0x000fe20008410000 */
[----:B------:R-:W-:Y:S01]  /*7100*/  FADD.FTZ R64, R64, R16 ;  /* 0x0000001040407221 */ /* 0x000fe20000010000 */
[----:B------:R-:W-:Y:S01]  /*7110*/  FFMA.FTZ R15, R16, R22, R15 ;  /* 0x00000016100f7223 */ /* 0x000fe2000001000f */
        /* <DEDUP_REMOVED lines=11> */
[----:B------:R-:W-:Y:S02]  /*71d0*/  HADD2.F32 R51, -RZ, R51.H1_H1 ;  /* 0x30000033ff337230 */ /* 0x000fe40000004100 */
[----:B------:R-:W-:Y:S01]  /*71e0*/  FMUL.FTZ R17, R54, R16 ;  /* 0x0000001036117220 */ /* 0x000fe20000410000 */
[----:B------:R-:W-:Y:S01]  /*71f0*/  FADD.FTZ R64, R64, R16 ;  /* 0x0000001040407221 */ /* 0x000fe20000010000 */
[----:B------:R-:W-:Y:S01]  /*7200*/  FFMA.FTZ R15, R16, R52, R15 ;  /* 0x00000034100f7223 */ /* 0x000fe2000001000f */
[----:B------:R-:W-:Y:S01]  /*7210*/  FADD.FTZ R24, R24, R23 ;  /* 0x0000001718187221 */ /* 0x000fe20000010000 */
[----:B------:R-:W-:Y:S01]  /*7220*/  FFMA.FTZ R23, R50, R23, R19 ;  /* 0x0000001732177223 */ /* 0x000fe20000010013 */
[----:B------:R-:W-:Y:S02]  /*7230*/  FADD.FTZ R22, R51, -UR28 ;  /* 0x8000001c33167e21 */ /* 0x000fe40008010000 */
[----:B------:R-:W-:Y:S01]  /*7240*/  FADD.FTZ R24, R17, R24 ;  /* 0x0000001811187221 */ /* 0x000fe20000010000 */
[----:B------:R-:W-:Y:S01]  /*7250*/  FFMA.FTZ R23, R52, R17, R23 ;  /* 0x0000001134177223 */ /* 0x000fe20000010017 */
[----:B------:R-:W-:-:S02]  /*7260*/  HADD2.F32 R17, -RZ, R63.H0_H0 ;  /* 0x2000003fff117230 */ /* 0x000fc40000004100 */
[----:B------:R-:W-:Y:S01]  /*7270*/  FMUL.FTZ R22, R22, UR16 ;  /* 0x0000001016167c20 */ /* 0x000fe20008410000 */
[----:B------:R-:W4:Y:S02]  /*7280*/  LDL.LU.S16 R63, [R1+0x148] ;  /* 0x00014800013f7983 */ /* 0x000f240000300600 */
[----:B------:R-:W-:Y:S01]  /*7290*/  FADD.FTZ R64, R64, R17 ;  /* 0x0000001140407221 */ /* 0x000fe20000010000 */
[----:B--2---:R-:W-:Y:S02]  /*72a0*/  HADD2.F32 R16, -RZ, R26.H0_H0 ;  /* 0x2000001aff107230 */ /* 0x004fe40000004100 */
[----:B---3--:R-:W-:-:S03]  /*72b0*/  HADD2.F32 R28, -RZ, R28.H0_H0 ;  /* 0x2000001cff1c7230 */ /* 0x008fc60000004100 */
[----:B------:R-:W-:Y:S01]  /*72c0*/  FADD.FTZ R26, R16, -UR28 ;  /* 0x8000001c101a7e21 */ /* 0x000fe20008010000 */
[----:B----4-:R-:W-:-:S03]  /*72d0*/  HADD2.F32 R16, -RZ, R27.H0_H0 ;  /* 0x2000001bff107230 */ /* 0x010fc60000004100 */
[----:B------:R-:W-:Y:S01]  /*72e0*/  FMUL.FTZ R26, R26, UR16 ;  /* 0x000000101a1a7c20 */ /* 0x000fe20008410000 */
[----:B------:R-:W2:Y:S01]  /*72f0*/  LDL.S16 R27, [R1+0x146] ;  /* 0x00014600011b7983 */ /* 0x000ea20000100600 */
[----:B------:R-:W-:Y:S01]  /*7300*/  FMUL.FTZ R19, R55, R28 ;  /* 0x0000001c37137220 */ /* 0x000fe20000410000 */
[----:B------:R-:W-:Y:S01]  /*7310*/  FFMA.FTZ R9, R28, R22, R9 ;  /* 0x000000161c097223 */ /* 0x000fe20000010009 */
[----:B------:R-:W-:Y:S01]  /*7320*/  FFMA.FTZ R15, R17, R26, R15 ;  /* 0x0000001a110f7223 */ /* 0x000fe2000001000f */
[----:B------:R-:W-:Y:S01]  /*7330*/  FMUL.FTZ R17, R54, R17 ;  /* 0x0000001136117220 */ /* 0x000fe20000410000 */
[----:B------:R-:W-:Y:S01]  /*7340*/  FADD.FTZ R24, R24, R19 ;  /* 0x0000001318187221 */ /* 0x000fe20000010000 */
[----:B------:R-:W-:Y:S01]  /*7350*/  FFMA.FTZ R23, R22, R19, R23 ;  /* 0x0000001316177223 */ /* 0x000fe20000010017 */
[----:B------:R-:W-:Y:S02]  /*7360*/  HADD2.F32 R22, -RZ, R32.H0_H0 ;  /* 0x20000020ff167230 */ /* 0x000fe40000004100 */
[----:B------:R-:W-:Y:S01]  /*7370*/  FADD.FTZ R19, R16, -UR28 ;  /* 0x8000001c10137e21 */ /* 0x000fe20008010000 */
[----:B------:R-:W3:Y:S01]  /*7380*/  LDL.LU.S16 R32, [R1+0x14e] ;  /* 0x00014e0001207983 */ /* 0x000ee20000300600 */
[----:B------:R-:W-:Y:S01]  /*7390*/  FADD.FTZ R16, R17, R24 ;  /* 0x0000001811107221 */ /* 0x000fe20000010000 */
[----:B------:R-:W-:Y:S01]  /*73a0*/  FFMA.FTZ R23, R26, R17, R23 ;  /* 0x000000111a177223 */ /* 0x000fe20000010017 */
[----:B------:R-:W-:-:S02]  /*73b0*/  HADD2.F32 R17, -RZ, R65.H0_H0 ;  /* 0x20000041ff117230 */ /* 0x000fc40000004100 */
[----:B------:R-:W-:Y:S01]  /*73c0*/  FADD.FTZ R8, R8, R28 ;  /* 0x0000001c08087221 */ /* 0x000fe20000010000 */
[----:B------:R-:W-:Y:S01]  /*73d0*/  FMUL.FTZ R24, R19, UR16 ;  /* 0x0000001013187c20 */ /* 0x000fe20008410000 */
[----:B------:R-:W4:Y:S01]  /*73e0*/  LDL.LU.S16 R65, [R1+0x144] ;  /* 0x0001440001417983 */ /* 0x000f220000300600 */
[----:B------:R-:W-:Y:S01]  /*73f0*/  FMUL.FTZ R19, R55, R22 ;  /* 0x0000001637137220 */ /* 0x000fe20000410000 */
[----:B------:R-:W-:Y:S01]  /*7400*/  FADD.FTZ R8, R8, R22 ;  /* 0x0000001608087221 */ /* 0x000fe20000010000 */
[----:B------:R-:W-:Y:S01]  /*7410*/  FFMA.FTZ R9, R22, R24, R9 ;  /* 0x0000001816097223 */ /* 0x000fe20000010009 */
[----:B------:R-:W-:Y:S02]  /*7420*/  HADD2.F32 R22, -RZ, R30.H0_H0 ;  /* 0x2000001eff167230 */ /* 0x000fe40000004100 */
[----:B------:R-:W4:Y:S01]  /*7430*/  LDL.S16 R30, [R1+0x15c] ;  /* 0x00015c00011e7983 */ /* 0x000f220000100600 */
[----:B------:R-:W-:Y:S02]  /*7440*/  HADD2.F32 R25, -RZ, R62.H0_H0 ;  /* 0x2000003eff197230 */ /* 0x000fe40000004100 */
[----:B------:R-:W-:Y:S01]  /*7450*/  FADD.FTZ R17, R17, -UR28 ;  /* 0x8000001c11117e21 */ /* 0x000fe20008010000 */
[----:B------:R-:W4:Y:S03]  /*7460*/  LDL.S16 R62, [R1+0x15a] ;  /* 0x00015a00013e7983 */ /* 0x000f260000100600 */
[----:B------:R-:W-:Y:S01]  /*7470*/  FMUL.FTZ R17, R17, UR16 ;  /* 0x0000001011117c20 */ /* 0x000fe20008410000 */
[----:B------:R-:W-:Y:S01]  /*7480*/  FADD.FTZ R16, R16, R19 ;  /* 0x0000001310107221 */ /* 0x000fe20000010000 */
[----:B------:R-:W-:Y:S01]  /*7490*/  FFMA.FTZ R24, R24, R19, R23 ;  /* 0x0000001318187223 */ /* 0x000fe20000010017 */
[----:B------:R-:W-:Y:S01]  /*74a0*/  FADD.FTZ R64, R64, R22 ;  /* 0x0000001640407221 */ /* 0x000fe20000010000 */
[----:B------:R-:W-:Y:S01]  /*74b0*/  FFMA.FTZ R15, R22, R17, R15 ;  /* 0x00000011160f7223 */ /* 0x000fe2000001000f */
[----:B------:R-:W-:Y:S01]  /*74c0*/  FADD.FTZ R25, R25, -UR28 ;  /* 0x8000001c19197e21 */ /* 0x000fe20008010000 */
[----:B------:R-:W-:-:S03]  /*74d0*/  FMUL.FTZ R22, R54, R22 ;  /* 0x0000001636167220 */ /* 0x000fc60000410000 */
[----:B------:R-:W-:Y:S01]  /*74e0*/  FMUL.FTZ R25, R25, UR16 ;  /* 0x0000001019197c20 */ /* 0x000fe20008410000 */
[----:B------:R-:W-:Y:S01]  /*74f0*/  FADD.FTZ R16, R22, R16 ;  /* 0x0000001016107221 */ /* 0x000fe20000010000 */
[----:B------:R-:W-:Y:S01]  /*7500*/  FFMA.FTZ R24, R17, R22, R24 ;  /* 0x0000001611187223 */ /* 0x000fe20000010018 */
[----:B------:R-:W-:Y:S02]  /*7510*/  HADD2.F32 R26, -RZ, R63.H0_H0 ;  /* 0x2000003fff1a7230 */ /* 0x000fe40000004100 */
[----:B------:R-:W4:Y:S03]  /*7520*/  LDL.LU.S16 R63, [R1+0x15e] ;  /* 0x00015e00013f7983 */ /* 0x000f260000300600 */
[----:B------:R-:W-:-:S04]  /*7530*/  FMUL.FTZ R23, R55, R26 ;  /* 0x0000001a37177220 */ /* 0x000fc80000410000 */
[----:B------:R-:W-:Y:S01]  /*7540*/  FADD.FTZ R17, R16, R23 ;  /* 0x0000001710117221 */ /* 0x000fe20000010000 */
[----:B------:R-:W-:Y:S01]  /*7550*/  FFMA.FTZ R24, R25, R23, R24 ;  /* 0x0000001719187223 */ /* 0x000fe20000010018 */
[----:B--2---:R-:W-:Y:S02]  /*7560*/  HADD2.F32 R19, -RZ, R27.H0_H0 ;  /* 0x2000001bff137230 */ /* 0x004fe40000004100 */
[----:B------:R-:W2:Y:S03]  /*7570*/  LDL.LU.S16 R27, [R1+0x158] ;  /* 0x00015800011b7983 */ /* 0x000ea60000300600 */
[----:B------:R-:W-:Y:S01]  /*7580*/  FADD.FTZ R19, R19, -UR28 ;  /* 0x8000001c13137e21 */ /* 0x000fe20008010000 */
[----:B---3--:R-:W-:-:S03]  /*7590*/  HADD2.F32 R22, -RZ, R32.H0_H0 ;  /* 0x20000020ff167230 */ /* 0x008fc60000004100 */
[----:B------:R-:W-:Y:S01]  /*75a0*/  FMUL.FTZ R19, R19, UR16 ;  /* 0x0000001013137c20 */ /* 0x000fe20008410000 */
[----:B------:R-:W-:Y:S01]  /*75b0*/  FADD.FTZ R8, R8, R26 ;  /* 0x0000001a08087221 */ /* 0x000fe20000010000 */
[----:B------:R-:W-:Y:S01]  /*75c0*/  FFMA.FTZ R9, R26, R25, R9 ;  /* 0x000000191a097223 */ /* 0x000fe20000010009 */
[----:B------:R-:W3:Y:S01]  /*75d0*/  LDL.S16 R32, [R1+0x16a] ;  /* 0x00016a0001207983 */ /* 0x000ee20000100600 */
[----:B------:R-:W-:Y:S01]  /*75e0*/  FMUL.FTZ R16, R54, R22 ;  /* 0x0000001636107220 */ /* 0x000fe20000410000 */
[----:B----4-:R-:W-:Y:S02]  /*75f0*/  HADD2.F32 R23, -RZ, R65.H0_H0 ;  /* 0x20000041ff177230 */ /* 0x010fe40000004100 */
[----:B------:R-:W4:Y:S01]  /*7600*/  LDL.LU.S16 R65, [R1+0x160] ;  /* 0x0001600001417983 */ /* 0x000f220000300600 */
[----:B------:R-:W-:Y:S01]  /*7610*/  FADD.FTZ R17, R16, R17 ;  /* 0x0000001110117221 */ /* 0x000fe20000010000 */
[----:B------:R-:W-:Y:S01]  /*7620*/  FFMA.FTZ R24, R19, R16, R24 ;  /* 0x0000001013187223 */ /* 0x000fe20000010018 */
[----:B------:R-:W-:-:S02]  /*7630*/  HADD2.F32 R16, -RZ, R30.H0_H0 ;  /* 0x2000001eff107230 */ /* 0x000fc40000004100 */
[----:B------:R-:W3:Y:S01]  /*7640*/  LDL.LU.S16 R30, [R1+0x166] ;  /* 0x00016600011e7983 */ /* 0x000ee20000300600 */
[----:B------:R-:W-:Y:S01]  /*7650*/  FADD.FTZ R64, R64, R22 ;  /* 0x0000001640407221 */ /* 0x000fe20000010000 */
[----:B------:R-:W-:Y:S01]  /*7660*/  FFMA.FTZ R15, R22, R19, R15 ;  /* 0x00000013160f7223 */ /* 0x000fe2000001000f */
[----:B------:R-:W-:Y:S01]  /*7670*/  FADD.FTZ R23, R23, -UR28 ;  /* 0x8000001c17177e21 */ /* 0x000fe20008010000 */
[----:B------:R-:W-:Y:S02]  /*7680*/  HADD2.F32 R22, -RZ, R62.H0_H0 ;  /* 0x2000003eff167230 */ /* 0x000fe40000004100 */
[----:B------:R-:W3:Y:S01]  /*7690*/  LDL.LU.S16 R62, [R1+0x168] ;  /* 0x00016800013e7983 */ /* 0x000ee20000300600 */
[----:B------:R-:W-:Y:S02]  /*76a0*/  FMUL.FTZ R23, R23, UR16 ;  /* 0x0000001017177c20 */ /* 0x000fe40008410000 */
[----:B------:R-:W-:Y:S01]  /*76b0*/  FADD.FTZ R19, R22, -UR28 ;  /* 0x8000001c16137e21 */ /* 0x000fe20008010000 */
[----:B------:R-:W-:Y:S01]  /*76c0*/  FADD.FTZ R25, R8, R16 ;  /* 0x0000001008197221 */ /* 0x000fe20000010000 */
[----:B------:R-:W-:Y:S01]  /*76d0*/  FFMA.FTZ R26, R16, R23, R9 ;  /* 0x00000017101a7223 */ /* 0x000fe20000010009 */
[----:B------:R-:W-:Y:S01]  /*76e0*/  FMUL.FTZ R16, R55, R16 ;  /* 0x0000001037107220 */ /* 0x000fe20000410000 */
[----:B------:R-:W-:-:S03]  /*76f0*/  FMUL.FTZ R19, R19, UR16 ;  /* 0x0000001013137c20 */ /* 0x000fc60008410000 */
[----:B------:R-:W-:Y:S01]  /*7700*/  FFMA.FTZ R24, R23, R16, R24 ;  /* 0x0000001017187223 */ /* 0x000fe20000010018 */
[----:B------:R-:W-:Y:S02]  /*7710*/  HADD2.F32 R23, -RZ, R29.H0_H0 ;  /* 0x2000001dff177230 */ /* 0x000fe40000004100 */
[----:B------:R-:W-:-:S03]  /*7720*/  FADD.FTZ R17, R17, R16 ;  /* 0x0000001011117221 */ /* 0x000fc60000010000 */
[----:B------:R-:W-:Y:S01]  /*7730*/  FMUL.FTZ R16, R55, R23 ;  /* 0x0000001737107220 */ /* 0x000fe20000410000 */
[----:B------:R-:W-:Y:S02]  /*7740*/  HADD2.F32 R22, -RZ, R63.H0_H0 ;  /* 0x2000003fff167230 */ /* 0x000fe40000004100 */
[----:B------:R-:W3:Y:S03]  /*7750*/  LDL.S16 R63, [R1+0x16c] ;  /* 0x00016c00013f7983 */ /* 0x000ee60000100600 */
[----:B------:R-:W-:Y:S01]  /*7760*/  FADD.FTZ R9, R64, R22 ;  /* 0x0000001640097221 */ /* 0x000fe20000010000 */
[----:B------:R-:W-:Y:S01]  /*7770*/  FFMA.FTZ R8, R22, R19, R15 ;  /* 0x0000001316087223 */ /* 0x000fe2000001000f */
[----:B------:R-:W-:-:S04]  /*7780*/  FMUL.FTZ R22, R54, R22 ;  /* 0x0000001636167220 */ /* 0x000fc80000410000 */
[----:B------:R-:W-:Y:S01]  /*7790*/  FADD.FTZ R17, R22, R17 ;  /* 0x0000001116117221 */ /* 0x000fe20000010000 */
[----:B------:R-:W-:-:S03]  /*77a0*/  FFMA.FTZ R24, R19, R22, R24 ;  /* 0x0000001613187223 */ /* 0x000fc60000010018 */
[----:B------:R-:W-:Y:S01]  /*77b0*/  FADD.FTZ R22, R17, R16 ;  /* 0x0000001011167221 */ /* 0x000fe20000010000 */
[----:B--2---:R-:W-:-:S05]  /*77c0*/  HADD2.F32 R27, -RZ, R27.H0_H0 ;  /* 0x2000001bff1b7230 */ /* 0x004fca0000004100 */
[----:B------:R-:W-:-:S04]  /*77d0*/  FADD.FTZ R27, R27, -UR28 ;  /* 0x8000001c1b1b7e21 */ /* 0x000fc80008010000 */
[----:B------:R-:W-:Y:S01]  /*77e0*/  FMUL.FTZ R27, R27, UR16 ;  /* 0x000000101b1b7c20 */ /* 0x000fe20008410000 */
[----:B----4-:R-:W-:Y:S02]  /*77f0*/  HADD2.F32 R15, -RZ, R65.H0_H0 ;  /* 0x20000041ff0f7230 */ /* 0x010fe40000004100 */
[----:B------:R-:W2:Y:S01]  /*7800*/  LDL.LU.S16 R65, [R1+0x16e] ;  /* 0x00016e0001417983 */ /* 0x000ea20000300600 */
[----:B------:R-:W-:Y:S01]  /*7810*/  FFMA.FTZ R26, R23, R27, R26 ;  /* 0x0000001b171a7223 */ /* 0x000fe2000001001a */
[----:B------:R-:W-:Y:S01]  /*7820*/  FFMA.FTZ R27, R27, R16, R24 ;  /* 0x000000101b1b7223 */ /* 0x000fe20000010018 */
[----:B------:R-:W-:Y:S01]  /*7830*/  FADD.FTZ R16, R15, -UR28 ;  /* 0x8000001c0f107e21 */ /* 0x000fe20008010000 */
[----:B---3--:R-:W-:Y:S02]  /*7840*/  HADD2.F32 R15, -RZ, R30.H0_H0 ;  /* 0x2000001eff0f7230 */ /* 0x008fe40000004100 */
[----:B------:R-:W3:Y:S01]  /*7850*/  LDL.S16 R30, [R1+0x172] ;  /* 0x00017200011e7983 */ /* 0x000ee20000100600 */
[----:B------:R-:W-:-:S02]  /*7860*/  HADD2.F32 R19, -RZ, R33.H0_H0 ;  /* 0x20000021ff137230 */ /* 0x000fc40000004100 */
[----:B------:R-:W-:Y:S01]  /*7870*/  FMUL.FTZ R16, R16, UR16 ;  /* 0x0000001010107c20 */ /* 0x000fe20008410000 */
[----:B------:R-:W-:Y:S01]  /*7880*/  FADD.FTZ R25, R25, R23 ;  /* 0x0000001719197221 */ /* 0x000fe20000010000 */
[----:B------:R-:W-:Y:S02]  /*7890*/  HADD2.F32 R17, -RZ, R62.H0_H0 ;  /* 0x2000003eff117230 */ /* 0x000fe40000004100 */
[----:B------:R-:W-:Y:S01]  /*78a0*/  FADD.FTZ R9, R9, R15 ;  /* 0x0000000f09097221 */ /* 0x000fe20000010000 */
[----:B------:R-:W-:Y:S01]  /*78b0*/  FADD.FTZ R23, R19, -UR28 ;  /* 0x8000001c13177e21 */ /* 0x000fe20008010000 */
[----:B------:R-:W-:Y:S01]  /*78c0*/  FFMA.FTZ R8, R15, R16, R8 ;  /* 0x000000100f087223 */ /* 0x000fe20000010008 */
[----:B------:R-:W-:Y:S01]  /*78d0*/  FMUL.FTZ R15, R54, R15 ;  /* 0x0000000f360f7220 */ /* 0x000fe20000410000 */
[----:B------:R-:W-:Y:S02]  /*78e0*/  HADD2.F32 R19, -RZ, R32.H0_H0 ;  /* 0x20000020ff137230 */ /* 0x000fe40000004100 */
[----:B------:R-:W-:Y:S01]  /*78f0*/  FMUL.FTZ R24, R23, UR16 ;  /* 0x0000001017187c20 */ /* 0x000fe20008410000 */
[----:B------:R-:W-:Y:S01]  /*7900*/  FADD.FTZ R17, R17, -UR28 ;  /* 0x8000001c11117e21 */ /* 0x000fe20008010000 */
[----:B------:R-:W-:Y:S01]  /*7910*/  FADD.FTZ R22, R15, R22 ;  /* 0x000000160f167221 */ /* 0x000fe20000010000 */
[----:B------:R-:W-:Y:S01]  /*7920*/  FFMA.FTZ R27, R16, R15, R27 ;  /* 0x0000000f101b7223 */ /* 0x000fe2000001001b */
[----:B------:R-:W-:Y:S01]  /*7930*/  FADD.FTZ R25, R25, R19 ;  /* 0x0000001319197221 */ /* 0x000fe20000010000 */
[----:B------:R-:W-:Y:S01]  /*7940*/  FFMA.FTZ R26, R19, R24, R26 ;  /* 0x00000018131a7223 */ /* 0x000fe2000001001a */
[----:B------:R-:W-:Y:S01]  /*7950*/  FMUL.FTZ R17, R17, UR16 ;  /* 0x0000001011117c20 */ /* 0x000fe20008410000 */
[----:B------:R-:W-:Y:S01]  /*7960*/  FMUL.FTZ R19, R55, R19 ;  /* 0x0000001337137220 */ /* 0x000fe20000410000 */
[----:B------:R-:W4:Y:S03]  /*7970*/  LDL.S16 R32, [R1+0x174] ;  /* 0x0001740001207983 */ /* 0x000f260000100600 */
[----:B------:R-:W-:Y:S01]  /*7980*/  FADD.FTZ R23, R22, R19 ;  /* 0x0000001316177221 */ /* 0x000fe20000010000 */
[----:B------:R-:W-:Y:S01]  /*7990*/  FFMA.FTZ R24, R24, R19, R27 ;  /* 0x0000001318187223 */ /* 0x000fe2000001001b */
[----:B------:R-:W4:Y:S01]  /*79a0*/  LDL.LU.S16 R62, [R1+0x170] ;  /* 0x00017000013e7983 */ /* 0x000f220000300600 */
[----:B------:R-:W-:-:S02]  /*79b0*/  HADD2.F32 R15, -RZ, R63.H0_H0 ;  /* 0x2000003fff0f7230 */ /* 0x000fc40000004100 */
[--C-:B------:R-:W-:Y:S01]  /*79c0*/  HADD2.F32 R19, -RZ, R74.reuse.H0_H0 ;  /* 0x2000004aff137230 */ /* 0x100fe20000004100 */
[----:B------:R-:W4:Y:S02]  /*79d0*/  LDL.S16 R63, [R1+0x178] ;  /* 0x00017800013f7983 */ /* 0x000f240000100600 */
[----:B------:R-:W-:Y:S01]  /*79e0*/  FMUL.FTZ R16, R54, R15 ;  /* 0x0000000f36107220 */ /* 0x000fe20000410000 */
[----:B------:R-:W-:Y:S01]  /*79f0*/  FADD.FTZ R9, R9, R15 ;  /* 0x0000000f09097221 */ /* 0x000fe20000010000 */
[----:B------:R-:W-:Y:S02]  /*7a00*/  FFMA.FTZ R8, R15, R17, R8 ;  /* 0x000000110f087223 */ /* 0x000fe40000010008 */
[----:B------:R-:W-:Y:S01]  /*7a10*/  FADD.FTZ R23, R16, R23 ;  /* 0x0000001710177221 */ /* 0x000fe20000010000 */
[----:B------:R-:W-:Y:S01]  /*7a20*/  FFMA.FTZ R24, R17, R16, R24 ;  /* 0x0000001011187223 */ /* 0x000fe20000010018 */
[----:B--2---:R-:W-:Y:S02]  /*7a30*/  HADD2.F32 R15, -RZ, R65.H0_H0 ;  /* 0x20000041ff0f7230 */ /* 0x004fe40000004100 */
[----:B------:R-:W-:Y:S01]  /*7a40*/  FADD.FTZ R19, R19, -UR28 ;  /* 0x8000001c13137e21 */ /* 0x000fe20008010000 */
[----:B------:R-:W-:Y:S01]  /*7a50*/  HADD2.F32 R17, -RZ, R74.H1_H1 ;  /* 0x3000004aff117230 */ /* 0x000fe20000004100 */
[----:B------:R-:W2:Y:S01]  /*7a60*/  LDL.LU.S16 R65, [R1+0x17a] ;  /* 0x00017a0001417983 */ /* 0x000ea20000300600 */
[----:B------:R-:W-:Y:S01]  /*7a70*/  FADD.FTZ R16, R15, -UR28 ;  /* 0x8000001c0f107e21 */ /* 0x000fe20008010000 */
[----:B---3--:R-:W-:-:S02]  /*7a80*/  HADD2.F32 R15, -RZ, R30.H0_H0 ;  /* 0x2000001eff0f7230 */ /* 0x008fc40000004100 */
[----:B------:R-:W3:Y:S01]  /*7a90*/  LDL.LU.S16 R30, [R1+0x176] ;  /* 0x00017600011e7983 */ /* 0x000ee20000300600 */
[----:B------:R-:W-:Y:S01]  /*7aa0*/  FMUL.FTZ R19, R19, UR16 ;  /* 0x0000001013137c20 */ /* 0x000fe20008410000 */
[----:B------:R-:W-:Y:S02]  /*7ab0*/  HADD2.F32 R11, -RZ, R11.H1_H1 ;  /* 0x3000000bff0b7230 */ /* 0x000fe40000004100 */
[----:B------:R-:W-:Y:S01]  /*7ac0*/  FMUL.FTZ R16, R16, UR16 ;  /* 0x0000001010107c20 */ /* 0x000fe20008410000 */
[----:B------:R-:W-:Y:S01]  /*7ad0*/  FMUL.FTZ R22, R55, R17 ;  /* 0x0000001137167220 */ /* 0x000fe20000410000 */
[----:B------:R-:W-:Y:S01]  /*7ae0*/  FADD.FTZ R25, R25, R17 ;  /* 0x0000001119197221 */ /* 0x000fe20000010000 */
[----:B------:R-:W-:Y:S01]  /*7af0*/  FFMA.FTZ R26, R17, R19, R26 ;  /* 0x00000013111a7223 */ /* 0x000fe2000001001a */
[----:B------:R-:W-:Y:S01]  /*7b00*/  FADD.FTZ R9, R9, R15 ;  /* 0x0000000f09097221 */ /* 0x000fe20000010000 */
[----:B------:R-:W-:Y:S01]  /*7b10*/  FFMA.FTZ R8, R15, R16, R8 ;  /* 0x000000100f087223 */ /* 0x000fe20000010008 */
[----:B------:R-:W-:Y:S01]  /*7b20*/  FADD.FTZ R17, R11, -UR28 ;  /* 0x8000001c0b117e21 */ /* 0x000fe20008010000 */
[----:B------:R-:W-:Y:S01]  /*7b30*/  FMUL.FTZ R15, R54, R15 ;  /* 0x0000000f360f7220 */ /* 0x000fe20000410000 */
[----:B------:R-:W-:Y:S01]  /*7b40*/  FADD.FTZ R28, R23, R22 ;  /* 0x00000016171c7221 */ /* 0x000fe20000010000 */
[----:B------:R-:W-:Y:S01]  /*7b50*/  FFMA.FTZ R19, R19, R22, R24 ;  /* 0x0000001613137223 */ /* 0x000fe20000010018 */
[----:B------:R-:W-:-:S02]  /*7b60*/  HADD2.F32 R11, -RZ, R20.H1_H1 ;  /* 0x30000014ff0b7230 */ /* 0x000fc40000004100 */
[----:B------:R-:W-:Y:S01]  /*7b70*/  FADD.FTZ R28, R15, R28 ;  /* 0x0000001c0f1c7221 */ /* 0x000fe20000010000 */
[----:B------:R-:W-:Y:S01]  /*7b80*/  FFMA.FTZ R19, R16, R15, R19 ;  /* 0x0000000f10137223 */ /* 0x000fe20000010013 */
[----:B------:R-:W-:Y:S01]  /*7b90*/  FMUL.FTZ R16, R17, UR16 ;  /* 0x0000001011107c20 */ /* 0x000fe20008410000 */
[----:B------:R-:W-:-:S04]  /*7ba0*/  FMUL.FTZ R15, R55, R11 ;  /* 0x0000000b370f7220 */ /* 0x000fc80000410000 */
[----:B------:R-:W-:Y:S01]  /*7bb0*/  FADD.FTZ R17, R28, R15 ;  /* 0x0000000f1c117221 */ /* 0x000fe20000010000 */
[----:B------:R-:W-:Y:S01]  /*7bc0*/  FFMA.FTZ R20, R16, R15, R19 ;  /* 0x0000000f10147223 */ /* 0x000fe20000010013 */
[----:B------:R-:W-:Y:S02]  /*7bd0*/  HADD2.F32 R21, -RZ, R21.H1_H1 ;  /* 0x30000015ff157230 */ /* 0x000fe40000004100 */
[----:B------:R-:W-:Y:S01]  /*7be0*/  FADD.FTZ R25, R25, R11 ;  /* 0x0000000b19197221 */ /* 0x000fe20000010000 */
[----:B------:R-:W-:Y:S01]  /*7bf0*/  FFMA.FTZ R26, R11, R16, R26 ;  /* 0x000000100b1a7223 */ /* 0x000fe2000001001a */
[----:B----4-:R-:W-:Y:S02]  /*7c00*/  HADD2.F32 R22, -RZ, R32.H0_H0 ;  /* 0x20000020ff167230 */ /* 0x010fe40000004100 */
[----:B------:R-:W-:Y:S01]  /*7c10*/  FADD.FTZ R21, R21, -UR28 ;  /* 0x8000001c15157e21 */ /* 0x000fe20008010000 */
[----:B------:R-:W-:Y:S02]  /*7c20*/  HADD2.F32 R11, -RZ, R62.H0_H0 ;  /* 0x2000003eff0b7230 */ /* 0x000fe40000004100 */
[----:B---3--:R-:W-:-:S02]  /*7c30*/  HADD2.F32 R15, -RZ, R30.H0_H0 ;  /* 0x2000001eff0f7230 */ /* 0x008fc40000004100 */
[----:B------:R-:W3:Y:S01]  /*7c40*/  LDL.LU.S16 R30, [R1+0x17c] ;  /* 0x00017c00011e7983 */ /* 0x000ee20000300600 */
[----:B------:R-:W-:Y:S01]  /*7c50*/  FMUL.FTZ R21, R21, UR16 ;  /* 0x0000001015157c20 */ /* 0x000fe20008410000 */
[----:B------:R-:W-:Y:S01]  /*7c60*/  FADD.FTZ R22, R22, -UR28 ;  /* 0x8000001c16167e21 */ /* 0x000fe20008010000 */
[--C-:B------:R-:W-:Y:S02]  /*7c70*/  HADD2.F32 R19, -RZ, R12.reuse.H0_H0 ;  /* 0x2000000cff137230 */ /* 0x100fe40000004100 */
[----:B------:R-:W-:Y:S01]  /*7c80*/  FADD.FTZ R15, R15, -UR28 ;  /* 0x8000001c0f0f7e21 */ /* 0x000fe20008010000 */
[----:B------:R-:W-:Y:S01]  /*7c90*/  FMUL.FTZ R16, R54, R11 ;  /* 0x0000000b36107220 */ /* 0x000fe20000410000 */
[----:B------:R-:W-:Y:S01]  /*7ca0*/  FADD.FTZ R9, R9, R11 ;  /* 0x0000000b09097221 */ /* 0x000fe20000010000 */
[----:B------:R-:W-:Y:S01]  /*7cb0*/  FFMA.FTZ R8, R11, R21, R8 ;  /* 0x000000150b087223 */ /* 0x000fe20000010008 */
[----:B------:R-:W-:Y:S02]  /*7cc0*/  HADD2.F32 R11, -RZ, R12.H1_H1 ;  /* 0x3000000cff0b7230 */ /* 0x000fe40000004100 */
[----:B------:R-:W-:Y:S01]  /*7cd0*/  FMUL.FTZ R23, R22, UR16 ;  /* 0x0000001016177c20 */ /* 0x000fe20008410000 */
[----:B------:R-:W-:Y:S01]  /*7ce0*/  FMUL.FTZ R15, R15, UR16 ;  /* 0x000000100f0f7c20 */ /* 0x000fe20008410000 */
        /* <DEDUP_REMOVED lines=8> */
[----:B------:R-:W-:-:S02]  /*7d70*/  HADD2.F32 R16, -RZ, R63.H0_H0 ;  /* 0x2000003fff107230 */ /* 0x000fc40000004100 */
[----:B--2---:R-:W-:Y:S02]  /*7d80*/  HADD2.F32 R11, -RZ, R65.H0_H0 ;  /* 0x20000041ff0b7230 */ /* 0x004fe40000004100 */
[----:B------:R-:W-:Y:S01]  /*7d90*/  FADD.FTZ R17, R12, R17 ;  /* 0x000000110c117221 */ /* 0x000fe20000010000 */
[----:B------:R-:W-:Y:S01]  /*7da0*/  FFMA.FTZ R20, R15, R12, R20 ;  /* 0x0000000c0f147223 */ /* 0x000fe20000010014 */
[----:B------:R-:W-:Y:S01]  /*7db0*/  FADD.FTZ R16, R16, -UR28 ;  /* 0x8000001c10107e21 */ /* 0x000fe20008010000 */
[----:B------:R-:W-:Y:S02]  /*7dc0*/  HADD2.F32 R15, -RZ, R18.H0_H0 ;  /* 0x20000012ff0f7230 */ /* 0x000fe40000004100 */
[----:B------:R-:W-:Y:S01]  /*7dd0*/  FADD.FTZ R12, R11, -UR28 ;  /* 0x8000001c0b0c7e21 */ /* 0x000fe20008010000 */
[----:B------:R-:W-:Y:S01]  /*7de0*/  FADD.FTZ R25, R25, R19 ;  /* 0x0000001319197221 */ /* 0x000fe20000010000 */
[----:B------:R-:W-:Y:S01]  /*7df0*/  FFMA.FTZ R26, R19, R23, R26 ;  /* 0x00000017131a7223 */ /* 0x000fe2000001001a */
[----:B------:R-:W-:-:S02]  /*7e00*/  HADD2.F32 R11, -RZ, R13.H1_H1 ;  /* 0x3000000dff0b7230 */ /* 0x000fc40000004100 */
[----:B------:R-:W-:Y:S01]  /*7e10*/  FMUL.FTZ R19, R16, UR16 ;  /* 0x0000001010137c20 */ /* 0x000fe20008410000 */
[----:B------:R-:W-:Y:S02]  /*7e20*/  HADD2.F32 R13, -RZ, R13.H0_H0 ;  /* 0x2000000dff0d7230 */ /* 0x000fe40000004100 */
[----:B------:R-:W-:Y:S01]  /*7e30*/  FMUL.FTZ R12, R12, UR16 ;  /* 0x000000100c0c7c20 */ /* 0x000fe20008410000 */
[----:B------:R-:W-:Y:S01]  /*7e40*/  FMUL.FTZ R16, R55, R15 ;  /* 0x0000000f37107220 */ /* 0x000fe20000410000 */
[----:B------:R-:W-:Y:S01]  /*7e50*/  FADD.FTZ R25, R25, R15 ;  /* 0x0000000f19197221 */ /* 0x000fe20000010000 */
[----:B------:R-:W-:Y:S01]  /*7e60*/  FFMA.FTZ R26, R15, R19, R26 ;  /* 0x000000130f1a7223 */ /* 0x000fe2000001001a */
[----:B------:R-:W-:Y:S01]  /*7e70*/  FADD.FTZ R9, R9, R11 ;  /* 0x0000000b09097221 */ /* 0x000fe20000010000 */
[----:B------:R-:W-:Y:S01]  /*7e80*/  FFMA.FTZ R8, R11, R12, R8 ;  /* 0x0000000c0b087223 */ /* 0x000fe20000010008 */
[----:B------:R-:W-:Y:S01]  /*7e90*/  FMUL.FTZ R11, R54, R11 ;  /* 0x0000000b360b7220 */ /* 0x000fe20000410000 */
[----:B------:R-:W-:Y:S01]  /*7ea0*/  FFMA.FTZ R19, R19, R16, R20 ;  /* 0x0000001013137223 */ /* 0x000fe20000010014 */
[----:B------:R-:W-:Y:S01]  /*7eb0*/  FADD.FTZ R15, R13, -UR28 ;  /* 0x8000001c0d0f7e21 */ /* 0x000fe20008010000 */
[----:B------:R-:W-:Y:S01]  /*7ec0*/  FADD.FTZ R22, R17, R16 ;  /* 0x0000001011167221 */ /* 0x000fe20000010000 */
[----:B------:R-:W-:-:S02]  /*7ed0*/  HADD2.F32 R13, -RZ, R18.H1_H1 ;  /* 0x30000012ff0d7230 */ /* 0x000fc40000004100 */
[----:B------:R-:W-:Y:S01]  /*7ee0*/  FFMA.FTZ R19, R12, R11, R19 ;  /* 0x0000000b0c137223 */ /* 0x000fe20000010013 */
[----:B------:R-:W-:Y:S01]  /*7ef0*/  FMUL.FTZ R12, R15, UR16 ;  /* 0x000000100f0c7c20 */ /* 0x000fe20008410000 */
[----:B------:R-:W-:Y:S01]  /*7f00*/  FADD.FTZ R22, R11, R22 ;  /* 0x000000160b167221 */ /* 0x000fe20000010000 */
[----:B------:R-:W-:Y:S01]  /*7f10*/  FMUL.FTZ R15, R55, R13 ;  /* 0x0000000d370f7220 */ /* 0x000fe20000410000 */
[----:B------:R-:W-:Y:S01]  /*7f20*/  FADD.FTZ R25, R25, R13 ;  /* 0x0000000d19197221 */ /* 0x000fe20000010000 */
[----:B------:R-:W-:Y:S01]  /*7f30*/  FFMA.FTZ R26, R13, R12, R26 ;  /* 0x0000000c0d1a7223 */ /* 0x000fe2000001001a */
[----:B------:R-:W-:Y:S02]  /*7f40*/  HADD2.F32 R13, -RZ, R40.H0_H0 ;  /* 0x20000028ff0d7230 */ /* 0x000fe40000004100 */
[----:B------:R-:W-:Y:S01]  /*7f50*/  FADD.FTZ R17, R22, R15 ;  /* 0x0000000f16117221 */ /* 0x000fe20000010000 */
[----:B------:R-:W-:Y:S01]  /*7f60*/  FFMA.FTZ R16, R12, R15, R19 ;  /* 0x0000000f0c107223 */ /* 0x000fe20000010013 */
[----:B------:R-:W-:-:S02]  /*7f70*/  HADD2.F32 R15, -RZ, R14.H1_H1 ;  /* 0x3000000eff0f7230 */ /* 0x000fc40000004100 */
[----:B------:R-:W-:Y:S02]  /*7f80*/  HADD2.F32 R19, -RZ, R39.H0_H0 ;  /* 0x20000027ff137230 */ /* 0x000fe40000004100 */
[----:B------:R-:W-:Y:S01]  /*7f90*/  FMUL.FTZ R12, R54, R13 ;  /* 0x0000000d360c7220 */ /* 0x000fe20000410000 */
[----:B------:R-:W-:Y:S01]  /*7fa0*/  FADD.FTZ R15, R15, -UR28 ;  /* 0x8000001c0f0f7e21 */ /* 0x000fe20008010000 */
[----:B------:R-:W-:Y:S02]  /*7fb0*/  HADD2.F32 R14, -RZ, R14.H0_H0 ;  /* 0x2000000eff0e7230 */ /* 0x000fe40000004100 */
[----:B------:R-:W-:Y:S01]  /*7fc0*/  FADD.FTZ R17, R12, R17 ;  /* 0x000000110c117221 */ /* 0x000fe20000010000 */
[----:B------:R-:W-:Y:S01]  /*7fd0*/  FMUL.FTZ R21, R15, UR16 ;  /* 0x000000100f157c20 */ /* 0x000fe20008410000 */
[----:B------:R-:W-:Y:S02]  /*7fe0*/  HADD2.F32 R15, -RZ, R38.H0_H0 ;  /* 0x20000026ff0f7230 */ /* 0x000fe40000004100 */
[----:B------:R-:W-:-:S04]  /*7ff0*/  FADD.FTZ R14, R14, -UR28 ;  /* 0x8000001c0e0e7e21 */ /* 0x000fc80008010000 */
[----:B------:R-:W-:Y:S01]  /*8000*/  FMUL.FTZ R14, R14, UR16 ;  /* 0x000000100e0e7c20 */ /* 0x000fe20008410000 */
[----:B------:R-:W-:Y:S01]  /*8010*/  FADD.FTZ R9, R9, R13 ;  /* 0x0000000d09097221 */ /* 0x000fe20000010000 */
[----:B------:R-:W-:Y:S01]  /*8020*/  FADD.FTZ R25, R25, R19 ;  /* 0x0000001319197221 */ /* 0x000fe20000010000 */
[----:B------:R-:W-:Y:S02]  /*8030*/  FFMA.FTZ R26, R19, R21, R26 ;  /* 0x00000015131a7223 */ /* 0x000fe4000001001a */
[----:B------:R-:W-:Y:S01]  /*8040*/  FADD.FTZ R9, R9, R15 ;  /* 0x0000000f09097221 */ /* 0x000fe20000010000 */
[----:B---3--:R-:W-:-:S05]  /*8050*/  HADD2.F32 R11, -RZ, R30.H0_H0 ;  /* 0x2000001eff0b7230 */ /* 0x008fca0000004100 */
[----:B------:R-:W-:-:S04]  /*8060*/  FADD.FTZ R11, R11, -UR28 ;  /* 0x8000001c0b0b7e21 */ /* 0x000fc80008010000 */
[----:B------:R-:W-:-:S04]  /*8070*/  FMUL.FTZ R11, R11, UR16 ;  /* 0x000000100b0b7c20 */ /* 0x000fc80008410000 */
[----:B------:R-:W-:Y:S01]  /*8080*/  FFMA.FTZ R16, R11, R12, R16 ;  /* 0x0000000c0b107223 */ /* 0x000fe20000010010 */
[----:B------:R-:W-:-:S04]  /*8090*/  FMUL.FTZ R12, R55, R19 ;  /* 0x00000013370c7220 */ /* 0x000fc80000410000 */
[----:B------:R-:W-:Y:S01]  /*80a0*/  FADD.FTZ R18, R17, R12 ;  /* 0x0000000c11127221 */ /* 0x000fe20000010000 */
[----:B------:R-:W-:Y:S01]  /*80b0*/  FFMA.FTZ R23, R21, R12, R16 ;  /* 0x0000000c15177223 */ /* 0x000fe20000010010 */
[--C-:B------:R-:W-:Y:S02]  /*80c0*/  HADD2.F32 R12, -RZ, R10.reuse.H0_H0 ;  /* 0x2000000aff0c7230 */ /* 0x100fe40000004100 */
[----:B------:R-:W-:Y:S01]  /*80d0*/  FFMA.FTZ R8, R13, R11, R8 ;  /* 0x0000000b0d087223 */ /* 0x000fe20000010008 */
[----:B------:R-:W-:Y:S01]  /*80e0*/  FMUL.FTZ R17, R54, R15 ;  /* 0x0000000f36117220 */ /* 0x000fe20000410000 */
[----:B------:R-:W-:Y:S02]  /*80f0*/  HADD2.F32 R11, -RZ, R10.H1_H1 ;  /* 0x3000000aff0b7230 */ /* 0x000fe40000004100 */
[----:B------:R-:W-:Y:S01]  /*8100*/  FADD.FTZ R12, R12, -UR28 ;  /* 0x8000001c0c0c7e21 */ /* 0x000fe20008010000 */
[----:B------:R-:W-:Y:S02]  /*8110*/  HADD2.F32 R10, -RZ, R35.H0_H0 ;  /* 0x20000023ff0a7230 */ /* 0x000fe40000004100 */
[----:B------:R-:W-:Y:S01]  /*8120*/  FADD.FTZ R18, R17, R18 ;  /* 0x0000001211127221 */ /* 0x000fe20000010000 */
[----:B------:R-:W-:Y:S01]  /*8130*/  FFMA.FTZ R23, R14, R17, R23 ;  /* 0x000000110e177223 */ /* 0x000fe20000010017 */
[----:B------:R-:W-:-:S02]  /*8140*/  HADD2.F32 R17, -RZ, R34.H0_H0 ;  /* 0x20000022ff117230 */ /* 0x000fc40000004100 */
[----:B------:R-:W-:Y:S01]  /*8150*/  FMUL.FTZ R13, R55, R11 ;  /* 0x0000000b370d7220 */ /* 0x000fe20000410000 */
[----:B------:R-:W-:Y:S01]  /*8160*/  FMUL.FTZ R12, R12, UR16 ;  /* 0x000000100c0c7c20 */ /* 0x000fe20008410000 */
[----:B------:R-:W-:Y:S02]  /*8170*/  FADD.FTZ R10, R10, -UR28 ;  /* 0x8000001c0a0a7e21 */ /* 0x000fe40008010000 */
        /* <DEDUP_REMOVED lines=12> */
.L_x_1208:
        /* <DEDUP_REMOVED lines=15> */
[----:B------:R-:W3:Y:S04]  /*8330*/  LDL.LU.S16 R62, [R1+0x110] ;  /* 0x00011000013e7983 */ /* 0x000ee80000300600 */
[----:B------:R-:W0:Y:S02]  /*8340*/  MUFU.EX2 R9, R9 ;  /* 0x0000000900097308 */ /* 0x000e240000000800 */
[----:B0-----:R-:W-:-:S06]  /*8350*/  FADD.FTZ R9, R9, 1 ;  /* 0x3f80000009097421 */ /* 0x001fcc0000010000 */
[----:B------:R-:W0:Y:S02]  /*8360*/  MUFU.RCP R9, R9 ;  /* 0x0000000900097308 */ /* 0x000e240000001000 */
[----:B0-----:R-:W-:Y:S01]  /*8370*/  FMUL.FTZ R16, R16, R9 ;  /* 0x0000000910107220 */ /* 0x001fe20000410000 */
[----:B------:R-:W-:-:S04]  /*8380*/  FADD.FTZ R9, -R9, 1 ;  /* 0x3f80000009097421 */ /* 0x000fc80000010100 */
[----:B------:R-:W-:Y:S01]  /*8390*/  FFMA.FTZ R15, R15, R9, 1 ;  /* 0x3f8000000f0f7423 */ /* 0x000fe20000010009 */
[----:B------:R-:W-:Y:S01]  /*83a0*/  FMUL.FTZ R9, R65, UR16 ;  /* 0x0000001041097c20 */ /* 0x000fe20008410000 */
[----:B------:R-:W-:Y:S01]  /*83b0*/  HADD2.F32 R34, -RZ, R67.H1_H1 ;  /* 0x30000043ff227230 */ /* 0x000fe20000004100 */
        /* <DEDUP_REMOVED lines=40> */
[----:B-----5:R-:W-:Y:S02]  /*8640*/  HADD2.F32 R25, -RZ, R33.H0_H0 ;  /* 0x20000021ff197230 */ /* 0x020fe40000004100 */
[----:B------:R-:W-:Y:S01]  /*8650*/  FADD.FTZ R34, R34, -UR28 ;  /* 0x8000001c22227e21 */ /* 0x000fe20008010000 */
[----:B------:R-:W-:Y:S01]  /*8660*/  FMUL.FTZ R22, R22, UR16 ;  /* 0x0000001016167c20 */ /* 0x000fe20008410000 */
[----:B------:R-:W-:Y:S01]  /*8670*/  HADD2.F32 R35, -RZ, R68.H0_H0 ;  /* 0x20000044ff237230 */ /* 0x000fe20000004100 */
[----:B------:R-:W2:Y:S02]  /*8680*/  LDL.S16 R63, [R1+0x116] ;  /* 0x00011600013f7983 */ /* 0x000ea40000100600 */
        /* <DEDUP_REMOVED lines=130> */
[-C--:B------:R-:W-:Y:S01]  /*8eb0*/  FFMA.FTZ R15, R25, R22.reuse, R15 ;  /* 0x00000016190f7223 */ /* 0x080fe2000001000f */
[----:B------:R-:W-:Y:S01]  /*8ec0*/  FMUL.FTZ R33, R55, R22 ;  /* 0x0000001637217220 */ /* 0x000fe20000410000 */
        /* <DEDUP_REMOVED lines=43> */
[----:B------:R-:W-:Y:S02]  /*9180*/  HADD2.F32 R34, -RZ, R68.H1_H1 ;  /* 0x30000044ff227230 */ /* 0x000fe40000004100 */
[----:B------:R-:W-:Y:S01]  /*9190*/  FADD.FTZ R30, R30, R28 ;  /* 0x0000001c1e1e7221 */ /* 0x000fe20000010000 */
[----:B------:R-:W-:Y:S02]  /*91a0*/  HADD2.F32 R36, -RZ, R69.H1_H1 ;  /* 0x30000045ff247230 */ /* 0x000fe40000004100 */
[--C-:B------:R-:W-:Y:S02]  /*91b0*/  HADD2.F32 R39, -RZ, R70.reuse.H1_H1 ;  /* 0x30000046ff277230 */ /* 0x100fe40000004100 */
[----:B------:R-:W-:Y:S02]  /*91c0*/  HADD2.F32 R37, -RZ, R70.H0_H0 ;  /* 0x20000046ff257230 */ /* 0x000fe40000004100 */
[----:B------:R-:W-:Y:S01]  /*91d0*/  FFMA.FTZ R40, R17, R23, R32 ;  /* 0x0000001711287223 */ /* 0x000fe20000010020 */
[----:B------:R-:W-:-:S02]  /*91e0*/  HADD2.F32 R38, -RZ, R72.H1_H1 ;  /* 0x30000048ff267230 */ /* 0x000fc40000004100 */
[----:B------:R-:W-:Y:S01]  /*91f0*/  FMUL.FTZ R44, R54, R25 ;  /* 0x00000019362c7220 */ /* 0x000fe20000410000 */
[----:B------:R-:W-:Y:S01]  /*9200*/  HADD2.F32 R45, -RZ, R76.H0_H0 ;  /* 0x2000004cff2d7230 */ /* 0x000fe20000004100 */
[----:B------:R-:W4:Y:S01]  /*9210*/  LDL.S16 R68, [R1+0x14a] ;  /* 0x00014a0001447983 */ /* 0x000f220000100600 */
[----:B0-----:R-:W-:Y:S01]  /*9220*/  FMUL.FTZ R34, R34, R16 ;  /* 0x0000001022227220 */ /* 0x001fe20000410000 */
[----:B------:R-:W-:Y:S01]  /*9230*/  FADD.FTZ R16, -R16, 1 ;  /* 0x3f80000010107421 */ /* 0x000fe20000010100 */
[----:B------:R-:W-:Y:S01]  /*9240*/  FADD.FTZ R36, R36, -UR28 ;  /* 0x8000001c24247e21 */ /* 0x000fe20008010000 */
[----:B------:R-:W-:Y:S01]  /*9250*/  HADD2.F32 R66, -RZ, R60.H0_H0 ;  /* 0x2000003cff427230 */ /* 0x000fe20000004100 */
[----:B------:R-:W4:Y:S01]  /*9260*/  LDL.LU.S16 R70, [R1+0x138] ;  /* 0x0001380001467983 */ /* 0x000f220000300600 */
        /* <DEDUP_REMOVED lines=64> */
[----:B------:R-:W-:Y:S01]  /*9670*/  FMUL.FTZ R39, R39, R35 ;  /* 0x0000002327277220 */ /* 0x000fe20000410000 */
[----:B------:R-:W-:Y:S02]  /*9680*/  HADD2.F32 R35, -RZ, R72.H0_H0 ;  /* 0x20000048ff237230 */ /* 0x000fe40000004100 */
[----:B------:R-:W-:Y:S02]  /*9690*/  HADD2.F32 R28, -RZ, R73.H1_H1 ;  /* 0x30000049ff1c7230 */ /* 0x000fe40000004100 */
[----:B------:R-:W-:Y:S01]  /*96a0*/  FADD.FTZ R41, R24, R25 ;  /* 0x0000001918297221 */ /* 0x000fe20000010000 */
[----:B------:R-:W-:Y:S01]  /*96b0*/  FFMA.FTZ R40, R19, R25, R40 ;  /* 0x0000001913287223 */ /* 0x000fe20000010028 */
[----:B------:R-:W-:Y:S01]  /*96c0*/  FMUL.FTZ R46, R54, R26 ;  /* 0x0000001a362e7220 */ /* 0x000fe20000410000 */
[----:B------:R-:W-:Y:S02]  /*96d0*/  HADD2.F32 R59, -RZ, R59.H0_H0 ;  /* 0x2000003bff3b7230 */ /* 0x000fe40000004100 */
[----:B------:R-:W-:Y:S01]  /*96e0*/  FADD.FTZ R28, R28, -UR28 ;  /* 0x8000001c1c1c7e21 */ /* 0x000fe20008010000 */
[----:B------:R-:W-:Y:S01]  /*96f0*/  FADD.FTZ R66, R66, -UR28 ;  /* 0x8000001c42427e21 */ /* 0x000fe20008010000 */
        /* <DEDUP_REMOVED lines=20> */
[----:B------:R-:W-:Y:S01]  /*9840*/  FADD.FTZ R42, R31, R29 ;  /* 0x0000001d1f2a7221 */ /* 0x000fe20000010000 */
[----:B------:R-:W-:Y:S01]  /*9850*/  FFMA.FTZ R25, R19, R44, R27 ;  /* 0x0000002c13197223 */ /* 0x000fe2000001001b */
[----:B------:R-:W-:Y:S01]  /*9860*/  FMUL.FTZ R33, R33, R28 ;  /* 0x0000001c21217220 */ /* 0x000fe20000410000 */
[----:B------:R-:W-:Y:S01]  /*9870*/  FADD.FTZ R41, R41, R26 ;  /* 0x0000001a29297221 */ /* 0x000fe20000010000 */
[----:B------:R-:W-:Y:S01]  /*9880*/  FADD.FTZ R22, R22, -UR28 ;  /* 0x8000001c16167e21 */ /* 0x000fe20008010000 */
[----:B------:R-:W-:Y:S01]  /*9890*/  FFMA.FTZ R40, R8, R26, R40 ;  /* 0x0000001a08287223 */ /* 0x000fe20000010028 */
[----:B------:R-:W-:Y:S01]  /*98a0*/  FMUL.FTZ R66, R66, UR16 ;  /* 0x0000001042427c20 */ /* 0x000fe20008410000 */
[----:B------:R-:W-:-:S02]  /*98b0*/  HADD2.F32 R56, -RZ, R56.H0_H0 ;  /* 0x20000038ff387230 */ /* 0x000fc40000004100 */
[----:B------:R-:W-:Y:S01]  /*98c0*/  FMUL.FTZ R28, R22, UR16 ;  /* 0x00000010161c7c20 */ /* 0x000fe20008410000 */
[----:B------:R-:W-:Y:S01]  /*98d0*/  HADD2.F32 R61, -RZ, R49.H0_H0 ;  /* 0x20000031ff3d7230 */ /* 0x000fe20000004100 */
[----:B------:R-:W4:Y:S02]  /*98e0*/  LDL.LU.S16 R73, [R1+0x148] ;  /* 0x0001480001497983 */ /* 0x000f240000300600 */
[----:B------:R-:W-:-:S04]  /*98f0*/  FFMA.FTZ R22, R54, R28, R7 ;  /* 0x0000001c36167223 */ /* 0x000fc80000010007 */
[----:B------:R-:W-:-:S06]  /*9900*/  FMUL.FTZ R29, R22, -1.4426950216293334961 ;  /* 0xbfb8aa3b161d7820 */ /* 0x000fcc0000410000 */
[----:B------:R-:W0:Y:S02]  /*9910*/  MUFU.EX2 R29, R29 ;  /* 0x0000001d001d7308 */ /* 0x000e240000000800 */
[----:B0-----:R-:W-:-:S06]  /*9920*/  FADD.FTZ R29, R29, 1 ;  /* 0x3f8000001d1d7421 */ /* 0x001fcc0000010000 */
[----:B------:R-:W0:Y:S01]  /*9930*/  MUFU.RCP R29, R29 ;  /* 0x0000001d001d7308 */ /* 0x000e220000001000 */
[----:B---3--:R-:W-:Y:S02]  /*9940*/  HADD2.F32 R31, -RZ, R62.H0_H0 ;  /* 0x2000003eff1f7230 */ /* 0x008fe40000004100 */
[----:B------:R-:W-:Y:S01]  /*9950*/  FADD.FTZ R44, R44, R42 ;  /* 0x0000002a2c2c7221 */ /* 0x000fe20000010000 */
[----:B------:R-:W3:Y:S02]  /*9960*/  LDL.LU.S16 R62, [R1+0x122] ;  /* 0x00012200013e7983 */ /* 0x000ee40000300600 */
[----:B0-----:R-:W-:Y:S01]  /*9970*/  FMUL.FTZ R31, R31, R29 ;  /* 0x0000001d1f1f7220 */ /* 0x001fe20000410000 */
[----:B------:R-:W-:-:S04]  /*9980*/  FADD.FTZ R29, -R29, 1 ;  /* 0x3f8000001d1d7421 */ /* 0x000fc80000010100 */
[----:B------:R-:W-:Y:S01]  /*9990*/  FFMA.FTZ R29, R22, R29, 1 ;  /* 0x3f800000161d7423 */ /* 0x000fe2000001001d */
        /* <DEDUP_REMOVED lines=8> */
[----:B------:R-:W0:Y:S01]  /*9a20*/  MUFU.RCP R22, R22 ;  /* 0x0000001600167308 */ /* 0x000e220000001000 */
[----:B------:R-:W-:Y:S01]  /*9a30*/  FMUL.FTZ R31, R31, R29 ;  /* 0x0000001d1f1f7220 */ /* 0x000fe20000410000 */
[----:B------:R-:W-:Y:S02]  /*9a40*/  HADD2.F32 R29, -RZ, R64.H0_H0 ;  /* 0x20000040ff1d7230 */ /* 0x000fe40000004100 */
[----:B------:R-:W3:Y:S03]  /*9a50*/  LDL.LU.S16 R64, [R1+0x11c] ;  /* 0x00011c0001407983 */ /* 0x000ee60000300600 */
[----:B0-----:R-:W-:Y:S01]  /*9a60*/  FMUL.FTZ R29, R29, R22 ;  /* 0x000000161d1d7220 */ /* 0x001fe20000410000 */
[----:B------:R-:W-:-:S04]  /*9a70*/  FADD.FTZ R22, -R22, 1 ;  /* 0x3f80000016167421 */ /* 0x000fc80000010100 */
[----:B------:R-:W-:Y:S01]  /*9a80*/  FFMA.FTZ R22, R19, R22, 1 ;  /* 0x3f80000013167423 */ /* 0x000fe20000010016 */
[----:B----4-:R-:W-:Y:S02]  /*9a90*/  HADD2.F32 R19, -RZ, R65.H0_H0 ;  /* 0x20000041ff137230 */ /* 0x010fe40000004100 */
[----:B------:R-:W4:Y:S03]  /*9aa0*/  LDL.S16 R65, [R1+0x120] ;  /* 0x0001200001417983 */ /* 0x000f260000100600 */
        /* <DEDUP_REMOVED lines=27> */
[----:B---3--:R-:W-:Y:S02]  /*9c60*/  HADD2.F32 R71, -RZ, R64.H0_H0 ;  /* 0x20000040ff477230 */ /* 0x008fe40000004100 */
[----:B0-----:R-:W-:Y:S01]  /*9c70*/  FMUL.FTZ R23, R23, R16 ;  /* 0x0000001017177220 */ /* 0x001fe20000410000 */
[----:B------:R-:W-:Y:S01]  /*9c80*/  FADD.FTZ R16, -R16, 1 ;  /* 0x3f80000010107421 */ /* 0x000fe20000010100 */
[----:B------:R-:W-:Y:S01]  /*9c90*/  FADD.FTZ R44, R46, R44 ;  /* 0x0000002c2e2c7221 */ /* 0x000fe20000010000 */
[----:B------:R-:W3:Y:S02]  /*9ca0*/  LDL.LU.S16 R64, [R1+0x12e] ;  /* 0x00012e0001407983 */ /* 0x000ee40000300600 */
[----:B------:R-:W-:Y:S01]  /*9cb0*/  FFMA.FTZ R16, R9, R16, 1 ;  /* 0x3f80000009107423 */ /* 0x000fe20000010010 */
[----:B------:R-:W-:-:S02]  /*9cc0*/  HADD2.F32 R9, -RZ, R77.H0_H0 ;  /* 0x2000004dff097230 */ /* 0x000fc40000004100 */
[----:B------:R-:W-:Y:S01]  /*9cd0*/  FADD.FTZ R42, R42, R39 ;  /* 0x000000272a2a7221 */ /* 0x000fe20000010000 */
[----:B------:R-:W-:Y:S01]  /*9ce0*/  FFMA.FTZ R43, R15, R39, R43 ;  /* 0x000000270f2b7223 */ /* 0x000fe2000001002b */
[----:B------:R-:W-:Y:S01]  /*9cf0*/  FMUL.FTZ R23, R23, R16 ;  /* 0x0000001017177220 */ /* 0x000fe20000410000 */
[----:B------:R-:W-:Y:S02]  /*9d00*/  HADD2.F32 R47, -RZ, R62.H0_H0 ;  /* 0x2000003eff2f7230 */ /* 0x000fe40000004100 */
[----:B------:R-:W-:Y:S01]  /*9d10*/  FADD.FTZ R9, R9, -UR28 ;  /* 0x8000001c09097e21 */ /* 0x000fe20008010000 */
[----:B------:R-:W-:Y:S01]  /*9d20*/  FADD.FTZ R41, R41, R37 ;  /* 0x0000002529297221 */ /* 0x000fe20000010000 */
[----:B------:R-:W-:Y:S01]  /*9d30*/  FADD.FTZ R61, R61, -UR28 ;  /* 0x8000001c3d3d7e21 */ /* 0x000fe20008010000 */
[----:B------:R-:W-:Y:S02]  /*9d40*/  HADD2.F32 R60, -RZ, R50.H1_H1 ;  /* 0x30000032ff3c7230 */ /* 0x000fe40000004100 */
[----:B------:R-:W-:Y:S01]  /*9d50*/  FMUL.FTZ R16, R9, UR16 ;  /* 0x0000001009107c20 */ /* 0x000fe20008410000 */
[----:B------:R-:W4:Y:S03]  /*9d60*/  LDL.LU.S16 R77, [R1+0x144] ;  /* 0x00014400014d7983 */ /* 0x000f260000300600 */
[----:B------:R-:W-:Y:S01]  /*9d70*/  FFMA.FTZ R9, R54, R16, R7 ;  /* 0x0000001036097223 */ /* 0x000fe20000010007 */
[----:B------:R-:W4:Y:S03]  /*9d80*/  LDL.LU.S16 R76, [R1+0x164] ;  /* 0x00016400014c7983 */ /* 0x000f260000300600 */
[----:B------:R-:W-:-:S06]  /*9d90*/  FMUL.FTZ R17, R9, -1.4426950216293334961 ;  /* 0xbfb8aa3b09117820 */ /* 0x000fcc0000410000 */
[----:B------:R-:W0:Y:S02]  /*9da0*/  MUFU.EX2 R17, R17 ;  /* 0x0000001100117308 */ /* 0x000e240000000800 */
[----:B0-----:R-:W-:-:S06]  /*9db0*/  FADD.FTZ R17, R17, 1 ;  /* 0x3f80000011117421 */ /* 0x001fcc0000010000 */
[----:B------:R-:W0:Y:S02]  /*9dc0*/  MUFU.RCP R17, R17 ;  /* 0x0000001100117308 */ /* 0x000e240000001000 */
        /* <DEDUP_REMOVED lines=13> */
[----:B--2---:R-:W-:Y:S02]  /*9ea0*/  HADD2.F32 R25, -RZ, R63.H0_H0 ;  /* 0x2000003fff197230 */ /* 0x004fe40000004100 */
[----:B------:R-:W2:Y:S03]  /*9eb0*/  LDL.S16 R63, [R1+0x128] ;  /* 0x00012800013f7983 */ /* 0x000ea60000100600 */
[----:B0-----:R-:W-:Y:S01]  /*9ec0*/  FMUL.FTZ R25, R25, R9 ;  /* 0x0000000919197220 */ /* 0x001fe20000410000 */
[----:B------:R-:W-:-:S04]  /*9ed0*/  FADD.FTZ R9, -R9, 1 ;  /* 0x3f80000009097421 */ /* 0x000fc80000010100 */
[----:B------:R-:W-:Y:S01]  /*9ee0*/  FFMA.FTZ R9, R8, R9, 1 ;  /* 0x3f80000008097423 */ /* 0x000fe20000010009 */
[----:B------:R-:W-:Y:S02]  /*9ef0*/  HADD2.F32 R8, -RZ, R75.H0_H0 ;  /* 0x2000004bff087230 */ /* 0x000fe40000004100 */
[----:B------:R-:W-:Y:S01]  /*9f00*/  FMUL.FTZ R39, R55, R39 ;  /* 0x0000002737277220 */ /* 0x000fe20000410000 */
[----:B------:R-:W-:Y:S01]  /*9f10*/  FADD.FTZ R42, R42, R38 ;  /* 0x000000262a2a7221 */ /* 0x000fe20000010000 */
[----:B------:R-:W-:Y:S01]  /*9f20*/  FMUL.FTZ R9, R25, R9 ;  /* 0x0000000919097220 */ /* 0x000fe20000410000 */
[----:B------:R-:W-:Y:S01]  /*9f30*/  FFMA.FTZ R43, R34, R38, R43 ;  /* 0x00000026222b7223 */ /* 0x000fe2000001002b */
[----:B------:R-:W-:Y:S01]  /*9f40*/  FADD.FTZ R8, R8, -UR28 ;  /* 0x8000001c08087e21 */ /* 0x000fe20008010000 */
[----:B---3--:R-:W-:-:S03]  /*9f50*/  HADD2.F32 R62, -RZ, R64.H0_H0 ;  /* 0x20000040ff3e7230 */ /* 0x008fc60000004100 */
[----:B------:R-:W-:Y:S01]  /*9f60*/  FMUL.FTZ R25, R8, UR16 ;  /* 0x0000001008197c20 */ /* 0x000fe20008410000 */
[----:B------:R-:W-:Y:S01]  /*9f70*/  FADD.FTZ R41, R41, R35 ;  /* 0x0000002329297221 */ /* 0x000fe20000010000 */
[----:B------:R-:W-:Y:S01]  /*9f80*/  FMUL.FTZ R61, R61, UR16 ;  /* 0x000000103d3d7c20 */ /* 0x000fe20008410000 */
[----:B------:R-:W-:Y:S01]  /*9f90*/  FADD.FTZ R60, R60, -UR28 ;  /* 0x8000001c3c3c7e21 */ /* 0x000fe20008010000 */
[----:B------:R-:W-:Y:S01]  /*9fa0*/  FFMA.FTZ R8, R54, R25, R7 ;  /* 0x0000001936087223 */ /* 0x000fe20000010007 */
[----:B------:R-:W3:Y:S03]  /*9fb0*/  LDL.LU.S16 R75, [R1+0x170] ;  /* 0x00017000014b7983 */ /* 0x000ee60000300600 */
[----:B------:R-:W-:-:S06]  /*9fc0*/  FMUL.FTZ R46, R8, -1.4426950216293334961 ;  /* 0xbfb8aa3b082e7820 */ /* 0x000fcc0000410000 */
[----:B------:R-:W0:Y:S02]  /*9fd0*/  MUFU.EX2 R46, R46 ;  /* 0x0000002e002e7308 */ /* 0x000e240000000800 */
[----:B0-----:R-:W-:-:S06]  /*9fe0*/  FADD.FTZ R46, R46, 1 ;  /* 0x3f8000002e2e7421 */ /* 0x001fcc0000010000 */
[----:B------:R-:W0:Y:S02]  /*9ff0*/  MUFU.RCP R46, R46 ;  /* 0x0000002e002e7308 */ /* 0x000e240000001000 */
[----:B0-----:R-:W-:Y:S01]  /*a000*/  FMUL.FTZ R71, R71, R46 ;  /* 0x0000002e47477220 */ /* 0x001fe20000410000 */
[----:B------:R-:W-:-:S04]  /*a010*/  FADD.FTZ R46, -R46, 1 ;  /* 0x3f8000002e2e7421 */ /* 0x000fc80000010100 */
[----:B------:R-:W-:Y:S01]  /*a020*/  FFMA.FTZ R46, R8, R46, 1 ;  /* 0x3f800000082e7423 */ /* 0x000fe2000001002e */
[----:B----4-:R-:W-:Y:S02]  /*a030*/  HADD2.F32 R8, -RZ, R65.H0_H0 ;  /* 0x20000041ff087230 */ /* 0x010fe40000004100 */
[----:B------:R-:W4:Y:S03]  /*a040*/  LDL.LU.S16 R65, [R1+0x12a] ;  /* 0x00012a0001417983 */ /* 0x000f260000300600 */
        /* <DEDUP_REMOVED lines=10> */
[----:B--2---:R-:W-:-:S05]  /*a0f0*/  HADD2.F32 R69, -RZ, R63.H0_H0 ;  /* 0x2000003fff457230 */ /* 0x004fca0000004100 */
[----:B------:R-:W-:Y:S01]  /*a100*/  FADD.FTZ R69, R69, -UR28 ;  /* 0x8000001c45457e21 */ /* 0x000fe20008010000 */
[----:B0-----:R-:W-:-:S03]  /*a110*/  FMUL.FTZ R47, R47, R46 ;  /* 0x0000002e2f2f7220 */ /* 0x001fc60000410000 */
[----:B------:R-:W-:Y:S01]  /*a120*/  FMUL.FTZ R69, R69, UR16 ;  /* 0x0000001045457c20 */ /* 0x000fe20008410000 */
[----:B------:R-:W-:-:S03]  /*a130*/  FADD.FTZ R46, -R46, 1 ;  /* 0x3f8000002e2e7421 */ /* 0x000fc60000010100 */
[----:B------:R-:W-:Y:S01]  /*a140*/  FFMA.FTZ R39, R54, R69, R7 ;  /* 0x0000004536277223 */ /* 0x000fe20000010007 */
[----:B------:R-:W-:-:S03]  /*a150*/  FFMA.FTZ R15, R15, R46, 1 ;  /* 0x3f8000000f0f7423 */ /* 0x000fc6000001002e */
        /* <DEDUP_REMOVED lines=11> */
[----:B------:R-:W-:Y:S02]  /*a210*/  HADD2.F32 R64, -RZ, R48.H0_H0 ;  /* 0x20000030ff407230 */ /* 0x000fe40000004100 */
[----:B------:R-:W-:-:S03]  /*a220*/  FMUL.FTZ R38, R55, R38 ;  /* 0x0000002637267220 */ /* 0x000fc60000410000 */
[----:B------:R-:W-:Y:S01]  /*a230*/  FADD.FTZ R64, R64, -UR28 ;  /* 0x8000001c40407e21 */ /* 0x000fe20008010000 */
[----:B------:R-:W-:-:S03]  /*a240*/  FFMA.FTZ R45, R34, R38, R45 ;  /* 0x00000026222d7223 */ /* 0x000fc6000001002d */
[----:B------:R-:W-:-:S04]  /*a250*/  FMUL.FTZ R64, R64, UR16 ;  /* 0x0000001040407c20 */ /* 0x000fc80008410000 */
[----:B------:R-:W-:Y:S01]  /*a260*/  FFMA.FTZ R34, R55, R64, R6 ;  /* 0x0000004037227223 */ /* 0x000fe20000010006 */
[----:B----4-:R-:W-:Y:S02]  /*a270*/  HADD2.F32 R67, -RZ, R65.H0_H0 ;  /* 0x20000041ff437230 */ /* 0x010fe40000004100 */
[----:B------:R-:W-:Y:S02]  /*a280*/  HADD2.F32 R63, -RZ, R48.H1_H1 ;  /* 0x30000030ff3f7230 */ /* 0x000fe40000004100 */
[----:B------:R-:W-:Y:S01]  /*a290*/  FFMA.FTZ R39, R32, R35, R39 ;  /* 0x0000002320277223 */ /* 0x000fe20000010027 */
[----:B------:R-:W-:Y:S01]  /*a2a0*/  FMUL.FTZ R60, R60, UR16 ;  /* 0x000000103c3c7c20 */ /* 0x000fe20008410000 */
[----:B------:R-:W-:Y:S01]  /*a2b0*/  FADD.FTZ R67, R67, -UR28 ;  /* 0x8000001c43437e21 */ /* 0x000fe20008010000 */
[----:B------:R-:W-:Y:S01]  /*a2c0*/  FADD.FTZ R44, R44, R38 ;  /* 0x000000262c2c7221 */ /* 0x000fe20000010000 */
[----:B------:R-:W2:Y:S02]  /*a2d0*/  LDL.LU.S16 R65, [R1+0x136] ;  /* 0x0001360001417983 */ /* 0x000ea40000300600 */
        /* <DEDUP_REMOVED lines=58> */
[----:B------:R-:W-:Y:S01]  /*a680*/  FADD.FTZ R58, R58, -UR28 ;  /* 0x8000001c3a3a7e21 */ /* 0x000fe20008010000 */
[----:B------:R-:W-:Y:S02]  /*a690*/  HADD2.F32 R44, -RZ, R57.H0_H0 ;  /* 0x20000039ff2c7230 */ /* 0x000fe40000004100 */
        /* <DEDUP_REMOVED lines=15> */
[----:B------:R-:W-:Y:S02]  /*a790*/  HADD2.F32 R50, -RZ, R72.H0_H0 ;  /* 0x20000048ff327230 */ /* 0x000fe40000004100 */
[----:B------:R-:W4:Y:S01]  /*a7a0*/  LDL.S16 R72, [R1+0x142] ;  /* 0x0001420001487983 */ /* 0x000f220000100600 */
[----:B------:R-:W-:Y:S02]  /*a7b0*/  HADD2.F32 R57, -RZ, R52.H0_H0 ;  /* 0x20000034ff397230 */ /* 0x000fe40000004100 */
[----:B0-----:R-:W-:Y:S01]  /*a7c0*/  FMUL.FTZ R35, R35, R34 ;  /* 0x0000002223237220 */ /* 0x001fe20000410000 */
[----:B------:R-:W-:-:S04]  /*a7d0*/  FADD.FTZ R34, -R34, 1 ;  /* 0x3f80000022227421 */ /* 0x000fc80000010100 */
[----:B------:R-:W-:-:S04]  /*a7e0*/  FFMA.FTZ R34, R30, R34, 1 ;  /* 0x3f8000001e227423 */ /* 0x000fc80000010022 */
[----:B------:R-:W-:Y:S01]  /*a7f0*/  FMUL.FTZ R52, R35, R34 ;  /* 0x0000002223347220 */ /* 0x000fe20000410000 */
[----:B------:R-:W-:Y:S02]  /*a800*/  HADD2.F32 R34, -RZ, R53.H0_H0 ;  /* 0x20000035ff227230 */ /* 0x000fe40000004100 */
[----:B------:R-:W-:Y:S02]  /*a810*/  HADD2.F32 R53, -RZ, R51.H1_H1 ;  /* 0x30000033ff357230 */ /* 0x000fe40000004100 */
[----:B------:R-:W-:Y:S02]  /*a820*/  HADD2.F32 R51, -RZ, R70.H0_H0 ;  /* 0x20000046ff337230 */ /* 0x000fe40000004100 */
[----:B------:R-:W3:Y:S01]  /*a830*/  LDL.LU.S16 R70, [R1+0x140] ;  /* 0x0001400001467983 */ /* 0x000ee20000300600 */
        /* <DEDUP_REMOVED lines=22> */
[----:B--2---:R-:W-:Y:S02]  /*a9a0*/  HADD2.F32 R49, -RZ, R65.H0_H0 ;  /* 0x20000041ff317230 */ /* 0x004fe40000004100 */
[----:B------:R-:W2:Y:S01]  /*a9b0*/  LDL.LU.S16 R65, [R1+0x13e] ;  /* 0x00013e0001417983 */ /* 0x000ea20000300600 */
[----:B0-----:R-:W-:Y:S01]  /*a9c0*/  FMUL.FTZ R50, R50, R33 ;  /* 0x0000002132327220 */ /* 0x001fe20000410000 */
[----:B------:R-:W-:-:S04]  /*a9d0*/  FADD.FTZ R33, -R33, 1 ;  /* 0x3f80000021217421 */ /* 0x000fc80000010100 */
[----:B------:R-:W-:-:S04]  /*a9e0*/  FFMA.FTZ R33, R28, R33, 1 ;  /* 0x3f8000001c217423 */ /* 0x000fc80000010021 */
[----:B------:R-:W-:Y:S01]  /*a9f0*/  FMUL.FTZ R50, R50, R33 ;  /* 0x0000002132327220 */ /* 0x000fe20000410000 */
[----:B------:R-:W-:Y:S01]  /*aa00*/  FADD.FTZ R33, R31, R30 ;  /* 0x0000001e1f217221 */ /* 0x000fe20000010000 */
[----:B------:R-:W-:Y:S02]  /*aa10*/  HADD2.F32 R31, -RZ, R68.H0_H0 ;  /* 0x20000044ff1f7230 */ /* 0x000fe40000004100 */
[----:B------:R-:W2:Y:S01]  /*aa20*/  LDL.S16 R68, [R1+0x14c] ;  /* 0x00014c0001447983 */ /* 0x000ea20000100600 */
[----:B------:R-:W-:Y:S01]  /*aa30*/  FMUL.FTZ R62, R62, R46 ;  /* 0x0000002e3e3e7220 */ /* 0x000fe20000410000 */
[----:B------:R-:W-:Y:S01]  /*aa40*/  FMUL.FTZ R15, R47, R15 ;  /* 0x0000000f2f0f7220 */ /* 0x000fe20000410000 */
[----:B------:R-:W-:-:S04]  /*aa50*/  FADD.FTZ R51, R51, -UR28 ;  /* 0x8000001c33337e21 */ /* 0x000fc80008010000 */
[----:B------:R-:W-:-:S04]  /*aa60*/  FMUL.FTZ R51, R51, UR16 ;  /* 0x0000001033337c20 */ /* 0x000fc80008410000 */
[----:B------:R-:W-:-:S04]  /*aa70*/  FFMA.FTZ R28, R54, R51, R7 ;  /* 0x00000033361c7223 */ /* 0x000fc80000010007 */
[----:B------:R-:W-:-:S06]  /*aa80*/  FMUL.FTZ R30, R28, -1.4426950216293334961 ;  /* 0xbfb8aa3b1c1e7820 */ /* 0x000fcc0000410000 */
[----:B------:R-:W0:Y:S02]  /*aa90*/  MUFU.EX2 R30, R30 ;  /* 0x0000001e001e7308 */ /* 0x000e240000000800 */
[----:B0-----:R-:W-:-:S06]  /*aaa0*/  FADD.FTZ R30, R30, 1 ;  /* 0x3f8000001e1e7421 */ /* 0x001fcc0000010000 */
[----:B------:R-:W0:Y:S01]  /*aab0*/  MUFU.RCP R30, R30 ;  /* 0x0000001e001e7308 */ /* 0x000e220000001000 */
[----:B----4-:R-:W-:Y:S02]  /*aac0*/  HADD2.F32 R46, -RZ, R72.H0_H0 ;  /* 0x20000048ff2e7230 */ /* 0x010fe40000004100 */
[----:B------:R-:W4:Y:S01]  /*aad0*/  LDL.LU.S16 R72, [R1+0x14e] ;  /* 0x00014e0001487983 */ /* 0x000f220000300600 */
[----:B---3--:R-:W-:-:S03]  /*aae0*/  HADD2.F32 R47, -RZ, R70.H0_H0 ;  /* 0x20000046ff2f7230 */ /* 0x008fc60000004100 */
[----:B------:R-:W3:Y:S01]  /*aaf0*/  LDL.S16 R70, [R1+0x146] ;  /* 0x0001460001467983 */ /* 0x000ee20000100600 */
[----:B0-----:R-:W-:Y:S01]  /*ab00*/  FMUL.FTZ R31, R31, R30 ;  /* 0x0000001e1f1f7220 */ /* 0x001fe20000410000 */
[----:B------:R-:W-:Y:S01]  /*ab10*/  FADD.FTZ R30, -R30, 1 ;  /* 0x3f8000001e1e7421 */ /* 0x000fe20000010100 */
[----:B------:R-:W-:Y:S01]  /*ab20*/  FADD.FTZ R49, R49, -UR28 ;  /* 0x8000001c31317e21 */ /* 0x000fe20008010000 */
[----:B------:R-:W-:Y:S02]  /*ab30*/  FMUL.FTZ R32, R34, R32 ;  /* 0x0000002022207220 */ /* 0x000fe40000410000 */
[----:B------:R-:W-:Y:S01]  /*ab40*/  FFMA.FTZ R28, R28, R30, 1 ;  /* 0x3f8000001c1c7423 */ /* 0x000fe2000001001e */
[-C--:B------:R-:W-:Y:S01]  /*ab50*/  FMUL.FTZ R34, R55, R29.reuse ;  /* 0x0000001d37227220 */ /* 0x080fe20000410000 */
[----:B------:R-:W-:Y:S01]  /*ab60*/  FMUL.FTZ R49, R49, UR16 ;  /* 0x0000001031317c20 */ /* 0x000fe20008410000 */
[----:B------:R-:W-:Y:S01]  /*ab70*/  FADD.FTZ R30, R42, R29 ;  /* 0x0000001d2a1e7221 */ /* 0x000fe20000010000 */
        /* <DEDUP_REMOVED lines=8> */
[----:B------:R-:W-:Y:S02]  /*ac00*/  HADD2.F32 R42, -RZ, R73.H0_H0 ;  /* 0x20000049ff2a7230 */ /* 0x000fe40000004100 */
[----:B------:R-:W-:Y:S01]  /*ac10*/  FADD.FTZ R47, R47, -UR28 ;  /* 0x8000001c2f2f7e21 */ /* 0x000fe20008010000 */
[----:B------:R-:W3:Y:S03]  /*ac20*/  LDL.S16 R73, [R1+0x15c] ;  /* 0x00015c0001497983 */ /* 0x000ee60000100600 */
        /* <DEDUP_REMOVED lines=10> */
[----:B--2---:R-:W-:Y:S02]  /*acd0*/  HADD2.F32 R45, -RZ, R65.H0_H0 ;  /* 0x20000041ff2d7230 */ /* 0x004fe40000004100 */
[----:B------:R-:W-:Y:S01]  /*ace0*/  FMUL.FTZ R46, R46, R35 ;  /* 0x000000232e2e7220 */ /* 0x000fe20000410000 */
[----:B------:R-:W-:Y:S02]  /*acf0*/  FFMA.FTZ R65, R22, R27, R39 ;  /* 0x0000001b16417223 */ /* 0x000fe40000010027 */
[----:B------:R-:W-:-:S04]  /*ad00*/  FADD.FTZ R45, R45, -UR28 ;  /* 0x8000001c2d2d7e21 */ /* 0x000fc80008010000 */
[----:B------:R-:W-:Y:S01]  /*ad10*/  FMUL.FTZ R45, R45, UR16 ;  /* 0x000000102d2d7c20 */ /* 0x000fe20008410000 */
[----:B------:R-:W-:Y:S02]  /*ad20*/  HADD2.F32 R35, -RZ, R68.H0_H0 ;  /* 0x20000044ff237230 */ /* 0x000fe40000004100 */
[----:B------:R-:W-:Y:S01]  /*ad30*/  FADD.FTZ R68, R41, R27 ;  /* 0x0000001b29447221 */ /* 0x000fe20000010000 */
[----:B------:R-:W-:Y:S02]  /*ad40*/  FMUL.FTZ R27, R54, R27 ;  /* 0x0000001b361b7220 */ /* 0x000fe40000410000 */
[----:B0-----:R-:W-:Y:S01]  /*ad50*/  FMUL.FTZ R35, R35, R34 ;  /* 0x0000002223237220 */ /* 0x001fe20000410000 */
[----:B------:R-:W-:Y:S01]  /*ad60*/  FADD.FTZ R34, -R34, 1 ;  /* 0x3f80000022227421 */ /* 0x000fe20000010100 */
[----:B------:R-:W-:Y:S01]  /*ad70*/  FFMA.FTZ R29, R22, R27, R29 ;  /* 0x0000001b161d7223 */ /* 0x000fe2000001001d */
[----:B------:R-:W-:Y:S02]  /*ad80*/  FFMA.FTZ R22, R55, R45, R6 ;  /* 0x0000002d37167223 */ /* 0x000fe40000010006 */
[----:B------:R-:W-:-:S02]  /*ad90*/  FFMA.FTZ R24, R24, R34, 1 ;  /* 0x3f80000018187423 */ /* 0x000fc40000010022 */
        /* <DEDUP_REMOVED lines=9> */
[----:B------:R-:W2:Y:S01]  /*ae30*/  LDL.LU.S16 R77, [R1+0x158] ;  /* 0x00015800014d7983 */ /* 0x000ea20000300600 */
[----:B----4-:R-:W-:-:S03]  /*ae40*/  HADD2.F32 R34, -RZ, R72.H0_H0 ;  /* 0x20000048ff227230 */ /* 0x010fc60000004100 */
[----:B------:R-:W4:Y:S01]  /*ae50*/  LDL.LU.S16 R72, [R1+0x15e] ;  /* 0x00015e0001487983 */ /* 0x000f220000300600 */
[----:B---3--:R-:W-:-:S03]  /*ae60*/  HADD2.F32 R43, -RZ, R70.H0_H0 ;  /* 0x20000046ff2b7230 */ /* 0x008fc60000004100 */
[----:B------:R-:W3:Y:S02]  /*ae70*/  LDL.S16 R70, [R1+0x15a] ;  /* 0x00015a0001467983 */ /* 0x000ee40000100600 */
[----:B------:R-:W-:-:S04]  /*ae80*/  FADD.FTZ R43, R43, -UR28 ;  /* 0x8000001c2b2b7e21 */ /* 0x000fc80008010000 */
[----:B------:R-:W-:Y:S01]  /*ae90*/  FMUL.FTZ R43, R43, UR16 ;  /* 0x000000102b2b7c20 */ /* 0x000fe20008410000 */
[----:B------:R-:W-:-:S03]  /*aea0*/  FADD.FTZ R33, R27, R33 ;  /* 0x000000211b217221 */ /* 0x000fc60000010000 */
[----:B------:R-:W-:-:S04]  /*aeb0*/  FFMA.FTZ R22, R54, R43, R7 ;  /* 0x0000002b36167223 */ /* 0x000fc80000010007 */
[----:B------:R-:W-:-:S06]  /*aec0*/  FMUL.FTZ R27, R22, -1.4426950216293334961 ;  /* 0xbfb8aa3b161b7820 */ /* 0x000fcc0000410000 */
[----:B------:R-:W0:Y:S01]  /*aed0*/  MUFU.EX2 R27, R27 ;  /* 0x0000001b001b7308 */ /* 0x000e220000000800 */
[----:B------:R-:W-:Y:S02]  /*aee0*/  HADD2.F32 R38, -RZ, R73.H0_H0 ;  /* 0x20000049ff267230 */ /* 0x000fe40000004100 */
[----:B------:R-:W3:Y:S01]  /*aef0*/  LDL.S16 R73, [R1+0x162] ;  /* 0x0001620001497983 */ /* 0x000ee20000100600 */
        /* <DEDUP_REMOVED lines=23> */
[----:B----4-:R-:W-:-:S03]  /*b070*/  HADD2.F32 R27, -RZ, R72.H0_H0 ;  /* 0x20000048ff1b7230 */ /* 0x010fc60000004100 */
[----:B------:R-:W4:Y:S01]  /*b080*/  LDL.S16 R72, [R1+0x166] ;  /* 0x0001660001487983 */ /* 0x000f220000100600 */
[----:B---3--:R-:W-:-:S03]  /*b090*/  HADD2.F32 R39, -RZ, R70.H0_H0 ;  /* 0x20000046ff277230 */ /* 0x008fc60000004100 */
[----:B------:R-:W3:Y:S01]  /*b0a0*/  LDL.LU.S16 R70, [R1+0x160] ;  /* 0x0001600001467983 */ /* 0x000ee20000300600 */
[----:B------:R-:W-:Y:S01]  /*b0b0*/  FMUL.FTZ R22, R34, R22 ;  /* 0x0000001622167220 */ /* 0x000fe20000410000 */
[----:B------:R-:W-:-:S04]  /*b0c0*/  FADD.FTZ R39, R39, -UR28 ;  /* 0x8000001c27277e21 */ /* 0x000fc80008010000 */
[----:B------:R-:W-:Y:S01]  /*b0d0*/  FMUL.FTZ R39, R39, UR16 ;  /* 0x0000001027277c20 */ /* 0x000fe20008410000 */
[----:B------:R-:W-:-:S03]  /*b0e0*/  FADD.FTZ R33, R33, R23 ;  /* 0x0000001721217221 */ /* 0x000fc60000010000 */
[----:B------:R-:W-:-:S04]  /*b0f0*/  FFMA.FTZ R19, R54, R39, R7 ;  /* 0x0000002736137223 */ /* 0x000fc80000010007 */
[----:B------:R-:W-:-:S06]  /*b100*/  FMUL.FTZ R23, R19, -1.4426950216293334961 ;  /* 0xbfb8aa3b13177820 */ /* 0x000fcc0000410000 */
[----:B------:R-:W0:Y:S01]  /*b110*/  MUFU.EX2 R23, R23 ;  /* 0x0000001700177308 */ /* 0x000e220000000800 */
[----:B------:R-:W-:Y:S02]  /*b120*/  HADD2.F32 R34, -RZ, R73.H0_H0 ;  /* 0x20000049ff227230 */ /* 0x000fe40000004100 */
[----:B------:R-:W2:Y:S01]  /*b130*/  LDL.LU.S16 R73, [R1+0x168] ;  /* 0x0001680001497983 */ /* 0x000ea20000300600 */
        /* <DEDUP_REMOVED lines=22> */
[----:B------:R-:W4:Y:S01]  /*b2a0*/  LDL.S16 R72, [R1+0x16c] ;  /* 0x00016c0001487983 */ /* 0x000f220000100600 */
        /* <DEDUP_REMOVED lines=14> */
[----:B--2---:R-:W-:Y:S02]  /*b390*/  HADD2.F32 R30, -RZ, R77.H0_H0 ;  /* 0x2000004dff1e7230 */ /* 0x004fe40000004100 */
[----:B------:R-:W2:Y:S01]  /*b3a0*/  LDL.LU.S16 R77, [R1+0x16e] ;  /* 0x00016e00014d7983 */ /* 0x000ea20000300600 */
[----:B------:R-:W-:Y:S01]  /*b3b0*/  FFMA.FTZ R17, R26, R9, R31 ;  /* 0x000000091a117223 */ /* 0x000fe2000001001f */
[----:B------:R-:W-:Y:S02]  /*b3c0*/  HADD2.F32 R31, -RZ, R73.H0_H0 ;  /* 0x20000049ff1f7230 */ /* 0x000fe40000004100 */
[----:B------:R-:W3:Y:S01]  /*b3d0*/  LDL.S16 R73, [R1+0x172] ;  /* 0x0001720001497983 */ /* 0x000ee20000100600 */
[----:B------:R-:W-:Y:S02]  /*b3e0*/  HADD2.F32 R33, -RZ, R76.H0_H0 ;  /* 0x2000004cff217230 */ /* 0x000fe40000004100 */
[----:B------:R-:W-:Y:S01]  /*b3f0*/  FMUL.FTZ R19, R27, R19 ;  /* 0x000000131b137220 */ /* 0x000fe20000410000 */
[----:B------:R-:W-:Y:S01]  /*b400*/  FMUL.FTZ R9, R55, R9 ;  /* 0x0000000937097220 */ /* 0x000fe20000410000 */
[----:B------:R-:W-:Y:S01]  /*b410*/  FADD.FTZ R31, R31, -UR28 ;  /* 0x8000001c1f1f7e21 */ /* 0x000fe20008010000 */
[----:B------:R-:W3:Y:S01]  /*b420*/  LDL.S16 R76, [R1+0x174] ;  /* 0x00017400014c7983 */ /* 0x000ee20000100600 */
[----:B------:R-:W-:-:S04]  /*b430*/  FADD.FTZ R33, R33, -UR28 ;  /* 0x8000001c21217e21 */ /* 0x000fc80008010000 */
[----:B------:R-:W-:Y:S01]  /*b440*/  FMUL.FTZ R33, R33, UR16 ;  /* 0x0000001021217c20 */ /* 0x000fe20008410000 */
[----:B------:R-:W-:-:S03]  /*b450*/  FFMA.FTZ R26, R26, R9, R29 ;  /* 0x000000091a1a7223 */ /* 0x000fc6000001001d */
        /* <DEDUP_REMOVED lines=16> */
[----:B------:R-:W-:Y:S01]  /*b560*/  FADD.FTZ R68, R68, R71 ;  /* 0x0000004744447221 */ /* 0x000fe20000010000 */
[-C--:B------:R-:W-:Y:S01]  /*b570*/  FFMA.FTZ R65, R25, R71.reuse, R65 ;  /* 0x0000004719417223 */ /* 0x080fe20000010041 */
[----:B------:R-:W-:-:S04]  /*b580*/  FMUL.FTZ R71, R54, R71 ;  /* 0x0000004736477220 */ /* 0x000fc80000410000 */
[----:B------:R-:W-:Y:S01]  /*b590*/  FFMA.FTZ R25, R25, R71, R26 ;  /* 0x0000004719197223 */ /* 0x000fe2000001001a */
[----:B----4-:R-:W-:-:S05]  /*b5a0*/  HADD2.F32 R29, -RZ, R72.H0_H0 ;  /* 0x20000048ff1d7230 */ /* 0x010fca0000004100 */
        /* <DEDUP_REMOVED lines=27> */
[----:B------:R-:W-:Y:S02]  /*b760*/  HADD2.F32 R11, -RZ, R11.H1_H1 ;  /* 0x3000000bff0b7230 */ /* 0x000fe40000004100 */
[----:B---3--:R-:W-:Y:S02]  /*b770*/  HADD2.F32 R73, -RZ, R73.H0_H0 ;  /* 0x20000049ff497230 */ /* 0x008fe40000004100 */
[----:B------:R-:W-:Y:S01]  /*b780*/  FADD.FTZ R23, R23, R15 ;  /* 0x0000000f17177221 */ /* 0x000fe20000010000 */
[----:B------:R-:W-:Y:S01]  /*b790*/  FADD.FTZ R11, R11, -UR28 ;  /* 0x8000001c0b0b7e21 */ /* 0x000fe20008010000 */
[-C--:B------:R-:W-:Y:S01]  /*b7a0*/  FFMA.FTZ R17, R8, R15.reuse, R17 ;  /* 0x0000000f08117223 */ /* 0x080fe20000010011 */
[----:B------:R-:W-:Y:S02]  /*b7b0*/  FMUL.FTZ R15, R55, R15 ;  /* 0x0000000f370f7220 */ /* 0x000fe40000410000 */
[----:B------:R-:W-:-:S02]  /*b7c0*/  FMUL.FTZ R11, R11, UR16 ;  /* 0x000000100b0b7c20 */ /* 0x000fc40008410000 */
[----:B------:R-:W-:Y:S01]  /*b7d0*/  FFMA.FTZ R25, R8, R15, R25 ;  /* 0x0000000f08197223 */ /* 0x000fe20000010019 */
[----:B0-----:R-:W-:Y:S01]  /*b7e0*/  FMUL.FTZ R73, R73, R71 ;  /* 0x0000004749497220 */ /* 0x001fe20000410000 */
[----:B------:R-:W-:Y:S01]  /*b7f0*/  FADD.FTZ R71, -R71, 1 ;  /* 0x3f80000047477421 */ /* 0x000fe20000010100 */
[----:B------:R-:W-:-:S03]  /*b800*/  FFMA.FTZ R8, R55, R11, R6 ;  /* 0x0000000b37087223 */ /* 0x000fc60000010006 */
[----:B------:R-:W-:-:S04]  /*b810*/  FFMA.FTZ R71, R72, R71, 1 ;  /* 0x3f80000048477423 */ /* 0x000fc80000010047 */
[----:B------:R-:W-:Y:S01]  /*b820*/  FMUL.FTZ R73, R73, R71 ;  /* 0x0000004749497220 */ /* 0x000fe20000410000 */
        /* <DEDUP_REMOVED lines=22> */
[----:B------:R-:W-:Y:S02]  /*b990*/  HADD2.F32 R15, -RZ, R76.H0_H0 ;  /* 0x2000004cff0f7230 */ /* 0x000fe40000004100 */
[----:B------:R-:W3:Y:S03]  /*b9a0*/  LDL.S16 R76, [R1+0x178] ;  /* 0x00017800014c7983 */ /* 0x000ee60000100600 */
[----:B------:R-:W-:Y:S01]  /*b9b0*/  FADD.FTZ R15, R15, -UR28 ;  /* 0x8000001c0f0f7e21 */ /* 0x000fe20008010000 */
[----:B------:R-:W-:Y:S01]  /*b9c0*/  FADD.FTZ R68, R68, R62 ;  /* 0x0000003e44447221 */ /* 0x000fe20000010000 */
[-C--:B------:R-:W-:Y:S02]  /*b9d0*/  FFMA.FTZ R65, R69, R62.reuse, R65 ;  /* 0x0000003e45417223 */ /* 0x080fe40000010041 */
[----:B------:R-:W-:Y:S01]  /*b9e0*/  FMUL.FTZ R15, R15, UR16 ;  /* 0x000000100f0f7c20 */ /* 0x000fe20008410000 */
[----:B------:R-:W-:Y:S01]  /*b9f0*/  FMUL.FTZ R71, R71, R21 ;  /* 0x0000001547477220 */ /* 0x000fe20000410000 */
[----:B------:R-:W-:-:S02]  /*ba00*/  FMUL.FTZ R62, R54, R62 ;  /* 0x0000003e363e7220 */ /* 0x000fc40000410000 */
[----:B------:R-:W-:Y:S02]  /*ba10*/  FFMA.FTZ R21, R55, R15, R6 ;  /* 0x0000000f37157223 */ /* 0x000fe40000010006 */
[----:B------:R-:W-:Y:S02]  /*ba20*/  FFMA.FTZ R25, R69, R62, R25 ;  /* 0x0000003e45197223 */ /* 0x000fe40000010019 */
        /* <DEDUP_REMOVED lines=28> */
[----:B------:R-:W-:Y:S02]  /*bbf0*/  HADD2.F32 R74, -RZ, R18.H0_H0 ;  /* 0x20000012ff4a7230 */ /* 0x000fe40000004100 */
[----:B------:R-:W-:Y:S01]  /*bc00*/  FADD.FTZ R70, R70, R59 ;  /* 0x0000003b46467221 */ /* 0x000fe20000010000 */
[----:B---3--:R-:W-:Y:S02]  /*bc10*/  HADD2.F32 R62, -RZ, R76.H0_H0 ;  /* 0x2000004cff3e7230 */ /* 0x008fe40000004100 */
[----:B------:R-:W-:Y:S02]  /*bc20*/  HADD2.F32 R75, -RZ, R13.H1_H1 ;  /* 0x3000000dff4b7230 */ /* 0x000fe40000004100 */
[----:B------:R-:W-:Y:S01]  /*bc30*/  FADD.FTZ R68, R68, R56 ;  /* 0x0000003844447221 */ /* 0x000fe20000010000 */
[----:B------:R-:W-:Y:S01]  /*bc40*/  FFMA.FTZ R65, R66, R56, R65 ;  /* 0x0000003842417223 */ /* 0x000fe20000010041 */
[----:B------:R-:W-:Y:S01]  /*bc50*/  FADD.FTZ R62, R62, -UR28 ;  /* 0x8000001c3e3e7e21 */ /* 0x000fe20008010000 */
[----:B------:R-:W3:Y:S03]  /*bc60*/  LDL.S16 R76, [R1+0x17e] ;  /* 0x00017e00014c7983 */ /* 0x000ee60000100600 */
        /* <DEDUP_REMOVED lines=22> */
[----:B------:R-:W-:Y:S02]  /*bdd0*/  FMUL.FTZ R75, R75, R74 ;  /* 0x0000004a4b4b7220 */ /* 0x000fe40000410000 */
[----:B------:R-:W4:Y:S01]  /*bde0*/  LDL.LU.S16 R74, [R1+0x17c] ;  /* 0x00017c00014a7983 */ /* 0x000f220000300600 */
[----:B------:R-:W-:-:S05]  /*bdf0*/  HADD2.F32 R13, -RZ, R13.H0_H0 ;  /* 0x2000000dff0d7230 */ /* 0x000fca0000004100 */
        /* <DEDUP_REMOVED lines=12> */
[----:B------:R-:W-:-:S04]  /*bec0*/  FFMA.FTZ R66, R59, R66, 1 ;  /* 0x3f8000003b427423 */ /* 0x000fc80000010042 */
[----:B------:R-:W-:Y:S01]  /*bed0*/  FMUL.FTZ R18, R18, R66 ;  /* 0x0000004212127220 */ /* 0x000fe20000410000 */
[----:B------:R-:W-:Y:S01]  /*bee0*/  FADD.FTZ R70, R56, R70 ;  /* 0x0000004638467221 */ /* 0x000fe20000010000 */
[----:B------:R-:W-:Y:S01]  /*bef0*/  FADD.FTZ R23, R23, R40 ;  /* 0x0000002817177221 */ /* 0x000fe20000010000 */
[-C--:B------:R-:W-:Y:S01]  /*bf00*/  FFMA.FTZ R17, R64, R40.reuse, R17 ;  /* 0x0000002840117223 */ /* 0x080fe20000010011 */
[----:B------:R-:W-:-:S04]  /*bf10*/  FMUL.FTZ R40, R55, R40 ;  /* 0x0000002837287220 */ /* 0x000fc80000410000 */
[----:B------:R-:W-:Y:S01]  /*bf20*/  FFMA.FTZ R25, R64, R40, R25 ;  /* 0x0000002840197223 */ /* 0x000fe20000010019 */
[----:B----4-:R-:W-:Y:S02]  /*bf30*/  HADD2.F32 R59, -RZ, R74.H0_H0 ;  /* 0x2000004aff3b7230 */ /* 0x010fe40000004100 */
[----:B--2---:R-:W-:Y:S02]  /*bf40*/  HADD2.F32 R74, -RZ, R77.H0_H0 ;  /* 0x2000004dff4a7230 */ /* 0x004fe40000004100 */
[----:B------:R-:W2:Y:S01]  /*bf50*/  LDL.LU.S16 R77, [R1+0x182] ;  /* 0x00018200014d7983 */ /* 0x000ea20000300600 */
        /* <DEDUP_REMOVED lines=11> */
[----:B------:R-:W-:-:S05]  /*c010*/  HADD2.F32 R56, -RZ, R14.H1_H1 ;  /* 0x3000000eff387230 */ /* 0x000fca0000004100 */
[----:B------:R-:W-:-:S04]  /*c020*/  FADD.FTZ R56, R56, -UR28 ;  /* 0x8000001c38387e21 */ /* 0x000fc80008010000 */
        /* <DEDUP_REMOVED lines=8> */
[----:B---3--:R-:W-:-:S03]  /*c0b0*/  HADD2.F32 R76, -RZ, R76.H0_H0 ;  /* 0x2000004cff4c7230 */ /* 0x008fc60000004100 */
[----:B------:R-:W-:Y:S01]  /*c0c0*/  FMUL.FTZ R14, R14, UR16 ;  /* 0x000000100e0e7c20 */ /* 0x000fe20008410000 */
[----:B------:R-:W-:-:S03]  /*c0d0*/  FADD.FTZ R70, R70, R40 ;  /* 0x0000002846467221 */ /* 0x000fc60000010000 */
        /* <DEDUP_REMOVED lines=13> */
[----:B--2---:R-:W-:Y:S02]  /*c1b0*/  HADD2.F32 R76, -RZ, R77.H0_H0 ;  /* 0x2000004dff4c7230 */ /* 0x004fe40000004100 */
[----:B------:R-:W2:Y:S03]  /*c1c0*/  LDL.S16 R77, [R1+0x186] ;  /* 0x00018600014d7983 */ /* 0x000ea60000100600 */
        /* <DEDUP_REMOVED lines=18> */
[----:B------:R-:W-:Y:S01]  /*c2f0*/  FMUL.FTZ R10, R10, R64 ;  /* 0x000000400a0a7220 */ /* 0x000fe20000410000 */
[----:B------:R-:W-:Y:S01]  /*c300*/  FADD.FTZ R23, R23, R36 ;  /* 0x0000002417177221 */ /* 0x000fe20000010000 */
[-C--:B------:R-:W-:Y:S01]  /*c310*/  FFMA.FTZ R17, R61, R36.reuse, R17 ;  /* 0x000000243d117223 */ /* 0x080fe20000010011 */
[----:B------:R-:W-:-:S04]  /*c320*/  FMUL.FTZ R36, R55, R36 ;  /* 0x0000002437247220 */ /* 0x000fc80000410000 */
[----:B------:R-:W-:Y:S01]  /*c330*/  FFMA.FTZ R25, R61, R36, R25 ;  /* 0x000000243d197223 */ /* 0x000fe20000010019 */
[----:B------:R-:W-:Y:S01]  /*c340*/  FADD.FTZ R61, R68, R44 ;  /* 0x0000002c443d7221 */ /* 0x000fe20000010000 */
[----:B------:R-:W-:-:S03]  /*c350*/  FADD.FTZ R23, R23, R52 ;  /* 0x0000003417177221 */ /* 0x000fc60000010000 */
[----:B------:R-:W-:-:S04]  /*c360*/  FADD.FTZ R61, R61, R32 ;  /* 0x000000203d3d7221 */ /* 0x000fc80000010000 */
[----:B------:R-:W-:-:S04]  /*c370*/  FADD.FTZ R61, R61, R28 ;  /* 0x0000001c3d3d7221 */ /* 0x000fc80000010000 */
[----:B------:R-:W-:Y:S01]  /*c380*/  FADD.FTZ R61, R61, R24 ;  /* 0x000000183d3d7221 */ /* 0x000fe20000010000 */
[----:B------:R-:W-:-:S04]  /*c390*/  FADD.FTZ R23, R23, R50 ;  /* 0x0000003217177221 */ /* 0x000fc80000010000 */
[----:B------:R-:W-:-:S04]  /*c3a0*/  FADD.FTZ R23, R23, R46 ;  /* 0x0000002e17177221 */ /* 0x000fc80000010000 */
[----:B------:R-:W-:-:S04]  /*c3b0*/  FADD.FTZ R23, R23, R42 ;  /* 0x0000002a17177221 */ /* 0x000fc80000010000 */
[----:B------:R-:W-:-:S04]  /*c3c0*/  FADD.FTZ R23, R23, R38 ;  /* 0x0000002617177221 */ /* 0x000fc80000010000 */
[----:B------:R-:W-:-:S04]  /*c3d0*/  FADD.FTZ R23, R23, R34 ;  /* 0x0000002217177221 */ /* 0x000fc80000010000 */
[----:B------:R-:W-:-:S04]  /*c3e0*/  FADD.FTZ R23, R23, R30 ;  /* 0x0000001e17177221 */ /* 0x000fc80000010000 */
[----:B------:R-:W-:Y:S01]  /*c3f0*/  FADD.FTZ R23, R23, R26 ;  /* 0x0000001a17177221 */ /* 0x000fe20000010000 */
[----:B--2---:R-:W-:Y:S02]  /*c400*/  HADD2.F32 R77, -RZ, R77.H0_H0 ;  /* 0x2000004dff4d7230 */ /* 0x004fe40000004100 */
        /* <DEDUP_REMOVED lines=12> */
[----:B------:R-:W-:Y:S01]  /*c4d0*/  FMUL.FTZ R44, R54, R44 ;  /* 0x0000002c362c7220 */ /* 0x000fe20000410000 */
[----:B------:R-:W-:Y:S01]  /*c4e0*/  FADD.FTZ R65, R70, R36 ;  /* 0x0000002446417221 */ /* 0x000fe20000010000 */
[-C--:B------:R-:W-:Y:S01]  /*c4f0*/  FFMA.FTZ R36, R58, R52.reuse, R17 ;  /* 0x000000343a247223 */ /* 0x080fe20000010011 */
[----:B------:R-:W-:Y:S01]  /*c500*/  FMUL.FTZ R52, R55, R52 ;  /* 0x0000003437347220 */ /* 0x000fe20000410000 */
[----:B------:R-:W-:Y:S01]  /*c510*/  FFMA.FTZ R25, R60, R44, R25 ;  /* 0x0000002c3c197223 */ /* 0x000fe20000010019 */
[----:B------:R-:W-:Y:S01]  /*c520*/  FADD.FTZ R65, R44, R65 ;  /* 0x000000412c417221 */ /* 0x000fe20000010000 */
[----:B------:R-:W-:Y:S02]  /*c530*/  FMUL.FTZ R44, R54, R32 ;  /* 0x00000020362c7220 */ /* 0x000fe40000410000 */
[----:B------:R-:W-:Y:S01]  /*c540*/  FFMA.FTZ R25, R58, R52, R25 ;  /* 0x000000343a197223 */ /* 0x000fe20000010019 */
[----:B------:R-:W-:Y:S01]  /*c550*/  FADD.FTZ R65, R65, R52 ;  /* 0x0000003441417221 */ /* 0x000fe20000010000 */
[----:B------:R-:W-:-:S02]  /*c560*/  FMUL.FTZ R52, R55, R50 ;  /* 0x0000003237347220 */ /* 0x000fc40000410000 */
[C---:B------:R-:W-:Y:S01]  /*c570*/  FFMA.FTZ R25, R57.reuse, R44, R25 ;  /* 0x0000002c39197223 */ /* 0x040fe20000010019 */
[----:B------:R-:W-:Y:S01]  /*c580*/  FADD.FTZ R65, R44, R65 ;  /* 0x000000412c417221 */ /* 0x000fe20000010000 */
[----:B------:R-:W-:Y:S01]  /*c590*/  FFMA.FTZ R64, R57, R32, R64 ;  /* 0x0000002039407223 */ /* 0x000fe20000010040 */
[----:B------:R-:W-:Y:S01]  /*c5a0*/  FMUL.FTZ R32, R54, R28 ;  /* 0x0000001c36207220 */ /* 0x000fe20000410000 */
[----:B------:R-:W-:Y:S01]  /*c5b0*/  FFMA.FTZ R25, R53, R52, R25 ;  /* 0x0000003435197223 */ /* 0x000fe20000010019 */
[----:B------:R-:W-:Y:S01]  /*c5c0*/  FADD.FTZ R65, R65, R52 ;  /* 0x0000003441417221 */ /* 0x000fe20000010000 */
[----:B------:R-:W-:Y:S01]  /*c5d0*/  FFMA.FTZ R36, R53, R50, R36 ;  /* 0x0000003235247223 */ /* 0x000fe20000010024 */
[----:B------:R-:W-:Y:S01]  /*c5e0*/  FMUL.FTZ R17, R55, R46 ;  /* 0x0000002e37117220 */ /* 0x000fe20000410000 */
[C---:B------:R-:W-:Y:S01]  /*c5f0*/  FFMA.FTZ R44, R51.reuse, R32, R25 ;  /* 0x00000020332c7223 */ /* 0x040fe20000010019 */
[----:B------:R-:W-:Y:S01]  /*c600*/  FADD.FTZ R65, R32, R65 ;  /* 0x0000004120417221 */ /* 0x000fe20000010000 */
[----:B------:R-:W-:Y:S01]  /*c610*/  FFMA.FTZ R64, R51, R28, R64 ;  /* 0x0000001c33407223 */ /* 0x000fe20000010040 */
        /* <DEDUP_REMOVED lines=8> */
[C---:B------:R-:W-:Y:S01]  /*c6a0*/  FFMA.FTZ R36, R45.reuse, R42, R36 ;  /* 0x0000002a2d247223 */ /* 0x040fe20000010024 */
[----:B------:R-:W-:Y:S01]  /*c6b0*/  FFMA.FTZ R45, R45, R17, R32 ;  /* 0x000000112d2d7223 */ /* 0x000fe20000010020 */
[----:B------:R-:W-:Y:S01]  /*c6c0*/  FMUL.FTZ R24, R54, R22 ;  /* 0x0000001636187220 */ /* 0x000fe20000410000 */
[----:B------:R-:W-:Y:S01]  /*c6d0*/  FADD.FTZ R65, R65, R17 ;  /* 0x0000001141417221 */ /* 0x000fe20000010000 */
[----:B------:R-:W-:Y:S02]  /*c6e0*/  FMUL.FTZ R17, R55, R38 ;  /* 0x0000002637117220 */ /* 0x000fe40000410000 */
[----:B------:R-:W-:Y:S01]  /*c6f0*/  FFMA.FTZ R28, R43, R24, R45 ;  /* 0x000000182b1c7223 */ /* 0x000fe2000001002d */
[----:B------:R-:W-:Y:S01]  /*c700*/  FADD.FTZ R65, R24, R65 ;  /* 0x0000004118417221 */ /* 0x000fe20000010000 */
[C---:B------:R-:W-:Y:S01]  /*c710*/  FFMA.FTZ R36, R41.reuse, R38, R36 ;  /* 0x0000002629247223 */ /* 0x040fe20000010024 */
[----:B------:R-:W-:Y:S01]  /*c720*/  FMUL.FTZ R24, R54, R19 ;  /* 0x0000001336187220 */ /* 0x000fe20000410000 */
[----:B------:R-:W-:Y:S01]  /*c730*/  FFMA.FTZ R41, R41, R17, R28 ;  /* 0x0000001129297223 */ /* 0x000fe2000001001c */
[----:B------:R-:W-:Y:S01]  /*c740*/  FFMA.FTZ R64, R43, R22, R64 ;  /* 0x000000162b407223 */ /* 0x000fe20000010040 */
[----:B------:R-:W-:Y:S01]  /*c750*/  FADD.FTZ R65, R65, R17 ;  /* 0x0000001141417221 */ /* 0x000fe20000010000 */
[----:B------:R-:W-:Y:S01]  /*c760*/  FADD.FTZ R22, R61, R22 ;  /* 0x000000163d167221 */ /* 0x000fe20000010000 */
[----:B------:R-:W-:Y:S01]  /*c770*/  FFMA.FTZ R28, R39, R24, R41 ;  /* 0x00000018271c7223 */ /* 0x000fe20000010029 */
[-C--:B------:R-:W-:Y:S01]  /*c780*/  FMUL.FTZ R17, R55, R34.reuse ;  /* 0x0000002237117220 */ /* 0x080fe20000410000 */
        /* <DEDUP_REMOVED lines=10> */
[C---:B------:R-:W-:Y:S01]  /*c830*/  FFMA.FTZ R36, R33.reuse, R30, R36 ;  /* 0x0000001e21247223 */ /* 0x040fe20000010024 */
[----:B------:R-:W-:Y:S01]  /*c840*/  FMUL.FTZ R22, R54, R9 ;  /* 0x0000000936167220 */ /* 0x000fe20000410000 */
[----:B------:R-:W-:Y:S01]  /*c850*/  FFMA.FTZ R33, R33, R17, R24 ;  /* 0x0000001121217223 */ /* 0x000fe20000010018 */
[----:B------:R-:W-:Y:S01]  /*c860*/  FADD.FTZ R65, R65, R17 ;  /* 0x0000001141417221 */ /* 0x000fe20000010000 */
[----:B------:R-:W-:Y:S02]  /*c870*/  FMUL.FTZ R17, R55, R26 ;  /* 0x0000001a37117220 */ /* 0x000fe40000410000 */
[----:B------:R-:W-:Y:S01]  /*c880*/  FFMA.FTZ R24, R31, R22, R33 ;  /* 0x000000161f187223 */ /* 0x000fe20000010021 */
[----:B------:R-:W-:Y:S01]  /*c890*/  FADD.FTZ R65, R22, R65 ;  /* 0x0000004116417221 */ /* 0x000fe20000010000 */
[C---:B------:R-:W-:Y:S01]  /*c8a0*/  FFMA.FTZ R36, R29.reuse, R26, R36 ;  /* 0x0000001a1d247223 */ /* 0x040fe20000010024 */
[----:B------:R-:W-:Y:S01]  /*c8b0*/  FMUL.FTZ R22, R54, R73 ;  /* 0x0000004936167220 */ /* 0x000fe20000410000 */
[----:B------:R-:W-:Y:S01]  /*c8c0*/  FFMA.FTZ R29, R29, R17, R24 ;  /* 0x000000111d1d7223 */ /* 0x000fe20000010018 */
[----:B------:R-:W-:Y:S01]  /*c8d0*/  FADD.FTZ R65, R65, R17 ;  /* 0x0000001141417221 */ /* 0x000fe20000010000 */
[----:B------:R-:W-:Y:S01]  /*c8e0*/  FFMA.FTZ R64, R35, R16, R64 ;  /* 0x0000001023407223 */ /* 0x000fe20000010040 */
[----:B------:R-:W-:Y:S01]  /*c8f0*/  FMUL.FTZ R17, R55, R20 ;  /* 0x0000001437117220 */ /* 0x000fe20000410000 */
[----:B------:R-:W-:Y:S01]  /*c900*/  FFMA.FTZ R24, R27, R22, R29 ;  /* 0x000000161b187223 */ /* 0x000fe2000001001d */
[----:B------:R-:W-:Y:S01]  /*c910*/  FADD.FTZ R16, R19, R16 ;  /* 0x0000001013107221 */ /* 0x000fe20000010000 */
[----:B------:R-:W-:Y:S01]  /*c920*/  FADD.FTZ R65, R22, R65 ;  /* 0x0000004116417221 */ /* 0x000fe20000010000 */
[----:B------:R-:W-:Y:S01]  /*c930*/  FFMA.FTZ R64, R31, R9, R64 ;  /* 0x000000091f407223 */ /* 0x000fe20000010040 */
[C---:B------:R-:W-:Y:S01]  /*c940*/  FFMA.FTZ R36, R11.reuse, R20, R36 ;  /* 0x000000140b247223 */ /* 0x040fe20000010024 */
[----:B------:R-:W-:Y:S01]  /*c950*/  FFMA.FTZ R24, R11, R17, R24 ;  /* 0x000000110b187223 */ /* 0x000fe20000010018 */
[----:B------:R-:W-:Y:S01]  /*c960*/  FMUL.FTZ R11, R54, R71 ;  /* 0x00000047360b7220 */ /* 0x000fe20000410000 */
[----:B------:R-:W-:Y:S01]  /*c970*/  FADD.FTZ R16, R16, R9 ;  /* 0x0000000910107221 */ /* 0x000fe20000010000 */
[----:B------:R-:W-:Y:S01]  /*c980*/  FADD.FTZ R26, R65, R17 ;  /* 0x00000011411a7221 */ /* 0x000fe20000010000 */
[----:B------:R-:W-:Y:S01]  /*c990*/  FFMA.FTZ R9, R27, R73, R64 ;  /* 0x000000491b097223 */ /* 0x000fe20000010040 */
        /* <DEDUP_REMOVED lines=24> */
[C---:B------:R-:W-:Y:S01]  /*cb20*/  FFMA.FTZ R9, R13.reuse, R18, R8 ;  /* 0x000000120d097223 */ /* 0x040fe20000010008 */
[----:B------:R-:W-:Y:S01]  /*cb30*/  FFMA.FTZ R13, R13, R11, R16 ;  /* 0x0000000b0d0d7223 */ /* 0x000fe20000010010 */
[----:B------:R-:W-:Y:S01]  /*cb40*/  FMUL.FTZ R8, R54, R74 ;  /* 0x0000004a36087220 */ /* 0x000fe20000410000 */
[----:B------:R-:W-:Y:S01]  /*cb50*/  FADD.FTZ R17, R17, R11 ;  /* 0x0000000b11117221 */ /* 0x000fe20000010000 */
[----:B------:R-:W-:Y:S01]  /*cb60*/  FFMA.FTZ R22, R67, R75, R22 ;  /* 0x0000004b43167223 */ /* 0x000fe20000010016 */
[----:B------:R-:W-:Y:S01]  /*cb70*/  FADD.FTZ R75, R12, R75 ;  /* 0x0000004b0c4b7221 */ /* 0x000fe20000010000 */
[----:B------:R-:W-:Y:S01]  /*cb80*/  FFMA.FTZ R13, R59, R8, R13 ;  /* 0x000000083b0d7223 */ /* 0x000fe2000001000d */
[----:B------:R-:W-:Y:S01]  /*cb90*/  FMUL.FTZ R12, R55, R66 ;  /* 0x00000042370c7220 */ /* 0x000fe20000410000 */
[----:B------:R-:W-:Y:S01]  /*cba0*/  FADD.FTZ R17, R8, R17 ;  /* 0x0000001108117221 */ /* 0x000fe20000010000 */
[----:B------:R-:W-:-:S02]  /*cbb0*/  FMUL.FTZ R15, R54, R76 ;  /* 0x0000004c360f7220 */ /* 0x000fc40000410000 */
[----:B------:R-:W-:Y:S01]  /*cbc0*/  FFMA.FTZ R13, R56, R12, R13 ;  /* 0x0000000c380d7223 */ /* 0x000fe2000001000d */
[----:B------:R-:W-:Y:S01]  /*cbd0*/  FADD.FTZ R12, R17, R12 ;  /* 0x0000000c110c7221 */ /* 0x000fe20000010000 */
[----:B------:R-:W-:Y:S01]  /*cbe0*/  FADD.FTZ R69, R69, R72 ;  /* 0x0000004845457221 */ /* 0x000fe20000010000 */
[----:B------:R-:W-:Y:S01]  /*cbf0*/  FMUL.FTZ R17, R55, R10 ;  /* 0x0000000a37117220 */ /* 0x000fe20000410000 */
[----:B------:R-:W-:Y:S01]  /*cc00*/  FFMA.FTZ R13, R14, R15, R13 ;  /* 0x0000000f0e0d7223 */ /* 0x000fe2000001000d */
[----:B------:R-:W-:Y:S01]  /*cc10*/  FMUL.FTZ R48, R77, R48 ;  /* 0x000000304d307220 */ /* 0x000fe20000410000 */
[----:B------:R-:W-:Y:S01]  /*cc20*/  FADD.FTZ R12, R15, R12 ;  /* 0x0000000c0f0c7221 */ /* 0x000fe20000010000 */
        /* <DEDUP_REMOVED lines=15> */
[----:B------:R-:W-:-:S07]  /*cd20*/  FADD.FTZ R19, R75, R48 ;  /* 0x000000304b137221 */ /* 0x000fce0000010000 */
.L_x_1209:
        /* <DEDUP_REMOVED lines=47> */
.L_x_1211:
[----:B------:R-:W-:Y:S05]  /*d020*/  BSYNC.RECONVERGENT B0 ;  /* 0x0000000000007941 */ /* 0x000fea0003800200 */
.L_x_1210:
        /* <DEDUP_REMOVED lines=62> */
.L_x_1213:
[----:B------:R-:W-:Y:S05]  /*d410*/  BSYNC.RECONVERGENT B0 ;  /* 0x0000000000007941 */ /* 0x000fea0003800200 */
.L_x_1212:
        /* <DEDUP_REMOVED lines=78> */
.L_x_1215:
[----:B------:R-:W-:Y:S05]  /*d900*/  BSYNC.RECONVERGENT B0 ;  /* 0x0000000000007941 */ /* 0x000fea0003800200 */
.L_x_1214:
        /* <DEDUP_REMOVED lines=30> */
.L_x_1217:
[----:B------:R-:W-:Y:S05]  /*daf0*/  BSYNC.RECONVERGENT B0 ;  /* 0x0000000000007941 */ /* 0x000fea0003800200 */
.L_x_1216:
        /* <DEDUP_REMOVED lines=34> */
.L_x_1221:
[----:B------:R-:W2:Y:S04]  /*dd20*/  LDG.E.STRONG.GPU R8, desc[UR10][R14.64] ;  /* 0x0000000a0e087981 */ /* 0x000ea8000c1ef900 */
[----:B--2---:R-:W-:Y:S04]  /*dd30*/  CCTL.IVALL ;  /* 0x00000000ff00798f */ /* 0x004fe80002000000 */
[----:B------:R0:W-:Y:S01]  /*dd40*/  STL [R1], R8 ;  /* 0x0000000801007387 */ /* 0x0001e20000100800 */
[----:B------:R-:W-:-:S13]  /*dd50*/  ISETP.NE.AND P0, PT, R8, UR5, PT ;  /* 0x0000000508007c0c */ /* 0x000fda000bf05270 */
[----:B0-----:R-:W-:Y:S05]  /*dd60*/  @P0 BRA `(.L_x_1221) ;  /* 0xfffffffc00ec0947 */ /* 0x001fea000383ffff */
.L_x_1220:
[----:B------:R-:W-:Y:S05]  /*dd70*/  BSYNC.RECONVERGENT B0 ;  /* 0x0000000000007941 */ /* 0x000fea0003800200 */
.L_x_1219:
        /* <DEDUP_REMOVED lines=15> */
.L_x_1223:
        /* <DEDUP_REMOVED lines=77> */
.L_x_1222:
        /* <DEDUP_REMOVED lines=52> */
.L_x_1224:
        /* <DEDUP_REMOVED lines=27> */
.L_x_1225:
        /* <DEDUP_REMOVED lines=12> */
.L_x_1226:
[----:B------:R-:W-:Y:S05]  /*e8f0*/  BSYNC.RECONVERGENT B0 ;  /* 0x0000000000007941 */ /* 0x000fea0003800200 */
.L_x_1218:
        /* <DEDUP_REMOVED lines=17> */
.L_x_1232:
        /* <DEDUP_REMOVED lines=62> */
.L_x_1228:
[----:B------:R-:W-:Y:S05]  /*edf0*/  BSYNC.RECONVERGENT B0 ;  /* 0x0000000000007941 */ /* 0x000fea0003800200 */
.L_x_1227:
        /* <DEDUP_REMOVED lines=23> */
.L_x_1229:
        /* <DEDUP_REMOVED lines=16> */
.L_x_1231:
[----:B------:R-:W-:Y:S05]  /*f070*/  BSYNC.RECONVERGENT B0 ;  /* 0x0000000000007941 */ /* 0x000fea0003800200 */
.L_x_1230:
        /* <DEDUP_REMOVED lines=10> */
.L_x_1207:
        /* <DEDUP_REMOVED lines=16> */
.L_x_1235:
[----:B------:R-:W-:Y:S05]  /*f220*/  BSYNC.RECONVERGENT B0 ;  /* 0x0000000000007941 */ /* 0x000fea0003800200 */
.L_x_1234:
        /* <DEDUP_REMOVED lines=11> */
.L_x_1237:
[----:B------:R-:W2:Y:S04]  /*f2e0*/  LDG.E.STRONG.GPU R5, desc[UR10][R2.64] ;  /* 0x0000000a02057981 */ /* 0x000ea8000c1ef900 */
[----:B--2---:R-:W-:Y:S01]  /*f2f0*/  CCTL.IVALL ;  /* 0x00000000ff00798f */ /* 0x004fe20002000000 */
[----:B------:R-:W-:Y:S05]  /*f300*/  YIELD ;  /* 0x0000000000007946 */ /* 0x000fea0003800000 */
[----:B------:R-:W-:-:S13]  /*f310*/  ISETP.NE.AND P0, PT, R5, R0, PT ;  /* 0x000000000500720c */ /* 0x000fda0003f05270 */
[----:B------:R-:W-:Y:S05]  /*f320*/  @P0 BRA `(.L_x_1237) ;  /* 0xfffffffc00ec0947 */ /* 0x000fea000383ffff */
.L_x_1236:
        /* <DEDUP_REMOVED lines=74> */
.L_x_1240:
        /* <DEDUP_REMOVED lines=31> */
.L_x_1239:
[----:B------:R-:W-:Y:S05]  /*f9c0*/  BSYNC.RECONVERGENT B0 ;  /* 0x0000000000007941 */ /* 0x000fea0003800200 */
.L_x_1238:
        /* <DEDUP_REMOVED lines=10> */
.L_x_1241:
        /* <DEDUP_REMOVED lines=87> */
.L_x_1242:
        /* <DEDUP_REMOVED lines=10> */
.L_x_4516:


//--------------------- .text._Z35group_norm_nhwc_bwd_one_pass_kernelI11Fp32IOFp32WLi64ELi96ELi768EEv26Group_norm_nhwc_bwd_params --------------------------
	.section	.text._Z35group_norm_nhwc_bwd_one_pass_kernelI11Fp32IOFp32WLi64ELi96ELi768EEv26Group_norm_nhwc_bwd_params,"ax",@progbits
	.align	128
        .global         _Z35group_norm_nhwc_bwd_one_pass_kernelI11Fp32IOFp32WLi64ELi96ELi768EEv26Group_norm_nhwc_bwd_params
        .type           _Z35group_norm_nhwc_bwd_one_pass_kernelI11Fp32IOFp32WLi64ELi96ELi768EEv26Group_norm_nhwc_bwd_params,@function
        .size           _Z35group_norm_nhwc_bwd_one_pass_kernelI11Fp32IOFp32WLi64ELi96ELi768EEv26Group_norm_nhwc_bwd_params,(.L_x_4517 - _Z35group_norm_nhwc_bwd_one_pass_kernelI11Fp32IOFp32WLi64ELi96ELi768EEv26Group_norm_nhwc_bwd_params)
        .other          _Z35group_norm_nhwc_bwd_one_pass_kernelI11Fp32IOFp32WLi64ELi96ELi768EEv26Group_norm_nhwc_bwd_params,@"STO_CUDA_ENTRY STV_DEFAULT"
_Z35group_norm_nhwc_bwd_one_pass_kernelI11Fp32IOFp32WLi64ELi96ELi768EEv26Group_norm_nhwc_bwd_params:
.text._Z35group_norm_nhwc_bwd_one_pass_kernelI11Fp32IOFp32WLi64ELi96ELi768EEv26Group_norm_nhwc_bwd_params:
        /* <DEDUP_REMOVED lines=10> */
[----:B------:R-:W0:Y:S01]  /*00a0*/  LDC R3, c[0x0][0x41c] ;  /* 0x00010700ff037b82 */ /* 0x000e220000000800 */
[----:B------:R-:W-:Y:S01]  /*00b0*/  LOP3.LUT R0, R54, 0xffff, RZ, 0xc0, !PT ;  /* 0x0000ffff36007812 */ /* 0x000fe200078ec0ff */
[----:B------:R-:W1:Y:S01]  /*00c0*/  S2R R51, SR_LANEID ;  /* 0x0000000000337919 */ /* 0x000e620000000000 */
[----:B------:R-:W-:Y:S01]  /*00d0*/  UMOV UR5, 0x400 ;  /* 0x0000040000057882 */ /* 0x000fe20000000000 */
[----:B------:R-:W-:Y:S01]  /*00e0*/  SHF.R.U32.HI R70, RZ, 0x2, R54 ;  /* 0x00000002ff467819 */ /* 0x000fe20000011636 */
[----:B------:R-:W-:Y:S01]  /*00f0*/  UIADD3 UR6, UPT, UPT, UR5, 0xf0, URZ ;  /* 0x000000f005067890 */ /* 0x000fe2000fffe0ff */
[----:B------:R-:W-:Y:S02]  /*0100*/  IMAD R0, R0, 0x556, RZ ;  /* 0x0000055600007824 */ /* 0x000fe400078e02ff */
[----:B------:R-:W-:Y:S01]  /*0110*/  HFMA2 R56, -RZ, RZ, 0, 0 ;  /* 0x00000000ff387431 */ /* 0x000fe200000001ff */
[----:B------:R-:W2:Y:S01]  /*0120*/  LDC R52, c[0x0][0x374] ;  /* 0x0000dd00ff347b82 */ /* 0x000ea20000000800 */
[----:B------:R-:W-:Y:S01]  /*0130*/  MOV R55, R53 ;  /* 0x0000003500377202 */ /* 0x000fe20000000f00 */
[----:B------:R-:W3:Y:S01]  /*0140*/  LDCU.U8 UR11, c[0x0][0x414] ;  /* 0x00008280ff0b77ac */ /* 0x000ee20008000000 */
[----:B------:R-:W-:-:S02]  /*0150*/  SHF.R.U32.HI R0, RZ, 0x10, R0 ;  /* 0x00000010ff007819 */ /* 0x000fc40000011600 */
[----:B------:R-:W-:-:S03]  /*0160*/  LOP3.LUT R70, R70, 0xf8, RZ, 0xc0, !PT ;  /* 0x000000f846467812 */ /* 0x000fc600078ec0ff */
[----:B------:R-:W4:Y:S08]  /*0170*/  LDC R50, c[0x0][0x370] ;  /* 0x0000dc00ff327b82 */ /* 0x000f300000000800 */
[----:B------:R-:W5:Y:S01]  /*0180*/  S2UR UR7, SR_CgaCtaId ;  /* 0x00000000000779c3 */ /* 0x000f620000008800 */
[----:B0-----:R-:W-:Y:S01]  /*0190*/  IMAD R72, R3, UR10, R0 ;  /* 0x0000000a03487c24 */ /* 0x001fe2000f8e0200 */
[----:B------:R-:W-:-:S04]  /*01a0*/  PRMT R0, R0, 0x9910, RZ ;  /* 0x0000991000007816 */ /* 0x000fc800000000ff */
[----:B------:R-:W-:Y:S01]  /*01b0*/  IADD3 R66, PT, PT, R72, 0x10, RZ ;  /* 0x0000001048427810 */ /* 0x000fe20007ffe0ff */
[----:B------:R-:W-:Y:S01]  /*01c0*/  IMAD R0, R0, 0x30, RZ ;  /* 0x0000003000007824 */ /* 0x000fe200078e02ff */
[----:B------:R-:W-:Y:S01]  /*01d0*/  IADD3 R65, PT, PT, R72, 0x20, RZ ;  /* 0x0000002048417810 */ /* 0x000fe20007ffe0ff */
[--C-:B--2---:R-:W-:Y:S01]  /*01e0*/  IMAD R69, R52, UR10, R53.reuse ;  /* 0x0000000a34457c24 */ /* 0x104fe2000f8e0235 */
[----:B------:R-:W-:Y:S01]  /*01f0*/  IADD3 R64, PT, PT, R72, 0x30, RZ ;  /* 0x0000003048407810 */ /* 0x000fe20007ffe0ff */
[C-C-:B------:R-:W-:Y:S01]  /*0200*/  IMAD R62, R52.reuse, 0x7, R53.reuse ;  /* 0x00000007343e7824 */ /* 0x140fe200078e0235 */
[----:B------:R-:W-:Y:S01]  /*0210*/  IADD3 R0, PT, PT, RZ, -R0, RZ ;  /* 0x80000000ff007210 */ /* 0x000fe20007ffe0ff */
[C-C-:B------:R-:W-:Y:S01]  /*0220*/  IMAD R61, R52.reuse, 0x6, R53.reuse ;  /* 0x00000006343d7824 */ /* 0x140fe200078e0235 */
[C---:B------:R-:W-:Y:S01]  /*0230*/  LEA R59, R52.reuse, R53, 0x2 ;  /* 0x00000035343b7211 */ /* 0x040fe200078e10ff */
[--C-:B------:R-:W-:Y:S01]  /*0240*/  IMAD R60, R52, 0x5, R53.reuse ;  /* 0x00000005343c7824 */ /* 0x100fe200078e0235 */
[----:B------:R-:W-:Y:S01]  /*0250*/  PRMT R3, R0, 0x7710, RZ ;  /* 0x0000771000037816 */ /* 0x000fe200000000ff */
[----:B------:R-:W-:Y:S01]  /*0260*/  IMAD R58, R52, 0x3, R53 ;  /* 0x00000003343a7824 */ /* 0x000fe200078e0235 */
[----:B----4-:R-:W-:-:S02]  /*0270*/  LOP3.LUT R68, R50, 0x7, RZ, 0xc0, !PT ;  /* 0x0000000732447812 */ /* 0x010fc400078ec0ff */
[----:B------:R-:W-:Y:S02]  /*0280*/  IADD3 R0, PT, PT, R3, R54, RZ ;  /* 0x0000003603007210 */ /* 0x000fe40007ffe0ff */
[----:B------:R-:W-:Y:S01]  /*0290*/  IADD3 R2, PT, PT, R68, -0x1, RZ ;  /* 0xffffffff44027810 */ /* 0x000fe20007ffe0ff */
[----:B-----5:R-:W-:Y:S01]  /*02a0*/  ULEA UR6, UR7, UR6, 0x18 ;  /* 0x0000000607067291 */ /* 0x020fe2000f8ec0ff */
[----:B------:R-:W-:Y:S01]  /*02b0*/  SHF.L.U32 R49, R0, 0x1, RZ ;  /* 0x0000000100317819 */ /* 0x000fe200000006ff */
[----:B------:R-:W-:Y:S01]  /*02c0*/  ULEA UR5, UR7, UR5, 0x18 ;  /* 0x0000000507057291 */ /* 0x000fe2000f8ec0ff */
[----:B------:R-:W-:Y:S02]  /*02d0*/  ISETP.GE.U32.AND P4, PT, R2, 0x3, PT ;  /* 0x000000030200780c */ /* 0x000fe40003f86070 */
[----:B------:R-:W-:Y:S02]  /*02e0*/  LEA R57, R52, R53, 0x1 ;  /* 0x0000003534397211 */ /* 0x000fe400078e08ff */
[----:B------:R-:W-:-:S02]  /*02f0*/  LOP3.LUT R67, R50, 0x3, RZ, 0xc0, !PT ;  /* 0x0000000332437812 */ /* 0x000fc400078ec0ff */
[----:B------:R-:W-:Y:S02]  /*0300*/  LOP3.LUT R63, R50, 0x7ffffff8, RZ, 0xc0, !PT ;  /* 0x7ffffff8323f7812 */ /* 0x000fe400078ec0ff */
[----:B------:R-:W-:Y:S02]  /*0310*/  LEA R71, R54, UR6, 0x4 ;  /* 0x0000000636477c11 */ /* 0x000fe4000f8e20ff */
[----:B------:R-:W-:Y:S02]  /*0320*/  SHF.R.S32.HI R48, RZ, 0x1f, R72 ;  /* 0x0000001fff307819 */ /* 0x000fe40000011448 */
[----:B------:R-:W-:Y:S02]  /*0330*/  SHF.R.S32.HI R5, RZ, 0x1f, R66 ;  /* 0x0000001fff057819 */ /* 0x000fe40000011442 */
[----:B------:R-:W-:Y:S02]  /*0340*/  SHF.R.S32.HI R0, RZ, 0x1f, R65 ;  /* 0x0000001fff007819 */ /* 0x000fe40000011441 */
[----:B------:R-:W-:-:S02]  /*0350*/  SHF.R.S32.HI R4, RZ, 0x1f, R64 ;  /* 0x0000001fff047819 */ /* 0x000fc40000011440 */
[----:B-1-3--:R-:W-:-:S07]  /*0360*/  LOP3.LUT R49, R49, 0xffff, RZ, 0xc0, !PT ;  /* 0x0000ffff31317812 */ /* 0x00afce00078ec0ff */
.L_x_1274:
[----:B0-----:R-:W0:Y:S01]  /*0370*/  LDC R10, c[0x0][0x410] ;  /* 0x00010400ff0a7b82 */ /* 0x001e220000000800 */
[----:B-1----:R-:W1:Y:S01]  /*0380*/  LDCU.128 UR12, c[0x0][0x400] ;  /* 0x00008000ff0c77ac */ /* 0x002e620008000c00 */
[----:B------:R-:W-:-:S06]  /*0390*/  ISETP.GE.AND P3, PT, R55, RZ, PT ;  /* 0x000000ff3700720c */ /* 0x000fcc0003f66270 */
[----:B------:R-:W2:Y:S01]  /*03a0*/  LDC.64 R34, c[0x0][0x3a8] ;  /* 0x0000ea00ff227b82 */ /* 0x000ea20000000a00 */
[----:B-1----:R-:W-:-:S04]  /*03b0*/  ISETP.GE.U32.AND P1, PT, R66, UR12, PT ;  /* 0x0000000c42007c0c */ /* 0x002fc8000bf26070 */
[----:B------:R-:W-:Y:S02]  /*03c0*/  ISETP.GE.AND.EX P1, PT, R5, UR13, PT, P1 ;  /* 0x0000000d05007c0c */ /* 0x000fe4000bf26310 */
[----:B0-----:R-:W-:-:S04]  /*03d0*/  IABS R7, R10 ;  /* 0x0000000a00077213 */ /* 0x001fc80000000000 */
[----:B------:R-:W0:Y:S07]  /*03e0*/  I2F.RP R6, R7 ;  /* 0x0000000700067306 */ /* 0x000e2e0000209400 */
[----:B------:R-:W1:Y:S01]  /*03f0*/  @!P1 LDC.64 R16, c[0x0][0x398] ;  /* 0x0000e600ff109b82 */ /* 0x000e620000000a00 */
        /* <DEDUP_REMOVED lines=8> */
[----:B------:R-:W-:-:S04]  /*0480*/  LOP3.LUT R2, R55, R10, RZ, 0x3c, !PT ;  /* 0x0000000a37027212 */ /* 0x000fc800078e3cff */
[----:B------:R-:W-:Y:S01]  /*0490*/  ISETP.GE.AND P0, PT, R2, RZ, PT ;  /* 0x000000ff0200720c */ /* 0x000fe20003f06270 */
[----:B------:R-:W-:-:S05]  /*04a0*/  IMAD.HI.U32 R3, R3, R8, RZ ;  /* 0x0000000803037227 */ /* 0x000fca00078e00ff */
[----:B------:R-:W-:-:S05]  /*04b0*/  IADD3 R6, PT, PT, -R3, RZ, RZ ;  /* 0x000000ff03067210 */ /* 0x000fca0007ffe1ff */
[C---:B------:R-:W-:Y:S02]  /*04c0*/  IMAD R6, R7.reuse, R6, R8 ;  /* 0x0000000607067224 */ /* 0x040fe400078e0208 */
[----:B------:R-:W0:Y:S03]  /*04d0*/  @!P1 LDC.64 R8, c[0x0][0x3a0] ;  /* 0x0000e800ff089b82 */ /* 0x000e260000000a00 */
        /* <DEDUP_REMOVED lines=10> */
[----:B------:R-:W3:Y:S01]  /*0580*/  @!P1 LDC.64 R10, c[0x0][0x3f8] ;  /* 0x0000fe00ff0a9b82 */ /* 0x000ee20000000a00 */
[----:B------:R-:W-:Y:S02]  /*0590*/  @P2 IADD3 R3, PT, PT, R3, 0x1, RZ ;  /* 0x0000000103032810 */ /* 0x000fe40007ffe0ff */
[----:B------:R-:W-:Y:S02]  /*05a0*/  ISETP.GE.U32.AND P2, PT, R65, UR12, PT ;  /* 0x0000000c41007c0c */ /* 0x000fe4000bf46070 */
[----:B------:R-:W-:-:S02]  /*05b0*/  @!P0 IADD3 R3, PT, PT, -R3, RZ, RZ ;  /* 0x000000ff03038210 */ /* 0x000fc40007ffe1ff */
[----:B------:R-:W-:Y:S02]  /*05c0*/  ISETP.GE.AND.EX P2, PT, R0, UR13, PT, P2 ;  /* 0x0000000d00007c0c */ /* 0x000fe4000bf46320 */
[C---:B------:R-:W-:Y:S02]  /*05d0*/  SEL R73, R7.reuse, R6, !P5 ;  /* 0x0000000607497207 */ /* 0x040fe40006800000 */
[----:B------:R-:W-:Y:S02]  /*05e0*/  SEL R7, R7, R3, !P5 ;  /* 0x0000000307077207 */ /* 0x000fe40006800000 */
[----:B------:R-:W-:Y:S01]  /*05f0*/  ISETP.GE.U32.AND P0, PT, R72, UR12, PT ;  /* 0x0000000c48007c0c */ /* 0x000fe2000bf06070 */
[----:B------:R-:W-:Y:S01]  /*0600*/  IMAD R29, R73, 0x60, RZ ;  /* 0x00000060491d7824 */ /* 0x000fe200078e02ff */
[----:B------:R-:W-:Y:S02]  /*0610*/  SHF.R.S32.HI R6, RZ, 0x1f, R7 ;  /* 0x0000001fff067819 */ /* 0x000fe40000011407 */
[----:B------:R-:W-:-:S02]  /*0620*/  ISETP.GE.AND.EX P0, PT, R48, UR13, PT, P0 ;  /* 0x0000000d30007c0c */ /* 0x000fc4000bf06300 */
[C---:B------:R-:W-:Y:S01]  /*0630*/  IADD3 R76, P3, PT, R29.reuse, R49, RZ ;  /* 0x000000311d4c7210 */ /* 0x040fe20007f7e0ff */
[----:B------:R-:W4:Y:S01]  /*0640*/  @!P2 LDC.64 R2, c[0x0][0x3f8] ;  /* 0x0000fe00ff02ab82 */ /* 0x000f220000000a00 */
[----:B------:R-:W-:Y:S02]  /*0650*/  IMAD R6, R6, UR14, RZ ;  /* 0x0000000e06067c24 */ /* 0x000fe4000f8e02ff */
[----:B------:R-:W-:Y:S02]  /*0660*/  LEA.HI.X.SX32 R77, R29, RZ, 0x1, P3 ;  /* 0x000000ff1d4d7211 */ /* 0x000fe400018f0eff */
[----:B------:R-:W-:Y:S01]  /*0670*/  IMAD R75, R7, UR15, R6 ;  /* 0x0000000f074b7c24 */ /* 0x000fe2000f8e0206 */
[----:B------:R-:W-:Y:S01]  /*0680*/  ISETP.GE.U32.AND P3, PT, R64, UR12, PT ;  /* 0x0000000c40007c0c */ /* 0x000fe2000bf66070 */
[----:B---3--:R-:W-:Y:S01]  /*0690*/  @!P1 IMAD R6, R5, R10, RZ ;  /* 0x0000000a05069224 */ /* 0x008fe200078e02ff */
[----:B------:R-:W3:Y:S01]  /*06a0*/  @!P2 LDC.64 R12, c[0x0][0x3a0] ;  /* 0x0000e800ff0cab82 */ /* 0x000ee20000000a00 */
[----:B------:R-:W-:Y:S01]  /*06b0*/  IMAD.WIDE.U32 R76, R7, UR14, R76 ;  /* 0x0000000e074c7c25 */ /* 0x000fe2000f8e004c */
[----:B------:R-:W-:-:S03]  /*06c0*/  ISETP.GE.AND.EX P3, PT, R4, UR13, PT, P3 ;  /* 0x0000000d04007c0c */ /* 0x000fc6000bf66330 */
[C---:B------:R-:W-:Y:S01]  /*06d0*/  @!P1 IMAD R15, R66.reuse, R11, R6 ;  /* 0x0000000b420f9224 */ /* 0x040fe200078e0206 */
[----:B------:R-:W-:Y:S02]  /*06e0*/  IADD3 R75, PT, PT, R77, R75, RZ ;  /* 0x0000004b4d4b7210 */ /* 0x000fe40007ffe0ff */
[-C--:B------:R-:W-:Y:S01]  /*06f0*/  @!P1 MOV R74, R76.reuse ;  /* 0x0000004c004a9202 */ /* 0x080fe20000000f00 */
[----:B------:R-:W2:Y:S01]  /*0700*/  @!P0 LDC.64 R6, c[0x0][0x3f8] ;  /* 0x0000fe00ff068b82 */ /* 0x000ea20000000a00 */
[----:B------:R-:W-:Y:S02]  /*0710*/  @!P0 MOV R24, R76 ;  /* 0x0000004c00188202 */ /* 0x000fe40000000f00 */
[----:B------:R-:W-:Y:S01]  /*0720*/  @!P0 MOV R25, R75 ;  /* 0x0000004b00198202 */ /* 0x000fe20000000f00 */
[----:B------:R-:W-:-:S04]  /*0730*/  @!P1 IMAD.WIDE.U32 R10, R66, R10, R74 ;  /* 0x0000000a420a9225 */ /* 0x000fc800078e004a */
[----:B----4-:R-:W-:Y:S01]  /*0740*/  @!P2 IMAD R14, R0, R2, RZ ;  /* 0x00000002000ea224 */ /* 0x010fe200078e02ff */
[----:B------:R-:W-:Y:S01]  /*0750*/  @!P1 IADD3 R11, PT, PT, R11, R15, RZ ;  /* 0x0000000f0b0b9210 */ /* 0x000fe20007ffe0ff */
[----:B------:R-:W4:Y:S01]  /*0760*/  @!P2 LDC.64 R18, c[0x0][0x398] ;  /* 0x0000e600ff12ab82 */ /* 0x000f220000000a00 */
[C---:B------:R-:W-:Y:S01]  /*0770*/  @!P1 SHF.L.U32 R21, R10.reuse, 0x2, RZ ;  /* 0x000000020a159819 */ /* 0x040fe200000006ff */
[----:B------:R-:W-:Y:S01]  /*0780*/  @!P2 IMAD R23, R65, R3, R14 ;  /* 0x000000034117a224 */ /* 0x000fe200078e020e */
[----:B------:R-:W-:Y:S02]  /*0790*/  @!P1 SHF.L.U64.HI R22, R10, 0x2, R11 ;  /* 0x000000020a169819 */ /* 0x000fe4000001020b */
[----:B------:R-:W-:Y:S02]  /*07a0*/  @!P2 MOV R10, R76 ;  /* 0x0000004c000aa202 */ /* 0x000fe40000000f00 */
[----:B------:R-:W-:Y:S01]  /*07b0*/  @!P2 MOV R11, R75 ;  /* 0x0000004b000ba202 */ /* 0x000fe20000000f00 */
[----:B------:R-:W4:Y:S01]  /*07c0*/  LDC.64 R14, c[0x0][0x3b8] ;  /* 0x0000ee00ff0e7b82 */ /* 0x000f220000000a00 */
[----:B0-----:R-:W-:-:S02]  /*07d0*/  @!P1 IADD3 R20, P5, PT, R21, R8, RZ ;  /* 0x0000000815149210 */ /* 0x001fc40007fbe0ff */
[----:B-1----:R-:W-:Y:S01]  /*07e0*/  @!P1 IADD3 R16, P6, PT, R21, R16, RZ ;  /* 0x0000001015109210 */ /* 0x002fe20007fde0ff */
[----:B------:R-:W-:Y:S01]  /*07f0*/  @!P2 IMAD.WIDE.U32 R10, R65, R2, R10 ;  /* 0x00000002410aa225 */ /* 0x000fe200078e000a */
[C---:B------:R-:W-:Y:S02]  /*0800*/  @!P1 IADD3.X R21, PT, PT, R22.reuse, R9, RZ, P5, !PT ;  /* 0x0000000916159210 */ /* 0x040fe40002ffe4ff */
[----:B------:R-:W-:Y:S01]  /*0810*/  @!P1 IADD3.X R17, PT, PT, R22, R17, RZ, P6, !PT ;  /* 0x0000001116119210 */ /* 0x000fe200037fe4ff */
[-C--:B--2---:R-:W-:Y:S01]  /*0820*/  @!P0 IMAD.WIDE.U32 R24, R72, R6.reuse, R24 ;  /* 0x0000000648188225 */ /* 0x084fe200078e0018 */
[----:B------:R-:W-:Y:S01]  /*0830*/  @!P2 IADD3 R23, PT, PT, R11, R23, RZ ;  /* 0x000000170b17a210 */ /* 0x000fe20007ffe0ff */
[----:B------:R-:W0:Y:S01]  /*0840*/  @!P3 LDC.64 R2, c[0x0][0x3f8] ;  /* 0x0000fe00ff02bb82 */ /* 0x000e220000000a00 */
[C---:B------:R-:W-:Y:S02]  /*0850*/  @!P2 SHF.L.U32 R11, R10.reuse, 0x2, RZ ;  /* 0x000000020a0ba819 */ /* 0x040fe400000006ff */
[----:B------:R-:W-:Y:S01]  /*0860*/  @!P2 SHF.L.U64.HI R26, R10, 0x2, R23 ;  /* 0x000000020a1aa819 */ /* 0x000fe20000010217 */
[----:B------:R-:W-:Y:S01]  /*0870*/  @!P0 IMAD R23, R48, R6, RZ ;  /* 0x0000000630178224 */ /* 0x000fe200078e02ff */
[----:B---3--:R-:W-:-:S02]  /*0880*/  @!P2 IADD3 R22, P5, PT, R11, R12, RZ ;  /* 0x0000000c0b16a210 */ /* 0x008fc40007fbe0ff */
[----:B----4-:R-:W-:Y:S01]  /*0890*/  @!P2 IADD3 R18, P6, PT, R11, R18, RZ ;  /* 0x000000120b12a210 */ /* 0x010fe20007fde0ff */
[----:B------:R-:W-:Y:S01]  /*08a0*/  @!P0 IMAD R27, R72, R7, R23 ;  /* 0x00000007481b8224 */ /* 0x000fe200078e0217 */
[----:B------:R-:W1:Y:S01]  /*08b0*/  @!P0 LDC.64 R8, c[0x0][0x3a0] ;  /* 0x0000e800ff088b82 */ /* 0x000e620000000a00 */
[----:B------:R-:W-:Y:S02]  /*08c0*/  @!P2 IADD3.X R23, PT, PT, R26, R13, RZ, P5, !PT ;  /* 0x0000000d1a17a210 */ /* 0x000fe40002ffe4ff */
[----:B------:R-:W-:Y:S01]  /*08d0*/  ISETP.NE.AND P5, PT, RZ, UR11, PT ;  /* 0x0000000bff007c0c */ /* 0x000fe2000bfa5270 */
[----:B------:R-:W-:Y:S01]  /*08e0*/  IMAD.WIDE R6, R55, 0x8, R14 ;  /* 0x0000000837067825 */ /* 0x000fe200078e020e */
[----:B------:R-:W-:-:S03]  /*08f0*/  @!P0 IADD3 R25, PT, PT, R25, R27, RZ ;  /* 0x0000001b19198210 */ /* 0x000fc60007ffe0ff */
[----:B------:R-:W2:Y:S01]  /*0900*/  @!P0 LDC.64 R10, c[0x0][0x398] ;  /* 0x0000e600ff0a8b82 */ /* 0x000ea20000000a00 */
[----:B------:R-:W-:Y:S01]  /*0910*/  @!P2 IADD3.X R19, PT, PT, R26, R19, RZ, P6, !PT ;  /* 0x000000131a13a210 */ /* 0x000fe200037fe4ff */
[----:B------:R-:W3:Y:S06]  /*0920*/  LDG.E.64 R6, desc[UR8][R6.64] ;  /* 0x0000000806067981 */ /* 0x000eec000c1e1b00 */
[----:B------:R-:W4:Y:S01]  /*0930*/  @!P3 LDC.64 R12, c[0x0][0x3a0] ;  /* 0x0000e800ff0cbb82 */ /* 0x000f220000000a00 */
[----:B------:R-:W-:Y:S01]  /*0940*/  @!P0 SHF.L.U32 R31, R24, 0x2, RZ ;  /* 0x00000002181f8819 */ /* 0x000fe200000006ff */
[----:B0-----:R-:W-:Y:S01]  /*0950*/  @!P3 IMAD R26, R4, R2, RZ ;  /* 0x00000002041ab224 */ /* 0x001fe200078e02ff */
[----:B------:R-:W-:-:S05]  /*0960*/  @!P0 SHF.L.U64.HI R28, R24, 0x2, R25 ;  /* 0x00000002181c8819 */ /* 0x000fca0000010219 */
[----:B------:R-:W0:Y:S01]  /*0970*/  @!P3 LDC.64 R14, c[0x0][0x398] ;  /* 0x0000e600ff0ebb82 */ /* 0x000e220000000a00 */
[----:B------:R-:W-:Y:S02]  /*0980*/  @!P3 MOV R24, R76 ;  /* 0x0000004c0018b202 */ /* 0x000fe40000000f00 */
[----:B------:R-:W-:Y:S01]  /*0990*/  @!P3 MOV R25, R75 ;  /* 0x0000004b0019b202 */ /* 0x000fe20000000f00 */
[C---:B------:R-:W-:Y:S01]  /*09a0*/  @!P3 IMAD R3, R64.reuse, R3, R26 ;  /* 0x000000034003b224 */ /* 0x040fe200078e021a */
[C---:B-1----:R-:W-:Y:S01]  /*09b0*/  @!P0 IADD3 R26, P6, PT, R31.reuse, R8, RZ ;  /* 0x000000081f1a8210 */ /* 0x042fe20007fde0ff */
[----:B------:R-:W-:Y:S02]  /*09c0*/  @!P3 IMAD.WIDE.U32 R24, R64, R2, R24 ;  /* 0x000000024018b225 */ /* 0x000fe400078e0018 */
[----:B------:R-:W1:Y:S01]  /*09d0*/  @P5 LDC.64 R32, c[0x0][0x3b0] ;  /* 0x0000ec00ff205b82 */ /* 0x000e620000000a00 */
[----:B------:R-:W-:Y:S02]  /*09e0*/  @!P0 IADD3.X R27, PT, PT, R28, R9, RZ, P6, !PT ;  /* 0x000000091c1b8210 */ /* 0x000fe400037fe4ff */
[----:B--2---:R-:W-:-:S02]  /*09f0*/  @!P0 IADD3 R30, P6, PT, R31, R10, RZ ;  /* 0x0000000a1f1e8210 */ /* 0x004fc40007fde0ff */
[----:B------:R-:W-:Y:S02]  /*0a00*/  @!P3 IADD3 R9, PT, PT, R25, R3, RZ ;  /* 0x000000031909b210 */ /* 0x000fe40007ffe0ff */
[----:B------:R-:W-:Y:S02]  /*0a10*/  @!P3 SHF.L.U32 R3, R24, 0x2, RZ ;  /* 0x000000021803b819 */ /* 0x000fe400000006ff */
[----:B------:R-:W-:Y:S02]  /*0a20*/  @!P0 IADD3.X R31, PT, PT, R28, R11, RZ, P6, !PT ;  /* 0x0000000b1c1f8210 */ /* 0x000fe400037fe4ff */
[----:B------:R-:W-:Y:S02]  /*0a30*/  @!P3 SHF.L.U64.HI R2, R24, 0x2, R9 ;  /* 0x000000021802b819 */ /* 0x000fe40000010209 */
[----:B----4-:R-:W-:-:S04]  /*0a40*/  @!P3 IADD3 R24, P6, PT, R3, R12, RZ ;  /* 0x0000000c0318b210 */ /* 0x010fc80007fde0ff */
[C---:B------:R-:W-:Y:S02]  /*0a50*/  @!P3 IADD3.X R25, PT, PT, R2.reuse, R13, RZ, P6, !PT ;  /* 0x0000000d0219b210 */ /* 0x040fe400037fe4ff */
[----:B0-----:R-:W-:Y:S02]  /*0a60*/  @!P3 IADD3 R28, P6, PT, R3, R14, RZ ;  /* 0x0000000e031cb210 */ /* 0x001fe40007fde0ff */
[----:B------:R-:W-:Y:S02]  /*0a70*/  IADD3 R3, PT, PT, R29, R49, RZ ;  /* 0x000000311d037210 */ /* 0x000fe40007ffe0ff */
[----:B------:R-:W-:Y:S02]  /*0a80*/  @!P3 IADD3.X R29, PT, PT, R2, R15, RZ, P6, !PT ;  /* 0x0000000f021db210 */ /* 0x000fe400037fe4ff */
[----:B------:R-:W-:Y:S02]  /*0a90*/  CS2R R14, SRZ ;  /* 0x00000000000e7805 */ /* 0x000fe4000001ff00 */
[----:B------:R-:W-:-:S02]  /*0aa0*/  CS2R R8, SRZ ;  /* 0x0000000000087805 */ /* 0x000fc4000001ff00 */
[----:B------:R-:W-:Y:S01]  /*0ab0*/  CS2R R12, SRZ ;  /* 0x00000000000c7805 */ /* 0x000fe2000001ff00 */
[C---:B------:R-:W-:Y:S01]  /*0ac0*/  IMAD.WIDE R34, R3.reuse, 0x4, R34 ;  /* 0x0000000403227825 */ /* 0x040fe200078e0222 */
[----:B------:R-:W-:Y:S01]  /*0ad0*/  MOV R2, RZ ;  /* 0x000000ff00027202 */ /* 0x000fe20000000f00 */
[----:B------:R0:W5:Y:S02]  /*0ae0*/  @!P2 LDG.E.64 R14, desc[UR8][R18.64] ;  /* 0x00000008120ea981 */ /* 0x000164000c1e1b00 */
[----:B-1----:R-:W-:Y:S01]  /*0af0*/  @P5 IMAD.WIDE R32, R3, 0x4, R32 ;  /* 0x0000000403205825 */ /* 0x002fe200078e0220 */
[----:B------:R-:W-:Y:S01]  /*0b00*/  MOV R3, RZ ;  /* 0x000000ff00037202 */ /* 0x000fe20000000f00 */
[----:B------:R1:W5:Y:S04]  /*0b10*/  @!P1 LDG.E.64 R8, desc[UR8][R20.64] ;  /* 0x0000000814089981 */ /* 0x000368000c1e1b00 */
[----:B------:R2:W5:Y:S01]  /*0b20*/  @!P2 LDG.E.64 R12, desc[UR8][R22.64] ;  /* 0x00000008160ca981 */ /* 0x000562000c1e1b00 */
[----:B0-----:R-:W-:-:S03]  /*0b30*/  CS2R R18, SRZ ;  /* 0x0000000000127805 */ /* 0x001fc6000001ff00 */
[----:B------:R-:W5:Y:S01]  /*0b40*/  @!P0 LDG.E.64 R2, desc[UR8][R30.64] ;  /* 0x000000081e028981 */ /* 0x000f62000c1e1b00 */
[----:B-1----:R-:W-:-:S03]  /*0b50*/  CS2R R20, SRZ ;  /* 0x0000000000147805 */ /* 0x002fc6000001ff00 */
[----:B------:R-:W5:Y:S01]  /*0b60*/  @!P3 LDG.E.64 R18, desc[UR8][R24.64] ;  /* 0x000000081812b981 */ /* 0x000f62000c1e1b00 */
[----:B--2---:R-:W-:-:S03]  /*0b70*/  CS2R R22, SRZ ;  /* 0x0000000000167805 */ /* 0x004fc6000001ff00 */
[----:B------:R-:W5:Y:S04]  /*0b80*/  @!P3 LDG.E.64 R20, desc[UR8][R28.64] ;  /* 0x000000081c14b981 */ /* 0x000f68000c1e1b00 */
[----:B------:R-:W5:Y:S04]  /*0b90*/  @P5 LDG.E.64 R22, desc[UR8][R32.64] ;  /* 0x0000000820165981 */ /* 0x000f68000c1e1b00 */
[----:B------:R-:W5:Y:S01]  /*0ba0*/  LDG.E.64 R24, desc[UR8][R34.64] ;  /* 0x0000000822187981 */ /* 0x000f62000c1e1b00 */
[----:B------:R-:W-:-:S06]  /*0bb0*/  CS2R R10, SRZ ;  /* 0x00000000000a7805 */ /* 0x000fcc000001ff00 */
[----:B------:R0:W5:Y:S02]  /*0bc0*/  @!P1 LDG.E.64 R10, desc[UR8][R16.64] ;  /* 0x00000008100a9981 */ /* 0x000164000c1e1b00 */
[----:B0-----:R-:W-:-:S06]  /*0bd0*/  CS2R R16, SRZ ;  /* 0x0000000000107805 */ /* 0x001fcc000001ff00 */
[----:B------:R0:W5:Y:S01]  /*0be0*/  @!P0 LDG.E.64 R16, desc[UR8][R26.64] ;  /* 0x000000081a108981 */ /* 0x000162000c1e1b00 */
        /* <DEDUP_REMOVED lines=8> */
[C---:B0----5:R-:W-:Y:S01]  /*0c70*/  FADD.FTZ R26, -R6.reuse, R16 ;  /* 0x00000010061a7221 */ /* 0x061fe20000010100 */
[----:B------:R-:W-:Y:S01]  /*0c80*/  FADD.FTZ R28, -R6, R17 ;  /* 0x00000011061c7221 */ /* 0x000fe20000010100 */
[-C--:B------:R-:W-:Y:S01]  /*0c90*/  FMUL.FTZ R30, R2, R24.reuse ;  /* 0x00000018021e7220 */ /* 0x080fe20000410000 */
[----:B------:R-:W-:Y:S01]  /*0ca0*/  FMUL.FTZ R29, R3, R25 ;  /* 0x00000019031d7220 */ /* 0x000fe20000410000 */
[-C--:B-1----:R-:W-:Y:S01]  /*0cb0*/  FMUL.FTZ R27, R26, R7.reuse ;  /* 0x000000071a1b7220 */ /* 0x082fe20000410000 */
[----:B------:R-:W-:Y:S01]  /*0cc0*/  FMUL.FTZ R26, R28, R7 ;  /* 0x000000071c1a7220 */ /* 0x000fe20000410000 */
[----:B------:R-:W-:Y:S01]  /*0cd0*/  FADD.FTZ R28, RZ, R30 ;  /* 0x0000001eff1c7221 */ /* 0x000fe20000010000 */
[----:B------:R-:W-:Y:S01]  /*0ce0*/  FMUL.FTZ R36, R20, R24 ;  /* 0x0000001814247220 */ /* 0x000fe20000410000 */
[----:B------:R-:W-:Y:S01]  /*0cf0*/  FFMA.FTZ R31, R27, R30, RZ ;  /* 0x0000001e1b1f7223 */ /* 0x000fe200000100ff */
[----:B------:R-:W-:Y:S01]  /*0d00*/  FADD.FTZ R30, -R6, R8 ;  /* 0x00000008061e7221 */ /* 0x000fe20000010100 */
[----:B------:R-:W-:Y:S01]  /*0d10*/  FADD.FTZ R28, R29, R28 ;  /* 0x0000001c1d1c7221 */ /* 0x000fe20000010000 */
[----:B------:R-:W-:Y:S01]  /*0d20*/  FFMA.FTZ R27, R2, R27, RZ ;  /* 0x0000001b021b7223 */ /* 0x000fe200000100ff */
[----:B------:R-:W-:Y:S01]  /*0d30*/  FFMA.FTZ R31, R26, R29, R31 ;  /* 0x0000001d1a1f7223 */ /* 0x000fe2000001001f */
[----:B------:R-:W-:Y:S01]  /*0d40*/  FMUL.FTZ R29, R10, R24 ;  /* 0x000000180a1d7220 */ /* 0x000fe20000410000 */
[----:B------:R-:W-:Y:S01]  /*0d50*/  FMUL.FTZ R32, R30, R7 ;  /* 0x000000071e207220 */ /* 0x000fe20000410000 */
[----:B------:R-:W-:Y:S01]  /*0d60*/  FADD.FTZ R30, -R6, R9 ;  /* 0x00000009061e7221 */ /* 0x000fe20000010100 */
[----:B------:R-:W-:Y:S01]  /*0d70*/  FFMA.FTZ R26, R3, R26, RZ ;  /* 0x0000001a031a7223 */ /* 0x000fe200000100ff */
[----:B------:R-:W-:Y:S01]  /*0d80*/  FADD.FTZ R28, R28, R29 ;  /* 0x0000001d1c1c7221 */ /* 0x000fe20000010000 */
[----:B------:R-:W-:Y:S01]  /*0d90*/  FFMA.FTZ R31, R32, R29, R31 ;  /* 0x0000001d201f7223 */ /* 0x000fe2000001001f */
[----:B------:R-:W-:Y:S01]  /*0da0*/  FMUL.FTZ R29, R11, R25 ;  /* 0x000000190b1d7220 */ /* 0x000fe20000410000 */
[----:B------:R-:W-:Y:S01]  /*0db0*/  FMUL.FTZ R30, R30, R7 ;  /* 0x000000071e1e7220 */ /* 0x000fe20000410000 */
[----:B------:R-:W-:Y:S01]  /*0dc0*/  FFMA.FTZ R27, R10, R32, R27 ;  /* 0x000000200a1b7223 */ /* 0x000fe2000001001b */
[----:B------:R-:W-:Y:S01]  /*0dd0*/  FADD.FTZ R32, -R6, R12 ;  /* 0x0000000c06207221 */ /* 0x000fe20000010100 */
[----:B------:R-:W-:Y:S01]  /*0de0*/  FADD.FTZ R28, R29, R28 ;  /* 0x0000001c1d1c7221 */ /* 0x000fe20000010000 */
[----:B------:R-:W-:Y:S01]  /*0df0*/  FFMA.FTZ R31, R30, R29, R31 ;  /* 0x0000001d1e1f7223 */ /* 0x000fe2000001001f */
[----:B------:R-:W-:Y:S01]  /*0e00*/  FMUL.FTZ R29, R14, R24 ;  /* 0x000000180e1d7220 */ /* 0x000fe20000410000 */
[----:B------:R-:W-:Y:S01]  /*0e10*/  FMUL.FTZ R34, R32, R7 ;  /* 0x0000000720227220 */ /* 0x000fe20000410000 */
[----:B------:R-:W-:Y:S01]  /*0e20*/  FADD.FTZ R32, -R6, R13 ;  /* 0x0000000d06207221 */ /* 0x000fe20000010100 */
[----:B------:R-:W-:Y:S01]  /*0e30*/  FFMA.FTZ R26, R11, R30, R26 ;  /* 0x0000001e0b1a7223 */ /* 0x000fe2000001001a */
        /* <DEDUP_REMOVED lines=9> */
[----:B------:R-:W-:Y:S01]  /*0ed0*/  FFMA.FTZ R30, R15, R32, R26 ;  /* 0x000000200f1e7223 */ /* 0x000fe2000001001a */
[----:B------:R-:W-:Y:S01]  /*0ee0*/  FADD.FTZ R27, RZ, R2 ;  /* 0x00000002ff1b7221 */ /* 0x000fe20000010000 */
[----:B------:R-:W-:Y:S01]  /*0ef0*/  FADD.FTZ R26, RZ, R3 ;  /* 0x00000003ff1a7221 */ /* 0x000fe20000010000 */
[----:B------:R-:W-:Y:S01]  /*0f00*/  FFMA.FTZ R37, R29, R36, R28 ;  /* 0x000000241d257223 */ /* 0x000fe2000001001c */
[----:B------:R-:W-:Y:S01]  /*0f10*/  FADD.FTZ R28, -R6, R19 ;  /* 0x00000013061c7221 */ /* 0x000fe20000010100 */
[----:B------:R-:W-:Y:S01]  /*0f20*/  FADD.FTZ R32, R35, R36 ;  /* 0x0000002423207221 */ /* 0x000fe20000010000 */
[----:B------:R-:W-:Y:S01]  /*0f30*/  FADD.FTZ R31, R10, R27 ;  /* 0x0000001b0a1f7221 */ /* 0x000fe20000010000 */
[----:B------:R-:W-:Y:S01]  /*0f40*/  FMUL.FTZ R35, R21, R25 ;  /* 0x0000001915237220 */ /* 0x000fe20000410000 */
[----:B------:R-:W-:Y:S01]  /*0f50*/  FMUL.FTZ R34, R28, R7 ;  /* 0x000000071c227220 */ /* 0x000fe20000410000 */
[----:B------:R-:W-:Y:S01]  /*0f60*/  FADD.FTZ R28, R11, R26 ;  /* 0x0000001a0b1c7221 */ /* 0x000fe20000010000 */
[----:B------:R-:W-:Y:S01]  /*0f70*/  FADD.FTZ R31, R14, R31 ;  /* 0x0000001f0e1f7221 */ /* 0x000fe20000010000 */
[----:B------:R-:W-:Y:S01]  /*0f80*/  FADD.FTZ R26, R35, R32 ;  /* 0x00000020231a7221 */ /* 0x000fe20000010000 */
[----:B------:R-:W-:Y:S01]  /*0f90*/  FFMA.FTZ R32, R20, R29, R33 ;  /* 0x0000001d14207223 */ /* 0x000fe20000010021 */
[----:B------:R-:W-:Y:S01]  /*0fa0*/  FADD.FTZ R28, R15, R28 ;  /* 0x0000001c0f1c7221 */ /* 0x000fe20000010000 */
[----:B------:R-:W-:Y:S01]  /*0fb0*/  FFMA.FTZ R27, R34, R35, R37 ;  /* 0x00000023221b7223 */ /* 0x000fe20000010025 */
[C---:B------:R-:W-:Y:S01]  /*0fc0*/  FFMA.FTZ R33, R21.reuse, R34, R30 ;  /* 0x0000002215217223 */ /* 0x040fe2000001001e */
[----:B------:R-:W-:Y:S01]  /*0fd0*/  FADD.FTZ R34, R20, R31 ;  /* 0x0000001f14227221 */ /* 0x000fe20000010000 */
[----:B------:R-:W-:Y:S01]  /*0fe0*/  FADD.FTZ R35, R21, R28 ;  /* 0x0000001c15237221 */ /* 0x000fe20000010000 */
[----:B------:R-:W-:Y:S06]  /*0ff0*/  BRA `(.L_x_1245) ;  /* 0x0000000800007947 */ /* 0x000fec0003800000 */
.L_x_1244:
[C---:B0----5:R-:W-:Y:S01]  /*1000*/  FADD.FTZ R26, -R6.reuse, R16 ;  /* 0x00000010061a7221 */ /* 0x061fe20000010100 */
[----:B------:R-:W-:-:S03]  /*1010*/  FADD.FTZ R32, -R6, R8 ;  /* 0x0000000806207221 */ /* 0x000fc60000010100 */
[-C--:B-1----:R-:W-:Y:S01]  /*1020*/  FMUL.FTZ R27, R26, R7.reuse ;  /* 0x000000071a1b7220 */ /* 0x082fe20000410000 */
[----:B------:R-:W-:Y:S01]  /*1030*/  FADD.FTZ R26, -R6, R17 ;  /* 0x00000011061a7221 */ /* 0x000fe20000010100 */
[----:B------:R-:W-:Y:S02]  /*1040*/  FMUL.FTZ R29, R32, R7 ;  /* 0x00000007201d7220 */ /* 0x000fe40000410000 */
[--C-:B------:R-:W-:Y:S01]  /*1050*/  FFMA.FTZ R28, R24, R27, R22.reuse ;  /* 0x0000001b181c7223 */ /* 0x100fe20000010016 */
[----:B------:R-:W-:Y:S01]  /*1060*/  FMUL.FTZ R26, R26, R7 ;  /* 0x000000071a1a7220 */ /* 0x000fe20000410000 */
[----:B------:R-:W-:Y:S02]  /*1070*/  FFMA.FTZ R34, R24, R29, R22 ;  /* 0x0000001d18227223 */ /* 0x000fe40000010016 */
[----:B------:R-:W-:Y:S01]  /*1080*/  FMUL.FTZ R31, R28, -1.4426950216293334961 ;  /* 0xbfb8aa3b1c1f7820 */ /* 0x000fe20000410000 */
[----:B------:R-:W-:Y:S01]  /*1090*/  FFMA.FTZ R30, R25, R26, R23 ;  /* 0x0000001a191e7223 */ /* 0x000fe20000010017 */
[----:B------:R-:W-:-:S03]  /*10a0*/  FMUL.FTZ R39, R34, -1.4426950216293334961 ;  /* 0xbfb8aa3b22277820 */ /* 0x000fc60000410000 */
[----:B------:R-:W-:Y:S01]  /*10b0*/  FMUL.FTZ R35, R30, -1.4426950216293334961 ;  /* 0xbfb8aa3b1e237820 */ /* 0x000fe20000410000 */
[----:B------:R-:W0:Y:S04]  /*10c0*/  MUFU.EX2 R31, R31 ;  /* 0x0000001f001f7308 */ /* 0x000e280000000800 */
[----:B------:R-:W1:Y:S04]  /*10d0*/  MUFU.EX2 R39, R39 ;  /* 0x0000002700277308 */ /* 0x000e680000000800 */
[----:B------:R-:W2:Y:S01]  /*10e0*/  MUFU.EX2 R35, R35 ;  /* 0x0000002300237308 */ /* 0x000ea20000000800 */
[----:B0-----:R-:W-:-:S04]  /*10f0*/  FADD.FTZ R32, R31, 1 ;  /* 0x3f8000001f207421 */ /* 0x001fc80000010000 */
[----:B------:R0:W3:Y:S01]  /*1100*/  MUFU.RCP R33, R32 ;  /* 0x0000002000217308 */ /* 0x0000e20000001000 */
[----:B-1----:R-:W-:Y:S01]  /*1110*/  FADD.FTZ R41, R39, 1 ;  /* 0x3f80000027297421 */ /* 0x002fe20000010000 */
[----:B--2---:R-:W-:-:S06]  /*1120*/  FADD.FTZ R36, R35, 1 ;  /* 0x3f80000023247421 */ /* 0x004fcc0000010000 */
[----:B------:R-:W1:Y:S01]  /*1130*/  MUFU.RCP R41, R41 ;  /* 0x0000002900297308 */ /* 0x000e620000001000 */
[----:B0-----:R-:W-:-:S07]  /*1140*/  FADD.FTZ R32, -R6, R12 ;  /* 0x0000000c06207221 */ /* 0x001fce0000010100 */
[----:B------:R-:W0:Y:S01]  /*1150*/  MUFU.RCP R36, R36 ;  /* 0x0000002400247308 */ /* 0x000e220000001000 */
[----:B---3--:R-:W-:-:S04]  /*1160*/  FADD.FTZ R31, -R33, 1 ;  /* 0x3f800000211f7421 */ /* 0x008fc80000010100 */
[----:B------:R-:W-:Y:S01]  /*1170*/  FFMA.FTZ R38, R28, R31, 1 ;  /* 0x3f8000001c267423 */ /* 0x000fe2000001001f */
[----:B------:R-:W-:Y:S01]  /*1180*/  FADD.FTZ R28, -R6, R9 ;  /* 0x00000009061c7221 */ /* 0x000fe20000010100 */
[----:B-1----:R-:W-:-:S03]  /*1190*/  FADD.FTZ R35, -R41, 1 ;  /* 0x3f80000029237421 */ /* 0x002fc60000010100 */
[----:B------:R-:W-:Y:S01]  /*11a0*/  FMUL.FTZ R28, R28, R7 ;  /* 0x000000071c1c7220 */ /* 0x000fe20000410000 */
[----:B------:R-:W-:Y:S01]  /*11b0*/  FMUL.FTZ R41, R10, R41 ;  /* 0x000000290a297220 */ /* 0x000fe20000410000 */
[----:B------:R-:W-:Y:S02]  /*11c0*/  FFMA.FTZ R34, R34, R35, 1 ;  /* 0x3f80000022227423 */ /* 0x000fe40000010023 */
[----:B------:R-:W-:Y:S01]  /*11d0*/  FFMA.FTZ R42, R25, R28, R23 ;  /* 0x0000001c192a7223 */ /* 0x000fe20000010017 */
[----:B------:R-:W-:Y:S01]  /*11e0*/  FMUL.FTZ R35, R2, R33 ;  /* 0x0000002102237220 */ /* 0x000fe20000410000 */
[----:B------:R-:W-:Y:S01]  /*11f0*/  FMUL.FTZ R33, R32, R7 ;  /* 0x0000000720217220 */ /* 0x000fe20000410000 */
[----:B0-----:R-:W-:Y:S01]  /*1200*/  FADD.FTZ R37, -R36, 1 ;  /* 0x3f80000024257421 */ /* 0x001fe20000010100 */
[----:B------:R-:W-:Y:S01]  /*1210*/  FMUL.FTZ R45, R42, -1.4426950216293334961 ;  /* 0xbfb8aa3b2a2d7820 */ /* 0x000fe20000410000 */
[----:B------:R-:W-:Y:S01]  /*1220*/  FADD.FTZ R32, -R6, R13 ;  /* 0x0000000d06207221 */ /* 0x000fe20000010100 */
[----:B------:R-:W-:Y:S01]  /*1230*/  FMUL.FTZ R35, R35, R38 ;  /* 0x0000002623237220 */ /* 0x000fe20000410000 */
[----:B------:R-:W-:Y:S01]  /*1240*/  FFMA.FTZ R37, R30, R37, 1 ;  /* 0x3f8000001e257423 */ /* 0x000fe20000010025 */
[----:B------:R-:W-:Y:S01]  /*1250*/  FMUL.FTZ R30, R3, R36 ;  /* 0x00000024031e7220 */ /* 0x000fe20000410000 */
[----:B------:R-:W-:Y:S01]  /*1260*/  FFMA.FTZ R36, R24, R33, R22 ;  /* 0x0000002118247223 */ /* 0x000fe20000010016 */
[----:B------:R-:W0:Y:S01]  /*1270*/  MUFU.EX2 R45, R45 ;  /* 0x0000002d002d7308 */ /* 0x000e220000000800 */
[----:B------:R-:W-:Y:S01]  /*1280*/  FADD.FTZ R38, -R6, R18 ;  /* 0x0000001206267221 */ /* 0x000fe20000010100 */
[----:B------:R-:W-:Y:S01]  /*1290*/  FMUL.FTZ R32, R32, R7 ;  /* 0x0000000720207220 */ /* 0x000fe20000410000 */
[----:B------:R-:W-:Y:S01]  /*12a0*/  FMUL.FTZ R46, R36, -1.4426950216293334961 ;  /* 0xbfb8aa3b242e7820 */ /* 0x000fe20000410000 */
[----:B------:R-:W-:Y:S01]  /*12b0*/  FMUL.FTZ R30, R30, R37 ;  /* 0x000000251e1e7220 */ /* 0x000fe20000410000 */
[----:B------:R-:W-:Y:S01]  /*12c0*/  FMUL.FTZ R31, R38, R7 ;  /* 0x00000007261f7220 */ /* 0x000fe20000410000 */
[----:B------:R-:W-:Y:S01]  /*12d0*/  FFMA.FTZ R38, R25, R32, R23 ;  /* 0x0000002019267223 */ /* 0x000fe20000010017 */
[----:B------:R-:W1:Y:S01]  /*12e0*/  MUFU.EX2 R37, R46 ;  /* 0x0000002e00257308 */ /* 0x000e620000000800 */
[----:B------:R-:W-:Y:S01]  /*12f0*/  FMUL.FTZ R34, R41, R34 ;  /* 0x0000002229227220 */ /* 0x000fe20000410000 */
[----:B------:R-:W-:Y:S01]  /*1300*/  FFMA.FTZ R39, R24, R31, R22 ;  /* 0x0000001f18277223 */ /* 0x000fe20000010016 */
[----:B------:R-:W-:-:S03]  /*1310*/  FMUL.FTZ R47, R38, -1.4426950216293334961 ;  /* 0xbfb8aa3b262f7820 */ /* 0x000fc60000410000 */
[----:B------:R-:W-:Y:S01]  /*1320*/  FMUL.FTZ R43, R39, -1.4426950216293334961 ;  /* 0xbfb8aa3b272b7820 */ /* 0x000fe20000410000 */
[----:B0-----:R-:W-:Y:S01]  /*1330*/  FADD.FTZ R40, R45, 1 ;  /* 0x3f8000002d287421 */ /* 0x001fe20000010000 */
[----:B------:R-:W0:Y:S04]  /*1340*/  MUFU.EX2 R44, R47 ;  /* 0x0000002f002c7308 */ /* 0x000e280000000800 */
[----:B------:R-:W2:Y:S01]  /*1350*/  MUFU.EX2 R43, R43 ;  /* 0x0000002b002b7308 */ /* 0x000ea20000000800 */
[----:B-1----:R-:W-:-:S03]  /*1360*/  FADD.FTZ R37, R37, 1 ;  /* 0x3f80000025257421 */ /* 0x002fc60000010000 */
[----:B------:R-:W1:Y:S01]  /*1370*/  MUFU.RCP R40, R40 ;  /* 0x0000002800287308 */ /* 0x000e620000001000 */
[----:B0-----:R-:W-:-:S07]  /*1380*/  FADD.FTZ R44, R44, 1 ;  /* 0x3f8000002c2c7421 */ /* 0x001fce0000010000 */
[----:B------:R-:W0:Y:S01]  /*1390*/  MUFU.RCP R37, R37 ;  /* 0x0000002500257308 */ /* 0x000e220000001000 */
[----:B--2---:R-:W-:-:S07]  /*13a0*/  FADD.FTZ R46, R43, 1 ;  /* 0x3f8000002b2e7421 */ /* 0x004fce0000010000 */
[----:B------:R-:W2:Y:S01]  /*13b0*/  MUFU.RCP R44, R44 ;  /* 0x0000002c002c7308 */ /* 0x000ea20000001000 */
[----:B-1----:R-:W-:-:S04]  /*13c0*/  FADD.FTZ R41, -R40, 1 ;  /* 0x3f80000028297421 */ /* 0x002fc80000010100 */
[----:B------:R-:W-:-:S03]  /*13d0*/  FFMA.FTZ R42, R42, R41, 1 ;  /* 0x3f8000002a2a7423 */ /* 0x000fc60000010029 */
[----:B------:R-:W1:Y:S01]  /*13e0*/  MUFU.RCP R41, R46 ;  /* 0x0000002e00297308 */ /* 0x000e620000001000 */
[----:B0-----:R-:W-:-:S04]  /*13f0*/  FADD.FTZ R43, -R37, 1 ;  /* 0x3f800000252b7421 */ /* 0x001fc80000010100 */
[----:B------:R-:W-:Y:S01]  /*1400*/  FFMA.FTZ R45, R36, R43, 1 ;  /* 0x3f800000242d7423 */ /* 0x000fe2000001002b */
[----:B------:R-:W-:Y:S01]  /*1410*/  FMUL.FTZ R43, R11, R40 ;  /* 0x000000280b2b7220 */ /* 0x000fe20000410000 */
[----:B------:R-:W-:Y:S01]  /*1420*/  FMUL.FTZ R36, R14, R37 ;  /* 0x000000250e247220 */ /* 0x000fe20000410000 */
[----:B--2---:R-:W-:Y:S02]  /*1430*/  FMUL.FTZ R40, R15, R44 ;  /* 0x0000002c0f287220 */ /* 0x004fe40000410000 */
[----:B------:R-:W-:Y:S01]  /*1440*/  FMUL.FTZ R37, R43, R42 ;  /* 0x0000002a2b257220 */ /* 0x000fe20000410000 */
[----:B------:R-:W-:Y:S01]  /*1450*/  FADD.FTZ R43, -R44, 1 ;  /* 0x3f8000002c2b7421 */ /* 0x000fe20000010100 */
[----:B------:R-:W-:Y:S01]  /*1460*/  FMUL.FTZ R36, R36, R45 ;  /* 0x0000002d24247220 */ /* 0x000fe20000410000 */
[----:B------:R-:W-:Y:S02]  /*1470*/  FMUL.FTZ R45, R24, R34 ;  /* 0x00000022182d7220 */ /* 0x000fe40000410000 */
[----:B------:R-:W-:Y:S01]  /*1480*/  FFMA.FTZ R43, R38, R43, 1 ;  /* 0x3f800000262b7423 */ /* 0x000fe2000001002b */
[----:B-1----:R-:W-:-:S03]  /*1490*/  FADD.FTZ R38, -R41, 1 ;  /* 0x3f80000029267421 */ /* 0x002fc60000010100 */
[----:B------:R-:W-:Y:S01]  /*14a0*/  FMUL.FTZ R40, R40, R43 ;  /* 0x0000002b28287220 */ /* 0x000fe20000410000 */
[----:B------:R-:W-:Y:S01]  /*14b0*/  FFMA.FTZ R38, R39, R38, 1 ;  /* 0x3f80000027267423 */ /* 0x000fe20000010026 */
[----:B------:R-:W-:Y:S01]  /*14c0*/  FMUL.FTZ R39, R20, R41 ;  /* 0x0000002914277220 */ /* 0x000fe20000410000 */
[----:B------:R-:W-:-:S03]  /*14d0*/  FMUL.FTZ R41, R25, R30 ;  /* 0x0000001e19297220 */ /* 0x000fc60000410000 */
[----:B------:R-:W-:Y:S01]  /*14e0*/  FMUL.FTZ R39, R39, R38 ;  /* 0x0000002627277220 */ /* 0x000fe20000410000 */
[----:B------:R-:W-:-:S04]  /*14f0*/  FMUL.FTZ R38, R24, R35 ;  /* 0x0000002318267220 */ /* 0x000fc80000410000 */
[----:B------:R-:W-:Y:S01]  /*1500*/  FFMA.FTZ R43, R27, R38, RZ ;  /* 0x000000261b2b7223 */ /* 0x000fe200000100ff */
[----:B------:R-:W-:Y:S01]  /*1510*/  FADD.FTZ R42, RZ, R38 ;  /* 0x00000026ff2a7221 */ /* 0x000fe20000010000 */
[----:B------:R-:W-:Y:S02]  /*1520*/  FADD.FTZ R38, -R6, R19 ;  /* 0x0000001306267221 */ /* 0x000fe40000010100 */
[----:B------:R-:W-:Y:S01]  /*1530*/  FFMA.FTZ R46, R26, R41, R43 ;  /* 0x000000291a2e7223 */ /* 0x000fe2000001002b */
[----:B------:R-:W-:Y:S01]  /*1540*/  FADD.FTZ R41, R41, R42 ;  /* 0x0000002a29297221 */ /* 0x000fe20000010000 */
[----:B------:R-:W-:Y:S01]  /*1550*/  FMUL.FTZ R38, R38, R7 ;  /* 0x0000000726267220 */ /* 0x000fe20000410000 */
[----:B------:R-:W-:Y:S01]  /*1560*/  FFMA.FTZ R43, R27, R35, RZ ;  /* 0x000000231b2b7223 */ /* 0x000fe200000100ff */
[----:B------:R-:W-:Y:S02]  /*1570*/  FADD.FTZ R27, RZ, R35 ;  /* 0x00000023ff1b7221 */ /* 0x000fe40000010000 */
[----:B------:R-:W-:Y:S01]  /*1580*/  FFMA.FTZ R42, R25, R38, R23 ;  /* 0x00000026192a7223 */ /* 0x000fe20000010017 */
[C---:B------:R-:W-:Y:S01]  /*1590*/  FFMA.FTZ R35, R29.reuse, R34, R43 ;  /* 0x000000221d237223 */ /* 0x040fe2000001002b */
[----:B------:R-:W-:Y:S01]  /*15a0*/  FFMA.FTZ R43, R29, R45, R46 ;  /* 0x0000002d1d2b7223 */ /* 0x000fe2000001002e */
[----:B------:R-:W-:Y:S01]  /*15b0*/  FADD.FTZ R27, R27, R34 ;  /* 0x000000221b1b7221 */ /* 0x000fe20000010000 */
[----:B------:R-:W-:-:S03]  /*15c0*/  FMUL.FTZ R47, R42, -1.4426950216293334961 ;  /* 0xbfb8aa3b2a2f7820 */ /* 0x000fc60000410000 */
[----:B------:R-:W-:-:S03]  /*15d0*/  FADD.FTZ R34, R27, R36 ;  /* 0x000000241b227221 */ /* 0x000fc60000010000 */
[----:B------:R-:W0:Y:S01]  /*15e0*/  MUFU.EX2 R47, R47 ;  /* 0x0000002f002f7308 */ /* 0x000e220000000800 */
[----:B------:R-:W-:Y:S01]  /*15f0*/  FADD.FTZ R34, R34, R39 ;  /* 0x0000002722227221 */ /* 0x000fe20000010000 */
[----:B0-----:R-:W-:Y:S01]  /*1600*/  FADD.FTZ R44, R47, 1 ;  /* 0x3f8000002f2c7421 */ /* 0x001fe20000010000 */
[----:B------:R-:W-:Y:S01]  /*1610*/  FADD.FTZ R47, R41, R45 ;  /* 0x0000002d292f7221 */ /* 0x000fe20000010000 */
[----:B------:R-:W-:Y:S01]  /*1620*/  FFMA.FTZ R45, R26, R30, RZ ;  /* 0x0000001e1a2d7223 */ /* 0x000fe200000100ff */
[----:B------:R-:W-:Y:S01]  /*1630*/  FADD.FTZ R30, RZ, R30 ;  /* 0x0000001eff1e7221 */ /* 0x000fe20000010000 */
[CC--:B------:R-:W-:Y:S02]  /*1640*/  FMUL.FTZ R26, R25.reuse, R37.reuse ;  /* 0x00000025191a7220 */ /* 0x0c0fe40000410000 */
[----:B------:R-:W0:Y:S01]  /*1650*/  MUFU.RCP R44, R44 ;  /* 0x0000002c002c7308 */ /* 0x000e220000001000 */
[----:B------:R-:W-:Y:S01]  /*1660*/  FADD.FTZ R41, R30, R37 ;  /* 0x000000251e297221 */ /* 0x000fe20000010000 */
[C---:B------:R-:W-:Y:S01]  /*1670*/  FFMA.FTZ R37, R28.reuse, R37, R45 ;  /* 0x000000251c257223 */ /* 0x040fe2000001002d */
[----:B------:R-:W-:Y:S01]  /*1680*/  FFMA.FTZ R28, R28, R26, R43 ;  /* 0x0000001a1c1c7223 */ /* 0x000fe2000001002b */
[----:B------:R-:W-:Y:S01]  /*1690*/  FADD.FTZ R47, R26, R47 ;  /* 0x0000002f1a2f7221 */ /* 0x000fe20000010000 */
[----:B------:R-:W-:Y:S01]  /*16a0*/  FMUL.FTZ R26, R24, R36 ;  /* 0x00000024181a7220 */ /* 0x000fe20000410000 */
[-C--:B------:R-:W-:Y:S01]  /*16b0*/  FMUL.FTZ R43, R25, R40.reuse ;  /* 0x00000028192b7220 */ /* 0x080fe20000410000 */
[----:B------:R-:W-:Y:S01]  /*16c0*/  FFMA.FTZ R37, R32, R40, R37 ;  /* 0x0000002820257223 */ /* 0x000fe20000010025 */
[----:B------:R-:W-:Y:S01]  /*16d0*/  FADD.FTZ R40, R41, R40 ;  /* 0x0000002829287221 */ /* 0x000fe20000010000 */
[----:B------:R-:W-:Y:S01]  /*16e0*/  FFMA.FTZ R45, R33, R26, R28 ;  /* 0x0000001a212d7223 */ /* 0x000fe2000001001c */
[----:B------:R-:W-:Y:S01]  /*16f0*/  FADD.FTZ R30, R47, R26 ;  /* 0x0000001a2f1e7221 */ /* 0x000fe20000010000 */
[----:B------:R-:W-:Y:S01]  /*1700*/  FFMA.FTZ R28, R33, R36, R35 ;  /* 0x00000024211c7223 */ /* 0x000fe20000010023 */
[----:B------:R-:W-:Y:S01]  /*1710*/  FMUL.FTZ R33, R24, R39 ;  /* 0x0000002718217220 */ /* 0x000fe20000410000 */
[----:B------:R-:W-:Y:S01]  /*1720*/  FFMA.FTZ R26, R32, R43, R45 ;  /* 0x0000002b201a7223 */ /* 0x000fe2000001002d */
[----:B------:R-:W-:Y:S01]  /*1730*/  FADD.FTZ R30, R43, R30 ;  /* 0x0000001e2b1e7221 */ /* 0x000fe20000010000 */
[----:B------:R-:W-:-:S02]  /*1740*/  FFMA.FTZ R32, R31, R39, R28 ;  /* 0x000000271f207223 */ /* 0x000fc4000001001c */
[----:B------:R-:W-:Y:S01]  /*1750*/  FFMA.FTZ R27, R31, R33, R26 ;  /* 0x000000211f1b7223 */ /* 0x000fe2000001001a */
[----:B0-----:R-:W-:Y:S01]  /*1760*/  FADD.FTZ R29, -R44, 1 ;  /* 0x3f8000002c1d7421 */ /* 0x001fe20000010100 */
[----:B------:R-:W-:-:S03]  /*1770*/  FADD.FTZ R30, R30, R33 ;  /* 0x000000211e1e7221 */ /* 0x000fc60000010000 */
[----:B------:R-:W-:Y:S01]  /*1780*/  FFMA.FTZ R42, R42, R29, 1 ;  /* 0x3f8000002a2a7423 */ /* 0x000fe2000001001d */
[----:B------:R-:W-:-:S04]  /*1790*/  FMUL.FTZ R29, R21, R44 ;  /* 0x0000002c151d7220 */ /* 0x000fc80000410000 */
[----:B------:R-:W-:-:S04]  /*17a0*/  FMUL.FTZ R29, R29, R42 ;  /* 0x0000002a1d1d7220 */ /* 0x000fc80000410000 */
[-C--:B------:R-:W-:Y:S01]  /*17b0*/  FMUL.FTZ R35, R25, R29.reuse ;  /* 0x0000001d19237220 */ /* 0x080fe20000410000 */
[----:B------:R-:W-:-:S03]  /*17c0*/  FFMA.FTZ R33, R38, R29, R37 ;  /* 0x0000001d26217223 */ /* 0x000fc60000010025 */
[----:B------:R-:W-:Y:S01]  /*17d0*/  FFMA.FTZ R27, R38, R35, R27 ;  /* 0x00000023261b7223 */ /* 0x000fe2000001001b */
[----:B------:R-:W-:Y:S01]  /*17e0*/  FADD.FTZ R26, R35, R30 ;  /* 0x0000001e231a7221 */ /* 0x000fe20000010000 */
[----:B------:R-:W-:-:S07]  /*17f0*/  FADD.FTZ R35, R40, R29 ;  /* 0x0000001d28237221 */ /* 0x000fce0000010000 */
.L_x_1245:
[----:B------:R-:W-:Y:S01]  /*1800*/  MOV R29, R27 ;  /* 0x0000001b001d7202 */ /* 0x000fe20000000f00 */
[----:B------:R-:W-:Y:S01]  /*1810*/  STS.128 [R71], R32 ;  /* 0x0000002047007388 */ /* 0x000fe20000000c00 */
[----:B------:R-:W-:Y:S01]  /*1820*/  MOV R28, R26 ;  /* 0x0000001a001c7202 */ /* 0x000fe20000000f00 */
[----:B------:R-:W-:Y:S01]  /*1830*/  BSSY.RECONVERGENT B0, `(.L_x_1246) ;  /* 0x0000022000007945 */ /* 0x000fe20003800200 */
[C---:B------:R-:W-:Y:S01]  /*1840*/  ISETP.GT.AND P1, PT, R51.reuse, 0x1e, PT ;  /* 0x0000001e3300780c */ /* 0x040fe20003f24270 */
[----:B------:R-:W0:Y:S01]  /*1850*/  SHFL.DOWN PT, R26, R29, 0x1, 0x1f ;  /* 0x08201f001d1a7f89 */ /* 0x000e2200000e0000 */
[C---:B------:R-:W-:Y:S02]  /*1860*/  ISETP.GT.AND P2, PT, R51.reuse, 0xf, PT ;  /* 0x0000000f3300780c */ /* 0x040fe40003f44270 */
[----:B------:R-:W-:Y:S01]  /*1870*/  ISETP.GT.AND P6, PT, R51, 0x17, PT ;  /* 0x000000173300780c */ /* 0x000fe20003fc4270 */
[----:B------:R-:W1:Y:S01]  /*1880*/  SHFL.DOWN PT, R27, R28, 0x1, 0x1f ;  /* 0x08201f001c1b7f89 */ /* 0x000e6200000e0000 */
[----:B------:R-:W-:-:S07]  /*1890*/  ISETP.NE.AND P3, PT, R54, RZ, PT ;  /* 0x000000ff3600720c */ /* 0x000fce0003f65270 */
        /* <DEDUP_REMOVED lines=19> */
[----:B------:R0:W1:Y:S01]  /*19d0*/  SHFL.DOWN PT, R29, R26, 0x10, 0x1f ;  /* 0x0a001f001a1d7f89 */ /* 0x00006200000e0000 */
[----:B------:R-:W-:-:S03]  /*19e0*/  ISETP.GE.U32.AND P6, PT, R50, 0x2, PT ;  /* 0x000000023200780c */ /* 0x000fc60003fc6070 */
[----:B------:R0:W2:Y:S01]  /*19f0*/  SHFL.DOWN PT, R28, R27, 0x10, 0x1f ;  /* 0x0a001f001b1c7f89 */ /* 0x0000a200000e0000 */
[----:B------:R-:W-:Y:S09]  /*1a00*/  @P2 BRA `(.L_x_1247) ;  /* 0x0000000000102947 */ /* 0x000ff20003800000 */
[----:B------:R-:W-:Y:S01]  /*1a10*/  ISETP.NE.AND P2, PT, R51, RZ, PT ;  /* 0x000000ff3300720c */ /* 0x000fe20003f45270 */
[----:B01----:R-:W-:Y:S01]  /*1a20*/  FADD.FTZ R26, R30, R29 ;  /* 0x0000001d1e1a7221 */ /* 0x003fe20000010000 */
[----:B--2---:R-:W-:-:S11]  /*1a30*/  FADD.FTZ R27, R31, R28 ;  /* 0x0000001c1f1b7221 */ /* 0x004fd60000010000 */
[----:B------:R3:W-:Y:S02]  /*1a40*/  @!P2 STS.64 [R70+UR5+0x18], R26 ;  /* 0x0000181a4600a988 */ /* 0x0007e40008000a05 */
.L_x_1247:
[----:B------:R-:W-:Y:S05]  /*1a50*/  BSYNC.RECONVERGENT B0 ;  /* 0x0000000000007941 */ /* 0x000fea0003800200 */
.L_x_1246:
[----:B------:R-:W-:Y:S06]  /*1a60*/  BAR.SYNC.DEFER_BLOCKING 0x0 ;  /* 0x0000000000007b1d */ /* 0x000fec0000010000 */
[----:B------:R-:W-:Y:S04]  /*1a70*/  BSSY.RECONVERGENT B0, `(.L_x_1248) ;  /* 0x000003f000007945 */ /* 0x000fe80003800200 */
[----:B------:R-:W-:Y:S05]  /*1a80*/  @P3 BRA `(.L_x_1249) ;  /* 0x0000000000f43947 */ /* 0x000fea0003800000 */
[----:B------:R-:W4:Y:S01]  /*1a90*/  S2UR UR7, SR_CgaCtaId ;  /* 0x00000000000779c3 */ /* 0x000f220000008800 */
[----:B------:R-:W-:Y:S02]  /*1aa0*/  UMOV UR6, 0x400 ;  /* 0x0000040000067882 */ /* 0x000fe40000000000 */
[----:B----4-:R-:W-:-:S09]  /*1ab0*/  ULEA UR6, UR7, UR6, 0x18 ;  /* 0x0000000607067291 */ /* 0x010fd2000f8ec0ff */
[----:B------:R-:W4:Y:S04]  /*1ac0*/  LDS.128 R40, [UR6+0x20] ;  /* 0x00002006ff287984 */ /* 0x000f280008000c00 */
[----:B-12---:R-:W1:Y:S04]  /*1ad0*/  LDS.128 R28, [UR6+0x30] ;  /* 0x00003006ff1c7984 */ /* 0x006e680008000c00 */
[----:B------:R-:W2:Y:S01]  /*1ae0*/  LDS.128 R36, [UR6+0x40] ;  /* 0x00004006ff247984 */ /* 0x000ea20008000c00 */
[----:B----4-:R-:W-:Y:S01]  /*1af0*/  FADD.FTZ R45, R26, R40 ;  /* 0x000000281a2d7221 */ /* 0x010fe20000010000 */
[----:B0--3--:R-:W-:-:S03]  /*1b00*/  FADD.FTZ R26, R27, R41 ;  /* 0x000000291b1a7221 */ /* 0x009fc60000010000 */
[----:B------:R-:W-:Y:S01]  /*1b10*/  FADD.FTZ R45, R45, R42 ;  /* 0x0000002a2d2d7221 */ /* 0x000fe20000010000 */
[----:B------:R-:W-:Y:S02]  /*1b20*/  FADD.FTZ R26, R26, R43 ;  /* 0x0000002b1a1a7221 */ /* 0x000fe40000010000 */
[----:B------:R-:W-:Y:S01]  /*1b30*/  LDS.128 R40, [UR6+0x60] ;  /* 0x00006006ff287984 */ /* 0x000fe20008000c00 */
[----:B-1----:R-:W-:Y:S01]  /*1b40*/  FADD.FTZ R27, R45, R28 ;  /* 0x0000001c2d1b7221 */ /* 0x002fe20000010000 */
[----:B------:R-:W-:Y:S02]  /*1b50*/  FADD.FTZ R26, R26, R29 ;  /* 0x0000001d1a1a7221 */ /* 0x000fe40000010000 */
[----:B------:R-:W0:Y:S01]  /*1b60*/  LDS.128 R44, [UR6+0x50] ;  /* 0x00005006ff2c7984 */ /* 0x000e220008000c00 */
[----:B------:R-:W-:Y:S01]  /*1b70*/  FADD.FTZ R27, R27, R30 ;  /* 0x0000001e1b1b7221 */ /* 0x000fe20000010000 */
[----:B------:R-:W-:Y:S02]  /*1b80*/  FADD.FTZ R26, R26, R31 ;  /* 0x0000001f1a1a7221 */ /* 0x000fe40000010000 */
[----:B------:R-:W1:Y:S01]  /*1b90*/  LDS.128 R28, [UR6+0x70] ;  /* 0x00007006ff1c7984 */ /* 0x000e620008000c00 */
[----:B--2---:R-:W-:Y:S01]  /*1ba0*/  FADD.FTZ R27, R27, R36 ;  /* 0x000000241b1b7221 */ /* 0x004fe20000010000 */
[----:B------:R-:W-:-:S03]  /*1bb0*/  FADD.FTZ R26, R26, R37 ;  /* 0x000000251a1a7221 */ /* 0x000fc60000010000 */
[----:B------:R-:W-:Y:S01]  /*1bc0*/  FADD.FTZ R27, R27, R38 ;  /* 0x000000261b1b7221 */ /* 0x000fe20000010000 */
[----:B------:R-:W-:Y:S02]  /*1bd0*/  FADD.FTZ R26, R26, R39 ;  /* 0x000000271a1a7221 */ /* 0x000fe40000010000 */
[----:B------:R-:W-:Y:S01]  /*1be0*/  LDS.128 R36, [UR6+0x90] ;  /* 0x00009006ff247984 */ /* 0x000fe20008000c00 */
        /* <DEDUP_REMOVED lines=18> */
[----:B------:R-:W-:-:S03]  /*1d10*/  FADD.FTZ R26, R26, R47 ;  /* 0x0000002f1a1a7221 */ /* 0x000fc60000010000 */
[----:B------:R-:W-:Y:S01]  /*1d20*/  FADD.FTZ R27, R27, R36 ;  /* 0x000000241b1b7221 */ /* 0x000fe20000010000 */
[----:B------:R-:W-:-:S03]  /*1d30*/  FADD.FTZ R26, R26, R37 ;  /* 0x000000251a1a7221 */ /* 0x000fc60000010000 */
[----:B------:R-:W-:Y:S01]  /*1d40*/  FADD.FTZ R27, R27, R38 ;  /* 0x000000261b1b7221 */ /* 0x000fe20000010000 */
[----:B------:R-:W-:Y:S02]  /*1d50*/  FADD.FTZ R44, R26, R39 ;  /* 0x000000271a2c7221 */ /* 0x000fe40000010000 */
[----:B------:R-:W0:Y:S01]  /*1d60*/  LDS.128 R36, [UR6+0xc0] ;  /* 0x0000c006ff247984 */ /* 0x000e220008000c00 */
[----:B--2---:R-:W-:Y:S01]  /*1d70*/  FADD.FTZ R45, R27, R40 ;  /* 0x000000281b2d7221 */ /* 0x004fe20000010000 */
[----:B------:R-:W-:Y:S02]  /*1d80*/  FADD.FTZ R44, R44, R41 ;  /* 0x000000292c2c7221 */ /* 0x000fe40000010000 */
[----:B------:R-:W2:Y:S01]  /*1d90*/  LDS.64 R26, [UR6+0xd0] ;  /* 0x0000d006ff1a7984 */ /* 0x000ea20008000a00 */
[----:B------:R-:W-:Y:S01]  /*1da0*/  FADD.FTZ R45, R45, R42 ;  /* 0x0000002a2d2d7221 */ /* 0x000fe20000010000 */
[----:B------:R-:W-:-:S03]  /*1db0*/  FADD.FTZ R44, R44, R43 ;  /* 0x0000002b2c2c7221 */ /* 0x000fc60000010000 */
        /* <DEDUP_REMOVED lines=8> */
[----:B--2---:R-:W-:Y:S01]  /*1e40*/  FADD.FTZ R26, R45, R26 ;  /* 0x0000001a2d1a7221 */ /* 0x004fe20000010000 */
[----:B------:R-:W-:-:S07]  /*1e50*/  FADD.FTZ R27, R44, R27 ;  /* 0x0000001b2c1b7221 */ /* 0x000fce0000010000 */
.L_x_1249:
[----:B------:R-:W-:Y:S05]  /*1e60*/  BSYNC.RECONVERGENT B0 ;  /* 0x0000000000007941 */ /* 0x000fea0003800200 */
.L_x_1248:
[----:B------:R-:W-:Y:S06]  /*1e70*/  BAR.SYNC.DEFER_BLOCKING 0x0 ;  /* 0x0000000000007b1d */ /* 0x000fec0000010000 */
[----:B------:R-:W-:Y:S04]  /*1e80*/  BSSY.RECONVERGENT B0, `(.L_x_1250) ;  /* 0x000004d000007945 */ /* 0x000fe80003800200 */
[----:B------:R-:W-:Y:S05]  /*1e90*/  @P1 BRA `(.L_x_1251) ;  /* 0x00000004002c1947 */ /* 0x000fea0003800000 */
[----:B------:R-:W4:Y:S04]  /*1ea0*/  LDS.128 R36, [R71+0x300] ;  /* 0x0003000047247984 */ /* 0x000f280000000c00 */
[----:B------:R-:W5:Y:S04]  /*1eb0*/  LDS.128 R40, [R71+0x600] ;  /* 0x0006000047287984 */ /* 0x000f680000000c00 */
[----:B-12---:R-:W1:Y:S01]  /*1ec0*/  LDS.128 R28, [R71+0x900] ;  /* 0x00090000471c7984 */ /* 0x006e620000000c00 */
[----:B----4-:R-:W-:Y:S01]  /*1ed0*/  FADD.FTZ R45, R32, R36 ;  /* 0x00000024202d7221 */ /* 0x010fe20000010000 */
[----:B------:R-:W-:Y:S01]  /*1ee0*/  FADD.FTZ R32, R33, R37 ;  /* 0x0000002521207221 */ /* 0x000fe20000010000 */
[----:B------:R-:W-:Y:S01]  /*1ef0*/  FADD.FTZ R33, R34, R38 ;  /* 0x0000002622217221 */ /* 0x000fe20000010000 */
[----:B------:R-:W-:Y:S01]  /*1f00*/  FADD.FTZ R44, R35, R39 ;  /* 0x00000027232c7221 */ /* 0x000fe20000010000 */
[----:B-----5:R-:W-:Y:S01]  /*1f10*/  FADD.FTZ R45, R45, R40 ;  /* 0x000000282d2d7221 */ /* 0x020fe20000010000 */
[----:B------:R-:W2:Y:S01]  /*1f20*/  LDS.128 R36, [R71+0xc00] ;  /* 0x000c000047247984 */ /* 0x000ea20000000c00 */
[----:B------:R-:W-:Y:S01]  /*1f30*/  FADD.FTZ R32, R32, R41 ;  /* 0x0000002920207221 */ /* 0x000fe20000010000 */
[----:B------:R-:W-:Y:S01]  /*1f40*/  FADD.FTZ R33, R33, R42 ;  /* 0x0000002a21217221 */ /* 0x000fe20000010000 */
[----:B------:R-:W-:Y:S01]  /*1f50*/  FADD.FTZ R44, R44, R43 ;  /* 0x0000002b2c2c7221 */ /* 0x000fe20000010000 */
[----:B-1----:R-:W-:Y:S01]  /*1f60*/  FADD.FTZ R45, R45, R28 ;  /* 0x0000001c2d2d7221 */ /* 0x002fe20000010000 */
[----:B------:R-:W1:Y:S01]  /*1f70*/  LDS.128 R40, [R71+0xf00] ;  /* 0x000f000047287984 */ /* 0x000e620000000c00 */
[----:B------:R-:W-:Y:S01]  /*1f80*/  FADD.FTZ R28, R32, R29 ;  /* 0x0000001d201c7221 */ /* 0x000fe20000010000 */
[----:B------:R-:W-:Y:S01]  /*1f90*/  FADD.FTZ R29, R33, R30 ;  /* 0x0000001e211d7221 */ /* 0x000fe20000010000 */
[----:B------:R-:W-:Y:S01]  /*1fa0*/  FADD.FTZ R44, R44, R31 ;  /* 0x0000001f2c2c7221 */ /* 0x000fe20000010000 */
[----:B------:R-:W4:Y:S01]  /*1fb0*/  LDS.128 R32, [R71+0x1200] ;  /* 0x0012000047207984 */ /* 0x000f220000000c00 */
        /* <DEDUP_REMOVED lines=8> */
[----:B------:R-:W-:Y:S01]  /*2040*/  FADD.FTZ R44, R44, R43 ;  /* 0x0000002b2c2c7221 */ /* 0x000fe20000010000 */
[----:B----4-:R-:W-:Y:S01]  /*2050*/  FADD.FTZ R45, R45, R32 ;  /* 0x000000202d2d7221 */ /* 0x010fe20000010000 */
        /* <DEDUP_REMOVED lines=23> */
[----:B------:R-:W-:Y:S01]  /*21d0*/  FADD.FTZ R44, R44, R39 ;  /* 0x000000272c2c7221 */ /* 0x000fe20000010000 */
[----:B-1----:R-:W-:Y:S01]  /*21e0*/  FADD.FTZ R45, R45, R40 ;  /* 0x000000282d2d7221 */ /* 0x002fe20000010000 */
[----:B------:R-:W-:Y:S01]  /*21f0*/  FADD.FTZ R36, R28, R41 ;  /* 0x000000291c247221 */ /* 0x000fe20000010000 */
[----:B------:R-:W-:Y:S01]  /*2200*/  FADD.FTZ R37, R29, R42 ;  /* 0x0000002a1d257221 */ /* 0x000fe20000010000 */
[----:B------:R-:W-:Y:S01]  /*2210*/  FADD.FTZ R44, R44, R43 ;  /* 0x0000002b2c2c7221 */ /* 0x000fe20000010000 */
[----:B------:R-:W1:Y:S01]  /*2220*/  LDS.128 R28, [R71+0x2700] ;  /* 0x00270000471c7984 */ /* 0x000e620000000c00 */
[----:B----4-:R-:W-:Y:S01]  /*2230*/  FADD.FTZ R45, R45, R32 ;  /* 0x000000202d2d7221 */ /* 0x010fe20000010000 */
[----:B------:R-:W-:Y:S01]  /*2240*/  FADD.FTZ R32, R36, R33 ;  /* 0x0000002124207221 */ /* 0x000fe20000010000 */
[----:B------:R-:W-:Y:S01]  /*2250*/  FADD.FTZ R33, R37, R34 ;  /* 0x0000002225217221 */ /* 0x000fe20000010000 */
[----:B------:R-:W-:Y:S01]  /*2260*/  LDS.128 R40, [R71+0x2d00] ;  /* 0x002d000047287984 */ /* 0x000fe20000000c00 */
[----:B------:R-:W-:-:S03]  /*2270*/  FADD.FTZ R44, R44, R35 ;  /* 0x000000232c2c7221 */ /* 0x000fc60000010000 */
        /* <DEDUP_REMOVED lines=13> */
.L_x_1251:
[----:B------:R-:W-:Y:S05]  /*2350*/  BSYNC.RECONVERGENT B0 ;  /* 0x0000000000007941 */ /* 0x000fea0003800200 */
.L_x_1250:
[----:B------:R-:W-:Y:S04]  /*2360*/  BSSY.RECONVERGENT B0, `(.L_x_1252) ;  /* 0x000001d000007945 */ /* 0x000fe80003800200 */
[----:B------:R-:W-:Y:S05]  /*2370*/  @P1 BRA `(.L_x_1253) ;  /* 0x00000000006c1947 */ /* 0x000fea0003800000 */
[----:B-12---:R-:W1:Y:S01]  /*2380*/  LDC.64 R28, c[0x0][0x3f8] ;  /* 0x0000fe00ff1c7b82 */ /* 0x006e620000000a00 */
[----:B------:R-:W-:-:S07]  /*2390*/  IMAD R73, R73, 0x30, R54 ;  /* 0x0000003049497824 */ /* 0x000fce00078e0236 */
[----:B------:R-:W2:Y:S01]  /*23a0*/  LDC.64 R30, c[0x0][0x3d8] ;  /* 0x0000f600ff1e7b82 */ /* 0x000ea20000000a00 */
[----:B-1----:R-:W-:Y:S01]  /*23b0*/  IMAD.WIDE.U32 R36, R28, 0x3, RZ ;  /* 0x000000031c247825 */ /* 0x002fe200078e00ff */
[C---:B------:R-:W-:Y:S02]  /*23c0*/  LEA R39, R29.reuse, R29, 0x1 ;  /* 0x0000001d1d277211 */ /* 0x040fe400078e08ff */
[----:B------:R-:W-:Y:S02]  /*23d0*/  LEA.HI R45, P1, R29, R28, RZ, 0x1 ;  /* 0x0000001c1d2d7211 */ /* 0x000fe400078308ff */
[----:B------:R-:W-:Y:S02]  /*23e0*/  IADD3 R39, PT, PT, R37, R39, RZ ;  /* 0x0000002725277210 */ /* 0x000fe40007ffe0ff */
[----:B------:R-:W-:Y:S01]  /*23f0*/  SHF.L.U32 R43, R45, 0x1, RZ ;  /* 0x000000012d2b7819 */ /* 0x000fe200000006ff */
[----:B--2---:R-:W-:Y:S01]  /*2400*/  IMAD.WIDE R30, R73, 0x4, R30 ;  /* 0x00000004491e7825 */ /* 0x004fe200078e021e */
[----:B------:R-:W-:-:S02]  /*2410*/  LEA.HI R40, P2, R39, R36, RZ, 0x1 ;  /* 0x0000002427287211 */ /* 0x000fc400078508ff */
[----:B------:R-:W-:Y:S02]  /*2420*/  IADD3.X R38, PT, PT, RZ, R29, RZ, P1, !PT ;  /* 0x0000001dff267210 */ /* 0x000fe40000ffe4ff */
[----:B------:R-:W-:Y:S01]  /*2430*/  LEA R36, P1, R28, R30, 0x2 ;  /* 0x0000001e1c247211 */ /* 0x000fe200078210ff */
[----:B------:R4:W-:Y:S01]  /*2440*/  REDG.E.ADD.F32.FTZ.RN.STRONG.GPU desc[UR8][R30.64], R32 ;  /* 0x000000201e0079a6 */ /* 0x0009e2000c12f308 */
[----:B------:R-:W-:Y:S02]  /*2450*/  LOP3.LUT R43, R43, 0xfffffffc, RZ, 0xc0, !PT ;  /* 0xfffffffc2b2b7812 */ /* 0x000fe400078ec0ff */
[----:B------:R-:W-:Y:S02]  /*2460*/  SHF.L.U32 R41, R40, 0x1, RZ ;  /* 0x0000000128297819 */ /* 0x000fe400000006ff */
[----:B------:R-:W-:Y:S02]  /*2470*/  SHF.L.U64.HI R45, R45, 0x1, R38 ;  /* 0x000000012d2d7819 */ /* 0x000fe40000010226 */
[----:B------:R-:W-:-:S02]  /*2480*/  LEA.HI.X R37, R28, R31, R29, 0x2, P1 ;  /* 0x0000001f1c257211 */ /* 0x000fc400008f141d */
[----:B------:R-:W-:Y:S02]  /*2490*/  IADD3.X R39, PT, PT, RZ, R39, RZ, P2, !PT ;  /* 0x00000027ff277210 */ /* 0x000fe400017fe4ff */
[----:B------:R-:W-:Y:S02]  /*24a0*/  IADD3 R38, P1, PT, R30, R43, RZ ;  /* 0x0000002b1e267210 */ /* 0x000fe40007f3e0ff */
[----:B------:R-:W-:Y:S02]  /*24b0*/  LOP3.LUT R29, R41, 0xfffffffc, RZ, 0xc0, !PT ;  /* 0xfffffffc291d7812 */ /* 0x000fe400078ec0ff */
[----:B------:R-:W-:Y:S02]  /*24c0*/  SHF.L.U64.HI R41, R40, 0x1, R39 ;  /* 0x0000000128297819 */ /* 0x000fe40000010227 */
[----:B------:R-:W-:Y:S02]  /*24d0*/  IADD3.X R39, PT, PT, R31, R45, RZ, P1, !PT ;  /* 0x0000002d1f277210 */ /* 0x000fe40000ffe4ff */
[----:B------:R-:W-:-:S03]  /*24e0*/  IADD3 R28, P1, PT, R30, R29, RZ ;  /* 0x0000001d1e1c7210 */ /* 0x000fc60007f3e0ff */
[----:B------:R4:W-:Y:S01]  /*24f0*/  REDG.E.ADD.F32.FTZ.RN.STRONG.GPU desc[UR8][R38.64], R33 ;  /* 0x00000021260079a6 */ /* 0x0009e2000c12f308 */
[----:B------:R-:W-:-:S03]  /*2500*/  IADD3.X R29, PT, PT, R31, R41, RZ, P1, !PT ;  /* 0x000000291f1d7210 */ /* 0x000fc60000ffe4ff */
[----:B------:R4:W-:Y:S04]  /*2510*/  REDG.E.ADD.F32.FTZ.RN.STRONG.GPU desc[UR8][R36.64], R34 ;  /* 0x00000022240079a6 */ /* 0x0009e8000c12f308 */
[----:B------:R4:W-:Y:S02]  /*2520*/  REDG.E.ADD.F32.FTZ.RN.STRONG.GPU desc[UR8][R28.64], R35 ;  /* 0x000000231c0079a6 */ /* 0x0009e4000c12f308 */
.L_x_1253:
[----:B------:R-:W-:Y:S05]  /*2530*/  BSYNC.RECONVERGENT B0 ;  /* 0x0000000000007941 */ /* 0x000fea0003800200 */
.L_x_1252:
[----:B------:R-:W-:Y:S05]  /*2540*/  @!P6 BRA `(.L_x_1254) ;  /* 0x000000080084e947 */ /* 0x000fea0003800000 */
[----:B------:R-:W5:Y:S01]  /*2550*/  LDC.64 R44, c[0x0][0x3d0] ;  /* 0x0000f400ff2c7b82 */ /* 0x000f620000000a00 */
[----:B-1--4-:R-:W-:Y:S02]  /*2560*/  LOP3.LUT R29, R56, 0x1, RZ, 0xc0, !PT ;  /* 0x00000001381d7812 */ /* 0x012fe400078ec0ff */
[----:B------:R-:W-:-:S03]  /*2570*/  ISETP.GE.U32.AND P1, PT, R50, 0x8, PT ;  /* 0x000000083200780c */ /* 0x000fc60003f26070 */
[----:B------:R-:W-:-:S04]  /*2580*/  IMAD R33, R29, R52, RZ ;  /* 0x000000341d217224 */ /* 0x000fc800078e02ff */
[----:B--2---:R-:W-:-:S05]  /*2590*/  IMAD R28, R33, R50, RZ ;  /* 0x00000032211c7224 */ /* 0x004fca00078e02ff */
[----:B------:R-:W-:-:S05]  /*25a0*/  SHF.L.U32 R29, R28, 0x1, RZ ;  /* 0x000000011c1d7819 */ /* 0x000fca00000006ff */
[----:B-----5:R-:W-:Y:S01]  /*25b0*/  IMAD.WIDE R44, R29, 0x4, R44 ;  /* 0x000000041d2c7825 */ /* 0x020fe200078e022c */
[----:B------:R-:W-:Y:S06]  /*25c0*/  @P3 BRA `(.L_x_1255) ;  /* 0x00000000004c3947 */ /* 0x000fec0003800000 */
[----:B------:R-:W1:Y:S01]  /*25d0*/  LDC.64 R28, c[0x0][0x3c8] ;  /* 0x0000f200ff1c7b82 */ /* 0x000e620000000a00 */
[----:B------:R-:W-:Y:S01]  /*25e0*/  LOP3.LUT P2, R32, R56, 0x2, RZ, 0xc0, !PT ;  /* 0x0000000238207812 */ /* 0x000fe2000784c0ff */
[----:B------:R-:W-:Y:S01]  /*25f0*/  IMAD.WIDE.U32 R30, R69, 0x8, R44 ;  /* 0x00000008451e7825 */ /* 0x000fe200078e002c */
[----:B------:R-:W-:Y:S02]  /*2600*/  IADD3 R33, PT, PT, R33, R53, RZ ;  /* 0x0000003521217210 */ /* 0x000fe40007ffe0ff */
[----:B------:R-:W-:Y:S02]  /*2610*/  SEL R35, R50, RZ, !P2 ;  /* 0x000000ff32237207 */ /* 0x000fe40005000000 */
[----:B------:R2:W-:Y:S02]  /*2620*/  STG.E.64 desc[UR8][R30.64], R26 ;  /* 0x0000001a1e007986 */ /* 0x0005e4000c101b08 */
[----:B------:R-:W-:Y:S01]  /*2630*/  ISETP.NE.AND P2, PT, R35, -0x1, PT ;  /* 0xffffffff2300780c */ /* 0x000fe20003f45270 */
[----:B-1----:R-:W-:Y:S01]  /*2640*/  IMAD.WIDE.U32 R28, R33, 0x4, R28 ;  /* 0x00000004211c7825 */ /* 0x002fe200078e001c */
[----:B------:R-:W-:Y:S01]  /*2650*/  IADD3 R33, PT, PT, -R32, 0x1, RZ ;  /* 0x0000000120217810 */ /* 0x000fe20007ffe1ff */
[----:B------:R-:W-:Y:S06]  /*2660*/  MEMBAR.ALL.GPU ;  /* 0x0000000000007992 */ /* 0x000fec000000a000 */
[----:B------:R-:W-:-:S00]  /*2670*/  ERRBAR ;  /* 0x00000000000079ab */ /* 0x000fc00000000000 */
[----:B------:R-:W-:Y:S06]  /*2680*/  CGAERRBAR ;  /* 0x00000000000075ab */ /* 0x000fec0000000000 */
[----:B------:R2:W-:Y:S01]  /*2690*/  REDG.E.ADD.S32.STRONG.GPU desc[UR8][R28.64], R33 ;  /* 0x000000211c00798e */ /* 0x0005e2000c12e308 */
[----:B------:R-:W-:Y:S05]  /*26a0*/  @!P2 BRA `(.L_x_1255) ;  /* 0x000000000014a947 */ /* 0x000fea0003800000 */
.L_x_1256:
[----:B--2---:R-:W2:Y:S04]  /*26b0*/  LDG.E.STRONG.GPU R30, desc[UR8][R28.64] ;  /* 0x000000081c1e7981 */ /* 0x004ea8000c1ef900 */
[----:B--2---:R-:W-:Y:S01]  /*26c0*/  CCTL.IVALL ;  /* 0x00000000ff00798f */ /* 0x004fe20002000000 */
[----:B------:R-:W-:Y:S05]  /*26d0*/  YIELD ;  /* 0x0000000000007946 */ /* 0x000fea0003800000 */
[----:B------:R-:W-:-:S13]  /*26e0*/  ISETP.NE.AND P2, PT, R30, R35, PT ;  /* 0x000000231e00720c */ /* 0x000fda0003f45270 */
[----:B------:R-:W-:Y:S05]  /*26f0*/  @P2 BRA `(.L_x_1256) ;  /* 0xfffffffc00ec2947 */ /* 0x000fea000383ffff */
.L_x_1255:
[----:B------:R-:W-:Y:S05]  /*2700*/  WARPSYNC.ALL ;  /* 0x0000000000007948 */ /* 0x000fea0003800000 */
[----:B------:R-:W-:Y:S01]  /*2710*/  BAR.SYNC.DEFER_BLOCKING 0x0 ;  /* 0x0000000000007b1d */ /* 0x000fe20000010000 */
[----:B------:R-:W-:-:S05]  /*2720*/  HFMA2 R32, -RZ, RZ, 0, 0 ;  /* 0x00000000ff207431 */ /* 0x000fca00000001ff */
[----:B------:R-:W-:Y:S05]  /*2730*/  @!P1 BRA `(.L_x_1257) ;  /* 0x0000000400189947 */ /* 0x000fea0003800000 */
[----:B------:R-:W-:Y:S01]  /*2740*/  IADD3 R42, PT, PT, R53, R52, RZ ;  /* 0x00000034352a7210 */ /* 0x000fe20007ffe0ff */
[----:B------:R-:W-:Y:S01]  /*2750*/  UIADD3 UR6, UPT, UPT, -UR10, URZ, URZ ;  /* 0x000000ff0a067290 */ /* 0x000fe2000fffe1ff */
[----:B------:R-:W-:Y:S02]  /*2760*/  MOV R41, RZ ;  /* 0x000000ff00297202 */ /* 0x000fe40000000f00 */
[----:B------:R-:W-:Y:S02]  /*2770*/  MOV R40, R53 ;  /* 0x0000003500287202 */ /* 0x000fe40000000f00 */
[----:B------:R-:W-:Y:S02]  /*2780*/  MOV R39, R57 ;  /* 0x0000003900277202 */ /* 0x000fe40000000f00 */
[----:B------:R-:W-:Y:S02]  /*2790*/  MOV R34, R58 ;  /* 0x0000003a00227202 */ /* 0x000fe40000000f00 */
[----:B------:R-:W-:-:S02]  /*27a0*/  MOV R35, R59 ;  /* 0x0000003b00237202 */ /* 0x000fc40000000f00 */
[----:B------:R-:W-:Y:S02]  /*27b0*/  MOV R36, R60 ;  /* 0x0000003c00247202 */ /* 0x000fe40000000f00 */
[----:B------:R-:W-:Y:S02]  /*27c0*/  MOV R37, R61 ;  /* 0x0000003d00257202 */ /* 0x000fe40000000f00 */
[----:B------:R-:W-:-:S07]  /*27d0*/  MOV R38, R62 ;  /* 0x0000003e00267202 */ /* 0x000fce0000000f00 */
.L_x_1258:
[----:B------:R-:W-:Y:S02]  /*27e0*/  ISETP.EQ.OR P2, PT, RZ, UR6, P3 ;  /* 0x00000006ff007c0c */ /* 0x000fe40009f42670 */
[----:B--2---:R-:W-:-:S04]  /*27f0*/  IADD3 R30, PT, PT, R41, 0x1, RZ ;  /* 0x00000001291e7810 */ /* 0x004fc80007ffe0ff */
[----:B------:R-:W-:-:S07]  /*2800*/  ISETP.EQ.OR P6, PT, R30, UR10, P3 ;  /* 0x0000000a1e007c0c */ /* 0x000fce0009fc2670 */
[----:B------:R-:W-:-:S06]  /*2810*/  @!P2 IMAD.WIDE.U32 R28, R40, 0x8, R44 ;  /* 0x00000008281ca825 */ /* 0x000fcc00078e002c */
[----:B------:R-:W0:Y:S01]  /*2820*/  @!P2 LDG.E.64 R28, desc[UR8][R28.64] ;  /* 0x000000081c1ca981 */ /* 0x000e22000c1e1b00 */
[----:B------:R-:W-:-:S06]  /*2830*/  @!P6 IMAD.WIDE.U32 R30, R42, 0x8, R44 ;  /* 0x000000082a1ee825 */ /* 0x000fcc00078e002c */
[----:B------:R-:W2:Y:S01]  /*2840*/  @!P6 LDG.E.64 R30, desc[UR8][R30.64] ;  /* 0x000000081e1ee981 */ /* 0x000ea2000c1e1b00 */
[----:B------:R-:W-:-:S04]  /*2850*/  IADD3 R32, PT, PT, R41, 0x2, RZ ;  /* 0x0000000229207810 */ /* 0x000fc80007ffe0ff */
[----:B------:R-:W-:Y:S02]  /*2860*/  ISETP.EQ.OR P1, PT, R32, UR10, P3 ;  /* 0x0000000a20007c0c */ /* 0x000fe40009f22670 */
[----:B------:R-:W-:Y:S01]  /*2870*/  IADD3 R32, PT, PT, R41, 0x3, RZ ;  /* 0x0000000329207810 */ /* 0x000fe20007ffe0ff */
[----:B0--3--:R-:W-:Y:S01]  /*2880*/  @!P2 FADD.FTZ R26, R26, R28 ;  /* 0x0000001c1a1aa221 */ /* 0x009fe20000010000 */
[----:B------:R-:W-:Y:S02]  /*2890*/  @!P2 FADD.FTZ R27, R27, R29 ;  /* 0x0000001d1b1ba221 */ /* 0x000fe40000010000 */
[----:B------:R-:W-:-:S07]  /*28a0*/  ISETP.EQ.OR P2, PT, R32, UR10, P3 ;  /* 0x0000000a20007c0c */ /* 0x000fce0009f42670 */
[----:B------:R-:W-:Y:S01]  /*28b0*/  @!P1 IMAD.WIDE.U32 R28, R39, 0x8, R44 ;  /* 0x00000008271c9825 */ /* 0x000fe200078e002c */
[----:B------:R-:W-:-:S03]  /*28c0*/  IADD3 R32, PT, PT, R41, 0x4, RZ ;  /* 0x0000000429207810 */ /* 0x000fc60007ffe0ff */
[----:B--2---:R-:W-:Y:S01]  /*28d0*/  @!P6 FADD.FTZ R26, R26, R30 ;  /* 0x0000001e1a1ae221 */ /* 0x004fe20000010000 */
[----:B------:R-:W-:Y:S01]  /*28e0*/  @!P6 FADD.FTZ R27, R27, R31 ;  /* 0x0000001f1b1be221 */ /* 0x000fe20000010000 */
[----:B------:R-:W-:Y:S01]  /*28f0*/  ISETP.EQ.OR P6, PT, R32, UR10, P3 ;  /* 0x0000000a20007c0c */ /* 0x000fe20009fc2670 */
[----:B------:R-:W2:Y:S01]  /*2900*/  @!P1 LDG.E.64 R28, desc[UR8][R28.64] ;  /* 0x000000081c1c9981 */ /* 0x000ea2000c1e1b00 */
[----:B------:R-:W-:-:S06]  /*2910*/  @!P2 IMAD.WIDE.U32 R30, R34, 0x8, R44 ;  /* 0x00000008221ea825 */ /* 0x000fcc00078e002c */
[----:B------:R-:W3:Y:S05]  /*2920*/  @!P2 LDG.E.64 R30, desc[UR8][R30.64] ;  /* 0x000000081e1ea981 */ /* 0x000eea000c1e1b00 */
[----:B------:R-:W-:-:S06]  /*2930*/  @!P6 IMAD.WIDE.U32 R32, R35, 0x8, R44 ;  /* 0x000000082320e825 */ /* 0x000fcc00078e002c */
[----:B------:R-:W4:Y:S01]  /*2940*/  @!P6 LDG.E.64 R32, desc[UR8][R32.64] ;  /* 0x000000082020e981 */ /* 0x000f22000c1e1b00 */
[----:B------:R-:W-:Y:S01]  /*2950*/  IADD3 R43, PT, PT, R41, 0x5, RZ ;  /* 0x00000005292b7810 */ /* 0x000fe20007ffe0ff */
[----:B--2---:R-:W-:Y:S01]  /*2960*/  @!P1 FADD.FTZ R26, R26, R28 ;  /* 0x0000001c1a1a9221 */ /* 0x004fe20000010000 */
[----:B------:R-:W-:Y:S01]  /*2970*/  @!P1 FADD.FTZ R27, R27, R29 ;  /* 0x0000001d1b1b9221 */ /* 0x000fe20000010000 */
[----:B------:R-:W-:-:S04]  /*2980*/  IADD3 R28, PT, PT, R41, 0x6, RZ ;  /* 0x00000006291c7810 */ /* 0x000fc80007ffe0ff */
[----:B------:R-:W-:Y:S02]  /*2990*/  ISETP.EQ.OR P1, PT, R28, UR10, P3 ;  /* 0x0000000a1c007c0c */ /* 0x000fe40009f22670 */
[----:B------:R-:W-:Y:S01]  /*29a0*/  IADD3 R28, PT, PT, R41, 0x7, RZ ;  /* 0x00000007291c7810 */ /* 0x000fe20007ffe0ff */
[----:B---3--:R-:W-:Y:S01]  /*29b0*/  @!P2 FADD.FTZ R26, R26, R30 ;  /* 0x0000001e1a1aa221 */ /* 0x008fe20000010000 */
[----:B------:R-:W-:Y:S01]  /*29c0*/  @!P2 FADD.FTZ R27, R27, R31 ;  /* 0x0000001f1b1ba221 */ /* 0x000fe20000010000 */
[----:B------:R-:W-:Y:S02]  /*29d0*/  ISETP.EQ.OR P2, PT, R43, UR10, P3 ;  /* 0x0000000a2b007c0c */ /* 0x000fe40009f42670 */
[----:B----4-:R-:W-:Y:S01]  /*29e0*/  @!P6 FADD.FTZ R26, R26, R32 ;  /* 0x000000201a1ae221 */ /* 0x010fe20000010000 */
[----:B------:R-:W-:Y:S01]  /*29f0*/  @!P6 FADD.FTZ R27, R27, R33 ;  /* 0x000000211b1be221 */ /* 0x000fe20000010000 */
[----:B------:R-:W-:-:S04]  /*2a00*/  ISETP.EQ.OR P6, PT, R28, UR10, P3 ;  /* 0x0000000a1c007c0c */ /* 0x000fc80009fc2670 */
[----:B------:R-:W-:-:S05]  /*2a10*/  @!P1 IMAD.WIDE.U32 R30, R37, 0x8, R44 ;  /* 0x00000008251e9825 */ /* 0x000fca00078e002c */
[--C-:B------:R-:W-:Y:S01]  /*2a20*/  @!P2 IMAD.WIDE.U32 R28, R36, 0x8, R44.reuse ;  /* 0x00000008241ca825 */ /* 0x100fe200078e002c */
[----:B------:R-:W2:Y:S05]  /*2a30*/  @!P1 LDG.E.64 R30, desc[UR8][R30.64] ;  /* 0x000000081e1e9981 */ /* 0x000eaa000c1e1b00 */
[----:B------:R-:W3:Y:S01]  /*2a40*/  @!P2 LDG.E.64 R28, desc[UR8][R28.64] ;  /* 0x000000081c1ca981 */ /* 0x000ee2000c1e1b00 */
[----:B------:R-:W-:-:S06]  /*2a50*/  @!P6 IMAD.WIDE.U32 R32, R38, 0x8, R44 ;  /* 0x000000082620e825 */ /* 0x000fcc00078e002c */
[----:B------:R-:W4:Y:S01]  /*2a60*/  @!P6 LDG.E.64 R32, desc[UR8][R32.64] ;  /* 0x000000082020e981 */ /* 0x000f22000c1e1b00 */
[----:B------:R-:W-:Y:S01]  /*2a70*/  IADD3 R41, PT, PT, R41, 0x8, RZ ;  /* 0x0000000829297810 */ /* 0x000fe20007ffe0ff */
[----:B------:R-:W-:Y:S01]  /*2a80*/  UIADD3 UR6, UPT, UPT, UR6, 0x8, URZ ;  /* 0x0000000806067890 */ /* 0x000fe2000fffe0ff */
[C---:B------:R-:W-:Y:S02]  /*2a90*/  LEA R40, R52.reuse, R40, 0x3 ;  /* 0x0000002834287211 */ /* 0x040fe400078e18ff */
[C---:B------:R-:W-:Y:S02]  /*2aa0*/  LEA R42, R52.reuse, R42, 0x3 ;  /* 0x0000002a342a7211 */ /* 0x040fe400078e18ff */
[C---:B------:R-:W-:Y:S02]  /*2ab0*/  LEA R39, R52.reuse, R39, 0x3 ;  /* 0x0000002734277211 */ /* 0x040fe400078e18ff */
[C---:B------:R-:W-:Y:S02]  /*2ac0*/  LEA R34, R52.reuse, R34, 0x3 ;  /* 0x0000002234227211 */ /* 0x040fe400078e18ff */
[----:B------:R-:W-:-:S02]  /*2ad0*/  LEA R35, R52, R35, 0x3 ;  /* 0x0000002334237211 */ /* 0x000fc400078e18ff */
[C---:B------:R-:W-:Y:S02]  /*2ae0*/  LEA R36, R52.reuse, R36, 0x3 ;  /* 0x0000002434247211 */ /* 0x040fe400078e18ff */
[C---:B------:R-:W-:Y:S02]  /*2af0*/  LEA R37, R52.reuse, R37, 0x3 ;  /* 0x0000002534257211 */ /* 0x040fe400078e18ff */
[----:B------:R-:W-:Y:S01]  /*2b00*/  LEA R38, R52, R38, 0x3 ;  /* 0x0000002634267211 */ /* 0x000fe200078e18ff */
[----:B---3--:R-:W-:Y:S01]  /*2b10*/  @!P2 FADD.FTZ R26, R26, R28 ;  /* 0x0000001c1a1aa221 */ /* 0x008fe20000010000 */
[----:B------:R-:W-:-:S03]  /*2b20*/  @!P2 FADD.FTZ R27, R27, R29 ;  /* 0x0000001d1b1ba221 */ /* 0x000fc60000010000 */
[----:B--2---:R-:W-:Y:S01]  /*2b30*/  @!P1 FADD.FTZ R26, R26, R30 ;  /* 0x0000001e1a1a9221 */ /* 0x004fe20000010000 */
[----:B------:R-:W-:Y:S01]  /*2b40*/  @!P1 FADD.FTZ R27, R27, R31 ;  /* 0x0000001f1b1b9221 */ /* 0x000fe20000010000 */
[----:B------:R-:W-:Y:S02]  /*2b50*/  ISETP.NE.AND P1, PT, R41, R63, PT ;  /* 0x0000003f2900720c */ /* 0x000fe40003f25270 */
[----:B----4-:R-:W-:Y:S01]  /*2b60*/  @!P6 FADD.FTZ R26, R26, R32 ;  /* 0x000000201a1ae221 */ /* 0x010fe20000010000 */
[----:B------:R-:W-:-:S10]  /*2b70*/  @!P6 FADD.FTZ R27, R27, R33 ;  /* 0x000000211b1be221 */ /* 0x000fd40000010000 */
[----:B------:R-:W-:Y:S05]  /*2b80*/  @P1 BRA `(.L_x_1258) ;  /* 0xfffffffc00141947 */ /* 0x000fea000383ffff */
[----:B------:R-:W-:-:S07]  /*2b90*/  MOV R32, R63 ;  /* 0x0000003f00207202 */ /* 0x000fce0000000f00 */
.L_x_1257:
[----:B------:R-:W-:-:S13]  /*2ba0*/  ISETP.NE.AND P1, PT, R68, RZ, PT ;  /* 0x000000ff4400720c */ /* 0x000fda0003f25270 */
[----:B------:R-:W-:Y:S05]  /*2bb0*/  @!P1 BRA `(.L_x_1254) ;  /* 0x0000000000e89947 */ /* 0x000fea0003800000 */
[----:B------:R-:W-:Y:S01]  /*2bc0*/  ISETP.NE.AND P1, PT, R67, RZ, PT ;  /* 0x000000ff4300720c */ /* 0x000fe20003f25270 */
[----:B------:R-:W-:-:S12]  /*2bd0*/  @!P4 BRA `(.L_x_1259) ;  /* 0x000000000070c947 */ /* 0x000fd80003800000 */
[C---:B--2---:R-:W-:Y:S02]  /*2be0*/  IADD3 R31, PT, PT, R32.reuse, 0x1, RZ ;  /* 0x00000001201f7810 */ /* 0x044fe40007ffe0ff */
        /* <DEDUP_REMOVED lines=8> */
[C---:B------:R-:W-:Y:S02]  /*2c70*/  IADD3 R33, PT, PT, R32.reuse, 0x2, RZ ;  /* 0x0000000220217810 */ /* 0x040fe40007ffe0ff */
[----:B------:R-:W-:Y:S01]  /*2c80*/  IADD3 R35, PT, PT, R32, 0x3, RZ ;  /* 0x0000000320237810 */ /* 0x000fe20007ffe0ff */
[----:B0--3--:R-:W-:Y:S01]  /*2c90*/  @!P6 FADD.FTZ R26, R26, R28 ;  /* 0x0000001c1a1ae221 */ /* 0x009fe20000010000 */
[----:B------:R-:W-:Y:S01]  /*2ca0*/  @!P6 FADD.FTZ R27, R27, R29 ;  /* 0x0000001d1b1be221 */ /* 0x000fe20000010000 */
[----:B------:R-:W-:-:S02]  /*2cb0*/  ISETP.EQ.OR P6, PT, R33, UR10, P3 ;  /* 0x0000000a21007c0c */ /* 0x000fc40009fc2670 */
[----:B--2---:R-:W-:Y:S01]  /*2cc0*/  @!P2 FADD.FTZ R26, R26, R30 ;  /* 0x0000001e1a1aa221 */ /* 0x004fe20000010000 */
[----:B------:R-:W-:Y:S01]  /*2cd0*/  @!P2 FADD.FTZ R27, R27, R31 ;  /* 0x0000001f1b1ba221 */ /* 0x000fe20000010000 */
[----:B------:R-:W-:-:S09]  /*2ce0*/  ISETP.EQ.OR P2, PT, R35, UR10, P3 ;  /* 0x0000000a23007c0c */ /* 0x000fd20009f42670 */
[----:B------:R-:W-:-:S04]  /*2cf0*/  @!P6 IMAD R33, R33, R52, R53 ;  /* 0x000000342121e224 */ /* 0x000fc800078e0235 */
[----:B------:R-:W-:Y:S02]  /*2d00*/  @!P2 IMAD R35, R35, R52, R53 ;  /* 0x000000342323a224 */ /* 0x000fe400078e0235 */
        /* <DEDUP_REMOVED lines=9> */
.L_x_1259:
[----:B------:R-:W-:Y:S05]  /*2da0*/  @!P1 BRA `(.L_x_1254) ;  /* 0x00000000006c9947 */ /* 0x000fea0003800000 */
[----:B------:R-:W-:Y:S02]  /*2db0*/  ISETP.NE.AND P2, PT, R67, 0x1, PT ;  /* 0x000000014300780c */ /* 0x000fe40003f45270 */
[----:B------:R-:W-:-:S11]  /*2dc0*/  LOP3.LUT P1, RZ, R50, 0x1, RZ, 0xc0, !PT ;  /* 0x0000000132ff7812 */ /* 0x000fd6000782c0ff */
[----:B------:R-:W-:Y:S05]  /*2dd0*/  @!P2 BRA `(.L_x_1260) ;  /* 0x000000000038a947 */ /* 0x000fea0003800000 */
        /* <DEDUP_REMOVED lines=14> */
.L_x_1260:
[----:B------:R-:W-:Y:S01]  /*2ec0*/  ISETP.EQ.OR P2, PT, R32, UR10, P3 ;  /* 0x0000000a20007c0c */ /* 0x000fe20009f42670 */
[----:B------:R-:W-:Y:S03]  /*2ed0*/  BSSY.RECONVERGENT B0, `(.L_x_1254) ;  /* 0x0000008000007945 */ /* 0x000fe60003800200 */
[----:B------:R-:W-:-:S13]  /*2ee0*/  PLOP3.LUT P1, PT, P1, P2, PT, 0x8f, 0xf8 ;  /* 0x0000000000f8781c */ /* 0x000fda0000f25177 */
[----:B------:R-:W-:Y:S05]  /*2ef0*/  @P1 BRA `(.L_x_1261) ;  /* 0x0000000000141947 */ /* 0x000fea0003800000 */
[----:B--2---:R-:W-:-:S04]  /*2f00*/  IMAD R29, R52, R32, R53 ;  /* 0x00000020341d7224 */ /* 0x004fc800078e0235 */
[----:B------:R-:W-:-:S06]  /*2f10*/  IMAD.WIDE.U32 R28, R29, 0x8, R44 ;  /* 0x000000081d1c7825 */ /* 0x000fcc00078e002c */
[----:B------:R-:W0:Y:S02]  /*2f20*/  LDG.E.64 R28, desc[UR8][R28.64] ;  /* 0x000000081c1c7981 */ /* 0x000e24000c1e1b00 */
[----:B0--3--:R-:W-:Y:S01]  /*2f30*/  FADD.FTZ R26, R26, R28 ;  /* 0x0000001c1a1a7221 */ /* 0x009fe20000010000 */
[----:B------:R-:W-:-:S07]  /*2f40*/  FADD.FTZ R27, R27, R29 ;  /* 0x0000001d1b1b7221 */ /* 0x000fce0000010000 */
.L_x_1261:
[----:B------:R-:W-:Y:S05]  /*2f50*/  BSYNC.RECONVERGENT B0 ;  /* 0x0000000000007941 */ /* 0x000fea0003800200 */
.L_x_1254:
[----:B------:R-:W5:Y:S01]  /*2f60*/  S2UR UR7, SR_CgaCtaId ;  /* 0x00000000000779c3 */ /* 0x000f620000008800 */
[----:B------:R-:W-:Y:S01]  /*2f70*/  UMOV UR6, 0x400 ;  /* 0x0000040000067882 */ /* 0x000fe20000000000 */
[C---:B----4-:R-:W-:Y:S01]  /*2f80*/  FADD.FTZ R34, -R6.reuse, R16 ;  /* 0x0000001006227221 */ /* 0x050fe20000010100 */
[C---:B------:R-:W-:Y:S01]  /*2f90*/  FADD.FTZ R36, -R6.reuse, R17 ;  /* 0x0000001106247221 */ /* 0x040fe20000010100 */
[----:B------:R-:W4:Y:S01]  /*2fa0*/  LDCU.64 UR14, c[0x0][0x400] ;  /* 0x00008000ff0e77ac */ /* 0x000f220008000a00 */
[C---:B------:R-:W-:Y:S01]  /*2fb0*/  FADD.FTZ R16, -R6.reuse, R8 ;  /* 0x0000000806107221 */ /* 0x040fe20000010100 */
[C---:B--2---:R-:W-:Y:S01]  /*2fc0*/  FADD.FTZ R28, -R6.reuse, R9 ;  /* 0x00000009061c7221 */ /* 0x044fe20000010100 */
[C---:B------:R-:W-:Y:S01]  /*2fd0*/  FADD.FTZ R30, -R6.reuse, R12 ;  /* 0x0000000c061e7221 */ /* 0x040fe20000010100 */
[C---:B------:R-:W-:Y:S01]  /*2fe0*/  FADD.FTZ R32, -R6.reuse, R13 ;  /* 0x0000000d06207221 */ /* 0x040fe20000010100 */
[C---:B------:R-:W-:Y:S01]  /*2ff0*/  FADD.FTZ R18, -R6.reuse, R18 ;  /* 0x0000001206127221 */ /* 0x040fe20000010100 */
[----:B------:R-:W-:Y:S01]  /*3000*/  FADD.FTZ R6, -R6, R19 ;  /* 0x0000001306067221 */ /* 0x000fe20000010100 */
[-C--:B------:R-:W-:Y:S01]  /*3010*/  FMUL.FTZ R33, R34, R7.reuse ;  /* 0x0000000722217220 */ /* 0x080fe20000410000 */
[----:B------:R-:W-:Y:S01]  /*3020*/  FMUL.FTZ R12, R36, R7 ;  /* 0x00000007240c7220 */ /* 0x000fe20000410000 */
[----:B-----5:R-:W-:-:S09]  /*3030*/  ULEA UR6, UR7, UR6, 0x18 ;  /* 0x0000000607067291 */ /* 0x020fd2000f8ec0ff */
[----:B------:R-:W-:Y:S01]  /*3040*/  @!P3 STS.64 [UR6+0xe0], R26 ;  /* 0x0000e01aff00b988 */ /* 0x000fe20008000a06 */
[----:B------:R-:W-:Y:S06]  /*3050*/  BAR.SYNC.DEFER_BLOCKING 0x0 ;  /* 0x0000000000007b1d */ /* 0x000fec0000010000 */
[----:B0--3--:R-:W0:Y:S01]  /*3060*/  LDS.64 R26, [UR6+0xe0] ;  /* 0x0000e006ff1a7984 */ /* 0x009e220008000a00 */
[----:B------:R-:W0:Y:S02]  /*3070*/  LDCU UR6, c[0x0][0x42c] ;  /* 0x00008580ff0677ac */ /* 0x000e240008000800 */
[----:B0-----:R-:W-:Y:S01]  /*3080*/  FMUL.FTZ R26, R26, UR6 ;  /* 0x000000061a1a7c20 */ /* 0x001fe20008410000 */
[----:B------:R-:W-:Y:S01]  /*3090*/  FMUL.FTZ R27, R27, UR6 ;  /* 0x000000061b1b7c20 */ /* 0x000fe20008410000 */
[----:B----4-:R-:W-:Y:S06]  /*30a0*/  @!P5 BRA `(.L_x_1262) ;  /* 0x000000000048d947 */ /* 0x010fec0003800000 */
        /* <DEDUP_REMOVED lines=18> */
.L_x_1262:
[----:B------:R-:W-:Y:S04]  /*31d0*/  BSSY.RECONVERGENT B0, `(.L_x_1263) ;  /* 0x0000013000007945 */ /* 0x000fe80003800200 */
[----:B------:R-:W-:Y:S05]  /*31e0*/  @P0 BRA `(.L_x_1264) ;  /* 0x0000000000440947 */ /* 0x000fea0003800000 */
[----:B------:R-:W0:Y:S01]  /*31f0*/  LDCU.64 UR12, c[0x0][0x3f8] ;  /* 0x00007f00ff0c77ac */ /* 0x000e220008000a00 */
[----:B------:R-:W-:Y:S01]  /*3200*/  MOV R8, R76 ;  /* 0x0000004c00087202 */ /* 0x000fe20000000f00 */
[C-C-:B------:R-:W-:Y:S01]  /*3210*/  FFMA.FTZ R13, R26.reuse, R33, R27.reuse ;  /* 0x000000211a0d7223 */ /* 0x140fe2000001001b */
[----:B------:R-:W-:Y:S01]  /*3220*/  MOV R9, R75 ;  /* 0x0000004b00097202 */ /* 0x000fe20000000f00 */
[----:B------:R-:W2:Y:S01]  /*3230*/  LDCU.64 UR6, c[0x0][0x380] ;  /* 0x00007000ff0677ac */ /* 0x000ea20008000a00 */
[----:B------:R-:W-:Y:S01]  /*3240*/  FFMA.FTZ R34, R26, R12, R27 ;  /* 0x0000000c1a227223 */ /* 0x000fe2000001001b */
[----:B------:R-:W-:-:S03]  /*3250*/  FFMA.FTZ R2, R24, R2, -R13 ;  /* 0x0000000218027223 */ /* 0x000fc6000001080d */
[----:B------:R-:W-:Y:S01]  /*3260*/  FFMA.FTZ R34, R25, R3, -R34 ;  /* 0x0000000319227223 */ /* 0x000fe20000010822 */
[----:B------:R-:W-:-:S03]  /*3270*/  FMUL.FTZ R2, R2, R7 ;  /* 0x0000000702027220 */ /* 0x000fc60000410000 */
[----:B------:R-:W-:Y:S01]  /*3280*/  FMUL.FTZ R3, R34, R7 ;  /* 0x0000000722037220 */ /* 0x000fe20000410000 */
[----:B0-----:R-:W-:Y:S02]  /*3290*/  IMAD R17, R48, UR12, RZ ;  /* 0x0000000c30117c24 */ /* 0x001fe4000f8e02ff */
[----:B------:R-:W-:-:S04]  /*32a0*/  IMAD.WIDE.U32 R8, R72, UR12, R8 ;  /* 0x0000000c48087c25 */ /* 0x000fc8000f8e0008 */
[----:B------:R-:W-:Y:S01]  /*32b0*/  IMAD R17, R72, UR13, R17 ;  /* 0x0000000d48117c24 */ /* 0x000fe2000f8e0211 */
[----:B--2---:R-:W-:-:S04]  /*32c0*/  LEA R12, P0, R8, UR6, 0x2 ;  /* 0x00000006080c7c11 */ /* 0x004fc8000f8010ff */
[----:B------:R-:W-:-:S04]  /*32d0*/  IADD3 R17, PT, PT, R9, R17, RZ ;  /* 0x0000001109117210 */ /* 0x000fc80007ffe0ff */
[----:B------:R-:W-:-:S05]  /*32e0*/  LEA.HI.X R13, R8, UR7, R17, 0x2, P0 ;  /* 0x00000007080d7c11 */ /* 0x000fca00080f1411 */
[----:B------:R0:W-:Y:S02]  /*32f0*/  STG.E.64 desc[UR8][R12.64], R2 ;  /* 0x000000020c007986 */ /* 0x0001e4000c101b08 */
.L_x_1264:
[----:B------:R-:W-:Y:S05]  /*3300*/  BSYNC.RECONVERGENT B0 ;  /* 0x0000000000007941 */ /* 0x000fea0003800200 */
.L_x_1263:
[----:B------:R-:W-:Y:S01]  /*3310*/  UISETP.NE.AND UP0, UPT, UR11, URZ, UPT ;  /* 0x000000ff0b00728c */ /* 0x000fe2000bf05270 */
[-C--:B0-----:R-:W-:Y:S01]  /*3320*/  FMUL.FTZ R3, R16, R7.reuse ;  /* 0x0000000710037220 */ /* 0x081fe20000410000 */
[-C--:B------:R-:W-:Y:S01]  /*3330*/  FMUL.FTZ R28, R28, R7.reuse ;  /* 0x000000071c1c7220 */ /* 0x080fe20000410000 */
[-C--:B------:R-:W-:Y:S01]  /*3340*/  FMUL.FTZ R30, R30, R7.reuse ;  /* 0x000000071e1e7220 */ /* 0x080fe20000410000 */
[-C--:B------:R-:W-:Y:S01]  /*3350*/  FMUL.FTZ R32, R32, R7.reuse ;  /* 0x0000000720207220 */ /* 0x080fe20000410000 */
[-C--:B------:R-:W-:Y:S01]  /*3360*/  FMUL.FTZ R18, R18, R7.reuse ;  /* 0x0000000712127220 */ /* 0x080fe20000410000 */
[----:B------:R-:W-:Y:S01]  /*3370*/  ISETP.GE.U32.AND P1, PT, R66, UR14, PT ;  /* 0x0000000e42007c0c */ /* 0x000fe2000bf26070 */
[----:B------:R-:W-:Y:S01]  /*3380*/  FMUL.FTZ R6, R6, R7 ;  /* 0x0000000706067220 */ /* 0x000fe20000410000 */
[----:B------:R-:W-:Y:S01]  /*3390*/  ISETP.GE.U32.AND P2, PT, R65, UR14, PT ;  /* 0x0000000e41007c0c */ /* 0x000fe2000bf46070 */
[C-C-:B-1----:R-:W-:Y:S01]  /*33a0*/  FFMA.FTZ R29, R26.reuse, R3, R27.reuse ;  /* 0x000000031a1d7223 */ /* 0x142fe2000001001b */
[C-C-:B------:R-:W-:Y:S01]  /*33b0*/  FFMA.FTZ R36, R26.reuse, R28, R27.reuse ;  /* 0x0000001c1a247223 */ /* 0x140fe2000001001b */
[C-C-:B------:R-:W-:Y:S01]  /*33c0*/  FFMA.FTZ R17, R26.reuse, R30, R27.reuse ;  /* 0x0000001e1a117223 */ /* 0x140fe2000001001b */
[C-C-:B------:R-:W-:Y:S01]  /*33d0*/  FFMA.FTZ R12, R26.reuse, R32, R27.reuse ;  /* 0x000000201a0c7223 */ /* 0x140fe2000001001b */
[--C-:B------:R-:W-:Y:S01]  /*33e0*/  FFMA.FTZ R13, R26, R18, R27.reuse ;  /* 0x000000121a0d7223 */ /* 0x100fe2000001001b */
[----:B------:R-:W-:Y:S01]  /*33f0*/  ISETP.GE.U32.AND P0, PT, R64, UR14, PT ;  /* 0x0000000e40007c0c */ /* 0x000fe2000bf06070 */
[----:B------:R-:W-:Y:S01]  /*3400*/  FFMA.FTZ R26, R26, R6, R27 ;  /* 0x000000061a1a7223 */ /* 0x000fe2000001001b */
[----:B------:R-:W-:-:S02]  /*3410*/  ISETP.GE.AND.EX P1, PT, R5, UR15, PT, P1 ;  /* 0x0000000f05007c0c */ /* 0x000fc4000bf26310 */
        /* <DEDUP_REMOVED lines=20> */
.L_x_1265:
        /* <DEDUP_REMOVED lines=14> */
[----:B------:R-:W-:-:S04]  /*3640*/  IADD3 R9, PT, PT, R3, R9, RZ ;  /* 0x0000000903097210 */ /* 0x000fc80007ffe0ff */
[----:B------:R-:W-:-:S05]  /*3650*/  LEA.HI.X R9, R2, UR13, R9, 0x2, P1 ;  /* 0x0000000d02097c11 */ /* 0x000fca00088f1409 */
[----:B------:R0:W-:Y:S02]  /*3660*/  STG.E.64 desc[UR8][R8.64], R10 ;  /* 0x0000000a08007986 */ /* 0x0001e4000c101b08 */
.L_x_1267:
[----:B------:R-:W-:Y:S05]  /*3670*/  BSYNC.RECONVERGENT B0 ;  /* 0x0000000000007941 */ /* 0x000fea0003800200 */
.L_x_1266:
        /* <DEDUP_REMOVED lines=19> */
.L_x_1268:
        /* <DEDUP_REMOVED lines=17> */
.L_x_1270:
[----:B------:R-:W-:Y:S05]  /*38c0*/  BSYNC.RECONVERGENT B0 ;  /* 0x0000000000007941 */ /* 0x000fea0003800200 */
.L_x_1269:
        /* <DEDUP_REMOVED lines=19> */
.L_x_1271:
        /* <DEDUP_REMOVED lines=8> */
[----:B------:R-:W-:Y:S01]  /*3a80*/  MOV R74, R76 ;  /* 0x0000004c004a7202 */ /* 0x000fe20000000f00 */
[----:B------:R-:W2:Y:S01]  /*3a90*/  LDCU.64 UR12, c[0x0][0x380] ;  /* 0x00007000ff0c77ac */ /* 0x000ea20008000a00 */
[----:B-1----:R-:W-:-:S03]  /*3aa0*/  IMAD R3, R4, UR6, RZ ;  /* 0x0000000604037c24 */ /* 0x002fc6000f8e02ff */
[----:B------:R-:W-:-:S04]  /*3ab0*/  IMAD.WIDE.U32 R74, R64, UR6, R74 ;  /* 0x00000006404a7c25 */ /* 0x000fc8000f8e004a */
[----:B------:R-:W-:Y:S01]  /*3ac0*/  IMAD R3, R64, UR7, R3 ;  /* 0x0000000740037c24 */ /* 0x000fe2000f8e0203 */
[----:B--2---:R-:W-:-:S04]  /*3ad0*/  LEA R2, P0, R74, UR12, 0x2 ;  /* 0x0000000c4a027c11 */ /* 0x004fc8000f8010ff */
[----:B------:R-:W-:-:S04]  /*3ae0*/  IADD3 R3, PT, PT, R75, R3, RZ ;  /* 0x000000034b037210 */ /* 0x000fc80007ffe0ff */
[----:B------:R-:W-:-:S05]  /*3af0*/  LEA.HI.X R3, R74, UR13, R3, 0x2, P0 ;  /* 0x0000000d4a037c11 */ /* 0x000fca00080f1403 */
[----:B------:R1:W-:Y:S02]  /*3b00*/  STG.E.64 desc[UR8][R2.64], R6 ;  /* 0x0000000602007986 */ /* 0x0003e4000c101b08 */
.L_x_1273:
[----:B------:R-:W-:Y:S05]  /*3b10*/  BSYNC.RECONVERGENT B0 ;  /* 0x0000000000007941 */ /* 0x000fea0003800200 */
.L_x_1272:
[----:B------:R-:W-:Y:S02]  /*3b20*/  IADD3 R55, PT, PT, R52, R55, RZ ;  /* 0x0000003734377210 */ /* 0x000fe40007ffe0ff */
[----:B------:R-:W-:Y:S02]  /*3b30*/  IADD3 R56, PT, PT, R56, 0x1, RZ ;  /* 0x0000000138387810 */ /* 0x000fe40007ffe0ff */
[----:B------:R-:W-:-:S13]  /*3b40*/  ISETP.GE.AND P0, PT, R55, UR4, PT ;  /* 0x0000000437007c0c */ /* 0x000fda000bf06270 */
[----:B------:R-:W-:Y:S05]  /*3b50*/  @!P0 BRA `(.L_x_1274) ;  /* 0xffffffc800048947 */ /* 0x000fea000383ffff */
.L_x_1243:
[----:B------:R-:W2:Y:S01]  /*3b60*/  LDC R4, c[0x0][0x370] ;  /* 0x0000dc00ff047b82 */ /* 0x000ea20000000800 */
[----:B------:R-:W-:Y:S01]  /*3b70*/  ISETP.NE.AND P2, PT, R54, RZ, PT ;  /* 0x000000ff3600720c */ /* 0x000fe20003f45270 */
[----:B------:R-:W-:Y:S06]  /*3b80*/  BSSY.RECONVERGENT B0, `(.L_x_1275) ;  /* 0x0000011000007945 */ /* 0x000fec0003800200 */
[----:B-1----:R-:W1:Y:S08]  /*3b90*/  LDC R7, c[0x0][0x374] ;  /* 0x0000dd00ff077b82 */ /* 0x002e700000000800 */
[----:B------:R-:W3:Y:S01]  /*3ba0*/  LDC.64 R2, c[0x0][0x3c8] ;  /* 0x0000f200ff027b82 */ /* 0x000ee20000000a00 */
[----:B--2---:R-:W-:-:S02]  /*3bb0*/  IADD3 R5, PT, PT, R4, -0x1, RZ ;  /* 0xffffffff04057810 */ /* 0x004fc40007ffe0ff */
[----:B------:R-:W-:Y:S02]  /*3bc0*/  ISETP.NE.AND P1, PT, R4, 0x1, PT ;  /* 0x000000010400780c */ /* 0x000fe40003f25270 */
[----:B-1----:R-:W-:-:S04]  /*3bd0*/  IADD3 R0, PT, PT, R7, -0x1, RZ ;  /* 0xffffffff07007810 */ /* 0x002fc80007ffe0ff */
        /* <DEDUP_REMOVED lines=11> */
.L_x_1276:
[----:B------:R-:W-:Y:S05]  /*3c90*/  BSYNC.RECONVERGENT B0 ;  /* 0x0000000000007941 */ /* 0x000fea0003800200 */
.L_x_1275:
[----:B------:R-:W-:Y:S05]  /*3ca0*/  @P0 EXIT ;  /* 0x000000000000094d */ /* 0x000fea0003800000 */
[----:B------:R-:W-:Y:S05]  /*3cb0*/  @P2 BRA `(.L_x_1277) ;  /* 0x0000000000202947 */ /* 0x000fea0003800000 */
[----:B------:R-:W-:-:S05]  /*3cc0*/  IMAD R0, R4, R7, RZ ;  /* 0x0000000704007224 */ /* 0x000fca00078e02ff */
[----:B------:R-:W-:-:S13]  /*3cd0*/  ISETP.NE.AND P0, PT, R0, -0x1, PT ;  /* 0xffffffff0000780c */ /* 0x000fda0003f05270 */
[----:B------:R-:W-:Y:S05]  /*3ce0*/  @!P0 BRA `(.L_x_1277) ;  /* 0x0000000000148947 */ /* 0x000fea0003800000 */
.L_x_1278:
[----:B-1----:R-:W2:Y:S04]  /*3cf0*/  LDG.E.STRONG.GPU R5, desc[UR8][R2.64] ;  /* 0x0000000802057981 */ /* 0x002ea8000c1ef900 */
[----:B--2---:R-:W-:Y:S01]  /*3d00*/  CCTL.IVALL ;  /* 0x00000000ff00798f */ /* 0x004fe20002000000 */
[----:B------:R-:W-:Y:S05]  /*3d10*/  YIELD ;  /* 0x0000000000007946 */ /* 0x000fea0003800000 */
[----:B------:R-:W-:-:S13]  /*3d20*/  ISETP.NE.AND P0, PT, R5, R0, PT ;  /* 0x000000000500720c */ /* 0x000fda0003f05270 */
[----:B------:R-:W-:Y:S05]  /*3d30*/  @P0 BRA `(.L_x_1278) ;  /* 0xfffffffc00ec0947 */ /* 0x000fea000383ffff */
.L_x_1277:
        /* <DEDUP_REMOVED lines=16> */
[----:B0-----:R-:W-:Y:S02]  /*3e40*/  SEL R11, R3, R2, P0 ;  /* 0x00000002030b7207 */ /* 0x001fe40000000000 */
        /* <DEDUP_REMOVED lines=33> */
[C---:B------:R-:W-:Y:S01]  /*4060*/  SHF.L.U32 R21, R54.reuse, 0x3, RZ ;  /* 0x0000000336157819 */ /* 0x040fe200000006ff */
[----:B------:R-:W1:Y:S01]  /*4070*/  LDCU.64 UR6, c[0x0][0x390] ;  /* 0x00007200ff0677ac */ /* 0x000e620008000a00 */
[----:B------:R-:W-:Y:S02]  /*4080*/  LOP3.LUT R9, R9, 0x3, RZ, 0xc0, !PT ;  /* 0x0000000309097812 */ /* 0x000fe400078ec0ff */
[--C-:B------:R-:W-:Y:S01]  /*4090*/  SHF.L.U64.HI R22, R54, 0x3, R55.reuse ;  /* 0x0000000336167819 */ /* 0x100fe20000010237 */
[----:B------:R-:W2:Y:S01]  /*40a0*/  LDCU.64 UR10, c[0x0][0x388] ;  /* 0x00007100ff0a77ac */ /* 0x000ea20008000a00 */
[----:B------:R-:W-:Y:S01]  /*40b0*/  SHF.L.U32 R29, R7, 0x2, RZ ;  /* 0x00000002071d7819 */ /* 0x000fe200000006ff */
        /* <DEDUP_REMOVED lines=11> */
[----:B--2---:R-:W-:Y:S02]  /*4170*/  IADD3 R21, P1, PT, R21, UR10, RZ ;  /* 0x0000000a15157c10 */ /* 0x004fe4000ff3e0ff */
[----:B------:R-:W-:Y:S02]  /*4180*/  IADD3 R2, P2, PT, RZ, -R9, RZ ;  /* 0x80000009ff027210 */ /* 0x000fe40007f5e0ff */
[----:B------:R-:W-:Y:S02]  /*4190*/  IADD3.X R22, PT, PT, R22, UR11, RZ, P1, !PT ;  /* 0x0000000b16167c10 */ /* 0x000fe40008ffe4ff */
[----:B------:R-:W-:Y:S02]  /*41a0*/  IADD3 R29, PT, PT, R5, R29, RZ ;  /* 0x0000001d051d7210 */ /* 0x000fe40007ffe0ff */
[----:B------:R-:W-:-:S07]  /*41b0*/  IADD3.X R20, PT, PT, RZ, -0x1, RZ, P2, !PT ;  /* 0xffffffffff147810 */ /* 0x000fce00017fe4ff */
.L_x_1281:
        /* <DEDUP_REMOVED lines=29> */
.L_x_1280:
[----:B------:R-:W-:Y:S05]  /*4390*/  BSYNC.RECONVERGENT B0 ;  /* 0x0000000000007941 */ /* 0x000fea0003800200 */
.L_x_1279:
        /* <DEDUP_REMOVED lines=10> */
.L_x_1282:
        /* <DEDUP_REMOVED lines=13> */
[----:B------:R4:W5:Y:S01]  /*4510*/  LDG.E R26, desc[UR8][R14.64] ;  /* 0x000000080e1a7981 */ /* 0x000962000c1e1900 */
[C---:B------:R-:W-:Y:S02]  /*4520*/  SHF.L.U32 R33, R54.reuse, 0x3, RZ ;  /* 0x0000000336217819 */ /* 0x040fe400000006ff */
[----:B------:R-:W-:Y:S02]  /*4530*/  SHF.L.U64.HI R55, R54, 0x3, R55 ;  /* 0x0000000336377819 */ /* 0x000fe40000010237 */
[----:B------:R-:W-:Y:S02]  /*4540*/  LOP3.LUT R20, R33, 0xfffffff8, RZ, 0xc0, !PT ;  /* 0xfffffff821147812 */ /* 0x000fe400078ec0ff */
[----:B------:R-:W-:-:S02]  /*4550*/  LOP3.LUT R22, R22, 0xfffffffc, RZ, 0xc0, !PT ;  /* 0xfffffffc16167812 */ /* 0x000fc400078ec0ff */
[C---:B--2---:R-:W-:Y:S02]  /*4560*/  IADD3 R18, P0, PT, R20.reuse, UR6, RZ ;  /* 0x0000000614127c10 */ /* 0x044fe4000ff1e0ff */
[----:B-1----:R-:W-:Y:S02]  /*4570*/  LOP3.LUT R10, R55, 0x3, RZ, 0xc0, !PT ;  /* 0x00000003370a7812 */ /* 0x002fe400078ec0ff */
[----:B0-----:R-:W-:Y:S02]  /*4580*/  IADD3 R20, P1, PT, R20, UR10, RZ ;  /* 0x0000000a14147c10 */ /* 0x001fe4000ff3e0ff */
[----:B------:R-:W-:Y:S02]  /*4590*/  LOP3.LUT R9, R9, 0x3, RZ, 0xc0, !PT ;  /* 0x0000000309097812 */ /* 0x000fe400078ec0ff */
[----:B------:R-:W-:Y:S02]  /*45a0*/  IADD3 R22, P2, PT, R22, UR4, RZ ;  /* 0x0000000416167c10 */ /* 0x000fe4000ff5e0ff */
[----:B------:R-:W-:-:S02]  /*45b0*/  IADD3.X R19, PT, PT, R10, UR7, RZ, P0, !PT ;  /* 0x000000070a137c10 */ /* 0x000fc400087fe4ff */
[----:B------:R-:W-:Y:S02]  /*45c0*/  IADD3.X R21, PT, PT, R10, UR11, RZ, P1, !PT ;  /* 0x0000000b0a157c10 */ /* 0x000fe40008ffe4ff */
[----:B------:R-:W-:Y:S02]  /*45d0*/  IADD3.X R23, PT, PT, R9, UR5, RZ, P2, !PT ;  /* 0x0000000509177c10 */ /* 0x000fe400097fe4ff */
[C---:B------:R-:W-:Y:S02]  /*45e0*/  IADD3 R10, P0, PT, R22.reuse, R5, RZ ;  /* 0x00000005160a7210 */ /* 0x040fe40007f1e0ff */
[C---:B----4-:R-:W-:Y:S02]  /*45f0*/  IADD3 R12, P1, PT, R22.reuse, R6, RZ ;  /* 0x00000006160c7210 */ /* 0x050fe40007f3e0ff */
[----:B------:R-:W-:Y:S02]  /*4600*/  IADD3 R14, P2, PT, R22, R8, RZ ;  /* 0x00000008160e7210 */ /* 0x000fe40007f5e0ff */
[----:B------:R-:W-:-:S02]  /*4610*/  IADD3.X R11, PT, PT, R23, R4, RZ, P0, !PT ;  /* 0x00000004170b7210 */ /* 0x000fc400007fe4ff */
[C---:B------:R-:W-:Y:S02]  /*4620*/  IADD3.X R13, PT, PT, R23.reuse, R2, RZ, P1, !PT ;  /* 0x00000002170d7210 */ /* 0x040fe40000ffe4ff */
[----:B------:R-:W-:Y:S01]  /*4630*/  IADD3.X R15, PT, PT, R23, R7, RZ, P2, !PT ;  /* 0x00000007170f7210 */ /* 0x000fe200017fe4ff */
[----:B---3--:R0:W-:Y:S04]  /*4640*/  STG.E.64 desc[UR8][R18.64], R24 ;  /* 0x0000001812007986 */ /* 0x0081e8000c101b08 */
        /* <DEDUP_REMOVED lines=15> */
[----:B------:R-:W3:Y:S04]  /*4740*/  LDG.E R24, desc[UR8][R22.64+0x1800] ;  /* 0x0018000816187981 */ /* 0x000ee8000c1e1900 */
[----:B------:R-:W3:Y:S04]  /*4750*/  LDG.E R25, desc[UR8][R10.64+0x1800] ;  /* 0x001800080a197981 */ /* 0x000ee8000c1e1900 */
[----:B-1----:R-:W4:Y:S04]  /*4760*/  LDG.E R26, desc[UR8][R12.64+0x1800] ;  /* 0x001800080c1a7981 */ /* 0x002f28000c1e1900 */
        /* <DEDUP_REMOVED lines=11> */
[----:B------:R-:W4:Y:S04]  /*4820*/  LDG.E R28, desc[UR8][R22.64+0x2400] ;  /* 0x00240008161c7981 */ /* 0x000f28000c1e1900 */
[----:B------:R-:W4:Y:S04]  /*4830*/  LDG.E R29, desc[UR8][R10.64+0x2400] ;  /* 0x002400080a1d7981 */ /* 0x000f28000c1e1900 */
[----:B--2---:R-:W2:Y:S04]  /*4840*/  LDG.E R30, desc[UR8][R12.64+0x2400] ;  /* 0x002400080c1e7981 */ /* 0x004ea8000c1e1900 */
[----:B------:R-:W2:Y:S01]  /*4850*/  LDG.E R31, desc[UR8][R14.64+0x2400] ;  /* 0x002400080e1f7981 */ /* 0x000ea2000c1e1900 */
        /* <DEDUP_REMOVED lines=11> */
[----:B------:R-:W-:Y:S01]  /*4910*/  HFMA2 R55, -RZ, RZ, 0, 0 ;  /* 0x00000000ff377431 */ /* 0x000fe200000001ff */
[----:B----4-:R3:W-:Y:S04]  /*4920*/  STG.E.64 desc[UR8][R18.64], R28 ;  /* 0x0000001c12007986 */ /* 0x0107e8000c101b08 */
[----:B--2---:R3:W-:Y:S07]  /*4930*/  STG.E.64 desc[UR8][R20.64], R30 ;  /* 0x0000001e14007986 */ /* 0x0047ee000c101b08 */
[----:B------:R-:W-:Y:S05]  /*4940*/  @P0 BRA `(.L_x_1282) ;  /* 0xfffffff800bc0947 */ /* 0x000fea000383ffff */
[----:B------:R-:W-:Y:S05]  /*4950*/  EXIT ;  /* 0x000000000000794d */ /* 0x000fea0003800000 */
.L_x_1283:
        /* <DEDUP_REMOVED lines=10> */
.L_x_4517:


//--------------------- .text._Z35group_norm_nhwc_bwd_one_pass_kernelI11Fp32IOFp32WLi128ELi96ELi768EEv26Group_norm_nhwc_bwd_params --------------------------
	.section	.text._Z35group_norm_nhwc_bwd_one_pass_kernelI11Fp32IOFp32WLi128ELi96ELi768EEv26Group_norm_nhwc_bwd_params,"ax",@progbits
	.align	128
        .global         _Z35group_norm_nhwc_bwd_one_pass_kernelI11Fp32IOFp32WLi128ELi96ELi768EEv26Group_norm_nhwc_bwd_params
        .type           _Z35group_norm_nhwc_bwd_one_pass_kernelI11Fp32IOFp32WLi128ELi96ELi768EEv26Group_norm_nhwc_bwd_params,@function
        .size           _Z35group_norm_nhwc_bwd_one_pass_kernelI11Fp32IOFp32WLi128ELi96ELi768EEv26Group_norm_nhwc_bwd_params,(.L_x_4518 - _Z35group_norm_nhwc_bwd_one_pass_kernelI11Fp32IOFp32WLi128ELi96ELi768EEv26Group_norm_nhwc_bwd_params)
        .other          _Z35group_norm_nhwc_bwd_one_pass_kernelI11Fp32IOFp32WLi128ELi96ELi768EEv26Group_norm_nhwc_bwd_params,@"STO_CUDA_ENTRY STV_DEFAULT"
_Z35group_norm_nhwc_bwd_one_pass_kernelI11Fp32IOFp32WLi128ELi96ELi768EEv26Group_norm_nhwc_bwd_params:
.text._Z35group_norm_nhwc_bwd_one_pass_kernelI11Fp32IOFp32WLi128ELi96ELi768EEv26Group_norm_nhwc_bwd_params:
        /* <DEDUP_REMOVED lines=12> */
[----:B------:R-:W1:Y:S01]  /*00c0*/  S2R R60, SR_LANEID ;  /* 0x00000000003c7919 */ /* 0x000e620000000000 */
[----:B------:R-:W-:Y:S01]  /*00d0*/  HFMA2 R65, -RZ, RZ, 0, 0 ;  /* 0x00000000ff417431 */ /* 0x000fe200000001ff */
[----:B------:R-:W-:Y:S01]  /*00e0*/  MOV R64, R62 ;  /* 0x0000003e00407202 */ /* 0x000fe20000000f00 */
[----:B------:R-:W-:Y:S01]  /*00f0*/  IMAD R0, R0, 0x556, RZ ;  /* 0x0000055600007824 */ /* 0x000fe200078e02ff */
[----:B------:R-:W2:Y:S03]  /*0100*/  LDCU.U8 UR10, c[0x0][0x414] ;  /* 0x00008280ff0a77ac */ /* 0x000ea60008000000 */
[----:B------:R-:W3:Y:S01]  /*0110*/  LDC R61, c[0x0][0x374] ;  /* 0x0000dd00ff3d7b82 */ /* 0x000ee20000000800 */
[----:B------:R-:W-:-:S04]  /*0120*/  SHF.R.U32.HI R71, RZ, 0x10, R0 ;  /* 0x00000010ff477819 */ /* 0x000fc80000011600 */
[----:B------:R-:W-:-:S05]  /*0130*/  PRMT R0, R71, 0x9910, RZ ;  /* 0x0000991047007816 */ /* 0x000fca00000000ff */
[----:B------:R-:W-:-:S05]  /*0140*/  IMAD R0, R0, 0x30, RZ ;  /* 0x0000003000007824 */ /* 0x000fca00078e02ff */
[----:B------:R-:W-:Y:S01]  /*0150*/  IADD3 R0, PT, PT, RZ, -R0, RZ ;  /* 0x80000000ff007210 */ /* 0x000fe20007ffe0ff */
[----:B0-----:R-:W-:-:S03]  /*0160*/  IMAD R67, R2, UR7, R71 ;  /* 0x0000000702437c24 */ /* 0x001fc6000f8e0247 */
[----:B------:R-:W-:Y:S02]  /*0170*/  PRMT R66, R0, 0x7710, RZ ;  /* 0x0000771000427816 */ /* 0x000fe400000000ff */
[C---:B------:R-:W-:Y:S02]  /*0180*/  IADD3 R70, PT, PT, R67.reuse, 0x20, RZ ;  /* 0x0000002043467810 */ /* 0x040fe40007ffe0ff */
[C---:B------:R-:W-:Y:S02]  /*0190*/  IADD3 R69, PT, PT, R67.reuse, 0x50, RZ ;  /* 0x0000005043457810 */ /* 0x040fe40007ffe0ff */
[C---:B------:R-:W-:Y:S02]  /*01a0*/  IADD3 R68, PT, PT, R67.reuse, 0x60, RZ ;  /* 0x0000006043447810 */ /* 0x040fe40007ffe0ff */
[----:B------:R-:W-:Y:S02]  /*01b0*/  IADD3 R67, PT, PT, R67, 0x70, RZ ;  /* 0x0000007043437810 */ /* 0x000fe40007ffe0ff */
[----:B------:R-:W-:-:S02]  /*01c0*/  IADD3 R66, PT, PT, R66, R63, RZ ;  /* 0x0000003f42427210 */ /* 0x000fc40007ffe0ff */
[----:B------:R-:W-:Y:S02]  /*01d0*/  SHF.R.S32.HI R59, RZ, 0x1f, R69 ;  /* 0x0000001fff3b7819 */ /* 0x000fe40000011445 */
[----:B------:R-:W-:Y:S02]  /*01e0*/  SHF.R.S32.HI R58, RZ, 0x1f, R68 ;  /* 0x0000001fff3a7819 */ /* 0x000fe40000011444 */
[----:B------:R-:W-:Y:S02]  /*01f0*/  SHF.R.S32.HI R0, RZ, 0x1f, R67 ;  /* 0x0000001fff007819 */ /* 0x000fe40000011443 */
[----:B-123--:R-:W-:-:S07]  /*0200*/  SHF.L.U32 R66, R66, 0x1, RZ ;  /* 0x0000000142427819 */ /* 0x00efce00000006ff */
.L_x_1327:
[----:B0-----:R-:W0:Y:S01]  /*0210*/  LDC R9, c[0x0][0x410] ;  /* 0x00010400ff097b82 */ /* 0x001e220000000800 */
[----:B-1----:R-:W1:Y:S01]  /*0220*/  LDCU.128 UR12, c[0x0][0x400] ;  /* 0x00008000ff0c77ac */ /* 0x002e620008000c00 */
[----:B------:R-:W-:Y:S02]  /*0230*/  ISETP.GE.AND P1, PT, R64, RZ, PT ;  /* 0x000000ff4000720c */ /* 0x000fe40003f26270 */
[----:B------:R-:W-:Y:S02]  /*0240*/  CS2R R52, SRZ ;  /* 0x0000000000347805 */ /* 0x000fe4000001ff00 */
[----:B------:R-:W-:Y:S02]  /*0250*/  LOP3.LUT R10, R66, 0xffff, RZ, 0xc0, !PT ;  /* 0x0000ffff420a7812 */ /* 0x000fe400078ec0ff */
[----:B------:R-:W-:Y:S01]  /*0260*/  CS2R R54, SRZ ;  /* 0x0000000000367805 */ /* 0x000fe2000001ff00 */
[----:B--2---:R-:W2:Y:S01]  /*0270*/  LDC R8, c[0x0][0x41c] ;  /* 0x00010700ff087b82 */ /* 0x004ea20000000800 */
[----:B------:R-:W-:-:S02]  /*0280*/  CS2R R50, SRZ ;  /* 0x0000000000327805 */ /* 0x000fc4000001ff00 */
[----:B------:R-:W-:-:S05]  /*0290*/  CS2R R48, SRZ ;  /* 0x0000000000307805 */ /* 0x000fca000001ff00 */
[----:B---3--:R-:W3:Y:S01]  /*02a0*/  LDC.64 R36, c[0x0][0x3a8] ;  /* 0x0000ea00ff247b82 */ /* 0x008ee20000000a00 */
[----:B0-----:R-:W-:-:S04]  /*02b0*/  IABS R5, R9 ;  /* 0x0000000900057213 */ /* 0x001fc80000000000 */
[----:B------:R-:W0:Y:S01]  /*02c0*/  I2F.RP R4, R5 ;  /* 0x0000000500047306 */ /* 0x000e220000209400 */
[----:B--2---:R-:W-:-:S05]  /*02d0*/  IMAD R29, R8, UR7, R71 ;  /* 0x00000007081d7c24 */ /* 0x004fca000f8e0247 */
[C---:B-1----:R-:W-:Y:S02]  /*02e0*/  ISETP.GE.U32.AND P2, PT, R29.reuse, UR12, PT ;  /* 0x0000000c1d007c0c */ /* 0x042fe4000bf46070 */
[C---:B------:R-:W-:Y:S02]  /*02f0*/  IADD3 R21, PT, PT, R29.reuse, 0x10, RZ ;  /* 0x000000101d157810 */ /* 0x040fe40007ffe0ff */
[----:B------:R-:W-:Y:S01]  /*0300*/  IADD3 R19, PT, PT, R29, 0x30, RZ ;  /* 0x000000301d137810 */ /* 0x000fe20007ffe0ff */
[----:B0-----:R-:W0:Y:S01]  /*0310*/  MUFU.RCP R4, R4 ;  /* 0x0000000400047308 */ /* 0x001e220000001000 */
[----:B------:R-:W-:Y:S02]  /*0320*/  SHF.R.S32.HI R23, RZ, 0x1f, R21 ;  /* 0x0000001fff177819 */ /* 0x000fe40000011415 */
[----:B------:R-:W-:Y:S02]  /*0330*/  SHF.R.S32.HI R25, RZ, 0x1f, R19 ;  /* 0x0000001fff197819 */ /* 0x000fe40000011413 */
[----:B0-----:R-:W-:-:S04]  /*0340*/  IADD3 R2, PT, PT, R4, 0xffffffe, RZ ;  /* 0x0ffffffe04027810 */ /* 0x001fc80007ffe0ff */
[----:B------:R0:W1:Y:S02]  /*0350*/  F2I.FTZ.U32.TRUNC.NTZ R3, R2 ;  /* 0x0000000200037305 */ /* 0x000064000021f000 */
[----:B0-----:R-:W-:Y:S02]  /*0360*/  MOV R2, RZ ;  /* 0x000000ff00027202 */ /* 0x001fe40000000f00 */
[----:B-1----:R-:W-:-:S05]  /*0370*/  IADD3 R6, PT, PT, RZ, -R3, RZ ;  /* 0x80000003ff067210 */ /* 0x002fca0007ffe0ff */
[----:B------:R-:W-:Y:S01]  /*0380*/  IMAD R7, R6, R5, RZ ;  /* 0x0000000506077224 */ /* 0x000fe200078e02ff */
[----:B------:R-:W-:-:S03]  /*0390*/  IABS R6, R64 ;  /* 0x0000004000067213 */ /* 0x000fc60000000000 */
[----:B------:R-:W-:Y:S01]  /*03a0*/  IMAD.HI.U32 R3, R3, R7, R2 ;  /* 0x0000000703037227 */ /* 0x000fe200078e0002 */
[----:B------:R-:W-:-:S04]  /*03b0*/  SHF.R.S32.HI R7, RZ, 0x1f, R29 ;  /* 0x0000001fff077819 */ /* 0x000fc8000001141d */
[----:B------:R-:W-:Y:S01]  /*03c0*/  ISETP.GE.AND.EX P2, PT, R7, UR13, PT, P2 ;  /* 0x0000000d07007c0c */ /* 0x000fe2000bf46320 */
[----:B------:R-:W-:-:S05]  /*03d0*/  IMAD.HI.U32 R3, R3, R6, RZ ;  /* 0x0000000603037227 */ /* 0x000fca00078e00ff */
[----:B------:R-:W-:-:S05]  /*03e0*/  IADD3 R4, PT, PT, -R3, RZ, RZ ;  /* 0x000000ff03047210 */ /* 0x000fca0007ffe1ff */
[C---:B------:R-:W-:Y:S01]  /*03f0*/  IMAD R2, R5.reuse, R4, R6 ;  /* 0x0000000405027224 */ /* 0x040fe200078e0206 */
[----:B------:R-:W-:Y:S01]  /*0400*/  LOP3.LUT R4, R64, R9, RZ, 0x3c, !PT ;  /* 0x0000000940047212 */ /* 0x000fe200078e3cff */
[----:B------:R-:W0:Y:S03]  /*0410*/  @!P2 LDC.64 R12, c[0x0][0x3a0] ;  /* 0x0000e800ff0cab82 */ /* 0x000e260000000a00 */
[----:B------:R-:W-:Y:S02]  /*0420*/  ISETP.GT.U32.AND P4, PT, R5, R2, PT ;  /* 0x000000020500720c */ /* 0x000fe40003f84070 */
[----:B------:R-:W-:-:S11]  /*0430*/  ISETP.GE.AND P0, PT, R4, RZ, PT ;  /* 0x000000ff0400720c */ /* 0x000fd60003f06270 */
        /* <DEDUP_REMOVED lines=10> */
[----:B------:R-:W-:Y:S02]  /*04e0*/  ISETP.GE.U32.AND P5, PT, R21, UR12, PT ;  /* 0x0000000c15007c0c */ /* 0x000fe4000bfa6070 */
[----:B------:R-:W-:-:S02]  /*04f0*/  MOV R4, R3 ;  /* 0x0000000300047202 */ /* 0x000fc40000000f00 */
[----:B------:R-:W-:Y:S02]  /*0500*/  SEL R72, R5, R2, !P4 ;  /* 0x0000000205487207 */ /* 0x000fe40006000000 */
[----:B------:R-:W-:Y:S01]  /*0510*/  @!P0 IADD3 R4, PT, PT, -R4, RZ, RZ ;  /* 0x000000ff04048210 */ /* 0x000fe20007ffe1ff */
[----:B------:R-:W1:Y:S01]  /*0520*/  @!P2 LDC.64 R2, c[0x0][0x3f8] ;  /* 0x0000fe00ff02ab82 */ /* 0x000e620000000a00 */
[----:B------:R-:W-:Y:S01]  /*0530*/  ISETP.GE.AND.EX P5, PT, R23, UR13, PT, P5 ;  /* 0x0000000d17007c0c */ /* 0x000fe2000bfa6350 */
[----:B------:R-:W-:Y:S01]  /*0540*/  IMAD R11, R72, 0x60, RZ ;  /* 0x00000060480b7824 */ /* 0x000fe200078e02ff */
[----:B------:R-:W-:Y:S02]  /*0550*/  SEL R5, R5, R4, !P4 ;  /* 0x0000000405057207 */ /* 0x000fe40006000000 */
[----:B------:R-:W-:Y:S02]  /*0560*/  ISETP.GE.U32.AND P4, PT, R19, UR12, PT ;  /* 0x0000000c13007c0c */ /* 0x000fe4000bf86070 */
[----:B------:R-:W-:-:S02]  /*0570*/  SHF.R.S32.HI R4, RZ, 0x1f, R5 ;  /* 0x0000001fff047819 */ /* 0x000fc40000011405 */
[----:B------:R-:W-:Y:S02]  /*0580*/  IADD3 R74, P0, PT, R11, R10, RZ ;  /* 0x0000000a0b4a7210 */ /* 0x000fe40007f1e0ff */
[----:B------:R-:W-:Y:S01]  /*0590*/  ISETP.GE.AND.EX P4, PT, R25, UR13, PT, P4 ;  /* 0x0000000d19007c0c */ /* 0x000fe2000bf86340 */
[----:B------:R-:W-:Y:S01]  /*05a0*/  IMAD R4, R4, UR14, RZ ;  /* 0x0000000e04047c24 */ /* 0x000fe2000f8e02ff */
[----:B------:R-:W-:Y:S01]  /*05b0*/  LEA.HI.X.SX32 R75, R11, RZ, 0x1, P0 ;  /* 0x000000ff0b4b7211 */ /* 0x000fe200000f0eff */
[----:B------:R-:W2:Y:S02]  /*05c0*/  @!P5 LDC.64 R14, c[0x0][0x3f8] ;  /* 0x0000fe00ff0edb82 */ /* 0x000ea40000000a00 */
[C---:B------:R-:W-:Y:S02]  /*05d0*/  IMAD R77, R5.reuse, UR15, R4 ;  /* 0x0000000f054d7c24 */ /* 0x040fe4000f8e0204 */
[----:B------:R-:W-:-:S04]  /*05e0*/  IMAD.WIDE.U32 R74, R5, UR14, R74 ;  /* 0x0000000e054a7c25 */ /* 0x000fc8000f8e004a */
[----:B------:R-:W4:Y:S01]  /*05f0*/  @!P2 LDC.64 R4, c[0x0][0x398] ;  /* 0x0000e600ff04ab82 */ /* 0x000f220000000a00 */
[----:B------:R-:W-:Y:S01]  /*0600*/  IADD3 R77, PT, PT, R75, R77, RZ ;  /* 0x0000004d4b4d7210 */ /* 0x000fe20007ffe0ff */
[----:B-1----:R-:W-:Y:S01]  /*0610*/  @!P2 IMAD R6, R7, R2, RZ ;  /* 0x000000020706a224 */ /* 0x002fe200078e02ff */
[----:B------:R-:W-:-:S03]  /*0620*/  @!P2 MOV R76, R74 ;  /* 0x0000004a004ca202 */ /* 0x000fc60000000f00 */
[C---:B------:R-:W-:Y:S02]  /*0630*/  @!P2 IMAD R27, R29.reuse, R3, R6 ;  /* 0x000000031d1ba224 */ /* 0x040fe400078e0206 */
[----:B------:R-:W-:Y:S01]  /*0640*/  @!P2 IMAD.WIDE.U32 R16, R29, R2, R76 ;  /* 0x000000021d10a225 */ /* 0x000fe200078e004c */
[----:B------:R-:W1:Y:S04]  /*0650*/  @!P5 LDC.64 R8, c[0x0][0x3a0] ;  /* 0x0000e800ff08db82 */ /* 0x000e680000000a00 */
[----:B------:R-:W-:Y:S01]  /*0660*/  @!P2 IADD3 R17, PT, PT, R17, R27, RZ ;  /* 0x0000001b1111a210 */ /* 0x000fe20007ffe0ff */
[----:B--2---:R-:W-:-:S03]  /*0670*/  @!P5 IMAD R18, R23, R14, RZ ;  /* 0x0000000e1712d224 */ /* 0x004fc600078e02ff */
[----:B------:R-:W2:Y:S01]  /*0680*/  @!P4 LDC.64 R2, c[0x0][0x3f8] ;  /* 0x0000fe00ff02cb82 */ /* 0x000ea20000000a00 */
[C---:B------:R-:W-:Y:S02]  /*0690*/  @!P2 SHF.L.U32 R23, R16.reuse, 0x2, RZ ;  /* 0x000000021017a819 */ /* 0x040fe400000006ff */
[----:B------:R-:W-:Y:S01]  /*06a0*/  @!P2 SHF.L.U64.HI R20, R16, 0x2, R17 ;  /* 0x000000021014a819 */ /* 0x000fe20000010211 */
[----:B------:R-:W-:Y:S01]  /*06b0*/  @!P5 IMAD R27, R21, R15, R18 ;  /* 0x0000000f151bd224 */ /* 0x000fe200078e0212 */
[----:B------:R-:W-:Y:S02]  /*06c0*/  @!P5 MOV R16, R74 ;  /* 0x0000004a0010d202 */ /* 0x000fe40000000f00 */
[----:B------:R-:W-:Y:S01]  /*06d0*/  @!P5 MOV R17, R77 ;  /* 0x0000004d0011d202 */ /* 0x000fe20000000f00 */
[----:B------:R-:W3:Y:S01]  /*06e0*/  @!P5 LDC.64 R6, c[0x0][0x398] ;  /* 0x0000e600ff06db82 */ /* 0x000ee20000000a00 */
[----:B----4-:R-:W-:Y:S02]  /*06f0*/  @!P2 IADD3 R4, P1, PT, R23, R4, RZ ;  /* 0x000000041704a210 */ /* 0x010fe40007f3e0ff */
[----:B------:R-:W-:Y:S01]  /*0700*/  IADD3 R18, PT, PT, R29, 0x40, RZ ;  /* 0x000000401d127810 */ /* 0x000fe20007ffe0ff */
[----:B------:R-:W-:Y:S01]  /*0710*/  @!P5 IMAD.WIDE.U32 R14, R21, R14, R16 ;  /* 0x0000000e150ed225 */ /* 0x000fe200078e0010 */
[----:B------:R-:W-:-:S02]  /*0720*/  @!P2 IADD3.X R5, PT, PT, R20, R5, RZ, P1, !PT ;  /* 0x000000051405a210 */ /* 0x000fc40000ffe4ff */
[----:B------:R-:W-:Y:S01]  /*0730*/  ISETP.GE.U32.AND P1, PT, R18, UR12, PT ;  /* 0x0000000c12007c0c */ /* 0x000fe2000bf26070 */
[----:B------:R-:W4:Y:S01]  /*0740*/  @!P4 LDC.64 R28, c[0x0][0x3a0] ;  /* 0x0000e800ff1ccb82 */ /* 0x000f220000000a00 */
[----:B------:R-:W-:Y:S01]  /*0750*/  SHF.R.S32.HI R21, RZ, 0x1f, R18 ;  /* 0x0000001fff157819 */ /* 0x000fe20000011412 */
[----:B------:R3:W5:Y:S01]  /*0760*/  @!P2 LDG.E.64 R52, desc[UR8][R4.64] ;  /* 0x000000080434a981 */ /* 0x000762000c1e1b00 */
[----:B0-----:R-:W-:Y:S02]  /*0770*/  @!P2 IADD3 R12, P0, PT, R23, R12, RZ ;  /* 0x0000000c170ca210 */ /* 0x001fe40007f1e0ff */
[----:B------:R-:W-:Y:S02]  /*0780*/  ISETP.GE.AND.EX P1, PT, R21, UR13, PT, P1 ;  /* 0x0000000d15007c0c */ /* 0x000fe4000bf26310 */
[----:B------:R-:W-:Y:S01]  /*0790*/  @!P5 IADD3 R17, PT, PT, R15, R27, RZ ;  /* 0x0000001b0f11d210 */ /* 0x000fe20007ffe0ff */
[----:B--2---:R-:W-:Y:S01]  /*07a0*/  @!P4 IMAD R16, R25, R2, RZ ;  /* 0x000000021910c224 */ /* 0x004fe200078e02ff */
[----:B------:R-:W-:Y:S01]  /*07b0*/  @!P5 SHF.L.U32 R15, R14, 0x2, RZ ;  /* 0x000000020e0fd819 */ /* 0x000fe200000006ff */
[----:B------:R-:W0:Y:S01]  /*07c0*/  @!P4 LDC.64 R32, c[0x0][0x398] ;  /* 0x0000e600ff20cb82 */ /* 0x000e220000000a00 */
[----:B------:R-:W-:-:S02]  /*07d0*/  @!P2 IADD3.X R13, PT, PT, R20, R13, RZ, P0, !PT ;  /* 0x0000000d140da210 */ /* 0x000fc400007fe4ff */
[----:B------:R-:W-:Y:S02]  /*07e0*/  @!P5 SHF.L.U64.HI R14, R14, 0x2, R17 ;  /* 0x000000020e0ed819 */ /* 0x000fe40000010211 */
[C---:B-1----:R-:W-:Y:S01]  /*07f0*/  @!P5 IADD3 R8, P0, PT, R15.reuse, R8, RZ ;  /* 0x000000080f08d210 */ /* 0x042fe20007f1e0ff */
[----:B------:R1:W5:Y:S01]  /*0800*/  @!P2 LDG.E.64 R54, desc[UR8][R12.64] ;  /* 0x000000080c36a981 */ /* 0x000362000c1e1b00 */
[----:B---3--:R-:W-:Y:S01]  /*0810*/  @!P5 IADD3 R6, P3, PT, R15, R6, RZ ;  /* 0x000000060f06d210 */ /* 0x008fe20007f7e0ff */
[----:B------:R-:W-:Y:S01]  /*0820*/  @!P4 IMAD R15, R19, R3, R16 ;  /* 0x00000003130fc224 */ /* 0x000fe200078e0210 */
[----:B------:R-:W-:Y:S01]  /*0830*/  @!P5 IADD3.X R9, PT, PT, R14, R9, RZ, P0, !PT ;  /* 0x000000090e09d210 */ /* 0x000fe200007fe4ff */
[----:B------:R-:W2:Y:S01]  /*0840*/  @!P1 LDC.64 R16, c[0x0][0x3f8] ;  /* 0x0000fe00ff109b82 */ /* 0x000ea20000000a00 */
[----:B------:R-:W-:Y:S02]  /*0850*/  SHF.R.S32.HI R23, RZ, 0x1f, R70 ;  /* 0x0000001fff177819 */ /* 0x000fe40000011446 */
[----:B------:R-:W-:Y:S01]  /*0860*/  ISETP.GE.U32.AND P0, PT, R70, UR12, PT ;  /* 0x0000000c46007c0c */ /* 0x000fe2000bf06070 */
[----:B------:R-:W5:Y:S01]  /*0870*/  @!P5 LDG.E.64 R50, desc[UR8][R8.64] ;  /* 0x000000080832d981 */ /* 0x000f62000c1e1b00 */
[----:B------:R-:W-:-:S02]  /*0880*/  @!P4 MOV R4, R74 ;  /* 0x0000004a0004c202 */ /* 0x000fc40000000f00 */
[----:B------:R-:W-:Y:S01]  /*0890*/  ISETP.GE.AND.EX P0, PT, R23, UR13, PT, P0 ;  /* 0x0000000d17007c0c */ /* 0x000fe2000bf06300 */
[----:B-1----:R-:W1:Y:S01]  /*08a0*/  @!P1 LDC.64 R12, c[0x0][0x398] ;  /* 0x0000e600ff0c9b82 */ /* 0x002e620000000a00 */
[----:B------:R-:W-:Y:S02]  /*08b0*/  @!P4 MOV R5, R77 ;  /* 0x0000004d0005c202 */ /* 0x000fe40000000f00 */
[----:B------:R-:W-:Y:S01]  /*08c0*/  @!P5 IADD3.X R7, PT, PT, R14, R7, RZ, P3, !PT ;  /* 0x000000070e07d210 */ /* 0x000fe20001ffe4ff */
[----:B------:R-:W-:Y:S01]  /*08d0*/  @!P4 IMAD.WIDE.U32 R2, R19, R2, R4 ;  /* 0x000000021302c225 */ /* 0x000fe200078e0004 */
[----:B------:R-:W-:-:S03]  /*08e0*/  ISETP.GE.U32.AND P3, PT, R69, UR12, PT ;  /* 0x0000000c45007c0c */ /* 0x000fc6000bf66070 */
[----:B------:R3:W5:Y:S04]  /*08f0*/  @!P5 LDG.E.64 R48, desc[UR8][R6.64] ;  /* 0x000000080630d981 */ /* 0x000768000c1e1b00 */
[----:B------:R-:W1:Y:S01]  /*0900*/  @!P0 LDC.64 R4, c[0x0][0x3f8] ;  /* 0x0000fe00ff048b82 */ /* 0x000e620000000a00 */
[----:B------:R-:W-:Y:S02]  /*0910*/  @!P4 IADD3 R3, PT, PT, R3, R15, RZ ;  /* 0x0000000f0303c210 */ /* 0x000fe40007ffe0ff */
[----:B------:R-:W-:Y:S01]  /*0920*/  ISETP.GE.AND.EX P3, PT, R59, UR13, PT, P3 ;  /* 0x0000000d3b007c0c */ /* 0x000fe2000bf66330 */
[----:B--2---:R-:W-:-:S04]  /*0930*/  @!P1 IMAD R21, R21, R16, RZ ;  /* 0x0000001015159224 */ /* 0x004fc800078e02ff */
[----:B------:R-:W2:Y:S01]  /*0940*/  @!P1 LDC.64 R14, c[0x0][0x3a0] ;  /* 0x0000e800ff0e9b82 */ /* 0x000ea20000000a00 */
[----:B------:R-:W-:Y:S01]  /*0950*/  @!P4 SHF.L.U32 R19, R2, 0x2, RZ ;  /* 0x000000020213c819 */ /* 0x000fe200000006ff */
[----:B------:R-:W-:Y:S01]  /*0960*/  @!P1 IMAD R25, R18, R17, R21 ;  /* 0x0000001112199224 */ /* 0x000fe200078e0215 */
[----:B------:R-:W-:Y:S02]  /*0970*/  @!P4 SHF.L.U64.HI R22, R2, 0x2, R3 ;  /* 0x000000020216c819 */ /* 0x000fe40000010203 */
[----:B----4-:R-:W-:Y:S02]  /*0980*/  @!P4 IADD3 R28, P5, PT, R19, R28, RZ ;  /* 0x0000001c131cc210 */ /* 0x010fe40007fbe0ff */
[----:B---3--:R-:W-:Y:S01]  /*0990*/  @!P1 MOV R6, R74 ;  /* 0x0000004a00069202 */ /* 0x008fe20000000f00 */
[----:B------:R-:W3:Y:S01]  /*09a0*/  @!P0 LDC.64 R20, c[0x0][0x3a0] ;  /* 0x0000e800ff148b82 */ /* 0x000ee20000000a00 */
[----:B------:R-:W-:Y:S02]  /*09b0*/  @!P1 MOV R7, R77 ;  /* 0x0000004d00079202 */ /* 0x000fe40000000f00 */
[----:B------:R-:W-:-:S02]  /*09c0*/  @!P4 IADD3.X R29, PT, PT, R22, R29, RZ, P5, !PT ;  /* 0x0000001d161dc210 */ /* 0x000fc40002ffe4ff */
[----:B0-----:R-:W-:Y:S01]  /*09d0*/  @!P4 IADD3 R32, P5, PT, R19, R32, RZ ;  /* 0x000000201320c210 */ /* 0x001fe20007fbe0ff */
[----:B------:R-:W-:Y:S02]  /*09e0*/  @!P1 IMAD.WIDE.U32 R16, R18, R16, R6 ;  /* 0x0000001012109225 */ /* 0x000fe400078e0006 */
[----:B------:R-:W0:Y:S01]  /*09f0*/  @!P3 LDC.64 R2, c[0x0][0x3f8] ;  /* 0x0000fe00ff02bb82 */ /* 0x000e220000000a00 */
[----:B------:R-:W-:Y:S01]  /*0a00*/  ISETP.GE.U32.AND P2, PT, R68, UR12, PT ;  /* 0x0000000c44007c0c */ /* 0x000fe2000bf46070 */
[----:B-1----:R-:W-:Y:S01]  /*0a10*/  @!P0 IMAD R23, R23, R4, RZ ;  /* 0x0000000417178224 */ /* 0x002fe200078e02ff */
[----:B------:R-:W-:-:S05]  /*0a20*/  @!P1 IADD3 R17, PT, PT, R17, R25, RZ ;  /* 0x0000001911119210 */ /* 0x000fca0007ffe0ff */
[----:B------:R-:W1:Y:S01]  /*0a30*/  @!P0 LDC.64 R18, c[0x0][0x398] ;  /* 0x0000e600ff128b82 */ /* 0x000e620000000a00 */
[----:B------:R-:W-:Y:S02]  /*0a40*/  @!P1 SHF.L.U32 R9, R16, 0x2, RZ ;  /* 0x0000000210099819 */ /* 0x000fe400000006ff */
[----:B------:R-:W-:Y:S02]  /*0a50*/  @!P0 MOV R6, R74 ;  /* 0x0000004a00068202 */ /* 0x000fe40000000f00 */
[----:B------:R-:W-:Y:S01]  /*0a60*/  @!P0 MOV R7, R77 ;  /* 0x0000004d00078202 */ /* 0x000fe20000000f00 */
[----:B------:R-:W-:Y:S01]  /*0a70*/  @!P0 IMAD R23, R70, R5, R23 ;  /* 0x0000000546178224 */ /* 0x000fe200078e0217 */
[----:B------:R-:W-:Y:S01]  /*0a80*/  ISETP.GE.AND.EX P2, PT, R58, UR13, PT, P2 ;  /* 0x0000000d3a007c0c */ /* 0x000fe2000bf46320 */
[----:B------:R-:W4:Y:S01]  /*0a90*/  @!P3 LDC.64 R26, c[0x0][0x398] ;  /* 0x0000e600ff1abb82 */ /* 0x000f220000000a00 */
[----:B------:R-:W-:Y:S01]  /*0aa0*/  @!P4 IADD3.X R33, PT, PT, R22, R33, RZ, P5, !PT ;  /* 0x000000211621c210 */ /* 0x000fe20002ffe4ff */
[----:B------:R-:W-:Y:S01]  /*0ab0*/  @!P0 IMAD.WIDE.U32 R4, R70, R4, R6 ;  /* 0x0000000446048225 */ /* 0x000fe200078e0006 */
[----:B------:R-:W-:-:S02]  /*0ac0*/  @!P1 SHF.L.U64.HI R8, R16, 0x2, R17 ;  /* 0x0000000210089819 */ /* 0x000fc40000010211 */
[----:B--2---:R-:W-:Y:S02]  /*0ad0*/  @!P1 IADD3 R14, P5, PT, R9, R14, RZ ;  /* 0x0000000e090e9210 */ /* 0x004fe40007fbe0ff */
[----:B------:R-:W-:Y:S01]  /*0ae0*/  @!P0 IADD3 R5, PT, PT, R5, R23, RZ ;  /* 0x0000001705058210 */ /* 0x000fe20007ffe0ff */
[----:B------:R-:W2:Y:S01]  /*0af0*/  @!P3 LDC.64 R16, c[0x0][0x3a0] ;  /* 0x0000e800ff10bb82 */ /* 0x000ea20000000a00 */
[----:B------:R-:W-:Y:S02]  /*0b00*/  @!P1 IADD3.X R15, PT, PT, R8, R15, RZ, P5, !PT ;  /* 0x0000000f080f9210 */ /* 0x000fe40002ffe4ff */
[----:B------:R-:W-:Y:S02]  /*0b10*/  @!P1 IADD3 R12, P5, PT, R9, R12, RZ ;  /* 0x0000000c090c9210 */ /* 0x000fe40007fbe0ff */
[----:B------:R-:W-:Y:S02]  /*0b20*/  @!P0 SHF.L.U32 R7, R4, 0x2, RZ ;  /* 0x0000000204078819 */ /* 0x000fe400000006ff */
[----:B------:R-:W-:Y:S01]  /*0b30*/  @!P1 IADD3.X R13, PT, PT, R8, R13, RZ, P5, !PT ;  /* 0x0000000d080d9210 */ /* 0x000fe20002ffe4ff */
[----:B------:R-:W4:Y:S01]  /*0b40*/  @!P2 LDC.64 R30, c[0x0][0x3f8] ;  /* 0x0000fe00ff1eab82 */ /* 0x000f220000000a00 */
[----:B------:R-:W-:-:S02]  /*0b50*/  @!P0 SHF.L.U64.HI R6, R4, 0x2, R5 ;  /* 0x0000000204068819 */ /* 0x000fc40000010205 */
[----:B---3--:R-:W-:Y:S01]  /*0b60*/  @!P0 IADD3 R20, P5, PT, R7, R20, RZ ;  /* 0x0000001407148210 */ /* 0x008fe20007fbe0ff */
[----:B0-----:R-:W-:Y:S01]  /*0b70*/  @!P3 IMAD R22, R59, R2, RZ ;  /* 0x000000023b16b224 */ /* 0x001fe200078e02ff */
[----:B------:R-:W-:Y:S02]  /*0b80*/  @!P3 MOV R4, R74 ;  /* 0x0000004a0004b202 */ /* 0x000fe40000000f00 */
[C---:B------:R-:W-:Y:S01]  /*0b90*/  @!P0 IADD3.X R21, PT, PT, R6.reuse, R21, RZ, P5, !PT ;  /* 0x0000001506158210 */ /* 0x040fe20002ffe4ff */
[----:B------:R-:W0:Y:S01]  /*0ba0*/  @!P2 LDC.64 R24, c[0x0][0x3a0] ;  /* 0x0000e800ff18ab82 */ /* 0x000e220000000a00 */
[----:B------:R-:W-:Y:S02]  /*0bb0*/  @!P3 MOV R5, R77 ;  /* 0x0000004d0005b202 */ /* 0x000fe40000000f00 */
[----:B-1----:R-:W-:Y:S01]  /*0bc0*/  @!P0 IADD3 R18, P5, PT, R7, R18, RZ ;  /* 0x0000001207128210 */ /* 0x002fe20007fbe0ff */
[C---:B------:R-:W-:Y:S02]  /*0bd0*/  @!P3 IMAD R9, R69.reuse, R3, R22 ;  /* 0x000000034509b224 */ /* 0x040fe400078e0216 */
[----:B------:R-:W-:Y:S01]  /*0be0*/  @!P3 IMAD.WIDE.U32 R2, R69, R2, R4 ;  /* 0x000000024502b225 */ /* 0x000fe200078e0004 */
[----:B------:R-:W-:Y:S01]  /*0bf0*/  @!P0 IADD3.X R19, PT, PT, R6, R19, RZ, P5, !PT ;  /* 0x0000001306138210 */ /* 0x000fe20002ffe4ff */
[----:B------:R-:W1:Y:S01]  /*0c00*/  @!P2 LDC.64 R22, c[0x0][0x398] ;  /* 0x0000e600ff16ab82 */ /* 0x000e620000000a00 */
[----:B------:R-:W-:-:S02]  /*0c10*/  ISETP.GE.U32.AND P6, PT, R67, UR12, PT ;  /* 0x0000000c43007c0c */ /* 0x000fc4000bfc6070 */
[----:B------:R-:W-:-:S05]  /*0c20*/  @!P3 IADD3 R5, PT, PT, R3, R9, RZ ;  /* 0x000000090305b210 */ /* 0x000fca0007ffe0ff */
[----:B------:R-:W3:Y:S01]  /*0c30*/  LDC.64 R6, c[0x0][0x3b8] ;  /* 0x0000ee00ff067b82 */ /* 0x000ee20000000a00 */
[----:B------:R-:W-:Y:S02]  /*0c40*/  ISETP.GE.AND.EX P6, PT, R0, UR13, PT, P6 ;  /* 0x0000000d00007c0c */ /* 0x000fe4000bfc6360 */
[C---:B------:R-:W-:Y:S02]  /*0c50*/  @!P3 SHF.L.U32 R3, R2.reuse, 0x2, RZ ;  /* 0x000000020203b819 */ /* 0x040fe400000006ff */
[----:B------:R-:W-:Y:S02]  /*0c60*/  @!P3 SHF.L.U64.HI R2, R2, 0x2, R5 ;  /* 0x000000020202b819 */ /* 0x000fe40000010205 */
[----:B--2---:R-:W-:-:S04]  /*0c70*/  @!P3 IADD3 R16, P5, PT, R3, R16, RZ ;  /* 0x000000100310b210 */ /* 0x004fc80007fbe0ff */
[----:B------:R-:W-:Y:S02]  /*0c80*/  @!P3 IADD3.X R17, PT, PT, R2, R17, RZ, P5, !PT ;  /* 0x000000110211b210 */ /* 0x000fe40002ffe4ff */
[----:B----4-:R-:W-:Y:S01]  /*0c90*/  @!P3 IADD3 R26, P5, PT, R3, R26, RZ ;  /* 0x0000001a031ab210 */ /* 0x010fe20007fbe0ff */
[----:B------:R-:W-:Y:S01]  /*0ca0*/  @!P2 IMAD R3, R58, R30, RZ ;  /* 0x0000001e3a03a224 */ /* 0x000fe200078e02ff */
[----:B------:R-:W2:Y:S02]  /*0cb0*/  @!P6 LDC.64 R8, c[0x0][0x3f8] ;  /* 0x0000fe00ff08eb82 */ /* 0x000ea40000000a00 */
[----:B------:R-:W-:Y:S01]  /*0cc0*/  @!P3 IADD3.X R27, PT, PT, R2, R27, RZ, P5, !PT ;  /* 0x0000001b021bb210 */ /* 0x000fe20002ffe4ff */
[----:B------:R-:W-:Y:S01]  /*0cd0*/  @!P2 IMAD R35, R68, R31, R3 ;  /* 0x0000001f4423a224 */ /* 0x000fe200078e0203 */
[----:B------:R-:W-:Y:S02]  /*0ce0*/  @!P2 MOV R2, R74 ;  /* 0x0000004a0002a202 */ /* 0x000fe40000000f00 */
[----:B------:R-:W-:Y:S01]  /*0cf0*/  @!P2 MOV R3, R77 ;  /* 0x0000004d0003a202 */ /* 0x000fe20000000f00 */
[----:B---3--:R-:W-:Y:S01]  /*0d00*/  IMAD.WIDE R6, R64, 0x8, R6 ;  /* 0x0000000840067825 */ /* 0x008fe200078e0206 */
[----:B------:R-:W-:-:S03]  /*0d10*/  CS2R R4, SRZ ;  /* 0x0000000000047805 */ /* 0x000fc6000001ff00 */
[----:B------:R-:W-:Y:S01]  /*0d20*/  @!P2 IMAD.WIDE.U32 R30, R68, R30, R2 ;  /* 0x0000001e441ea225 */ /* 0x000fe200078e0002 */
[----:B------:R-:W-:Y:S01]  /*0d30*/  MOV R3, RZ ;  /* 0x000000ff00037202 */ /* 0x000fe20000000f00 */
[----:B------:R-:W3:Y:S01]  /*0d40*/  LDG.E.64 R6, desc[UR8][R6.64] ;  /* 0x0000000806067981 */ /* 0x000ee2000c1e1b00 */
[----:B------:R-:W-:-:S03]  /*0d50*/  MOV R2, RZ ;  /* 0x000000ff00027202 */ /* 0x000fc60000000f00 */
[----:B------:R4:W5:Y:S04]  /*0d60*/  @!P4 LDG.E.64 R4, desc[UR8][R32.64] ;  /* 0x000000082004c981 */ /* 0x000968000c1e1b00 */
[----:B------:R0:W5:Y:S01]  /*0d70*/  @!P4 LDG.E.64 R2, desc[UR8][R28.64] ;  /* 0x000000081c02c981 */ /* 0x000162000c1e1b00 */
[----:B------:R-:W-:Y:S02]  /*0d80*/  ISETP.NE.AND P4, PT, RZ, UR10, PT ;  /* 0x0000000aff007c0c */ /* 0x000fe4000bf85270 */
[----:B------:R-:W-:Y:S01]  /*0d90*/  @!P2 IADD3 R31, PT, PT, R31, R35, RZ ;  /* 0x000000231f1fa210 */ /* 0x000fe20007ffe0ff */
[----:B----4-:R-:W4:Y:S08]  /*0da0*/  @!P6 LDC.64 R32, c[0x0][0x398] ;  /* 0x0000e600ff20eb82 */ /* 0x010f300000000a00 */
[----:B0-----:R-:W0:Y:S01]  /*0db0*/  @!P6 LDC.64 R28, c[0x0][0x3a0] ;  /* 0x0000e800ff1ceb82 */ /* 0x001e220000000a00 */
[----:B------:R-:W-:Y:S01]  /*0dc0*/  @!P2 SHF.L.U32 R39, R30, 0x2, RZ ;  /* 0x000000021e27a819 */ /* 0x000fe200000006ff */
[----:B--2---:R-:W-:Y:S01]  /*0dd0*/  @!P6 IMAD R34, R0, R8, RZ ;  /* 0x000000080022e224 */ /* 0x004fe200078e02ff */
[----:B------:R-:W-:-:S02]  /*0de0*/  @!P2 SHF.L.U64.HI R38, R30, 0x2, R31 ;  /* 0x000000021e26a819 */ /* 0x000fc4000001021f */
[----:B------:R-:W-:Y:S02]  /*0df0*/  @!P6 MOV R30, R74 ;  /* 0x0000004a001ee202 */ /* 0x000fe40000000f00 */
[----:B------:R-:W-:Y:S01]  /*0e00*/  @!P6 MOV R31, R77 ;  /* 0x0000004d001fe202 */ /* 0x000fe20000000f00 */
[----:B------:R-:W-:Y:S01]  /*0e10*/  @!P6 IMAD R41, R67, R9, R34 ;  /* 0x000000094329e224 */ /* 0x000fe200078e0222 */
[----:B------:R-:W-:Y:S01]  /*0e20*/  @!P2 IADD3 R24, P5, PT, R39, R24, RZ ;  /* 0x000000182718a210 */ /* 0x000fe20007fbe0ff */
[----:B------:R-:W2:Y:S01]  /*0e30*/  @P4 LDC.64 R34, c[0x0][0x3b0] ;  /* 0x0000ec00ff224b82 */ /* 0x000ea20000000a00 */
[----:B------:R-:W-:Y:S02]  /*0e40*/  @!P6 IMAD.WIDE.U32 R8, R67, R8, R30 ;  /* 0x000000084308e225 */ /* 0x000fe400078e001e */
[----:B------:R-:W-:Y:S02]  /*0e50*/  @!P2 IADD3.X R25, PT, PT, R38, R25, RZ, P5, !PT ;  /* 0x000000192619a210 */ /* 0x000fe40002ffe4ff */
[----:B-1----:R-:W-:-:S02]  /*0e60*/  @!P2 IADD3 R22, P5, PT, R39, R22, RZ ;  /* 0x000000162716a210 */ /* 0x002fc40007fbe0ff */
[----:B------:R-:W-:Y:S02]  /*0e70*/  @!P6 IADD3 R31, PT, PT, R9, R41, RZ ;  /* 0x00000029091fe210 */ /* 0x000fe40007ffe0ff */
[----:B------:R-:W-:Y:S02]  /*0e80*/  @!P6 SHF.L.U32 R9, R8, 0x2, RZ ;  /* 0x000000020809e819 */ /* 0x000fe400000006ff */
[----:B------:R-:W-:Y:S02]  /*0e90*/  @!P2 IADD3.X R23, PT, PT, R38, R23, RZ, P5, !PT ;  /* 0x000000172617a210 */ /* 0x000fe40002ffe4ff */
[----:B------:R-:W-:Y:S02]  /*0ea0*/  @!P6 SHF.L.U64.HI R8, R8, 0x2, R31 ;  /* 0x000000020808e819 */ /* 0x000fe4000001021f */
[----:B0-----:R-:W-:-:S04]  /*0eb0*/  @!P6 IADD3 R28, P5, PT, R9, R28, RZ ;  /* 0x0000001c091ce210 */ /* 0x001fc80007fbe0ff */
[C---:B------:R-:W-:Y:S02]  /*0ec0*/  @!P6 IADD3.X R29, PT, PT, R8.reuse, R29, RZ, P5, !PT ;  /* 0x0000001d081de210 */ /* 0x040fe40002ffe4ff */
[----:B----4-:R-:W-:Y:S02]  /*0ed0*/  @!P6 IADD3 R32, P5, PT, R9, R32, RZ ;  /* 0x000000200920e210 */ /* 0x010fe40007fbe0ff */
[----:B------:R-:W-:Y:S02]  /*0ee0*/  IADD3 R31, PT, PT, R11, R10, RZ ;  /* 0x0000000a0b1f7210 */ /* 0x000fe40007ffe0ff */
[----:B------:R-:W-:Y:S02]  /*0ef0*/  CS2R R10, SRZ ;  /* 0x00000000000a7805 */ /* 0x000fe4000001ff00 */
[----:B------:R-:W-:Y:S02]  /*0f00*/  @!P6 IADD3.X R33, PT, PT, R8, R33, RZ, P5, !PT ;  /* 0x000000210821e210 */ /* 0x000fe40002ffe4ff */
[----:B------:R-:W-:Y:S01]  /*0f10*/  CS2R R8, SRZ ;  /* 0x0000000000087805 */ /* 0x000fe2000001ff00 */
[C---:B------:R-:W-:Y:S01]  /*0f20*/  IMAD.WIDE R36, R31.reuse, 0x4, R36 ;  /* 0x000000041f247825 */ /* 0x040fe200078e0224 */
[----:B------:R0:W5:Y:S03]  /*0f30*/  @!P1 LDG.E.64 R10, desc[UR8][R12.64] ;  /* 0x000000080c0a9981 */ /* 0x000166000c1e1b00 */
[----:B--2---:R-:W-:Y:S01]  /*0f40*/  @P4 IMAD.WIDE R34, R31, 0x4, R34 ;  /* 0x000000041f224825 */ /* 0x004fe200078e0222 */
[----:B------:R-:W-:Y:S01]  /*0f50*/  CS2R R30, SRZ ;  /* 0x00000000001e7805 */ /* 0x000fe2000001ff00 */
[----:B------:R1:W5:Y:S05]  /*0f60*/  @!P1 LDG.E.64 R8, desc[UR8][R14.64] ;  /* 0x000000080e089981 */ /* 0x00036a000c1e1b00 */
[----:B------:R2:W5:Y:S01]  /*0f70*/  @!P0 LDG.E.64 R30, desc[UR8][R20.64] ;  /* 0x00000008141e8981 */ /* 0x000562000c1e1b00 */
[----:B0-----:R-:W-:-:S02]  /*0f80*/  CS2R R12, SRZ ;  /* 0x00000000000c7805 */ /* 0x001fc4000001ff00 */
[----:B-1----:R-:W-:-:S04]  /*0f90*/  CS2R R14, SRZ ;  /* 0x00000000000e7805 */ /* 0x002fc8000001ff00 */
[----:B------:R0:W5:Y:S01]  /*0fa0*/  @!P0 LDG.E.64 R12, desc[UR8][R18.64] ;  /* 0x00000008120c8981 */ /* 0x000162000c1e1b00 */
[----:B--2---:R-:W-:-:S03]  /*0fb0*/  CS2R R20, SRZ ;  /* 0x0000000000147805 */ /* 0x004fc6000001ff00 */
[----:B------:R1:W5:Y:S04]  /*0fc0*/  @!P3 LDG.E.64 R14, desc[UR8][R16.64] ;  /* 0x00000008100eb981 */ /* 0x000368000c1e1b00 */
[----:B------:R2:W5:Y:S01]  /*0fd0*/  @!P2 LDG.E.64 R20, desc[UR8][R22.64] ;  /* 0x000000081614a981 */ /* 0x000562000c1e1b00 */
[----:B0-----:R-:W-:Y:S02]  /*0fe0*/  CS2R R18, SRZ ;  /* 0x0000000000127805 */ /* 0x001fe4000001ff00 */
[----:B-1----:R-:W-:-:S04]  /*0ff0*/  CS2R R16, SRZ ;  /* 0x0000000000107805 */ /* 0x002fc8000001ff00 */
[----:B------:R0:W5:Y:S01]  /*1000*/  @!P2 LDG.E.64 R18, desc[UR8][R24.64] ;  /* 0x000000081812a981 */ /* 0x000162000c1e1b00 */
[----:B--2---:R-:W-:-:S03]  /*1010*/  CS2R R22, SRZ ;  /* 0x0000000000167805 */ /* 0x004fc6000001ff00 */
[----:B------:R1:W5:Y:S04]  /*1020*/  @!P3 LDG.E.64 R16, desc[UR8][R26.64] ;  /* 0x000000081a10b981 */ /* 0x000368000c1e1b00 */
[----:B------:R2:W5:Y:S01]  /*1030*/  @!P6 LDG.E.64 R22, desc[UR8][R28.64] ;  /* 0x000000081c16e981 */ /* 0x000562000c1e1b00 */
[----:B0-----:R-:W-:Y:S02]  /*1040*/  CS2R R24, SRZ ;  /* 0x0000000000187805 */ /* 0x001fe4000001ff00 */
[----:B-1----:R-:W-:-:S04]  /*1050*/  CS2R R26, SRZ ;  /* 0x00000000001a7805 */ /* 0x002fc8000001ff00 */
[----:B------:R2:W5:Y:S04]  /*1060*/  @!P6 LDG.E.64 R24, desc[UR8][R32.64] ;  /* 0x000000082018e981 */ /* 0x000568000c1e1b00 */
[----:B------:R2:W5:Y:S04]  /*1070*/  @P4 LDG.E.64 R26, desc[UR8][R34.64] ;  /* 0x00000008221a4981 */ /* 0x000568000c1e1b00 */
[----:B------:R2:W5:Y:S01]  /*1080*/  LDG.E.64 R28, desc[UR8][R36.64] ;  /* 0x00000008241c7981 */ /* 0x000562000c1e1b00 */
[----:B------:R-:W-:Y:S01]  /*1090*/  UISETP.NE.AND UP0, UPT, UR10, URZ, UPT ;  /* 0x000000ff0a00728c */ /* 0x000fe2000bf05270 */
[----:B---3--:R-:W-:-:S05]  /*10a0*/  FFMA.FTZ R7, -R6, R6, R7 ;  /* 0x0000000606077223 */ /* 0x008fca0000010107 */
[----:B------:R-:W-:-:S13]  /*10b0*/  FSETP.GTU.FTZ.AND P1, PT, R7, RZ, PT ;  /* 0x000000ff0700720b */ /* 0x000fda0003f3c000 */
[----:B------:R-:W0:Y:S02]  /*10c0*/  @P1 LDC R38, c[0x0][0x3c0] ;  /* 0x0000f000ff261b82 */ /* 0x000e240000000800 */
[----:B0-----:R-:W-:Y:S01]  /*10d0*/  @P1 FADD.FTZ R38, R7, R38 ;  /* 0x0000002607261221 */ /* 0x001fe20000010000 */
[----:B------:R-:W-:-:S06]  /*10e0*/  MOV R7, 0x3f800000 ;  /* 0x3f80000000077802 */ /* 0x000fcc0000000f00 */
[----:B------:R2:W0:Y:S01]  /*10f0*/  @P1 MUFU.RSQ R7, R38 ;  /* 0x0000002600071308 */ /* 0x0004220000001400 */
[----:B------:R-:W-:Y:S05]  /*1100*/  BRA.U UP0, `(.L_x_1285) ;  /* 0x0000000500c47547 */ /* 0x000fea000b800000 */
[----:B--2--5:R-:W-:Y:S01]  /*1110*/  FADD.FTZ R32, -R6, R54 ;  /* 0x0000003606207221 */ /* 0x024fe20000010100 */
[----:B------:R-:W-:Y:S01]  /*1120*/  FMUL.FTZ R36, R52, R28 ;  /* 0x0000001c34247220 */ /* 0x000fe20000410000 */
[----:B------:R-:W-:Y:S01]  /*1130*/  FADD.FTZ R34, -R6, R55 ;  /* 0x0000003706227221 */ /* 0x000fe20000010100 */
[----:B------:R-:W-:Y:S01]  /*1140*/  FMUL.FTZ R35, R53, R29 ;  /* 0x0000001d35237220 */ /* 0x000fe20000410000 */
[-C--:B0-----:R-:W-:Y:S01]  /*1150*/  FMUL.FTZ R33, R32, R7.reuse ;  /* 0x0000000720217220 */ /* 0x081fe20000410000 */
[----:B------:R-:W-:Y:S01]  /*1160*/  FADD.FTZ R38, -R6, R50 ;  /* 0x0000003206267221 */ /* 0x000fe20000010100 */
[-C--:B------:R-:W-:Y:S01]  /*1170*/  FMUL.FTZ R34, R34, R7.reuse ;  /* 0x0000000722227220 */ /* 0x080fe20000410000 */
[----:B------:R-:W-:Y:S01]  /*1180*/  FADD.FTZ R32, RZ, R36 ;  /* 0x00000024ff207221 */ /* 0x000fe20000010000 */
[----:B------:R-:W-:Y:S01]  /*1190*/  FFMA.FTZ R37, R33, R36, RZ ;  /* 0x0000002421257223 */ /* 0x000fe200000100ff */
[----:B------:R-:W-:Y:S01]  /*11a0*/  FMUL.FTZ R39, R48, R28 ;  /* 0x0000001c30277220 */ /* 0x000fe20000410000 */
[----:B------:R-:W-:Y:S01]  /*11b0*/  FMUL.FTZ R38, R38, R7 ;  /* 0x0000000726267220 */ /* 0x000fe20000410000 */
[----:B------:R-:W-:Y:S01]  /*11c0*/  FFMA.FTZ R33, R52, R33, RZ ;  /* 0x0000002134217223 */ /* 0x000fe200000100ff */
[----:B------:R-:W-:Y:S01]  /*11d0*/  FFMA.FTZ R37, R34, R35, R37 ;  /* 0x0000002322257223 */ /* 0x000fe20000010025 */
[----:B------:R-:W-:Y:S01]  /*11e0*/  FADD.FTZ R36, -R6, R51 ;  /* 0x0000003306247221 */ /* 0x000fe20000010100 */
[----:B------:R-:W-:Y:S01]  /*11f0*/  FADD.FTZ R32, R35, R32 ;  /* 0x0000002023207221 */ /* 0x000fe20000010000 */
[----:B------:R-:W-:Y:S01]  /*1200*/  FFMA.FTZ R33, R48, R38, R33 ;  /* 0x0000002630217223 */ /* 0x000fe20000010021 */
[----:B------:R-:W-:Y:S01]  /*1210*/  FFMA.FTZ R37, R38, R39, R37 ;  /* 0x0000002726257223 */ /* 0x000fe20000010025 */
[----:B------:R-:W-:Y:S01]  /*1220*/  FMUL.FTZ R36, R36, R7 ;  /* 0x0000000724247220 */ /* 0x000fe20000410000 */
[----:B------:R-:W-:Y:S01]  /*1230*/  FFMA.FTZ R34, R53, R34, RZ ;  /* 0x0000002235227223 */ /* 0x000fe200000100ff */
[C---:B------:R-:W-:Y:S01]  /*1240*/  FMUL.FTZ R35, R49.reuse, R29 ;  /* 0x0000001d31237220 */ /* 0x040fe20000410000 */
[----:B------:R-:W-:Y:S01]  /*1250*/  FADD.FTZ R32, R32, R39 ;  /* 0x0000002720207221 */ /* 0x000fe20000010000 */
[----:B------:R-:W-:Y:S01]  /*1260*/  FADD.FTZ R38, -R6, R30 ;  /* 0x0000001e06267221 */ /* 0x000fe20000010100 */
[----:B------:R-:W-:Y:S01]  /*1270*/  FFMA.FTZ R34, R49, R36, R34 ;  /* 0x0000002431227223 */ /* 0x000fe20000010022 */
[----:B------:R-:W-:Y:S01]  /*1280*/  FFMA.FTZ R37, R36, R35, R37 ;  /* 0x0000002324257223 */ /* 0x000fe20000010025 */
[----:B------:R-:W-:Y:S01]  /*1290*/  FMUL.FTZ R39, R12, R28 ;  /* 0x0000001c0c277220 */ /* 0x000fe20000410000 */
[----:B------:R-:W-:Y:S01]  /*12a0*/  FMUL.FTZ R38, R38, R7 ;  /* 0x0000000726267220 */ /* 0x000fe20000410000 */
[----:B------:R-:W-:Y:S01]  /*12b0*/  FADD.FTZ R32, R35, R32 ;  /* 0x0000002023207221 */ /* 0x000fe20000010000 */
[----:B------:R-:W-:Y:S01]  /*12c0*/  FADD.FTZ R36, -R6, R31 ;  /* 0x0000001f06247221 */ /* 0x000fe20000010100 */
[----:B------:R-:W-:Y:S01]  /*12d0*/  FMUL.FTZ R35, R13, R29 ;  /* 0x0000001d0d237220 */ /* 0x000fe20000410000 */
[----:B------:R-:W-:Y:S01]  /*12e0*/  FFMA.FTZ R33, R12, R38, R33 ;  /* 0x000000260c217223 */ /* 0x000fe20000010021 */
[----:B------:R-:W-:Y:S01]  /*12f0*/  FADD.FTZ R32, R32, R39 ;  /* 0x0000002720207221 */ /* 0x000fe20000010000 */
[----:B------:R-:W-:Y:S01]  /*1300*/  FFMA.FTZ R37, R38, R39, R37 ;  /* 0x0000002726257223 */ /* 0x000fe20000010025 */
[----:B------:R-:W-:Y:S01]  /*1310*/  FMUL.FTZ R36, R36, R7 ;  /* 0x0000000724247220 */ /* 0x000fe20000410000 */
[----:B------:R-:W-:Y:S01]  /*1320*/  FADD.FTZ R38, -R6, R2 ;  /* 0x0000000206267221 */ /* 0x000fe20000010100 */
[----:B------:R-:W-:Y:S01]  /*1330*/  FMUL.FTZ R39, R4, R28 ;  /* 0x0000001c04277220 */ /* 0x000fe20000410000 */
[----:B------:R-:W-:Y:S01]  /*1340*/  FADD.FTZ R32, R35, R32 ;  /* 0x0000002023207221 */ /* 0x000fe20000010000 */
[----:B------:R-:W-:Y:S01]  /*1350*/  FFMA.FTZ R34, R13, R36, R34 ;  /* 0x000000240d227223 */ /* 0x000fe20000010022 */
[----:B------:R-:W-:Y:S01]  /*1360*/  FFMA.FTZ R37, R36, R35, R37 ;  /* 0x0000002324257223 */ /* 0x000fe20000010025 */
[----:B------:R-:W-:Y:S01]  /*1370*/  FMUL.FTZ R38, R38, R7 ;  /* 0x0000000726267220 */ /* 0x000fe20000410000 */
[----:B------:R-:W-:Y:S01]  /*1380*/  FADD.FTZ R36, -R6, R3 ;  /* 0x0000000306247221 */ /* 0x000fe20000010100 */
[----:B------:R-:W-:Y:S01]  /*1390*/  FADD.FTZ R32, R32, R39 ;  /* 0x0000002720207221 */ /* 0x000fe20000010000 */
[----:B------:R-:W-:Y:S01]  /*13a0*/  FMUL.FTZ R35, R5, R29 ;  /* 0x0000001d05237220 */ /* 0x000fe20000410000 */
[----:B------:R-:W-:Y:S01]  /*13b0*/  FFMA.FTZ R37, R38, R39, R37 ;  /* 0x0000002726257223 */ /* 0x000fe20000010025 */
[----:B------:R-:W-:Y:S01]  /*13c0*/  FMUL.FTZ R36, R36, R7 ;  /* 0x0000000724247220 */ /* 0x000fe20000410000 */
[----:B------:R-:W-:Y:S01]  /*13d0*/  FFMA.FTZ R33, R4, R38, R33 ;  /* 0x0000002604217223 */ /* 0x000fe20000010021 */
[----:B------:R-:W-:Y:S01]  /*13e0*/  FADD.FTZ R38, -R6, R8 ;  /* 0x0000000806267221 */ /* 0x000fe20000010100 */
[----:B------:R-:W-:Y:S01]  /*13f0*/  FMUL.FTZ R39, R10, R28 ;  /* 0x0000001c0a277220 */ /* 0x000fe20000410000 */
[----:B------:R-:W-:Y:S01]  /*1400*/  FADD.FTZ R32, R35, R32 ;  /* 0x0000002023207221 */ /* 0x000fe20000010000 */
[----:B------:R-:W-:Y:S01]  /*1410*/  FFMA.FTZ R34, R5, R36, R34 ;  /* 0x0000002405227223 */ /* 0x000fe20000010022 */
[----:B------:R-:W-:Y:S01]  /*1420*/  FFMA.FTZ R37, R36, R35, R37 ;  /* 0x0000002324257223 */ /* 0x000fe20000010025 */
[----:B------:R-:W-:Y:S01]  /*1430*/  FADD.FTZ R36, -R6, R9 ;  /* 0x0000000906247221 */ /* 0x000fe20000010100 */
[-C--:B------:R-:W-:Y:S01]  /*1440*/  FMUL.FTZ R38, R38, R7.reuse ;  /* 0x0000000726267220 */ /* 0x080fe20000410000 */
[----:B------:R-:W-:Y:S01]  /*1450*/  FADD.FTZ R40, R32, R39 ;  /* 0x0000002720287221 */ /* 0x000fe20000010000 */
[----:B------:R-:W-:Y:S01]  /*1460*/  FADD.FTZ R32, -R6, R14 ;  /* 0x0000000e06207221 */ /* 0x000fe20000010100 */
[----:B------:R-:W-:Y:S01]  /*1470*/  FMUL.FTZ R36, R36, R7 ;  /* 0x0000000724247220 */ /* 0x000fe20000410000 */
[----:B------:R-:W-:Y:S01]  /*1480*/  FFMA.FTZ R37, R38, R39, R37 ;  /* 0x0000002726257223 */ /* 0x000fe20000010025 */
[C---:B------:R-:W-:Y:S01]  /*1490*/  FMUL.FTZ R35, R11.reuse, R29 ;  /* 0x0000001d0b237220 */ /* 0x040fe20000410000 */
[----:B------:R-:W-:Y:S01]  /*14a0*/  FFMA.FTZ R33, R10, R38, R33 ;  /* 0x000000260a217223 */ /* 0x000fe20000010021 */
[----:B------:R-:W-:Y:S01]  /*14b0*/  FMUL.FTZ R38, R32, R7 ;  /* 0x0000000720267220 */ /* 0x000fe20000410000 */
[----:B------:R-:W-:Y:S01]  /*14c0*/  FFMA.FTZ R32, R11, R36, R34 ;  /* 0x000000240b207223 */ /* 0x000fe20000010022 */
[----:B------:R-:W-:Y:S01]  /*14d0*/  FMUL.FTZ R39, R16, R28 ;  /* 0x0000001c10277220 */ /* 0x000fe20000410000 */
[----:B------:R-:W-:Y:S01]  /*14e0*/  FADD.FTZ R40, R35, R40 ;  /* 0x0000002823287221 */ /* 0x000fe20000010000 */
[----:B------:R-:W-:Y:S01]  /*14f0*/  FFMA.FTZ R37, R36, R35, R37 ;  /* 0x0000002324257223 */ /* 0x000fe20000010025 */
[----:B------:R-:W-:Y:S01]  /*1500*/  FADD.FTZ R34, -R6, R15 ;  /* 0x0000000f06227221 */ /* 0x000fe20000010100 */
[----:B------:R-:W-:Y:S01]  /*1510*/  FMUL.FTZ R35, R17, R29 ;  /* 0x0000001d11237220 */ /* 0x000fe20000410000 */
[----:B------:R-:W-:Y:S01]  /*1520*/  FADD.FTZ R40, R40, R39 ;  /* 0x0000002728287221 */ /* 0x000fe20000010000 */
[----:B------:R-:W-:Y:S01]  /*1530*/  FFMA.FTZ R37, R38, R39, R37 ;  /* 0x0000002726257223 */ /* 0x000fe20000010025 */
[----:B------:R-:W-:Y:S01]  /*1540*/  FMUL.FTZ R34, R34, R7 ;  /* 0x0000000722227220 */ /* 0x000fe20000410000 */
[----:B------:R-:W-:Y:S01]  /*1550*/  FADD.FTZ R36, -R6, R18 ;  /* 0x0000001206247221 */ /* 0x000fe20000010100 */
[----:B------:R-:W-:Y:S01]  /*1560*/  FADD.FTZ R40, R35, R40 ;  /* 0x0000002823287221 */ /* 0x000fe20000010000 */
[----:B------:R-:W-:Y:S01]  /*1570*/  FFMA.FTZ R33, R16, R38, R33 ;  /* 0x0000002610217223 */ /* 0x000fe20000010021 */
[----:B------:R-:W-:Y:S01]  /*1580*/  FFMA.FTZ R37, R34, R35, R37 ;  /* 0x0000002322257223 */ /* 0x000fe20000010025 */
[----:B------:R-:W-:Y:S01]  /*1590*/  FMUL.FTZ R39, R20, R28 ;  /* 0x0000001c14277220 */ /* 0x000fe20000410000 */
[----:B------:R-:W-:Y:S01]  /*15a0*/  FFMA.FTZ R32, R17, R34, R32 ;  /* 0x0000002211207223 */ /* 0x000fe20000010020 */
[----:B------:R-:W-:Y:S01]  /*15b0*/  FADD.FTZ R35, RZ, R52 ;  /* 0x00000034ff237221 */ /* 0x000fe20000010000 */
[----:B------:R-:W-:Y:S01]  /*15c0*/  FMUL.FTZ R38, R36, R7 ;  /* 0x0000000724267220 */ /* 0x000fe20000410000 */
[----:B------:R-:W-:Y:S01]  /*15d0*/  FADD.FTZ R34, RZ, R53 ;  /* 0x00000035ff227221 */ /* 0x000fe20000010000 */
[----:B------:R-:W-:Y:S01]  /*15e0*/  FADD.FTZ R36, -R6, R19 ;  /* 0x0000001306247221 */ /* 0x000fe20000010100 */
[----:B------:R-:W-:Y:S01]  /*15f0*/  FADD.FTZ R40, R40, R39 ;  /* 0x0000002728287221 */ /* 0x000fe20000010000 */
[----:B------:R-:W-:Y:S01]  /*1600*/  FADD.FTZ R35, R48, R35 ;  /* 0x0000002330237221 */ /* 0x000fe20000010000 */
[----:B------:R-:W-:Y:S01]  /*1610*/  FFMA.FTZ R39, R38, R39, R37 ;  /* 0x0000002726277223 */ /* 0x000fe20000010025 */
[----:B------:R-:W-:Y:S01]  /*1620*/  FADD.FTZ R34, R49, R34 ;  /* 0x0000002231227221 */ /* 0x000fe20000010000 */
[----:B------:R-:W-:Y:S01]  /*1630*/  FMUL.FTZ R36, R36, R7 ;  /* 0x0000000724247220 */ /* 0x000fe20000410000 */
[----:B------:R-:W-:Y:S01]  /*1640*/  FMUL.FTZ R37, R21, R29 ;  /* 0x0000001d15257220 */ /* 0x000fe20000410000 */
[----:B------:R-:W-:Y:S01]  /*1650*/  FADD.FTZ R35, R12, R35 ;  /* 0x000000230c237221 */ /* 0x000fe20000010000 */
[----:B------:R-:W-:Y:S01]  /*1660*/  FADD.FTZ R34, R13, R34 ;  /* 0x000000220d227221 */ /* 0x000fe20000010000 */
[----:B------:R-:W-:Y:S01]  /*1670*/  FFMA.FTZ R32, R21, R36, R32 ;  /* 0x0000002415207223 */ /* 0x000fe20000010020 */
[----:B------:R-:W-:Y:S01]  /*1680*/  FFMA.FTZ R39, R36, R37, R39 ;  /* 0x0000002524277223 */ /* 0x000fe20000010027 */
[----:B------:R-:W-:Y:S01]  /*1690*/  FADD.FTZ R36, -R6, R22 ;  /* 0x0000001606247221 */ /* 0x000fe20000010100 */
[----:B------:R-:W-:Y:S01]  /*16a0*/  FADD.FTZ R35, R4, R35 ;  /* 0x0000002304237221 */ /* 0x000fe20000010000 */
[----:B------:R-:W-:Y:S01]  /*16b0*/  FADD.FTZ R34, R5, R34 ;  /* 0x0000002205227221 */ /* 0x000fe20000010000 */
[----:B------:R-:W-:Y:S01]  /*16c0*/  FADD.FTZ R40, R37, R40 ;  /* 0x0000002825287221 */ /* 0x000fe20000010000 */
[----:B------:R-:W-:Y:S01]  /*16d0*/  FFMA.FTZ R33, R20, R38, R33 ;  /* 0x0000002614217223 */ /* 0x000fe20000010021 */
        /* <DEDUP_REMOVED lines=9> */
[----:B------:R-:W-:Y:S01]  /*1770*/  FADD.FTZ R37, R16, R35 ;  /* 0x0000002310257221 */ /* 0x000fe20000010000 */
[----:B------:R-:W-:Y:S01]  /*1780*/  FADD.FTZ R38, R17, R34 ;  /* 0x0000002211267221 */ /* 0x000fe20000010000 */
[----:B------:R-:W-:Y:S01]  /*1790*/  FADD.FTZ R35, R40, R43 ;  /* 0x0000002b28237221 */ /* 0x000fe20000010000 */
[----:B------:R-:W-:Y:S01]  /*17a0*/  FFMA.FTZ R34, R41, R40, R42 ;  /* 0x0000002829227223 */ /* 0x000fe2000001002a */
[----:B------:R-:W-:Y:S01]  /*17b0*/  FADD.FTZ R39, R20, R37 ;  /* 0x0000002514277221 */ /* 0x000fe20000010000 */
[----:B------:R-:W-:Y:S01]  /*17c0*/  FADD.FTZ R40, R21, R38 ;  /* 0x0000002615287221 */ /* 0x000fe20000010000 */
[C---:B------:R-:W-:Y:S01]  /*17d0*/  FFMA.FTZ R36, R24.reuse, R36, R33 ;  /* 0x0000002418247223 */ /* 0x040fe20000010021 */
[C---:B------:R-:W-:Y:S01]  /*17e0*/  FFMA.FTZ R37, R25.reuse, R41, R32 ;  /* 0x0000002919257223 */ /* 0x040fe20000010020 */
[----:B------:R-:W-:Y:S01]  /*17f0*/  FADD.FTZ R38, R24, R39 ;  /* 0x0000002718267221 */ /* 0x000fe20000010000 */
[----:B------:R-:W-:Y:S01]  /*1800*/  FADD.FTZ R39, R25, R40 ;  /* 0x0000002819277221 */ /* 0x000fe20000010000 */
[----:B------:R-:W-:Y:S06]  /*1810*/  BRA `(.L_x_1286) ;  /* 0x0000001000007947 */ /* 0x000fec0003800000 */
.L_x_1285:
[C---:B--2--5:R-:W-:Y:S01]  /*1820*/  FADD.FTZ R32, -R6.reuse, R54 ;  /* 0x0000003606207221 */ /* 0x064fe20000010100 */
[----:B------:R-:W-:-:S03]  /*1830*/  FADD.FTZ R44, -R6, R50 ;  /* 0x00000032062c7221 */ /* 0x000fc60000010100 */
[----:B0-----:R-:W-:Y:S01]  /*1840*/  FMUL.FTZ R33, R32, R7 ;  /* 0x0000000720217220 */ /* 0x001fe20000410000 */
[----:B------:R-:W-:-:S03]  /*1850*/  FADD.FTZ R32, -R6, R55 ;  /* 0x0000003706207221 */ /* 0x000fc60000010100 */
[----:B------:R-:W-:Y:S01]  /*1860*/  FFMA.FTZ R34, R28, R33, R26 ;  /* 0x000000211c227223 */ /* 0x000fe2000001001a */
[----:B------:R-:W-:-:S03]  /*1870*/  FMUL.FTZ R32, R32, R7 ;  /* 0x0000000720207220 */ /* 0x000fc60000410000 */
[----:B------:R-:W-:Y:S01]  /*1880*/  FMUL.FTZ R35, R34, -1.4426950216293334961 ;  /* 0xbfb8aa3b22237820 */ /* 0x000fe20000410000 */
[----:B------:R-:W-:-:S04]  /*1890*/  FFMA.FTZ R39, R29, R32, R27 ;  /* 0x000000201d277223 */ /* 0x000fc8000001001b */
[----:B------:R-:W-:Y:S01]  /*18a0*/  FMUL.FTZ R38, R39, -1.4426950216293334961 ;  /* 0xbfb8aa3b27267820 */ /* 0x000fe20000410000 */
[----:B------:R-:W0:Y:S05]  /*18b0*/  MUFU.EX2 R35, R35 ;  /* 0x0000002300237308 */ /* 0x000e2a0000000800 */
[----:B------:R-:W1:Y:S01]  /*18c0*/  MUFU.EX2 R38, R38 ;  /* 0x0000002600267308 */ /* 0x000e620000000800 */
[----:B0-----:R-:W-:-:S04]  /*18d0*/  FADD.FTZ R36, R35, 1 ;  /* 0x3f80000023247421 */ /* 0x001fc80000010000 */
[----:B------:R-:W0:Y:S01]  /*18e0*/  MUFU.RCP R37, R36 ;  /* 0x0000002400257308 */ /* 0x000e220000001000 */
[----:B-1----:R-:W-:Y:S01]  /*18f0*/  FADD.FTZ R56, R38, 1 ;  /* 0x3f80000026387421 */ /* 0x002fe20000010000 */
[----:B------:R-:W-:-:S04]  /*1900*/  FADD.FTZ R38, -R6, R51 ;  /* 0x0000003306267221 */ /* 0x000fc80000010100 */
[----:B------:R-:W-:Y:S02]  /*1910*/  FMUL.FTZ R38, R38, R7 ;  /* 0x0000000726267220 */ /* 0x000fe40000410000 */
[----:B------:R-:W1:Y:S01]  /*1920*/  MUFU.RCP R56, R56 ;  /* 0x0000003800387308 */ /* 0x000e620000001000 */
[----:B0-----:R-:W-:Y:S01]  /*1930*/  FADD.FTZ R41, -R37, 1 ;  /* 0x3f80000025297421 */ /* 0x001fe20000010100 */
[----:B------:R-:W-:Y:S01]  /*1940*/  FMUL.FTZ R40, R52, R37 ;  /* 0x0000002534287220 */ /* 0x000fe20000410000 */
[----:B------:R-:W-:Y:S01]  /*1950*/  FMUL.FTZ R37, R44, R7 ;  /* 0x000000072c257220 */ /* 0x000fe20000410000 */
[----:B------:R-:W-:Y:S01]  /*1960*/  FADD.FTZ R44, -R6, R31 ;  /* 0x0000001f062c7221 */ /* 0x000fe20000010100 */
[----:B------:R-:W-:Y:S01]  /*1970*/  FFMA.FTZ R41, R34, R41, 1 ;  /* 0x3f80000022297423 */ /* 0x000fe20000010029 */
[----:B------:R-:W-:Y:S01]  /*1980*/  FADD.FTZ R34, -R6, R30 ;  /* 0x0000001e06227221 */ /* 0x000fe20000010100 */
[--C-:B------:R-:W-:Y:S01]  /*1990*/  FFMA.FTZ R46, R28, R37, R26.reuse ;  /* 0x000000251c2e7223 */ /* 0x100fe2000001001a */
[----:B------:R-:W-:Y:S01]  /*19a0*/  FMUL.FTZ R44, R44, R7 ;  /* 0x000000072c2c7220 */ /* 0x000fe20000410000 */
[----:B-1----:R-:W-:Y:S01]  /*19b0*/  FADD.FTZ R42, -R56, 1 ;  /* 0x3f800000382a7421 */ /* 0x002fe20000010100 */
[----:B------:R-:W-:Y:S01]  /*19c0*/  FMUL.FTZ R40, R40, R41 ;  /* 0x0000002928287220 */ /* 0x000fe20000410000 */
[----:B------:R-:W-:Y:S01]  /*19d0*/  FMUL.FTZ R57, R46, -1.4426950216293334961 ;  /* 0xbfb8aa3b2e397820 */ /* 0x000fe20000410000 */
[----:B------:R-:W-:Y:S01]  /*19e0*/  FMUL.FTZ R45, R34, R7 ;  /* 0x00000007222d7220 */ /* 0x000fe20000410000 */
[----:B------:R-:W-:Y:S01]  /*19f0*/  FFMA.FTZ R39, R39, R42, 1 ;  /* 0x3f80000027277423 */ /* 0x000fe2000001002a */
[C-C-:B------:R-:W-:Y:S01]  /*1a00*/  FFMA.FTZ R42, R29.reuse, R38, R27.reuse ;  /* 0x000000261d2a7223 */ /* 0x140fe2000001001b */
[----:B------:R-:W0:Y:S01]  /*1a10*/  MUFU.EX2 R41, R57 ;  /* 0x0000003900297308 */ /* 0x000e220000000800 */
[----:B------:R-:W-:Y:S01]  /*1a20*/  FFMA.FTZ R34, R28, R45, R26 ;  /* 0x0000002d1c227223 */ /* 0x000fe2000001001a */
[----:B------:R-:W-:Y:S01]  /*1a30*/  FFMA.FTZ R35, R29, R44, R27 ;  /* 0x0000002c1d237223 */ /* 0x000fe2000001001b */
[----:B------:R-:W-:Y:S01]  /*1a40*/  FMUL.FTZ R73, R42, -1.4426950216293334961 ;  /* 0xbfb8aa3b2a497820 */ /* 0x000fe20000410000 */
[----:B------:R-:W-:Y:S01]  /*1a50*/  FMUL.FTZ R56, R53, R56 ;  /* 0x0000003835387220 */ /* 0x000fe20000410000 */
[----:B------:R-:W-:Y:S01]  /*1a60*/  FMUL.FTZ R43, R34, -1.4426950216293334961 ;  /* 0xbfb8aa3b222b7820 */ /* 0x000fe20000410000 */
[----:B------:R-:W-:Y:S01]  /*1a70*/  FMUL.FTZ R47, R35, -1.4426950216293334961 ;  /* 0xbfb8aa3b232f7820 */ /* 0x000fe20000410000 */
[----:B------:R-:W1:Y:S01]  /*1a80*/  MUFU.EX2 R36, R73 ;  /* 0x0000004900247308 */ /* 0x000e620000000800 */
[----:B------:R-:W-:-:S03]  /*1a90*/  FMUL.FTZ R39, R56, R39 ;  /* 0x0000002738277220 */ /* 0x000fc60000410000 */
[----:B------:R-:W2:Y:S01]  /*1aa0*/  MUFU.EX2 R43, R43 ;  /* 0x0000002b002b7308 */ /* 0x000ea20000000800 */
[----:B0-----:R-:W-:-:S03]  /*1ab0*/  FADD.FTZ R41, R41, 1 ;  /* 0x3f80000029297421 */ /* 0x001fc60000010000 */
[----:B------:R-:W0:Y:S04]  /*1ac0*/  MUFU.EX2 R47, R47 ;  /* 0x0000002f002f7308 */ /* 0x000e280000000800 */
[----:B------:R-:W3:Y:S01]  /*1ad0*/  MUFU.RCP R41, R41 ;  /* 0x0000002900297308 */ /* 0x000ee20000001000 */
[----:B-1----:R-:W-:Y:S01]  /*1ae0*/  FADD.FTZ R36, R36, 1 ;  /* 0x3f80000024247421 */ /* 0x002fe20000010000 */
[----:B--2---:R-:W-:-:S06]  /*1af0*/  FADD.FTZ R73, R43, 1 ;  /* 0x3f8000002b497421 */ /* 0x004fcc0000010000 */
[----:B------:R-:W1:Y:S01]  /*1b00*/  MUFU.RCP R36, R36 ;  /* 0x0000002400247308 */ /* 0x000e620000001000 */
[----:B0-----:R-:W-:-:S07]  /*1b10*/  FADD.FTZ R56, R47, 1 ;  /* 0x3f8000002f387421 */ /* 0x001fce0000010000 */
[----:B------:R0:W2:Y:S01]  /*1b20*/  MUFU.RCP R43, R73 ;  /* 0x00000049002b7308 */ /* 0x0000a20000001000 */
[----:B---3--:R-:W-:-:S04]  /*1b30*/  FADD.FTZ R47, -R41, 1 ;  /* 0x3f800000292f7421 */ /* 0x008fc80000010100 */
[----:B------:R-:W-:-:S03]  /*1b40*/  FFMA.FTZ R47, R46, R47, 1 ;  /* 0x3f8000002e2f7423 */ /* 0x000fc6000001002f */
[----:B------:R3:W4:Y:S01]  /*1b50*/  MUFU.RCP R46, R56 ;  /* 0x00000038002e7308 */ /* 0x0007220000001000 */
[----:B0-----:R-:W-:Y:S01]  /*1b60*/  FMUL.FTZ R73, R29, R39 ;  /* 0x000000271d497220 */ /* 0x001fe20000410000 */
[----:B-1----:R-:W-:-:S04]  /*1b70*/  FADD.FTZ R57, -R36, 1 ;  /* 0x3f80000024397421 */ /* 0x002fc80000010100 */
[----:B---3--:R-:W-:Y:S01]  /*1b80*/  FFMA.FTZ R56, R42, R57, 1 ;  /* 0x3f8000002a387423 */ /* 0x008fe20000010039 */
[----:B------:R-:W-:Y:S01]  /*1b90*/  FMUL.FTZ R42, R48, R41 ;  /* 0x00000029302a7220 */ /* 0x000fe20000410000 */
[----:B------:R-:W-:-:S03]  /*1ba0*/  FMUL.FTZ R57, R49, R36 ;  /* 0x0000002431397220 */ /* 0x000fc60000410000 */
[----:B------:R-:W-:Y:S01]  /*1bb0*/  FMUL.FTZ R41, R42, R47 ;  /* 0x0000002f2a297220 */ /* 0x000fe20000410000 */
[----:B--2---:R-:W-:Y:S01]  /*1bc0*/  FADD.FTZ R47, -R43, 1 ;  /* 0x3f8000002b2f7421 */ /* 0x004fe20000010100 */
[----:B------:R-:W-:Y:S01]  /*1bd0*/  FMUL.FTZ R43, R12, R43 ;  /* 0x0000002b0c2b7220 */ /* 0x000fe20000410000 */
[----:B------:R-:W-:Y:S01]  /*1be0*/  FMUL.FTZ R57, R57, R56 ;  /* 0x0000003839397220 */ /* 0x000fe20000410000 */
[----:B----4-:R-:W-:Y:S01]  /*1bf0*/  FADD.FTZ R36, -R46, 1 ;  /* 0x3f8000002e247421 */ /* 0x010fe20000010100 */
[----:B------:R-:W-:Y:S01]  /*1c00*/  FFMA.FTZ R34, R34, R47, 1 ;  /* 0x3f80000022227423 */ /* 0x000fe2000001002f */
[----:B------:R-:W-:Y:S01]  /*1c10*/  FMUL.FTZ R47, R13, R46 ;  /* 0x0000002e0d2f7220 */ /* 0x000fe20000410000 */
[----:B------:R-:W-:Y:S01]  /*1c20*/  FFMA.FTZ R42, R33, R40, RZ ;  /* 0x00000028212a7223 */ /* 0x000fe200000100ff */
[----:B------:R-:W-:Y:S01]  /*1c30*/  FFMA.FTZ R36, R35, R36, 1 ;  /* 0x3f80000023247423 */ /* 0x000fe20000010024 */
[----:B------:R-:W-:Y:S01]  /*1c40*/  FMUL.FTZ R43, R43, R34 ;  /* 0x000000222b2b7220 */ /* 0x000fe20000410000 */
[----:B------:R-:W-:Y:S01]  /*1c50*/  FMUL.FTZ R34, R28, R40 ;  /* 0x000000281c227220 */ /* 0x000fe20000410000 */
[----:B------:R-:W-:Y:S01]  /*1c60*/  FADD.FTZ R40, RZ, R40 ;  /* 0x00000028ff287221 */ /* 0x000fe20000010000 */
[----:B------:R-:W-:Y:S01]  /*1c70*/  FMUL.FTZ R47, R47, R36 ;  /* 0x000000242f2f7220 */ /* 0x000fe20000410000 */
[----:B------:R-:W-:Y:S01]  /*1c80*/  FFMA.FTZ R42, R37, R41, R42 ;  /* 0x00000029252a7223 */ /* 0x000fe2000001002a */
[----:B------:R-:W-:Y:S01]  /*1c90*/  FFMA.FTZ R36, R33, R34, RZ ;  /* 0x0000002221247223 */ /* 0x000fe200000100ff */
[----:B------:R-:W-:Y:S01]  /*1ca0*/  FADD.FTZ R46, RZ, R34 ;  /* 0x00000022ff2e7221 */ /* 0x000fe20000010000 */
        /* <DEDUP_REMOVED lines=8> */
[----:B------:R-:W-:Y:S01]  /*1d30*/  FFMA.FTZ R34, R28, R35, R26 ;  /* 0x000000231c227223 */ /* 0x000fe2000001001a */
[----:B------:R-:W-:Y:S01]  /*1d40*/  FFMA.FTZ R37, R37, R41, R36 ;  /* 0x0000002925257223 */ /* 0x000fe20000010024 */
[----:B------:R-:W-:Y:S01]  /*1d50*/  FADD.FTZ R46, R46, R41 ;  /* 0x000000292e2e7221 */ /* 0x000fe20000010000 */
[----:B------:R-:W-:Y:S01]  /*1d60*/  FMUL.FTZ R43, R28, R43 ;  /* 0x0000002b1c2b7220 */ /* 0x000fe20000410000 */
[----:B------:R-:W-:-:S06]  /*1d70*/  FMUL.FTZ R56, R34, -1.4426950216293334961 ;  /* 0xbfb8aa3b22387820 */ /* 0x000fcc0000410000 */
[----:B------:R-:W0:Y:S02]  /*1d80*/  MUFU.EX2 R56, R56 ;  /* 0x0000003800387308 */ /* 0x000e240000000800 */
[----:B0-----:R-:W-:-:S06]  /*1d90*/  FADD.FTZ R73, R56, 1 ;  /* 0x3f80000038497421 */ /* 0x001fcc0000010000 */
[----:B------:R-:W0:Y:S02]  /*1da0*/  MUFU.RCP R73, R73 ;  /* 0x0000004900497308 */ /* 0x000e240000001000 */
[----:B0-----:R-:W-:-:S04]  /*1db0*/  FADD.FTZ R33, -R73, 1 ;  /* 0x3f80000049217421 */ /* 0x001fc80000010100 */
[----:B------:R-:W-:Y:S01]  /*1dc0*/  FFMA.FTZ R34, R34, R33, 1 ;  /* 0x3f80000022227423 */ /* 0x000fe20000010021 */
[----:B------:R-:W-:Y:S01]  /*1dd0*/  FMUL.FTZ R33, R4, R73 ;  /* 0x0000004904217220 */ /* 0x000fe20000410000 */
[----:B------:R-:W-:Y:S01]  /*1de0*/  FFMA.FTZ R73, R32, R39, RZ ;  /* 0x0000002720497223 */ /* 0x000fe200000100ff */
[----:B------:R-:W-:Y:S02]  /*1df0*/  FADD.FTZ R32, RZ, R39 ;  /* 0x00000027ff207221 */ /* 0x000fe40000010000 */
[----:B------:R-:W-:Y:S01]  /*1e00*/  FMUL.FTZ R33, R33, R34 ;  /* 0x0000002221217220 */ /* 0x000fe20000410000 */
[----:B------:R-:W-:Y:S01]  /*1e10*/  FADD.FTZ R34, -R6, R3 ;  /* 0x0000000306227221 */ /* 0x000fe20000010100 */
[----:B------:R-:W-:Y:S02]  /*1e20*/  FFMA.FTZ R39, R38, R57, R73 ;  /* 0x0000003926277223 */ /* 0x000fe40000010049 */
[----:B------:R-:W-:Y:S01]  /*1e30*/  FFMA.FTZ R42, R35, R33, R42 ;  /* 0x00000021232a7223 */ /* 0x000fe2000001002a */
[----:B------:R-:W-:Y:S01]  /*1e40*/  FMUL.FTZ R34, R34, R7 ;  /* 0x0000000722227220 */ /* 0x000fe20000410000 */
[----:B------:R-:W-:-:S03]  /*1e50*/  FFMA.FTZ R39, R44, R47, R39 ;  /* 0x0000002f2c277223 */ /* 0x000fc60000010027 */
[----:B------:R-:W-:-:S04]  /*1e60*/  FFMA.FTZ R36, R29, R34, R27 ;  /* 0x000000221d247223 */ /* 0x000fc8000001001b */
[----:B------:R-:W-:-:S06]  /*1e70*/  FMUL.FTZ R41, R36, -1.4426950216293334961 ;  /* 0xbfb8aa3b24297820 */ /* 0x000fcc0000410000 */
[----:B------:R-:W0:Y:S02]  /*1e80*/  MUFU.EX2 R41, R41 ;  /* 0x0000002900297308 */ /* 0x000e240000000800 */
[----:B0-----:R-:W-:Y:S01]  /*1e90*/  FADD.FTZ R56, R41, 1 ;  /* 0x3f80000029387421 */ /* 0x001fe20000010000 */
[----:B------:R-:W-:Y:S01]  /*1ea0*/  FADD.FTZ R41, R32, R57 ;  /* 0x0000003920297221 */ /* 0x000fe20000010000 */
[----:B------:R-:W-:-:S03]  /*1eb0*/  FMUL.FTZ R57, R29, R57 ;  /* 0x000000391d397220 */ /* 0x000fc60000410000 */
[----:B------:R-:W-:Y:S01]  /*1ec0*/  FADD.FTZ R41, R41, R47 ;  /* 0x0000002f29297221 */ /* 0x000fe20000010000 */
[----:B------:R-:W0:Y:S01]  /*1ed0*/  MUFU.RCP R56, R56 ;  /* 0x0000003800387308 */ /* 0x000e220000001000 */
[----:B------:R-:W-:Y:S01]  /*1ee0*/  FFMA.FTZ R38, R38, R57, R37 ;  /* 0x0000003926267223 */ /* 0x000fe20000010025 */
[----:B------:R-:W-:Y:S01]  /*1ef0*/  FADD.FTZ R46, R57, R46 ;  /* 0x0000002e392e7221 */ /* 0x000fe20000010000 */
[----:B------:R-:W-:Y:S02]  /*1f00*/  FMUL.FTZ R47, R29, R47 ;  /* 0x0000002f1d2f7220 */ /* 0x000fe40000410000 */
[----:B------:R-:W-:Y:S01]  /*1f10*/  FFMA.FTZ R45, R45, R43, R38 ;  /* 0x0000002b2d2d7223 */ /* 0x000fe20000010026 */
[----:B------:R-:W-:Y:S01]  /*1f20*/  FADD.FTZ R38, -R6, R9 ;  /* 0x0000000906267221 */ /* 0x000fe20000010100 */
[----:B------:R-:W-:Y:S02]  /*1f30*/  FADD.FTZ R46, R46, R43 ;  /* 0x0000002b2e2e7221 */ /* 0x000fe40000010000 */
[----:B------:R-:W-:Y:S01]  /*1f40*/  FFMA.FTZ R44, R44, R47, R45 ;  /* 0x0000002f2c2c7223 */ /* 0x000fe2000001002d */
[----:B------:R-:W-:Y:S01]  /*1f50*/  FMUL.FTZ R38, R38, R7 ;  /* 0x0000000726267220 */ /* 0x000fe20000410000 */
[----:B------:R-:W-:-:S03]  /*1f60*/  FADD.FTZ R46, R47, R46 ;  /* 0x0000002e2f2e7221 */ /* 0x000fc60000010000 */
[----:B------:R-:W-:Y:S01]  /*1f70*/  FFMA.FTZ R43, R29, R38, R27 ;  /* 0x000000261d2b7223 */ /* 0x000fe2000001001b */
[----:B0-----:R-:W-:Y:S01]  /*1f80*/  FADD.FTZ R37, -R56, 1 ;  /* 0x3f80000038257421 */ /* 0x001fe20000010100 */
[----:B------:R-:W-:-:S03]  /*1f90*/  FMUL.FTZ R32, R5, R56 ;  /* 0x0000003805207220 */ /* 0x000fc60000410000 */
[----:B------:R-:W-:Y:S01]  /*1fa0*/  FFMA.FTZ R37, R36, R37, 1 ;  /* 0x3f80000024257423 */ /* 0x000fe20000010025 */
[----:B------:R-:W-:-:S03]  /*1fb0*/  FADD.FTZ R36, -R6, R8 ;  /* 0x0000000806247221 */ /* 0x000fc60000010100 */
[----:B------:R-:W-:Y:S01]  /*1fc0*/  FMUL.FTZ R32, R32, R37 ;  /* 0x0000002520207220 */ /* 0x000fe20000410000 */
[----:B------:R-:W-:-:S03]  /*1fd0*/  FMUL.FTZ R37, R36, R7 ;  /* 0x0000000724257220 */ /* 0x000fc60000410000 */
[----:B------:R-:W-:Y:S01]  /*1fe0*/  FADD.FTZ R41, R41, R32 ;  /* 0x0000002029297221 */ /* 0x000fe20000010000 */
[----:B------:R-:W-:Y:S01]  /*1ff0*/  FFMA.FTZ R36, R28, R37, R26 ;  /* 0x000000251c247223 */ /* 0x000fe2000001001a */
[-C--:B------:R-:W-:Y:S01]  /*2000*/  FFMA.FTZ R39, R34, R32.reuse, R39 ;  /* 0x0000002022277223 */ /* 0x080fe20000010027 */
[----:B------:R-:W-:Y:S02]  /*2010*/  FMUL.FTZ R32, R29, R32 ;  /* 0x000000201d207220 */ /* 0x000fe40000410000 */
[----:B------:R-:W-:-:S06]  /*2020*/  FMUL.FTZ R56, R36, -1.4426950216293334961 ;  /* 0xbfb8aa3b24387820 */ /* 0x000fcc0000410000 */
[----:B------:R-:W0:Y:S02]  /*2030*/  MUFU.EX2 R56, R56 ;  /* 0x0000003800387308 */ /* 0x000e240000000800 */
[----:B0-----:R-:W-:-:S06]  /*2040*/  FADD.FTZ R57, R56, 1 ;  /* 0x3f80000038397421 */ /* 0x001fcc0000010000 */
[----:B------:R-:W0:Y:S02]  /*2050*/  MUFU.RCP R57, R57 ;  /* 0x0000003900397308 */ /* 0x000e240000001000 */
[----:B0-----:R-:W-:-:S04]  /*2060*/  FADD.FTZ R73, -R57, 1 ;  /* 0x3f80000039497421 */ /* 0x001fc80000010100 */
[----:B------:R-:W-:Y:S01]  /*2070*/  FFMA.FTZ R73, R36, R73, 1 ;  /* 0x3f80000024497423 */ /* 0x000fe20000010049 */
[----:B------:R-:W-:Y:S01]  /*2080*/  FMUL.FTZ R36, R10, R57 ;  /* 0x000000390a247220 */ /* 0x000fe20000410000 */
[----:B------:R-:W-:-:S03]  /*2090*/  FMUL.FTZ R57, R43, -1.4426950216293334961 ;  /* 0xbfb8aa3b2b397820 */ /* 0x000fc60000410000 */
[----:B------:R-:W-:Y:S01]  /*20a0*/  FMUL.FTZ R36, R36, R73 ;  /* 0x0000004924247220 */ /* 0x000fe20000410000 */
[----:B------:R-:W-:Y:S01]  /*20b0*/  FADD.FTZ R73, R40, R33 ;  /* 0x0000002128497221 */ /* 0x000fe20000010000 */
[----:B------:R-:W-:Y:S01]  /*20c0*/  FMUL.FTZ R33, R28, R33 ;  /* 0x000000211c217220 */ /* 0x000fe20000410000 */
[----:B------:R-:W0:Y:S01]  /*20d0*/  MUFU.EX2 R57, R57 ;  /* 0x0000003900397308 */ /* 0x000e220000000800 */
[----:B------:R-:W-:Y:S01]  /*20e0*/  FFMA.FTZ R42, R37, R36, R42 ;  /* 0x00000024252a7223 */ /* 0x000fe2000001002a */
[----:B------:R-:W-:Y:S01]  /*20f0*/  FADD.FTZ R73, R73, R36 ;  /* 0x0000002449497221 */ /* 0x000fe20000010000 */
[----:B------:R-:W-:Y:S01]  /*2100*/  FFMA.FTZ R35, R35, R33, R44 ;  /* 0x0000002123237223 */ /* 0x000fe2000001002c */
[----:B------:R-:W-:-:S03]  /*2110*/  FADD.FTZ R46, R46, R33 ;  /* 0x000000212e2e7221 */ /* 0x000fc60000010000 */
[----:B------:R-:W-:Y:S01]  /*2120*/  FFMA.FTZ R34, R34, R32, R35 ;  /* 0x0000002022227223 */ /* 0x000fe20000010023 */
[----:B------:R-:W-:Y:S01]  /*2130*/  FADD.FTZ R46, R32, R46 ;  /* 0x0000002e202e7221 */ /* 0x000fe20000010000 */
[----:B0-----:R-:W-:-:S06]  /*2140*/  FADD.FTZ R56, R57, 1 ;  /* 0x3f80000039387421 */ /* 0x001fcc0000010000 */
[----:B------:R-:W0:Y:S02]  /*2150*/  MUFU.RCP R56, R56 ;  /* 0x0000003800387308 */ /* 0x000e240000001000 */
[----:B0-----:R-:W-:-:S04]  /*2160*/  FADD.FTZ R45, -R56, 1 ;  /* 0x3f800000382d7421 */ /* 0x001fc80000010100 */
[----:B------:R-:W-:Y:S01]  /*2170*/  FFMA.FTZ R45, R43, R45, 1 ;  /* 0x3f8000002b2d7423 */ /* 0x000fe2000001002d */
[----:B------:R-:W-:-:S04]  /*2180*/  FMUL.FTZ R43, R11, R56 ;  /* 0x000000380b2b7220 */ /* 0x000fc80000410000 */
[----:B------:R-:W-:Y:S01]  /*2190*/  FMUL.FTZ R43, R43, R45 ;  /* 0x0000002d2b2b7220 */ /* 0x000fe20000410000 */
[----:B------:R-:W-:-:S03]  /*21a0*/  FADD.FTZ R45, -R6, R14 ;  /* 0x0000000e062d7221 */ /* 0x000fc60000010100 */
[----:B------:R-:W-:Y:S01]  /*21b0*/  FADD.FTZ R41, R41, R43 ;  /* 0x0000002b29297221 */ /* 0x000fe20000010000 */
[----:B------:R-:W-:Y:S01]  /*21c0*/  FMUL.FTZ R45, R45, R7 ;  /* 0x000000072d2d7220 */ /* 0x000fe20000410000 */
[-C--:B------:R-:W-:Y:S01]  /*21d0*/  FFMA.FTZ R39, R38, R43.reuse, R39 ;  /* 0x0000002b26277223 */ /* 0x080fe20000010027 */
[----:B------:R-:W-:Y:S02]  /*21e0*/  FMUL.FTZ R43, R29, R43 ;  /* 0x0000002b1d2b7220 */ /* 0x000fe40000410000 */
        /* <DEDUP_REMOVED lines=9> */
[----:B------:R-:W-:Y:S01]  /*2280*/  FADD.FTZ R40, -R6, R15 ;  /* 0x0000000f06287221 */ /* 0x000fe20000010100 */
[----:B------:R-:W-:Y:S01]  /*2290*/  FFMA.FTZ R37, R37, R57, R34 ;  /* 0x0000003925257223 */ /* 0x000fe20000010022 */
[----:B------:R-:W-:Y:S01]  /*22a0*/  FADD.FTZ R46, R46, R57 ;  /* 0x000000392e2e7221 */ /* 0x000fe20000010000 */
[----:B------:R-:W-:Y:S01]  /*22b0*/  FMUL.FTZ R44, R44, R47 ;  /* 0x0000002f2c2c7220 */ /* 0x000fe20000410000 */
[----:B------:R-:W-:Y:S01]  /*22c0*/  FMUL.FTZ R40, R40, R7 ;  /* 0x0000000728287220 */ /* 0x000fe20000410000 */
[----:B------:R-:W-:Y:S01]  /*22d0*/  FFMA.FTZ R38, R38, R43, R37 ;  /* 0x0000002b26267223 */ /* 0x000fe20000010025 */
[----:B------:R-:W-:Y:S01]  /*22e0*/  FADD.FTZ R46, R43, R46 ;  /* 0x0000002e2b2e7221 */ /* 0x000fe20000010000 */
[----:B------:R-:W-:Y:S01]  /*22f0*/  FMUL.FTZ R57, R28, R44 ;  /* 0x0000002c1c397220 */ /* 0x000fe20000410000 */
[----:B------:R-:W-:Y:S01]  /*2300*/  FFMA.FTZ R33, R29, R40, R27 ;  /* 0x000000281d217223 */ /* 0x000fe2000001001b */
[----:B------:R-:W-:Y:S01]  /*2310*/  FFMA.FTZ R42, R45, R44, R42 ;  /* 0x0000002c2d2a7223 */ /* 0x000fe2000001002a */
[----:B------:R-:W-:Y:S01]  /*2320*/  FADD.FTZ R73, R73, R44 ;  /* 0x0000002c49497221 */ /* 0x000fe20000010000 */
[----:B------:R-:W-:Y:S01]  /*2330*/  FFMA.FTZ R45, R45, R57, R38 ;  /* 0x000000392d2d7223 */ /* 0x000fe20000010026 */
[----:B------:R-:W-:Y:S01]  /*2340*/  FMUL.FTZ R47, R33, -1.4426950216293334961 ;  /* 0xbfb8aa3b212f7820 */ /* 0x000fe20000410000 */
[----:B------:R-:W-:Y:S01]  /*2350*/  FADD.FTZ R44, -R6, R23 ;  /* 0x00000017062c7221 */ /* 0x000fe20000010100 */
[----:B------:R-:W-:-:S03]  /*2360*/  FADD.FTZ R46, R46, R57 ;  /* 0x000000392e2e7221 */ /* 0x000fc60000010000 */
[----:B------:R-:W-:Y:S01]  /*2370*/  FMUL.FTZ R44, R44, R7 ;  /* 0x000000072c2c7220 */ /* 0x000fe20000410000 */
[----:B------:R-:W0:Y:S02]  /*2380*/  MUFU.EX2 R47, R47 ;  /* 0x0000002f002f7308 */ /* 0x000e240000000800 */
        /* <DEDUP_REMOVED lines=8> */
[----:B------:R-:W-:-:S04]  /*2410*/  FMUL.FTZ R35, R35, R7 ;  /* 0x0000000723237220 */ /* 0x000fc80000410000 */
[----:B------:R-:W-:-:S04]  /*2420*/  FFMA.FTZ R32, R28, R35, R26 ;  /* 0x000000231c207223 */ /* 0x000fc8000001001a */
[----:B------:R-:W-:-:S06]  /*2430*/  FMUL.FTZ R56, R32, -1.4426950216293334961 ;  /* 0xbfb8aa3b20387820 */ /* 0x000fcc0000410000 */
        /* <DEDUP_REMOVED lines=8> */
[----:B------:R-:W-:Y:S01]  /*24c0*/  FFMA.FTZ R42, R35, R34, R42 ;  /* 0x00000022232a7223 */ /* 0x000fe2000001002a */
[----:B------:R-:W-:Y:S01]  /*24d0*/  FMUL.FTZ R32, R32, R7 ;  /* 0x0000000720207220 */ /* 0x000fe20000410000 */
[----:B------:R-:W-:-:S03]  /*24e0*/  FADD.FTZ R73, R73, R34 ;  /* 0x0000002249497221 */ /* 0x000fc60000010000 */
        /* <DEDUP_REMOVED lines=9> */
[----:B------:R-:W-:-:S04]  /*2580*/  FADD.FTZ R37, -R6, R22 ;  /* 0x0000001606257221 */ /* 0x000fc80000010100 */
        /* <DEDUP_REMOVED lines=8> */
[----:B------:R-:W-:Y:S01]  /*2610*/  FMUL.FTZ R38, R24, R47 ;  /* 0x0000002f18267220 */ /* 0x000fe20000410000 */
[-C--:B------:R-:W-:Y:S01]  /*2620*/  FFMA.FTZ R47, R40, R33.reuse, R39 ;  /* 0x00000021282f7223 */ /* 0x080fe20000010027 */
[C---:B------:R-:W-:Y:S02]  /*2630*/  FMUL.FTZ R33, R29.reuse, R33 ;  /* 0x000000211d217220 */ /* 0x040fe40000410000 */
[----:B------:R-:W-:Y:S01]  /*2640*/  FMUL.FTZ R38, R38, R43 ;  /* 0x0000002b26267220 */ /* 0x000fe20000410000 */
[----:B------:R-:W-:Y:S01]  /*2650*/  FFMA.FTZ R43, R29, R44, R27 ;  /* 0x0000002c1d2b7223 */ /* 0x000fe2000001001b */
[----:B------:R-:W-:Y:S01]  /*2660*/  FFMA.FTZ R40, R40, R33, R45 ;  /* 0x0000002128287223 */ /* 0x000fe2000001002d */
[----:B------:R-:W-:Y:S01]  /*2670*/  FADD.FTZ R46, R33, R46 ;  /* 0x0000002e212e7221 */ /* 0x000fe20000010000 */
[----:B------:R-:W-:Y:S01]  /*2680*/  FMUL.FTZ R33, R28, R34 ;  /* 0x000000221c217220 */ /* 0x000fe20000410000 */
[----:B------:R-:W-:Y:S01]  /*2690*/  FMUL.FTZ R57, R43, -1.4426950216293334961 ;  /* 0xbfb8aa3b2b397820 */ /* 0x000fe20000410000 */
[----:B------:R-:W-:-:S02]  /*26a0*/  FFMA.FTZ R47, R32, R36, R47 ;  /* 0x00000024202f7223 */ /* 0x000fc4000001002f */
[----:B------:R-:W-:Y:S01]  /*26b0*/  FFMA.FTZ R35, R35, R33, R40 ;  /* 0x0000002123237223 */ /* 0x000fe20000010028 */
[----:B------:R-:W-:Y:S01]  /*26c0*/  FADD.FTZ R46, R46, R33 ;  /* 0x000000212e2e7221 */ /* 0x000fe20000010000 */
[----:B------:R-:W-:Y:S01]  /*26d0*/  FMUL.FTZ R33, R29, R36 ;  /* 0x000000241d217220 */ /* 0x000fe20000410000 */
[----:B------:R-:W0:Y:S03]  /*26e0*/  MUFU.EX2 R57, R57 ;  /* 0x0000003900397308 */ /* 0x000e260000000800 */
[----:B------:R-:W-:Y:S01]  /*26f0*/  FFMA.FTZ R34, R32, R33, R35 ;  /* 0x0000002120227223 */ /* 0x000fe20000010023 */
[----:B------:R-:W-:Y:S01]  /*2700*/  FADD.FTZ R46, R33, R46 ;  /* 0x0000002e212e7221 */ /* 0x000fe20000010000 */
[-C--:B------:R-:W-:Y:S01]  /*2710*/  FMUL.FTZ R33, R28, R38.reuse ;  /* 0x000000261c217220 */ /* 0x080fe20000410000 */
[----:B------:R-:W-:Y:S01]  /*2720*/  FADD.FTZ R32, R41, R36 ;  /* 0x0000002429207221 */ /* 0x000fe20000010000 */
[----:B------:R-:W-:Y:S01]  /*2730*/  FFMA.FTZ R36, R37, R38, R42 ;  /* 0x0000002625247223 */ /* 0x000fe2000001002a */
[----:B------:R-:W-:Y:S01]  /*2740*/  FADD.FTZ R38, R73, R38 ;  /* 0x0000002649267221 */ /* 0x000fe20000010000 */
[----:B------:R-:W-:Y:S01]  /*2750*/  FADD.FTZ R46, R46, R33 ;  /* 0x000000212e2e7221 */ /* 0x000fe20000010000 */
[----:B0-----:R-:W-:-:S06]  /*2760*/  FADD.FTZ R56, R57, 1 ;  /* 0x3f80000039387421 */ /* 0x001fcc0000010000 */
[----:B------:R-:W0:Y:S02]  /*2770*/  MUFU.RCP R56, R56 ;  /* 0x0000003800387308 */ /* 0x000e240000001000 */
[----:B0-----:R-:W-:-:S04]  /*2780*/  FADD.FTZ R39, -R56, 1 ;  /* 0x3f80000038277421 */ /* 0x001fc80000010100 */
[----:B------:R-:W-:Y:S01]  /*2790*/  FFMA.FTZ R43, R43, R39, 1 ;  /* 0x3f8000002b2b7423 */ /* 0x000fe20000010027 */
[----:B------:R-:W-:-:S04]  /*27a0*/  FMUL.FTZ R39, R25, R56 ;  /* 0x0000003819277220 */ /* 0x000fc80000410000 */
[----:B------:R-:W-:Y:S01]  /*27b0*/  FMUL.FTZ R39, R39, R43 ;  /* 0x0000002b27277220 */ /* 0x000fe20000410000 */
[----:B------:R-:W-:-:S03]  /*27c0*/  FFMA.FTZ R43, R37, R33, R34 ;  /* 0x00000021252b7223 */ /* 0x000fc60000010022 */
[-C--:B------:R-:W-:Y:S01]  /*27d0*/  FMUL.FTZ R35, R29, R39.reuse ;  /* 0x000000271d237220 */ /* 0x080fe20000410000 */
[----:B------:R-:W-:Y:S01]  /*27e0*/  FFMA.FTZ R37, R44, R39, R47 ;  /* 0x000000272c257223 */ /* 0x000fe2000001002f */
[----:B------:R-:W-:Y:S02]  /*27f0*/  FADD.FTZ R39, R32, R39 ;  /* 0x0000002720277221 */ /* 0x000fe40000010000 */
[----:B------:R-:W-:Y:S01]  /*2800*/  FFMA.FTZ R34, R44, R35, R43 ;  /* 0x000000232c227223 */ /* 0x000fe2000001002b */
[----:B------:R-:W-:-:S07]  /*2810*/  FADD.FTZ R35, R35, R46 ;  /* 0x0000002e23237221 */ /* 0x000fce0000010000 */
.L_x_1286:
[----:B------:R-:W0:Y:S01]  /*2820*/  SHFL.DOWN PT, R32, R34, 0x1, 0x1f ;  /* 0x08201f0022207f89 */ /* 0x000e2200000e0000 */
[C---:B------:R-:W-:Y:S01]  /*2830*/  ISETP.GT.AND P1, PT, R60.reuse, 0x1e, PT ;  /* 0x0000001e3c00780c */ /* 0x040fe20003f24270 */
[----:B------:R-:W1:Y:S01]  /*2840*/  S2UR UR6, SR_CgaCtaId ;  /* 0x00000000000679c3 */ /* 0x000e620000008800 */
[----:B------:R-:W-:Y:S01]  /*2850*/  UMOV UR5, 0x400 ;  /* 0x0000040000057882 */ /* 0x000fe20000000000 */
[----:B------:R-:W2:Y:S01]  /*2860*/  SHFL.DOWN PT, R33, R35, 0x1, 0x1f ;  /* 0x08201f0023217f89 */ /* 0x000ea200000e0000 */
[----:B------:R-:W-:Y:S01]  /*2870*/  UIADD3 UR5, UPT, UPT, UR5, 0xf0, URZ ;  /* 0x000000f005057890 */ /* 0x000fe2000fffe0ff */
[----:B------:R-:W-:Y:S01]  /*2880*/  ISETP.GT.AND P3, PT, R60, 0xf, PT ;  /* 0x0000000f3c00780c */ /* 0x000fe20003f64270 */
[----:B------:R-:W-:Y:S01]  /*2890*/  UMOV UR11, 0x400 ;  /* 0x00000400000b7882 */ /* 0x000fe20000000000 */
[----:B------:R-:W-:Y:S01]  /*28a0*/  BSSY.RECONVERGENT B0, `(.L_x_1287) ;  /* 0x0000024000007945 */ /* 0x000fe20003800200 */
[C---:B------:R-:W-:Y:S02]  /*28b0*/  ISETP.NE.AND P2, PT, R63.reuse, RZ, PT ;  /* 0x000000ff3f00720c */ /* 0x040fe40003f45270 */
[----:B------:R-:W-:-:S03]  /*28c0*/  ISETP.GT.U32.AND P5, PT, R63, 0x2f, PT ;  /* 0x0000002f3f00780c */ /* 0x000fc60003fa4070 */
        /* <DEDUP_REMOVED lines=33> */
.L_x_1288:
[----:B------:R-:W-:Y:S05]  /*2ae0*/  BSYNC.RECONVERGENT B0 ;  /* 0x0000000000007941 */ /* 0x000fea0003800200 */
.L_x_1287:
[----:B------:R-:W-:Y:S06]  /*2af0*/  BAR.SYNC.DEFER_BLOCKING 0x0 ;  /* 0x0000000000007b1d */ /* 0x000fec0000010000 */
[----:B------:R-:W-:Y:S04]  /*2b00*/  BSSY.RECONVERGENT B0, `(.L_x_1289) ;  /* 0x000003d000007945 */ /* 0x000fe80003800200 */
[----:B------:R-:W-:Y:S05]  /*2b10*/  @P2 BRA `(.L_x_1290) ;  /* 0x0000000000ec2947 */ /* 0x000fea0003800000 */
[----:B------:R-:W-:-:S09]  /*2b20*/  ULEA UR5, UR6, UR11, 0x18 ;  /* 0x0000000b06057291 */ /* 0x000fd2000f8ec0ff */
[----:B------:R-:W4:Y:S04]  /*2b30*/  LDS.128 R40, [UR5+0x20] ;  /* 0x00002005ff287984 */ /* 0x000f280008000c00 */
[----:B------:R-:W5:Y:S04]  /*2b40*/  LDS.128 R44, [UR5+0x30] ;  /* 0x00003005ff2c7984 */ /* 0x000f680008000c00 */
[----:B-123--:R-:W1:Y:S01]  /*2b50*/  LDS.128 R32, [UR5+0x40] ;  /* 0x00004005ff207984 */ /* 0x00ee620008000c00 */
[----:B----4-:R-:W-:Y:S01]  /*2b60*/  FADD.FTZ R40, R56, R40 ;  /* 0x0000002838287221 */ /* 0x010fe20000010000 */
[----:B0-----:R-:W-:-:S03]  /*2b70*/  FADD.FTZ R56, R57, R41 ;  /* 0x0000002939387221 */ /* 0x001fc60000010000 */
[----:B------:R-:W-:Y:S01]  /*2b80*/  FADD.FTZ R41, R40, R42 ;  /* 0x0000002a28297221 */ /* 0x000fe20000010000 */
[----:B------:R-:W-:-:S03]  /*2b90*/  FADD.FTZ R56, R56, R43 ;  /* 0x0000002b38387221 */ /* 0x000fc60000010000 */
[----:B-----5:R-:W-:Y:S01]  /*2ba0*/  FADD.FTZ R57, R41, R44 ;  /* 0x0000002c29397221 */ /* 0x020fe20000010000 */
[----:B------:R-:W-:Y:S01]  /*2bb0*/  FADD.FTZ R56, R56, R45 ;  /* 0x0000002d38387221 */ /* 0x000fe20000010000 */
[----:B------:R-:W0:Y:S02]  /*2bc0*/  LDS.128 R40, [UR5+0x50] ;  /* 0x00005005ff287984 */ /* 0x000e240008000c00 */
[----:B------:R-:W-:Y:S01]  /*2bd0*/  FADD.FTZ R57, R57, R46 ;  /* 0x0000002e39397221 */ /* 0x000fe20000010000 */
[----:B------:R-:W-:Y:S02]  /*2be0*/  FADD.FTZ R56, R56, R47 ;  /* 0x0000002f38387221 */ /* 0x000fe40000010000 */
[----:B------:R-:W2:Y:S01]  /*2bf0*/  LDS.128 R44, [UR5+0x60] ;  /* 0x00006005ff2c7984 */ /* 0x000ea20008000c00 */
[----:B-1----:R-:W-:Y:S01]  /*2c00*/  FADD.FTZ R57, R57, R32 ;  /* 0x0000002039397221 */ /* 0x002fe20000010000 */
        /* <DEDUP_REMOVED lines=33> */
[----:B------:R-:W2:Y:S01]  /*2e20*/  LDS.64 R56, [UR5+0xd0] ;  /* 0x0000d005ff387984 */ /* 0x000ea20008000a00 */
        /* <DEDUP_REMOVED lines=10> */
.L_x_1290:
[----:B------:R-:W-:Y:S05]  /*2ed0*/  BSYNC.RECONVERGENT B0 ;  /* 0x0000000000007941 */ /* 0x000fea0003800200 */
.L_x_1289:
        /* <DEDUP_REMOVED lines=14> */
[----:B---3--:R-:W-:Y:S01]  /*2fc0*/  FADD.FTZ R43, R35, R44 ;  /* 0x0000002c232b7221 */ /* 0x008fe20000010000 */
        /* <DEDUP_REMOVED lines=46> */
[----:B------:R-:W-:-:S02]  /*32b0*/  FADD.FTZ R47, R47, R40 ;  /* 0x000000282f2f7221 */ /* 0x000fc40000010000 */
[----:B------:R-:W1:Y:S01]  /*32c0*/  LDS.128 R36, [R73+0x2a00] ;  /* 0x002a000049247984 */ /* 0x000e620000000c00 */
[----:B------:R-:W-:Y:S01]  /*32d0*/  FADD.FTZ R45, R45, R42 ;  /* 0x0000002a2d2d7221 */ /* 0x000fe20000010000 */
[----:B------:R-:W-:Y:S01]  /*32e0*/  FADD.FTZ R46, R46, R43 ;  /* 0x0000002b2e2e7221 */ /* 0x000fe20000010000 */
[----:B--2---:R-:W-:Y:S01]  /*32f0*/  FADD.FTZ R47, R47, R32 ;  /* 0x000000202f2f7221 */ /* 0x004fe20000010000 */
[----:B------:R-:W2:Y:S01]  /*3300*/  LDS.128 R40, [R73+0x2d00] ;  /* 0x002d000049287984 */ /* 0x000ea20000000c00 */
        /* <DEDUP_REMOVED lines=11> */
.L_x_1292:
[----:B------:R-:W-:Y:S05]  /*33c0*/  BSYNC.RECONVERGENT B0 ;  /* 0x0000000000007941 */ /* 0x000fea0003800200 */
.L_x_1291:
[----:B------:R-:W-:Y:S04]  /*33d0*/  BSSY.RECONVERGENT B0, `(.L_x_1293) ;  /* 0x000001d000007945 */ /* 0x000fe80003800200 */
[----:B------:R-:W-:Y:S05]  /*33e0*/  @P5 BRA `(.L_x_1294) ;  /* 0x00000000006c5947 */ /* 0x000fea0003800000 */
[----:B--23--:R-:W1:Y:S08]  /*33f0*/  LDC.64 R32, c[0x0][0x3f8] ;  /* 0x0000fe00ff207b82 */ /* 0x00ce700000000a00 */
[----:B------:R-:W2:Y:S01]  /*3400*/  LDC.64 R42, c[0x0][0x3d8] ;  /* 0x0000f600ff2a7b82 */ /* 0x000ea20000000a00 */
[----:B-1----:R-:W-:Y:S01]  /*3410*/  IMAD.WIDE.U32 R34, R32, 0x3, RZ ;  /* 0x0000000320227825 */ /* 0x002fe200078e00ff */
[----:B------:R-:W-:-:S04]  /*3420*/  LEA R45, R33, R33, 0x1 ;  /* 0x00000021212d7211 */ /* 0x000fc800078e08ff */
[----:B------:R-:W-:Y:S01]  /*3430*/  IADD3 R45, PT, PT, R35, R45, RZ ;  /* 0x0000002d232d7210 */ /* 0x000fe20007ffe0ff */
[----:B------:R-:W-:-:S03]  /*3440*/  IMAD R35, R72, 0x30, R63 ;  /* 0x0000003048237824 */ /* 0x000fc600078e023f */
[----:B------:R-:W-:Y:S01]  /*3450*/  LEA.HI R34, P1, R45, R34, RZ, 0x1 ;  /* 0x000000222d227211 */ /* 0x000fe200078308ff */
[----:B--2---:R-:W-:-:S03]  /*3460*/  IMAD.WIDE R42, R35, 0x4, R42 ;  /* 0x00000004232a7825 */ /* 0x004fc600078e022a */
[----:B------:R-:W-:Y:S02]  /*3470*/  IADD3.X R45, PT, PT, RZ, R45, RZ, P1, !PT ;  /* 0x0000002dff2d7210 */ /* 0x000fe40000ffe4ff */
[----:B------:R-:W-:Y:S01]  /*3480*/  LEA.HI R41, P1, R33, R32, RZ, 0x1 ;  /* 0x0000002021297211 */ /* 0x000fe200078308ff */
[----:B------:R4:W-:Y:S01]  /*3490*/  REDG.E.ADD.F32.FTZ.RN.STRONG.GPU desc[UR8][R42.64], R36 ;  /* 0x000000242a0079a6 */ /* 0x0009e2000c12f308 */
        /* <DEDUP_REMOVED lines=16> */
.L_x_1294:
[----:B------:R-:W-:Y:S05]  /*35a0*/  BSYNC.RECONVERGENT B0 ;  /* 0x0000000000007941 */ /* 0x000fea0003800200 */
.L_x_1293:
[----:B------:R-:W5:Y:S02]  /*35b0*/  LDCU UR5, c[0x0][0x370] ;  /* 0x00006e00ff0577ac */ /* 0x000f640008000800 */
[----:B-----5:R-:W-:-:S09]  /*35c0*/  UISETP.GE.U32.AND UP0, UPT, UR5, 0x2, UPT ;  /* 0x000000020500788c */ /* 0x020fd2000bf06070 */
[----:B------:R-:W-:Y:S05]  /*35d0*/  BRA.U !UP0, `(.L_x_1295) ;  /* 0x0000000908b87547 */ /* 0x000fea000b800000 */
[----:B--2-4-:R-:W2:Y:S01]  /*35e0*/  LDC R33, c[0x0][0x370] ;  /* 0x0000dc00ff217b82 */ /* 0x014ea20000000800 */
[----:B---3--:R-:W-:-:S05]  /*35f0*/  LOP3.LUT R32, R65, 0x1, RZ, 0xc0, !PT ;  /* 0x0000000141207812 */ /* 0x008fca00078ec0ff */
[----:B------:R-:W-:Y:S02]  /*3600*/  IMAD R35, R32, R61, RZ ;  /* 0x0000003d20237224 */ /* 0x000fe400078e02ff */
[----:B------:R-:W3:Y:S02]  /*3610*/  LDC.64 R72, c[0x0][0x3d0] ;  /* 0x0000f400ff487b82 */ /* 0x000ee40000000a00 */
[----:B--2---:R-:W-:-:S05]  /*3620*/  IMAD R32, R35, R33, RZ ;  /* 0x0000002123207224 */ /* 0x004fca00078e02ff */
[----:B------:R-:W-:-:S05]  /*3630*/  SHF.L.U32 R33, R32, 0x1, RZ ;  /* 0x0000000120217819 */ /* 0x000fca00000006ff */
[----:B---3--:R-:W-:Y:S01]  /*3640*/  IMAD.WIDE R72, R33, 0x4, R72 ;  /* 0x0000000421487825 */ /* 0x008fe200078e0248 */
[----:B------:R-:W-:Y:S06]  /*3650*/  @P2 BRA `(.L_x_1296) ;  /* 0x0000000000542947 */ /* 0x000fec0003800000 */
[----:B------:R-:W2:Y:S01]  /*3660*/  LDC.64 R32, c[0x0][0x3c8] ;  /* 0x0000f200ff207b82 */ /* 0x000ea20000000a00 */
[----:B------:R-:W-:Y:S01]  /*3670*/  IADD3 R35, PT, PT, R35, R62, RZ ;  /* 0x0000003e23237210 */ /* 0x000fe20007ffe0ff */
[----:B------:R-:W-:Y:S01]  /*3680*/  IMAD R37, R61, UR7, R62 ;  /* 0x000000073d257c24 */ /* 0x000fe2000f8e023e */
[----:B------:R-:W-:-:S03]  /*3690*/  LOP3.LUT P1, R36, R65, 0x2, RZ, 0xc0, !PT ;  /* 0x0000000241247812 */ /* 0x000fc6000782c0ff */
[----:B--2---:R-:W-:-:S04]  /*36a0*/  IMAD.WIDE.U32 R32, R35, 0x4, R32 ;  /* 0x0000000423207825 */ /* 0x004fc800078e0020 */
[----:B-1----:R-:W-:Y:S01]  /*36b0*/  IMAD.WIDE.U32 R34, R37, 0x8, R72 ;  /* 0x0000000825227825 */ /* 0x002fe200078e0048 */
        /* <DEDUP_REMOVED lines=10> */
.L_x_1297:
[----:B------:R-:W2:Y:S04]  /*3760*/  LDG.E.STRONG.GPU R34, desc[UR8][R32.64] ;  /* 0x0000000820227981 */ /* 0x000ea8000c1ef900 */
[----:B--2---:R-:W-:Y:S01]  /*3770*/  CCTL.IVALL ;  /* 0x00000000ff00798f */ /* 0x004fe20002000000 */
[----:B------:R-:W-:Y:S05]  /*3780*/  YIELD ;  /* 0x0000000000007946 */ /* 0x000fea0003800000 */
[----:B------:R-:W-:-:S13]  /*3790*/  ISETP.NE.AND P1, PT, R34, R39, PT ;  /* 0x000000272200720c */ /* 0x000fda0003f25270 */
[----:B------:R-:W-:Y:S05]  /*37a0*/  @P1 BRA `(.L_x_1297) ;  /* 0xfffffffc00ec1947 */ /* 0x000fea000383ffff */
.L_x_1296:
[----:B------:R-:W2:Y:S01]  /*37b0*/  LDC R32, c[0x0][0x370] ;  /* 0x0000dc00ff207b82 */ /* 0x000ea20000000800 */
[----:B------:R-:W-:Y:S05]  /*37c0*/  WARPSYNC.ALL ;  /* 0x0000000000007948 */ /* 0x000fea0003800000 */
[----:B--2---:R-:W-:Y:S02]  /*37d0*/  ISETP.GE.U32.AND P1, PT, R32, 0x8, PT ;  /* 0x000000082000780c */ /* 0x004fe40003f26070 */
[----:B------:R-:W-:Y:S01]  /*37e0*/  BAR.SYNC.DEFER_BLOCKING 0x0 ;  /* 0x0000000000007b1d */ /* 0x000fe20000010000 */
[----:B------:R-:W-:-:S10]  /*37f0*/  HFMA2 R40, -RZ, RZ, 0, 0 ;  /* 0x00000000ff287431 */ /* 0x000fd400000001ff */
[----:B------:R-:W-:Y:S05]  /*3800*/  @!P1 BRA `(.L_x_1298) ;  /* 0x0000000400209947 */ /* 0x000fea0003800000 */
[C-C-:B------:R-:W-:Y:S01]  /*3810*/  IMAD R46, R61.reuse, 0x7, R62.reuse ;  /* 0x000000073d2e7824 */ /* 0x140fe200078e023e */
[CC--:B------:R-:W-:Y:S01]  /*3820*/  LEA R43, R61.reuse, R62.reuse, 0x2 ;  /* 0x0000003e3d2b7211 */ /* 0x0c0fe200078e10ff */
[C-C-:B------:R-:W-:Y:S01]  /*3830*/  IMAD R45, R61.reuse, 0x6, R62.reuse ;  /* 0x000000063d2d7824 */ /* 0x140fe200078e023e */
[CC--:B------:R-:W-:Y:S01]  /*3840*/  LEA R41, R61.reuse, R62.reuse, 0x1 ;  /* 0x0000003e3d297211 */ /* 0x0c0fe200078e08ff */
[C-C-:B------:R-:W-:Y:S01]  /*3850*/  IMAD R44, R61.reuse, 0x5, R62.reuse ;  /* 0x000000053d2c7824 */ /* 0x140fe200078e023e */
[----:B------:R-:W-:Y:S01]  /*3860*/  IADD3 R40, PT, PT, R62, R61, RZ ;  /* 0x0000003d3e287210 */ /* 0x000fe20007ffe0ff */
[----:B------:R-:W-:Y:S01]  /*3870*/  IMAD R42, R61, 0x3, R62 ;  /* 0x000000033d2a7824 */ /* 0x000fe200078e023e */
[----:B------:R-:W-:Y:S01]  /*3880*/  MOV R38, RZ ;  /* 0x000000ff00267202 */ /* 0x000fe20000000f00 */
[----:B------:R-:W-:Y:S01]  /*3890*/  UIADD3 UR5, UPT, UPT, -UR7, URZ, URZ ;  /* 0x000000ff07057290 */ /* 0x000fe2000fffe1ff */
[----:B------:R-:W-:-:S11]  /*38a0*/  MOV R39, R62 ;  /* 0x0000003e00277202 */ /* 0x000fd60000000f00 */
.L_x_1299:
[----:B------:R-:W-:Y:S02]  /*38b0*/  ISETP.EQ.OR P5, PT, RZ, UR5, P2 ;  /* 0x00000005ff007c0c */ /* 0x000fe400097a2670 */
[----:B------:R-:W-:-:S04]  /*38c0*/  IADD3 R32, PT, PT, R38, 0x1, RZ ;  /* 0x0000000126207810 */ /* 0x000fc80007ffe0ff */
[----:B------:R-:W-:-:S07]  /*38d0*/  ISETP.EQ.OR P6, PT, R32, UR7, P2 ;  /* 0x0000000720007c0c */ /* 0x000fce00097c2670 */
[----:B------:R-:W-:-:S06]  /*38e0*/  @!P5 IMAD.WIDE.U32 R32, R39, 0x8, R72 ;  /* 0x000000082720d825 */ /* 0x000fcc00078e0048 */
[----:B------:R-:W0:Y:S01]  /*38f0*/  @!P5 LDG.E.64 R32, desc[UR8][R32.64] ;  /* 0x000000082020d981 */ /* 0x000e22000c1e1b00 */
[----:B-1----:R-:W-:Y:S01]  /*3900*/  @!P6 IMAD.WIDE.U32 R34, R40, 0x8, R72 ;  /* 0x000000082822e825 */ /* 0x002fe200078e0048 */
        /* <DEDUP_REMOVED lines=35> */
[----:B----4-:R-:W-:Y:S02]  /*3b40*/  @!P6 FADD.FTZ R57, R57, R35 ;  /* 0x000000233939e221 */ /* 0x010fe40000010000 */
[----:B------:R-:W0:Y:S01]  /*3b50*/  LDC R35, c[0x0][0x370] ;  /* 0x0000dc00ff237b82 */ /* 0x000e220000000800 */
[----:B------:R-:W-:Y:S01]  /*3b60*/  @!P6 FADD.FTZ R56, R56, R34 ;  /* 0x000000223838e221 */ /* 0x000fe20000010000 */
[----:B------:R-:W-:Y:S01]  /*3b70*/  IADD3 R38, PT, PT, R38, 0x8, RZ ;  /* 0x0000000826267810 */ /* 0x000fe20007ffe0ff */
[----:B------:R-:W-:Y:S01]  /*3b80*/  UIADD3 UR5, UPT, UPT, UR5, 0x8, URZ ;  /* 0x0000000805057890 */ /* 0x000fe2000fffe0ff */
[----:B------:R-:W-:Y:S02]  /*3b90*/  LEA R39, R61, R39, 0x3 ;  /* 0x000000273d277211 */ /* 0x000fe400078e18ff */
[----:B0-----:R-:W-:Y:S02]  /*3ba0*/  LOP3.LUT R35, R35, 0x7ffffff8, RZ, 0xc0, !PT ;  /* 0x7ffffff823237812 */ /* 0x001fe400078ec0ff */
[----:B------:R-:W-:-:S02]  /*3bb0*/  LEA R40, R61, R40, 0x3 ;  /* 0x000000283d287211 */ /* 0x000fc400078e18ff */
[C---:B------:R-:W-:Y:S02]  /*3bc0*/  LEA R41, R61.reuse, R41, 0x3 ;  /* 0x000000293d297211 */ /* 0x040fe400078e18ff */
[C---:B------:R-:W-:Y:S02]  /*3bd0*/  LEA R42, R61.reuse, R42, 0x3 ;  /* 0x0000002a3d2a7211 */ /* 0x040fe400078e18ff */
[C---:B------:R-:W-:Y:S02]  /*3be0*/  LEA R43, R61.reuse, R43, 0x3 ;  /* 0x0000002b3d2b7211 */ /* 0x040fe400078e18ff */
[C---:B------:R-:W-:Y:S02]  /*3bf0*/  LEA R44, R61.reuse, R44, 0x3 ;  /* 0x0000002c3d2c7211 */ /* 0x040fe400078e18ff */
[C---:B------:R-:W-:Y:S02]  /*3c00*/  LEA R45, R61.reuse, R45, 0x3 ;  /* 0x0000002d3d2d7211 */ /* 0x040fe400078e18ff */
[----:B------:R-:W-:Y:S01]  /*3c10*/  LEA R46, R61, R46, 0x3 ;  /* 0x0000002e3d2e7211 */ /* 0x000fe200078e18ff */
[----:B--2---:R-:W-:Y:S01]  /*3c20*/  @!P1 FADD.FTZ R56, R56, R32 ;  /* 0x0000002038389221 */ /* 0x004fe20000010000 */
[----:B------:R-:W-:Y:S01]  /*3c30*/  @!P1 FADD.FTZ R57, R57, R33 ;  /* 0x0000002139399221 */ /* 0x000fe20000010000 */
[----:B------:R-:W-:-:S02]  /*3c40*/  ISETP.NE.AND P1, PT, R38, R35, PT ;  /* 0x000000232600720c */ /* 0x000fc40003f25270 */
[----:B---3--:R-:W-:Y:S01]  /*3c50*/  @!P3 FADD.FTZ R56, R56, R36 ;  /* 0x000000243838b221 */ /* 0x008fe20000010000 */
[----:B------:R-:W-:-:S10]  /*3c60*/  @!P3 FADD.FTZ R57, R57, R37 ;  /* 0x000000253939b221 */ /* 0x000fd40000010000 */
[----:B------:R-:W-:Y:S05]  /*3c70*/  @P1 BRA `(.L_x_1299) ;  /* 0xfffffffc000c1947 */ /* 0x000fea000383ffff */
[----:B------:R-:W-:-:S07]  /*3c80*/  MOV R40, R35 ;  /* 0x0000002300287202 */ /* 0x000fce0000000f00 */
.L_x_1298:
[----:B------:R-:W2:Y:S02]  /*3c90*/  LDCU UR5, c[0x0][0x370] ;  /* 0x00006e00ff0577ac */ /* 0x000ea40008000800 */
[----:B--2---:R-:W-:-:S09]  /*3ca0*/  ULOP3.LUT UP0, URZ, UR5, 0x7, URZ, 0xc0, !UPT ;  /* 0x0000000705ff7892 */ /* 0x004fd2000f80c0ff */
[----:B------:R-:W-:Y:S05]  /*3cb0*/  BRA.U !UP0, `(.L_x_1295) ;  /* 0x0000000508007547 */ /* 0x000fea000b800000 */
[----:B------:R-:W2:Y:S01]  /*3cc0*/  LDCU UR5, c[0x0][0x370] ;  /* 0x00006e00ff0577ac */ /* 0x000ea20008000800 */
[----:B------:R-:W3:Y:S01]  /*3cd0*/  LDCU UR6, c[0x0][0x370] ;  /* 0x00006e00ff0677ac */ /* 0x000ee20008000800 */
[----:B--2---:R-:W-:-:S04]  /*3ce0*/  ULOP3.LUT UR5, UR5, 0x7, URZ, 0xc0, !UPT ;  /* 0x0000000705057892 */ /* 0x004fc8000f8ec0ff */
[----:B------:R-:W-:Y:S02]  /*3cf0*/  UIADD3 UR5, UPT, UPT, UR5, -0x1, URZ ;  /* 0xffffffff05057890 */ /* 0x000fe4000fffe0ff */
[----:B---3--:R-:W-:Y:S02]  /*3d00*/  ULOP3.LUT UP1, UR6, UR6, 0x3, URZ, 0xc0, !UPT ;  /* 0x0000000306067892 */ /* 0x008fe4000f82c0ff */
[----:B------:R-:W-:-:S09]  /*3d10*/  UISETP.GE.U32.AND UP0, UPT, UR5, 0x3, UPT ;  /* 0x000000030500788c */ /* 0x000fd2000bf06070 */
[----:B------:R-:W-:Y:S05]  /*3d20*/  BRA.U !UP0, `(.L_x_1300) ;  /* 0x0000000108707547 */ /* 0x000fea000b800000 */
[C---:B------:R-:W-:Y:S02]  /*3d30*/  IADD3 R35, PT, PT, R40.reuse, 0x1, RZ ;  /* 0x0000000128237810 */ /* 0x040fe40007ffe0ff */
[C---:B------:R-:W-:Y:S02]  /*3d40*/  ISETP.EQ.OR P1, PT, R40.reuse, UR7, P2 ;  /* 0x0000000728007c0c */ /* 0x040fe40009722670 */
[C---:B------:R-:W-:Y:S02]  /*3d50*/  IADD3 R37, PT, PT, R40.reuse, 0x2, RZ ;  /* 0x0000000228257810 */ /* 0x040fe40007ffe0ff */
[----:B------:R-:W-:Y:S02]  /*3d60*/  ISETP.EQ.OR P3, PT, R35, UR7, P2 ;  /* 0x0000000723007c0c */ /* 0x000fe40009762670 */
[----:B------:R-:W-:Y:S02]  /*3d70*/  IADD3 R39, PT, PT, R40, 0x3, RZ ;  /* 0x0000000328277810 */ /* 0x000fe40007ffe0ff */
[----:B------:R-:W-:-:S02]  /*3d80*/  ISETP.EQ.OR P5, PT, R37, UR7, P2 ;  /* 0x0000000725007c0c */ /* 0x000fc400097a2670 */
[----:B------:R-:W-:-:S03]  /*3d90*/  ISETP.EQ.OR P6, PT, R39, UR7, P2 ;  /* 0x0000000727007c0c */ /* 0x000fc600097c2670 */
[----:B------:R-:W-:-:S04]  /*3da0*/  @!P1 IMAD R33, R40, R61, R62 ;  /* 0x0000003d28219224 */ /* 0x000fc800078e023e */
[----:B------:R-:W-:Y:S02]  /*3db0*/  @!P3 IMAD R35, R35, R61, R62 ;  /* 0x0000003d2323b224 */ /* 0x000fe400078e023e */
[----:B------:R-:W-:-:S04]  /*3dc0*/  @!P1 IMAD.WIDE.U32 R32, R33, 0x8, R72 ;  /* 0x0000000821209825 */ /* 0x000fc800078e0048 */
[-C--:B------:R-:W-:Y:S02]  /*3dd0*/  @!P5 IMAD R37, R37, R61.reuse, R62 ;  /* 0x0000003d2525d224 */ /* 0x080fe400078e023e */
[----:B-1----:R-:W-:Y:S01]  /*3de0*/  @!P3 IMAD.WIDE.U32 R34, R35, 0x8, R72 ;  /* 0x000000082322b825 */ /* 0x002fe200078e0048 */
        /* <DEDUP_REMOVED lines=16> */
.L_x_1300:
[----:B------:R-:W-:Y:S05]  /*3ef0*/  BRA.U !UP1, `(.L_x_1295) ;  /* 0x0000000109707547 */ /* 0x000fea000b800000 */
[----:B------:R-:W2:Y:S01]  /*3f00*/  LDC R36, c[0x0][0x370] ;  /* 0x0000dc00ff247b82 */ /* 0x000ea20000000800 */
[----:B------:R-:W-:Y:S01]  /*3f10*/  UISETP.NE.AND UP0, UPT, UR6, 0x1, UPT ;  /* 0x000000010600788c */ /* 0x000fe2000bf05270 */
[----:B--2---:R-:W-:-:S08]  /*3f20*/  LOP3.LUT R36, R36, 0x1, RZ, 0xc0, !PT ;  /* 0x0000000124247812 */ /* 0x004fd000078ec0ff */
[----:B------:R-:W-:Y:S05]  /*3f30*/  BRA.U !UP0, `(.L_x_1301) ;  /* 0x0000000108387547 */ /* 0x000fea000b800000 */
[C---:B------:R-:W-:Y:S02]  /*3f40*/  IADD3 R35, PT, PT, R40.reuse, 0x1, RZ ;  /* 0x0000000128237810 */ /* 0x040fe40007ffe0ff */
[----:B------:R-:W-:Y:S02]  /*3f50*/  ISETP.EQ.OR P3, PT, R40, UR7, P2 ;  /* 0x0000000728007c0c */ /* 0x000fe40009762670 */
[----:B------:R-:W-:-:S11]  /*3f60*/  ISETP.EQ.OR P1, PT, R35, UR7, P2 ;  /* 0x0000000723007c0c */ /* 0x000fd60009722670 */
[-CC-:B------:R-:W-:Y:S02]  /*3f70*/  @!P3 IMAD R33, R40, R61.reuse, R62.reuse ;  /* 0x0000003d2821b224 */ /* 0x180fe400078e023e */
[----:B------:R-:W-:Y:S02]  /*3f80*/  @!P1 IMAD R35, R35, R61, R62 ;  /* 0x0000003d23239224 */ /* 0x000fe400078e023e */
[----:B------:R-:W-:-:S04]  /*3f90*/  @!P3 IMAD.WIDE.U32 R32, R33, 0x8, R72 ;  /* 0x000000082120b825 */ /* 0x000fc800078e0048 */
[----:B-1----:R-:W-:Y:S02]  /*3fa0*/  @!P1 IMAD.WIDE.U32 R34, R35, 0x8, R72 ;  /* 0x0000000823229825 */ /* 0x002fe400078e0048 */
[----:B------:R-:W0:Y:S04]  /*3fb0*/  @!P3 LDG.E.64 R32, desc[UR8][R32.64] ;  /* 0x000000082020b981 */ /* 0x000e28000c1e1b00 */
[----:B------:R-:W2:Y:S01]  /*3fc0*/  @!P1 LDG.E.64 R34, desc[UR8][R34.64] ;  /* 0x0000000822229981 */ /* 0x000ea2000c1e1b00 */
[----:B------:R-:W-:Y:S01]  /*3fd0*/  IADD3 R40, PT, PT, R40, 0x2, RZ ;  /* 0x0000000228287810 */ /* 0x000fe20007ffe0ff */
[----:B0-----:R-:W-:Y:S01]  /*3fe0*/  @!P3 FADD.FTZ R56, R56, R32 ;  /* 0x000000203838b221 */ /* 0x001fe20000010000 */
[----:B------:R-:W-:-:S03]  /*3ff0*/  @!P3 FADD.FTZ R57, R57, R33 ;  /* 0x000000213939b221 */ /* 0x000fc60000010000 */
[----:B--2---:R-:W-:Y:S01]  /*4000*/  @!P1 FADD.FTZ R56, R56, R34 ;  /* 0x0000002238389221 */ /* 0x004fe20000010000 */
[----:B------:R-:W-:-:S07]  /*4010*/  @!P1 FADD.FTZ R57, R57, R35 ;  /* 0x0000002339399221 */ /* 0x000fce0000010000 */
.L_x_1301:
        /* <DEDUP_REMOVED lines=9> */
.L_x_1302:
[----:B------:R-:W-:Y:S05]  /*40b0*/  BSYNC.RECONVERGENT B0 ;  /* 0x0000000000007941 */ /* 0x000fea0003800200 */
.L_x_1295:
[----:B------:R-:W5:Y:S01]  /*40c0*/  S2UR UR6, SR_CgaCtaId ;  /* 0x00000000000679c3 */ /* 0x000f620000008800 */
[----:B------:R-:W-:Y:S01]  /*40d0*/  UMOV UR5, 0x400 ;  /* 0x0000040000057882 */ /* 0x000fe20000000000 */
[----:B------:R-:W0:Y:S01]  /*40e0*/  LDCU.64 UR14, c[0x0][0x400] ;  /* 0x00008000ff0e77ac */ /* 0x000e220008000a00 */
[C---:B-1--4-:R-:W-:Y:S01]  /*40f0*/  FADD.FTZ R34, -R6.reuse, R31 ;  /* 0x0000001f06227221 */ /* 0x052fe20000010100 */
[C---:B------:R-:W-:Y:S01]  /*4100*/  FADD.FTZ R54, -R6.reuse, R54 ;  /* 0x0000003606367221 */ /* 0x040fe20000010100 */
[C---:B------:R-:W-:Y:S01]  /*4110*/  FADD.FTZ R40, -R6.reuse, R55 ;  /* 0x0000003706287221 */ /* 0x040fe20000010100 */
[C---:B------:R-:W-:Y:S01]  /*4120*/  FADD.FTZ R50, -R6.reuse, R50 ;  /* 0x0000003206327221 */ /* 0x040fe20000010100 */
[C---:B------:R-:W-:Y:S01]  /*4130*/  FADD.FTZ R44, -R6.reuse, R51 ;  /* 0x00000033062c7221 */ /* 0x040fe20000010100 */
[----:B------:R-:W1:Y:S01]  /*4140*/  LDC R36, c[0x0][0x41c] ;  /* 0x00010700ff247b82 */ /* 0x000e620000000800 */
        /* <DEDUP_REMOVED lines=9> */
[----:B------:R-:W-:Y:S01]  /*41e0*/  FMUL.FTZ R40, R40, R7 ;  /* 0x0000000728287220 */ /* 0x000fe20000410000 */
[----:B-----5:R-:W-:Y:S01]  /*41f0*/  ULEA UR5, UR6, UR5, 0x18 ;  /* 0x0000000506057291 */ /* 0x020fe2000f8ec0ff */
[----:B-1----:R-:W-:-:S08]  /*4200*/  IMAD R31, R36, UR7, R71 ;  /* 0x00000007241f7c24 */ /* 0x002fd0000f8e0247 */
[----:B------:R-:W-:Y:S01]  /*4210*/  @!P2 STS.64 [UR5+0xe0], R56 ;  /* 0x0000e038ff00a988 */ /* 0x000fe20008000a05 */
[C---:B------:R-:W-:Y:S01]  /*4220*/  FADD.FTZ R36, -R6.reuse, R19 ;  /* 0x0000001306247221 */ /* 0x040fe20000010100 */
[----:B------:R-:W-:Y:S01]  /*4230*/  FADD.FTZ R6, -R6, R23 ;  /* 0x0000001706067221 */ /* 0x000fe20000010100 */
[----:B------:R-:W-:Y:S01]  /*4240*/  FMUL.FTZ R19, R54, R7 ;  /* 0x0000000736137220 */ /* 0x000fe20000410000 */
[----:B------:R-:W-:Y:S01]  /*4250*/  BAR.SYNC.DEFER_BLOCKING 0x0 ;  /* 0x0000000000007b1d */ /* 0x000fe20000010000 */
[C---:B------:R-:W-:Y:S02]  /*4260*/  IADD3 R41, PT, PT, R31.reuse, 0x10, RZ ;  /* 0x000000101f297810 */ /* 0x040fe40007ffe0ff */
[----:B0-----:R-:W-:Y:S02]  /*4270*/  ISETP.GE.U32.AND P1, PT, R31, UR14, PT ;  /* 0x0000000e1f007c0c */ /* 0x001fe4000bf26070 */
[----:B------:R-:W-:Y:S02]  /*4280*/  SHF.R.S32.HI R43, RZ, 0x1f, R31 ;  /* 0x0000001fff2b7819 */ /* 0x000fe4000001141f */
[----:B------:R-:W-:-:S02]  /*4290*/  ISETP.GE.U32.AND P2, PT, R41, UR14, PT ;  /* 0x0000000e29007c0c */ /* 0x000fc4000bf46070 */
[----:B------:R-:W-:Y:S02]  /*42a0*/  SHF.R.S32.HI R42, RZ, 0x1f, R41 ;  /* 0x0000001fff2a7819 */ /* 0x000fe40000011429 */
[----:B------:R-:W-:Y:S02]  /*42b0*/  ISETP.GE.AND.EX P1, PT, R43, UR15, PT, P1 ;  /* 0x0000000f2b007c0c */ /* 0x000fe4000bf26310 */
[----:B------:R-:W-:Y:S01]  /*42c0*/  ISETP.GE.AND.EX P2, PT, R42, UR15, PT, P2 ;  /* 0x0000000f2a007c0c */ /* 0x000fe2000bf46320 */
[----:B--23--:R-:W0:Y:S01]  /*42d0*/  LDS.64 R32, [UR5+0xe0] ;  /* 0x0000e005ff207984 */ /* 0x00ce220008000a00 */
[----:B------:R-:W0:Y:S02]  /*42e0*/  LDCU UR5, c[0x0][0x42c] ;  /* 0x00008580ff0577ac */ /* 0x000e240008000800 */
[----:B0-----:R-:W-:Y:S01]  /*42f0*/  FMUL.FTZ R38, R32, UR5 ;  /* 0x0000000520267c20 */ /* 0x001fe20008410000 */
[----:B------:R-:W-:Y:S01]  /*4300*/  FMUL.FTZ R39, R33, UR5 ;  /* 0x0000000521277c20 */ /* 0x000fe20008410000 */
[----:B------:R-:W-:Y:S07]  /*4310*/  @!P4 BRA `(.L_x_1303) ;  /* 0x000000000048c947 */ /* 0x000fee0003800000 */
        /* <DEDUP_REMOVED lines=18> */
.L_x_1303:
[--C-:B------:R-:W-:Y:S01]  /*4440*/  FFMA.FTZ R19, R38, R19, R39.reuse ;  /* 0x0000001326137223 */ /* 0x100fe20000010027 */
[-C--:B------:R-:W-:Y:S01]  /*4450*/  FMUL.FTZ R50, R50, R7.reuse ;  /* 0x0000000732327220 */ /* 0x080fe20000410000 */
[----:B------:R-:W-:Y:S01]  /*4460*/  FMUL.FTZ R44, R44, R7 ;  /* 0x000000072c2c7220 */ /* 0x000fe20000410000 */
[----:B------:R-:W-:Y:S01]  /*4470*/  FFMA.FTZ R18, R38, R40, R39 ;  /* 0x0000002826127223 */ /* 0x000fe20000010027 */
[----:B------:R-:W-:Y:S01]  /*4480*/  BSSY.RECONVERGENT B0, `(.L_x_1304) ;  /* 0x0000013000007945 */ /* 0x000fe20003800200 */
[----:B------:R-:W-:Y:S01]  /*4490*/  FFMA.FTZ R32, R28, R52, -R19 ;  /* 0x000000341c207223 */ /* 0x000fe20000010813 */
[C-C-:B------:R-:W-:Y:S01]  /*44a0*/  FFMA.FTZ R45, R38.reuse, R50, R39.reuse ;  /* 0x00000032262d7223 */ /* 0x140fe20000010027 */
[----:B------:R-:W-:Y:S01]  /*44b0*/  FFMA.FTZ R40, R38, R44, R39 ;  /* 0x0000002c26287223 */ /* 0x000fe20000010027 */
[----:B------:R-:W-:Y:S01]  /*44c0*/  FFMA.FTZ R46, R29, R53, -R18 ;  /* 0x000000351d2e7223 */ /* 0x000fe20000010812 */
        /* <DEDUP_REMOVED lines=14> */
.L_x_1305:
[----:B------:R-:W-:Y:S05]  /*45b0*/  BSYNC.RECONVERGENT B0 ;  /* 0x0000000000007941 */ /* 0x000fea0003800200 */
.L_x_1304:
[----:B------:R-:W-:Y:S05]  /*45c0*/  @!P4 BRA `(.L_x_1306) ;  /* 0x000000000048c947 */ /* 0x000fea0003800000 */
        /* <DEDUP_REMOVED lines=18> */
.L_x_1306:
        /* <DEDUP_REMOVED lines=17> */
.L_x_1308:
[----:B------:R-:W-:Y:S05]  /*4800*/  BSYNC.RECONVERGENT B0 ;  /* 0x0000000000007941 */ /* 0x000fea0003800200 */
.L_x_1307:
[-C--:B------:R-:W-:Y:S01]  /*4810*/  FMUL.FTZ R41, R30, R7.reuse ;  /* 0x000000071e297220 */ /* 0x080fe20000410000 */
[----:B------:R-:W-:Y:S01]  /*4820*/  FMUL.FTZ R40, R34, R7 ;  /* 0x0000000722287220 */ /* 0x000fe20000410000 */
        /* <DEDUP_REMOVED lines=19> */
.L_x_1309:
[----:B------:R-:W-:Y:S04]  /*4960*/  BSSY.RECONVERGENT B0, `(.L_x_1310) ;  /* 0x0000014000007945 */ /* 0x000fe80003800200 */
[----:B------:R-:W-:Y:S05]  /*4970*/  @P0 BRA `(.L_x_1311) ;  /* 0x0000000000480947 */ /* 0x000fea0003800000 */
[----:B------:R-:W1:Y:S01]  /*4980*/  LDCU.64 UR12, c[0x0][0x3f8] ;  /* 0x00007f00ff0c77ac */ /* 0x000e620008000a00 */
[----:B0-----:R-:W-:Y:S01]  /*4990*/  SHF.R.S32.HI R33, RZ, 0x1f, R70 ;  /* 0x0000001fff217819 */ /* 0x001fe20000011446 */
[C-C-:B------:R-:W-:Y:S01]  /*49a0*/  FFMA.FTZ R23, R38.reuse, R41, R39.reuse ;  /* 0x0000002926177223 */ /* 0x140fe20000010027 */
[----:B------:R-:W-:Y:S01]  /*49b0*/  MOV R18, R74 ;  /* 0x0000004a00127202 */ /* 0x000fe20000000f00 */
[----:B------:R-:W0:Y:S01]  /*49c0*/  LDCU.64 UR16, c[0x0][0x380] ;  /* 0x00007000ff1077ac */ /* 0x000e220008000a00 */
[----:B------:R-:W-:Y:S01]  /*49d0*/  MOV R19, R77 ;  /* 0x0000004d00137202 */ /* 0x000fe20000000f00 */
[----:B------:R-:W-:Y:S01]  /*49e0*/  FFMA.FTZ R30, R38, R40, R39 ;  /* 0x00000028261e7223 */ /* 0x000fe20000010027 */
[----:B------:R-:W-:-:S03]  /*49f0*/  FFMA.FTZ R22, R28, R12, -R23 ;  /* 0x0000000c1c167223 */ /* 0x000fc60000010817 */
[----:B------:R-:W-:Y:S01]  /*4a00*/  FFMA.FTZ R30, R29, R13, -R30 ;  /* 0x0000000d1d1e7223 */ /* 0x000fe2000001081e */
[----:B------:R-:W-:-:S03]  /*4a10*/  FMUL.FTZ R22, R22, R7 ;  /* 0x0000000716167220 */ /* 0x000fc60000410000 */
[----:B------:R-:W-:Y:S01]  /*4a20*/  FMUL.FTZ R23, R30, R7 ;  /* 0x000000071e177220 */ /* 0x000fe20000410000 */
[----:B-1----:R-:W-:Y:S02]  /*4a30*/  IMAD R33, R33, UR12, RZ ;  /* 0x0000000c21217c24 */ /* 0x002fe4000f8e02ff */
[----:B------:R-:W-:-:S04]  /*4a40*/  IMAD.WIDE.U32 R18, R70, UR12, R18 ;  /* 0x0000000c46127c25 */ /* 0x000fc8000f8e0012 */
[----:B------:R-:W-:Y:S01]  /*4a50*/  IMAD R33, R70, UR13, R33 ;  /* 0x0000000d46217c24 */ /* 0x000fe2000f8e0221 */
[----:B0-----:R-:W-:-:S04]  /*4a60*/  LEA R12, P0, R18, UR16, 0x2 ;  /* 0x00000010120c7c11 */ /* 0x001fc8000f8010ff */
[----:B------:R-:W-:-:S04]  /*4a70*/  IADD3 R33, PT, PT, R19, R33, RZ ;  /* 0x0000002113217210 */ /* 0x000fc80007ffe0ff */
[----:B------:R-:W-:-:S05]  /*4a80*/  LEA.HI.X R13, R18, UR17, R33, 0x2, P0 ;  /* 0x00000011120d7c11 */ /* 0x000fca00080f1421 */
[----:B------:R1:W-:Y:S02]  /*4a90*/  STG.E.64 desc[UR8][R12.64], R22 ;  /* 0x000000160c007986 */ /* 0x0003e4000c101b08 */
.L_x_1311:
[----:B------:R-:W-:Y:S05]  /*4aa0*/  BSYNC.RECONVERGENT B0 ;  /* 0x0000000000007941 */ /* 0x000fea0003800200 */
.L_x_1310:
[----:B------:R-:W-:Y:S01]  /*4ab0*/  UISETP.NE.AND UP0, UPT, UR10, URZ, UPT ;  /* 0x000000ff0a00728c */ /* 0x000fe2000bf05270 */
[-C--:B------:R-:W-:Y:S01]  /*4ac0*/  FMUL.FTZ R30, R9, R7.reuse ;  /* 0x00000007091e7220 */ /* 0x080fe20000410000 */
[C---:B------:R-:W-:Y:S01]  /*4ad0*/  IADD3 R9, PT, PT, R31.reuse, 0x30, RZ ;  /* 0x000000301f097810 */ /* 0x040fe20007ffe0ff */
[-C--:B------:R-:W-:Y:S01]  /*4ae0*/  FMUL.FTZ R41, R2, R7.reuse ;  /* 0x0000000702297220 */ /* 0x080fe20000410000 */
[----:B------:R-:W-:Y:S01]  /*4af0*/  IADD3 R31, PT, PT, R31, 0x40, RZ ;  /* 0x000000401f1f7810 */ /* 0x000fe20007ffe0ff */
[-C--:B------:R-:W-:Y:S01]  /*4b00*/  FMUL.FTZ R40, R3, R7.reuse ;  /* 0x0000000703287220 */ /* 0x080fe20000410000 */
[-C--:B------:R-:W-:Y:S01]  /*4b10*/  FMUL.FTZ R19, R8, R7.reuse ;  /* 0x0000000708137220 */ /* 0x080fe20000410000 */
[-C--:B------:R-:W-:Y:S01]  /*4b20*/  FMUL.FTZ R14, R14, R7.reuse ;  /* 0x000000070e0e7220 */ /* 0x080fe20000410000 */
[-C--:B------:R-:W-:Y:S01]  /*4b30*/  FMUL.FTZ R18, R15, R7.reuse ;  /* 0x000000070f127220 */ /* 0x080fe20000410000 */
[-C--:B------:R-:W-:Y:S01]  /*4b40*/  FMUL.FTZ R35, R35, R7.reuse ;  /* 0x0000000723237220 */ /* 0x080fe20000410000 */
[-C--:B------:R-:W-:Y:S01]  /*4b50*/  FMUL.FTZ R36, R36, R7.reuse ;  /* 0x0000000724247220 */ /* 0x080fe20000410000 */
[-C--:B------:R-:W-:Y:S01]  /*4b60*/  FMUL.FTZ R37, R37, R7.reuse ;  /* 0x0000000725257220 */ /* 0x080fe20000410000 */
[----:B------:R-:W-:Y:S01]  /*4b70*/  ISETP.GE.U32.AND P1, PT, R69, UR14, PT ;  /* 0x0000000e45007c0c */ /* 0x000fe2000bf26070 */
[----:B------:R-:W-:Y:S01]  /*4b80*/  FMUL.FTZ R6, R6, R7 ;  /* 0x0000000706067220 */ /* 0x000fe20000410000 */
[----:B------:R-:W-:Y:S01]  /*4b90*/  ISETP.GE.U32.AND P3, PT, R68, UR14, PT ;  /* 0x0000000e44007c0c */ /* 0x000fe2000bf66070 */
[C-C-:B------:R-:W-:Y:S01]  /*4ba0*/  FFMA.FTZ R47, R38.reuse, R41, R39.reuse ;  /* 0x00000029262f7223 */ /* 0x140fe20000010027 */
[----:B------:R-:W-:Y:S01]  /*4bb0*/  ISETP.GE.U32.AND P4, PT, R9, UR14, PT ;  /* 0x0000000e09007c0c */ /* 0x000fe2000bf86070 */
[C-C-:B------:R-:W-:Y:S01]  /*4bc0*/  FFMA.FTZ R48, R38.reuse, R40, R39.reuse ;  /* 0x0000002826307223 */ /* 0x140fe20000010027 */
[----:B------:R-:W-:Y:S01]  /*4bd0*/  ISETP.GE.U32.AND P2, PT, R31, UR14, PT ;  /* 0x0000000e1f007c0c */ /* 0x000fe2000bf46070 */
[C---:B0-----:R-:W-:Y:S01]  /*4be0*/  FFMA.FTZ R33, R38.reuse, R19, R39 ;  /* 0x0000001326217223 */ /* 0x041fe20000010027 */
[----:B------:R-:W-:Y:S01]  /*4bf0*/  SHF.R.S32.HI R2, RZ, 0x1f, R9 ;  /* 0x0000001fff027819 */ /* 0x000fe20000011409 */
[C---:B------:R-:W-:Y:S01]  /*4c00*/  FFMA.FTZ R34, R38.reuse, R30, R39 ;  /* 0x0000001e26227223 */ /* 0x040fe20000010027 */
[----:B------:R-:W-:Y:S01]  /*4c10*/  SHF.R.S32.HI R32, RZ, 0x1f, R31 ;  /* 0x0000001fff207819 */ /* 0x000fe2000001141f */
[C-C-:B-1----:R-:W-:Y:S01]  /*4c20*/  FFMA.FTZ R23, R38.reuse, R14, R39.reuse ;  /* 0x0000000e26177223 */ /* 0x142fe20000010027 */
[C-C-:B------:R-:W-:Y:S01]  /*4c30*/  FFMA.FTZ R22, R38.reuse, R18, R39.reuse ;  /* 0x0000001226167223 */ /* 0x140fe20000010027 */
[C-C-:B------:R-:W-:Y:S01]  /*4c40*/  FFMA.FTZ R15, R38.reuse, R35, R39.reuse ;  /* 0x00000023260f7223 */ /* 0x140fe20000010027 */
[C-C-:B------:R-:W-:Y:S01]  /*4c50*/  FFMA.FTZ R12, R38.reuse, R36, R39.reuse ;  /* 0x00000024260c7223 */ /* 0x140fe20000010027 */
[C-C-:B------:R-:W-:Y:S01]  /*4c60*/  FFMA.FTZ R13, R38.reuse, R37, R39.reuse ;  /* 0x00000025260d7223 */ /* 0x140fe20000010027 */
[----:B------:R-:W-:Y:S01]  /*4c70*/  ISETP.GE.U32.AND P0, PT, R67, UR14, PT ;  /* 0x0000000e43007c0c */ /* 0x000fe2000bf06070 */
[----:B------:R-:W-:Y:S01]  /*4c80*/  FFMA.FTZ R38, R38, R6, R39 ;  /* 0x0000000626267223 */ /* 0x000fe20000010027 */
        /* <DEDUP_REMOVED lines=23> */
.L_x_1312:
[----:B------:R-:W-:Y:S01]  /*4e00*/  BSSY.RECONVERGENT B0, `(.L_x_1313) ;  /* 0x0000011000007945 */ /* 0x000fe20003800200 */
[----:B------:R-:W-:Y:S01]  /*4e10*/  FFMA.FTZ R8, R28, R4, -R47 ;  /* 0x000000041c087223 */ /* 0x000fe2000001082f */
[----:B------:R-:W-:Y:S02]  /*4e20*/  FFMA.FTZ R48, R29, R5, -R48 ;  /* 0x000000051d307223 */ /* 0x000fe40000010830 */
[----:B------:R-:W-:Y:S05]  /*4e30*/  @P4 BRA `(.L_x_1314) ;  /* 0x0000000000344947 */ /* 0x000fea0003800000 */
[----:B------:R-:W0:Y:S01]  /*4e40*/  LDCU.64 UR12, c[0x0][0x3f8] ;  /* 0x00007f00ff0c77ac */ /* 0x000e220008000a00 */
[----:B------:R-:W-:Y:S01]  /*4e50*/  MOV R3, R77 ;  /* 0x0000004d00037202 */ /* 0x000fe20000000f00 */
[----:B------:R-:W-:Y:S01]  /*4e60*/  FMUL.FTZ R8, R8, R7 ;  /* 0x0000000708087220 */ /* 0x000fe20000410000 */
[----:B------:R-:W1:Y:S01]  /*4e70*/  LDCU.64 UR16, c[0x0][0x380] ;  /* 0x00007000ff1077ac */ /* 0x000e620008000a00 */
[----:B0-----:R-:W-:Y:S01]  /*4e80*/  IMAD R4, R2, UR12, RZ ;  /* 0x0000000c02047c24 */ /* 0x001fe2000f8e02ff */
[----:B------:R-:W-:-:S05]  /*4e90*/  MOV R2, R74 ;  /* 0x0000004a00027202 */ /* 0x000fca0000000f00 */
[----:B------:R-:W-:-:S04]  /*4ea0*/  IMAD.WIDE.U32 R2, R9, UR12, R2 ;  /* 0x0000000c09027c25 */ /* 0x000fc8000f8e0002 */
[----:B------:R-:W-:Y:S01]  /*4eb0*/  IMAD R9, R9, UR13, R4 ;  /* 0x0000000d09097c24 */ /* 0x000fe2000f8e0204 */
[----:B-1----:R-:W-:-:S04]  /*4ec0*/  LEA R4, P4, R2, UR16, 0x2 ;  /* 0x0000001002047c11 */ /* 0x002fc8000f8810ff */
[----:B------:R-:W-:-:S04]  /*4ed0*/  IADD3 R9, PT, PT, R3, R9, RZ ;  /* 0x0000000903097210 */ /* 0x000fc80007ffe0ff */
[----:B------:R-:W-:Y:S01]  /*4ee0*/  LEA.HI.X R5, R2, UR17, R9, 0x2, P4 ;  /* 0x0000001102057c11 */ /* 0x000fe2000a0f1409 */
[----:B------:R-:W-:-:S05]  /*4ef0*/  FMUL.FTZ R9, R48, R7 ;  /* 0x0000000730097220 */ /* 0x000fca0000410000 */
[----:B------:R0:W-:Y:S02]  /*4f00*/  STG.E.64 desc[UR8][R4.64], R8 ;  /* 0x0000000804007986 */ /* 0x0001e4000c101b08 */
.L_x_1314:
[----:B------:R-:W-:Y:S05]  /*4f10*/  BSYNC.RECONVERGENT B0 ;  /* 0x0000000000007941 */ /* 0x000fea0003800200 */
.L_x_1313:
        /* <DEDUP_REMOVED lines=19> */
.L_x_1315:
        /* <DEDUP_REMOVED lines=17> */
.L_x_1317:
[----:B------:R-:W-:Y:S05]  /*5160*/  BSYNC.RECONVERGENT B0 ;  /* 0x0000000000007941 */ /* 0x000fea0003800200 */
.L_x_1316:
        /* <DEDUP_REMOVED lines=19> */
.L_x_1318:
        /* <DEDUP_REMOVED lines=17> */
.L_x_1320:
[----:B------:R-:W-:Y:S05]  /*53b0*/  BSYNC.RECONVERGENT B0 ;  /* 0x0000000000007941 */ /* 0x000fea0003800200 */
.L_x_1319:
[----:B------:R-:W-:Y:S05]  /*53c0*/  BRA.U !UP0, `(.L_x_1321) ;  /* 0x0000000108487547 */ /* 0x000fea000b800000 */
        /* <DEDUP_REMOVED lines=18> */
.L_x_1321:
[----:B------:R-:W-:Y:S01]  /*54f0*/  BSSY.RECONVERGENT B0, `(.L_x_1322) ;  /* 0x0000011000007945 */ /* 0x000fe20003800200 */
[----:B------:R-:W-:Y:S01]  /*5500*/  FFMA.FTZ R20, R28, R20, -R15 ;  /* 0x000000141c147223 */ /* 0x000fe2000001080f */
[----:B------:R-:W-:Y:S02]  /*5510*/  FFMA.FTZ R12, R29, R21, -R12 ;  /* 0x000000151d0c7223 */ /* 0x000fe4000001080c */
[----:B------:R-:W-:Y:S05]  /*5520*/  @P3 BRA `(.L_x_1323) ;  /* 0x0000000000343947 */ /* 0x000fea0003800000 */
[----:B------:R-:W0:Y:S01]  /*5530*/  LDCU.64 UR12, c[0x0][0x3f8] ;  /* 0x00007f00ff0c77ac */ /* 0x000e220008000a00 */
[----:B-1----:R-:W-:Y:S01]  /*5540*/  MOV R2, R74 ;  /* 0x0000004a00027202 */ /* 0x002fe20000000f00 */
        /* <DEDUP_REMOVED lines=11> */
.L_x_1323:
[----:B------:R-:W-:Y:S05]  /*5600*/  BSYNC.RECONVERGENT B0 ;  /* 0x0000000000007941 */ /* 0x000fea0003800200 */
.L_x_1322:
[----:B------:R-:W-:Y:S05]  /*5610*/  BRA.U !UP0, `(.L_x_1324) ;  /* 0x0000000108487547 */ /* 0x000fea000b800000 */
[----:B------:R-:W-:Y:S01]  /*5620*/  FFMA.FTZ R26, R28, R37, R26 ;  /* 0x000000251c1a7223 */ /* 0x000fe2000001001a */
[----:B------:R-:W-:-:S03]  /*5630*/  FFMA.FTZ R6, R29, R6, R27 ;  /* 0x000000061d067223 */ /* 0x000fc6000001001b */
[----:B-12---:R-:W-:Y:S01]  /*5640*/  FMUL.FTZ R2, R26, -1.4426950216293334961 ;  /* 0xbfb8aa3b1a027820 */ /* 0x006fe20000410000 */
        /* <DEDUP_REMOVED lines=15> */
.L_x_1324:
        /* <DEDUP_REMOVED lines=9> */
[----:B------:R-:W3:Y:S01]  /*57d0*/  LDCU.64 UR14, c[0x0][0x380] ;  /* 0x00007000ff0e77ac */ /* 0x000ee20008000a00 */
[----:B-12---:R-:W-:Y:S02]  /*57e0*/  IMAD R2, R0, UR12, RZ ;  /* 0x0000000c00027c24 */ /* 0x006fe4000f8e02ff */
[----:B------:R-:W-:-:S04]  /*57f0*/  IMAD.WIDE.U32 R74, R67, UR12, R74 ;  /* 0x0000000c434a7c25 */ /* 0x000fc8000f8e004a */
[----:B------:R-:W-:Y:S01]  /*5800*/  IMAD R3, R67, UR13, R2 ;  /* 0x0000000d43037c24 */ /* 0x000fe2000f8e0202 */
[----:B---3--:R-:W-:-:S04]  /*5810*/  LEA R2, P0, R74, UR14, 0x2 ;  /* 0x0000000e4a027c11 */ /* 0x008fc8000f8010ff */
[----:B------:R-:W-:-:S04]  /*5820*/  IADD3 R3, PT, PT, R75, R3, RZ ;  /* 0x000000034b037210 */ /* 0x000fc80007ffe0ff */
[----:B------:R-:W-:-:S05]  /*5830*/  LEA.HI.X R3, R74, UR15, R3, 0x2, P0 ;  /* 0x0000000f4a037c11 */ /* 0x000fca00080f1403 */
[----:B------:R3:W-:Y:S02]  /*5840*/  STG.E.64 desc[UR8][R2.64], R24 ;  /* 0x0000001802007986 */ /* 0x0007e4000c101b08 */
.L_x_1326:
[----:B------:R-:W-:Y:S05]  /*5850*/  BSYNC.RECONVERGENT B0 ;  /* 0x0000000000007941 */ /* 0x000fea0003800200 */
.L_x_1325:
[----:B------:R-:W-:Y:S02]  /*5860*/  IADD3 R64, PT, PT, R61, R64, RZ ;  /* 0x000000403d407210 */ /* 0x000fe40007ffe0ff */
[----:B------:R-:W-:Y:S02]  /*5870*/  IADD3 R65, PT, PT, R65, 0x1, RZ ;  /* 0x0000000141417810 */ /* 0x000fe40007ffe0ff */
[----:B------:R-:W-:-:S13]  /*5880*/  ISETP.GE.AND P0, PT, R64, UR4, PT ;  /* 0x0000000440007c0c */ /* 0x000fda000bf06270 */
[----:B------:R-:W-:Y:S05]  /*5890*/  @!P0 BRA `(.L_x_1327) ;  /* 0xffffffa8005c8947 */ /* 0x000fea000383ffff */
.L_x_1284:
[----:B0-----:R-:W0:Y:S01]  /*58a0*/  LDC R4, c[0x0][0x370] ;  /* 0x0000dc00ff047b82 */ /* 0x001e220000000800 */
[----:B------:R-:W-:Y:S01]  /*58b0*/  ISETP.NE.AND P2, PT, R63, RZ, PT ;  /* 0x000000ff3f00720c */ /* 0x000fe20003f45270 */
[----:B------:R-:W-:Y:S06]  /*58c0*/  BSSY.RECONVERGENT B0, `(.L_x_1328) ;  /* 0x0000011000007945 */ /* 0x000fec0003800200 */
[----:B------:R-:W4:Y:S08]  /*58d0*/  LDC R7, c[0x0][0x374] ;  /* 0x0000dd00ff077b82 */ /* 0x000f300000000800 */
[----:B-123--:R-:W1:Y:S01]  /*58e0*/  LDC.64 R2, c[0x0][0x3c8] ;  /* 0x0000f200ff027b82 */ /* 0x00ee620000000a00 */
[----:B0-----:R-:W-:-:S02]  /*58f0*/  ISETP.NE.AND P1, PT, R4, 0x1, PT ;  /* 0x000000010400780c */ /* 0x001fc40003f25270 */
[----:B------:R-:W-:Y:S02]  /*5900*/  IADD3 R6, PT, PT, R4, -0x1, RZ ;  /* 0xffffffff04067810 */ /* 0x000fe40007ffe0ff */
[C---:B----4-:R-:W-:Y:S02]  /*5910*/  IADD3 R5, PT, PT, R7.reuse, -0x1, RZ ;  /* 0xffffffff07057810 */ /* 0x050fe40007ffe0ff */
[----:B------:R-:W-:Y:S02]  /*5920*/  SHF.L.U32 R0, R7, 0x1, RZ ;  /* 0x0000000107007819 */ /* 0x000fe400000006ff */
[----:B------:R-:W-:Y:S02]  /*5930*/  ISETP.NE.AND P0, PT, R62, R5, PT ;  /* 0x000000053e00720c */ /* 0x000fe40003f05270 */
[----:B------:R-:W-:Y:S02]  /*5940*/  SEL R5, R0, RZ, P1 ;  /* 0x000000ff00057207 */ /* 0x000fe40000800000 */
[----:B------:R-:W-:-:S03]  /*5950*/  ISETP.NE.OR P0, PT, R6, UR7, P0 ;  /* 0x0000000706007c0c */ /* 0x000fc60008705670 */
[----:B-1----:R-:W-:Y:S01]  /*5960*/  IMAD.WIDE.U32 R2, R5, 0x4, R2 ;  /* 0x0000000405027825 */ /* 0x002fe200078e0002 */
[----:B------:R-:W-:Y:S09]  /*5970*/  @P2 BRA `(.L_x_1329) ;  /* 0x0000000000142947 */ /* 0x000ff20003800000 */
[----:B------:R-:W-:Y:S01]  /*5980*/  HFMA2 R5, -RZ, RZ, 0, 5.9604644775390625e-08 ;  /* 0x00000001ff057431 */ /* 0x000fe200000001ff */
[----:B------:R-:W-:Y:S06]  /*5990*/  MEMBAR.ALL.GPU ;  /* 0x0000000000007992 */ /* 0x000fec000000a000 */
[----:B------:R-:W-:-:S00]  /*59a0*/  ERRBAR ;  /* 0x00000000000079ab */ /* 0x000fc00000000000 */
[----:B------:R-:W-:Y:S06]  /*59b0*/  CGAERRBAR ;  /* 0x00000000000075ab */ /* 0x000fec0000000000 */
[----:B------:R0:W-:Y:S02]  /*59c0*/  REDG.E.ADD.S32.STRONG.GPU desc[UR8][R2.64], R5 ;  /* 0x000000050200798e */ /* 0x0001e4000c12e308 */
.L_x_1329:
[----:B------:R-:W-:Y:S05]  /*59d0*/  BSYNC.RECONVERGENT B0 ;  /* 0x0000000000007941 */ /* 0x000fea0003800200 */
.L_x_1328:
[----:B------:R-:W-:Y:S05]  /*59e0*/  @P0 EXIT ;  /* 0x000000000000094d */ /* 0x000fea0003800000 */
[----:B------:R-:W-:Y:S05]  /*59f0*/  @P2 BRA `(.L_x_1330) ;  /* 0x0000000000202947 */ /* 0x000fea0003800000 */
[----:B------:R-:W-:-:S05]  /*5a00*/  IMAD R0, R4, R7, RZ ;  /* 0x0000000704007224 */ /* 0x000fca00078e02ff */
[----:B------:R-:W-:-:S13]  /*5a10*/  ISETP.NE.AND P0, PT, R0, -0x1, PT ;  /* 0xffffffff0000780c */ /* 0x000fda0003f05270 */
[----:B------:R-:W-:Y:S05]  /*5a20*/  @!P0 BRA `(.L_x_1330) ;  /* 0x0000000000148947 */ /* 0x000fea0003800000 */
.L_x_1331:
[----:B0-----:R-:W2:Y:S04]  /*5a30*/  LDG.E.STRONG.GPU R5, desc[UR8][R2.64] ;  /* 0x0000000802057981 */ /* 0x001ea8000c1ef900 */
[----:B--2---:R-:W-:Y:S01]  /*5a40*/  CCTL.IVALL ;  /* 0x00000000ff00798f */ /* 0x004fe20002000000 */
[----:B------:R-:W-:Y:S05]  /*5a50*/  YIELD ;  /* 0x0000000000007946 */ /* 0x000fea0003800000 */
[----:B------:R-:W-:-:S13]  /*5a60*/  ISETP.NE.AND P0, PT, R5, R0, PT ;  /* 0x000000000500720c */ /* 0x000fda0003f05270 */
[----:B------:R-:W-:Y:S05]  /*5a70*/  @P0 BRA `(.L_x_1331) ;  /* 0xfffffffc00ec0947 */ /* 0x000fea000383ffff */
.L_x_1330:
[----:B------:R-:W-:Y:S05]  /*5a80*/  WARPSYNC.ALL ;  /* 0x0000000000007948 */ /* 0x000fea0003800000 */
[----:B------:R-:W1:Y:S08]  /*5a90*/  LDC.64 R6, c[0x0][0x3f8] ;  /* 0x0000fe00ff067b82 */ /* 0x000e700000000a00 */
[----:B------:R-:W-:Y:S01]  /*5aa0*/  BAR.SYNC.DEFER_BLOCKING 0x0 ;  /* 0x0000000000007b1d */ /* 0x000fe20000010000 */
[----:B-1----:R-:W-:-:S04]  /*5ab0*/  LEA.HI R0, P0, R7, R6, RZ, 0x1 ;  /* 0x0000000607007211 */ /* 0x002fc800078108ff */
[----:B0-----:R-:W-:-:S04]  /*5ac0*/  IADD3.X R3, PT, PT, RZ, R7, RZ, P0, !PT ;  /* 0x00000007ff037210 */ /* 0x001fc800007fe4ff */
        /* <DEDUP_REMOVED lines=69> */
.L_x_1334:
        /* <DEDUP_REMOVED lines=29> */
.L_x_1333:
[----:B------:R-:W-:Y:S05]  /*60f0*/  BSYNC.RECONVERGENT B0 ;  /* 0x0000000000007941 */ /* 0x000fea0003800200 */
.L_x_1332:
        /* <DEDUP_REMOVED lines=10> */
.L_x_1335:
        /* <DEDUP_REMOVED lines=82> */
.L_x_1336:
        /* <DEDUP_REMOVED lines=12> */
.L_x_4518:


//--------------------- .text._Z35group_norm_nhwc_bwd_one_pass_kernelI11Fp32IOFp32WLi256ELi96ELi768EEv26Group_norm_nhwc_bwd_params --------------------------
	.section	.text._Z35group_norm_nhwc_bwd_one_pass_kernelI11Fp32IOFp32WLi256ELi96ELi768EEv26Group_norm_nhwc_bwd_params,"ax",@progbits
	.align	128
        .global         _Z35group_norm_nhwc_bwd_one_pass_kernelI11Fp32IOFp32WLi256ELi96ELi768EEv26Group_norm_nhwc_bwd_params
        .type           _Z35group_norm_nhwc_bwd_one_pass_kernelI11Fp32IOFp32WLi256ELi96ELi768EEv26Group_norm_nhwc_bwd_params,@function
        .size           _Z35group_norm_nhwc_bwd_one_pass_kernelI11Fp32IOFp32WLi256ELi96ELi768EEv26Group_norm_nhwc_bwd_params,(.L_x_4519 - _Z35group_norm_nhwc_bwd_one_pass_kernelI11Fp32IOFp32WLi256ELi96ELi768EEv26Group_norm_nhwc_bwd_params)
        .other          _Z35group_norm_nhwc_bwd_one_pass_kernelI11Fp32IOFp32WLi256ELi96ELi768EEv26Group_norm_nhwc_bwd_params,@"STO_CUDA_ENTRY STV_DEFAULT"
_Z35group_norm_nhwc_bwd_one_pass_kernelI11Fp32IOFp32WLi256ELi96ELi768EEv26Group_norm_nhwc_bwd_params:
.text._Z35group_norm_nhwc_bwd_one_pass_kernelI11Fp32IOFp32WLi256ELi96ELi768EEv26Group_norm_nhwc_bwd_params:
[----:B------:R-:W0:Y:S08]  /*0000*/  LDC R1, c[0x0][0x37c] ;  /* 0x0000df00ff017b82 */ /* 0x000e300000000800 */
[----:B------:R-:W1:Y:S01]  /*0010*/  S2UR UR5, SR_CTAID.Y ;  /* 0x00000000000579c3 */ /* 0x000e620000002600 */
[----:B------:R-:W2:Y:S01]  /*0020*/  LDCU UR4, c[0x0][0x410] ;  /* 0x00008200ff0477ac */ /* 0x000ea20008000800 */
[----:B------:R-:W3:Y:S01]  /*0030*/  S2R R0, SR_TID.X ;  /* 0x0000000000007919 */ /* 0x000ee20000002100 */
[----:B0-----:R-:W-:Y:S01]  /*0040*/  IADD3 R1, PT, PT, R1, -0x30, RZ ;  /* 0xffffffd001017810 */ /* 0x001fe20007ffe0ff */
[----:B------:R-:W2:Y:S01]  /*0050*/  LDCU UR6, c[0x0][0x3e0] ;  /* 0x00007c00ff0677ac */ /* 0x000ea20008000800 */
[----:B------:R-:W0:Y:S01]  /*0060*/  LDCU.64 UR12, c[0x0][0x358] ;  /* 0x00006b00ff0c77ac */ /* 0x000e220008000a00 */
[----:B--2---:R-:W-:-:S04]  /*0070*/  UIMAD UR4, UR4, UR6, URZ ;  /* 0x00000006040472a4 */ /* 0x004fc8000f8e02ff */
[----:B-1----:R-:W-:-:S09]  /*0080*/  UISETP.GE.AND UP0, UPT, UR5, UR4, UPT ;  /* 0x000000040500728c */ /* 0x002fd2000bf06270 */
[----:B0--3--:R-:W-:Y:S05]  /*0090*/  BRA.U UP0, `(.L_x_1337) ;  /* 0x000000a100507547 */ /* 0x009fea000b800000 */
[----:B------:R-:W-:Y:S01]  /*00a0*/  LOP3.LUT R2, R0, 0xffff, RZ, 0xc0, !PT ;  /* 0x0000ffff00027812 */ /* 0x000fe200078ec0ff */
[----:B------:R-:W-:-:S04]  /*00b0*/  UMOV UR4, URZ ;  /* 0x000000ff00047c82 */ /* 0x000fc80008000000 */
[----:B------:R-:W-:-:S05]  /*00c0*/  IMAD R2, R2, 0x556, RZ ;  /* 0x0000055602027824 */ /* 0x000fca00078e02ff */
[----:B------:R-:W-:-:S04]  /*00d0*/  SHF.R.U32.HI R3, RZ, 0x10, R2 ;  /* 0x00000010ff037819 */ /* 0x000fc80000011602 */
[----:B------:R-:W-:Y:S01]  /*00e0*/  PRMT R2, R3, 0x9910, RZ ;  /* 0x0000991003027816 */ /* 0x000fe200000000ff */
[----:B------:R0:W-:Y:S04]  /*00f0*/  STL [R1+0x28], R3 ;  /* 0x0000280301007387 */ /* 0x0001e80000100800 */
[----:B------:R-:W-:-:S05]  /*0100*/  IMAD R2, R2, 0x30, RZ ;  /* 0x0000003002027824 */ /* 0x000fca00078e02ff */
[----:B------:R-:W-:-:S04]  /*0110*/  IADD3 R2, PT, PT, RZ, -R2, RZ ;  /* 0x80000002ff027210 */ /* 0x000fc80007ffe0ff */
[----:B0-----:R-:W-:-:S04]  /*0120*/  PRMT R3, R2, 0x7710, RZ ;  /* 0x0000771002037816 */ /* 0x001fc800000000ff */
[----:B------:R-:W-:-:S04]  /*0130*/  IADD3 R0, PT, PT, R3, R0, RZ ;  /* 0x0000000003007210 */ /* 0x000fc80007ffe0ff */
[----:B------:R-:W-:-:S04]  /*0140*/  SHF.L.U32 R4, R0, 0x1, RZ ;  /* 0x0000000100047819 */ /* 0x000fc800000006ff */
[----:B------:R-:W-:Y:S01]  /*0150*/  LOP3.LUT R0, R4, 0xffff, RZ, 0xc0, !PT ;  /* 0x0000ffff04007812 */ /* 0x000fe200078ec0ff */
[----:B------:R0:W-:Y:S04]  /*0160*/  STL [R1+0x2c], R4 ;  /* 0x00002c0401007387 */ /* 0x0001e80000100800 */
[----:B------:R0:W-:Y:S02]  /*0170*/  STL [R1+0xc], R0 ;  /* 0x00000c0001007387 */ /* 0x0001e40000100800 */
.L_x_1404:
[----:B--2---:R-:W2:Y:S01]  /*0180*/  LDL R5, [R1+0x28] ;  /* 0x0000280001057983 */ /* 0x004ea20000100800 */
[----:B-1----:R-:W1:Y:S01]  /*0190*/  LDCU UR14, c[0x0][0x410] ;  /* 0x00008200ff0e77ac */ /* 0x002e620008000800 */
[----:B0-----:R-:W-:Y:S01]  /*01a0*/  IABS R3, UR5 ;  /* 0x0000000500037c13 */ /* 0x001fe20008000000 */
[----:B------:R-:W2:Y:S01]  /*01b0*/  LDC R39, c[0x0][0x41c] ;  /* 0x00010700ff277b82 */ /* 0x000ea20000000800 */
[----:B0-----:R-:W3:Y:S01]  /*01c0*/  LDL.LU R4, [R1+0xc] ;  /* 0x00000c0001047983 */ /* 0x001ee20000300800 */
[----:B------:R-:W-:Y:S01]  /*01d0*/  UMOV UR6, URZ ;  /* 0x000000ff00067c82 */ /* 0x000fe20008000000 */
[----:B------:R-:W-:Y:S01]  /*01e0*/  R2UR UR10, R3 ;  /* 0x00000000030a72ca */ /* 0x000fe200000e0000 */
[----:B------:R-:W0:Y:S01]  /*01f0*/  LDCU.128 UR16, c[0x0][0x400] ;  /* 0x00008000ff1077ac */ /* 0x000e220008000c00 */
[----:B------:R-:W4:Y:S01]  /*0200*/  LDL R16, [R1+0x2c] ;  /* 0x00002c0001107983 */ /* 0x000f220000100800 */
[----:B------:R-:W-:Y:S01]  /*0210*/  UISETP.GE.AND UP4, UPT, UR5, URZ, UPT ;  /* 0x000000ff0500728c */ /* 0x000fe2000bf86270 */
[----:B-1----:R-:W-:Y:S01]  /*0220*/  MOV R0, UR14 ;  /* 0x0000000e00007c02 */ /* 0x002fe20008000f00 */
[----:B------:R-:W-:-:S03]  /*0230*/  UISETP.NE.AND UP0, UPT, UR14, URZ, UPT ;  /* 0x000000ff0e00728c */ /* 0x000fc6000bf05270 */
[----:B------:R-:W-:-:S04]  /*0240*/  IABS R0, R0 ;  /* 0x0000000000007213 */ /* 0x000fc80000000000 */
        /* <DEDUP_REMOVED lines=16> */
[----:B------:R-:W-:-:S11]  /*0350*/  UISETP.GT.U32.AND UP2, UPT, UR11, UR7, UPT ;  /* 0x000000070b00728c */ /* 0x000fd6000bf44070 */
[----:B------:R-:W-:Y:S02]  /*0360*/  @!UP2 UIADD3 UR7, UPT, UPT, UR7, -UR11, URZ ;  /* 0x8000000b0707a290 */ /* 0x000fe4000fffe0ff */
[----:B------:R-:W-:Y:S02]  /*0370*/  @!UP2 UIADD3 UR9, UPT, UPT, UR9, 0x1, URZ ;  /* 0x000000010909a890 */ /* 0x000fe4000fffe0ff */
[----:B------:R-:W-:Y:S02]  /*0380*/  UISETP.GE.U32.AND UP1, UPT, UR7, UR11, UPT ;  /* 0x0000000b0700728c */ /* 0x000fe4000bf26070 */
[----:B------:R-:W-:Y:S02]  /*0390*/  UIADD3 UR8, UPT, UPT, UR7, -UR11, URZ ;  /* 0x8000000b07087290 */ /* 0x000fe4000fffe0ff */
[----:B------:R-:W-:-:S04]  /*03a0*/  UISETP.GT.U32.AND UP3, UPT, UR11, UR7, UPT ;  /* 0x000000070b00728c */ /* 0x000fc8000bf64070 */
[----:B------:R-:W-:-:S03]  /*03b0*/  USEL UR7, UR8, UR7, !UP3 ;  /* 0x0000000708077287 */ /* 0x000fc6000d800000 */
[----:B------:R-:W-:Y:S02]  /*03c0*/  @UP1 UIADD3 UR9, UPT, UPT, UR9, 0x1, URZ ;  /* 0x0000000109091890 */ /* 0x000fe4000fffe0ff */
[----:B------:R-:W-:Y:S02]  /*03d0*/  @!UP4 UIADD3 UR7, UPT, UPT, -UR7, URZ, URZ ;  /* 0x000000ff0707c290 */ /* 0x000fe4000fffe1ff */
[----:B------:R-:W-:Y:S02]  /*03e0*/  @!UP5 UIADD3 UR9, UPT, UPT, -UR9, URZ, URZ ;  /* 0x000000ff0909d290 */ /* 0x000fe4000fffe1ff */
[----:B------:R-:W-:Y:S02]  /*03f0*/  USEL UR11, UR10, UR7, !UP0 ;  /* 0x000000070a0b7287 */ /* 0x000fe4000c000000 */
[----:B------:R-:W-:Y:S02]  /*0400*/  USEL UR9, UR10, UR9, !UP0 ;  /* 0x000000090a097287 */ /* 0x000fe4000c000000 */
[----:B------:R-:W-:Y:S01]  /*0410*/  UIMAD UR7, UR11, 0x60, URZ ;  /* 0x000000600b0778a4 */ /* 0x000fe2000f8e02ff */
[----:B0-----:R-:W-:Y:S01]  /*0420*/  MOV R7, UR18 ;  /* 0x0000001200077c02 */ /* 0x001fe20008000f00 */
[----:B------:R-:W0:Y:S04]  /*0430*/  LDCU.U8 UR10, c[0x0][0x414] ;  /* 0x00008280ff0a77ac */ /* 0x000e280008000000 */
[----:B------:R-:W-:Y:S01]  /*0440*/  MOV R0, UR7 ;  /* 0x0000000700007c02 */ /* 0x000fe20008000f00 */
[----:B--2---:R-:W-:Y:S01]  /*0450*/  IMAD R39, R39, UR6, R5 ;  /* 0x0000000627277c24 */ /* 0x004fe2000f8e0205 */
[----:B---3--:R-:W-:-:S04]  /*0460*/  IADD3 R4, P1, PT, R4, UR7, RZ ;  /* 0x0000000704047c10 */ /* 0x008fc8000ff3e0ff */
[C---:B------:R-:W-:Y:S02]  /*0470*/  ISETP.GE.U32.AND P0, PT, R39.reuse, UR16, PT ;  /* 0x0000001027007c0c */ /* 0x040fe4000bf06070 */
[----:B------:R-:W-:Y:S02]  /*0480*/  SHF.R.S32.HI R3, RZ, 0x1f, R39 ;  /* 0x0000001fff037819 */ /* 0x000fe40000011427 */
[----:B------:R-:W-:Y:S02]  /*0490*/  IADD3 R13, PT, PT, R39, 0x10, RZ ;  /* 0x00000010270d7810 */ /* 0x000fe40007ffe0ff */
[----:B------:R-:W-:Y:S02]  /*04a0*/  ISETP.GE.AND.EX P0, PT, R3, UR17, PT, P0 ;  /* 0x0000001103007c0c */ /* 0x000fe4000bf06300 */
[----:B------:R-:W-:Y:S02]  /*04b0*/  ISETP.GE.U32.AND P6, PT, R13, UR16, PT ;  /* 0x000000100d007c0c */ /* 0x000fe4000bfc6070 */
[----:B------:R-:W-:-:S04]  /*04c0*/  SHF.R.S32.HI R11, RZ, 0x1f, R13 ;  /* 0x0000001fff0b7819 */ /* 0x000fc8000001140d */
[----:B------:R-:W-:-:S05]  /*04d0*/  ISETP.GE.AND.EX P6, PT, R11, UR17, PT, P6 ;  /* 0x000000110b007c0c */ /* 0x000fca000bfc6360 */
[----:B------:R-:W1:Y:S01]  /*04e0*/  @!P0 LDC.64 R18, c[0x0][0x3f8] ;  /* 0x0000fe00ff128b82 */ /* 0x000e620000000a00 */
[----:B------:R-:W-:-:S07]  /*04f0*/  USHF.R.S32.HI UR7, URZ, 0x1f, UR9 ;  /* 0x0000001fff077899 */ /* 0x000fce0008011409 */
[----:B------:R-:W2:Y:S01]  /*0500*/  @!P6 LDC.64 R22, c[0x0][0x3f8] ;  /* 0x0000fe00ff16eb82 */ /* 0x000ea20000000a00 */
[----:B------:R-:W-:Y:S01]  /*0510*/  LEA.HI.X.SX32 R5, R0, RZ, 0x1, P1 ;  /* 0x000000ff00057211 */ /* 0x000fe200008f0eff */
[----:B------:R-:W-:-:S06]  /*0520*/  UIMAD UR7, UR7, UR18, URZ ;  /* 0x00000012070772a4 */ /* 0x000fcc000f8e02ff */
[----:B------:R-:W3:Y:S01]  /*0530*/  @!P0 LDC.64 R32, c[0x0][0x3a0] ;  /* 0x0000e800ff208b82 */ /* 0x000ee20000000a00 */
[----:B------:R-:W-:Y:S02]  /*0540*/  UIMAD UR7, UR9, UR19, UR7 ;  /* 0x00000013090772a4 */ /* 0x000fe4000f8e0207 */
[----:B------:R-:W-:Y:S01]  /*0550*/  IMAD.WIDE.U32 R4, R7, UR9, R4 ;  /* 0x0000000907047c25 */ /* 0x000fe2000f8e0004 */
[----:B------:R-:W-:Y:S02]  /*0560*/  IADD3 R25, PT, PT, R39, 0x20, RZ ;  /* 0x0000002027197810 */ /* 0x000fe40007ffe0ff */
[----:B------:R-:W-:Y:S02]  /*0570*/  CS2R R52, SRZ ;  /* 0x0000000000347805 */ /* 0x000fe4000001ff00 */
[----:B0-----:R-:W-:Y:S02]  /*0580*/  ISETP.NE.AND P3, PT, RZ, UR10, PT ;  /* 0x0000000aff007c0c */ /* 0x001fe4000bf65270 */
[----:B------:R-:W-:Y:S01]  /*0590*/  CS2R R76, SRZ ;  /* 0x00000000004c7805 */ /* 0x000fe2000001ff00 */
[----:B------:R-:W0:Y:S01]  /*05a0*/  @!P6 LDC.64 R30, c[0x0][0x3a0] ;  /* 0x0000e800ff1eeb82 */ /* 0x000e220000000a00 */
[----:B-1----:R-:W-:Y:S01]  /*05b0*/  @!P0 IMAD R0, R3, R18, RZ ;  /* 0x0000001203008224 */ /* 0x002fe200078e02ff */
[----:B------:R-:W-:-:S02]  /*05c0*/  IADD3 R7, PT, PT, R5, UR7, RZ ;  /* 0x0000000705077c10 */ /* 0x000fc4000fffe0ff */
[----:B------:R-:W-:Y:S02]  /*05d0*/  CS2R R74, SRZ ;  /* 0x00000000004a7805 */ /* 0x000fe4000001ff00 */
[-C--:B------:R-:W-:Y:S01]  /*05e0*/  @!P0 MOV R6, R4.reuse ;  /* 0x0000000400068202 */ /* 0x080fe20000000f00 */
[----:B------:R-:W-:Y:S01]  /*05f0*/  @!P0 IMAD R19, R39, R19, R0 ;  /* 0x0000001327138224 */ /* 0x000fe200078e0200 */
[----:B------:R-:W-:Y:S02]  /*0600*/  @!P6 MOV R10, R4 ;  /* 0x00000004000ae202 */ /* 0x000fe40000000f00 */
[----:B------:R-:W-:Y:S01]  /*0610*/  CS2R R72, SRZ ;  /* 0x0000000000487805 */ /* 0x000fe2000001ff00 */
[----:B--2---:R-:W-:Y:S01]  /*0620*/  @!P6 IMAD R0, R11, R22, RZ ;  /* 0x000000160b00e224 */ /* 0x004fe200078e02ff */
[----:B------:R-:W-:Y:S01]  /*0630*/  @!P6 MOV R11, R7 ;  /* 0x00000007000be202 */ /* 0x000fe20000000f00 */
[C---:B------:R-:W-:Y:S01]  /*0640*/  @!P0 IMAD.WIDE.U32 R8, R39.reuse, R18, R6 ;  /* 0x0000001227088225 */ /* 0x040fe200078e0006 */
[----:B------:R-:W1:Y:S01]  /*0650*/  @!P0 LDC.64 R28, c[0x0][0x398] ;  /* 0x0000e600ff1c8b82 */ /* 0x000e620000000a00 */
[----:B------:R-:W-:Y:S01]  /*0660*/  IADD3 R17, PT, PT, R39, 0x30, RZ ;  /* 0x0000003027117810 */ /* 0x000fe20007ffe0ff */
[----:B------:R-:W2:Y:S01]  /*0670*/  LDCU.64 UR8, c[0x0][0x3b8] ;  /* 0x00007700ff0877ac */ /* 0x000ea20008000a00 */
[----:B------:R-:W-:Y:S01]  /*0680*/  @!P6 IMAD R23, R13, R23, R0 ;  /* 0x000000170d17e224 */ /* 0x000fe200078e0200 */
[----:B------:R-:W-:Y:S01]  /*0690*/  @!P0 IADD3 R9, PT, PT, R9, R19, RZ ;  /* 0x0000001309098210 */ /* 0x000fe20007ffe0ff */
[----:B------:R-:W-:Y:S01]  /*06a0*/  @!P6 IMAD.WIDE.U32 R10, R13, R22, R10 ;  /* 0x000000160d0ae225 */ /* 0x000fe200078e000a */
[----:B------:R-:W-:-:S02]  /*06b0*/  @!P0 SHF.L.U32 R21, R8, 0x2, RZ ;  /* 0x0000000208158819 */ /* 0x000fc400000006ff */
[----:B------:R-:W-:Y:S01]  /*06c0*/  @!P0 SHF.L.U64.HI R8, R8, 0x2, R9 ;  /* 0x0000000208088819 */ /* 0x000fe20000010209 */
[----:B------:R-:W4:Y:S01]  /*06d0*/  @!P6 LDC.64 R34, c[0x0][0x398] ;  /* 0x0000e600ff22eb82 */ /* 0x000f220000000a00 */
[----:B---3--:R-:W-:Y:S02]  /*06e0*/  @!P0 IADD3 R32, P4, PT, R21, R32, RZ ;  /* 0x0000002015208210 */ /* 0x008fe40007f9e0ff */
[----:B------:R-:W-:Y:S02]  /*06f0*/  @!P6 IADD3 R11, PT, PT, R11, R23, RZ ;  /* 0x000000170b0be210 */ /* 0x000fe40007ffe0ff */
[----:B------:R-:W-:Y:S02]  /*0700*/  @!P6 SHF.L.U32 R9, R10, 0x2, RZ ;  /* 0x000000020a09e819 */ /* 0x000fe400000006ff */
[----:B------:R-:W-:Y:S01]  /*0710*/  @!P0 IADD3.X R33, PT, PT, R8, R33, RZ, P4, !PT ;  /* 0x0000002108218210 */ /* 0x000fe200027fe4ff */
[----:B------:R-:W3:Y:S01]  /*0720*/  @P3 LDC.64 R18, c[0x0][0x3b0] ;  /* 0x0000ec00ff123b82 */ /* 0x000ee20000000a00 */
[----:B------:R-:W-:-:S02]  /*0730*/  @!P6 SHF.L.U64.HI R10, R10, 0x2, R11 ;  /* 0x000000020a0ae819 */ /* 0x000fc4000001020b */
[----:B0-----:R-:W-:-:S04]  /*0740*/  @!P6 IADD3 R22, P4, PT, R9, R30, RZ ;  /* 0x0000001e0916e210 */ /* 0x001fc80007f9e0ff */
[----:B------:R-:W-:Y:S02]  /*0750*/  @!P6 IADD3.X R23, PT, PT, R10, R31, RZ, P4, !PT ;  /* 0x0000001f0a17e210 */ /* 0x000fe400027fe4ff */
[----:B------:R-:W-:Y:S02]  /*0760*/  CS2R R30, SRZ ;  /* 0x00000000001e7805 */ /* 0x000fe4000001ff00 */
[----:B------:R-:W-:Y:S02]  /*0770*/  ISETP.GE.U32.AND P1, PT, R25, UR16, PT ;  /* 0x0000001019007c0c */ /* 0x000fe4000bf26070 */
[----:B------:R-:W-:Y:S01]  /*0780*/  SHF.R.S32.HI R15, RZ, 0x1f, R25 ;  /* 0x0000001fff0f7819 */ /* 0x000fe20000011419 */
[----:B------:R-:W2:Y:S04]  /*0790*/  @!P6 LDG.E.64 R52, desc[UR12][R22.64] ;  /* 0x0000000c1634e981 */ /* 0x000ea8000c1e1b00 */
[----:B------:R0:W2:Y:S01]  /*07a0*/  @!P0 LDG.E.64 R30, desc[UR12][R32.64] ;  /* 0x0000000c201e8981 */ /* 0x0000a2000c1e1b00 */
[----:B------:R-:W-:-:S13]  /*07b0*/  ISETP.GE.AND.EX P1, PT, R15, UR17, PT, P1 ;  /* 0x000000110f007c0c */ /* 0x000fda000bf26310 */
[----:B------:R-:W0:Y:S01]  /*07c0*/  @!P1 LDC.64 R2, c[0x0][0x3f8] ;  /* 0x0000fe00ff029b82 */ /* 0x000e220000000a00 */
[----:B------:R-:W-:Y:S02]  /*07d0*/  ISETP.GE.U32.AND P2, PT, R17, UR16, PT ;  /* 0x0000001011007c0c */ /* 0x000fe4000bf46070 */
[----:B------:R-:W-:Y:S02]  /*07e0*/  SHF.R.S32.HI R27, RZ, 0x1f, R17 ;  /* 0x0000001fff1b7819 */ /* 0x000fe40000011411 */
[----:B-1----:R-:W-:Y:S02]  /*07f0*/  @!P0 IADD3 R20, P5, PT, R21, R28, RZ ;  /* 0x0000001c15148210 */ /* 0x002fe40007fbe0ff */
[----:B------:R-:W-:Y:S01]  /*0800*/  ISETP.GE.AND.EX P2, PT, R27, UR17, PT, P2 ;  /* 0x000000111b007c0c */ /* 0x000fe2000bf46320 */
[----:B------:R-:W1:Y:S01]  /*0810*/  @!P1 LDC.64 R40, c[0x0][0x3a0] ;  /* 0x0000e800ff289b82 */ /* 0x000e620000000a00 */
[----:B------:R-:W-:Y:S02]  /*0820*/  @!P0 IADD3.X R21, PT, PT, R8, R29, RZ, P5, !PT ;  /* 0x0000001d08158210 */ /* 0x000fe40002ffe4ff */
[----:B----4-:R-:W-:-:S02]  /*0830*/  @!P6 IADD3 R14, P5, PT, R9, R34, RZ ;  /* 0x00000022090ee210 */ /* 0x010fc40007fbe0ff */
[----:B------:R-:W-:-:S04]  /*0840*/  IADD3 R29, PT, PT, R39, 0x40, RZ ;  /* 0x00000040271d7810 */ /* 0x000fc80007ffe0ff */
[----:B------:R-:W-:-:S03]  /*0850*/  SHF.R.S32.HI R37, RZ, 0x1f, R29 ;  /* 0x0000001fff257819 */ /* 0x000fc6000001141d */
[----:B------:R-:W4:Y:S01]  /*0860*/  @!P2 LDC.64 R12, c[0x0][0x3f8] ;  /* 0x0000fe00ff0cab82 */ /* 0x000f220000000a00 */
[----:B0-----:R-:W-:Y:S01]  /*0870*/  @!P1 IMAD R0, R15, R2, RZ ;  /* 0x000000020f009224 */ /* 0x001fe200078e02ff */
[----:B------:R-:W-:Y:S02]  /*0880*/  @!P6 IADD3.X R15, PT, PT, R10, R35, RZ, P5, !PT ;  /* 0x000000230a0fe210 */ /* 0x000fe40002ffe4ff */
[----:B------:R-:W-:Y:S01]  /*0890*/  ISETP.GE.U32.AND P5, PT, R29, UR16, PT ;  /* 0x000000101d007c0c */ /* 0x000fe2000bfa6070 */
[----:B------:R-:W-:Y:S01]  /*08a0*/  @!P1 IMAD R11, R25, R3, R0 ;  /* 0x00000003190b9224 */ /* 0x000fe200078e0200 */
[----:B------:R-:W-:Y:S02]  /*08b0*/  @!P1 MOV R8, R4 ;  /* 0x0000000400089202 */ /* 0x000fe40000000f00 */
[----:B------:R-:W0:Y:S01]  /*08c0*/  @!P1 LDC.64 R34, c[0x0][0x398] ;  /* 0x0000e600ff229b82 */ /* 0x000e220000000a00 */
[----:B------:R-:W-:Y:S02]  /*08d0*/  ISETP.GE.AND.EX P5, PT, R37, UR17, PT, P5 ;  /* 0x0000001125007c0c */ /* 0x000fe4000bfa6350 */
[----:B------:R-:W-:-:S02]  /*08e0*/  @!P1 MOV R9, R7 ;  /* 0x0000000700099202 */ /* 0x000fc40000000f00 */
[----:B------:R-:W-:Y:S02]  /*08f0*/  MOV R0, UR11 ;  /* 0x0000000b00007c02 */ /* 0x000fe40008000f00 */
[----:B------:R-:W-:Y:S01]  /*0900*/  LOP3.LUT R16, R16, 0xffff, RZ, 0xc0, !PT ;  /* 0x0000ffff10107812 */ /* 0x000fe200078ec0ff */
[----:B------:R-:W-:Y:S01]  /*0910*/  @!P1 IMAD.WIDE.U32 R2, R25, R2, R8 ;  /* 0x0000000219029225 */ /* 0x000fe200078e0008 */
[----:B------:R-:W-:Y:S01]  /*0920*/  IADD3 R28, PT, PT, R39, 0x50, RZ ;  /* 0x00000050271c7810 */ /* 0x000fe20007ffe0ff */
[----:B------:R-:W0:Y:S02]  /*0930*/  @!P2 LDC.64 R24, c[0x0][0x3a0] ;  /* 0x0000e800ff18ab82 */ /* 0x000e240000000a00 */
[----:B------:R-:W-:Y:S01]  /*0940*/  IMAD R0, R0, 0x60, R16 ;  /* 0x0000006000007824 */ /* 0x000fe200078e0210 */
[----:B------:R-:W-:-:S03]  /*0950*/  @!P1 IADD3 R3, PT, PT, R3, R11, RZ ;  /* 0x0000000b03039210 */ /* 0x000fc60007ffe0ff */
[----:B---3--:R-:W-:Y:S01]  /*0960*/  @P3 IMAD.WIDE R10, R0, 0x4, R18 ;  /* 0x00000004000a3825 */ /* 0x008fe200078e0212 */
[----:B------:R-:W-:Y:S01]  /*0970*/  ISETP.GE.U32.AND P4, PT, R28, UR16, PT ;  /* 0x000000101c007c0c */ /* 0x000fe2000bf86070 */
[----:B------:R-:W3:Y:S01]  /*0980*/  @!P5 LDC.64 R18, c[0x0][0x3f8] ;  /* 0x0000fe00ff12db82 */ /* 0x000ee20000000a00 */
[----:B------:R-:W-:-:S04]  /*0990*/  SHF.R.S32.HI R45, RZ, 0x1f, R28 ;  /* 0x0000001fff2d7819 */ /* 0x000fc8000001141c */
[----:B------:R-:W-:Y:S02]  /*09a0*/  ISETP.GE.AND.EX P4, PT, R45, UR17, PT, P4 ;  /* 0x000000112d007c0c */ /* 0x000fe4000bf86340 */
[C---:B------:R-:W-:Y:S02]  /*09b0*/  @!P1 SHF.L.U32 R47, R2.reuse, 0x2, RZ ;  /* 0x00000002022f9819 */ /* 0x040fe400000006ff */
[----:B------:R-:W-:Y:S01]  /*09c0*/  @!P1 SHF.L.U64.HI R38, R2, 0x2, R3 ;  /* 0x0000000202269819 */ /* 0x000fe20000010203 */
[----:B----4-:R-:W-:Y:S01]  /*09d0*/  @!P2 IMAD R2, R27, R12, RZ ;  /* 0x0000000c1b02a224 */ /* 0x010fe200078e02ff */
[----:B------:R-:W-:Y:S01]  /*09e0*/  CS2R R8, SRZ ;  /* 0x0000000000087805 */ /* 0x000fe2000001ff00 */
[----:B------:R1:W-:Y:S01]  /*09f0*/  STL [R1+0xc], R16 ;  /* 0x00000c1001007387 */ /* 0x0003e20000100800 */
[----:B------:R-:W-:Y:S02]  /*0a00*/  @!P2 MOV R42, R4 ;  /* 0x00000004002aa202 */ /* 0x000fe40000000f00 */
[----:B------:R-:W-:Y:S01]  /*0a10*/  @!P2 MOV R43, R7 ;  /* 0x00000007002ba202 */ /* 0x000fe20000000f00 */
[C---:B------:R-:W-:Y:S01]  /*0a20*/  @!P2 IMAD R49, R17.reuse, R13, R2 ;  /* 0x0000000d1131a224 */ /* 0x040fe200078e0202 */
[----:B------:R-:W-:Y:S01]  /*0a30*/  CS2R R2, SRZ ;  /* 0x0000000000027805 */ /* 0x000fe2000001ff00 */
[----:B------:R4:W5:Y:S01]  /*0a40*/  @P3 LDG.E.64 R8, desc[UR12][R10.64] ;  /* 0x0000000c0a083981 */ /* 0x000962000c1e1b00 */
[----:B------:R-:W2:Y:S01]  /*0a50*/  @!P5 LDC.64 R26, c[0x0][0x3a0] ;  /* 0x0000e800ff1adb82 */ /* 0x000ea20000000a00 */
[----:B------:R-:W-:-:S03]  /*0a60*/  @!P2 IMAD.WIDE.U32 R42, R17, R12, R42 ;  /* 0x0000000c112aa225 */ /* 0x000fc600078e002a */
[----:B------:R0:W5:Y:S01]  /*0a70*/  @!P0 LDG.E.64 R2, desc[UR12][R20.64] ;  /* 0x0000000c14028981 */ /* 0x000162000c1e1b00 */
[----:B-1----:R-:W-:Y:S02]  /*0a80*/  @!P1 IADD3 R16, P0, PT, R47, R40, RZ ;  /* 0x000000282f109210 */ /* 0x002fe40007f1e0ff */
[----:B------:R-:W-:Y:S01]  /*0a90*/  @!P5 MOV R32, R4 ;  /* 0x000000040020d202 */ /* 0x000fe20000000f00 */
[----:B------:R-:W1:Y:S01]  /*0aa0*/  @!P4 LDC.64 R22, c[0x0][0x398] ;  /* 0x0000e600ff16cb82 */ /* 0x000e620000000a00 */
[----:B------:R-:W-:Y:S01]  /*0ab0*/  @!P2 IADD3 R33, PT, PT, R43, R49, RZ ;  /* 0x000000312b21a210 */ /* 0x000fe20007ffe0ff */
[----:B---3--:R-:W-:-:S06]  /*0ac0*/  @!P5 IMAD R12, R37, R18, RZ ;  /* 0x00000012250cd224 */ /* 0x008fcc00078e02ff */
[----:B----4-:R-:W3:Y:S01]  /*0ad0*/  @!P4 LDC.64 R10, c[0x0][0x3f8] ;  /* 0x0000fe00ff0acb82 */ /* 0x010ee20000000a00 */
[----:B------:R-:W-:Y:S02]  /*0ae0*/  @!P2 SHF.L.U32 R37, R42, 0x2, RZ ;  /* 0x000000022a25a819 */ /* 0x000fe400000006ff */
[----:B------:R-:W-:Y:S02]  /*0af0*/  @!P1 IADD3.X R17, PT, PT, R38, R41, RZ, P0, !PT ;  /* 0x0000002926119210 */ /* 0x000fe400007fe4ff */
[----:B------:R-:W-:-:S03]  /*0b00*/  @!P2 SHF.L.U64.HI R42, R42, 0x2, R33 ;  /* 0x000000022a2aa819 */ /* 0x000fc60000010221 */
[----:B0-----:R-:W0:Y:S01]  /*0b10*/  @!P5 LDC.64 R20, c[0x0][0x398] ;  /* 0x0000e600ff14db82 */ /* 0x001e220000000a00 */
[----:B------:R-:W-:Y:S02]  /*0b20*/  @!P1 IADD3 R34, P0, PT, R47, R34, RZ ;  /* 0x000000222f229210 */ /* 0x000fe40007f1e0ff */
[----:B------:R-:W-:Y:S01]  /*0b30*/  @!P5 MOV R33, R7 ;  /* 0x000000070021d202 */ /* 0x000fe20000000f00 */
[----:B------:R-:W-:Y:S01]  /*0b40*/  @!P5 IMAD R41, R29, R19, R12 ;  /* 0x000000131d29d224 */ /* 0x000fe200078e020c */
[----:B------:R-:W-:Y:S02]  /*0b50*/  @!P1 IADD3.X R35, PT, PT, R38, R35, RZ, P0, !PT ;  /* 0x0000002326239210 */ /* 0x000fe400007fe4ff */
[----:B------:R-:W-:Y:S01]  /*0b60*/  @!P2 IADD3 R24, P0, PT, R37, R24, RZ ;  /* 0x000000182518a210 */ /* 0x000fe20007f1e0ff */
[----:B------:R-:W-:-:S03]  /*0b70*/  @!P5 IMAD.WIDE.U32 R32, R29, R18, R32 ;  /* 0x000000121d20d225 */ /* 0x000fc600078e0020 */
[----:B------:R-:W-:Y:S02]  /*0b80*/  @!P2 IADD3.X R25, PT, PT, R42, R25, RZ, P0, !PT ;  /* 0x000000192a19a210 */ /* 0x000fe400007fe4ff */
[----:B------:R-:W-:Y:S02]  /*0b90*/  @!P5 IADD3 R33, PT, PT, R33, R41, RZ ;  /* 0x000000292121d210 */ /* 0x000fe40007ffe0ff */
[C---:B------:R-:W-:Y:S01]  /*0ba0*/  @!P5 SHF.L.U32 R29, R32.reuse, 0x2, RZ ;  /* 0x00000002201dd819 */ /* 0x040fe200000006ff */
[----:B---3--:R-:W-:Y:S01]  /*0bb0*/  @!P4 IMAD R45, R45, R10, RZ ;  /* 0x0000000a2d2dc224 */ /* 0x008fe200078e02ff */
[----:B------:R-:W-:Y:S02]  /*0bc0*/  @!P5 SHF.L.U64.HI R12, R32, 0x2, R33 ;  /* 0x00000002200cd819 */ /* 0x000fe40000010221 */
[----:B------:R-:W-:Y:S02]  /*0bd0*/  @!P4 MOV R32, R4 ;  /* 0x000000040020c202 */ /* 0x000fe40000000f00 */
[----:B------:R-:W-:Y:S01]  /*0be0*/  @!P4 MOV R33, R7 ;  /* 0x000000070021c202 */ /* 0x000fe20000000f00 */
[----:B------:R-:W-:-:S02]  /*0bf0*/  @!P4 IMAD R45, R28, R11, R45 ;  /* 0x0000000b1c2dc224 */ /* 0x000fc400078e022d */
[----:B------:R-:W-:Y:S01]  /*0c00*/  @!P4 IMAD.WIDE.U32 R10, R28, R10, R32 ;  /* 0x0000000a1c0ac225 */ /* 0x000fe200078e0020 */
[----:B------:R-:W-:-:S06]  /*0c10*/  CS2R R46, SRZ ;  /* 0x00000000002e7805 */ /* 0x000fcc000001ff00 */
[----:B------:R-:W3:Y:S04]  /*0c20*/  @!P2 LDG.E.64 R46, desc[UR12][R24.64] ;  /* 0x0000000c182ea981 */ /* 0x000ee8000c1e1b00 */
[----:B--2---:R2:W-:Y:S02]  /*0c30*/  STL.64 [R1+0x10], R30 ;  /* 0x0000101e01007387 */ /* 0x0045e40000100a00 */
[----:B--2---:R-:W2:Y:S02]  /*0c40*/  @!P2 LDC.64 R30, c[0x0][0x398] ;  /* 0x0000e600ff1eab82 */ /* 0x004ea40000000a00 */
[----:B--2---:R-:W-:-:S04]  /*0c50*/  @!P2 IADD3 R30, P0, PT, R37, R30, RZ ;  /* 0x0000001e251ea210 */ /* 0x004fc80007f1e0ff */
[----:B------:R-:W-:Y:S02]  /*0c60*/  @!P2 IADD3.X R31, PT, PT, R42, R31, RZ, P0, !PT ;  /* 0x0000001f2a1fa210 */ /* 0x000fe400007fe4ff */
[----:B------:R-:W-:-:S04]  /*0c70*/  @!P5 IADD3 R26, P0, PT, R29, R26, RZ ;  /* 0x0000001a1d1ad210 */ /* 0x000fc80007f1e0ff */
[----:B------:R-:W-:Y:S02]  /*0c80*/  @!P5 IADD3.X R27, PT, PT, R12, R27, RZ, P0, !PT ;  /* 0x0000001b0c1bd210 */ /* 0x000fe400007fe4ff */
[----:B0-----:R-:W-:Y:S02]  /*0c90*/  @!P5 IADD3 R20, P0, PT, R29, R20, RZ ;  /* 0x000000141d14d210 */ /* 0x001fe40007f1e0ff */
[----:B------:R-:W-:Y:S02]  /*0ca0*/  CS2R R28, SRZ ;  /* 0x00000000001c7805 */ /* 0x000fe4000001ff00 */
[----:B------:R-:W-:Y:S01]  /*0cb0*/  IADD3 R36, PT, PT, R39, 0x60, RZ ;  /* 0x0000006027247810 */ /* 0x000fe20007ffe0ff */
[----:B------:R-:W5:Y:S04]  /*0cc0*/  @!P5 LDG.E.64 R76, desc[UR12][R26.64] ;  /* 0x0000000c1a4cd981 */ /* 0x000f68000c1e1b00 */
[----:B------:R0:W2:Y:S01]  /*0cd0*/  @!P1 LDG.E.64 R28, desc[UR12][R16.64] ;  /* 0x0000000c101c9981 */ /* 0x0000a2000c1e1b00 */
[----:B------:R-:W-:-:S02]  /*0ce0*/  ISETP.GE.U32.AND P3, PT, R36, UR16, PT ;  /* 0x0000001024007c0c */ /* 0x000fc4000bf66070 */
[----:B------:R-:W-:-:S04]  /*0cf0*/  SHF.R.S32.HI R13, RZ, 0x1f, R36 ;  /* 0x0000001fff0d7819 */ /* 0x000fc80000011424 */
[----:B------:R-:W-:-:S13]  /*0d00*/  ISETP.GE.AND.EX P3, PT, R13, UR17, PT, P3 ;  /* 0x000000110d007c0c */ /* 0x000fda000bf66330 */
[----:B------:R-:W4:Y:S01]  /*0d10*/  @!P3 LDC.64 R18, c[0x0][0x3f8] ;  /* 0x0000fe00ff12bb82 */ /* 0x000f220000000a00 */
[----:B------:R-:W-:Y:S02]  /*0d20*/  IADD3 R38, PT, PT, R39, 0x70, RZ ;  /* 0x0000007027267810 */ /* 0x000fe40007ffe0ff */
[----:B------:R-:W-:Y:S02]  /*0d30*/  @!P5 IADD3.X R21, PT, PT, R12, R21, RZ, P0, !PT ;  /* 0x000000150c15d210 */ /* 0x000fe400007fe4ff */
[----:B------:R-:W-:Y:S02]  /*0d40*/  ISETP.GE.U32.AND P0, PT, R38, UR16, PT ;  /* 0x0000001026007c0c */ /* 0x000fe4000bf06070 */
[----:B------:R-:W-:Y:S01]  /*0d50*/  SHF.R.S32.HI R37, RZ, 0x1f, R38 ;  /* 0x0000001fff257819 */ /* 0x000fe20000011426 */
[----:B------:R-:W1:Y:S03]  /*0d60*/  @!P3 LDC.64 R40, c[0x0][0x3a0] ;  /* 0x0000e800ff28bb82 */ /* 0x000e660000000a00 */
[----:B------:R-:W-:-:S02]  /*0d70*/  ISETP.GE.AND.EX P0, PT, R37, UR17, PT, P0 ;  /* 0x0000001125007c0c */ /* 0x000fc4000bf06300 */
[----:B------:R-:W-:Y:S01]  /*0d80*/  IADD3 R33, PT, PT, R39, 0x80, RZ ;  /* 0x0000008027217810 */ /* 0x000fe20007ffe0ff */
[----:B----4-:R-:W-:Y:S01]  /*0d90*/  @!P3 IMAD R13, R13, R18, RZ ;  /* 0x000000120d0db224 */ /* 0x010fe200078e02ff */
[----:B------:R-:W-:-:S09]  /*0da0*/  @!P4 IADD3 R11, PT, PT, R11, R45, RZ ;  /* 0x0000002d0b0bc210 */ /* 0x000fd20007ffe0ff */
[----:B0-----:R-:W0:Y:S01]  /*0db0*/  @!P0 LDC.64 R16, c[0x0][0x3f8] ;  /* 0x0000fe00ff108b82 */ /* 0x001e220000000a00 */
[----:B------:R-:W-:Y:S01]  /*0dc0*/  @!P3 IMAD R51, R36, R19, R13 ;  /* 0x000000132433b224 */ /* 0x000fe200078e020d */
[----:B------:R-:W-:Y:S02]  /*0dd0*/  CS2R R12, SRZ ;  /* 0x00000000000c7805 */ /* 0x000fe4000001ff00 */
[----:B------:R-:W-:Y:S02]  /*0de0*/  SHF.R.S32.HI R45, RZ, 0x1f, R33 ;  /* 0x0000001fff2d7819 */ /* 0x000fe40000011421 */
[C---:B------:R-:W-:Y:S02]  /*0df0*/  @!P4 SHF.L.U32 R49, R10.reuse, 0x2, RZ ;  /* 0x000000020a31c819 */ /* 0x040fe400000006ff */
[----:B------:R-:W-:Y:S01]  /*0e00*/  IADD3 R32, PT, PT, R39, 0x90, RZ ;  /* 0x0000009027207810 */ /* 0x000fe20007ffe0ff */
[----:B------:R4:W5:Y:S01]  /*0e10*/  @!P1 LDG.E.64 R12, desc[UR12][R34.64] ;  /* 0x0000000c220c9981 */ /* 0x000962000c1e1b00 */
[----:B------:R-:W-:Y:S01]  /*0e20*/  ISETP.GE.U32.AND P1, PT, R33, UR16, PT ;  /* 0x0000001021007c0c */ /* 0x000fe2000bf26070 */
[----:B------:R-:W1:Y:S01]  /*0e30*/  @!P0 LDC.64 R24, c[0x0][0x3a0] ;  /* 0x0000e800ff188b82 */ /* 0x000e620000000a00 */
[----:B------:R-:W-:-:S02]  /*0e40*/  @!P4 SHF.L.U64.HI R42, R10, 0x2, R11 ;  /* 0x000000020a2ac819 */ /* 0x000fc4000001020b */
[----:B------:R-:W-:Y:S02]  /*0e50*/  CS2R R10, SRZ ;  /* 0x00000000000a7805 */ /* 0x000fe4000001ff00 */
[----:B------:R-:W-:-:S03]  /*0e60*/  ISETP.GE.AND.EX P1, PT, R45, UR17, PT, P1 ;  /* 0x000000112d007c0c */ /* 0x000fc6000bf26310 */
[----:B----4-:R-:W4:Y:S01]  /*0e70*/  @!P3 LDC.64 R34, c[0x0][0x398] ;  /* 0x0000e600ff22bb82 */ /* 0x010f220000000a00 */
[----:B------:R0:W5:Y:S01]  /*0e80*/  @!P6 LDG.E.64 R10, desc[UR12][R14.64] ;  /* 0x0000000c0e0ae981 */ /* 0x000162000c1e1b00 */
[----:B------:R-:W-:Y:S02]  /*0e90*/  SHF.R.S32.HI R43, RZ, 0x1f, R32 ;  /* 0x0000001fff2b7819 */ /* 0x000fe40000011420 */
[----:B0-----:R-:W-:-:S06]  /*0ea0*/  CS2R R14, SRZ ;  /* 0x00000000000e7805 */ /* 0x001fcc000001ff00 */
[----:B------:R0:W5:Y:S01]  /*0eb0*/  @!P2 LDG.E.64 R14, desc[UR12][R30.64] ;  /* 0x0000000c1e0ea981 */ /* 0x000162000c1e1b00 */
[----:B------:R-:W-:-:S04]  /*0ec0*/  ISETP.GE.U32.AND P2, PT, R32, UR16, PT ;  /* 0x0000001020007c0c */ /* 0x000fc8000bf46070 */
[----:B------:R-:W-:Y:S01]  /*0ed0*/  ISETP.GE.AND.EX P2, PT, R43, UR17, PT, P2 ;  /* 0x000000112b007c0c */ /* 0x000fe2000bf46320 */
[----:B------:R-:W-:Y:S01]  /*0ee0*/  @!P0 IMAD R44, R37, R16, RZ ;  /* 0x00000010252c8224 */ /* 0x000fe200078e02ff */
[----:B0-----:R-:W0:Y:S01]  /*0ef0*/  @!P0 LDC.64 R30, c[0x0][0x398] ;  /* 0x0000e600ff1e8b82 */ /* 0x001e220000000a00 */
[----:B------:R-:W-:Y:S02]  /*0f00*/  IADD3 R26, PT, PT, R39, 0xc0, RZ ;  /* 0x000000c0271a7810 */ /* 0x000fe40007ffe0ff */
[----:B------:R-:W-:Y:S01]  /*0f10*/  CS2R R62, SRZ ;  /* 0x00000000003e7805 */ /* 0x000fe2000001ff00 */
[----:B------:R-:W-:Y:S01]  /*0f20*/  UIMAD.WIDE UR8, UR5, 0x8, UR8 ;  /* 0x00000008050878a5 */ /* 0x000fe2000f8e0208 */
[----:B--2---:R2:W-:Y:S03]  /*0f30*/  STL.64 [R1+0x18], R28 ;  /* 0x0000181c01007387 */ /* 0x0045e60000100a00 */
[----:B--2---:R-:W2:Y:S01]  /*0f40*/  @!P4 LDC.64 R28, c[0x0][0x3a0] ;  /* 0x0000e800ff1ccb82 */ /* 0x004ea20000000a00 */
[----:B---3--:R3:W-:Y:S02]  /*0f50*/  STL.64 [R1], R46 ;  /* 0x0000002e01007387 */ /* 0x0087e40000100a00 */
[----:B---3--:R-:W-:-:S02]  /*0f60*/  @!P3 MOV R46, R4 ;  /* 0x00000004002eb202 */ /* 0x008fc40000000f00 */
[----:B------:R-:W-:-:S03]  /*0f70*/  @!P3 MOV R47, R7 ;  /* 0x00000007002fb202 */ /* 0x000fc60000000f00 */
[----:B------:R-:W-:Y:S02]  /*0f80*/  @!P3 IMAD.WIDE.U32 R46, R36, R18, R46 ;  /* 0x00000012242eb225 */ /* 0x000fe400078e002e */
[----:B------:R-:W3:Y:S01]  /*0f90*/  @!P1 LDC.64 R18, c[0x0][0x3f8] ;  /* 0x0000fe00ff129b82 */ /* 0x000ee20000000a00 */
[----:B--2---:R-:W-:-:S04]  /*0fa0*/  @!P4 IADD3 R28, P6, PT, R49, R28, RZ ;  /* 0x0000001c311cc210 */ /* 0x004fc80007fde0ff */
[----:B------:R-:W-:Y:S02]  /*0fb0*/  @!P4 IADD3.X R29, PT, PT, R42, R29, RZ, P6, !PT ;  /* 0x0000001d2a1dc210 */ /* 0x000fe400037fe4ff */
[----:B-1----:R-:W-:Y:S01]  /*0fc0*/  @!P4 IADD3 R22, P6, PT, R49, R22, RZ ;  /* 0x000000163116c210 */ /* 0x002fe20007fde0ff */
[----:B------:R-:W1:Y:S01]  /*0fd0*/  @!P2 LDC.64 R36, c[0x0][0x3f8] ;  /* 0x0000fe00ff24ab82 */ /* 0x000e620000000a00 */
[----:B------:R-:W-:Y:S01]  /*0fe0*/  @!P3 IADD3 R49, PT, PT, R47, R51, RZ ;  /* 0x000000332f31b210 */ /* 0x000fe20007ffe0ff */
[----:B------:R2:W-:Y:S01]  /*0ff0*/  STL.64 [R1+0x20], R52 ;  /* 0x0000203401007387 */ /* 0x0005e20000100a00 */
[----:B------:R-:W-:Y:S02]  /*1000*/  @!P3 SHF.L.U32 R47, R46, 0x2, RZ ;  /* 0x000000022e2fb819 */ /* 0x000fe400000006ff */
[----:B------:R-:W-:Y:S01]  /*1010*/  @!P4 IADD3.X R23, PT, PT, R42, R23, RZ, P6, !PT ;  /* 0x000000172a17c210 */ /* 0x000fe200037fe4ff */
[----:B------:R0:W5:Y:S01]  /*1020*/  @!P4 LDG.E.64 R74, desc[UR12][R28.64] ;  /* 0x0000000c1c4ac981 */ /* 0x000162000c1e1b00 */
[----:B------:R-:W-:Y:S01]  /*1030*/  @!P3 SHF.L.U64.HI R42, R46, 0x2, R49 ;  /* 0x000000022e2ab819 */ /* 0x000fe20000010231 */
[----:B------:R-:W1:Y:S01]  /*1040*/  @!P1 LDC.64 R50, c[0x0][0x398] ;  /* 0x0000e600ff329b82 */ /* 0x000e620000000a00 */
[----:B------:R-:W-:-:S02]  /*1050*/  @!P3 IADD3 R40, P6, PT, R47, R40, RZ ;  /* 0x000000282f28b210 */ /* 0x000fc40007fde0ff */
[----:B------:R-:W-:Y:S02]  /*1060*/  @!P0 MOV R46, R4 ;  /* 0x00000004002e8202 */ /* 0x000fe40000000f00 */
[----:B------:R-:W-:Y:S02]  /*1070*/  @!P3 IADD3.X R41, PT, PT, R42, R41, RZ, P6, !PT ;  /* 0x000000292a29b210 */ /* 0x000fe400037fe4ff */
[----:B----4-:R-:W-:Y:S01]  /*1080*/  @!P3 IADD3 R34, P6, PT, R47, R34, RZ ;  /* 0x000000222f22b210 */ /* 0x010fe20007fde0ff */
[----:B--2---:R-:W2:Y:S01]  /*1090*/  @!P1 LDC.64 R52, c[0x0][0x3a0] ;  /* 0x0000e800ff349b82 */ /* 0x004ea20000000a00 */
[----:B------:R-:W-:Y:S01]  /*10a0*/  @!P0 MOV R47, R7 ;  /* 0x00000007002f8202 */ /* 0x000fe20000000f00 */
[C---:B------:R-:W-:Y:S01]  /*10b0*/  @!P0 IMAD R49, R38.reuse, R17, R44 ;  /* 0x0000001126318224 */ /* 0x040fe200078e022c */
[----:B------:R-:W5:Y:S01]  /*10c0*/  @!P3 LDG.E.64 R72, desc[UR12][R40.64] ;  /* 0x0000000c2848b981 */ /* 0x000f62000c1e1b00 */
[----:B------:R-:W-:Y:S01]  /*10d0*/  @!P0 IMAD.WIDE.U32 R16, R38, R16, R46 ;  /* 0x0000001026108225 */ /* 0x000fe200078e002e */
[----:B------:R-:W-:-:S03]  /*10e0*/  @!P3 IADD3.X R35, PT, PT, R42, R35, RZ, P6, !PT ;  /* 0x000000232a23b210 */ /* 0x000fc600037fe4ff */
[----:B0-----:R-:W0:Y:S01]  /*10f0*/  @!P2 LDC.64 R28, c[0x0][0x398] ;  /* 0x0000e600ff1cab82 */ /* 0x001e220000000a00 */
[----:B------:R-:W-:Y:S01]  /*1100*/  @!P0 IADD3 R17, PT, PT, R17, R49, RZ ;  /* 0x0000003111118210 */ /* 0x000fe20007ffe0ff */
[----:B---3--:R-:W-:Y:S01]  /*1110*/  @!P1 IMAD R42, R45, R18, RZ ;  /* 0x000000122d2a9224 */ /* 0x008fe200078e02ff */
[C---:B------:R-:W-:Y:S02]  /*1120*/  @!P0 SHF.L.U32 R45, R16.reuse, 0x2, RZ ;  /* 0x00000002102d8819 */ /* 0x040fe400000006ff */
[----:B------:R-:W-:Y:S01]  /*1130*/  @!P0 SHF.L.U64.HI R38, R16, 0x2, R17 ;  /* 0x0000000210268819 */ /* 0x000fe20000010211 */
[----:B-1----:R-:W-:Y:S01]  /*1140*/  @!P2 IMAD R43, R43, R36, RZ ;  /* 0x000000242b2ba224 */ /* 0x002fe200078e02ff */
[----:B------:R-:W-:Y:S01]  /*1150*/  @!P1 MOV R16, R4 ;  /* 0x0000000400109202 */ /* 0x000fe20000000f00 */
[----:B------:R-:W1:Y:S01]  /*1160*/  @!P2 LDC.64 R48, c[0x0][0x3a0] ;  /* 0x0000e800ff30ab82 */ /* 0x000e620000000a00 */
[----:B------:R-:W-:Y:S01]  /*1170*/  @!P1 MOV R17, R7 ;  /* 0x0000000700119202 */ /* 0x000fe20000000f00 */
[----:B------:R-:W-:-:S02]  /*1180*/  @!P1 IMAD R47, R33, R19, R42 ;  /* 0x00000013212f9224 */ /* 0x000fc400078e022a */
[----:B------:R-:W-:-:S05]  /*1190*/  @!P1 IMAD.WIDE.U32 R18, R33, R18, R16 ;  /* 0x0000001221129225 */ /* 0x000fca00078e0010 */
[----:B------:R-:W-:Y:S02]  /*11a0*/  @!P1 IADD3 R17, PT, PT, R19, R47, RZ ;  /* 0x0000002f13119210 */ /* 0x000fe40007ffe0ff */
[C---:B------:R-:W-:Y:S02]  /*11b0*/  @!P1 SHF.L.U32 R19, R18.reuse, 0x2, RZ ;  /* 0x0000000212139819 */ /* 0x040fe400000006ff */
[----:B------:R-:W-:Y:S02]  /*11c0*/  @!P1 SHF.L.U64.HI R18, R18, 0x2, R17 ;  /* 0x0000000212129819 */ /* 0x000fe40000010211 */
[----:B------:R-:W-:Y:S02]  /*11d0*/  @!P2 MOV R16, R4 ;  /* 0x000000040010a202 */ /* 0x000fe40000000f00 */
[----:B------:R-:W-:Y:S01]  /*11e0*/  @!P2 MOV R17, R7 ;  /* 0x000000070011a202 */ /* 0x000fe20000000f00 */
[C---:B------:R-:W-:Y:S02]  /*11f0*/  @!P2 IMAD R37, R32.reuse, R37, R43 ;  /* 0x000000252025a224 */ /* 0x040fe400078e022b */
[----:B------:R-:W-:Y:S01]  /*1200*/  @!P2 IMAD.WIDE.U32 R32, R32, R36, R16 ;  /* 0x000000242020a225 */ /* 0x000fe200078e0010 */
[----:B------:R-:W-:-:S04]  /*1210*/  @!P0 IADD3 R24, P6, PT, R45, R24, RZ ;  /* 0x000000182d188210 */ /* 0x000fc80007fde0ff */
[----:B------:R-:W-:-:S04]  /*1220*/  @!P2 IADD3 R17, PT, PT, R33, R37, RZ ;  /* 0x000000252111a210 */ /* 0x000fc80007ffe0ff */
[----:B------:R-:W-:Y:S02]  /*1230*/  @!P2 SHF.L.U64.HI R42, R32, 0x2, R17 ;  /* 0x00000002202aa819 */ /* 0x000fe40000010211 */
[----:B------:R-:W-:Y:S02]  /*1240*/  CS2R R16, SRZ ;  /* 0x0000000000107805 */ /* 0x000fe4000001ff00 */
[C---:B------:R-:W-:Y:S02]  /*1250*/  @!P0 IADD3.X R25, PT, PT, R38.reuse, R25, RZ, P6, !PT ;  /* 0x0000001926198210 */ /* 0x040fe400037fe4ff */
[----:B------:R-:W-:Y:S02]  /*1260*/  @!P0 IADD3 R30, P6, PT, R45, R30, RZ ;  /* 0x0000001e2d1e8210 */ /* 0x000fe40007fde0ff */
[----:B------:R-:W-:Y:S01]  /*1270*/  IADD3 R43, PT, PT, R39, 0xa0, RZ ;  /* 0x000000a0272b7810 */ /* 0x000fe20007ffe0ff */
[----:B------:R3:W5:Y:S01]  /*1280*/  @!P5 LDG.E.64 R16, desc[UR12][R20.64] ;  /* 0x0000000c1410d981 */ /* 0x000762000c1e1b00 */
[----:B------:R-:W-:-:S02]  /*1290*/  @!P0 IADD3.X R31, PT, PT, R38, R31, RZ, P6, !PT ;  /* 0x0000001f261f8210 */ /* 0x000fc400037fe4ff */
[----:B------:R-:W-:Y:S02]  /*12a0*/  ISETP.GE.U32.AND P5, PT, R43, UR16, PT ;  /* 0x000000102b007c0c */ /* 0x000fe4000bfa6070 */
[----:B------:R-:W-:Y:S02]  /*12b0*/  SHF.R.S32.HI R47, RZ, 0x1f, R43 ;  /* 0x0000001fff2f7819 */ /* 0x000fe4000001142b */
[----:B--2---:R-:W-:Y:S02]  /*12c0*/  @!P1 IADD3 R52, P6, PT, R19, R52, RZ ;  /* 0x0000003413349210 */ /* 0x004fe40007fde0ff */
[----:B------:R-:W-:Y:S02]  /*12d0*/  ISETP.GE.AND.EX P5, PT, R47, UR17, PT, P5 ;  /* 0x000000112f007c0c */ /* 0x000fe4000bfa6350 */
[----:B------:R-:W-:Y:S02]  /*12e0*/  @!P1 IADD3.X R53, PT, PT, R18, R53, RZ, P6, !PT ;  /* 0x0000003512359210 */ /* 0x000fe400037fe4ff */
[----:B------:R-:W-:-:S04]  /*12f0*/  @!P1 IADD3 R50, P6, PT, R19, R50, RZ ;  /* 0x0000003213329210 */ /* 0x000fc80007fde0ff */
[----:B------:R-:W-:Y:S02]  /*1300*/  @!P1 IADD3.X R51, PT, PT, R18, R51, RZ, P6, !PT ;  /* 0x0000003312339210 */ /* 0x000fe400037fe4ff */
[----:B------:R-:W-:Y:S02]  /*1310*/  CS2R R18, SRZ ;  /* 0x0000000000127805 */ /* 0x000fe4000001ff00 */
[----:B------:R-:W-:Y:S02]  /*1320*/  IADD3 R45, PT, PT, R39, 0xb0, RZ ;  /* 0x000000b0272d7810 */ /* 0x000fe40007ffe0ff */
[----:B------:R-:W-:Y:S02]  /*1330*/  @!P2 SHF.L.U32 R37, R32, 0x2, RZ ;  /* 0x000000022025a819 */ /* 0x000fe400000006ff */
[----:B---3--:R-:W-:Y:S01]  /*1340*/  CS2R R20, SRZ ;  /* 0x0000000000147805 */ /* 0x008fe2000001ff00 */
[----:B------:R-:W2:Y:S01]  /*1350*/  @!P5 LDC.64 R32, c[0x0][0x3f8] ;  /* 0x0000fe00ff20db82 */ /* 0x000ea20000000a00 */
[----:B------:R3:W5:Y:S01]  /*1360*/  @!P4 LDG.E.64 R18, desc[UR12][R22.64] ;  /* 0x0000000c1612c981 */ /* 0x000762000c1e1b00 */
[----:B------:R-:W-:-:S02]  /*1370*/  ISETP.GE.U32.AND P4, PT, R45, UR16, PT ;  /* 0x000000102d007c0c */ /* 0x000fc4000bf86070 */
[----:B------:R-:W-:Y:S01]  /*1380*/  SHF.R.S32.HI R27, RZ, 0x1f, R45 ;  /* 0x0000001fff1b7819 */ /* 0x000fe2000001142d */
[----:B------:R2:W5:Y:S03]  /*1390*/  @!P3 LDG.E.64 R20, desc[UR12][R34.64] ;  /* 0x0000000c2214b981 */ /* 0x000566000c1e1b00 */
[----:B------:R-:W-:Y:S01]  /*13a0*/  ISETP.GE.AND.EX P4, PT, R27, UR17, PT, P4 ;  /* 0x000000111b007c0c */ /* 0x000fe2000bf86340 */
[----:B------:R-:W4:Y:S01]  /*13b0*/  @!P5 LDC.64 R40, c[0x0][0x3a0] ;  /* 0x0000e800ff28db82 */ /* 0x000f220000000a00 */
[----:B------:R-:W-:Y:S02]  /*13c0*/  ISETP.GE.U32.AND P3, PT, R26, UR16, PT ;  /* 0x000000101a007c0c */ /* 0x000fe4000bf66070 */
[----:B------:R-:W-:-:S04]  /*13d0*/  SHF.R.S32.HI R38, RZ, 0x1f, R26 ;  /* 0x0000001fff267819 */ /* 0x000fc8000001141a */
[----:B------:R-:W-:-:S05]  /*13e0*/  ISETP.GE.AND.EX P3, PT, R38, UR17, PT, P3 ;  /* 0x0000001126007c0c */ /* 0x000fca000bf66330 */
[----:B------:R-:W4:Y:S01]  /*13f0*/  @!P4 LDC.64 R54, c[0x0][0x3f8] ;  /* 0x0000fe00ff36cb82 */ /* 0x000f220000000a00 */
[----:B---3--:R-:W-:Y:S02]  /*1400*/  CS2R R22, SRZ ;  /* 0x0000000000167805 */ /* 0x008fe4000001ff00 */
[----:B-1----:R-:W-:Y:S01]  /*1410*/  @!P2 IADD3 R48, P6, PT, R37, R48, RZ ;  /* 0x000000302530a210 */ /* 0x002fe20007fde0ff */
[----:B--2---:R-:W-:Y:S01]  /*1420*/  @!P5 IMAD R34, R47, R32, RZ ;  /* 0x000000202f22d224 */ /* 0x004fe200078e02ff */
[----:B------:R-:W-:Y:S02]  /*1430*/  @!P5 MOV R35, R7 ;  /* 0x000000070023d202 */ /* 0x000fe40000000f00 */
[----:B------:R-:W-:Y:S01]  /*1440*/  @!P2 IADD3.X R49, PT, PT, R42, R49, RZ, P6, !PT ;  /* 0x000000312a31a210 */ /* 0x000fe200037fe4ff */
[----:B------:R-:W-:Y:S01]  /*1450*/  @!P5 IMAD R57, R43, R33, R34 ;  /* 0x000000212b39d224 */ /* 0x000fe200078e0222 */
[----:B------:R-:W-:Y:S01]  /*1460*/  @!P5 MOV R34, R4 ;  /* 0x000000040022d202 */ /* 0x000fe20000000f00 */
[----:B------:R1:W5:Y:S01]  /*1470*/  @!P0 LDG.E.64 R22, desc[UR12][R30.64] ;  /* 0x0000000c1e168981 */ /* 0x000362000c1e1b00 */
[----:B0-----:R-:W-:Y:S01]  /*1480*/  @!P2 IADD3 R28, P6, PT, R37, R28, RZ ;  /* 0x0000001c251ca210 */ /* 0x001fe20007fde0ff */
[----:B------:R-:W0:Y:S02]  /*1490*/  @!P4 LDC.64 R46, c[0x0][0x3a0] ;  /* 0x0000e800ff2ecb82 */ /* 0x000e240000000a00 */
[----:B------:R-:W-:-:S06]  /*14a0*/  @!P5 IMAD.WIDE.U32 R32, R43, R32, R34 ;  /* 0x000000202b20d225 */ /* 0x000fcc00078e0022 */
[----:B-1----:R-:W1:Y:S08]  /*14b0*/  @!P5 LDC.64 R30, c[0x0][0x398] ;  /* 0x0000e600ff1edb82 */ /* 0x002e700000000a00 */
[----:B------:R-:W2:Y:S01]  /*14c0*/  @!P3 LDC.64 R36, c[0x0][0x3f8] ;  /* 0x0000fe00ff24bb82 */ /* 0x000ea20000000a00 */
[----:B------:R-:W-:Y:S01]  /*14d0*/  @!P5 IADD3 R33, PT, PT, R33, R57, RZ ;  /* 0x000000392121d210 */ /* 0x000fe20007ffe0ff */
[----:B----4-:R-:W-:Y:S01]  /*14e0*/  @!P4 IMAD R56, R27, R54, RZ ;  /* 0x000000361b38c224 */ /* 0x010fe200078e02ff */
[----:B------:R-:W-:-:S02]  /*14f0*/  @!P5 SHF.L.U32 R44, R32, 0x2, RZ ;  /* 0x00000002202cd819 */ /* 0x000fc400000006ff */
[----:B------:R-:W-:Y:S02]  /*1500*/  @!P5 SHF.L.U64.HI R27, R32, 0x2, R33 ;  /* 0x00000002201bd819 */ /* 0x000fe40000010221 */
[----:B------:R-:W-:Y:S02]  /*1510*/  @!P4 MOV R32, R4 ;  /* 0x000000040020c202 */ /* 0x000fe40000000f00 */
[----:B------:R-:W-:Y:S01]  /*1520*/  @!P4 MOV R33, R7 ;  /* 0x000000070021c202 */ /* 0x000fe20000000f00 */
[C---:B------:R-:W-:Y:S01]  /*1530*/  @!P4 IMAD R56, R45.reuse, R55, R56 ;  /* 0x000000372d38c224 */ /* 0x040fe200078e0238 */
[----:B------:R-:W-:Y:S02]  /*1540*/  @!P2 IADD3.X R29, PT, PT, R42, R29, RZ, P6, !PT ;  /* 0x0000001d2a1da210 */ /* 0x000fe400037fe4ff */
[----:B------:R-:W-:Y:S01]  /*1550*/  @!P5 IADD3 R40, P6, PT, R44, R40, RZ ;  /* 0x000000282c28d210 */ /* 0x000fe20007fde0ff */
[----:B------:R-:W-:Y:S01]  /*1560*/  @!P4 IMAD.WIDE.U32 R54, R45, R54, R32 ;  /* 0x000000362d36c225 */ /* 0x000fe200078e0020 */
[----:B------:R-:W-:Y:S01]  /*1570*/  CS2R R70, SRZ ;  /* 0x0000000000467805 */ /* 0x000fe2000001ff00 */
[----:B------:R-:W3:Y:S01]  /*1580*/  @!P4 LDC.64 R42, c[0x0][0x398] ;  /* 0x0000e600ff2acb82 */ /* 0x000ee20000000a00 */
[----:B------:R-:W-:-:S02]  /*1590*/  @!P5 IADD3.X R41, PT, PT, R27, R41, RZ, P6, !PT ;  /* 0x000000291b29d210 */ /* 0x000fc400037fe4ff */
[----:B------:R-:W-:Y:S02]  /*15a0*/  @!P4 IADD3 R56, PT, PT, R55, R56, RZ ;  /* 0x000000383738c210 */ /* 0x000fe40007ffe0ff */
[----:B-1----:R-:W-:Y:S01]  /*15b0*/  @!P5 IADD3 R30, P6, PT, R44, R30, RZ ;  /* 0x0000001e2c1ed210 */ /* 0x002fe20007fde0ff */
[----:B------:R-:W5:Y:S01]  /*15c0*/  @!P0 LDG.E.64 R70, desc[UR12][R24.64] ;  /* 0x0000000c18468981 */ /* 0x000f62000c1e1b00 */
[----:B--2---:R-:W-:Y:S01]  /*15d0*/  @!P3 IMAD R55, R38, R36, RZ ;  /* 0x000000242637b224 */ /* 0x004fe200078e02ff */
[C---:B------:R-:W-:Y:S01]  /*15e0*/  @!P4 SHF.L.U32 R38, R54.reuse, 0x2, RZ ;  /* 0x000000023626c819 */ /* 0x040fe200000006ff */
[----:B------:R-:W1:Y:S01]  /*15f0*/  @!P3 LDC.64 R32, c[0x0][0x3a0] ;  /* 0x0000e800ff20bb82 */ /* 0x000e620000000a00 */
[----:B------:R-:W-:Y:S02]  /*1600*/  @!P5 IADD3.X R31, PT, PT, R27, R31, RZ, P6, !PT ;  /* 0x0000001f1b1fd210 */ /* 0x000fe400037fe4ff */
[----:B------:R-:W-:Y:S02]  /*1610*/  @!P4 SHF.L.U64.HI R27, R54, 0x2, R56 ;  /* 0x00000002361bc819 */ /* 0x000fe40000010238 */
[----:B0-----:R-:W-:-:S03]  /*1620*/  @!P4 IADD3 R46, P6, PT, R38, R46, RZ ;  /* 0x0000002e262ec210 */ /* 0x001fc60007fde0ff */
[----:B------:R-:W0:Y:S01]  /*1630*/  @!P3 LDC.64 R44, c[0x0][0x398] ;  /* 0x0000e600ff2cbb82 */ /* 0x000e220000000a00 */
[----:B------:R-:W-:-:S05]  /*1640*/  @!P4 IADD3.X R47, PT, PT, R27, R47, RZ, P6, !PT ;  /* 0x0000002f1b2fc210 */ /* 0x000fca00037fe4ff */
[----:B------:R2:W5:Y:S02]  /*1650*/  @!P4 LDG.E.64 R62, desc[UR12][R46.64] ;  /* 0x0000000c2e3ec981 */ /* 0x000564000c1e1b00 */
[----:B--2---:R-:W-:Y:S02]  /*1660*/  MOV R46, UR8 ;  /* 0x00000008002e7c02 */ /* 0x004fe40008000f00 */
[----:B------:R-:W-:-:S06]  /*1670*/  MOV R47, UR9 ;  /* 0x00000009002f7c02 */ /* 0x000fcc0008000f00 */
[----:B------:R-:W2:Y:S01]  /*1680*/  LDG.E.64 R46, desc[UR12][R46.64] ;  /* 0x0000000c2e2e7981 */ /* 0x000ea2000c1e1b00 */
[----:B------:R-:W-:-:S04]  /*1690*/  IADD3 R24, PT, PT, R39, 0xd0, RZ ;  /* 0x000000d027187810 */ /* 0x000fc80007ffe0ff */
[----:B------:R-:W-:Y:S02]  /*16a0*/  ISETP.GE.U32.AND P0, PT, R24, UR16, PT ;  /* 0x0000001018007c0c */ /* 0x000fe4000bf06070 */
[----:B------:R-:W-:-:S04]  /*16b0*/  SHF.R.S32.HI R25, RZ, 0x1f, R24 ;  /* 0x0000001fff197819 */ /* 0x000fc80000011418 */
[----:B------:R-:W-:-:S13]  /*16c0*/  ISETP.GE.AND.EX P0, PT, R25, UR17, PT, P0 ;  /* 0x0000001119007c0c */ /* 0x000fda000bf06300 */
[----:B------:R-:W4:Y:S01]  /*16d0*/  @!P0 LDC.64 R34, c[0x0][0x3f8] ;  /* 0x0000fe00ff228b82 */ /* 0x000f220000000a00 */
[----:B------:R-:W-:Y:S01]  /*16e0*/  @!P3 IMAD R37, R26, R37, R55 ;  /* 0x000000251a25b224 */ /* 0x000fe200078e0237 */
[----:B------:R-:W-:Y:S02]  /*16f0*/  @!P3 MOV R54, R4 ;  /* 0x000000040036b202 */ /* 0x000fe40000000f00 */
[----:B------:R-:W-:Y:S02]  /*1700*/  @!P3 MOV R55, R7 ;  /* 0x000000070037b202 */ /* 0x000fe40000000f00 */
[----:B---3--:R-:W-:Y:S01]  /*1710*/  @!P4 IADD3 R42, P6, PT, R38, R42, RZ ;  /* 0x0000002a262ac210 */ /* 0x008fe20007fde0ff */
[----:B------:R-:W-:-:S03]  /*1720*/  @!P3 IMAD.WIDE.U32 R54, R26, R36, R54 ;  /* 0x000000241a36b225 */ /* 0x000fc600078e0036 */
[----:B------:R-:W-:Y:S02]  /*1730*/  @!P4 IADD3.X R43, PT, PT, R27, R43, RZ, P6, !PT ;  /* 0x0000002b1b2bc210 */ /* 0x000fe400037fe4ff */
[----:B------:R-:W-:Y:S02]  /*1740*/  @!P0 MOV R27, R7 ;  /* 0x00000007001b8202 */ /* 0x000fe40000000f00 */
[----:B------:R-:W-:Y:S01]  /*1750*/  @!P3 IADD3 R37, PT, PT, R55, R37, RZ ;  /* 0x000000253725b210 */ /* 0x000fe20007ffe0ff */
[----:B----4-:R-:W-:Y:S01]  /*1760*/  @!P0 IMAD R26, R25, R34, RZ ;  /* 0x00000022191a8224 */ /* 0x010fe200078e02ff */
[----:B------:R-:W-:-:S03]  /*1770*/  @!P3 SHF.L.U32 R25, R54, 0x2, RZ ;  /* 0x000000023619b819 */ /* 0x000fc600000006ff */
[----:B------:R-:W-:Y:S01]  /*1780*/  @!P0 IMAD R35, R24, R35, R26 ;  /* 0x0000002318238224 */ /* 0x000fe200078e021a */
[----:B------:R-:W-:Y:S02]  /*1790*/  @!P0 MOV R26, R4 ;  /* 0x00000004001a8202 */ /* 0x000fe40000000f00 */
[----:B------:R-:W-:Y:S02]  /*17a0*/  @!P3 SHF.L.U64.HI R54, R54, 0x2, R37 ;  /* 0x000000023636b819 */ /* 0x000fe40000010225 */
[----:B-1----:R-:W-:Y:S01]  /*17b0*/  @!P3 IADD3 R32, P6, PT, R25, R32, RZ ;  /* 0x000000201920b210 */ /* 0x002fe20007fde0ff */
[----:B------:R-:W-:-:S03]  /*17c0*/  @!P0 IMAD.WIDE.U32 R26, R24, R34, R26 ;  /* 0x00000022181a8225 */ /* 0x000fc600078e001a */
[----:B------:R-:W-:Y:S02]  /*17d0*/  @!P3 IADD3.X R33, PT, PT, R54, R33, RZ, P6, !PT ;  /* 0x000000213621b210 */ /* 0x000fe400037fe4ff */
[----:B0-----:R-:W-:Y:S02]  /*17e0*/  @!P3 IADD3 R44, P6, PT, R25, R44, RZ ;  /* 0x0000002c192cb210 */ /* 0x001fe40007fde0ff */
[----:B------:R-:W-:Y:S02]  /*17f0*/  CS2R R24, SRZ ;  /* 0x0000000000187805 */ /* 0x000fe4000001ff00 */
[----:B------:R-:W-:Y:S02]  /*1800*/  @!P0 IADD3 R37, PT, PT, R27, R35, RZ ;  /* 0x000000231b258210 */ /* 0x000fe40007ffe0ff */
[----:B------:R-:W-:Y:S02]  /*1810*/  CS2R R68, SRZ ;  /* 0x0000000000447805 */ /* 0x000fe4000001ff00 */
[----:B------:R-:W-:-:S02]  /*1820*/  @!P0 SHF.L.U32 R35, R26, 0x2, RZ ;  /* 0x000000021a238819 */ /* 0x000fc400000006ff */
[----:B------:R-:W-:Y:S01]  /*1830*/  @!P0 SHF.L.U64.HI R37, R26, 0x2, R37 ;  /* 0x000000021a258819 */ /* 0x000fe20000010225 */
[----:B------:R0:W5:Y:S01]  /*1840*/  @!P1 LDG.E.64 R24, desc[UR12][R50.64] ;  /* 0x0000000c32189981 */ /* 0x000162000c1e1b00 */
[----:B------:R-:W-:-:S03]  /*1850*/  CS2R R26, SRZ ;  /* 0x00000000001a7805 */ /* 0x000fc6000001ff00 */
[----:B------:R-:W5:Y:S04]  /*1860*/  @!P1 LDG.E.64 R68, desc[UR12][R52.64] ;  /* 0x0000000c34449981 */ /* 0x000f68000c1e1b00 */
[----:B------:R1:W5:Y:S01]  /*1870*/  @!P2 LDG.E.64 R26, desc[UR12][R28.64] ;  /* 0x0000000c1c1aa981 */ /* 0x000362000c1e1b00 */
[----:B0-----:R-:W-:-:S04]  /*1880*/  IADD3 R50, PT, PT, R39, 0xe0, RZ ;  /* 0x000000e027327810 */ /* 0x001fc80007ffe0ff */
[----:B------:R-:W-:Y:S02]  /*1890*/  ISETP.GE.U32.AND P1, PT, R50, UR16, PT ;  /* 0x0000001032007c0c */ /* 0x000fe4000bf26070 */
[----:B------:R-:W-:Y:S02]  /*18a0*/  CS2R R64, SRZ ;  /* 0x0000000000407805 */ /* 0x000fe4000001ff00 */
[----:B------:R-:W-:Y:S02]  /*18b0*/  SHF.R.S32.HI R34, RZ, 0x1f, R50 ;  /* 0x0000001fff227819 */ /* 0x000fe40000011432 */
[----:B------:R-:W-:Y:S02]  /*18c0*/  CS2R R66, SRZ ;  /* 0x0000000000427805 */ /* 0x000fe4000001ff00 */
[----:B-1----:R-:W-:Y:S02]  /*18d0*/  CS2R R28, SRZ ;  /* 0x00000000001c7805 */ /* 0x002fe4000001ff00 */
[----:B------:R-:W-:-:S02]  /*18e0*/  CS2R R60, SRZ ;  /* 0x00000000003c7805 */ /* 0x000fc4000001ff00 */
[----:B------:R-:W-:Y:S01]  /*18f0*/  ISETP.GE.AND.EX P1, PT, R34, UR17, PT, P1 ;  /* 0x0000001122007c0c */ /* 0x000fe2000bf26310 */
[----:B------:R0:W5:Y:S04]  /*1900*/  @!P5 LDG.E.64 R64, desc[UR12][R40.64] ;  /* 0x0000000c2840d981 */ /* 0x000168000c1e1b00 */
[----:B------:R1:W5:Y:S04]  /*1910*/  @!P5 LDG.E.64 R28, desc[UR12][R30.64] ;  /* 0x0000000c1e1cd981 */ /* 0x000368000c1e1b00 */
[----:B------:R3:W5:Y:S01]  /*1920*/  @!P2 LDG.E.64 R66, desc[UR12][R48.64] ;  /* 0x0000000c3042a981 */ /* 0x000762000c1e1b00 */
[----:B0-----:R-:W0:Y:S01]  /*1930*/  @!P0 LDC.64 R40, c[0x0][0x3a0] ;  /* 0x0000e800ff288b82 */ /* 0x001e220000000a00 */
[----:B------:R-:W-:-:S02]  /*1940*/  IADD3 R39, PT, PT, R39, 0xf0, RZ ;  /* 0x000000f027277810 */ /* 0x000fc40007ffe0ff */
[----:B------:R-:W5:Y:S01]  /*1950*/  @!P3 LDG.E.64 R60, desc[UR12][R32.64] ;  /* 0x0000000c203cb981 */ /* 0x000f62000c1e1b00 */
[----:B-1----:R-:W-:Y:S02]  /*1960*/  CS2R R30, SRZ ;  /* 0x00000000001e7805 */ /* 0x002fe4000001ff00 */
[----:B------:R-:W-:Y:S02]  /*1970*/  @!P3 IADD3.X R45, PT, PT, R54, R45, RZ, P6, !PT ;  /* 0x0000002d362db210 */ /* 0x000fe400037fe4ff */
[----:B------:R-:W-:Y:S02]  /*1980*/  CS2R R58, SRZ ;  /* 0x00000000003a7805 */ /* 0x000fe4000001ff00 */
[----:B------:R-:W-:Y:S01]  /*1990*/  CS2R R56, SRZ ;  /* 0x0000000000387805 */ /* 0x000fe2000001ff00 */
[----:B---3--:R-:W1:Y:S01]  /*19a0*/  @!P0 LDC.64 R48, c[0x0][0x398] ;  /* 0x0000e600ff308b82 */ /* 0x008e620000000a00 */
[----:B------:R-:W5:Y:S04]  /*19b0*/  LDL R52, [R1] ;  /* 0x0000000001347983 */ /* 0x000f680000100800 */
[----:B------:R3:W5:Y:S04]  /*19c0*/  @!P4 LDG.E.64 R30, desc[UR12][R42.64] ;  /* 0x0000000c2a1ec981 */ /* 0x000768000c1e1b00 */
[----:B------:R-:W5:Y:S01]  /*19d0*/  LDL R53, [R1+0x4] ;  /* 0x0000040001357983 */ /* 0x000f620000100800 */
[----:B---3--:R-:W3:Y:S01]  /*19e0*/  @!P1 LDC.64 R42, c[0x0][0x3f8] ;  /* 0x0000fe00ff2a9b82 */ /* 0x008ee20000000a00 */
[----:B------:R-:W-:-:S02]  /*19f0*/  ISETP.GE.U32.AND P2, PT, R39, UR16, PT ;  /* 0x0000001027007c0c */ /* 0x000fc4000bf46070 */
[----:B------:R-:W-:Y:S02]  /*1a00*/  SHF.R.S32.HI R38, RZ, 0x1f, R39 ;  /* 0x0000001fff267819 */ /* 0x000fe40000011427 */
[----:B------:R-:W-:Y:S02]  /*1a10*/  CS2R R32, SRZ ;  /* 0x0000000000207805 */ /* 0x000fe4000001ff00 */
[----:B------:R-:W-:Y:S02]  /*1a20*/  ISETP.GE.AND.EX P2, PT, R38, UR17, PT, P2 ;  /* 0x0000001126007c0c */ /* 0x000fe4000bf46320 */
[C---:B0-----:R-:W-:Y:S02]  /*1a30*/  @!P0 IADD3 R40, P4, PT, R35.reuse, R40, RZ ;  /* 0x0000002823288210 */ /* 0x041fe40007f9e0ff */
[----:B------:R0:W5:Y:S01]  /*1a40*/  @!P3 LDG.E.64 R32, desc[UR12][R44.64] ;  /* 0x0000000c2c20b981 */ /* 0x000162000c1e1b00 */
[----:B-1----:R-:W-:Y:S02]  /*1a50*/  @!P0 IADD3 R48, P3, PT, R35, R48, RZ ;  /* 0x0000003023308210 */ /* 0x002fe40007f7e0ff */
[----:B------:R-:W-:-:S02]  /*1a60*/  @!P1 MOV R35, R7 ;  /* 0x0000000700239202 */ /* 0x000fc40000000f00 */
[C---:B------:R-:W-:Y:S01]  /*1a70*/  @!P0 IADD3.X R41, PT, PT, R37.reuse, R41, RZ, P4, !PT ;  /* 0x0000002925298210 */ /* 0x040fe200027fe4ff */
[----:B---3--:R-:W-:Y:S01]  /*1a80*/  @!P1 IMAD R36, R34, R42, RZ ;  /* 0x0000002a22249224 */ /* 0x008fe200078e02ff */
[----:B------:R-:W-:Y:S02]  /*1a90*/  @!P1 MOV R34, R4 ;  /* 0x0000000400229202 */ /* 0x000fe40000000f00 */
[----:B0-----:R-:W0:Y:S01]  /*1aa0*/  @!P2 LDC.64 R44, c[0x0][0x3f8] ;  /* 0x0000fe00ff2cab82 */ /* 0x001e220000000a00 */
[----:B------:R1:W5:Y:S01]  /*1ab0*/  @!P0 LDG.E.64 R58, desc[UR12][R40.64] ;  /* 0x0000000c283a8981 */ /* 0x000362000c1e1b00 */
[C---:B------:R-:W-:Y:S02]  /*1ac0*/  @!P1 IMAD R36, R50.reuse, R43, R36 ;  /* 0x0000002b32249224 */ /* 0x040fe400078e0224 */
[----:B------:R-:W-:Y:S01]  /*1ad0*/  @!P1 IMAD.WIDE.U32 R42, R50, R42, R34 ;  /* 0x0000002a322a9225 */ /* 0x000fe200078e0022 */
[----:B------:R-:W-:Y:S02]  /*1ae0*/  CS2R R34, SRZ ;  /* 0x0000000000227805 */ /* 0x000fe4000001ff00 */
[----:B------:R-:W-:Y:S01]  /*1af0*/  @!P0 IADD3.X R49, PT, PT, R37, R49, RZ, P3, !PT ;  /* 0x0000003125318210 */ /* 0x000fe20001ffe4ff */
[----:B------:R-:W3:Y:S04]  /*1b00*/  LDC.64 R50, c[0x0][0x3a8] ;  /* 0x0000ea00ff327b82 */ /* 0x000ee80000000a00 */
[----:B------:R4:W5:Y:S04]  /*1b10*/  @!P0 LDG.E.64 R34, desc[UR12][R48.64] ;  /* 0x0000000c30228981 */ /* 0x000968000c1e1b00 */
[----:B-1----:R-:W1:Y:S08]  /*1b20*/  @!P1 LDC.64 R40, c[0x0][0x3a0] ;  /* 0x0000e800ff289b82 */ /* 0x002e700000000a00 */
[----:B----4-:R-:W4:Y:S01]  /*1b30*/  @!P1 LDC.64 R48, c[0x0][0x398] ;  /* 0x0000e600ff309b82 */ /* 0x010f220000000a00 */
[----:B------:R-:W-:Y:S01]  /*1b40*/  @!P1 IADD3 R36, PT, PT, R43, R36, RZ ;  /* 0x000000242b249210 */ /* 0x000fe20007ffe0ff */
[----:B0-----:R-:W-:Y:S01]  /*1b50*/  @!P2 IMAD R38, R38, R44, RZ ;  /* 0x0000002c2626a224 */ /* 0x001fe200078e02ff */
[----:B------:R-:W-:-:S02]  /*1b60*/  @!P1 SHF.L.U32 R37, R42, 0x2, RZ ;  /* 0x000000022a259819 */ /* 0x000fc400000006ff */
[----:B------:R-:W-:Y:S02]  /*1b70*/  @!P1 SHF.L.U64.HI R36, R42, 0x2, R36 ;  /* 0x000000022a249819 */ /* 0x000fe40000010224 */
[----:B------:R-:W-:Y:S02]  /*1b80*/  @!P2 MOV R42, R4 ;  /* 0x00000004002aa202 */ /* 0x000fe40000000f00 */
[----:B------:R-:W-:Y:S01]  /*1b90*/  @!P2 MOV R43, R7 ;  /* 0x00000007002ba202 */ /* 0x000fe20000000f00 */
[C---:B------:R-:W-:Y:S02]  /*1ba0*/  @!P2 IMAD R38, R39.reuse, R45, R38 ;  /* 0x0000002d2726a224 */ /* 0x040fe400078e0226 */
[----:B------:R-:W-:Y:S01]  /*1bb0*/  @!P2 IMAD.WIDE.U32 R44, R39, R44, R42 ;  /* 0x0000002c272ca225 */ /* 0x000fe200078e002a */
[----:B-1----:R-:W-:Y:S02]  /*1bc0*/  @!P1 IADD3 R40, P0, PT, R37, R40, RZ ;  /* 0x0000002825289210 */ /* 0x002fe40007f1e0ff */
[----:B------:R-:W0:Y:S02]  /*1bd0*/  @!P2 LDC.64 R42, c[0x0][0x3a0] ;  /* 0x0000e800ff2aab82 */ /* 0x000e240000000a00 */
[----:B------:R-:W-:-:S02]  /*1be0*/  @!P1 IADD3.X R41, PT, PT, R36, R41, RZ, P0, !PT ;  /* 0x0000002924299210 */ /* 0x000fc400007fe4ff */
[----:B----4-:R-:W-:Y:S02]  /*1bf0*/  @!P1 IADD3 R48, P0, PT, R37, R48, RZ ;  /* 0x0000003025309210 */ /* 0x010fe40007f1e0ff */
[----:B------:R-:W-:Y:S02]  /*1c00*/  CS2R R54, SRZ ;  /* 0x0000000000367805 */ /* 0x000fe4000001ff00 */
[----:B------:R-:W-:Y:S01]  /*1c10*/  @!P2 IADD3 R38, PT, PT, R45, R38, RZ ;  /* 0x000000262d26a210 */ /* 0x000fe20007ffe0ff */
[----:B------:R1:W5:Y:S01]  /*1c20*/  @!P1 LDG.E.64 R56, desc[UR12][R40.64] ;  /* 0x0000000c28389981 */ /* 0x000362000c1e1b00 */
[----:B------:R-:W-:Y:S02]  /*1c30*/  @!P1 IADD3.X R49, PT, PT, R36, R49, RZ, P0, !PT ;  /* 0x0000003124319210 */ /* 0x000fe400007fe4ff */
[----:B------:R-:W4:Y:S01]  /*1c40*/  @!P2 LDC.64 R36, c[0x0][0x398] ;  /* 0x0000e600ff24ab82 */ /* 0x000f220000000a00 */
[C---:B------:R-:W-:Y:S02]  /*1c50*/  @!P2 SHF.L.U64.HI R38, R44.reuse, 0x2, R38 ;  /* 0x000000022c26a819 */ /* 0x040fe40000010226 */
[----:B------:R-:W-:-:S04]  /*1c60*/  @!P2 SHF.L.U32 R44, R44, 0x2, RZ ;  /* 0x000000022c2ca819 */ /* 0x000fc800000006ff */
[----:B0-----:R-:W-:-:S04]  /*1c70*/  @!P2 IADD3 R42, P0, PT, R44, R42, RZ ;  /* 0x0000002a2c2aa210 */ /* 0x001fc80007f1e0ff */
[----:B------:R-:W-:Y:S02]  /*1c80*/  @!P2 IADD3.X R43, PT, PT, R38, R43, RZ, P0, !PT ;  /* 0x0000002b262ba210 */ /* 0x000fe400007fe4ff */
[----:B-1----:R-:W-:-:S03]  /*1c90*/  CS2R R40, SRZ ;  /* 0x0000000000287805 */ /* 0x002fc6000001ff00 */
[----:B------:R0:W5:Y:S01]  /*1ca0*/  @!P2 LDG.E.64 R54, desc[UR12][R42.64] ;  /* 0x0000000c2a36a981 */ /* 0x000162000c1e1b00 */
[----:B----4-:R-:W-:Y:S01]  /*1cb0*/  @!P2 IADD3 R36, P0, PT, R44, R36, RZ ;  /* 0x000000242c24a210 */ /* 0x010fe20007f1e0ff */
[----:B---3--:R-:W-:Y:S02]  /*1cc0*/  IMAD.WIDE R44, R0, 0x4, R50 ;  /* 0x00000004002c7825 */ /* 0x008fe400078e0232 */
[----:B------:R1:W5:Y:S01]  /*1cd0*/  @!P1 LDG.E.64 R40, desc[UR12][R48.64] ;  /* 0x0000000c30289981 */ /* 0x000362000c1e1b00 */
[----:B------:R-:W-:Y:S02]  /*1ce0*/  @!P2 IADD3.X R37, PT, PT, R38, R37, RZ, P0, !PT ;  /* 0x000000252625a210 */ /* 0x000fe400007fe4ff */
[----:B0-----:R-:W-:Y:S01]  /*1cf0*/  CS2R R42, SRZ ;  /* 0x00000000002a7805 */ /* 0x001fe2000001ff00 */
[----:B------:R1:W5:Y:S04]  /*1d00*/  LDL R50, [R1+0x14] ;  /* 0x0000140001327983 */ /* 0x0003680000100800 */
[----:B------:R1:W5:Y:S04]  /*1d10*/  LDL R51, [R1+0x1c] ;  /* 0x00001c0001337983 */ /* 0x0003680000100800 */
[----:B------:R1:W5:Y:S04]  /*1d20*/  LDL R48, [R1+0x20] ;  /* 0x0000200001307983 */ /* 0x0003680000100800 */
[----:B------:R1:W5:Y:S04]  /*1d30*/  @!P2 LDG.E.64 R42, desc[UR12][R36.64] ;  /* 0x0000000c242aa981 */ /* 0x000368000c1e1b00 */
[----:B------:R-:W5:Y:S01]  /*1d40*/  LDG.E.64 R44, desc[UR12][R44.64] ;  /* 0x0000000c2c2c7981 */ /* 0x000f62000c1e1b00 */
[----:B--2---:R-:W-:-:S03]  /*1d50*/  R2UR UR14, R46 ;  /* 0x000000002e0e72ca */ /* 0x004fc600000e0000 */
[----:B------:R1:W5:Y:S10]  /*1d60*/  LDL R46, [R1+0x10] ;  /* 0x00001000012e7983 */ /* 0x0003740000100800 */
        /* <DEDUP_REMOVED lines=8> */
[----:B------:R-:W-:Y:S01]  /*1df0*/  UISETP.NE.AND UP1, UPT, UR10, URZ, UPT ;  /* 0x000000ff0a00728c */ /* 0x000fe2000bf25270 */
[----:B------:R-:W-:Y:S01]  /*1e00*/  UMOV UR15, 0x3f800000 ;  /* 0x3f800000000f7882 */ /* 0x000fe20000000000 */
[----:B0-----:R-:W-:-:S13]  /*1e10*/  @P0 R2UR UR7, R0 ;  /* 0x00000000000702ca */ /* 0x001fda00000e0000 */
[----:B------:R-:W-:Y:S01]  /*1e20*/  @UP0 UMOV UR15, UR7 ;  /* 0x00000007000f0c82 */ /* 0x000fe20008000000 */
[----:B-1----:R-:W-:Y:S05]  /*1e30*/  BRA.U UP1, `(.L_x_1338) ;  /* 0x0000000d01907547 */ /* 0x002fea000b800000 */
[----:B------:R-:W2:Y:S04]  /*1e40*/  LDL R49, [R1+0x24] ;  /* 0x0000240001317983 */ /* 0x000ea80000100800 */
[----:B------:R-:W3:Y:S01]  /*1e50*/  LDL R39, [R1+0x18] ;  /* 0x0000180001277983 */ /* 0x000ee20000100800 */
[----:B-----5:R-:W-:Y:S01]  /*1e60*/  FADD.FTZ R36, R46, -UR14 ;  /* 0x8000000e2e247e21 */ /* 0x020fe20008010000 */
[----:B------:R-:W-:Y:S01]  /*1e70*/  FMUL.FTZ R47, R2, R44 ;  /* 0x0000002c022f7220 */ /* 0x000fe20000410000 */
[----:B------:R-:W-:Y:S01]  /*1e80*/  FADD.FTZ R0, R50, -UR14 ;  /* 0x8000000e32007e21 */ /* 0x000fe20008010000 */
[----:B------:R-:W-:Y:S01]  /*1e90*/  FMUL.FTZ R37, R3, R45 ;  /* 0x0000002d03257220 */ /* 0x000fe20000410000 */
[----:B------:R-:W-:Y:S01]  /*1ea0*/  FMUL.FTZ R36, R36, UR15 ;  /* 0x0000000f24247c20 */ /* 0x000fe20008410000 */
[----:B------:R-:W-:Y:S01]  /*1eb0*/  FADD.FTZ R38, R48, -UR14 ;  /* 0x8000000e30267e21 */ /* 0x000fe20008010000 */
[----:B------:R-:W-:-:S03]  /*1ec0*/  FMUL.FTZ R0, R0, UR15 ;  /* 0x0000000f00007c20 */ /* 0x000fc60008410000 */
[----:B------:R-:W-:Y:S01]  /*1ed0*/  FMUL.FTZ R38, R38, UR15 ;  /* 0x0000000f26267c20 */ /* 0x000fe20008410000 */
[----:B--2---:R-:W-:Y:S01]  /*1ee0*/  MOV R46, R49 ;  /* 0x00000031002e7202 */ /* 0x004fe20000000f00 */
[----:B------:R-:W-:Y:S01]  /*1ef0*/  FADD.FTZ R49, RZ, R47 ;  /* 0x0000002fff317221 */ /* 0x000fe20000010000 */
[----:B------:R-:W-:Y:S01]  /*1f00*/  FFMA.FTZ R47, R36, R47, RZ ;  /* 0x0000002f242f7223 */ /* 0x000fe200000100ff */
[----:B------:R-:W-:Y:S02]  /*1f10*/  FFMA.FTZ R36, R2, R36, RZ ;  /* 0x0000002402247223 */ /* 0x000fe400000100ff */
[----:B------:R-:W-:Y:S01]  /*1f20*/  FADD.FTZ R49, R37, R49 ;  /* 0x0000003125317221 */ /* 0x000fe20000010000 */
[----:B------:R-:W-:Y:S01]  /*1f30*/  FFMA.FTZ R47, R0, R37, R47 ;  /* 0x00000025002f7223 */ /* 0x000fe2000001002f */
[C---:B------:R-:W-:Y:S01]  /*1f40*/  FMUL.FTZ R37, R10.reuse, R44 ;  /* 0x0000002c0a257220 */ /* 0x040fe20000410000 */
[----:B------:R-:W-:-:S03]  /*1f50*/  FFMA.FTZ R36, R10, R38, R36 ;  /* 0x000000260a247223 */ /* 0x000fc60000010024 */
[----:B------:R-:W-:Y:S01]  /*1f60*/  FFMA.FTZ R47, R38, R37, R47 ;  /* 0x00000025262f7223 */ /* 0x000fe2000001002f */
[----:B------:R-:W-:Y:S01]  /*1f70*/  FADD.FTZ R38, R46, -UR14 ;  /* 0x8000000e2e267e21 */ /* 0x000fe20008010000 */
[----:B------:R-:W-:Y:S01]  /*1f80*/  FADD.FTZ R49, R49, R37 ;  /* 0x0000002531317221 */ /* 0x000fe20000010000 */
[----:B------:R-:W-:Y:S01]  /*1f90*/  FFMA.FTZ R37, R3, R0, RZ ;  /* 0x0000000003257223 */ /* 0x000fe200000100ff */
[----:B------:R-:W-:Y:S01]  /*1fa0*/  FMUL.FTZ R0, R11, R45 ;  /* 0x0000002d0b007220 */ /* 0x000fe20000410000 */
[----:B------:R-:W-:-:S03]  /*1fb0*/  FMUL.FTZ R38, R38, UR15 ;  /* 0x0000000f26267c20 */ /* 0x000fc60008410000 */
[----:B------:R-:W-:Y:S01]  /*1fc0*/  FADD.FTZ R49, R0, R49 ;  /* 0x0000003100317221 */ /* 0x000fe20000010000 */
[----:B------:R-:W-:Y:S01]  /*1fd0*/  FFMA.FTZ R37, R11, R38, R37 ;  /* 0x000000260b257223 */ /* 0x000fe20000010025 */
[----:B------:R-:W-:Y:S01]  /*1fe0*/  FFMA.FTZ R47, R38, R0, R47 ;  /* 0x00000000262f7223 */ /* 0x000fe2000001002f */
[----:B---3--:R-:W-:Y:S01]  /*1ff0*/  FADD.FTZ R38, R39, -UR14 ;  /* 0x8000000e27267e21 */ /* 0x008fe20008010000 */
[----:B------:R-:W-:Y:S01]  /*2000*/  FMUL.FTZ R0, R12, R44 ;  /* 0x0000002c0c007220 */ /* 0x000fe20000410000 */
[----:B------:R-:W-:Y:S02]  /*2010*/  FADD.FTZ R39, RZ, R3 ;  /* 0x00000003ff277221 */ /* 0x000fe40000010000 */
[----:B------:R-:W-:Y:S01]  /*2020*/  FMUL.FTZ R38, R38, UR15 ;  /* 0x0000000f26267c20 */ /* 0x000fe20008410000 */
[----:B------:R-:W-:Y:S01]  /*2030*/  FADD.FTZ R49, R49, R0 ;  /* 0x0000000031317221 */ /* 0x000fe20000010000 */
[----:B------:R-:W-:Y:S02]  /*2040*/  FADD.FTZ R39, R11, R39 ;  /* 0x000000270b277221 */ /* 0x000fe40000010000 */
[----:B------:R-:W-:Y:S01]  /*2050*/  FFMA.FTZ R36, R12, R38, R36 ;  /* 0x000000260c247223 */ /* 0x000fe20000010024 */
[----:B------:R-:W-:Y:S01]  /*2060*/  FFMA.FTZ R47, R38, R0, R47 ;  /* 0x00000000262f7223 */ /* 0x000fe2000001002f */
[----:B------:R-:W-:Y:S01]  /*2070*/  FADD.FTZ R38, R51, -UR14 ;  /* 0x8000000e33267e21 */ /* 0x000fe20008010000 */
[C---:B------:R-:W-:Y:S01]  /*2080*/  FMUL.FTZ R0, R13.reuse, R45 ;  /* 0x0000002d0d007220 */ /* 0x040fe20000410000 */
[----:B------:R-:W-:-:S02]  /*2090*/  FADD.FTZ R39, R13, R39 ;  /* 0x000000270d277221 */ /* 0x000fc40000010000 */
[----:B------:R-:W-:Y:S01]  /*20a0*/  FMUL.FTZ R38, R38, UR15 ;  /* 0x0000000f26267c20 */ /* 0x000fe20008410000 */
[----:B------:R-:W-:Y:S01]  /*20b0*/  FADD.FTZ R49, R0, R49 ;  /* 0x0000003100317221 */ /* 0x000fe20000010000 */
[----:B------:R-:W-:Y:S02]  /*20c0*/  FADD.FTZ R39, R15, R39 ;  /* 0x000000270f277221 */ /* 0x000fe40000010000 */
[----:B------:R-:W-:Y:S01]  /*20d0*/  FFMA.FTZ R37, R13, R38, R37 ;  /* 0x000000260d257223 */ /* 0x000fe20000010025 */
[----:B------:R-:W-:Y:S01]  /*20e0*/  FFMA.FTZ R47, R38, R0, R47 ;  /* 0x00000000262f7223 */ /* 0x000fe2000001002f */
[----:B------:R-:W-:Y:S01]  /*20f0*/  FADD.FTZ R38, R52, -UR14 ;  /* 0x8000000e34267e21 */ /* 0x000fe20008010000 */
[----:B------:R-:W-:Y:S01]  /*2100*/  FMUL.FTZ R0, R14, R44 ;  /* 0x0000002c0e007220 */ /* 0x000fe20000410000 */
[----:B------:R-:W-:Y:S02]  /*2110*/  FADD.FTZ R39, R17, R39 ;  /* 0x0000002711277221 */ /* 0x000fe40000010000 */
[----:B------:R-:W-:Y:S01]  /*2120*/  FMUL.FTZ R38, R38, UR15 ;  /* 0x0000000f26267c20 */ /* 0x000fe20008410000 */
[----:B------:R-:W-:Y:S01]  /*2130*/  FADD.FTZ R49, R49, R0 ;  /* 0x0000000031317221 */ /* 0x000fe20000010000 */
[----:B------:R-:W-:-:S02]  /*2140*/  FADD.FTZ R39, R19, R39 ;  /* 0x0000002713277221 */ /* 0x000fc40000010000 */
[----:B------:R-:W-:Y:S01]  /*2150*/  FFMA.FTZ R36, R14, R38, R36 ;  /* 0x000000260e247223 */ /* 0x000fe20000010024 */
[----:B------:R-:W-:Y:S01]  /*2160*/  FFMA.FTZ R47, R38, R0, R47 ;  /* 0x00000000262f7223 */ /* 0x000fe2000001002f */
[----:B------:R-:W-:Y:S01]  /*2170*/  FADD.FTZ R38, R53, -UR14 ;  /* 0x8000000e35267e21 */ /* 0x000fe20008010000 */
[----:B------:R-:W-:Y:S01]  /*2180*/  FMUL.FTZ R0, R15, R45 ;  /* 0x0000002d0f007220 */ /* 0x000fe20000410000 */
[----:B------:R-:W-:Y:S02]  /*2190*/  FADD.FTZ R39, R21, R39 ;  /* 0x0000002715277221 */ /* 0x000fe40000010000 */
[----:B------:R-:W-:Y:S01]  /*21a0*/  FMUL.FTZ R38, R38, UR15 ;  /* 0x0000000f26267c20 */ /* 0x000fe20008410000 */
[----:B------:R-:W-:Y:S01]  /*21b0*/  FADD.FTZ R49, R0, R49 ;  /* 0x0000003100317221 */ /* 0x000fe20000010000 */
[----:B------:R-:W-:Y:S02]  /*21c0*/  FADD.FTZ R39, R23, R39 ;  /* 0x0000002717277221 */ /* 0x000fe40000010000 */
[----:B------:R-:W-:Y:S01]  /*21d0*/  FFMA.FTZ R37, R15, R38, R37 ;  /* 0x000000260f257223 */ /* 0x000fe20000010025 */
[----:B------:R-:W-:Y:S01]  /*21e0*/  FFMA.FTZ R47, R38, R0, R47 ;  /* 0x00000000262f7223 */ /* 0x000fe2000001002f */
[----:B------:R-:W-:Y:S01]  /*21f0*/  FADD.FTZ R38, R76, -UR14 ;  /* 0x8000000e4c267e21 */ /* 0x000fe20008010000 */
[----:B------:R-:W-:Y:S01]  /*2200*/  FMUL.FTZ R0, R16, R44 ;  /* 0x0000002c10007220 */ /* 0x000fe20000410000 */
        /* <DEDUP_REMOVED lines=31> */
[----:B------:R-:W-:-:S03]  /*2400*/  FMUL.FTZ R0, R20, R44 ;  /* 0x0000002c14007220 */ /* 0x000fc60000410000 */
[----:B------:R-:W-:Y:S01]  /*2410*/  FMUL.FTZ R38, R38, UR15 ;  /* 0x0000000f26267c20 */ /* 0x000fe20008410000 */
[----:B------:R-:W-:-:S03]  /*2420*/  FADD.FTZ R49, R49, R0 ;  /* 0x0000000031317221 */ /* 0x000fc60000010000 */
        /* <DEDUP_REMOVED lines=116> */
[----:B------:R-:W-:-:S04]  /*2b70*/  FADD.FTZ R38, RZ, R2 ;  /* 0x00000002ff267221 */ /* 0x000fc80000010000 */
[----:B------:R-:W-:-:S04]  /*2b80*/  FADD.FTZ R38, R10, R38 ;  /* 0x000000260a267221 */ /* 0x000fc80000010000 */
        /* <DEDUP_REMOVED lines=13> */
[----:B------:R-:W-:Y:S01]  /*2c60*/  FADD.FTZ R38, R42, R38 ;  /* 0x000000262a267221 */ /* 0x000fe20000010000 */
[----:B------:R-:W-:Y:S06]  /*2c70*/  BRA `(.L_x_1339) ;  /* 0x0000002000087947 */ /* 0x000fec0003800000 */
.L_x_1338:
[----:B-----5:R-:W-:Y:S01]  /*2c80*/  FADD.FTZ R36, R46, -UR14 ;  /* 0x8000000e2e247e21 */ /* 0x020fe20008010000 */
[----:B------:R-:W-:-:S03]  /*2c90*/  FADD.FTZ R0, R50, -UR14 ;  /* 0x8000000e32007e21 */ /* 0x000fc60008010000 */
[----:B------:R-:W-:Y:S01]  /*2ca0*/  FMUL.FTZ R36, R36, UR15 ;  /* 0x0000000f24247c20 */ /* 0x000fe20008410000 */
[----:B------:R-:W-:-:S03]  /*2cb0*/  FMUL.FTZ R0, R0, UR15 ;  /* 0x0000000f00007c20 */ /* 0x000fc60008410000 */
        /* <DEDUP_REMOVED lines=24> */
[----:B------:R-:W-:-:S04]  /*2e40*/  FADD.FTZ R46, R48, -UR14 ;  /* 0x8000000e302e7e21 */ /* 0x000fc80008010000 */
[----:B------:R-:W-:-:S04]  /*2e50*/  FMUL.FTZ R46, R46, UR15 ;  /* 0x0000000f2e2e7c20 */ /* 0x000fc80008410000 */
[----:B------:R-:W-:-:S04]  /*2e60*/  FFMA.FTZ R48, R44, R46, R8 ;  /* 0x0000002e2c307223 */ /* 0x000fc80000010008 */
[----:B------:R-:W-:-:S06]  /*2e70*/  FMUL.FTZ R49, R48, -1.4426950216293334961 ;  /* 0xbfb8aa3b30317820 */ /* 0x000fcc0000410000 */
[----:B------:R-:W0:Y:S02]  /*2e80*/  MUFU.EX2 R49, R49 ;  /* 0x0000003100317308 */ /* 0x000e240000000800 */
[----:B0-----:R-:W-:-:S06]  /*2e90*/  FADD.FTZ R49, R49, 1 ;  /* 0x3f80000031317421 */ /* 0x001fcc0000010000 */
[----:B------:R-:W0:Y:S02]  /*2ea0*/  MUFU.RCP R49, R49 ;  /* 0x0000003100317308 */ /* 0x000e240000001000 */
[----:B0-----:R-:W-:-:S04]  /*2eb0*/  FADD.FTZ R50, -R49, 1 ;  /* 0x3f80000031327421 */ /* 0x001fc80000010100 */
[----:B------:R-:W-:Y:S02]  /*2ec0*/  FFMA.FTZ R48, R48, R50, 1 ;  /* 0x3f80000030307423 */ /* 0x000fe40000010032 */
[----:B------:R-:W2:Y:S01]  /*2ed0*/  LDL R50, [R1+0x24] ;  /* 0x0000240001327983 */ /* 0x000ea20000100800 */
[----:B------:R-:W-:Y:S01]  /*2ee0*/  FMUL.FTZ R49, R10, R49 ;  /* 0x000000310a317220 */ /* 0x000fe20000410000 */
[----:B------:R-:W-:Y:S01]  /*2ef0*/  FFMA.FTZ R36, R36, R47, RZ ;  /* 0x0000002f24247223 */ /* 0x000fe200000100ff */
[----:B------:R-:W-:Y:S02]  /*2f00*/  FADD.FTZ R47, RZ, R47 ;  /* 0x0000002fff2f7221 */ /* 0x000fe40000010000 */
[----:B------:R-:W-:-:S04]  /*2f10*/  FMUL.FTZ R48, R49, R48 ;  /* 0x0000003031307220 */ /* 0x000fc80000410000 */
[----:B------:R-:W-:Y:S01]  /*2f20*/  FADD.FTZ R47, R47, R48 ;  /* 0x000000302f2f7221 */ /* 0x000fe20000010000 */
[-C--:B------:R-:W-:Y:S01]  /*2f30*/  FFMA.FTZ R36, R46, R48.reuse, R36 ;  /* 0x000000302e247223 */ /* 0x080fe20000010024 */
[----:B------:R-:W-:-:S04]  /*2f40*/  FMUL.FTZ R48, R44, R48 ;  /* 0x000000302c307220 */ /* 0x000fc80000410000 */
[----:B------:R-:W-:Y:S01]  /*2f50*/  FFMA.FTZ R37, R46, R48, R37 ;  /* 0x000000302e257223 */ /* 0x000fe20000010025 */
[----:B------:R-:W-:Y:S01]  /*2f60*/  FADD.FTZ R39, R39, R48 ;  /* 0x0000003027277221 */ /* 0x000fe20000010000 */
[----:B--2---:R-:W-:-:S04]  /*2f70*/  FADD.FTZ R46, R50, -UR14 ;  /* 0x8000000e322e7e21 */ /* 0x004fc80008010000 */
        /* <DEDUP_REMOVED lines=28> */
[----:B------:R-:W-:-:S04]  /*3140*/  FMUL.FTZ R48, R49, R48 ;  /* 0x0000003031307220 */ /* 0x000fc80000410000 */
[----:B------:R-:W-:Y:S01]  /*3150*/  FADD.FTZ R47, R47, R48 ;  /* 0x000000302f2f7221 */ /* 0x000fe20000010000 */
[-C--:B------:R-:W-:Y:S01]  /*3160*/  FFMA.FTZ R36, R46, R48.reuse, R36 ;  /* 0x000000302e247223 */ /* 0x080fe20000010024 */
[----:B------:R-:W-:-:S04]  /*3170*/  FMUL.FTZ R48, R44, R48 ;  /* 0x000000302c307220 */ /* 0x000fc80000410000 */
[----:B------:R-:W-:Y:S01]  /*3180*/  FFMA.FTZ R37, R46, R48, R37 ;  /* 0x000000302e257223 */ /* 0x000fe20000010025 */
[----:B------:R-:W-:Y:S01]  /*3190*/  FADD.FTZ R46, R51, -UR14 ;  /* 0x8000000e332e7e21 */ /* 0x000fe20008010000 */
[----:B------:R-:W-:-:S03]  /*31a0*/  FADD.FTZ R39, R39, R48 ;  /* 0x0000003027277221 */ /* 0x000fc60000010000 */
        /* <DEDUP_REMOVED lines=411> */
[----:B------:R-:W-:Y:S01]  /*4b60*/  FADD.FTZ R47, R55, -UR14 ;  /* 0x8000000e372f7e21 */ /* 0x000fe20008010000 */
[-C--:B------:R-:W-:Y:S01]  /*4b70*/  FFMA.FTZ R36, R48, R49.reuse, R36 ;  /* 0x0000003130247223 */ /* 0x080fe20000010024 */
[----:B------:R-:W-:Y:S02]  /*4b80*/  FMUL.FTZ R49, R44, R49 ;  /* 0x000000312c317220 */ /* 0x000fe40000410000 */
[----:B------:R-:W-:Y:S02]  /*4b90*/  FMUL.FTZ R47, R47, UR15 ;  /* 0x0000000f2f2f7c20 */ /* 0x000fe40008410000 */
[----:B------:R-:W-:Y:S01]  /*4ba0*/  FFMA.FTZ R48, R48, R49, R37 ;  /* 0x0000003130307223 */ /* 0x000fe20000010025 */
[----:B------:R-:W-:Y:S01]  /*4bb0*/  FADD.FTZ R46, R46, R49 ;  /* 0x000000312e2e7221 */ /* 0x000fe20000010000 */
        /* <DEDUP_REMOVED lines=13> */
[----:B------:R-:W-:-:S07]  /*4c90*/  FADD.FTZ R49, R49, R46 ;  /* 0x0000002e31317221 */ /* 0x000fce0000010000 */
.L_x_1339:
[----:B------:R-:W0:Y:S01]  /*4ca0*/  S2R R53, SR_LANEID ;  /* 0x0000000000357919 */ /* 0x000e220000000000 */
[----:B------:R-:W-:Y:S01]  /*4cb0*/  MOV R46, R47 ;  /* 0x0000002f002e7202 */ /* 0x000fe20000000f00 */
[----:B------:R-:W1:Y:S01]  /*4cc0*/  S2UR UR9, SR_CgaCtaId ;  /* 0x00000000000979c3 */ /* 0x000e620000008800 */
[----:B------:R-:W-:Y:S01]  /*4cd0*/  MOV R47, R49 ;  /* 0x00000031002f7202 */ /* 0x000fe20000000f00 */
[----:B------:R-:W-:Y:S01]  /*4ce0*/  UMOV UR8, 0x400 ;  /* 0x0000040000087882 */ /* 0x000fe20000000000 */
[----:B------:R-:W-:Y:S01]  /*4cf0*/  BSSY.RECONVERGENT B0, `(.L_x_1340) ;  /* 0x0000028000007945 */ /* 0x000fe20003800200 */
[----:B------:R-:W2:Y:S01]  /*4d00*/  SHFL.DOWN PT, R0, R46, 0x1, 0x1f ;  /* 0x08201f002e007f89 */ /* 0x000ea200000e0000 */
[----:B------:R-:W-:-:S03]  /*4d10*/  UIADD3 UR7, UPT, UPT, UR8, 0xf0, URZ ;  /* 0x000000f008077890 */ /* 0x000fc6000fffe0ff */
[----:B------:R-:W3:Y:S01]  /*4d20*/  SHFL.DOWN PT, R48, R47, 0x1, 0x1f ;  /* 0x08201f002f307f89 */ /* 0x000ee200000e0000 */
[----:B-1----:R-:W-:Y:S01]  /*4d30*/  ULEA UR7, UR9, UR7, 0x18 ;  /* 0x0000000709077291 */ /* 0x002fe2000f8ec0ff */
[C---:B0-----:R-:W-:Y:S02]  /*4d40*/  ISETP.GT.AND P0, PT, R53.reuse, 0x1e, PT ;  /* 0x0000001e3500780c */ /* 0x041fe40003f04270 */
[----:B------:R-:W-:-:S11]  /*4d50*/  ISETP.GT.AND P1, PT, R53, 0xf, PT ;  /* 0x0000000f3500780c */ /* 0x000fd60003f24270 */
[----:B--2---:R-:W-:Y:S01]  /*4d60*/  @!P0 FADD.FTZ R46, R0, R46 ;  /* 0x0000002e002e8221 */ /* 0x004fe20000010000 */
[----:B---3--:R-:W-:Y:S01]  /*4d70*/  @!P0 FADD.FTZ R47, R48, R47 ;  /* 0x0000002f302f8221 */ /* 0x008fe20000010000 */
[----:B------:R-:W-:-:S03]  /*4d80*/  ISETP.GT.AND P0, PT, R53, 0x1d, PT ;  /* 0x0000001d3500780c */ /* 0x000fc60003f04270 */
[----:B------:R-:W0:Y:S04]  /*4d90*/  SHFL.DOWN PT, R0, R46, 0x2, 0x1f ;  /* 0x08401f002e007f89 */ /* 0x000e2800000e0000 */
[----:B------:R-:W1:Y:S06]  /*4da0*/  SHFL.DOWN PT, R48, R47, 0x2, 0x1f ;  /* 0x08401f002f307f89 */ /* 0x000e6c00000e0000 */
[----:B0-----:R-:W-:Y:S01]  /*4db0*/  @!P0 FADD.FTZ R46, R46, R0 ;  /* 0x000000002e2e8221 */ /* 0x001fe20000010000 */
[----:B-1----:R-:W-:-:S04]  /*4dc0*/  @!P0 FADD.FTZ R47, R47, R48 ;  /* 0x000000302f2f8221 */ /* 0x002fc80000010000 */
        /* <DEDUP_REMOVED lines=8> */
[----:B------:R-:W2:Y:S01]  /*4e50*/  SHFL.DOWN PT, R48, R47, 0x8, 0x1f ;  /* 0x09001f002f307f89 */ /* 0x000ea200000e0000 */
[----:B-1----:R-:W-:Y:S01]  /*4e60*/  FADD.FTZ R49, R46, R49 ;  /* 0x000000312e317221 */ /* 0x002fe20000010000 */
[----:B0-----:R-:W-:Y:S01]  /*4e70*/  LEA R52, R0, UR7, 0x4 ;  /* 0x0000000700347c11 */ /* 0x001fe2000f8e20ff */
[----:B--2---:R-:W-:-:S03]  /*4e80*/  FADD.FTZ R48, R47, R48 ;  /* 0x000000302f307221 */ /* 0x004fc60000010000 */
[----:B------:R-:W-:Y:S01]  /*4e90*/  FSEL R46, R46, R49, P0 ;  /* 0x000000312e2e7208 */ /* 0x000fe20000000000 */
[----:B------:R0:W-:Y:S01]  /*4ea0*/  STS.128 [R52], R36 ;  /* 0x0000002434007388 */ /* 0x0001e20000000c00 */
[----:B------:R-:W-:-:S03]  /*4eb0*/  FSEL R47, R47, R48, P0 ;  /* 0x000000302f2f7208 */ /* 0x000fc60000000000 */
[----:B------:R0:W1:Y:S04]  /*4ec0*/  SHFL.DOWN PT, R51, R46, 0x10, 0x1f ;  /* 0x0a001f002e337f89 */ /* 0x00006800000e0000 */
[----:B------:R0:W2:Y:S01]  /*4ed0*/  SHFL.DOWN PT, R50, R47, 0x10, 0x1f ;  /* 0x0a001f002f327f89 */ /* 0x0000a200000e0000 */
        /* <DEDUP_REMOVED lines=9> */
.L_x_1341:
[----:B------:R-:W-:Y:S05]  /*4f70*/  BSYNC.RECONVERGENT B0 ;  /* 0x0000000000007941 */ /* 0x000fea0003800200 */
.L_x_1340:
[----:B------:R-:W-:Y:S01]  /*4f80*/  BAR.SYNC.DEFER_BLOCKING 0x0 ;  /* 0x0000000000007b1d */ /* 0x000fe20000010000 */
[C---:B------:R-:W-:Y:S02]  /*4f90*/  ISETP.NE.AND P0, PT, R0.reuse, RZ, PT ;  /* 0x000000ff0000720c */ /* 0x040fe40003f05270 */
[----:B------:R-:W-:-:S03]  /*4fa0*/  ISETP.GT.U32.AND P1, PT, R0, 0x2f, PT ;  /* 0x0000002f0000780c */ /* 0x000fc60003f24070 */
[----:B------:R-:W-:Y:S08]  /*4fb0*/  BSSY.RECONVERGENT B0, `(.L_x_1342) ;  /* 0x000003d000007945 */ /* 0x000ff00003800200 */
[----:B------:R-:W-:Y:S05]  /*4fc0*/  @P0 BRA `(.L_x_1343) ;  /* 0x0000000000ec0947 */ /* 0x000fea0003800000 */
[----:B------:R-:W-:-:S09]  /*4fd0*/  ULEA UR7, UR9, UR8, 0x18 ;  /* 0x0000000809077291 */ /* 0x000fd2000f8ec0ff */
[----:B-123--:R-:W1:Y:S02]  /*4fe0*/  LDS.128 R48, [UR7+0x20] ;  /* 0x00002007ff307984 */ /* 0x00ee640008000c00 */
[----:B-1----:R-:W-:Y:S01]  /*4ff0*/  FADD.FTZ R48, R46, R48 ;  /* 0x000000302e307221 */ /* 0x002fe20000010000 */
[----:B0-----:R-:W-:-:S03]  /*5000*/  FADD.FTZ R46, R47, R49 ;  /* 0x000000312f2e7221 */ /* 0x001fc60000010000 */
[----:B------:R-:W-:Y:S01]  /*5010*/  FADD.FTZ R47, R48, R50 ;  /* 0x00000032302f7221 */ /* 0x000fe20000010000 */
[----:B------:R-:W-:Y:S02]  /*5020*/  FADD.FTZ R46, R46, R51 ;  /* 0x000000332e2e7221 */ /* 0x000fe40000010000 */
[----:B------:R-:W0:Y:S02]  /*5030*/  LDS.128 R48, [UR7+0x30] ;  /* 0x00003007ff307984 */ /* 0x000e240008000c00 */
[----:B0-----:R-:W-:Y:S01]  /*5040*/  FADD.FTZ R47, R47, R48 ;  /* 0x000000302f2f7221 */ /* 0x001fe20000010000 */
[----:B------:R-:W-:-:S03]  /*5050*/  FADD.FTZ R46, R46, R49 ;  /* 0x000000312e2e7221 */ /* 0x000fc60000010000 */
        /* <DEDUP_REMOVED lines=47> */
[----:B------:R-:W0:Y:S02]  /*5350*/  LDS.64 R46, [UR7+0xd0] ;  /* 0x0000d007ff2e7984 */ /* 0x000e240008000a00 */
[----:B0-----:R-:W-:Y:S01]  /*5360*/  FADD.FTZ R46, R50, R46 ;  /* 0x0000002e322e7221 */ /* 0x001fe20000010000 */
[----:B------:R-:W-:-:S07]  /*5370*/  FADD.FTZ R47, R51, R47 ;  /* 0x0000002f332f7221 */ /* 0x000fce0000010000 */
.L_x_1343:
[----:B------:R-:W-:Y:S05]  /*5380*/  BSYNC.RECONVERGENT B0 ;  /* 0x0000000000007941 */ /* 0x000fea0003800200 */
.L_x_1342:
[----:B------:R-:W-:Y:S06]  /*5390*/  BAR.SYNC.DEFER_BLOCKING 0x0 ;  /* 0x0000000000007b1d */ /* 0x000fec0000010000 */
[----:B------:R-:W-:Y:S04]  /*53a0*/  BSSY.RECONVERGENT B0, `(.L_x_1344) ;  /* 0x000004e000007945 */ /* 0x000fe80003800200 */
[----:B------:R-:W-:Y:S05]  /*53b0*/  @P1 BRA `(.L_x_1345) ;  /* 0x0000000400301947 */ /* 0x000fea0003800000 */
[----:B-123--:R-:W0:Y:S02]  /*53c0*/  LDS.128 R48, [R52+0x300] ;  /* 0x0003000034307984 */ /* 0x00ee240000000c00 */
[----:B0-----:R-:W-:Y:S01]  /*53d0*/  FADD.FTZ R36, R36, R48 ;  /* 0x0000003024247221 */ /* 0x001fe20000010000 */
[----:B------:R-:W-:Y:S01]  /*53e0*/  FADD.FTZ R53, R37, R49 ;  /* 0x0000003125357221 */ /* 0x000fe20000010000 */
[----:B------:R-:W-:Y:S01]  /*53f0*/  FADD.FTZ R49, R38, R50 ;  /* 0x0000003226317221 */ /* 0x000fe20000010000 */
[----:B------:R-:W-:Y:S02]  /*5400*/  FADD.FTZ R48, R39, R51 ;  /* 0x0000003327307221 */ /* 0x000fe40000010000 */
[----:B------:R-:W-:Y:S02]  /*5410*/  MOV R50, R36 ;  /* 0x0000002400327202 */ /* 0x000fe40000000f00 */
[----:B------:R-:W0:Y:S03]  /*5420*/  LDS.128 R36, [R52+0x600] ;  /* 0x0006000034247984 */ /* 0x000e260000000c00 */
[----:B0-----:R-:W-:Y:S01]  /*5430*/  FADD.FTZ R51, R50, R36 ;  /* 0x0000002432337221 */ /* 0x001fe20000010000 */
[----:B------:R-:W-:Y:S01]  /*5440*/  FADD.FTZ R50, R53, R37 ;  /* 0x0000002535327221 */ /* 0x000fe20000010000 */
[----:B------:R-:W-:Y:S01]  /*5450*/  FADD.FTZ R49, R49, R38 ;  /* 0x0000002631317221 */ /* 0x000fe20000010000 */
[----:B------:R-:W-:-:S02]  /*5460*/  FADD.FTZ R48, R48, R39 ;  /* 0x0000002730307221 */ /* 0x000fc40000010000 */
[----:B------:R-:W0:Y:S02]  /*5470*/  LDS.128 R36, [R52+0x900] ;  /* 0x0009000034247984 */ /* 0x000e240000000c00 */
[----:B0-----:R-:W-:Y:S01]  /*5480*/  FADD.FTZ R51, R51, R36 ;  /* 0x0000002433337221 */ /* 0x001fe20000010000 */
[----:B------:R-:W-:Y:S01]  /*5490*/  FADD.FTZ R50, R50, R37 ;  /* 0x0000002532327221 */ /* 0x000fe20000010000 */
[----:B------:R-:W-:Y:S01]  /*54a0*/  FADD.FTZ R49, R49, R38 ;  /* 0x0000002631317221 */ /* 0x000fe20000010000 */
[----:B------:R-:W-:Y:S02]  /*54b0*/  FADD.FTZ R48, R48, R39 ;  /* 0x0000002730307221 */ /* 0x000fe40000010000 */
[----:B------:R-:W0:Y:S02]  /*54c0*/  LDS.128 R36, [R52+0xc00] ;  /* 0x000c000034247984 */ /* 0x000e240000000c00 */
        /* <DEDUP_REMOVED lines=58> */
[----:B------:R-:W-:-:S07]  /*5870*/  FADD.FTZ R39, R48, R39 ;  /* 0x0000002730277221 */ /* 0x000fce0000010000 */
.L_x_1345:
[----:B------:R-:W-:Y:S05]  /*5880*/  BSYNC.RECONVERGENT B0 ;  /* 0x0000000000007941 */ /* 0x000fea0003800200 */
.L_x_1344:
[----:B------:R-:W-:Y:S04]  /*5890*/  BSSY.RECONVERGENT B0, `(.L_x_1346) ;  /* 0x000001e000007945 */ /* 0x000fe80003800200 */
[----:B------:R-:W-:Y:S05]  /*58a0*/  @P1 BRA `(.L_x_1347) ;  /* 0x0000000000701947 */ /* 0x000fea0003800000 */
[----:B0-----:R-:W1:Y:S01]  /*58b0*/  LDC.64 R52, c[0x0][0x3d8] ;  /* 0x0000f600ff347b82 */ /* 0x001e620000000a00 */
[----:B--2---:R-:W-:-:S05]  /*58c0*/  MOV R50, UR11 ;  /* 0x0000000b00327c02 */ /* 0x004fca0008000f00 */
[----:B------:R-:W-:Y:S02]  /*58d0*/  IMAD R50, R50, 0x30, R0 ;  /* 0x0000003032327824 */ /* 0x000fe400078e0200 */
[----:B---3--:R-:W0:Y:S02]  /*58e0*/  LDC.64 R48, c[0x0][0x3f8] ;  /* 0x0000fe00ff307b82 */ /* 0x008e240000000a00 */
[----:B-1----:R-:W-:-:S05]  /*58f0*/  IMAD.WIDE R50, R50, 0x4, R52 ;  /* 0x0000000432327825 */ /* 0x002fca00078e0234 */
[----:B------:R1:W-:Y:S01]  /*5900*/  REDG.E.ADD.F32.FTZ.RN.STRONG.GPU desc[UR12][R50.64], R36 ;  /* 0x00000024320079a6 */ /* 0x0003e2000c12f30c */
[----:B0-----:R-:W-:-:S04]  /*5910*/  LEA.HI R52, P1, R49, R48, RZ, 0x1 ;  /* 0x0000003031347211 */ /* 0x001fc800078308ff */
[----:B------:R-:W-:-:S04]  /*5920*/  IADD3.X R53, PT, PT, RZ, R49, RZ, P1, !PT ;  /* 0x00000031ff357210 */ /* 0x000fc80000ffe4ff */
[C---:B------:R-:W-:Y:S02]  /*5930*/  SHF.L.U64.HI R53, R52.reuse, 0x1, R53 ;  /* 0x0000000134357819 */ /* 0x040fe40000010235 */
[----:B------:R-:W-:-:S04]  /*5940*/  SHF.L.U32 R52, R52, 0x1, RZ ;  /* 0x0000000134347819 */ /* 0x000fc800000006ff */
[----:B------:R-:W-:-:S04]  /*5950*/  LOP3.LUT R52, R52, 0xfffffffc, RZ, 0xc0, !PT ;  /* 0xfffffffc34347812 */ /* 0x000fc800078ec0ff */
[----:B------:R-:W-:-:S04]  /*5960*/  IADD3 R52, P1, PT, R50, R52, RZ ;  /* 0x0000003432347210 */ /* 0x000fc80007f3e0ff */
[----:B------:R-:W-:Y:S02]  /*5970*/  IADD3.X R53, PT, PT, R51, R53, RZ, P1, !PT ;  /* 0x0000003533357210 */ /* 0x000fe40000ffe4ff */
[----:B-1----:R-:W-:-:S03]  /*5980*/  LEA R36, R49, R49, 0x1 ;  /* 0x0000003131247211 */ /* 0x002fc600078e08ff */
[----:B------:R0:W-:Y:S02]  /*5990*/  REDG.E.ADD.F32.FTZ.RN.STRONG.GPU desc[UR12][R52.64], R37 ;  /* 0x00000025340079a6 */ /* 0x0001e4000c12f30c */
[----:B0-----:R-:W-:-:S05]  /*59a0*/  IMAD.WIDE.U32 R52, R48, 0x3, RZ ;  /* 0x0000000330347825 */ /* 0x001fca00078e00ff */
[----:B------:R-:W-:-:S04]  /*59b0*/  IADD3 R36, PT, PT, R53, R36, RZ ;  /* 0x0000002435247210 */ /* 0x000fc80007ffe0ff */
[----:B------:R-:W-:-:S04]  /*59c0*/  LEA.HI R52, P1, R36, R52, RZ, 0x1 ;  /* 0x0000003424347211 */ /* 0x000fc800078308ff */
[C---:B------:R-:W-:Y:S02]  /*59d0*/  SHF.L.U32 R37, R52.reuse, 0x1, RZ ;  /* 0x0000000134257819 */ /* 0x040fe400000006ff */
[----:B------:R-:W-:Y:S02]  /*59e0*/  IADD3.X R36, PT, PT, RZ, R36, RZ, P1, !PT ;  /* 0x00000024ff247210 */ /* 0x000fe40000ffe4ff */
[----:B------:R-:W-:Y:S02]  /*59f0*/  LOP3.LUT R37, R37, 0xfffffffc, RZ, 0xc0, !PT ;  /* 0xfffffffc25257812 */ /* 0x000fe400078ec0ff */
[----:B------:R-:W-:Y:S02]  /*5a00*/  SHF.L.U64.HI R52, R52, 0x1, R36 ;  /* 0x0000000134347819 */ /* 0x000fe40000010224 */
[----:B------:R-:W-:Y:S02]  /*5a10*/  LEA R36, P1, R48, R50, 0x2 ;  /* 0x0000003230247211 */ /* 0x000fe400078210ff */
[----:B------:R-:W-:-:S02]  /*5a20*/  IADD3 R50, P2, PT, R50, R37, RZ ;  /* 0x0000002532327210 */ /* 0x000fc40007f5e0ff */
[----:B------:R-:W-:Y:S02]  /*5a30*/  LEA.HI.X R37, R48, R51, R49, 0x2, P1 ;  /* 0x0000003330257211 */ /* 0x000fe400008f1431 */
[----:B------:R-:W-:-:S03]  /*5a40*/  IADD3.X R51, PT, PT, R51, R52, RZ, P2, !PT ;  /* 0x0000003433337210 */ /* 0x000fc600017fe4ff */
[----:B------:R4:W-:Y:S04]  /*5a50*/  REDG.E.ADD.F32.FTZ.RN.STRONG.GPU desc[UR12][R36.64], R38 ;  /* 0x00000026240079a6 */ /* 0x0009e8000c12f30c */
[----:B------:R4:W-:Y:S02]  /*5a60*/  REDG.E.ADD.F32.FTZ.RN.STRONG.GPU desc[UR12][R50.64], R39 ;  /* 0x00000027320079a6 */ /* 0x0009e4000c12f30c */
.L_x_1347:
[----:B------:R-:W-:Y:S05]  /*5a70*/  BSYNC.RECONVERGENT B0 ;  /* 0x0000000000007941 */ /* 0x000fea0003800200 */
.L_x_1346:
[----:B------:R-:W5:Y:S02]  /*5a80*/  LDCU UR7, c[0x0][0x370] ;  /* 0x00006e00ff0777ac */ /* 0x000f640008000800 */
[----:B-----5:R-:W-:-:S09]  /*5a90*/  UISETP.GE.U32.AND UP0, UPT, UR7, 0x2, UPT ;  /* 0x000000020700788c */ /* 0x020fd2000bf06070 */
[----:B------:R-:W-:Y:S05]  /*5aa0*/  BRA.U !UP0, `(.L_x_1348) ;  /* 0x0000001508907547 */ /* 0x000fea000b800000 */
[----:B------:R-:W-:Y:S05]  /*5ab0*/  @P0 BRA `(.L_x_1349) ;  /* 0x0000000000980947 */ /* 0x000fea0003800000 */
[----:B---3--:R-:W3:Y:S01]  /*5ac0*/  LDC R48, c[0x0][0x374] ;  /* 0x0000dd00ff307b82 */ /* 0x008ee20000000800 */
[----:B--2-4-:R-:W2:Y:S01]  /*5ad0*/  S2R R50, SR_CTAID.Y ;  /* 0x0000000000327919 */ /* 0x014ea20000002600 */
[----:B------:R-:W4:Y:S01]  /*5ae0*/  LDCU UR8, c[0x0][0x370] ;  /* 0x00006e00ff0877ac */ /* 0x000f220008000800 */
[----:B0-----:R-:W-:Y:S01]  /*5af0*/  MOV R36, UR4 ;  /* 0x0000000400247c02 */ /* 0x001fe20008000f00 */
[----:B------:R-:W-:-:S03]  /*5b00*/  ULOP3.LUT UP0, UR7, UR4, 0x2, URZ, 0xc0, !UPT ;  /* 0x0000000204077892 */ /* 0x000fc6000f80c0ff */
[----:B------:R-:W-:Y:S01]  /*5b10*/  LOP3.LUT R36, R36, 0x1, RZ, 0xc0, !PT ;  /* 0x0000000124247812 */ /* 0x000fe200078ec0ff */
[----:B------:R-:W0:Y:S01]  /*5b20*/  LDC.64 R52, c[0x0][0x3d0] ;  /* 0x0000f400ff347b82 */ /* 0x000e220000000a00 */
[----:B------:R-:W-:-:S03]  /*5b30*/  UIADD3 UR7, UPT, UPT, -UR7, 0x1, URZ ;  /* 0x0000000107077890 */ /* 0x000fc6000fffe1ff */
[----:B---3--:R-:W-:-:S04]  /*5b40*/  IMAD R37, R36, R48, RZ ;  /* 0x0000003024257224 */ /* 0x008fc800078e02ff */
[----:B----4-:R-:W-:-:S05]  /*5b50*/  IMAD R38, R37, UR8, RZ ;  /* 0x0000000825267c24 */ /* 0x010fca000f8e02ff */
[----:B------:R-:W-:Y:S01]  /*5b60*/  SHF.L.U32 R38, R38, 0x1, RZ ;  /* 0x0000000126267819 */ /* 0x000fe200000006ff */
[----:B--2---:R-:W-:-:S04]  /*5b70*/  IMAD R48, R48, UR6, R50 ;  /* 0x0000000630307c24 */ /* 0x004fc8000f8e0232 */
[----:B0-----:R-:W-:-:S04]  /*5b80*/  IMAD.WIDE R38, R38, 0x4, R52 ;  /* 0x0000000426267825 */ /* 0x001fc800078e0234 */
[----:B------:R-:W-:Y:S01]  /*5b90*/  IMAD.WIDE.U32 R38, R48, 0x8, R38 ;  /* 0x0000000830267825 */ /* 0x000fe200078e0026 */
[----:B------:R-:W-:Y:S02]  /*5ba0*/  IADD3 R48, PT, PT, R37, R50, RZ ;  /* 0x0000003225307210 */ /* 0x000fe40007ffe0ff */
[----:B------:R-:W-:Y:S02]  /*5bb0*/  MOV R37, UR7 ;  /* 0x0000000700257c02 */ /* 0x000fe40008000f00 */
[----:B------:R0:W-:Y:S02]  /*5bc0*/  STG.E.64 desc[UR12][R38.64], R46 ;  /* 0x0000002e26007986 */ /* 0x0001e4000c101b0c */
[----:B0-----:R-:W0:Y:S02]  /*5bd0*/  LDC.64 R38, c[0x0][0x3c8] ;  /* 0x0000f200ff267b82 */ /* 0x001e240000000a00 */
[----:B0-----:R-:W-:Y:S01]  /*5be0*/  IMAD.WIDE.U32 R48, R48, 0x4, R38 ;  /* 0x0000000430307825 */ /* 0x001fe200078e0026 */
        /* <DEDUP_REMOVED lines=9> */
.L_x_1350:
        /* <DEDUP_REMOVED lines=10> */
.L_x_1349:
[----:B0---4-:R-:W0:Y:S01]  /*5d20*/  LDC R36, c[0x0][0x370] ;  /* 0x0000dc00ff247b82 */ /* 0x011e220000000800 */
[----:B------:R-:W-:Y:S05]  /*5d30*/  WARPSYNC.ALL ;  /* 0x0000000000007948 */ /* 0x000fea0003800000 */
[----:B0-----:R-:W-:Y:S02]  /*5d40*/  ISETP.GE.U32.AND P0, PT, R36, 0x8, PT ;  /* 0x000000082400780c */ /* 0x001fe40003f06070 */
[----:B------:R-:W-:Y:S01]  /*5d50*/  BAR.SYNC.DEFER_BLOCKING 0x0 ;  /* 0x0000000000007b1d */ /* 0x000fe20000010000 */
[----:B------:R-:W-:-:S10]  /*5d60*/  HFMA2 R36, -RZ, RZ, 0, 0 ;  /* 0x00000000ff247431 */ /* 0x000fd400000001ff */
[----:B------:R-:W-:Y:S05]  /*5d70*/  @!P0 BRA `(.L_x_1351) ;  /* 0x0000000800988947 */ /* 0x000fea0003800000 */
[----:B------:R-:W0:Y:S01]  /*5d80*/  S2UR UR7, SR_CTAID.Y ;  /* 0x00000000000779c3 */ /* 0x000e220000002600 */
[----:B------:R-:W0:Y:S01]  /*5d90*/  LDCU UR8, c[0x0][0x374] ;  /* 0x00006e80ff0877ac */ /* 0x000e220008000800 */
[----:B------:R-:W-:Y:S01]  /*5da0*/  MOV R36, RZ ;  /* 0x000000ff00247202 */ /* 0x000fe20000000f00 */
[----:B------:R-:W-:-:S05]  /*5db0*/  UIADD3 UR21, UPT, UPT, -UR6, URZ, URZ ;  /* 0x000000ff06157290 */ /* 0x000fca000fffe1ff */
[----:B------:R-:W4:Y:S01]  /*5dc0*/  S2UR UR10, SR_CTAID.X ;  /* 0x00000000000a79c3 */ /* 0x000f220000002500 */
[----:B0-----:R-:W-:Y:S02]  /*5dd0*/  ULEA UR11, UR8, UR7, 0x2 ;  /* 0x00000007080b7291 */ /* 0x001fe4000f8e10ff */
[----:B------:R-:W-:Y:S02]  /*5de0*/  UIMAD UR16, UR8, 0x3, UR7 ;  /* 0x00000003081078a4 */ /* 0x000fe4000f8e0207 */
[----:B------:R-:W-:Y:S02]  /*5df0*/  UIMAD UR17, UR8, 0x6, UR7 ;  /* 0x00000006081178a4 */ /* 0x000fe4000f8e0207 */
[----:B------:R-:W-:Y:S02]  /*5e00*/  UIMAD UR18, UR8, 0x7, UR7 ;  /* 0x00000007081278a4 */ /* 0x000fe4000f8e0207 */
[----:B------:R-:W-:Y:S02]  /*5e10*/  UIMAD UR19, UR8, 0x5, UR7 ;  /* 0x00000005081378a4 */ /* 0x000fe4000f8e0207 */
[----:B------:R-:W-:-:S02]  /*5e20*/  ULEA UR20, UR8, UR7, 0x1 ;  /* 0x0000000708147291 */ /* 0x000fc4000f8e08ff */
[----:B----4-:R-:W-:-:S12]  /*5e30*/  UIADD3 UR8, UPT, UPT, UR7, UR8, URZ ;  /* 0x0000000807087290 */ /* 0x010fd8000fffe0ff */
.L_x_1352:
[----:B------:R-:W-:Y:S01]  /*5e40*/  ISETP.NE.AND P2, PT, RZ, UR21, PT ;  /* 0x00000015ff007c0c */ /* 0x000fe2000bf45270 */
[----:B---3--:R-:W0:Y:S01]  /*5e50*/  S2R R48, SR_TID.X ;  /* 0x0000000000307919 */ /* 0x008e220000002100 */
[----:B------:R-:W-:Y:S01]  /*5e60*/  MOV R39, UR4 ;  /* 0x0000000400277c02 */ /* 0x000fe20008000f00 */
[----:B------:R-:W-:Y:S01]  /*5e70*/  UMOV UR6, UR10 ;  /* 0x0000000a00067c82 */ /* 0x000fe20008000000 */
[----:B------:R-:W-:Y:S02]  /*5e80*/  ISETP.NE.OR P2, PT, R0, RZ, !P2 ;  /* 0x000000ff0000720c */ /* 0x000fe40005745670 */
[----:B------:R-:W-:Y:S02]  /*5e90*/  IADD3 R0, PT, PT, R36, 0x1, RZ ;  /* 0x0000000124007810 */ /* 0x000fe40007ffe0ff */
[----:B------:R-:W-:Y:S02]  /*5ea0*/  MOV R49, UR4 ;  /* 0x0000000400317c02 */ /* 0x000fe40008000f00 */
[----:B------:R-:W-:-:S07]  /*5eb0*/  ISETP.NE.AND P4, PT, R0, UR6, PT ;  /* 0x0000000600007c0c */ /* 0x000fce000bf85270 */
[----:B------:R-:W3:Y:S01]  /*5ec0*/  @!P2 LDC R38, c[0x0][0x374] ;  /* 0x0000dd00ff26ab82 */ /* 0x000ee20000000800 */
[----:B------:R-:W-:-:S07]  /*5ed0*/  @!P2 LOP3.LUT R39, R39, 0x1, RZ, 0xc0, !PT ;  /* 0x000000012727a812 */ /* 0x000fce00078ec0ff */
[----:B------:R-:W4:Y:S08]  /*5ee0*/  @!P2 LDC R37, c[0x0][0x370] ;  /* 0x0000dc00ff25ab82 */ /* 0x000f300000000800 */
[----:B-12---:R-:W1:Y:S01]  /*5ef0*/  @!P2 LDC.64 R50, c[0x0][0x3d0] ;  /* 0x0000f400ff32ab82 */ /* 0x006e620000000a00 */
[----:B0-----:R-:W-:-:S04]  /*5f00*/  MOV R0, R48 ;  /* 0x0000003000007202 */ /* 0x001fc80000000f00 */
[----:B------:R-:W-:Y:S01]  /*5f10*/  ISETP.NE.OR P4, PT, R0, RZ, !P4 ;  /* 0x000000ff0000720c */ /* 0x000fe20006785670 */
[----:B---3--:R-:W-:-:S04]  /*5f20*/  @!P2 IMAD R38, R39, R38, RZ ;  /* 0x000000262726a224 */ /* 0x008fc800078e02ff */
[----:B----4-:R-:W-:Y:S01]  /*5f30*/  @!P2 IMAD R37, R38, R37, RZ ;  /* 0x000000252625a224 */ /* 0x010fe200078e02ff */
[----:B------:R-:W-:-:S07]  /*5f40*/  MOV R38, UR7 ;  /* 0x0000000700267c02 */ /* 0x000fce0008000f00 */
[----:B------:R-:W0:Y:S01]  /*5f50*/  @!P4 LDC R48, c[0x0][0x374] ;  /* 0x0000dd00ff30cb82 */ /* 0x000e220000000800 */
[----:B------:R-:W-:Y:S02]  /*5f60*/  @!P4 LOP3.LUT R49, R49, 0x1, RZ, 0xc0, !PT ;  /* 0x000000013131c812 */ /* 0x000fe400078ec0ff */
[----:B------:R-:W-:-:S05]  /*5f70*/  @!P2 SHF.L.U32 R37, R37, 0x1, RZ ;  /* 0x000000012525a819 */ /* 0x000fca00000006ff */
[----:B-1----:R-:W-:Y:S02]  /*5f80*/  @!P2 IMAD.WIDE R50, R37, 0x4, R50 ;  /* 0x000000042532a825 */ /* 0x002fe400078e0232 */
[----:B------:R-:W1:Y:S02]  /*5f90*/  @!P4 LDC R37, c[0x0][0x370] ;  /* 0x0000dc00ff25cb82 */ /* 0x000e640000000800 */
[----:B------:R-:W-:-:S06]  /*5fa0*/  @!P2 IMAD.WIDE.U32 R50, R38, 0x8, R50 ;  /* 0x000000082632a825 */ /* 0x000fcc00078e0032 */
[----:B------:R-:W2:Y:S01]  /*5fb0*/  @!P4 LDC.64 R38, c[0x0][0x3d0] ;  /* 0x0000f400ff26cb82 */ /* 0x000ea20000000a00 */
[----:B------:R-:W3:Y:S01]  /*5fc0*/  @!P2 LDG.E.64 R50, desc[UR12][R50.64] ;  /* 0x0000000c3232a981 */ /* 0x000ee2000c1e1b00 */
[----:B0-----:R-:W-:-:S04]  /*5fd0*/  @!P4 IMAD R48, R49, R48, RZ ;  /* 0x000000303130c224 */ /* 0x001fc800078e02ff */
[----:B-1----:R-:W-:-:S05]  /*5fe0*/  @!P4 IMAD R37, R48, R37, RZ ;  /* 0x000000253025c224 */ /* 0x002fca00078e02ff */
[----:B------:R-:W-:-:S05]  /*5ff0*/  @!P4 SHF.L.U32 R37, R37, 0x1, RZ ;  /* 0x000000012525c819 */ /* 0x000fca00000006ff */
[----:B--2---:R-:W-:Y:S01]  /*6000*/  @!P4 IMAD.WIDE R38, R37, 0x4, R38 ;  /* 0x000000042526c825 */ /* 0x004fe200078e0226 */
[----:B------:R-:W-:-:S05]  /*6010*/  MOV R37, UR8 ;  /* 0x0000000800257c02 */ /* 0x000fca0008000f00 */
[----:B------:R-:W-:-:S05]  /*6020*/  @!P4 IMAD.WIDE.U32 R38, R37, 0x8, R38 ;  /* 0x000000082526c825 */ /* 0x000fca00078e0026 */
[----:B------:R0:W2:Y:S01]  /*6030*/  @!P4 LDG.E.64 R48, desc[UR12][R38.64] ;  /* 0x0000000c2630c981 */ /* 0x0000a2000c1e1b00 */
[----:B------:R-:W-:-:S04]  /*6040*/  IADD3 R37, PT, PT, R36, 0x2, RZ ;  /* 0x0000000224257810 */ /* 0x000fc80007ffe0ff */
[----:B------:R-:W-:Y:S02]  /*6050*/  ISETP.NE.AND P3, PT, R37, UR6, PT ;  /* 0x0000000625007c0c */ /* 0x000fe4000bf65270 */
[----:B------:R-:W-:Y:S02]  /*6060*/  IADD3 R37, PT, PT, R36, 0x3, RZ ;  /* 0x0000000324257810 */ /* 0x000fe40007ffe0ff */
[----:B------:R-:W-:Y:S02]  /*6070*/  ISETP.NE.OR P3, PT, R0, RZ, !P3 ;  /* 0x000000ff0000720c */ /* 0x000fe40005f65670 */
[----:B------:R-:W-:-:S04]  /*6080*/  ISETP.NE.AND P1, PT, R37, UR6, PT ;  /* 0x0000000625007c0c */ /* 0x000fc8000bf25270 */
[----:B------:R-:W-:-:S07]  /*6090*/  ISETP.NE.OR P1, PT, R0, RZ, !P1 ;  /* 0x000000ff0000720c */ /* 0x000fce0004f25670 */
[----:B0-----:R-:W0:Y:S01]  /*60a0*/  @!P3 LDC R38, c[0x0][0x374] ;  /* 0x0000dd00ff26bb82 */ /* 0x001e220000000800 */
[----:B------:R-:W-:-:S07]  /*60b0*/  MOV R52, UR4 ;  /* 0x0000000400347c02 */ /* 0x000fce0008000f00 */
[----:B------:R-:W1:Y:S08]  /*60c0*/  @!P3 LDC R39, c[0x0][0x370] ;  /* 0x0000dc00ff27bb82 */ /* 0x000e700000000800 */
[----:B------:R-:W4:Y:S01]  /*60d0*/  @!P1 LDC R37, c[0x0][0x374] ;  /* 0x0000dd00ff259b82 */ /* 0x000f220000000800 */
[----:B------:R-:W-:-:S05]  /*60e0*/  @!P3 LOP3.LUT R52, R52, 0x1, RZ, 0xc0, !PT ;  /* 0x000000013434b812 */ /* 0x000fca00078ec0ff */
[----:B0-----:R-:W-:Y:S01]  /*60f0*/  @!P3 IMAD R38, R52, R38, RZ ;  /* 0x000000263426b224 */ /* 0x001fe200078e02ff */
[----:B------:R-:W-:-:S04]  /*6100*/  MOV R52, UR4 ;  /* 0x0000000400347c02 */ /* 0x000fc80008000f00 */
[----:B------:R-:W-:-:S05]  /*6110*/  @!P1 LOP3.LUT R52, R52, 0x1, RZ, 0xc0, !PT ;  /* 0x0000000134349812 */ /* 0x000fca00078ec0ff */
[----:B----4-:R-:W-:Y:S01]  /*6120*/  @!P1 IMAD R37, R52, R37, RZ ;  /* 0x0000002534259224 */ /* 0x010fe200078e02ff */
[----:B------:R-:W-:-:S04]  /*6130*/  IADD3 R52, PT, PT, R36, 0x4, RZ ;  /* 0x0000000424347810 */ /* 0x000fc80007ffe0ff */
[----:B------:R-:W-:Y:S02]  /*6140*/  ISETP.NE.AND P0, PT, R52, UR6, PT ;  /* 0x0000000634007c0c */ /* 0x000fe4000bf05270 */
[----:B------:R-:W0:Y:S01]  /*6150*/  @!P3 LDC.64 R52, c[0x0][0x3d0] ;  /* 0x0000f400ff34bb82 */ /* 0x000e220000000a00 */
[----:B-1----:R-:W-:-:S05]  /*6160*/  @!P3 IMAD R38, R38, R39, RZ ;  /* 0x000000272626b224 */ /* 0x002fca00078e02ff */
[----:B------:R-:W-:Y:S02]  /*6170*/  @!P3 SHF.L.U32 R38, R38, 0x1, RZ ;  /* 0x000000012626b819 */ /* 0x000fe400000006ff */
[----:B------:R-:W1:Y:S01]  /*6180*/  @!P1 LDC R39, c[0x0][0x370] ;  /* 0x0000dc00ff279b82 */ /* 0x000e620000000800 */
[----:B------:R-:W-:Y:S01]  /*6190*/  ISETP.NE.OR P0, PT, R0, RZ, !P0 ;  /* 0x000000ff0000720c */ /* 0x000fe20004705670 */
[----:B-1----:R-:W-:-:S12]  /*61a0*/  @!P1 IMAD R39, R37, R39, RZ ;  /* 0x0000002725279224 */ /* 0x002fd800078e02ff */
[----:B------:R-:W1:Y:S01]  /*61b0*/  @!P0 LDC R37, c[0x0][0x374] ;  /* 0x0000dd00ff258b82 */ /* 0x000e620000000800 */
[----:B------:R-:W-:Y:S01]  /*61c0*/  @!P1 SHF.L.U32 R39, R39, 0x1, RZ ;  /* 0x0000000127279819 */ /* 0x000fe200000006ff */
[----:B---3--:R-:W-:Y:S01]  /*61d0*/  @!P2 FADD.FTZ R46, R46, R50 ;  /* 0x000000322e2ea221 */ /* 0x008fe20000010000 */
[----:B------:R-:W-:Y:S01]  /*61e0*/  @!P2 FADD.FTZ R47, R47, R51 ;  /* 0x000000332f2fa221 */ /* 0x000fe20000010000 */
[----:B0-----:R-:W-:Y:S01]  /*61f0*/  @!P3 IMAD.WIDE R50, R38, 0x4, R52 ;  /* 0x000000042632b825 */ /* 0x001fe200078e0234 */
[----:B------:R-:W-:-:S03]  /*6200*/  MOV R38, UR20 ;  /* 0x0000001400267c02 */ /* 0x000fc60008000f00 */
[----:B------:R-:W0:Y:S02]  /*6210*/  @!P1 LDC.64 R52, c[0x0][0x3d0] ;  /* 0x0000f400ff349b82 */ /* 0x000e240000000a00 */
[----:B------:R-:W-:-:S06]  /*6220*/  @!P3 IMAD.WIDE.U32 R50, R38, 0x8, R50 ;  /* 0x000000082632b825 */ /* 0x000fcc00078e0032 */
[----:B------:R-:W3:Y:S01]  /*6230*/  @!P3 LDG.E.64 R50, desc[UR12][R50.64] ;  /* 0x0000000c3232b981 */ /* 0x000ee2000c1e1b00 */
[----:B------:R-:W4:Y:S01]  /*6240*/  @!P0 LDC R38, c[0x0][0x370] ;  /* 0x0000dc00ff268b82 */ /* 0x000f220000000800 */
[----:B--2---:R-:W-:Y:S01]  /*6250*/  @!P4 FADD.FTZ R46, R46, R48 ;  /* 0x000000302e2ec221 */ /* 0x004fe20000010000 */
[----:B------:R-:W-:Y:S01]  /*6260*/  MOV R48, UR4 ;  /* 0x0000000400307c02 */ /* 0x000fe20008000f00 */
[----:B0-----:R-:W-:-:S03]  /*6270*/  @!P1 IMAD.WIDE R52, R39, 0x4, R52 ;  /* 0x0000000427349825 */ /* 0x001fc600078e0234 */
[----:B------:R-:W-:Y:S02]  /*6280*/  @!P0 LOP3.LUT R48, R48, 0x1, RZ, 0xc0, !PT ;  /* 0x0000000130308812 */ /* 0x000fe400078ec0ff */
[----:B------:R-:W-:-:S03]  /*6290*/  MOV R39, UR16 ;  /* 0x0000001000277c02 */ /* 0x000fc60008000f00 */
[----:B-1----:R-:W-:Y:S02]  /*62a0*/  @!P0 IMAD R37, R48, R37, RZ ;  /* 0x0000002530258224 */ /* 0x002fe400078e02ff */
[----:B------:R-:W-:-:S04]  /*62b0*/  @!P1 IMAD.WIDE.U32 R52, R39, 0x8, R52 ;  /* 0x0000000827349825 */ /* 0x000fc800078e0034 */
[----:B----4-:R-:W-:Y:S02]  /*62c0*/  @!P0 IMAD R37, R37, R38, RZ ;  /* 0x0000002625258224 */ /* 0x010fe400078e02ff */
[----:B------:R-:W0:Y:S01]  /*62d0*/  @!P0 LDC.64 R38, c[0x0][0x3d0] ;  /* 0x0000f400ff268b82 */ /* 0x000e220000000a00 */
[----:B------:R-:W2:Y:S02]  /*62e0*/  @!P1 LDG.E.64 R52, desc[UR12][R52.64] ;  /* 0x0000000c34349981 */ /* 0x000ea4000c1e1b00 */
[----:B------:R-:W-:-:S05]  /*62f0*/  @!P0 SHF.L.U32 R37, R37, 0x1, RZ ;  /* 0x0000000125258819 */ /* 0x000fca00000006ff */
[----:B0-----:R-:W-:Y:S01]  /*6300*/  @!P0 IMAD.WIDE R38, R37, 0x4, R38 ;  /* 0x0000000425268825 */ /* 0x001fe200078e0226 */
[----:B------:R-:W-:-:S05]  /*6310*/  MOV R37, UR11 ;  /* 0x0000000b00257c02 */ /* 0x000fca0008000f00 */
[----:B------:R-:W-:-:S06]  /*6320*/  @!P0 IMAD.WIDE.U32 R38, R37, 0x8, R38 ;  /* 0x0000000825268825 */ /* 0x000fcc00078e0026 */
[----:B------:R-:W4:Y:S01]  /*6330*/  @!P0 LDG.E.64 R38, desc[UR12][R38.64] ;  /* 0x0000000c26268981 */ /* 0x000f22000c1e1b00 */
[----:B------:R-:W-:-:S04]  /*6340*/  IADD3 R37, PT, PT, R36, 0x5, RZ ;  /* 0x0000000524257810 */ /* 0x000fc80007ffe0ff */
[----:B------:R-:W-:-:S04]  /*6350*/  ISETP.NE.AND P2, PT, R37, UR6, PT ;  /* 0x0000000625007c0c */ /* 0x000fc8000bf45270 */
[----:B------:R-:W-:-:S13]  /*6360*/  ISETP.NE.OR P2, PT, R0, RZ, !P2 ;  /* 0x000000ff0000720c */ /* 0x000fda0005745670 */
[----:B------:R-:W0:Y:S01]  /*6370*/  @!P2 LDC R37, c[0x0][0x374] ;  /* 0x0000dd00ff25ab82 */ /* 0x000e220000000800 */
[----:B------:R-:W-:-:S04]  /*6380*/  MOV R48, UR4 ;  /* 0x0000000400307c02 */ /* 0x000fc80008000f00 */
[----:B------:R-:W-:-:S05]  /*6390*/  @!P2 LOP3.LUT R48, R48, 0x1, RZ, 0xc0, !PT ;  /* 0x000000013030a812 */ /* 0x000fca00078ec0ff */
[----:B0-----:R-:W-:Y:S02]  /*63a0*/  @!P2 IMAD R37, R48, R37, RZ ;  /* 0x000000253025a224 */ /* 0x001fe400078e02ff */
[----:B------:R-:W0:Y:S01]  /*63b0*/  @!P2 LDC R48, c[0x0][0x370] ;  /* 0x0000dc00ff30ab82 */ /* 0x000e220000000800 */
[----:B------:R-:W-:Y:S01]  /*63c0*/  @!P4 FADD.FTZ R47, R47, R49 ;  /* 0x000000312f2fc221 */ /* 0x000fe20000010000 */
[----:B0-----:R-:W-:Y:S01]  /*63d0*/  @!P2 IMAD R37, R37, R48, RZ ;  /* 0x000000302525a224 */ /* 0x001fe200078e02ff */
[----:B------:R-:W-:-:S04]  /*63e0*/  IADD3 R48, PT, PT, R36, 0x6, RZ ;  /* 0x0000000624307810 */ /* 0x000fc80007ffe0ff */
[----:B------:R-:W-:-:S04]  /*63f0*/  ISETP.NE.AND P4, PT, R48, UR6, PT ;  /* 0x0000000630007c0c */ /* 0x000fc8000bf85270 */
[----:B------:R-:W-:-:S13]  /*6400*/  ISETP.NE.OR P4, PT, R0, RZ, !P4 ;  /* 0x000000ff0000720c */ /* 0x000fda0006785670 */
[----:B------:R-:W0:Y:S01]  /*6410*/  @!P4 LDC R48, c[0x0][0x374] ;  /* 0x0000dd00ff30cb82 */ /* 0x000e220000000800 */
[----:B------:R-:W-:-:S04]  /*6420*/  MOV R49, UR4 ;  /* 0x0000000400317c02 */ /* 0x000fc80008000f00 */
[----:B------:R-:W-:-:S05]  /*6430*/  @!P4 LOP3.LUT R49, R49, 0x1, RZ, 0xc0, !PT ;  /* 0x000000013131c812 */ /* 0x000fca00078ec0ff */
[----:B0-----:R-:W-:Y:S01]  /*6440*/  @!P4 IMAD R48, R49, R48, RZ ;  /* 0x000000303130c224 */ /* 0x001fe200078e02ff */
[----:B------:R-:W-:Y:S02]  /*6450*/  IADD3 R49, PT, PT, R36, 0x7, RZ ;  /* 0x0000000724317810 */ /* 0x000fe40007ffe0ff */
[----:B------:R-:W-:Y:S01]  /*6460*/  @!P2 SHF.L.U32 R37, R37, 0x1, RZ ;  /* 0x000000012525a819 */ /* 0x000fe200000006ff */
[----:B---3--:R-:W-:Y:S02]  /*6470*/  @!P3 FADD.FTZ R46, R46, R50 ;  /* 0x000000322e2eb221 */ /* 0x008fe40000010000 */
[----:B------:R-:W0:Y:S01]  /*6480*/  @!P4 LDC R50, c[0x0][0x370] ;  /* 0x0000dc00ff32cb82 */ /* 0x000e220000000800 */
[----:B------:R-:W-:Y:S01]  /*6490*/  @!P3 FADD.FTZ R47, R47, R51 ;  /* 0x000000332f2fb221 */ /* 0x000fe20000010000 */
[----:B------:R-:W-:Y:S01]  /*64a0*/  ISETP.NE.AND P3, PT, R49, UR6, PT ;  /* 0x0000000631007c0c */ /* 0x000fe2000bf65270 */
[----:B0-----:R-:W-:-:S05]  /*64b0*/  @!P4 IMAD R50, R48, R50, RZ ;  /* 0x000000323032c224 */ /* 0x001fca00078e02ff */
[----:B------:R-:W0:Y:S01]  /*64c0*/  @!P2 LDC.64 R48, c[0x0][0x3d0] ;  /* 0x0000f400ff30ab82 */ /* 0x000e220000000a00 */
[----:B------:R-:W-:Y:S01]  /*64d0*/  ISETP.NE.OR P3, PT, R0, RZ, !P3 ;  /* 0x000000ff0000720c */ /* 0x000fe20005f65670 */
[----:B--2---:R-:W-:Y:S01]  /*64e0*/  @!P1 FADD.FTZ R46, R46, R52 ;  /* 0x000000342e2e9221 */ /* 0x004fe20000010000 */
[----:B------:R-:W-:Y:S01]  /*64f0*/  MOV R52, UR19 ;  /* 0x0000001300347c02 */ /* 0x000fe20008000f00 */
[----:B------:R-:W-:Y:S01]  /*6500*/  @!P1 FADD.FTZ R47, R47, R53 ;  /* 0x000000352f2f9221 */ /* 0x000fe20000010000 */
[----:B0-----:R-:W-:-:S04]  /*6510*/  @!P2 IMAD.WIDE R48, R37, 0x4, R48 ;  /* 0x000000042530a825 */ /* 0x001fc800078e0230 */
[----:B------:R-:W-:Y:S02]  /*6520*/  @!P2 IMAD.WIDE.U32 R52, R52, 0x8, R48 ;  /* 0x000000083434a825 */ /* 0x000fe400078e0030 */
[----:B------:R-:W0:Y:S08]  /*6530*/  @!P4 LDC.64 R48, c[0x0][0x3d0] ;  /* 0x0000f400ff30cb82 */ /* 0x000e300000000a00 */
[----:B------:R-:W1:Y:S01]  /*6540*/  @!P3 LDC R51, c[0x0][0x374] ;  /* 0x0000dd00ff33bb82 */ /* 0x000e620000000800 */
[----:B------:R-:W-:Y:S01]  /*6550*/  @!P4 SHF.L.U32 R50, R50, 0x1, RZ ;  /* 0x000000013232c819 */ /* 0x000fe200000006ff */
[----:B------:R-:W2:Y:S01]  /*6560*/  @!P2 LDG.E.64 R52, desc[UR12][R52.64] ;  /* 0x0000000c3434a981 */ /* 0x000ea2000c1e1b00 */
[----:B------:R-:W-:Y:S01]  /*6570*/  MOV R37, UR4 ;  /* 0x0000000400257c02 */ /* 0x000fe20008000f00 */
[----:B----4-:R-:W-:-:S04]  /*6580*/  @!P0 FADD.FTZ R46, R46, R38 ;  /* 0x000000262e2e8221 */ /* 0x010fc80000010000 */
[----:B------:R-:W3:Y:S01]  /*6590*/  @!P3 LDC R38, c[0x0][0x370] ;  /* 0x0000dc00ff26bb82 */ /* 0x000ee20000000800 */
[----:B------:R-:W-:Y:S01]  /*65a0*/  @!P3 LOP3.LUT R37, R37, 0x1, RZ, 0xc0, !PT ;  /* 0x000000012525b812 */ /* 0x000fe200078ec0ff */
[----:B0-----:R-:W-:Y:S01]  /*65b0*/  @!P4 IMAD.WIDE R48, R50, 0x4, R48 ;  /* 0x000000043230c825 */ /* 0x001fe200078e0230 */
[----:B------:R-:W-:-:S05]  /*65c0*/  MOV R50, UR17 ;  /* 0x0000001100327c02 */ /* 0x000fca0008000f00 */
[----:B------:R-:W-:-:S04]  /*65d0*/  @!P4 IMAD.WIDE.U32 R48, R50, 0x8, R48 ;  /* 0x000000083230c825 */ /* 0x000fc800078e0030 */
[----:B-1----:R-:W-:Y:S02]  /*65e0*/  @!P3 IMAD R37, R37, R51, RZ ;  /* 0x000000332525b224 */ /* 0x002fe400078e02ff */
[----:B------:R-:W0:Y:S01]  /*65f0*/  @!P3 LDC.64 R50, c[0x0][0x3d0] ;  /* 0x0000f400ff32bb82 */ /* 0x000e220000000a00 */
[----:B------:R-:W4:Y:S01]  /*6600*/  @!P4 LDG.E.64 R48, desc[UR12][R48.64] ;  /* 0x0000000c3030c981 */ /* 0x000f22000c1e1b00 */
[----:B---3--:R-:W-:-:S05]  /*6610*/  @!P3 IMAD R37, R37, R38, RZ ;  /* 0x000000262525b224 */ /* 0x008fca00078e02ff */
[----:B------:R-:W-:-:S05]  /*6620*/  @!P3 SHF.L.U32 R37, R37, 0x1, RZ ;  /* 0x000000012525b819 */ /* 0x000fca00000006ff */
[----:B0-----:R-:W-:Y:S01]  /*6630*/  @!P3 IMAD.WIDE R50, R37, 0x4, R50 ;  /* 0x000000042532b825 */ /* 0x001fe200078e0232 */
[----:B------:R-:W-:-:S05]  /*6640*/  MOV R37, UR18 ;  /* 0x0000001200257c02 */ /* 0x000fca0008000f00 */
[----:B------:R-:W-:-:S06]  /*6650*/  @!P3 IMAD.WIDE.U32 R50, R37, 0x8, R50 ;  /* 0x000000082532b825 */ /* 0x000fcc00078e0032 */
[----:B------:R-:W3:Y:S01]  /*6660*/  @!P3 LDG.E.64 R50, desc[UR12][R50.64] ;  /* 0x0000000c3232b981 */ /* 0x000ee2000c1e1b00 */
[----:B------:R-:W0:Y:S01]  /*6670*/  LDCU UR9, c[0x0][0x374] ;  /* 0x00006e80ff0977ac */ /* 0x000e220008000800 */
[----:B------:R-:W1:Y:S01]  /*6680*/  LDC R37, c[0x0][0x370] ;  /* 0x0000dc00ff257b82 */ /* 0x000e620000000800 */
[----:B------:R-:W-:Y:S01]  /*6690*/  IADD3 R36, PT, PT, R36, 0x8, RZ ;  /* 0x0000000824247810 */ /* 0x000fe20007ffe0ff */
[----:B------:R-:W-:Y:S01]  /*66a0*/  @!P0 FADD.FTZ R47, R47, R39 ;  /* 0x000000272f2f8221 */ /* 0x000fe20000010000 */
[----:B------:R-:W-:Y:S01]  /*66b0*/  UIADD3 UR21, UPT, UPT, UR21, 0x8, URZ ;  /* 0x0000000815157890 */ /* 0x000fe2000fffe0ff */
[----:B-1----:R-:W-:-:S04]  /*66c0*/  LOP3.LUT R37, R37, 0x7ffffff8, RZ, 0xc0, !PT ;  /* 0x7ffffff825257812 */ /* 0x002fc800078ec0ff */
[----:B------:R-:W-:Y:S01]  /*66d0*/  ISETP.NE.AND P0, PT, R36, R37, PT ;  /* 0x000000252400720c */ /* 0x000fe20003f05270 */
[----:B0-----:R-:W-:Y:S02]  /*66e0*/  ULEA UR18, UR9, UR18, 0x3 ;  /* 0x0000001209127291 */ /* 0x001fe4000f8e18ff */
[----:B------:R-:W-:Y:S02]  /*66f0*/  ULEA UR17, UR9, UR17, 0x3 ;  /* 0x0000001109117291 */ /* 0x000fe4000f8e18ff */
[----:B------:R-:W-:Y:S02]  /*6700*/  ULEA UR19, UR9, UR19, 0x3 ;  /* 0x0000001309137291 */ /* 0x000fe4000f8e18ff */
[----:B------:R-:W-:Y:S02]  /*6710*/  ULEA UR11, UR9, UR11, 0x3 ;  /* 0x0000000b090b7291 */ /* 0x000fe4000f8e18ff */
[----:B------:R-:W-:Y:S02]  /*6720*/  ULEA UR16, UR9, UR16, 0x3 ;  /* 0x0000001009107291 */ /* 0x000fe4000f8e18ff */
[----:B------:R-:W-:-:S02]  /*6730*/  ULEA UR20, UR9, UR20, 0x3 ;  /* 0x0000001409147291 */ /* 0x000fc4000f8e18ff */
[----:B------:R-:W-:Y:S02]  /*6740*/  ULEA UR8, UR9, UR8, 0x3 ;  /* 0x0000000809087291 */ /* 0x000fe4000f8e18ff */
[----:B------:R-:W-:Y:S01]  /*6750*/  ULEA UR7, UR9, UR7, 0x3 ;  /* 0x0000000709077291 */ /* 0x000fe2000f8e18ff */
[----:B--2---:R-:W-:Y:S01]  /*6760*/  @!P2 FADD.FTZ R46, R46, R52 ;  /* 0x000000342e2ea221 */ /* 0x004fe20000010000 */
[----:B------:R-:W-:-:S03]  /*6770*/  @!P2 FADD.FTZ R47, R47, R53 ;  /* 0x000000352f2fa221 */ /* 0x000fc60000010000 */
[----:B----4-:R-:W-:Y:S01]  /*6780*/  @!P4 FADD.FTZ R46, R46, R48 ;  /* 0x000000302e2ec221 */ /* 0x010fe20000010000 */
[----:B------:R-:W-:-:S03]  /*6790*/  @!P4 FADD.FTZ R47, R47, R49 ;  /* 0x000000312f2fc221 */ /* 0x000fc60000010000 */
[----:B---3--:R-:W-:Y:S01]  /*67a0*/  @!P3 FADD.FTZ R46, R46, R50 ;  /* 0x000000322e2eb221 */ /* 0x008fe20000010000 */
[----:B------:R-:W-:Y:S01]  /*67b0*/  @!P3 FADD.FTZ R47, R47, R51 ;  /* 0x000000332f2fb221 */ /* 0x000fe20000010000 */
[----:B------:R-:W-:Y:S06]  /*67c0*/  @P0 BRA `(.L_x_1352) ;  /* 0xfffffff4009c0947 */ /* 0x000fec000383ffff */
[----:B------:R-:W-:-:S07]  /*67d0*/  MOV R36, R37 ;  /* 0x0000002500247202 */ /* 0x000fce0000000f00 */
.L_x_1351:
        /* <DEDUP_REMOVED lines=8> */
[----:B------:R-:W-:Y:S02]  /*6860*/  ISETP.NE.AND P0, PT, R36, UR6, PT ;  /* 0x0000000624007c0c */ /* 0x000fe4000bf05270 */
[----:B------:R-:W-:Y:S02]  /*6870*/  MOV R38, UR4 ;  /* 0x0000000400267c02 */ /* 0x000fe40008000f00 */
[----:B------:R-:W-:-:S13]  /*6880*/  ISETP.NE.OR P0, PT, R0, RZ, !P0 ;  /* 0x000000ff0000720c */ /* 0x000fda0004705670 */
[----:B------:R-:W0:Y:S01]  /*6890*/  @!P0 LDC R37, c[0x0][0x374] ;  /* 0x0000dd00ff258b82 */ /* 0x000e220000000800 */
[----:B------:R-:W-:Y:S01]  /*68a0*/  @!P0 LOP3.LUT R38, R38, 0x1, RZ, 0xc0, !PT ;  /* 0x0000000126268812 */ /* 0x000fe200078ec0ff */
[----:B---3--:R-:W3:Y:S06]  /*68b0*/  @!P0 S2R R48, SR_CTAID.Y ;  /* 0x0000000000308919 */ /* 0x008eec0000002600 */
[----:B------:R-:W4:Y:S01]  /*68c0*/  @!P0 LDC R49, c[0x0][0x370] ;  /* 0x0000dc00ff318b82 */ /* 0x000f220000000800 */
[----:B0-----:R-:W-:-:S04]  /*68d0*/  @!P0 IMAD R38, R38, R37, RZ ;  /* 0x0000002526268224 */ /* 0x001fc800078e02ff */
[----:B----4-:R-:W-:-:S03]  /*68e0*/  @!P0 IMAD R49, R38, R49, RZ ;  /* 0x0000003126318224 */ /* 0x010fc600078e02ff */
[----:B------:R-:W0:Y:S01]  /*68f0*/  @!P0 LDC.64 R38, c[0x0][0x3d0] ;  /* 0x0000f400ff268b82 */ /* 0x000e220000000a00 */
[----:B---3--:R-:W-:Y:S01]  /*6900*/  @!P0 IMAD R48, R36, R37, R48 ;  /* 0x0000002524308224 */ /* 0x008fe200078e0230 */
[----:B------:R-:W-:-:S05]  /*6910*/  @!P0 SHF.L.U32 R49, R49, 0x1, RZ ;  /* 0x0000000131318819 */ /* 0x000fca00000006ff */
[----:B0-----:R-:W-:-:S04]  /*6920*/  @!P0 IMAD.WIDE R38, R49, 0x4, R38 ;  /* 0x0000000431268825 */ /* 0x001fc800078e0226 */
[----:B------:R-:W-:-:S05]  /*6930*/  @!P0 IMAD.WIDE.U32 R38, R48, 0x8, R38 ;  /* 0x0000000830268825 */ /* 0x000fca00078e0026 */
[----:B------:R0:W3:Y:S01]  /*6940*/  @!P0 LDG.E.64 R48, desc[UR12][R38.64] ;  /* 0x0000000c26308981 */ /* 0x0000e2000c1e1b00 */
[----:B------:R-:W-:-:S04]  /*6950*/  IADD3 R37, PT, PT, R36, 0x1, RZ ;  /* 0x0000000124257810 */ /* 0x000fc80007ffe0ff */
[----:B------:R-:W-:-:S04]  /*6960*/  ISETP.NE.AND P1, PT, R37, UR6, PT ;  /* 0x0000000625007c0c */ /* 0x000fc8000bf25270 */
[----:B------:R-:W-:-:S13]  /*6970*/  ISETP.NE.OR P1, PT, R0, RZ, !P1 ;  /* 0x000000ff0000720c */ /* 0x000fda0004f25670 */
[----:B------:R-:W4:Y:S01]  /*6980*/  @!P1 S2R R37, SR_CTAID.Y ;  /* 0x0000000000259919 */ /* 0x000f220000002600 */
[----:B0-----:R-:W0:Y:S08]  /*6990*/  @!P1 LDC R39, c[0x0][0x374] ;  /* 0x0000dd00ff279b82 */ /* 0x001e300000000800 */
[----:B------:R-:W5:Y:S01]  /*69a0*/  @!P1 LDC R38, c[0x0][0x370] ;  /* 0x0000dc00ff269b82 */ /* 0x000f620000000800 */
[----:B---3--:R-:W-:Y:S01]  /*69b0*/  @!P0 FADD.FTZ R46, R46, R48 ;  /* 0x000000302e2e8221 */ /* 0x008fe20000010000 */
[----:B------:R-:W-:-:S04]  /*69c0*/  MOV R48, UR4 ;  /* 0x0000000400307c02 */ /* 0x000fc80008000f00 */
[----:B------:R-:W-:-:S05]  /*69d0*/  @!P1 LOP3.LUT R48, R48, 0x1, RZ, 0xc0, !PT ;  /* 0x0000000130309812 */ /* 0x000fca00078ec0ff */
[-C--:B0-----:R-:W-:Y:S02]  /*69e0*/  @!P1 IMAD R48, R48, R39.reuse, RZ ;  /* 0x0000002730309224 */ /* 0x081fe400078e02ff */
[----:B------:R-:W-:Y:S02]  /*69f0*/  @!P1 IMAD R39, R36, R39, R39 ;  /* 0x0000002724279224 */ /* 0x000fe400078e0227 */
[----:B-----5:R-:W-:-:S03]  /*6a00*/  @!P1 IMAD R48, R48, R38, RZ ;  /* 0x0000002630309224 */ /* 0x020fc600078e02ff */
[----:B----4-:R-:W-:Y:S02]  /*6a10*/  @!P1 IADD3 R37, PT, PT, R39, R37, RZ ;  /* 0x0000002527259210 */ /* 0x010fe40007ffe0ff */
[----:B------:R-:W0:Y:S01]  /*6a20*/  @!P1 LDC.64 R38, c[0x0][0x3d0] ;  /* 0x0000f400ff269b82 */ /* 0x000e220000000a00 */
[----:B------:R-:W-:-:S05]  /*6a30*/  @!P1 SHF.L.U32 R48, R48, 0x1, RZ ;  /* 0x0000000130309819 */ /* 0x000fca00000006ff */
[----:B0-----:R-:W-:-:S04]  /*6a40*/  @!P1 IMAD.WIDE R38, R48, 0x4, R38 ;  /* 0x0000000430269825 */ /* 0x001fc800078e0226 */
[----:B------:R-:W-:-:S06]  /*6a50*/  @!P1 IMAD.WIDE.U32 R38, R37, 0x8, R38 ;  /* 0x0000000825269825 */ /* 0x000fcc00078e0026 */
[----:B------:R-:W3:Y:S01]  /*6a60*/  @!P1 LDG.E.64 R38, desc[UR12][R38.64] ;  /* 0x0000000c26269981 */ /* 0x000ee2000c1e1b00 */
[----:B------:R-:W-:Y:S01]  /*6a70*/  IADD3 R37, PT, PT, R36, 0x2, RZ ;  /* 0x0000000224257810 */ /* 0x000fe20007ffe0ff */
[----:B------:R-:W-:-:S03]  /*6a80*/  @!P0 FADD.FTZ R47, R47, R49 ;  /* 0x000000312f2f8221 */ /* 0x000fc60000010000 */
[----:B------:R-:W-:-:S04]  /*6a90*/  ISETP.NE.AND P2, PT, R37, UR6, PT ;  /* 0x0000000625007c0c */ /* 0x000fc8000bf45270 */
[----:B------:R-:W-:-:S13]  /*6aa0*/  ISETP.NE.OR P2, PT, R0, RZ, !P2 ;  /* 0x000000ff0000720c */ /* 0x000fda0005745670 */
[----:B------:R-:W0:Y:S01]  /*6ab0*/  @!P2 S2R R48, SR_CTAID.Y ;  /* 0x000000000030a919 */ /* 0x000e220000002600 */
[----:B------:R-:W0:Y:S02]  /*6ac0*/  @!P2 LDC R49, c[0x0][0x374] ;  /* 0x0000dd00ff31ab82 */ /* 0x000e240000000800 */
[----:B0-----:R-:W-:Y:S01]  /*6ad0*/  @!P2 IMAD R37, R37, R49, R48 ;  /* 0x000000312525a224 */ /* 0x001fe200078e0230 */
[----:B------:R-:W-:-:S04]  /*6ae0*/  MOV R48, UR4 ;  /* 0x0000000400307c02 */ /* 0x000fc80008000f00 */
[----:B------:R-:W-:-:S05]  /*6af0*/  @!P2 LOP3.LUT R48, R48, 0x1, RZ, 0xc0, !PT ;  /* 0x000000013030a812 */ /* 0x000fca00078ec0ff */
[----:B------:R-:W-:Y:S02]  /*6b00*/  @!P2 IMAD R48, R48, R49, RZ ;  /* 0x000000313030a224 */ /* 0x000fe400078e02ff */
[----:B------:R-:W0:Y:S01]  /*6b10*/  @!P2 LDC R49, c[0x0][0x370] ;  /* 0x0000dc00ff31ab82 */ /* 0x000e220000000800 */
[----:B---3--:R-:W-:Y:S01]  /*6b20*/  @!P1 FADD.FTZ R46, R46, R38 ;  /* 0x000000262e2e9221 */ /* 0x008fe20000010000 */
[----:B0-----:R-:W-:-:S06]  /*6b30*/  @!P2 IMAD R38, R48, R49, RZ ;  /* 0x000000313026a224 */ /* 0x001fcc00078e02ff */
        /* <DEDUP_REMOVED lines=23> */
[----:B------:R-:W-:Y:S01]  /*6cb0*/  @!P2 FADD.FTZ R47, R47, R49 ;  /* 0x000000312f2fa221 */ /* 0x000fe20000010000 */
[----:B------:R-:W-:Y:S01]  /*6cc0*/  IADD3 R36, PT, PT, R36, 0x4, RZ ;  /* 0x0000000424247810 */ /* 0x000fe20007ffe0ff */
[----:B---3--:R-:W-:Y:S02]  /*6cd0*/  @!P0 FADD.FTZ R46, R46, R38 ;  /* 0x000000262e2e8221 */ /* 0x008fe40000010000 */
[----:B------:R-:W-:-:S07]  /*6ce0*/  @!P0 FADD.FTZ R47, R47, R39 ;  /* 0x000000272f2f8221 */ /* 0x000fce0000010000 */
.L_x_1353:
[----:B------:R-:W0:Y:S02]  /*6cf0*/  LDCU UR7, c[0x0][0x370] ;  /* 0x00006e00ff0777ac */ /* 0x000e240008000800 */
[----:B0-----:R-:W-:-:S09]  /*6d00*/  ULOP3.LUT UP0, UR7, UR7, 0x3, URZ, 0xc0, !UPT ;  /* 0x0000000307077892 */ /* 0x001fd2000f80c0ff */
[----:B------:R-:W-:Y:S05]  /*6d10*/  BRA.U !UP0, `(.L_x_1348) ;  /* 0x0000000108f47547 */ /* 0x000fea000b800000 */
[----:B------:R-:W-:-:S09]  /*6d20*/  UISETP.NE.AND UP0, UPT, UR7, 0x1, UPT ;  /* 0x000000010700788c */ /* 0x000fd2000bf05270 */
[----:B------:R-:W-:Y:S05]  /*6d30*/  BRA.U !UP0, `(.L_x_1354) ;  /* 0x0000000108947547 */ /* 0x000fea000b800000 */
[----:B------:R-:W-:Y:S02]  /*6d40*/  ISETP.NE.AND P0, PT, R36, UR6, PT ;  /* 0x0000000624007c0c */ /* 0x000fe4000bf05270 */
[----:B------:R-:W-:Y:S02]  /*6d50*/  MOV R39, UR4 ;  /* 0x0000000400277c02 */ /* 0x000fe40008000f00 */
[----:B------:R-:W-:-:S13]  /*6d60*/  ISETP.NE.OR P0, PT, R0, RZ, !P0 ;  /* 0x000000ff0000720c */ /* 0x000fda0004705670 */
[----:B------:R-:W0:Y:S01]  /*6d70*/  @!P0 S2R R37, SR_CTAID.Y ;  /* 0x0000000000258919 */ /* 0x000e220000002600 */
[----:B------:R-:W3:Y:S01]  /*6d80*/  @!P0 LDC R38, c[0x0][0x374] ;  /* 0x0000dd00ff268b82 */ /* 0x000ee20000000800 */
[----:B------:R-:W-:-:S05]  /*6d90*/  @!P0 LOP3.LUT R39, R39, 0x1, RZ, 0xc0, !PT ;  /* 0x0000000127278812 */ /* 0x000fca00078ec0ff */
[-C--:B---3--:R-:W-:Y:S02]  /*6da0*/  @!P0 IMAD R48, R39, R38.reuse, RZ ;  /* 0x0000002627308224 */ /* 0x088fe400078e02ff */
[----:B0-----:R-:W-:Y:S02]  /*6db0*/  @!P0 IMAD R37, R36, R38, R37 ;  /* 0x0000002624258224 */ /* 0x001fe400078e0225 */
[----:B------:R-:W0:Y:S02]  /*6dc0*/  @!P0 LDC R38, c[0x0][0x370] ;  /* 0x0000dc00ff268b82 */ /* 0x000e240000000800 */
[----:B0-----:R-:W-:-:S06]  /*6dd0*/  @!P0 IMAD R48, R48, R38, RZ ;  /* 0x0000002630308224 */ /* 0x001fcc00078e02ff */
[----:B------:R-:W0:Y:S01]  /*6de0*/  @!P0 LDC.64 R38, c[0x0][0x3d0] ;  /* 0x0000f400ff268b82 */ /* 0x000e220000000a00 */
[----:B------:R-:W-:-:S05]  /*6df0*/  @!P0 SHF.L.U32 R48, R48, 0x1, RZ ;  /* 0x0000000130308819 */ /* 0x000fca00000006ff */
[----:B0-----:R-:W-:-:S04]  /*6e00*/  @!P0 IMAD.WIDE R38, R48, 0x4, R38 ;  /* 0x0000000430268825 */ /* 0x001fc800078e0226 */
[----:B------:R-:W-:-:S06]  /*6e10*/  @!P0 IMAD.WIDE.U32 R38, R37, 0x8, R38 ;  /* 0x0000000825268825 */ /* 0x000fcc00078e0026 */
[----:B------:R-:W3:Y:S01]  /*6e20*/  @!P0 LDG.E.64 R38, desc[UR12][R38.64] ;  /* 0x0000000c26268981 */ /* 0x000ee2000c1e1b00 */
[----:B------:R-:W-:-:S04]  /*6e30*/  IADD3 R37, PT, PT, R36, 0x1, RZ ;  /* 0x0000000124257810 */ /* 0x000fc80007ffe0ff */
[----:B------:R-:W-:-:S04]  /*6e40*/  ISETP.NE.AND P1, PT, R37, UR6, PT ;  /* 0x0000000625007c0c */ /* 0x000fc8000bf25270 */
[----:B------:R-:W-:-:S13]  /*6e50*/  ISETP.NE.OR P1, PT, R0, RZ, !P1 ;  /* 0x000000ff0000720c */ /* 0x000fda0004f25670 */
[----:B------:R-:W0:Y:S01]  /*6e60*/  @!P1 S2R R37, SR_CTAID.Y ;  /* 0x0000000000259919 */ /* 0x000e220000002600 */
[----:B---3--:R-:W-:Y:S01]  /*6e70*/  @!P0 FADD.FTZ R46, R46, R38 ;  /* 0x000000262e2e8221 */ /* 0x008fe20000010000 */
[----:B------:R-:W-:Y:S01]  /*6e80*/  @!P0 FADD.FTZ R47, R47, R39 ;  /* 0x000000272f2f8221 */ /* 0x000fe20000010000 */
[----:B------:R-:W3:Y:S08]  /*6e90*/  @!P1 LDC R38, c[0x0][0x374] ;  /* 0x0000dd00ff269b82 */ /* 0x000ef00000000800 */
[----:B------:R-:W4:Y:S01]  /*6ea0*/  @!P1 LDC R48, c[0x0][0x370] ;  /* 0x0000dc00ff309b82 */ /* 0x000f220000000800 */
[----:B---3--:R-:W-:-:S05]  /*6eb0*/  @!P1 IMAD R39, R36, R38, R38 ;  /* 0x0000002624279224 */ /* 0x008fca00078e0226 */
[----:B0-----:R-:W-:Y:S02]  /*6ec0*/  @!P1 IADD3 R37, PT, PT, R39, R37, RZ ;  /* 0x0000002527259210 */ /* 0x001fe40007ffe0ff */
[----:B------:R-:W-:-:S04]  /*6ed0*/  MOV R39, UR4 ;  /* 0x0000000400277c02 */ /* 0x000fc80008000f00 */
[----:B------:R-:W-:-:S05]  /*6ee0*/  @!P1 LOP3.LUT R39, R39, 0x1, RZ, 0xc0, !PT ;  /* 0x0000000127279812 */ /* 0x000fca00078ec0ff */
[----:B------:R-:W-:-:S04]  /*6ef0*/  @!P1 IMAD R39, R39, R38, RZ ;  /* 0x0000002627279224 */ /* 0x000fc800078e02ff */
[----:B----4-:R-:W-:Y:S02]  /*6f00*/  @!P1 IMAD R48, R39, R48, RZ ;  /* 0x0000003027309224 */ /* 0x010fe400078e02ff */
[----:B------:R-:W0:Y:S03]  /*6f10*/  @!P1 LDC.64 R38, c[0x0][0x3d0] ;  /* 0x0000f400ff269b82 */ /* 0x000e260000000a00 */
[----:B------:R-:W-:-:S05]  /*6f20*/  @!P1 SHF.L.U32 R48, R48, 0x1, RZ ;  /* 0x0000000130309819 */ /* 0x000fca00000006ff */
[----:B0-----:R-:W-:-:S04]  /*6f30*/  @!P1 IMAD.WIDE R38, R48, 0x4, R38 ;  /* 0x0000000430269825 */ /* 0x001fc800078e0226 */
[----:B------:R-:W-:-:S06]  /*6f40*/  @!P1 IMAD.WIDE.U32 R38, R37, 0x8, R38 ;  /* 0x0000000825269825 */ /* 0x000fcc00078e0026 */
[----:B------:R-:W3:Y:S01]  /*6f50*/  @!P1 LDG.E.64 R38, desc[UR12][R38.64] ;  /* 0x0000000c26269981 */ /* 0x000ee2000c1e1b00 */
[----:B------:R-:W-:Y:S01]  /*6f60*/  IADD3 R36, PT, PT, R36, 0x2, RZ ;  /* 0x0000000224247810 */ /* 0x000fe20007ffe0ff */
[----:B---3--:R-:W-:Y:S01]  /*6f70*/  @!P1 FADD.FTZ R46, R46, R38 ;  /* 0x000000262e2e9221 */ /* 0x008fe20000010000 */
[----:B------:R-:W-:-:S07]  /*6f80*/  @!P1 FADD.FTZ R47, R47, R39 ;  /* 0x000000272f2f9221 */ /* 0x000fce0000010000 */
.L_x_1354:
[----:B------:R-:W0:Y:S01]  /*6f90*/  LDC R37, c[0x0][0x370] ;  /* 0x0000dc00ff257b82 */ /* 0x000e220000000800 */
[----:B------:R-:W-:Y:S01]  /*6fa0*/  ISETP.NE.AND P0, PT, R36, UR6, PT ;  /* 0x0000000624007c0c */ /* 0x000fe2000bf05270 */
[----:B------:R-:W-:Y:S03]  /*6fb0*/  BSSY.RECONVERGENT B0, `(.L_x_1348) ;  /* 0x0000013000007945 */ /* 0x000fe60003800200 */
[----:B------:R-:W-:Y:S02]  /*6fc0*/  ISETP.NE.OR P0, PT, R0, RZ, !P0 ;  /* 0x000000ff0000720c */ /* 0x000fe40004705670 */
[----:B0-----:R-:W-:-:S04]  /*6fd0*/  LOP3.LUT R37, R37, 0x1, RZ, 0xc0, !PT ;  /* 0x0000000125257812 */ /* 0x001fc800078ec0ff */
[----:B------:R-:W-:-:S13]  /*6fe0*/  ISETP.NE.U32.OR P0, PT, R37, 0x1, P0 ;  /* 0x000000012500780c */ /* 0x000fda0000705470 */
[----:B------:R-:W-:Y:S05]  /*6ff0*/  @P0 BRA `(.L_x_1355) ;  /* 0x0000000000380947 */ /* 0x000fea0003800000 */
[----:B------:R-:W0:Y:S01]  /*7000*/  S2R R38, SR_CTAID.Y ;  /* 0x0000000000267919 */ /* 0x000e220000002600 */
[----:B------:R-:W0:Y:S01]  /*7010*/  LDCU UR7, c[0x0][0x374] ;  /* 0x00006e80ff0777ac */ /* 0x000e220008000800 */
[----:B---3--:R-:W3:Y:S01]  /*7020*/  LDC.64 R48, c[0x0][0x3d0] ;  /* 0x0000f400ff307b82 */ /* 0x008ee20000000a00 */
[----:B------:R-:W-:Y:S01]  /*7030*/  ULOP3.LUT UR8, UR4, 0x1, URZ, 0xc0, !UPT ;  /* 0x0000000104087892 */ /* 0x000fe2000f8ec0ff */
[----:B0-----:R-:W-:-:S03]  /*7040*/  IMAD R38, R36, UR7, R38 ;  /* 0x0000000724267c24 */ /* 0x001fc6000f8e0226 */
[----:B------:R-:W-:-:S03]  /*7050*/  UIMAD UR7, UR8, UR7, URZ ;  /* 0x00000007080772a4 */ /* 0x000fc6000f8e02ff */
[----:B------:R-:W0:Y:S03]  /*7060*/  LDC R36, c[0x0][0x370] ;  /* 0x0000dc00ff247b82 */ /* 0x000e260000000800 */
[----:B0-----:R-:W-:-:S05]  /*7070*/  IMAD R36, R36, UR7, RZ ;  /* 0x0000000724247c24 */ /* 0x001fca000f8e02ff */
[----:B------:R-:W-:-:S05]  /*7080*/  SHF.L.U32 R36, R36, 0x1, RZ ;  /* 0x0000000124247819 */ /* 0x000fca00000006ff */
[----:B---3--:R-:W-:-:S04]  /*7090*/  IMAD.WIDE R36, R36, 0x4, R48 ;  /* 0x0000000424247825 */ /* 0x008fc800078e0230 */
[----:B------:R-:W-:-:S06]  /*70a0*/  IMAD.WIDE.U32 R36, R38, 0x8, R36 ;  /* 0x0000000826247825 */ /* 0x000fcc00078e0024 */
[----:B------:R-:W3:Y:S02]  /*70b0*/  LDG.E.64 R36, desc[UR12][R36.64] ;  /* 0x0000000c24247981 */ /* 0x000ee4000c1e1b00 */
[----:B---3--:R-:W-:Y:S01]  /*70c0*/  FADD.FTZ R46, R46, R36 ;  /* 0x000000242e2e7221 */ /* 0x008fe20000010000 */
[----:B------:R-:W-:-:S07]  /*70d0*/  FADD.FTZ R47, R47, R37 ;  /* 0x000000252f2f7221 */ /* 0x000fce0000010000 */
.L_x_1355:
[----:B------:R-:W-:Y:S05]  /*70e0*/  BSYNC.RECONVERGENT B0 ;  /* 0x0000000000007941 */ /* 0x000fea0003800200 */
.L_x_1348:
[----:B0---4-:R-:W4:Y:S01]  /*70f0*/  LDL.LU R38, [R1+0x10] ;  /* 0x0000100001267983 */ /* 0x011f220000300800 */
[----:B------:R-:W0:Y:S01]  /*7100*/  S2UR UR8, SR_CgaCtaId ;  /* 0x00000000000879c3 */ /* 0x000e220000008800 */
[----:B------:R-:W-:Y:S01]  /*7110*/  ISETP.NE.AND P0, PT, R0, RZ, PT ;  /* 0x000000ff0000720c */ /* 0x000fe20003f05270 */
[----:B------:R-:W-:Y:S01]  /*7120*/  UMOV UR7, 0x400 ;  /* 0x0000040000077882 */ /* 0x000fe20000000000 */
[----:B------:R-:W5:Y:S01]  /*7130*/  LDL.LU R39, [R1+0x14] ;  /* 0x0000140001277983 */ /* 0x000f620000300800 */
[----:B------:R-:W1:Y:S02]  /*7140*/  LDCU.U8 UR9, c[0x0][0x414] ;  /* 0x00008280ff0977ac */ /* 0x000e640008000000 */
[----:B-1----:R-:W-:Y:S02]  /*7150*/  UISETP.NE.AND UP0, UPT, UR9, URZ, UPT ;  /* 0x000000ff0900728c */ /* 0x002fe4000bf05270 */
[----:B0-----:R-:W-:Y:S01]  /*7160*/  ULEA UR7, UR8, UR7, 0x18 ;  /* 0x0000000708077291 */ /* 0x001fe2000f8ec0ff */
[----:B------:R-:W0:Y:S08]  /*7170*/  LDCU UR8, c[0x0][0x42c] ;  /* 0x00008580ff0877ac */ /* 0x000e300008000800 */
[----:B------:R-:W-:Y:S01]  /*7180*/  @!P0 STS.64 [UR7+0xe0], R46 ;  /* 0x0000e02eff008988 */ /* 0x000fe20008000a07 */
[----:B------:R-:W-:Y:S06]  /*7190*/  BAR.SYNC.DEFER_BLOCKING 0x0 ;  /* 0x0000000000007b1d */ /* 0x000fec0000010000 */
[----:B------:R-:W0:Y:S02]  /*71a0*/  LDS.64 R36, [UR7+0xe0] ;  /* 0x0000e007ff247984 */ /* 0x000e240008000a00 */
[----:B0-----:R-:W-:-:S05]  /*71b0*/  FMUL.FTZ R36, R36, UR8 ;  /* 0x0000000824247c20 */ /* 0x001fca0008410000 */
[----:B------:R-:W-:Y:S01]  /*71c0*/  R2UR UR7, R36 ;  /* 0x00000000240772ca */ /* 0x000fe200000e0000 */
[----:B------:R-:W-:Y:S01]  /*71d0*/  FMUL.FTZ R36, R37, UR8 ;  /* 0x0000000825247c20 */ /* 0x000fe20008410000 */
[----:B----4-:R-:W-:Y:S01]  /*71e0*/  FADD.FTZ R38, R38, -UR14 ;  /* 0x8000000e26267e21 */ /* 0x010fe20008010000 */
[----:B-----5:R-:W-:-:S03]  /*71f0*/  FADD.FTZ R39, R39, -UR14 ;  /* 0x8000000e27277e21 */ /* 0x020fc60008010000 */
[----:B------:R-:W-:Y:S01]  /*7200*/  FMUL.FTZ R38, R38, UR15 ;  /* 0x0000000f26267c20 */ /* 0x000fe20008410000 */
[----:B------:R-:W-:Y:S01]  /*7210*/  FMUL.FTZ R37, R39, UR15 ;  /* 0x0000000f27257c20 */ /* 0x000fe20008410000 */
[----:B------:R-:W-:Y:S07]  /*7220*/  BRA.U !UP0, `(.L_x_1356) ;  /* 0x0000000108487547 */ /* 0x000fee000b800000 */
[----:B------:R-:W-:-:S04]  /*7230*/  FFMA.FTZ R39, R44, R38, R8 ;  /* 0x000000262c277223 */ /* 0x000fc80000010008 */
[----:B---3--:R-:W-:-:S06]  /*7240*/  FMUL.FTZ R46, R39, -1.4426950216293334961 ;  /* 0xbfb8aa3b272e7820 */ /* 0x008fcc0000410000 */
        /* <DEDUP_REMOVED lines=11> */
[----:B------:R-:W0:Y:S02]  /*7300*/  MUFU.RCP R46, R46 ;  /* 0x0000002e002e7308 */ /* 0x000e240000001000 */
[----:B0-----:R-:W-:Y:S01]  /*7310*/  FMUL.FTZ R3, R3, R46 ;  /* 0x0000002e03037220 */ /* 0x001fe20000410000 */
[----:B------:R-:W-:-:S04]  /*7320*/  FADD.FTZ R46, -R46, 1 ;  /* 0x3f8000002e2e7421 */ /* 0x000fc80000010100 */
[----:B------:R-:W-:-:S04]  /*7330*/  FFMA.FTZ R46, R39, R46, 1 ;  /* 0x3f800000272e7423 */ /* 0x000fc8000001002e */
[----:B------:R-:W-:-:S07]  /*7340*/  FMUL.FTZ R3, R3, R46 ;  /* 0x0000002e03037220 */ /* 0x000fce0000410000 */
.L_x_1356:
[----:B------:R-:W4:Y:S01]  /*7350*/  LDL R39, [R1+0x28] ;  /* 0x0000280001277983 */ /* 0x000f220000100800 */
[----:B------:R-:W-:Y:S01]  /*7360*/  FFMA.FTZ R38, R38, UR7, R36 ;  /* 0x0000000726267c23 */ /* 0x000fe20008010024 */
[----:B------:R-:W0:Y:S01]  /*7370*/  LDCU.64 UR8, c[0x0][0x400] ;  /* 0x00008000ff0877ac */ /* 0x000e220008000a00 */
[----:B------:R-:W-:Y:S02]  /*7380*/  BSSY.RECONVERGENT B0, `(.L_x_1357) ;  /* 0x0000017000007945 */ /* 0x000fe40003800200 */
[----:B------:R-:W-:Y:S01]  /*7390*/  FFMA.FTZ R2, R44, R2, -R38 ;  /* 0x000000022c027223 */ /* 0x000fe20000010826 */
[----:B------:R-:W-:-:S04]  /*73a0*/  FFMA.FTZ R38, R37, UR7, R36 ;  /* 0x0000000725267c23 */ /* 0x000fc80008010024 */
[----:B------:R-:W-:Y:S02]  /*73b0*/  FFMA.FTZ R37, R45, R3, -R38 ;  /* 0x000000032d257223 */ /* 0x000fe40000010826 */
[----:B------:R-:W4:Y:S02]  /*73c0*/  LDC R3, c[0x0][0x41c] ;  /* 0x00010700ff037b82 */ /* 0x000f240000000800 */
[----:B----4-:R-:W-:-:S05]  /*73d0*/  IMAD R3, R3, UR6, R39 ;  /* 0x0000000603037c24 */ /* 0x010fca000f8e0227 */
[----:B0-----:R-:W-:Y:S02]  /*73e0*/  ISETP.GE.U32.AND P0, PT, R3, UR8, PT ;  /* 0x0000000803007c0c */ /* 0x001fe4000bf06070 */
[----:B---3--:R-:W-:-:S04]  /*73f0*/  SHF.R.S32.HI R46, RZ, 0x1f, R3 ;  /* 0x0000001fff2e7819 */ /* 0x008fc80000011403 */
[----:B------:R-:W-:-:S13]  /*7400*/  ISETP.GE.AND.EX P0, PT, R46, UR9, PT, P0 ;  /* 0x000000092e007c0c */ /* 0x000fda000bf06300 */
[----:B------:R-:W-:Y:S05]  /*7410*/  @P0 BRA `(.L_x_1358) ;  /* 0x0000000000340947 */ /* 0x000fea0003800000 */
[----:B------:R-:W0:Y:S01]  /*7420*/  LDCU.64 UR16, c[0x0][0x3f8] ;  /* 0x00007f00ff1077ac */ /* 0x000e220008000a00 */
[----:B------:R-:W-:Y:S02]  /*7430*/  MOV R38, R4 ;  /* 0x0000000400267202 */ /* 0x000fe40000000f00 */
[----:B------:R-:W-:Y:S01]  /*7440*/  MOV R39, R7 ;  /* 0x0000000700277202 */ /* 0x000fe20000000f00 */
[----:B------:R-:W1:Y:S01]  /*7450*/  LDCU.64 UR10, c[0x0][0x380] ;  /* 0x00007000ff0a77ac */ /* 0x000e620008000a00 */
[----:B0-----:R-:W-:Y:S02]  /*7460*/  IMAD R46, R46, UR16, RZ ;  /* 0x000000102e2e7c24 */ /* 0x001fe4000f8e02ff */
[----:B------:R-:W-:-:S04]  /*7470*/  IMAD.WIDE.U32 R38, R3, UR16, R38 ;  /* 0x0000001003267c25 */ /* 0x000fc8000f8e0026 */
[----:B------:R-:W-:-:S05]  /*7480*/  IMAD R46, R3, UR17, R46 ;  /* 0x00000011032e7c24 */ /* 0x000fca000f8e022e */
[----:B------:R-:W-:Y:S02]  /*7490*/  IADD3 R39, PT, PT, R39, R46, RZ ;  /* 0x0000002e27277210 */ /* 0x000fe40007ffe0ff */
[----:B-1----:R-:W-:-:S04]  /*74a0*/  LEA R46, P0, R38, UR10, 0x2 ;  /* 0x0000000a262e7c11 */ /* 0x002fc8000f8010ff */
[----:B------:R-:W-:Y:S01]  /*74b0*/  LEA.HI.X R47, R38, UR11, R39, 0x2, P0 ;  /* 0x0000000b262f7c11 */ /* 0x000fe200080f1427 */
[----:B------:R-:W-:Y:S01]  /*74c0*/  FMUL.FTZ R38, R2, UR15 ;  /* 0x0000000f02267c20 */ /* 0x000fe20008410000 */
[----:B------:R-:W-:-:S05]  /*74d0*/  FMUL.FTZ R39, R37, UR15 ;  /* 0x0000000f25277c20 */ /* 0x000fca0008410000 */
[----:B------:R0:W-:Y:S02]  /*74e0*/  STG.E.64 desc[UR12][R46.64], R38 ;  /* 0x000000262e007986 */ /* 0x0001e4000c101b0c */
.L_x_1358:
[----:B------:R-:W-:Y:S05]  /*74f0*/  BSYNC.RECONVERGENT B0 ;  /* 0x0000000000007941 */ /* 0x000fea0003800200 */
.L_x_1357:
[----:B------:R-:W3:Y:S04]  /*7500*/  LDL.LU R2, [R1+0x20] ;  /* 0x0000200001027983 */ /* 0x000ee80000300800 */
[----:B------:R-:W4:Y:S01]  /*7510*/  LDL.LU R37, [R1+0x24] ;  /* 0x0000240001257983 */ /* 0x000f220000300800 */
[----:B---3--:R-:W-:Y:S01]  /*7520*/  FADD.FTZ R2, R2, -UR14 ;  /* 0x8000000e02027e21 */ /* 0x008fe20008010000 */
[----:B----4-:R-:W-:-:S03]  /*7530*/  FADD.FTZ R37, R37, -UR14 ;  /* 0x8000000e25257e21 */ /* 0x010fc60008010000 */
[----:B0-----:R-:W-:Y:S01]  /*7540*/  FMUL.FTZ R47, R2, UR15 ;  /* 0x0000000f022f7c20 */ /* 0x001fe20008410000 */
[----:B------:R-:W-:-:S03]  /*7550*/  FMUL.FTZ R37, R37, UR15 ;  /* 0x0000000f25257c20 */ /* 0x000fc60008410000 */
[----:B------:R-:W-:Y:S01]  /*7560*/  FFMA.FTZ R39, R47, UR7, R36 ;  /* 0x000000072f277c23 */ /* 0x000fe20008010024 */
[----:B------:R-:W-:Y:S06]  /*7570*/  BRA.U !UP0, `(.L_x_1359) ;  /* 0x0000000108487547 */ /* 0x000fec000b800000 */
        /* <DEDUP_REMOVED lines=8> */
[----:B------:R-:W-:-:S03]  /*7600*/  FFMA.FTZ R2, R45, R37, R9 ;  /* 0x000000252d027223 */ /* 0x000fc60000010009 */
[----:B------:R-:W-:Y:S01]  /*7610*/  FMUL.FTZ R10, R10, R49 ;  /* 0x000000310a0a7220 */ /* 0x000fe20000410000 */
[----:B------:R-:W-:-:S06]  /*7620*/  FMUL.FTZ R46, R2, -1.4426950216293334961 ;  /* 0xbfb8aa3b022e7820 */ /* 0x000fcc0000410000 */
[----:B------:R-:W0:Y:S02]  /*7630*/  MUFU.EX2 R46, R46 ;  /* 0x0000002e002e7308 */ /* 0x000e240000000800 */
[----:B0-----:R-:W-:-:S04]  /*7640*/  FADD.FTZ R48, R46, 1 ;  /* 0x3f8000002e307421 */ /* 0x001fc80000010000 */
[----:B------:R-:W0:Y:S02]  /*7650*/  MUFU.RCP R38, R48 ;  /* 0x0000003000267308 */ /* 0x000e240000001000 */
[----:B0-----:R-:W-:Y:S01]  /*7660*/  FADD.FTZ R47, -R38, 1 ;  /* 0x3f800000262f7421 */ /* 0x001fe20000010100 */
[----:B------:R-:W-:-:S03]  /*7670*/  FMUL.FTZ R11, R11, R38 ;  /* 0x000000260b0b7220 */ /* 0x000fc60000410000 */
[----:B------:R-:W-:-:S04]  /*7680*/  FFMA.FTZ R2, R2, R47, 1 ;  /* 0x3f80000002027423 */ /* 0x000fc8000001002f */
[----:B------:R-:W-:-:S07]  /*7690*/  FMUL.FTZ R11, R11, R2 ;  /* 0x000000020b0b7220 */ /* 0x000fce0000410000 */
.L_x_1359:
[----:B------:R-:W-:Y:S01]  /*76a0*/  FFMA.FTZ R2, R44, R10, -R39 ;  /* 0x0000000a2c027223 */ /* 0x000fe20000010827 */
[----:B------:R-:W-:Y:S01]  /*76b0*/  IADD3 R39, PT, PT, R3, 0x10, RZ ;  /* 0x0000001003277810 */ /* 0x000fe20007ffe0ff */
[----:B------:R-:W-:Y:S01]  /*76c0*/  FFMA.FTZ R38, R37, UR7, R36 ;  /* 0x0000000725267c23 */ /* 0x000fe20008010024 */
[----:B------:R-:W-:Y:S02]  /*76d0*/  BSSY.RECONVERGENT B0, `(.L_x_1360) ;  /* 0x0000013000007945 */ /* 0x000fe40003800200 */
[----:B------:R-:W-:Y:S01]  /*76e0*/  ISETP.GE.U32.AND P0, PT, R39, UR8, PT ;  /* 0x0000000827007c0c */ /* 0x000fe2000bf06070 */
[----:B------:R-:W-:Y:S01]  /*76f0*/  FFMA.FTZ R37, R45, R11, -R38 ;  /* 0x0000000b2d257223 */ /* 0x000fe20000010826 */
[----:B------:R-:W-:-:S04]  /*7700*/  SHF.R.S32.HI R10, RZ, 0x1f, R39 ;  /* 0x0000001fff0a7819 */ /* 0x000fc80000011427 */
[----:B------:R-:W-:-:S13]  /*7710*/  ISETP.GE.AND.EX P0, PT, R10, UR9, PT, P0 ;  /* 0x000000090a007c0c */ /* 0x000fda000bf06300 */
[----:B------:R-:W-:Y:S05]  /*7720*/  @P0 BRA `(.L_x_1361) ;  /* 0x0000000000340947 */ /* 0x000fea0003800000 */
[----:B------:R-:W0:Y:S01]  /*7730*/  LDCU.64 UR10, c[0x0][0x3f8] ;  /* 0x00007f00ff0a77ac */ /* 0x000e220008000a00 */
[----:B------:R-:W-:Y:S01]  /*7740*/  MOV R11, R7 ;  /* 0x00000007000b7202 */ /* 0x000fe20000000f00 */
[----:B------:R-:W1:Y:S01]  /*7750*/  LDCU.64 UR16, c[0x0][0x380] ;  /* 0x00007000ff1077ac */ /* 0x000e620008000a00 */
[----:B0-----:R-:W-:Y:S01]  /*7760*/  IMAD R38, R10, UR10, RZ ;  /* 0x0000000a0a267c24 */ /* 0x001fe2000f8e02ff */
[----:B------:R-:W-:-:S03]  /*7770*/  MOV R10, R4 ;  /* 0x00000004000a7202 */ /* 0x000fc60000000f00 */
[C---:B------:R-:W-:Y:S02]  /*7780*/  IMAD R38, R39.reuse, UR11, R38 ;  /* 0x0000000b27267c24 */ /* 0x040fe4000f8e0226 */
[----:B------:R-:W-:-:S05]  /*7790*/  IMAD.WIDE.U32 R10, R39, UR10, R10 ;  /* 0x0000000a270a7c25 */ /* 0x000fca000f8e000a */
[----:B------:R-:W-:Y:S02]  /*77a0*/  IADD3 R11, PT, PT, R11, R38, RZ ;  /* 0x000000260b0b7210 */ /* 0x000fe40007ffe0ff */
[----:B-1----:R-:W-:-:S04]  /*77b0*/  LEA R38, P0, R10, UR16, 0x2 ;  /* 0x000000100a267c11 */ /* 0x002fc8000f8010ff */
[----:B------:R-:W-:Y:S01]  /*77c0*/  LEA.HI.X R39, R10, UR17, R11, 0x2, P0 ;  /* 0x000000110a277c11 */ /* 0x000fe200080f140b */
[----:B------:R-:W-:Y:S01]  /*77d0*/  FMUL.FTZ R10, R2, UR15 ;  /* 0x0000000f020a7c20 */ /* 0x000fe20008410000 */
[----:B------:R-:W-:-:S05]  /*77e0*/  FMUL.FTZ R11, R37, UR15 ;  /* 0x0000000f250b7c20 */ /* 0x000fca0008410000 */
[----:B------:R0:W-:Y:S02]  /*77f0*/  STG.E.64 desc[UR12][R38.64], R10 ;  /* 0x0000000a26007986 */ /* 0x0001e4000c101b0c */
.L_x_1361:
[----:B------:R-:W-:Y:S05]  /*7800*/  BSYNC.RECONVERGENT B0 ;  /* 0x0000000000007941 */ /* 0x000fea0003800200 */
.L_x_1360:
[----:B0-----:R-:W3:Y:S04]  /*7810*/  LDL.LU R11, [R1+0x18] ;  /* 0x00001800010b7983 */ /* 0x001ee80000300800 */
[----:B------:R-:W4:Y:S01]  /*7820*/  LDL.LU R2, [R1+0x1c] ;  /* 0x00001c0001027983 */ /* 0x000f220000300800 */
[----:B------:R-:W-:-:S04]  /*7830*/  IADD3 R39, PT, PT, R3, 0x20, RZ ;  /* 0x0000002003277810 */ /* 0x000fc80007ffe0ff */
[----:B------:R-:W-:Y:S02]  /*7840*/  ISETP.GE.U32.AND P0, PT, R39, UR8, PT ;  /* 0x0000000827007c0c */ /* 0x000fe4000bf06070 */
[----:B------:R-:W-:-:S04]  /*7850*/  SHF.R.S32.HI R10, RZ, 0x1f, R39 ;  /* 0x0000001fff0a7819 */ /* 0x000fc80000011427 */
[----:B------:R-:W-:Y:S01]  /*7860*/  ISETP.GE.AND.EX P0, PT, R10, UR9, PT, P0 ;  /* 0x000000090a007c0c */ /* 0x000fe2000bf06300 */
[----:B---3--:R-:W-:Y:S01]  /*7870*/  FADD.FTZ R37, R11, -UR14 ;  /* 0x8000000e0b257e21 */ /* 0x008fe20008010000 */
[----:B----4-:R-:W-:-:S03]  /*7880*/  FADD.FTZ R11, R2, -UR14 ;  /* 0x8000000e020b7e21 */ /* 0x010fc60008010000 */
[----:B------:R-:W-:Y:S01]  /*7890*/  FMUL.FTZ R37, R37, UR15 ;  /* 0x0000000f25257c20 */ /* 0x000fe20008410000 */
[----:B------:R-:W-:Y:S01]  /*78a0*/  FMUL.FTZ R11, R11, UR15 ;  /* 0x0000000f0b0b7c20 */ /* 0x000fe20008410000 */
[----:B------:R-:W-:Y:S06]  /*78b0*/  BRA.U !UP0, `(.L_x_1362) ;  /* 0x0000000108487547 */ /* 0x000fec000b800000 */
        /* <DEDUP_REMOVED lines=14> */
[----:B0-----:R-:W-:Y:S01]  /*79a0*/  FADD.FTZ R49, -R48, 1 ;  /* 0x3f80000030317421 */ /* 0x001fe20000010100 */
[----:B------:R-:W-:-:S03]  /*79b0*/  FMUL.FTZ R13, R13, R48 ;  /* 0x000000300d0d7220 */ /* 0x000fc60000410000 */
[----:B------:R-:W-:-:S04]  /*79c0*/  FFMA.FTZ R2, R2, R49, 1 ;  /* 0x3f80000002027423 */ /* 0x000fc80000010031 */
[----:B------:R-:W-:-:S07]  /*79d0*/  FMUL.FTZ R13, R13, R2 ;  /* 0x000000020d0d7220 */ /* 0x000fce0000410000 */
.L_x_1362:
[--C-:B------:R-:W-:Y:S01]  /*79e0*/  FFMA.FTZ R37, R37, UR7, R36.reuse ;  /* 0x0000000725257c23 */ /* 0x100fe20008010024 */
[----:B------:R-:W-:Y:S01]  /*79f0*/  FFMA.FTZ R38, R11, UR7, R36 ;  /* 0x000000070b267c23 */ /* 0x000fe20008010024 */
[----:B------:R-:W-:Y:S01]  /*7a00*/  BSSY.RECONVERGENT B0, `(.L_x_1363) ;  /* 0x0000012000007945 */ /* 0x000fe20003800200 */
[----:B------:R-:W-:Y:S01]  /*7a10*/  IADD3 R2, PT, PT, R3, 0x30, RZ ;  /* 0x0000003003027810 */ /* 0x000fe20007ffe0ff */
[----:B------:R-:W-:Y:S01]  /*7a20*/  FFMA.FTZ R37, R44, R12, -R37 ;  /* 0x0000000c2c257223 */ /* 0x000fe20000010825 */
[----:B------:R-:W-:Y:S01]  /*7a30*/  FFMA.FTZ R38, R45, R13, -R38 ;  /* 0x0000000d2d267223 */ /* 0x000fe20000010826 */
[----:B------:R-:W-:Y:S06]  /*7a40*/  @P0 BRA `(.L_x_1364) ;  /* 0x0000000000340947 */ /* 0x000fec0003800000 */
[----:B------:R-:W0:Y:S01]  /*7a50*/  LDCU.64 UR10, c[0x0][0x3f8] ;  /* 0x00007f00ff0a77ac */ /* 0x000e220008000a00 */
[----:B------:R-:W-:Y:S01]  /*7a60*/  MOV R11, R7 ;  /* 0x00000007000b7202 */ /* 0x000fe20000000f00 */
[----:B------:R-:W1:Y:S01]  /*7a70*/  LDCU.64 UR16, c[0x0][0x380] ;  /* 0x00007000ff1077ac */ /* 0x000e620008000a00 */
[----:B0-----:R-:W-:-:S04]  /*7a80*/  IMAD R10, R10, UR10, RZ ;  /* 0x0000000a0a0a7c24 */ /* 0x001fc8000f8e02ff */
[----:B------:R-:W-:Y:S01]  /*7a90*/  IMAD R47, R39, UR11, R10 ;  /* 0x0000000b272f7c24 */ /* 0x000fe2000f8e020a */
[----:B------:R-:W-:-:S05]  /*7aa0*/  MOV R10, R4 ;  /* 0x00000004000a7202 */ /* 0x000fca0000000f00 */
[----:B------:R-:W-:-:S05]  /*7ab0*/  IMAD.WIDE.U32 R12, R39, UR10, R10 ;  /* 0x0000000a270c7c25 */ /* 0x000fca000f8e000a */
[----:B------:R-:W-:Y:S01]  /*7ac0*/  IADD3 R47, PT, PT, R13, R47, RZ ;  /* 0x0000002f0d2f7210 */ /* 0x000fe20007ffe0ff */
[----:B------:R-:W-:Y:S01]  /*7ad0*/  FMUL.FTZ R13, R38, UR15 ;  /* 0x0000000f260d7c20 */ /* 0x000fe20008410000 */
[----:B-1----:R-:W-:-:S04]  /*7ae0*/  LEA R10, P0, R12, UR16, 0x2 ;  /* 0x000000100c0a7c11 */ /* 0x002fc8000f8010ff */
[----:B------:R-:W-:Y:S01]  /*7af0*/  LEA.HI.X R11, R12, UR17, R47, 0x2, P0 ;  /* 0x000000110c0b7c11 */ /* 0x000fe200080f142f */
[----:B------:R-:W-:-:S05]  /*7b00*/  FMUL.FTZ R12, R37, UR15 ;  /* 0x0000000f250c7c20 */ /* 0x000fca0008410000 */
[----:B------:R0:W-:Y:S03]  /*7b10*/  STG.E.64 desc[UR12][R10.64], R12 ;  /* 0x0000000c0a007986 */ /* 0x0001e6000c101b0c */
.L_x_1364:
[----:B------:R-:W-:Y:S05]  /*7b20*/  BSYNC.RECONVERGENT B0 ;  /* 0x0000000000007941 */ /* 0x000fea0003800200 */
.L_x_1363:
[----:B0-----:R-:W3:Y:S04]  /*7b30*/  LDL.LU R11, [R1] ;  /* 0x00000000010b7983 */ /* 0x001ee80000300800 */
[----:B------:R-:W4:Y:S01]  /*7b40*/  LDL.LU R12, [R1+0x4] ;  /* 0x00000400010c7983 */ /* 0x000f220000300800 */
[----:B------:R-:W-:Y:S02]  /*7b50*/  ISETP.GE.U32.AND P0, PT, R2, UR8, PT ;  /* 0x0000000802007c0c */ /* 0x000fe4000bf06070 */
[----:B------:R-:W-:-:S04]  /*7b60*/  SHF.R.S32.HI R10, RZ, 0x1f, R2 ;  /* 0x0000001fff0a7819 */ /* 0x000fc80000011402 */
[----:B------:R-:W-:Y:S01]  /*7b70*/  ISETP.GE.AND.EX P0, PT, R10, UR9, PT, P0 ;  /* 0x000000090a007c0c */ /* 0x000fe2000bf06300 */
[----:B---3--:R-:W-:-:S04]  /*7b80*/  FADD.FTZ R11, R11, -UR14 ;  /* 0x8000000e0b0b7e21 */ /* 0x008fc80008010000 */
[----:B------:R-:W-:Y:S01]  /*7b90*/  FMUL.FTZ R37, R11, UR15 ;  /* 0x0000000f0b257c20 */ /* 0x000fe20008410000 */
[----:B----4-:R-:W-:-:S03]  /*7ba0*/  FADD.FTZ R11, R12, -UR14 ;  /* 0x8000000e0c0b7e21 */ /* 0x010fc60008010000 */
        /* <DEDUP_REMOVED lines=11> */
[----:B------:R-:W2:Y:S08]  /*7c60*/  MUFU.RCP R39, R39 ;  /* 0x0000002700277308 */ /* 0x000eb00000001000 */
[----:B------:R-:W0:Y:S01]  /*7c70*/  MUFU.RCP R48, R47 ;  /* 0x0000002f00307308 */ /* 0x000e220000001000 */
[----:B--2---:R-:W-:Y:S01]  /*7c80*/  FADD.FTZ R50, -R39, 1 ;  /* 0x3f80000027327421 */ /* 0x004fe20000010100 */
[----:B------:R-:W-:-:S03]  /*7c90*/  FMUL.FTZ R14, R14, R39 ;  /* 0x000000270e0e7220 */ /* 0x000fc60000410000 */
[----:B------:R-:W-:Y:S01]  /*7ca0*/  FFMA.FTZ R37, R37, R50, 1 ;  /* 0x3f80000025257423 */ /* 0x000fe20000010032 */
[----:B0-----:R-:W-:Y:S01]  /*7cb0*/  FADD.FTZ R49, -R48, 1 ;  /* 0x3f80000030317421 */ /* 0x001fe20000010100 */
[----:B------:R-:W-:Y:S02]  /*7cc0*/  FMUL.FTZ R15, R15, R48 ;  /* 0x000000300f0f7220 */ /* 0x000fe40000410000 */
[----:B------:R-:W-:Y:S01]  /*7cd0*/  FMUL.FTZ R14, R14, R37 ;  /* 0x000000250e0e7220 */ /* 0x000fe20000410000 */
[----:B------:R-:W-:-:S04]  /*7ce0*/  FFMA.FTZ R12, R12, R49, 1 ;  /* 0x3f8000000c0c7423 */ /* 0x000fc80000010031 */
[----:B------:R-:W-:-:S07]  /*7cf0*/  FMUL.FTZ R15, R15, R12 ;  /* 0x0000000c0f0f7220 */ /* 0x000fce0000410000 */
.L_x_1365:
[----:B------:R-:W-:Y:S01]  /*7d00*/  FFMA.FTZ R12, R11, UR7, R36 ;  /* 0x000000070b0c7c23 */ /* 0x000fe20008010024 */
[----:B------:R-:W-:Y:S01]  /*7d10*/  BSSY.RECONVERGENT B0, `(.L_x_1366) ;  /* 0x0000013000007945 */ /* 0x000fe20003800200 */
[----:B------:R-:W-:Y:S01]  /*7d20*/  FFMA.FTZ R38, R44, R14, -R13 ;  /* 0x0000000e2c267223 */ /* 0x000fe2000001080d */
[----:B------:R-:W-:Y:S01]  /*7d30*/  IADD3 R14, PT, PT, R3, 0x40, RZ ;  /* 0x00000040030e7810 */ /* 0x000fe20007ffe0ff */
[----:B------:R-:W-:Y:S01]  /*7d40*/  FFMA.FTZ R15, R45, R15, -R12 ;  /* 0x0000000f2d0f7223 */ /* 0x000fe2000001080c */
[----:B------:R-:W-:Y:S01]  /*7d50*/  IADD3 R37, PT, PT, R3, 0x50, RZ ;  /* 0x0000005003257810 */ /* 0x000fe20007ffe0ff */
[----:B------:R-:W-:Y:S06]  /*7d60*/  @P0 BRA `(.L_x_1367) ;  /* 0x0000000000340947 */ /* 0x000fec0003800000 */
[----:B------:R-:W0:Y:S01]  /*7d70*/  LDCU.64 UR10, c[0x0][0x3f8] ;  /* 0x00007f00ff0a77ac */ /* 0x000e220008000a00 */
[----:B------:R-:W1:Y:S01]  /*7d80*/  LDCU.64 UR16, c[0x0][0x380] ;  /* 0x00007000ff1077ac */ /* 0x000e620008000a00 */
[----:B0-----:R-:W-:Y:S01]  /*7d90*/  IMAD R11, R10, UR10, RZ ;  /* 0x0000000a0a0b7c24 */ /* 0x001fe2000f8e02ff */
[----:B------:R-:W-:-:S03]  /*7da0*/  MOV R10, R4 ;  /* 0x00000004000a7202 */ /* 0x000fc60000000f00 */
[----:B------:R-:W-:Y:S01]  /*7db0*/  IMAD R13, R2, UR11, R11 ;  /* 0x0000000b020d7c24 */ /* 0x000fe2000f8e020b */
[----:B------:R-:W-:-:S03]  /*7dc0*/  MOV R11, R7 ;  /* 0x00000007000b7202 */ /* 0x000fc60000000f00 */
[----:B------:R-:W-:-:S05]  /*7dd0*/  IMAD.WIDE.U32 R10, R2, UR10, R10 ;  /* 0x0000000a020a7c25 */ /* 0x000fca000f8e000a */
[----:B------:R-:W-:Y:S01]  /*7de0*/  IADD3 R13, PT, PT, R11, R13, RZ ;  /* 0x0000000d0b0d7210 */ /* 0x000fe20007ffe0ff */
[----:B------:R-:W-:Y:S01]  /*7df0*/  FMUL.FTZ R11, R15, UR15 ;  /* 0x0000000f0f0b7c20 */ /* 0x000fe20008410000 */
[----:B-1----:R-:W-:-:S04]  /*7e00*/  LEA R12, P0, R10, UR16, 0x2 ;  /* 0x000000100a0c7c11 */ /* 0x002fc8000f8010ff */
[----:B------:R-:W-:Y:S01]  /*7e10*/  LEA.HI.X R13, R10, UR17, R13, 0x2, P0 ;  /* 0x000000110a0d7c11 */ /* 0x000fe200080f140d */
[----:B------:R-:W-:-:S05]  /*7e20*/  FMUL.FTZ R10, R38, UR15 ;  /* 0x0000000f260a7c20 */ /* 0x000fca0008410000 */
[----:B------:R0:W-:Y:S03]  /*7e30*/  STG.E.64 desc[UR12][R12.64], R10 ;  /* 0x0000000a0c007986 */ /* 0x0001e6000c101b0c */
.L_x_1367:
[----:B------:R-:W-:Y:S05]  /*7e40*/  BSYNC.RECONVERGENT B0 ;  /* 0x0000000000007941 */ /* 0x000fea0003800200 */
.L_x_1366:
[C---:B------:R-:W-:Y:S01]  /*7e50*/  IADD3 R2, PT, PT, R3.reuse, 0x60, RZ ;  /* 0x0000006003027810 */ /* 0x040fe20007ffe0ff */
[----:B------:R-:W-:Y:S01]  /*7e60*/  FADD.FTZ R47, R76, -UR14 ;  /* 0x8000000e4c2f7e21 */ /* 0x000fe20008010000 */
[----:B0-----:R-:W-:Y:S01]  /*7e70*/  IADD3 R10, PT, PT, R3, 0x70, RZ ;  /* 0x00000070030a7810 */ /* 0x001fe20007ffe0ff */
[----:B------:R-:W-:Y:S01]  /*7e80*/  FADD.FTZ R39, R77, -UR14 ;  /* 0x8000000e4d277e21 */ /* 0x000fe20008010000 */
[----:B------:R-:W-:Y:S01]  /*7e90*/  ISETP.GE.U32.AND P0, PT, R14, UR8, PT ;  /* 0x000000080e007c0c */ /* 0x000fe2000bf06070 */
[----:B------:R-:W-:Y:S01]  /*7ea0*/  FMUL.FTZ R47, R47, UR15 ;  /* 0x0000000f2f2f7c20 */ /* 0x000fe20008410000 */
[----:B------:R-:W-:Y:S01]  /*7eb0*/  ISETP.GE.U32.AND P1, PT, R37, UR8, PT ;  /* 0x0000000825007c0c */ /* 0x000fe2000bf26070 */
[----:B------:R-:W-:Y:S01]  /*7ec0*/  FMUL.FTZ R39, R39, UR15 ;  /* 0x0000000f27277c20 */ /* 0x000fe20008410000 */
[----:B------:R-:W-:Y:S02]  /*7ed0*/  ISETP.GE.U32.AND P2, PT, R2, UR8, PT ;  /* 0x0000000802007c0c */ /* 0x000fe4000bf46070 */
[----:B------:R-:W-:-:S02]  /*7ee0*/  ISETP.GE.U32.AND P3, PT, R10, UR8, PT ;  /* 0x000000080a007c0c */ /* 0x000fc4000bf66070 */
[----:B------:R-:W-:Y:S02]  /*7ef0*/  SHF.R.S32.HI R15, RZ, 0x1f, R14 ;  /* 0x0000001fff0f7819 */ /* 0x000fe4000001140e */
[----:B------:R-:W-:Y:S02]  /*7f00*/  SHF.R.S32.HI R11, RZ, 0x1f, R37 ;  /* 0x0000001fff0b7819 */ /* 0x000fe40000011425 */
[----:B------:R-:W-:Y:S02]  /*7f10*/  SHF.R.S32.HI R12, RZ, 0x1f, R2 ;  /* 0x0000001fff0c7819 */ /* 0x000fe40000011402 */
[----:B------:R-:W-:Y:S02]  /*7f20*/  SHF.R.S32.HI R13, RZ, 0x1f, R10 ;  /* 0x0000001fff0d7819 */ /* 0x000fe4000001140a */
[----:B------:R-:W-:Y:S02]  /*7f30*/  ISETP.GE.AND.EX P0, PT, R15, UR9, PT, P0 ;  /* 0x000000090f007c0c */ /* 0x000fe4000bf06300 */
[----:B------:R-:W-:-:S02]  /*7f40*/  ISETP.GE.AND.EX P1, PT, R11, UR9, PT, P1 ;  /* 0x000000090b007c0c */ /* 0x000fc4000bf26310 */
[----:B------:R-:W-:Y:S02]  /*7f50*/  ISETP.GE.AND.EX P2, PT, R12, UR9, PT, P2 ;  /* 0x000000090c007c0c */ /* 0x000fe4000bf46320 */
[----:B------:R-:W-:Y:S01]  /*7f60*/  ISETP.GE.AND.EX P3, PT, R13, UR9, PT, P3 ;  /* 0x000000090d007c0c */ /* 0x000fe2000bf66330 */
[----:B------:R-:W-:-:S12]  /*7f70*/  BRA.U !UP0, `(.L_x_1368) ;  /* 0x0000000108487547 */ /* 0x000fd8000b800000 */
[----:B------:R-:W-:Y:S01]  /*7f80*/  FFMA.FTZ R38, R44, R47, R8 ;  /* 0x0000002f2c267223 */ /* 0x000fe20000010008 */
[----:B------:R-:W-:-:S03]  /*7f90*/  FFMA.FTZ R46, R45, R39, R9 ;  /* 0x000000272d2e7223 */ /* 0x000fc60000010009 */
[----:B--2---:R-:W-:Y:S01]  /*7fa0*/  FMUL.FTZ R50, R38, -1.4426950216293334961 ;  /* 0xbfb8aa3b26327820 */ /* 0x004fe20000410000 */
        /* <DEDUP_REMOVED lines=15> */
.L_x_1368:
[--C-:B------:R-:W-:Y:S01]  /*80a0*/  FFMA.FTZ R47, R47, UR7, R36.reuse ;  /* 0x000000072f2f7c23 */ /* 0x100fe20008010024 */
[----:B------:R-:W-:Y:S01]  /*80b0*/  FADD.FTZ R74, R74, -UR14 ;  /* 0x8000000e4a4a7e21 */ /* 0x000fe20008010000 */
[----:B------:R-:W-:Y:S01]  /*80c0*/  FFMA.FTZ R46, R39, UR7, R36 ;  /* 0x00000007272e7c23 */ /* 0x000fe20008010024 */
[----:B------:R-:W-:Y:S01]  /*80d0*/  BSSY.RECONVERGENT B0, `(.L_x_1369) ;  /* 0x0000013000007945 */ /* 0x000fe20003800200 */
[----:B------:R-:W-:Y:S01]  /*80e0*/  FFMA.FTZ R38, R44, R16, -R47 ;  /* 0x000000102c267223 */ /* 0x000fe2000001082f */
[----:B------:R-:W-:Y:S01]  /*80f0*/  FADD.FTZ R75, R75, -UR14 ;  /* 0x8000000e4b4b7e21 */ /* 0x000fe20008010000 */
[----:B------:R-:W-:Y:S01]  /*8100*/  FMUL.FTZ R39, R74, UR15 ;  /* 0x0000000f4a277c20 */ /* 0x000fe20008410000 */
        /* <DEDUP_REMOVED lines=11> */
[----:B------:R-:W-:-:S03]  /*81c0*/  FMUL.FTZ R17, R46, UR15 ;  /* 0x0000000f2e117c20 */ /* 0x000fc60008410000 */
[----:B------:R-:W-:Y:S01]  /*81d0*/  LEA.HI.X R15, R16, UR17, R15, 0x2, P0 ;  /* 0x00000011100f7c11 */ /* 0x000fe200080f140f */
[----:B------:R-:W-:-:S05]  /*81e0*/  FMUL.FTZ R16, R38, UR15 ;  /* 0x0000000f26107c20 */ /* 0x000fca0008410000 */
[----:B------:R0:W-:Y:S02]  /*81f0*/  STG.E.64 desc[UR12][R14.64], R16 ;  /* 0x000000100e007986 */ /* 0x0001e4000c101b0c */
.L_x_1370:
[----:B------:R-:W-:Y:S05]  /*8200*/  BSYNC.RECONVERGENT B0 ;  /* 0x0000000000007941 */ /* 0x000fea0003800200 */
.L_x_1369:
[----:B0-----:R-:W-:Y:S01]  /*8210*/  FFMA.FTZ R15, R39, UR7, R36 ;  /* 0x00000007270f7c23 */ /* 0x001fe20008010024 */
        /* <DEDUP_REMOVED lines=20> */
.L_x_1371:
        /* <DEDUP_REMOVED lines=18> */
[----:B------:R-:W-:-:S04]  /*8480*/  IADD3 R37, PT, PT, R15, R37, RZ ;  /* 0x000000250f257210 */ /* 0x000fc80007ffe0ff */
[----:B------:R-:W-:-:S05]  /*8490*/  LEA.HI.X R17, R14, UR17, R37, 0x2, P0 ;  /* 0x000000110e117c11 */ /* 0x000fca00080f1425 */
[----:B------:R0:W-:Y:S02]  /*84a0*/  STG.E.64 desc[UR12][R16.64], R18 ;  /* 0x0000001210007986 */ /* 0x0001e4000c101b0c */
.L_x_1373:
[----:B------:R-:W-:Y:S05]  /*84b0*/  BSYNC.RECONVERGENT B0 ;  /* 0x0000000000007941 */ /* 0x000fea0003800200 */
.L_x_1372:
[----:B------:R-:W-:Y:S01]  /*84c0*/  FFMA.FTZ R11, R39, UR7, R36 ;  /* 0x00000007270b7c23 */ /* 0x000fe20008010024 */
[----:B------:R-:W-:Y:S01]  /*84d0*/  FMUL.FTZ R73, R73, UR15 ;  /* 0x0000000f49497c20 */ /* 0x000fe20008410000 */
        /* <DEDUP_REMOVED lines=19> */
.L_x_1374:
[----:B------:R-:W-:Y:S01]  /*8610*/  FADD.FTZ R70, R70, -UR14 ;  /* 0x8000000e46467e21 */ /* 0x000fe20008010000 */
[----:B------:R-:W-:Y:S01]  /*8620*/  FFMA.FTZ R14, R73, UR7, R36 ;  /* 0x00000007490e7c23 */ /* 0x000fe20008010024 */
[----:B------:R-:W-:Y:S01]  /*8630*/  BSSY.RECONVERGENT B0, `(.L_x_1375) ;  /* 0x0000013000007945 */ /* 0x000fe20003800200 */
[----:B------:R-:W-:Y:S01]  /*8640*/  FFMA.FTZ R11, R44, R20, -R11 ;  /* 0x000000142c0b7223 */ /* 0x000fe2000001080b */
[----:B------:R-:W-:Y:S01]  /*8650*/  FADD.FTZ R71, R71, -UR14 ;  /* 0x8000000e47477e21 */ /* 0x000fe20008010000 */
[----:B------:R-:W-:Y:S01]  /*8660*/  FMUL.FTZ R37, R70, UR15 ;  /* 0x0000000f46257c20 */ /* 0x000fe20008410000 */
[----:B0-----:R-:W-:Y:S01]  /*8670*/  FFMA.FTZ R19, R45, R21, -R14 ;  /* 0x000000152d137223 */ /* 0x001fe2000001080e */
        /* <DEDUP_REMOVED lines=14> */
.L_x_1376:
[----:B------:R-:W-:Y:S05]  /*8760*/  BSYNC.RECONVERGENT B0 ;  /* 0x0000000000007941 */ /* 0x000fea0003800200 */
.L_x_1375:
        /* <DEDUP_REMOVED lines=21> */
.L_x_1377:
[----:B------:R-:W-:Y:S01]  /*88c0*/  FFMA.FTZ R2, R71, UR7, R36 ;  /* 0x0000000747027c23 */ /* 0x000fe20008010024 */
[----:B------:R-:W-:Y:S01]  /*88d0*/  BSSY.RECONVERGENT B0, `(.L_x_1378) ;  /* 0x0000013000007945 */ /* 0x000fe20003800200 */
[----:B------:R-:W-:Y:S01]  /*88e0*/  FFMA.FTZ R21, R44, R22, -R21 ;  /* 0x000000162c157223 */ /* 0x000fe20000010815 */
[----:B------:R-:W-:Y:S01]  /*88f0*/  FADD.FTZ R68, R68, -UR14 ;  /* 0x8000000e44447e21 */ /* 0x000fe20008010000 */
[----:B0-----:R-:W-:Y:S01]  /*8900*/  IADD3 R19, PT, PT, R3, 0x80, RZ ;  /* 0x0000008003137810 */ /* 0x001fe20007ffe0ff */
        /* <DEDUP_REMOVED lines=8> */
[----:B------:R-:W-:-:S03]  /*8990*/  MOV R13, R7 ;  /* 0x00000007000d7202 */ /* 0x000fc60000000f00 */
[C---:B------:R-:W-:Y:S02]  /*89a0*/  IMAD R11, R10.reuse, UR11, R11 ;  /* 0x0000000b0a0b7c24 */ /* 0x040fe4000f8e020b */
[----:B------:R-:W-:-:S03]  /*89b0*/  IMAD.WIDE.U32 R12, R10, UR10, R12 ;  /* 0x0000000a0a0c7c25 */ /* 0x000fc6000f8e000c */
[----:B-1----:R-:W-:Y:S02]  /*89c0*/  LEA R10, P0, R12, UR16, 0x2 ;  /* 0x000000100c0a7c11 */ /* 0x002fe4000f8010ff */
[----:B------:R-:W-:-:S04]  /*89d0*/  IADD3 R11, PT, PT, R13, R11, RZ ;  /* 0x0000000b0d0b7210 */ /* 0x000fc80007ffe0ff */
[----:B------:R-:W-:-:S05]  /*89e0*/  LEA.HI.X R11, R12, UR17, R11, 0x2, P0 ;  /* 0x000000110c0b7c11 */ /* 0x000fca00080f140b */
[----:B------:R0:W-:Y:S02]  /*89f0*/  STG.E.64 desc[UR12][R10.64], R14 ;  /* 0x0000000e0a007986 */ /* 0x0001e4000c101b0c */
.L_x_1379:
[----:B------:R-:W-:Y:S05]  /*8a00*/  BSYNC.RECONVERGENT B0 ;  /* 0x0000000000007941 */ /* 0x000fea0003800200 */
.L_x_1378:
[C---:B------:R-:W-:Y:S01]  /*8a10*/  IADD3 R21, PT, PT, R3.reuse, 0x90, RZ ;  /* 0x0000009003157810 */ /* 0x040fe20007ffe0ff */
[----:B------:R-:W-:Y:S01]  /*8a20*/  FMUL.FTZ R37, R68, UR15 ;  /* 0x0000000f44257c20 */ /* 0x000fe20008410000 */
[----:B------:R-:W-:Y:S01]  /*8a30*/  IADD3 R18, PT, PT, R3, 0xa0, RZ ;  /* 0x000000a003127810 */ /* 0x000fe20007ffe0ff */
[----:B------:R-:W-:Y:S01]  /*8a40*/  FADD.FTZ R23, R69, -UR14 ;  /* 0x8000000e45177e21 */ /* 0x000fe20008010000 */
[----:B------:R-:W-:Y:S01]  /*8a50*/  IADD3 R16, PT, PT, R3, 0xb0, RZ ;  /* 0x000000b003107810 */ /* 0x000fe20007ffe0ff */
[----:B0-----:R-:W-:Y:S01]  /*8a60*/  FFMA.FTZ R11, R37, UR7, R36 ;  /* 0x00000007250b7c23 */ /* 0x001fe20008010024 */
[----:B------:R-:W-:Y:S01]  /*8a70*/  IADD3 R14, PT, PT, R3, 0xc0, RZ ;  /* 0x000000c0030e7810 */ /* 0x000fe20007ffe0ff */
[----:B------:R-:W-:Y:S01]  /*8a80*/  FMUL.FTZ R23, R23, UR15 ;  /* 0x0000000f17177c20 */ /* 0x000fe20008410000 */
[C---:B------:R-:W-:Y:S02]  /*8a90*/  IADD3 R2, PT, PT, R3.reuse, 0xd0, RZ ;  /* 0x000000d003027810 */ /* 0x040fe40007ffe0ff */
[----:B------:R-:W-:-:S02]  /*8aa0*/  IADD3 R12, PT, PT, R3, 0xe0, RZ ;  /* 0x000000e0030c7810 */ /* 0x000fc40007ffe0ff */
[----:B------:R-:W-:Y:S02]  /*8ab0*/  ISETP.GE.U32.AND P2, PT, R19, UR8, PT ;  /* 0x0000000813007c0c */ /* 0x000fe4000bf46070 */
[----:B------:R-:W-:Y:S02]  /*8ac0*/  ISETP.GE.U32.AND P1, PT, R21, UR8, PT ;  /* 0x0000000815007c0c */ /* 0x000fe4000bf26070 */
[----:B------:R-:W-:Y:S02]  /*8ad0*/  ISETP.GE.U32.AND P0, PT, R18, UR8, PT ;  /* 0x0000000812007c0c */ /* 0x000fe4000bf06070 */
[----:B------:R-:W-:Y:S02]  /*8ae0*/  ISETP.GE.U32.AND P6, PT, R16, UR8, PT ;  /* 0x0000000810007c0c */ /* 0x000fe4000bfc6070 */
[----:B------:R-:W-:Y:S02]  /*8af0*/  ISETP.GE.U32.AND P4, PT, R14, UR8, PT ;  /* 0x000000080e007c0c */ /* 0x000fe4000bf86070 */
[----:B------:R-:W-:-:S02]  /*8b00*/  ISETP.GE.U32.AND P5, PT, R2, UR8, PT ;  /* 0x0000000802007c0c */ /* 0x000fc4000bfa6070 */
[----:B------:R-:W-:Y:S02]  /*8b10*/  SHF.R.S32.HI R10, RZ, 0x1f, R19 ;  /* 0x0000001fff0a7819 */ /* 0x000fe40000011413 */
[----:B------:R-:W-:Y:S02]  /*8b20*/  SHF.R.S32.HI R22, RZ, 0x1f, R21 ;  /* 0x0000001fff167819 */ /* 0x000fe40000011415 */
[----:B------:R-:W-:Y:S02]  /*8b30*/  SHF.R.S32.HI R20, RZ, 0x1f, R18 ;  /* 0x0000001fff147819 */ /* 0x000fe40000011412 */
[----:B------:R-:W-:Y:S02]  /*8b40*/  SHF.R.S32.HI R17, RZ, 0x1f, R16 ;  /* 0x0000001fff117819 */ /* 0x000fe40000011410 */
[----:B------:R-:W-:Y:S02]  /*8b50*/  SHF.R.S32.HI R15, RZ, 0x1f, R14 ;  /* 0x0000001fff0f7819 */ /* 0x000fe4000001140e */
[----:B------:R-:W-:-:S02]  /*8b60*/  SHF.R.S32.HI R13, RZ, 0x1f, R2 ;  /* 0x0000001fff0d7819 */ /* 0x000fc40000011402 */
[----:B------:R-:W-:Y:S02]  /*8b70*/  ISETP.GE.U32.AND P3, PT, R12, UR8, PT ;  /* 0x000000080c007c0c */ /* 0x000fe4000bf66070 */
[----:B------:R-:W-:Y:S02]  /*8b80*/  ISETP.GE.AND.EX P2, PT, R10, UR9, PT, P2 ;  /* 0x000000090a007c0c */ /* 0x000fe4000bf46320 */
[----:B------:R-:W-:Y:S02]  /*8b90*/  ISETP.GE.AND.EX P1, PT, R22, UR9, PT, P1 ;  /* 0x0000000916007c0c */ /* 0x000fe4000bf26310 */
[----:B------:R-:W-:Y:S02]  /*8ba0*/  ISETP.GE.AND.EX P0, PT, R20, UR9, PT, P0 ;  /* 0x0000000914007c0c */ /* 0x000fe4000bf06300 */
[----:B------:R-:W-:Y:S02]  /*8bb0*/  ISETP.GE.AND.EX P6, PT, R17, UR9, PT, P6 ;  /* 0x0000000911007c0c */ /* 0x000fe4000bfc6360 */
        /* <DEDUP_REMOVED lines=12> */
[----:B--2---:R-:W1:Y:S01]  /*8c80*/  MUFU.RCP R50, R49 ;  /* 0x0000003100327308 */ /* 0x004e620000001000 */
        /* <DEDUP_REMOVED lines=8> */
.L_x_1380:
        /* <DEDUP_REMOVED lines=18> */
[----:B------:R-:W-:-:S04]  /*8e30*/  IADD3 R19, PT, PT, R11, R19, RZ ;  /* 0x000000130b137210 */ /* 0x000fc80007ffe0ff */
[----:B------:R-:W-:-:S05]  /*8e40*/  LEA.HI.X R25, R10, UR17, R19, 0x2, P2 ;  /* 0x000000110a197c11 */ /* 0x000fca00090f1413 */
[----:B------:R0:W-:Y:S02]  /*8e50*/  STG.E.64 desc[UR12][R24.64], R38 ;  /* 0x0000002618007986 */ /* 0x0001e4000c101b0c */
.L_x_1382:
[----:B------:R-:W-:Y:S05]  /*8e60*/  BSYNC.RECONVERGENT B0 ;  /* 0x0000000000007941 */ /* 0x000fea0003800200 */
.L_x_1381:
        /* <DEDUP_REMOVED lines=21> */
.L_x_1383:
        /* <DEDUP_REMOVED lines=21> */
.L_x_1385:
[----:B------:R-:W-:Y:S05]  /*9110*/  BSYNC.RECONVERGENT B0 ;  /* 0x0000000000007941 */ /* 0x000fea0003800200 */
.L_x_1384:
        /* <DEDUP_REMOVED lines=21> */
.L_x_1386:
        /* <DEDUP_REMOVED lines=15> */
[----:B------:R-:W-:Y:S01]  /*9360*/  IMAD R23, R18, UR11, R23 ;  /* 0x0000000b12177c24 */ /* 0x000fe2000f8e0217 */
[----:B-1----:R-:W-:Y:S01]  /*9370*/  LEA R10, P0, R20, UR16, 0x2 ;  /* 0x00000010140a7c11 */ /* 0x002fe2000f8010ff */
[----:B------:R-:W-:-:S03]  /*9380*/  FMUL.FTZ R18, R27, UR15 ;  /* 0x0000000f1b127c20 */ /* 0x000fc60008410000 */
[----:B------:R-:W-:-:S04]  /*9390*/  IADD3 R23, PT, PT, R21, R23, RZ ;  /* 0x0000001715177210 */ /* 0x000fc80007ffe0ff */
[----:B------:R-:W-:-:S05]  /*93a0*/  LEA.HI.X R11, R20, UR17, R23, 0x2, P0 ;  /* 0x00000011140b7c11 */ /* 0x000fca00080f1417 */
[----:B------:R1:W-:Y:S02]  /*93b0*/  STG.E.64 desc[UR12][R10.64], R18 ;  /* 0x000000120a007986 */ /* 0x0003e4000c101b0c */
.L_x_1388:
[----:B------:R-:W-:Y:S05]  /*93c0*/  BSYNC.RECONVERGENT B0 ;  /* 0x0000000000007941 */ /* 0x000fea0003800200 */
.L_x_1387:
[----:B0-----:R-:W-:Y:S01]  /*93d0*/  FFMA.FTZ R25, R37, UR7, R36 ;  /* 0x0000000725197c23 */ /* 0x001fe20008010024 */
[----:B------:R-:W-:Y:S01]  /*93e0*/  FMUL.FTZ R63, R63, UR15 ;  /* 0x0000000f3f3f7c20 */ /* 0x000fe20008410000 */
[----:B------:R-:W-:Y:S06]  /*93f0*/  BRA.U !UP0, `(.L_x_1389) ;  /* 0x0000000108487547 */ /* 0x000fec000b800000 */
[----:B-1----:R-:W-:Y:S01]  /*9400*/  FFMA.FTZ R10, R44, R37, R8 ;  /* 0x000000252c0a7223 */ /* 0x002fe20000010008 */
        /* <DEDUP_REMOVED lines=17> */
.L_x_1389:
[----:B------:R-:W-:Y:S01]  /*9520*/  FADD.FTZ R60, R60, -UR14 ;  /* 0x8000000e3c3c7e21 */ /* 0x000fe20008010000 */
[----:B-1----:R-:W-:Y:S01]  /*9530*/  FFMA.FTZ R10, R63, UR7, R36 ;  /* 0x000000073f0a7c23 */ /* 0x002fe20008010024 */
        /* <DEDUP_REMOVED lines=16> */
[----:B------:R-:W-:Y:S01]  /*9640*/  LEA.HI.X R11, R18, UR17, R17, 0x2, P0 ;  /* 0x00000011120b7c11 */ /* 0x000fe200080f1411 */
[----:B------:R-:W-:-:S05]  /*9650*/  FMUL.FTZ R17, R31, UR15 ;  /* 0x0000000f1f117c20 */ /* 0x000fca0008410000 */
[----:B------:R0:W-:Y:S02]  /*9660*/  STG.E.64 desc[UR12][R10.64], R16 ;  /* 0x000000100a007986 */ /* 0x0001e4000c101b0c */
.L_x_1391:
[----:B------:R-:W-:Y:S05]  /*9670*/  BSYNC.RECONVERGENT B0 ;  /* 0x0000000000007941 */ /* 0x000fea0003800200 */
.L_x_1390:
[----:B------:R-:W-:Y:S01]  /*9680*/  FFMA.FTZ R23, R21, UR7, R36 ;  /* 0x0000000715177c23 */ /* 0x000fe20008010024 */
[----:B------:R-:W-:Y:S01]  /*9690*/  FMUL.FTZ R61, R61, UR15 ;  /* 0x0000000f3d3d7c20 */ /* 0x000fe20008410000 */
        /* <DEDUP_REMOVED lines=19> */
.L_x_1392:
[----:B------:R-:W-:Y:S01]  /*97d0*/  FADD.FTZ R58, R58, -UR14 ;  /* 0x8000000e3a3a7e21 */ /* 0x000fe20008010000 */
[----:B0-----:R-:W-:Y:S01]  /*97e0*/  FFMA.FTZ R10, R61, UR7, R36 ;  /* 0x000000073d0a7c23 */ /* 0x001fe20008010024 */
        /* <DEDUP_REMOVED lines=19> */
.L_x_1394:
[----:B------:R-:W-:Y:S05]  /*9920*/  BSYNC.RECONVERGENT B0 ;  /* 0x0000000000007941 */ /* 0x000fea0003800200 */
.L_x_1393:
        /* <DEDUP_REMOVED lines=21> */
.L_x_1395:
        /* <DEDUP_REMOVED lines=21> */
.L_x_1397:
[----:B------:R-:W-:Y:S05]  /*9bd0*/  BSYNC.RECONVERGENT B0 ;  /* 0x0000000000007941 */ /* 0x000fea0003800200 */
.L_x_1396:
[----:B------:R-:W-:Y:S01]  /*9be0*/  FFMA.FTZ R21, R19, UR7, R36 ;  /* 0x0000000713157c23 */ /* 0x000fe20008010024 */
[----:B------:R-:W-:Y:S01]  /*9bf0*/  FMUL.FTZ R57, R57, UR15 ;  /* 0x0000000f39397c20 */ /* 0x000fe20008410000 */
[----:B------:R-:W-:Y:S06]  /*9c00*/  BRA.U !UP0, `(.L_x_1398) ;  /* 0x0000000108487547 */ /* 0x000fec000b800000 */
[----:B------:R-:W-:Y:S01]  /*9c10*/  FFMA.FTZ R2, R44, R19, R8 ;  /* 0x000000132c027223 */ /* 0x000fe20000010008 */
[----:B0-----:R-:W-:-:S03]  /*9c20*/  FFMA.FTZ R10, R45, R57, R9 ;  /* 0x000000392d0a7223 */ /* 0x001fc60000010009 */
        /* <DEDUP_REMOVED lines=16> */
.L_x_1398:
[----:B0-----:R-:W-:Y:S01]  /*9d30*/  SHF.R.S32.HI R10, RZ, 0x1f, R12 ;  /* 0x0000001fff0a7819 */ /* 0x001fe2000001140c */
[----:B------:R-:W-:Y:S01]  /*9d40*/  FADD.FTZ R54, R54, -UR14 ;  /* 0x8000000e36367e21 */ /* 0x000fe20008010000 */
[----:B------:R-:W-:Y:S01]  /*9d50*/  FADD.FTZ R55, R55, -UR14 ;  /* 0x8000000e37377e21 */ /* 0x000fe20008010000 */
[----:B------:R-:W-:Y:S01]  /*9d60*/  IADD3 R23, PT, PT, R3, 0xf0, RZ ;  /* 0x000000f003177810 */ /* 0x000fe20007ffe0ff */
[--C-:B------:R-:W-:Y:S01]  /*9d70*/  FFMA.FTZ R2, R57, UR7, R36.reuse ;  /* 0x0000000739027c23 */ /* 0x100fe20008010024 */
[----:B------:R-:W-:Y:S01]  /*9d80*/  ISETP.GE.AND.EX P3, PT, R10, UR9, PT, P3 ;  /* 0x000000090a007c0c */ /* 0x000fe2000bf66330 */
[----:B------:R-:W-:Y:S01]  /*9d90*/  FMUL.FTZ R19, R54, UR15 ;  /* 0x0000000f36137c20 */ /* 0x000fe20008410000 */
[----:B------:R-:W-:Y:S01]  /*9da0*/  FMUL.FTZ R55, R55, UR15 ;  /* 0x0000000f37377c20 */ /* 0x000fe20008410000 */
[----:B------:R-:W-:Y:S01]  /*9db0*/  BSSY.RECONVERGENT B0, `(.L_x_1399) ;  /* 0x0000015000007945 */ /* 0x000fe20003800200 */
[----:B------:R-:W-:Y:S01]  /*9dc0*/  FFMA.FTZ R21, R44, R40, -R21 ;  /* 0x000000282c157223 */ /* 0x000fe20000010815 */
[--C-:B------:R-:W-:Y:S01]  /*9dd0*/  FFMA.FTZ R15, R19, UR7, R36.reuse ;  /* 0x00000007130f7c23 */ /* 0x100fe20008010024 */
[----:B------:R-:W-:Y:S01]  /*9de0*/  ISETP.GE.U32.AND P0, PT, R23, UR8, PT ;  /* 0x0000000817007c0c */ /* 0x000fe2000bf06070 */
[----:B------:R-:W-:Y:S01]  /*9df0*/  FFMA.FTZ R36, R55, UR7, R36 ;  /* 0x0000000737247c23 */ /* 0x000fe20008010024 */
[----:B------:R-:W-:Y:S01]  /*9e00*/  SHF.R.S32.HI R16, RZ, 0x1f, R23 ;  /* 0x0000001fff107819 */ /* 0x000fe20000011417 */
[----:B------:R-:W-:-:S04]  /*9e10*/  FFMA.FTZ R13, R45, R41, -R2 ;  /* 0x000000292d0d7223 */ /* 0x000fc80000010802 */
        /* <DEDUP_REMOVED lines=14> */
.L_x_1400:
[----:B------:R-:W-:Y:S05]  /*9f00*/  BSYNC.RECONVERGENT B0 ;  /* 0x0000000000007941 */ /* 0x000fea0003800200 */
.L_x_1399:
[----:B------:R-:W-:Y:S05]  /*9f10*/  BRA.U !UP0, `(.L_x_1401) ;  /* 0x0000000108487547 */ /* 0x000fea000b800000 */
        /* <DEDUP_REMOVED lines=18> */
.L_x_1401:
[----:B------:R-:W-:Y:S01]  /*a040*/  ISETP.GE.AND.EX P0, PT, R16, UR9, PT, P0 ;  /* 0x0000000910007c0c */ /* 0x000fe2000bf06300 */
[----:B------:R-:W-:Y:S01]  /*a050*/  FFMA.FTZ R15, R44, R42, -R15 ;  /* 0x0000002a2c0f7223 */ /* 0x000fe2000001080f */
[----:B------:R-:W-:Y:S01]  /*a060*/  FFMA.FTZ R36, R45, R43, -R36 ;  /* 0x0000002b2d247223 */ /* 0x000fe20000010824 */
[----:B------:R-:W-:Y:S02]  /*a070*/  BSSY.RECONVERGENT B0, `(.L_x_1402) ;  /* 0x000000e000007945 */ /* 0x000fe40003800200 */
[----:B------:R-:W-:Y:S01]  /*a080*/  FMUL.FTZ R8, R15, UR15 ;  /* 0x0000000f0f087c20 */ /* 0x000fe20008410000 */
[----:B------:R-:W-:-:S07]  /*a090*/  FMUL.FTZ R9, R36, UR15 ;  /* 0x0000000f24097c20 */ /* 0x000fce0008410000 */
[----:B------:R-:W-:Y:S05]  /*a0a0*/  @P0 BRA `(.L_x_1403) ;  /* 0x0000000000280947 */ /* 0x000fea0003800000 */
[----:B------:R-:W1:Y:S01]  /*a0b0*/  LDCU.64 UR6, c[0x0][0x3f8] ;  /* 0x00007f00ff0677ac */ /* 0x000e620008000a00 */
[----:B------:R-:W-:Y:S01]  /*a0c0*/  MOV R5, R7 ;  /* 0x0000000700057202 */ /* 0x000fe20000000f00 */
[----:B------:R-:W0:Y:S01]  /*a0d0*/  LDCU.64 UR8, c[0x0][0x380] ;  /* 0x00007000ff0877ac */ /* 0x000e220008000a00 */
[----:B-1----:R-:W-:Y:S02]  /*a0e0*/  IMAD R16, R16, UR6, RZ ;  /* 0x0000000610107c24 */ /* 0x002fe4000f8e02ff */
[----:B------:R-:W-:-:S04]  /*a0f0*/  IMAD.WIDE.U32 R4, R23, UR6, R4 ;  /* 0x0000000617047c25 */ /* 0x000fc8000f8e0004 */
[----:B------:R-:W-:Y:S01]  /*a100*/  IMAD R23, R23, UR7, R16 ;  /* 0x0000000717177c24 */ /* 0x000fe2000f8e0210 */
[----:B0-----:R-:W-:-:S04]  /*a110*/  LEA R2, P0, R4, UR8, 0x2 ;  /* 0x0000000804027c11 */ /* 0x001fc8000f8010ff */
[----:B------:R-:W-:-:S04]  /*a120*/  IADD3 R23, PT, PT, R5, R23, RZ ;  /* 0x0000001705177210 */ /* 0x000fc80007ffe0ff */
[----:B------:R-:W-:-:S05]  /*a130*/  LEA.HI.X R3, R4, UR9, R23, 0x2, P0 ;  /* 0x0000000904037c11 */ /* 0x000fca00080f1417 */
[----:B------:R1:W-:Y:S02]  /*a140*/  STG.E.64 desc[UR12][R2.64], R8 ;  /* 0x0000000802007986 */ /* 0x0003e4000c101b0c */
.L_x_1403:
[----:B------:R-:W-:Y:S05]  /*a150*/  BSYNC.RECONVERGENT B0 ;  /* 0x0000000000007941 */ /* 0x000fea0003800200 */
.L_x_1402:
[----:B------:R-:W3:Y:S01]  /*a160*/  LDCU UR6, c[0x0][0x374] ;  /* 0x00006e80ff0677ac */ /* 0x000ee20008000800 */
[----:B------:R-:W4:Y:S01]  /*a170*/  LDCU UR7, c[0x0][0x410] ;  /* 0x00008200ff0777ac */ /* 0x000f220008000800 */
[----:B------:R-:W4:Y:S01]  /*a180*/  LDCU UR8, c[0x0][0x3e0] ;  /* 0x00007c00ff0877ac */ /* 0x000f220008000800 */
[----:B------:R-:W-:Y:S02]  /*a190*/  UIADD3 UR4, UPT, UPT, UR4, 0x1, URZ ;  /* 0x0000000104047890 */ /* 0x000fe4000fffe0ff */
[----:B---3--:R-:W-:Y:S02]  /*a1a0*/  UIADD3 UR5, UPT, UPT, UR6, UR5, URZ ;  /* 0x0000000506057290 */ /* 0x008fe4000fffe0ff */
[----:B----4-:R-:W-:-:S04]  /*a1b0*/  UIMAD UR7, UR7, UR8, URZ ;  /* 0x00000008070772a4 */ /* 0x010fc8000f8e02ff */
[----:B------:R-:W-:-:S09]  /*a1c0*/  UISETP.GE.AND UP0, UPT, UR5, UR7, UPT ;  /* 0x000000070500728c */ /* 0x000fd2000bf06270 */
[----:B------:R-:W-:Y:S05]  /*a1d0*/  BRA.U !UP0, `(.L_x_1404) ;  /* 0xffffff5d08e87547 */ /* 0x000fea000b83ffff */
.L_x_1337:
[----:B------:R-:W3:Y:S01]  /*a1e0*/  LDC R6, c[0x0][0x370] ;  /* 0x0000dc00ff067b82 */ /* 0x000ee20000000800 */
[----:B------:R-:W-:Y:S01]  /*a1f0*/  ISETP.NE.AND P1, PT, R0, RZ, PT ;  /* 0x000000ff0000720c */ /* 0x000fe20003f25270 */
[----:B------:R-:W-:Y:S06]  /*a200*/  BSSY.RECONVERGENT B0, `(.L_x_1405) ;  /* 0x000000d000007945 */ /* 0x000fec0003800200 */
[----:B------:R-:W4:Y:S08]  /*a210*/  LDC R7, c[0x0][0x374] ;  /* 0x0000dd00ff077b82 */ /* 0x000f300000000800 */
[----:B01----:R-:W0:Y:S01]  /*a220*/  LDC.64 R2, c[0x0][0x3c8] ;  /* 0x0000f200ff027b82 */ /* 0x003e220000000a00 */
[----:B---3--:R-:W-:-:S02]  /*a230*/  ISETP.NE.AND P0, PT, R6, 0x1, PT ;  /* 0x000000010600780c */ /* 0x008fc40003f05270 */
[----:B----4-:R-:W-:-:S04]  /*a240*/  SHF.L.U32 R4, R7, 0x1, RZ ;  /* 0x0000000107047819 */ /* 0x010fc800000006ff */
[----:B------:R-:W-:-:S05]  /*a250*/  SEL R5, R4, RZ, P0 ;  /* 0x000000ff04057207 */ /* 0x000fca0000000000 */
[----:B0-----:R-:W-:Y:S01]  /*a260*/  IMAD.WIDE.U32 R2, R5, 0x4, R2 ;  /* 0x0000000405027825 */ /* 0x001fe200078e0002 */
[----:B------:R-:W-:Y:S06]  /*a270*/  @P1 BRA `(.L_x_1406) ;  /* 0x0000000000141947 */ /* 0x000fec0003800000 */
[----:B------:R-:W-:Y:S01]  /*a280*/  HFMA2 R5, -RZ, RZ, 0, 5.9604644775390625e-08 ;  /* 0x00000001ff057431 */ /* 0x000fe200000001ff */
[----:B------:R-:W-:Y:S06]  /*a290*/  MEMBAR.ALL.GPU ;  /* 0x0000000000007992 */ /* 0x000fec000000a000 */
[----:B------:R-:W-:-:S00]  /*a2a0*/  ERRBAR ;  /* 0x00000000000079ab */ /* 0x000fc00000000000 */
[----:B------:R-:W-:Y:S06]  /*a2b0*/  CGAERRBAR ;  /* 0x00000000000075ab */ /* 0x000fec0000000000 */
[----:B------:R0:W-:Y:S02]  /*a2c0*/  REDG.E.ADD.S32.STRONG.GPU desc[UR12][R2.64], R5 ;  /* 0x000000050200798e */ /* 0x0001e4000c12e30c */
.L_x_1406:
[----:B------:R-:W-:Y:S05]  /*a2d0*/  BSYNC.RECONVERGENT B0 ;  /* 0x0000000000007941 */ /* 0x000fea0003800200 */
.L_x_1405:
        /* <DEDUP_REMOVED lines=11> */
.L_x_1408:
[----:B------:R-:W3:Y:S04]  /*a390*/  LDG.E.STRONG.GPU R5, desc[UR12][R2.64] ;  /* 0x0000000c02057981 */ /* 0x000ee8000c1ef900 */
[----:B---3--:R-:W-:Y:S01]  /*a3a0*/  CCTL.IVALL ;  /* 0x00000000ff00798f */ /* 0x008fe20002000000 */
[----:B------:R-:W-:Y:S05]  /*a3b0*/  YIELD ;  /* 0x0000000000007946 */ /* 0x000fea0003800000 */
[----:B------:R-:W-:-:S13]  /*a3c0*/  ISETP.NE.AND P0, PT, R5, R4, PT ;  /* 0x000000040500720c */ /* 0x000fda0003f05270 */
[----:B------:R-:W-:Y:S05]  /*a3d0*/  @P0 BRA `(.L_x_1408) ;  /* 0xfffffffc00ec0947 */ /* 0x000fea000383ffff */
.L_x_1407:
        /* <DEDUP_REMOVED lines=73> */
.L_x_1411:
[-C--:B0-----:R-:W-:Y:S02]  /*a870*/  LEA R12, P1, R3, R27.reuse, 0x2 ;  /* 0x0000001b030c7211 */ /* 0x081fe400078210ff */
[----:B------:R-:W-:Y:S02]  /*a880*/  IADD3 R14, P2, PT, R27, R4, RZ ;  /* 0x000000041b0e7210 */ /* 0x000fe40007f5e0ff */
[----:B------:R-:W-:Y:S02]  /*a890*/  LEA R16, P3, R30, R27, 0x2 ;  /* 0x0000001b1e107211 */ /* 0x000fe400078610ff */
[C---:B------:R-:W-:Y:S02]  /*a8a0*/  IADD3.X R13, PT, PT, R28.reuse, R33, RZ, P1, !PT ;  /* 0x000000211c0d7210 */ /* 0x040fe40000ffe4ff */
[----:B------:R-:W-:Y:S02]  /*a8b0*/  MOV R8, R27 ;  /* 0x0000001b00087202 */ /* 0x000fe40000000f00 */
[----:B------:R-:W-:Y:S01]  /*a8c0*/  MOV R9, R28 ;  /* 0x0000001c00097202 */ /* 0x000fe20000000f00 */
[----:B------:R0:W3:Y:S01]  /*a8d0*/  LDG.E R19, desc[UR12][R12.64] ;  /* 0x0000000c0c137981 */ /* 0x0000e2000c1e1900 */
[----:B------:R-:W-:-:S02]  /*a8e0*/  IADD3.X R15, PT, PT, R28, R31, RZ, P2, !PT ;  /* 0x0000001f1c0f7210 */ /* 0x000fc400017fe4ff */
[----:B------:R-:W-:Y:S01]  /*a8f0*/  IADD3.X R17, PT, PT, R28, R29, RZ, P3, !PT ;  /* 0x0000001d1c117210 */ /* 0x000fe20001ffe4ff */
[----:B------:R1:W3:Y:S04]  /*a900*/  LDG.E R18, desc[UR12][R8.64] ;  /* 0x0000000c08127981 */ /* 0x0002e8000c1e1900 */
[----:B------:R-:W4:Y:S04]  /*a910*/  LDG.E R20, desc[UR12][R14.64] ;  /* 0x0000000c0e147981 */ /* 0x000f28000c1e1900 */
[----:B------:R-:W4:Y:S01]  /*a920*/  LDG.E R21, desc[UR12][R16.64] ;  /* 0x0000000c10157981 */ /* 0x000f22000c1e1900 */
        /* <DEDUP_REMOVED lines=14> */
[----:B---3--:R0:W-:Y:S04]  /*aa10*/  STG.E.64 desc[UR12][R8.64], R18 ;  /* 0x0000001208007986 */ /* 0x0081e8000c101b0c */
[----:B----4-:R0:W-:Y:S01]  /*aa20*/  STG.E.64 desc[UR12][R12.64], R20 ;  /* 0x000000140c007986 */ /* 0x0101e2000c101b0c */
[----:B------:R-:W-:Y:S05]  /*aa30*/  @P1 BRA `(.L_x_1411) ;  /* 0xfffffffc008c1947 */ /* 0x000fea000383ffff */
.L_x_1410:
[----:B------:R-:W-:Y:S05]  /*aa40*/  BSYNC.RECONVERGENT B0 ;  /* 0x0000000000007941 */ /* 0x000fea0003800200 */
.L_x_1409:
        /* <DEDUP_REMOVED lines=8> */
[----:B------:R-:W3:Y:S01]  /*aad0*/  LDCU.64 UR8, c[0x0][0x390] ;  /* 0x00007200ff0877ac */ /* 0x000ee20008000a00 */
[----:B------:R-:W-:-:S07]  /*aae0*/  SHF.L.U32 R6, R3, 0x2, RZ ;  /* 0x0000000203067819 */ /* 0x000fce00000006ff */
.L_x_1412:
[C---:B------:R-:W-:Y:S02]  /*aaf0*/  SHF.L.U32 R24, R0.reuse, 0x2, RZ ;  /* 0x0000000200187819 */ /* 0x040fe400000006ff */
[----:B------:R-:W-:Y:S02]  /*ab00*/  SHF.L.U64.HI R10, R0, 0x2, R11 ;  /* 0x00000002000a7819 */ /* 0x000fe4000001020b */
[----:B-1----:R-:W-:-:S04]  /*ab10*/  IADD3 R12, P0, PT, R24, UR4, RZ ;  /* 0x00000004180c7c10 */ /* 0x002fc8000ff1e0ff */
        /* <DEDUP_REMOVED lines=9> */
[----:B------:R-:W2:Y:S04]  /*abb0*/  LDG.E R29, desc[UR12][R18.64] ;  /* 0x0000000c121d7981 */ /* 0x000ea8000c1e1900 */
[----:B------:R-:W2:Y:S01]  /*abc0*/  LDG.E R28, desc[UR12][R16.64] ;  /* 0x0000000c101c7981 */ /* 0x000ea2000c1e1900 */
        /* <DEDUP_REMOVED lines=13> */
[C---:B-1----:R-:W-:Y:S02]  /*aca0*/  IADD3 R12, P1, PT, R24.reuse, R7, RZ ;  /* 0x00000007180c7210 */ /* 0x042fe40007f3e0ff */
[----:B-----5:R-:W-:Y:S02]  /*acb0*/  IADD3 R14, P2, PT, R24, R9, RZ ;  /* 0x00000009180e7210 */ /* 0x020fe40007f5e0ff */
[----:B------:R-:W-:-:S02]  /*acc0*/  IADD3.X R11, PT, PT, R25, R5, RZ, P0, !PT ;  /* 0x00000005190b7210 */ /* 0x000fc400007fe4ff */
[C---:B------:R-:W-:Y:S02]  /*acd0*/  IADD3.X R13, PT, PT, R25.reuse, R4, RZ, P1, !PT ;  /* 0x00000004190d7210 */ /* 0x040fe40000ffe4ff */
[----:B------:R-:W-:Y:S01]  /*ace0*/  IADD3.X R15, PT, PT, R25, R8, RZ, P2, !PT ;  /* 0x00000008190f7210 */ /* 0x000fe200017fe4ff */
[----:B----4-:R-:W-:Y:S04]  /*acf0*/  STG.E.64 desc[UR12][R20.64], R26 ;  /* 0x0000001a14007986 */ /* 0x010fe8000c101b0c */
[----:B--2---:R0:W-:Y:S04]  /*ad00*/  STG.E.64 desc[UR12][R22.64], R28 ;  /* 0x0000001c16007986 */ /* 0x0041e8000c101b0c */
        /* <DEDUP_REMOVED lines=48> */
.L_x_1413:
        /* <DEDUP_REMOVED lines=15> */
.L_x_4519:


//--------------------- .text._Z35group_norm_nhwc_bwd_one_pass_kernelI11Fp32IOFp32WLi512ELi96ELi768EEv26Group_norm_nhwc_bwd_params --------------------------
	.section	.text._Z35group_norm_nhwc_bwd_one_pass_kernelI11Fp32IOFp32WLi512ELi96ELi768EEv26Group_norm_nhwc_bwd_params,"ax",@progbits
	.align	128
        .global         _Z35group_norm_nhwc_bwd_one_pass_kernelI11Fp32IOFp32WLi512ELi96ELi768EEv26Group_norm_nhwc_bwd_params
        .type           _Z35group_norm_nhwc_bwd_one_pass_kernelI11Fp32IOFp32WLi512ELi96ELi768EEv26Group_norm_nhwc_bwd_params,@function
        .size           _Z35group_norm_nhwc_bwd_one_pass_kernelI11Fp32IOFp32WLi512ELi96ELi768EEv26Group_norm_nhwc_bwd_params,(.L_x_4520 - _Z35group_norm_nhwc_bwd_one_pass_kernelI11Fp32IOFp32WLi512ELi96ELi768EEv26Group_norm_nhwc_bwd_params)
        .other          _Z35group_norm_nhwc_bwd_one_pass_kernelI11Fp32IOFp32WLi512ELi96ELi768EEv26Group_norm_nhwc_bwd_params,@"STO_CUDA_ENTRY STV_DEFAULT"
_Z35group_norm_nhwc_bwd_one_pass_kernelI11Fp32IOFp32WLi512ELi96ELi768EEv26Group_norm_nhwc_bwd_params:
.text._Z35group_norm_nhwc_bwd_one_pass_kernelI11Fp32IOFp32WLi512ELi96ELi768EEv26Group_norm_nhwc_bwd_params:
        /* <DEDUP_REMOVED lines=28> */
.L_x_1440:
        /* <DEDUP_REMOVED lines=31> */
[----:B------:R-:W-:Y:S01]  /*03b0*/  UISETP.GE.AND UP2, UPT, UR12, URZ, UPT ;  /* 0x000000ff0c00728c */ /* 0x000fe2000bf46270 */
[----:B------:R-:W-:Y:S01]  /*03c0*/  IADD3 R9, PT, PT, R0, 0x10, RZ ;  /* 0x0000001000097810 */ /* 0x000fe20007ffe0ff */
[----:B------:R-:W-:-:S02]  /*03d0*/  ULOP3.LUT UR9, URZ, UR14, URZ, 0x33, !UPT ;  /* 0x0000000eff097292 */ /* 0x000fc4000f8e33ff */
[----:B------:R-:W-:Y:S02]  /*03e0*/  UISETP.NE.AND UP0, UPT, UR14, URZ, UPT ;  /* 0x000000ff0e00728c */ /* 0x000fe4000bf05270 */
[----:B------:R-:W-:Y:S01]  /*03f0*/  @!UP4 UIADD3 UR5, UPT, UPT, -UR5, URZ, URZ ;  /* 0x000000ff0505c290 */ /* 0x000fe2000fffe1ff */
[----:B------:R-:W-:Y:S01]  /*0400*/  ISETP.GE.U32.AND P1, PT, R9, UR16, PT ;  /* 0x0000001009007c0c */ /* 0x000fe2000bf26070 */
[----:B------:R-:W-:Y:S01]  /*0410*/  @UP1 UIADD3 UR7, UPT, UPT, UR7, 0x1, URZ ;  /* 0x0000000107071890 */ /* 0x000fe2000fffe0ff */
[----:B------:R-:W-:Y:S01]  /*0420*/  SHF.R.S32.HI R17, RZ, 0x1f, R9 ;  /* 0x0000001fff117819 */ /* 0x000fe20000011409 */
[----:B------:R-:W-:Y:S02]  /*0430*/  USEL UR13, UR9, UR5, !UP0 ;  /* 0x00000005090d7287 */ /* 0x000fe4000c000000 */
[----:B------:R-:W-:Y:S01]  /*0440*/  @!UP2 UIADD3 UR7, UPT, UPT, -UR7, URZ, URZ ;  /* 0x000000ff0707a290 */ /* 0x000fe2000fffe1ff */
[----:B------:R-:W-:Y:S01]  /*0450*/  ISETP.GE.AND.EX P4, PT, R17, UR17, PT, P1 ;  /* 0x0000001111007c0c */ /* 0x000fe2000bf86310 */
[----:B------:R-:W-:-:S02]  /*0460*/  UIMAD UR5, UR13, 0x60, URZ ;  /* 0x000000600d0578a4 */ /* 0x000fc4000f8e02ff */
[----:B------:R-:W-:-:S04]  /*0470*/  USEL UR7, UR9, UR7, !UP0 ;  /* 0x0000000709077287 */ /* 0x000fc8000c000000 */
[----:B------:R-:W-:Y:S02]  /*0480*/  MOV R3, UR5 ;  /* 0x0000000500037c02 */ /* 0x000fe40008000f00 */
[----:B------:R-:W-:-:S04]  /*0490*/  IADD3 R30, PT, PT, R0, 0x20, RZ ;  /* 0x00000020001e7810 */ /* 0x000fc80007ffe0ff */
[----:B------:R-:W0:Y:S01]  /*04a0*/  @!P4 LDC.64 R14, c[0x0][0x3f8] ;  /* 0x0000fe00ff0ecb82 */ /* 0x000e220000000a00 */
[----:B------:R-:W-:Y:S02]  /*04b0*/  ISETP.GE.U32.AND P1, PT, R30, UR16, PT ;  /* 0x000000101e007c0c */ /* 0x000fe4000bf26070 */
[----:B------:R-:W-:-:S04]  /*04c0*/  SHF.R.S32.HI R7, RZ, 0x1f, R30 ;  /* 0x0000001fff077819 */ /* 0x000fc8000001141e */
[----:B------:R-:W-:Y:S01]  /*04d0*/  ISETP.GE.AND.EX P3, PT, R7, UR17, PT, P1 ;  /* 0x0000001107007c0c */ /* 0x000fe2000bf66310 */
[----:B------:R-:W1:Y:S01]  /*04e0*/  @!P4 LDC.64 R32, c[0x0][0x398] ;  /* 0x0000e600ff20cb82 */ /* 0x000e620000000a00 */
[----:B------:R-:W-:Y:S02]  /*04f0*/  LOP3.LUT R22, R22, 0xfeffffff, RZ, 0xc0, !PT ;  /* 0xfeffffff16167812 */ /* 0x000fe400078ec0ff */
[----:B------:R-:W-:Y:S02]  /*0500*/  IADD3 R26, PT, PT, R0, 0x30, RZ ;  /* 0x00000030001a7810 */ /* 0x000fe40007ffe0ff */
[----:B------:R-:W-:Y:S02]  /*0510*/  @P4 LOP3.LUT R22, R22, 0x1000000, RZ, 0xfc, !PT ;  /* 0x0100000016164812 */ /* 0x000fe400078efcff */
[----:B------:R-:W-:Y:S02]  /*0520*/  ISETP.GE.U32.AND P1, PT, R26, UR16, PT ;  /* 0x000000101a007c0c */ /* 0x000fe4000bf26070 */
[----:B------:R-:W-:-:S03]  /*0530*/  LOP3.LUT R22, R22, 0xff7fffff, RZ, 0xc0, !PT ;  /* 0xff7fffff16167812 */ /* 0x000fc600078ec0ff */
[----:B------:R-:W4:Y:S01]  /*0540*/  @!P3 LDC.64 R28, c[0x0][0x3f8] ;  /* 0x0000fe00ff1cbb82 */ /* 0x000f220000000a00 */
[----:B------:R-:W-:Y:S02]  /*0550*/  SHF.R.S32.HI R8, RZ, 0x1f, R26 ;  /* 0x0000001fff087819 */ /* 0x000fe4000001141a */
[----:B------:R-:W-:Y:S02]  /*0560*/  @P3 LOP3.LUT R22, R22, 0x800000, RZ, 0xfc, !PT ;  /* 0x0080000016163812 */ /* 0x000fe400078efcff */
[----:B------:R-:W-:Y:S02]  /*0570*/  ISETP.GE.AND.EX P6, PT, R8, UR17, PT, P1 ;  /* 0x0000001108007c0c */ /* 0x000fe4000bfc6310 */
[----:B------:R-:W-:-:S04]  /*0580*/  IADD3 R31, PT, PT, R0, 0x40, RZ ;  /* 0x00000040001f7810 */ /* 0x000fc80007ffe0ff */
[----:B------:R-:W-:Y:S02]  /*0590*/  ISETP.GE.U32.AND P1, PT, R31, UR16, PT ;  /* 0x000000101f007c0c */ /* 0x000fe4000bf26070 */
[----:B------:R-:W-:-:S04]  /*05a0*/  IADD3 R23, PT, PT, R0, 0x50, RZ ;  /* 0x0000005000177810 */ /* 0x000fc80007ffe0ff */
[----:B------:R-:W-:Y:S02]  /*05b0*/  SHF.R.S32.HI R34, RZ, 0x1f, R23 ;  /* 0x0000001fff227819 */ /* 0x000fe40000011417 */
        /* <DEDUP_REMOVED lines=11> */
[----:B------:R-:W1:Y:S01]  /*0670*/  @!P0 LDC.64 R12, c[0x0][0x3a0] ;  /* 0x0000e800ff0c8b82 */ /* 0x000e620000000a00 */
[----:B------:R-:W-:Y:S01]  /*0680*/  IADD3 R5, PT, PT, R3, UR5, RZ ;  /* 0x0000000503057c10 */ /* 0x000fe2000fffe0ff */
[----:B--2---:R-:W-:Y:S01]  /*0690*/  @!P0 IMAD R4, R6, R18, RZ ;  /* 0x0000001206048224 */ /* 0x004fe200078e02ff */
[----:B------:R0:W-:Y:S01]  /*06a0*/  @!P0 STL [R1+0x4a8], R6 ;  /* 0x0004a80601008387 */ /* 0x0001e20000100800 */
[----:B------:R-:W2:Y:S02]  /*06b0*/  LDCU.64 UR6, c[0x0][0x3b8] ;  /* 0x00007700ff0677ac */ /* 0x000ea40008000a00 */
[----:B------:R-:W-:Y:S01]  /*06c0*/  @!P0 IMAD R21, R0, R19, R4 ;  /* 0x0000001300158224 */ /* 0x000fe200078e0204 */
[----:B------:R-:W-:-:S05]  /*06d0*/  @!P0 MOV R4, R2 ;  /* 0x0000000200048202 */ /* 0x000fca0000000f00 */
[----:B------:R-:W-:-:S05]  /*06e0*/  @!P0 IMAD.WIDE.U32 R18, R0, R18, R4 ;  /* 0x0000001200128225 */ /* 0x000fca00078e0004 */
[----:B------:R-:W-:Y:S02]  /*06f0*/  @!P0 IADD3 R21, PT, PT, R19, R21, RZ ;  /* 0x0000001513158210 */ /* 0x000fe40007ffe0ff */
[C---:B------:R-:W-:Y:S01]  /*0700*/  @!P0 SHF.L.U32 R19, R18.reuse, 0x2, RZ ;  /* 0x0000000212138819 */ /* 0x040fe200000006ff */
[----:B0-----:R-:W-:Y:S01]  /*0710*/  @!P4 IMAD R6, R17, R14, RZ ;  /* 0x0000000e1106c224 */ /* 0x001fe200078e02ff */
[----:B------:R-:W-:Y:S02]  /*0720*/  @!P0 SHF.L.U64.HI R18, R18, 0x2, R21 ;  /* 0x0000000212128819 */ /* 0x000fe40000010215 */
[----:B------:R-:W0:Y:S01]  /*0730*/  @!P4 LDC.64 R20, c[0x0][0x3a0] ;  /* 0x0000e800ff14cb82 */ /* 0x000e220000000a00 */
[C---:B---3--:R-:W-:Y:S02]  /*0740*/  @!P0 IADD3 R10, P3, PT, R19.reuse, R10, RZ ;  /* 0x0000000a130a8210 */ /* 0x048fe40007f7e0ff */
[----:B-1----:R-:W-:Y:S01]  /*0750*/  @!P0 IADD3 R12, P2, PT, R19, R12, RZ ;  /* 0x0000000c130c8210 */ /* 0x002fe20007f5e0ff */
[----:B------:R-:W-:Y:S01]  /*0760*/  @!P4 IMAD R19, R9, R15, R6 ;  /* 0x0000000f0913c224 */ /* 0x000fe200078e0206 */
[----:B------:R-:W-:-:S02]  /*0770*/  @!P0 IADD3.X R11, PT, PT, R18, R11, RZ, P3, !PT ;  /* 0x0000000b120b8210 */ /* 0x000fc40001ffe4ff */
[----:B------:R-:W-:Y:S02]  /*0780*/  SHF.R.S32.HI R6, RZ, 0x1f, R31 ;  /* 0x0000001fff067819 */ /* 0x000fe4000001141f */
[----:B------:R-:W-:Y:S02]  /*0790*/  LOP3.LUT P3, RZ, R22, 0x800000, RZ, 0xc0, !PT ;  /* 0x0080000016ff7812 */ /* 0x000fe4000786c0ff */
[----:B------:R-:W-:Y:S02]  /*07a0*/  ISETP.GE.AND.EX P5, PT, R6, UR17, PT, P1 ;  /* 0x0000001106007c0c */ /* 0x000fe4000bfa6310 */
[----:B------:R-:W-:Y:S02]  /*07b0*/  LOP3.LUT R22, R22, 0xffbfffff, RZ, 0xc0, !PT ;  /* 0xffbfffff16167812 */ /* 0x000fe400078ec0ff */
[----:B------:R-:W-:Y:S02]  /*07c0*/  @!P4 MOV R16, R2 ;  /* 0x000000020010c202 */ /* 0x000fe40000000f00 */
[----:B------:R-:W-:-:S02]  /*07d0*/  @!P4 MOV R17, R5 ;  /* 0x000000050011c202 */ /* 0x000fc40000000f00 */
[----:B------:R-:W-:Y:S01]  /*07e0*/  @P6 LOP3.LUT R22, R22, 0x400000, RZ, 0xfc, !PT ;  /* 0x0040000016166812 */ /* 0x000fe200078efcff */
[----:B------:R-:W-:-:S03]  /*07f0*/  @!P4 IMAD.WIDE.U32 R14, R9, R14, R16 ;  /* 0x0000000e090ec225 */ /* 0x000fc600078e0010 */
[----:B------:R-:W-:Y:S01]  /*0800*/  LOP3.LUT R22, R22, 0xffdfffff, RZ, 0xc0, !PT ;  /* 0xffdfffff16167812 */ /* 0x000fe200078ec0ff */
[----:B------:R-:W1:Y:S01]  /*0810*/  @!P3 LDC.64 R24, c[0x0][0x3a0] ;  /* 0x0000e800ff18bb82 */ /* 0x000e620000000a00 */
[----:B------:R-:W-:Y:S01]  /*0820*/  @!P0 IADD3.X R13, PT, PT, R18, R13, RZ, P2, !PT ;  /* 0x0000000d120d8210 */ /* 0x000fe200017fe4ff */
[----:B----4-:R-:W-:Y:S01]  /*0830*/  @!P3 IMAD R27, R7, R28, RZ ;  /* 0x0000001c071bb224 */ /* 0x010fe200078e02ff */
[----:B------:R-:W-:Y:S02]  /*0840*/  @!P4 IADD3 R9, PT, PT, R15, R19, RZ ;  /* 0x000000130f09c210 */ /* 0x000fe40007ffe0ff */
[----:B------:R-:W-:Y:S02]  /*0850*/  @!P4 SHF.L.U32 R7, R14, 0x2, RZ ;  /* 0x000000020e07c819 */ /* 0x000fe400000006ff */
[----:B------:R-:W-:Y:S01]  /*0860*/  ISETP.GE.U32.AND P2, PT, R23, UR16, PT ;  /* 0x0000001017007c0c */ /* 0x000fe2000bf46070 */
[----:B------:R-:W3:Y:S01]  /*0870*/  @!P6 LDC.64 R16, c[0x0][0x3f8] ;  /* 0x0000fe00ff10eb82 */ /* 0x000ee20000000a00 */
[----:B------:R-:W-:-:S02]  /*0880*/  @P5 LOP3.LUT R22, R22, 0x200000, RZ, 0xfc, !PT ;  /* 0x0020000016165812 */ /* 0x000fc400078efcff */
[----:B------:R-:W-:Y:S02]  /*0890*/  @!P4 SHF.L.U64.HI R9, R14, 0x2, R9 ;  /* 0x000000020e09c819 */ /* 0x000fe40000010209 */
[----:B0-----:R-:W-:Y:S02]  /*08a0*/  @!P4 IADD3 R36, P1, PT, R7, R20, RZ ;  /* 0x000000140724c210 */ /* 0x001fe40007f3e0ff */
[----:B------:R-:W-:Y:S01]  /*08b0*/  ISETP.GE.AND.EX P4, PT, R34, UR17, PT, P2 ;  /* 0x0000001122007c0c */ /* 0x000fe2000bf86320 */
[----:B------:R-:W0:Y:S01]  /*08c0*/  @!P3 LDC.64 R18, c[0x0][0x398] ;  /* 0x0000e600ff12bb82 */ /* 0x000e220000000a00 */
[----:B------:R-:W-:Y:S02]  /*08d0*/  LOP3.LUT P2, RZ, R22, 0x1000000, RZ, 0xc0, !PT ;  /* 0x0100000016ff7812 */ /* 0x000fe4000784c0ff */
[----:B------:R-:W-:Y:S02]  /*08e0*/  @!P3 MOV R14, R2 ;  /* 0x00000002000eb202 */ /* 0x000fe40000000f00 */
[----:B------:R-:W-:Y:S01]  /*08f0*/  @!P3 MOV R15, R5 ;  /* 0x00000005000fb202 */ /* 0x000fe20000000f00 */
[----:B------:R4:W-:Y:S01]  /*0900*/  STL.64 [R1+0x588], R10 ;  /* 0x0005880a01007387 */ /* 0x0009e20000100a00 */
[----:B------:R-:W-:-:S02]  /*0910*/  @!P3 IMAD R27, R30, R29, R27 ;  /* 0x0000001d1e1bb224 */ /* 0x000fc400078e021b */
[----:B------:R-:W-:Y:S02]  /*0920*/  @!P3 IMAD.WIDE.U32 R28, R30, R28, R14 ;  /* 0x0000001c1e1cb225 */ /* 0x000fe400078e000e */
[----:B------:R-:W2:Y:S03]  /*0930*/  @!P5 LDC.64 R14, c[0x0][0x3f8] ;  /* 0x0000fe00ff0edb82 */ /* 0x000ea60000000a00 */
[----:B------:R-:W-:Y:S02]  /*0940*/  @!P2 IADD3.X R37, PT, PT, R9, R21, RZ, P1, !PT ;  /* 0x000000150925a210 */ /* 0x000fe40000ffe4ff */
[----:B----4-:R-:W-:Y:S02]  /*0950*/  @!P2 IADD3 R10, P1, PT, R7, R32, RZ ;  /* 0x00000020070aa210 */ /* 0x010fe40007f3e0ff */
[----:B------:R-:W-:Y:S01]  /*0960*/  @!P3 IADD3 R7, PT, PT, R29, R27, RZ ;  /* 0x0000001b1d07b210 */ /* 0x000fe20007ffe0ff */
[----:B------:R-:W4:Y:S01]  /*0970*/  @!P6 LDC.64 R20, c[0x0][0x3a0] ;  /* 0x0000e800ff14eb82 */ /* 0x000f220000000a00 */
[----:B------:R-:W-:-:S02]  /*0980*/  @!P2 IADD3.X R11, PT, PT, R9, R33, RZ, P1, !PT ;  /* 0x00000021090ba210 */ /* 0x000fc40000ffe4ff */
[C---:B------:R-:W-:Y:S02]  /*0990*/  @!P3 SHF.L.U32 R27, R28.reuse, 0x2, RZ ;  /* 0x000000021c1bb819 */ /* 0x040fe400000006ff */
[----:B------:R-:W-:Y:S01]  /*09a0*/  @!P3 SHF.L.U64.HI R7, R28, 0x2, R7 ;  /* 0x000000021c07b819 */ /* 0x000fe20000010207 */
[----:B------:R1:W-:Y:S02]  /*09b0*/  @!P2 STL.64 [R1+0x278], R10 ;  /* 0x0002780a0100a387 */ /* 0x0003e40000100a00 */
[----:B------:R-:W4:Y:S02]  /*09c0*/  @!P4 LDC.64 R28, c[0x0][0x3a0] ;  /* 0x0000e800ff1ccb82 */ /* 0x000f240000000a00 */
[----:B------:R0:W-:Y:S01]  /*09d0*/  STL.64 [R1+0x298], R36 ;  /* 0x0002982401007387 */ /* 0x0001e20000100a00 */
[----:B-1----:R-:W-:Y:S01]  /*09e0*/  @!P3 IADD3 R10, P1, PT, R27, R24, RZ ;  /* 0x000000181b0ab210 */ /* 0x002fe20007f3e0ff */
[----:B---3--:R-:W-:-:S04]  /*09f0*/  @!P6 IMAD R24, R8, R16, RZ ;  /* 0x000000100818e224 */ /* 0x008fc800078e02ff */
[----:B------:R-:W1:Y:S01]  /*0a00*/  @!P4 LDC.64 R8, c[0x0][0x3f8] ;  /* 0x0000fe00ff08cb82 */ /* 0x000e620000000a00 */
[----:B------:R-:W-:Y:S02]  /*0a10*/  @!P3 IADD3.X R11, PT, PT, R7, R25, RZ, P1, !PT ;  /* 0x00000019070bb210 */ /* 0x000fe40000ffe4ff */
[----:B0-----:R-:W-:Y:S01]  /*0a20*/  @!P3 IADD3 R18, P1, PT, R27, R18, RZ ;  /* 0x000000121b12b210 */ /* 0x001fe20007f3e0ff */
[C---:B------:R-:W-:Y:S01]  /*0a30*/  @!P6 IMAD R27, R26.reuse, R17, R24 ;  /* 0x000000111a1be224 */ /* 0x040fe200078e0218 */
[----:B------:R-:W-:Y:S02]  /*0a40*/  @!P6 MOV R24, R2 ;  /* 0x000000020018e202 */ /* 0x000fe40000000f00 */
[----:B------:R-:W-:Y:S01]  /*0a50*/  @!P6 MOV R25, R5 ;  /* 0x000000050019e202 */ /* 0x000fe20000000f00 */
[----:B------:R-:W0:Y:S02]  /*0a60*/  @!P6 LDC.64 R36, c[0x0][0x398] ;  /* 0x0000e600ff24eb82 */ /* 0x000e240000000a00 */
[----:B------:R-:W-:Y:S01]  /*0a70*/  @!P6 IMAD.WIDE.U32 R16, R26, R16, R24 ;  /* 0x000000101a10e225 */ /* 0x000fe200078e0018 */
[----:B------:R-:W-:-:S05]  /*0a80*/  @!P3 IADD3.X R19, PT, PT, R7, R19, RZ, P1, !PT ;  /* 0x000000130713b210 */ /* 0x000fca0000ffe4ff */
[----:B------:R-:W3:Y:S01]  /*0a90*/  @!P5 LDC.64 R24, c[0x0][0x3a0] ;  /* 0x0000e800ff18db82 */ /* 0x000ee20000000a00 */
[----:B------:R-:W-:Y:S01]  /*0aa0*/  @!P6 IADD3 R7, PT, PT, R17, R27, RZ ;  /* 0x0000001b1107e210 */ /* 0x000fe20007ffe0ff */
[----:B--2---:R-:W-:Y:S01]  /*0ab0*/  @!P5 IMAD R17, R6, R14, RZ ;  /* 0x0000000e0611d224 */ /* 0x004fe200078e02ff */
[C---:B------:R-:W-:Y:S02]  /*0ac0*/  @!P6 SHF.L.U32 R30, R16.reuse, 0x2, RZ ;  /* 0x00000002101ee819 */ /* 0x040fe400000006ff */
[----:B------:R-:W-:Y:S01]  /*0ad0*/  @!P6 SHF.L.U64.HI R6, R16, 0x2, R7 ;  /* 0x000000021006e819 */ /* 0x000fe20000010207 */
[C---:B------:R-:W-:Y:S01]  /*0ae0*/  @!P5 IMAD R7, R31.reuse, R15, R17 ;  /* 0x0000000f1f07d224 */ /* 0x040fe200078e0211 */
[----:B------:R-:W-:Y:S01]  /*0af0*/  @!P5 MOV R16, R2 ;  /* 0x000000020010d202 */ /* 0x000fe20000000f00 */
[----:B------:R-:W2:Y:S01]  /*0b00*/  @!P5 LDC.64 R26, c[0x0][0x398] ;  /* 0x0000e600ff1adb82 */ /* 0x000ea20000000a00 */
[----:B------:R-:W-:Y:S02]  /*0b10*/  @!P5 MOV R17, R5 ;  /* 0x000000050011d202 */ /* 0x000fe40000000f00 */
[----:B----4-:R-:W-:Y:S01]  /*0b20*/  @!P6 IADD3 R20, P1, PT, R30, R20, RZ ;  /* 0x000000141e14e210 */ /* 0x010fe20007f3e0ff */
[----:B------:R-:W-:-:S03]  /*0b30*/  @!P5 IMAD.WIDE.U32 R14, R31, R14, R16 ;  /* 0x0000000e1f0ed225 */ /* 0x000fc600078e0010 */
[----:B------:R-:W-:Y:S02]  /*0b40*/  @!P6 IADD3.X R21, PT, PT, R6, R21, RZ, P1, !PT ;  /* 0x000000150615e210 */ /* 0x000fe40000ffe4ff */
[----:B0-----:R-:W-:Y:S02]  /*0b50*/  @!P6 IADD3 R36, P1, PT, R30, R36, RZ ;  /* 0x000000241e24e210 */ /* 0x001fe40007f3e0ff */
[----:B------:R-:W-:Y:S01]  /*0b60*/  @!P5 IADD3 R7, PT, PT, R15, R7, RZ ;  /* 0x000000070f07d210 */ /* 0x000fe20007ffe0ff */
[----:B------:R-:W0:Y:S01]  /*0b70*/  @!P4 LDC.64 R30, c[0x0][0x398] ;  /* 0x0000e600ff1ecb82 */ /* 0x000e220000000a00 */
[----:B------:R-:W-:Y:S02]  /*0b80*/  @!P5 SHF.L.U32 R15, R14, 0x2, RZ ;  /* 0x000000020e0fd819 */ /* 0x000fe400000006ff */
[----:B------:R-:W-:Y:S02]  /*0b90*/  @!P6 IADD3.X R37, PT, PT, R6, R37, RZ, P1, !PT ;  /* 0x000000250625e210 */ /* 0x000fe40000ffe4ff */
[----:B------:R-:W-:Y:S01]  /*0ba0*/  @!P5 SHF.L.U64.HI R14, R14, 0x2, R7 ;  /* 0x000000020e0ed819 */ /* 0x000fe20000010207 */
[----:B-1----:R-:W-:Y:S01]  /*0bb0*/  @!P4 IMAD R34, R34, R8, RZ ;  /* 0x000000082222c224 */ /* 0x002fe200078e02ff */
[----:B------:R-:W-:-:S02]  /*0bc0*/  @!P4 MOV R6, R2 ;  /* 0x000000020006c202 */ /* 0x000fc40000000f00 */
[----:B------:R-:W-:Y:S01]  /*0bd0*/  @!P4 MOV R7, R5 ;  /* 0x000000050007c202 */ /* 0x000fe20000000f00 */
[----:B------:R-:W-:Y:S01]  /*0be0*/  @!P4 IMAD R9, R23, R9, R34 ;  /* 0x000000091709c224 */ /* 0x000fe200078e0222 */
[----:B---3--:R-:W-:Y:S01]  /*0bf0*/  @!P5 IADD3 R24, P1, PT, R15, R24, RZ ;  /* 0x000000180f18d210 */ /* 0x008fe20007f3e0ff */
[----:B------:R-:W-:-:S03]  /*0c00*/  @!P4 IMAD.WIDE.U32 R6, R23, R8, R6 ;  /* 0x000000081706c225 */ /* 0x000fc600078e0006 */
[----:B------:R-:W-:Y:S02]  /*0c10*/  @!P5 IADD3.X R25, PT, PT, R14, R25, RZ, P1, !PT ;  /* 0x000000190e19d210 */ /* 0x000fe40000ffe4ff */
[----:B--2---:R-:W-:Y:S02]  /*0c20*/  @!P5 IADD3 R26, P1, PT, R15, R26, RZ ;  /* 0x0000001a0f1ad210 */ /* 0x004fe40007f3e0ff */
        /* <DEDUP_REMOVED lines=14> */
[----:B------:R-:W-:-:S07]  /*0d10*/  @!P2 MOV R8, R2 ;  /* 0x000000020008a202 */ /* 0x000fce0000000f00 */
[----:B------:R-:W2:Y:S01]  /*0d20*/  @!P2 LDC.64 R34, c[0x0][0x398] ;  /* 0x0000e600ff22ab82 */ /* 0x000ea20000000a00 */
[----:B0-----:R-:W-:Y:S01]  /*0d30*/  @!P2 IMAD R15, R9, R6, RZ ;  /* 0x00000006090fa224 */ /* 0x001fe200078e02ff */
[----:B------:R-:W-:-:S03]  /*0d40*/  @!P2 MOV R9, R5 ;  /* 0x000000050009a202 */ /* 0x000fc60000000f00 */
[C---:B------:R-:W-:Y:S02]  /*0d50*/  @!P2 IMAD R15, R14.reuse, R7, R15 ;  /* 0x000000070e0fa224 */ /* 0x040fe400078e020f */
[----:B------:R-:W-:-:S05]  /*0d60*/  @!P2 IMAD.WIDE.U32 R6, R14, R6, R8 ;  /* 0x000000060e06a225 */ /* 0x000fca00078e0008 */
[----:B------:R-:W-:Y:S02]  /*0d70*/  @!P2 IADD3 R15, PT, PT, R7, R15, RZ ;  /* 0x0000000f070fa210 */ /* 0x000fe40007ffe0ff */
[C---:B------:R-:W-:Y:S02]  /*0d80*/  @!P2 SHF.L.U32 R7, R6.reuse, 0x2, RZ ;  /* 0x000000020607a819 */ /* 0x040fe400000006ff */
[----:B------:R-:W-:Y:S02]  /*0d90*/  @!P2 SHF.L.U64.HI R6, R6, 0x2, R15 ;  /* 0x000000020606a819 */ /* 0x000fe4000001020f */
[----:B-1----:R-:W-:Y:S02]  /*0da0*/  @!P2 IADD3 R32, P1, PT, R7, R32, RZ ;  /* 0x000000200720a210 */ /* 0x002fe40007f3e0ff */
[----:B------:R-:W-:Y:S02]  /*0db0*/  LOP3.LUT R22, R22, 0xffefffff, RZ, 0xc0, !PT ;  /* 0xffefffff16167812 */ /* 0x000fe400078ec0ff */
[----:B------:R-:W-:-:S02]  /*0dc0*/  @!P2 IADD3.X R33, PT, PT, R6, R33, RZ, P1, !PT ;  /* 0x000000210621a210 */ /* 0x000fc40000ffe4ff */
[----:B------:R-:W-:Y:S02]  /*0dd0*/  @P4 LOP3.LUT R22, R22, 0x100000, RZ, 0xfc, !PT ;  /* 0x0010000016164812 */ /* 0x000fe400078efcff */
[----:B--2---:R-:W-:Y:S02]  /*0de0*/  @!P2 IADD3 R34, P1, PT, R7, R34, RZ ;  /* 0x000000220722a210 */ /* 0x004fe40007f3e0ff */
[----:B------:R-:W-:Y:S02]  /*0df0*/  IADD3 R17, PT, PT, R0, 0x70, RZ ;  /* 0x0000007000117810 */ /* 0x000fe40007ffe0ff */
[----:B------:R-:W-:Y:S02]  /*0e00*/  LOP3.LUT R22, R22, 0xfff7ffff, RZ, 0xc0, !PT ;  /* 0xfff7ffff16167812 */ /* 0x000fe400078ec0ff */
[----:B------:R-:W-:Y:S02]  /*0e10*/  @!P2 IADD3.X R35, PT, PT, R6, R35, RZ, P1, !PT ;  /* 0x000000230623a210 */ /* 0x000fe40000ffe4ff */
[----:B------:R-:W-:-:S02]  /*0e20*/  SHF.R.S32.HI R14, RZ, 0x1f, R17 ;  /* 0x0000001fff0e7819 */ /* 0x000fc40000011411 */
[----:B------:R-:W-:Y:S02]  /*0e30*/  ISETP.GE.U32.AND P1, PT, R17, UR16, PT ;  /* 0x0000001011007c0c */ /* 0x000fe4000bf26070 */
        /* <DEDUP_REMOVED lines=9> */
[----:B------:R1:W-:Y:S04]  /*0ed0*/  STL.64 [R1+0x580], R12 ;  /* 0x0005800c01007387 */ /* 0x0003e80000100a00 */
[----:B------:R-:W-:Y:S02]  /*0ee0*/  @!P2 IADD3 R16, PT, PT, R9, R16, RZ ;  /* 0x000000100910a210 */ /* 0x000fe40007ffe0ff */
[C---:B------:R-:W-:Y:S02]  /*0ef0*/  @!P2 SHF.L.U32 R9, R8.reuse, 0x2, RZ ;  /* 0x000000020809a819 */ /* 0x040fe400000006ff */
[----:B------:R-:W-:-:S02]  /*0f00*/  @!P2 SHF.L.U64.HI R8, R8, 0x2, R16 ;  /* 0x000000020808a819 */ /* 0x000fc40000010210 */
[----:B-1----:R-:W-:-:S04]  /*0f10*/  @!P2 IADD3 R12, P1, PT, R9, R6, RZ ;  /* 0x00000006090ca210 */ /* 0x002fc80007f3e0ff */
        /* <DEDUP_REMOVED lines=378> */
[----:B------:R-:W-:Y:S01]  /*26c0*/  @!P2 STL.64 [R1+0x318], R12 ;  /* 0x0003180c0100a387 */ /* 0x000fe20000100a00 */
        /* <DEDUP_REMOVED lines=14> */
[----:B------:R-:W0:Y:S01]  /*27b0*/  @!P2 LDC.64 R6, c[0x0][0x398] ;  /* 0x0000e600ff06ab82 */ /* 0x000e220000000a00 */
[----:B------:R-:W-:Y:S02]  /*27c0*/  IADD3 R17, PT, PT, R0, 0x190, RZ ;  /* 0x0000019000117810 */ /* 0x000fe40007ffe0ff */
        /* <DEDUP_REMOVED lines=21> */
[----:B------:R0:W-:Y:S01]  /*2920*/  STL.64 [R1+0x560], R34 ;  /* 0x0005602201007387 */ /* 0x0001e20000100a00 */
[----:B------:R-:W-:-:S04]  /*2930*/  IADD3 R17, PT, PT, R0, 0x1a0, RZ ;  /* 0x000001a000117810 */ /* 0x000fc80007ffe0ff */
        /* <DEDUP_REMOVED lines=13> */
[----:B------:R1:W-:Y:S04]  /*2a10*/  STL.64 [R1+0x548], R32 ;  /* 0x0005482001007387 */ /* 0x0003e80000100a00 */
[----:B------:R-:W-:Y:S02]  /*2a20*/  @!P1 IADD3 R16, PT, PT, R9, R16, RZ ;  /* 0x0000001009109210 */ /* 0x000fe40007ffe0ff */
[----:B------:R-:W-:Y:S01]  /*2a30*/  @!P1 SHF.L.U32 R9, R8, 0x2, RZ ;  /* 0x0000000208099819 */ /* 0x000fe200000006ff */
[----:B------:R0:W-:Y:S01]  /*2a40*/  @!P2 STL.64 [R1+0x2d8], R24 ;  /* 0x0002d8180100a387 */ /* 0x0001e20000100a00 */
[----:B------:R-:W-:-:S02]  /*2a50*/  @P2 LOP3.LUT R22, R22, 0x1, RZ, 0xfc, !PT ;  /* 0x0000000116162812 */ /* 0x000fc400078efcff */
[----:B------:R-:W-:Y:S02]  /*2a60*/  @!P1 SHF.L.U64.HI R8, R8, 0x2, R16 ;  /* 0x0000000208089819 */ /* 0x000fe40000010210 */
[----:B-1----:R-:W-:-:S04]  /*2a70*/  @!P1 IADD3 R32, P2, PT, R9, R6, RZ ;  /* 0x0000000609209210 */ /* 0x002fc80007f5e0ff */
[----:B------:R-:W-:Y:S02]  /*2a80*/  @!P1 IADD3.X R33, PT, PT, R8, R7, RZ, P2, !PT ;  /* 0x0000000708219210 */ /* 0x000fe400017fe4ff */
[----:B------:R-:W0:Y:S01]  /*2a90*/  @!P1 LDC.64 R6, c[0x0][0x398] ;  /* 0x0000e600ff069b82 */ /* 0x000e220000000a00 */
        /* <DEDUP_REMOVED lines=20> */
[----:B------:R0:W-:Y:S01]  /*2be0*/  @!P1 STL.64 [R1+0x2d0], R24 ;  /* 0x0002d01801009387 */ /* 0x0001e20000100a00 */
        /* <DEDUP_REMOVED lines=60> */
[----:B------:R-:W0:Y:S03]  /*2fb0*/  @!P5 LDC.64 R6, c[0x0][0x398] ;  /* 0x0000e600ff06db82 */ /* 0x000e260000000a00 */
[----:B------:R0:W-:Y:S01]  /*2fc0*/  @!P5 STL.64 [R1+0x270], R14 ;  /* 0x0002700e0100d387 */ /* 0x0001e20000100a00 */
[----:B------:R-:W-:Y:S02]  /*2fd0*/  IADD3 R16, PT, PT, R0, 0x1f0, RZ ;  /* 0x000001f000107810 */ /* 0x000fe40007ffe0ff */
[----:B0-----:R-:W-:-:S04]  /*2fe0*/  @!P5 IADD3 R14, P6, PT, R9, R6, RZ ;  /* 0x00000006090ed210 */ /* 0x001fc80007fde0ff */
[----:B------:R-:W-:Y:S02]  /*2ff0*/  @!P5 IADD3.X R15, PT, PT, R8, R7, RZ, P6, !PT ;  /* 0x00000007080fd210 */ /* 0x000fe400037fe4ff */
[----:B------:R-:W-:-:S03]  /*3000*/  ISETP.GE.U32.AND P6, PT, R16, UR16, PT ;  /* 0x0000001010007c0c */ /* 0x000fc6000bfc6070 */
[----:B------:R0:W-:Y:S02]  /*3010*/  @!P5 STL.64 [R1+0x280], R14 ;  /* 0x0002800e0100d387 */ /* 0x0001e40000100a00 */
[----:B0-----:R-:W-:-:S04]  /*3020*/  SHF.R.S32.HI R14, RZ, 0x1f, R16 ;  /* 0x0000001fff0e7819 */ /* 0x001fc80000011410 */
[----:B------:R-:W-:-:S13]  /*3030*/  ISETP.GE.AND.EX P6, PT, R14, UR17, PT, P6 ;  /* 0x000000110e007c0c */ /* 0x000fda000bfc6360 */
[----:B------:R-:W0:Y:S08]  /*3040*/  @!P6 LDC.64 R8, c[0x0][0x3f8] ;  /* 0x0000fe00ff08eb82 */ /* 0x000e300000000a00 */
[----:B------:R-:W1:Y:S01]  /*3050*/  @!P6 LDC.64 R6, c[0x0][0x3a0] ;  /* 0x0000e800ff06eb82 */ /* 0x000e620000000a00 */
[----:B------:R-:W-:Y:S01]  /*3060*/  @!P6 MOV R15, R5 ;  /* 0x00000005000fe202 */ /* 0x000fe20000000f00 */
[----:B------:R2:W-:Y:S01]  /*3070*/  STL [R1+0x4c0], R4 ;  /* 0x0004c00401007387 */ /* 0x0005e20000100800 */
[----:B0-----:R-:W-:-:S04]  /*3080*/  @!P6 IMAD R14, R14, R8, RZ ;  /* 0x000000080e0ee224 */ /* 0x001fc800078e02ff */
[C---:B------:R-:W-:Y:S01]  /*3090*/  @!P6 IMAD R9, R16.reuse, R9, R14 ;  /* 0x000000091009e224 */ /* 0x040fe200078e020e */
[----:B------:R-:W-:Y:S01]  /*30a0*/  @!P6 MOV R14, R2 ;  /* 0x00000002000ee202 */ /* 0x000fe20000000f00 */
[----:B------:R0:W-:Y:S04]  /*30b0*/  STL [R1+0x4ac], R0 ;  /* 0x0004ac0001007387 */ /* 0x0001e80000100800 */
[----:B------:R-:W-:Y:S01]  /*30c0*/  @!P6 IMAD.WIDE.U32 R14, R16, R8, R14 ;  /* 0x00000008100ee225 */ /* 0x000fe200078e000e */
[----:B------:R-:W-:Y:S02]  /*30d0*/  LOP3.LUT R22, R22, 0xfbffffff, RZ, 0xc0, !PT ;  /* 0xfbffffff16167812 */ /* 0x000fe400078ec0ff */
[----:B--2---:R-:W-:Y:S02]  /*30e0*/  MOV R4, R10 ;  /* 0x0000000a00047202 */ /* 0x004fe40000000f00 */
[----:B------:R-:W-:-:S02]  /*30f0*/  @!P6 IADD3 R9, PT, PT, R15, R9, RZ ;  /* 0x000000090f09e210 */ /* 0x000fc40007ffe0ff */
[----:B0-----:R-:W-:Y:S02]  /*3100*/  @!P6 SHF.L.U32 R0, R14, 0x2, RZ ;  /* 0x000000020e00e819 */ /* 0x001fe400000006ff */
[----:B------:R-:W-:Y:S02]  /*3110*/  @P1 LOP3.LUT R22, R22, 0x4000000, RZ, 0xfc, !PT ;  /* 0x0400000016161812 */ /* 0x000fe400078efcff */
[----:B------:R-:W-:Y:S02]  /*3120*/  MOV R16, R4 ;  /* 0x0000000400107202 */ /* 0x000fe40000000f00 */
[----:B------:R-:W-:Y:S02]  /*3130*/  MOV R8, R12 ;  /* 0x0000000c00087202 */ /* 0x000fe40000000f00 */
[----:B------:R-:W-:Y:S02]  /*3140*/  @!P6 SHF.L.U64.HI R4, R14, 0x2, R9 ;  /* 0x000000020e04e819 */ /* 0x000fe40000010209 */
[----:B-1----:R-:W-:Y:S01]  /*3150*/  @!P6 IADD3 R12, P1, PT, R0, R6, RZ ;  /* 0x00000006000ce210 */ /* 0x002fe20007f3e0ff */
[----:B------:R0:W-:Y:S01]  /*3160*/  STL [R1+0x4b0], R5 ;  /* 0x0004b00501007387 */ /* 0x0001e20000100800 */
[----:B------:R-:W-:-:S02]  /*3170*/  MOV R9, R13 ;  /* 0x0000000d00097202 */ /* 0x000fc40000000f00 */
[----:B------:R-:W-:Y:S01]  /*3180*/  @!P6 IADD3.X R13, PT, PT, R4, R7, RZ, P1, !PT ;  /* 0x00000007040de210 */ /* 0x000fe20000ffe4ff */
[----:B------:R-:W2:Y:S04]  /*3190*/  LDL.LU.64 R14, [R1+0x278] ;  /* 0x00027800010e7983 */ /* 0x000ea80000300a00 */
[----:B------:R1:W-:Y:S01]  /*31a0*/  @!P6 STL.64 [R1+0x238], R12 ;  /* 0x0002380c0100e387 */ /* 0x0003e20000100a00 */
[----:B0-----:R-:W-:-:S03]  /*31b0*/  MOV R5, R11 ;  /* 0x0000000b00057202 */ /* 0x001fc60000000f00 */
[----:B------:R-:W3:Y:S04]  /*31c0*/  LDL.LU.64 R10, [R1+0x588] ;  /* 0x00058800010a7983 */ /* 0x000ee80000300a00 */
[----:B-1----:R-:W4:Y:S01]  /*31d0*/  LDL.LU.64 R12, [R1+0x580] ;  /* 0x00058000010c7983 */ /* 0x002f220000300a00 */
[----:B------:R-:W-:Y:S02]  /*31e0*/  MOV R17, R5 ;  /* 0x0000000500117202 */ /* 0x000fe40000000f00 */
[----:B------:R-:W-:Y:S02]  /*31f0*/  CS2R R6, SRZ ;  /* 0x0000000000067805 */ /* 0x000fe4000001ff00 */
[----:B------:R-:W-:Y:S01]  /*3200*/  MOV R5, R9 ;  /* 0x0000000900057202 */ /* 0x000fe20000000f00 */
[----:B------:R0:W-:Y:S02]  /*3210*/  STL [R1+0x4d0], R4 ;  /* 0x0004d00401007387 */ /* 0x0001e40000100800 */
[----:B0-----:R-:W-:-:S02]  /*3220*/  MOV R4, R8 ;  /* 0x0000000800047202 */ /* 0x001fc40000000f00 */
[----:B------:R-:W-:-:S06]  /*3230*/  CS2R R8, SRZ ;  /* 0x0000000000087805 */ /* 0x000fcc000001ff00 */
[----:B---3--:R0:W3:Y:S04]  /*3240*/  @!P0 LDG.E.64 R8, desc[UR10][R10.64] ;  /* 0x0000000a0a088981 */ /* 0x0080e8000c1e1b00 */
[----:B----4-:R-:W4:Y:S04]  /*3250*/  @!P0 LDG.E.64 R6, desc[UR10][R12.64] ;  /* 0x0000000a0c068981 */ /* 0x010f28000c1e1b00 */
[----:B------:R-:W2:Y:S01]  /*3260*/  LDL.LU.64 R12, [R1+0x298] ;  /* 0x00029800010c7983 */ /* 0x000ea20000300a00 */
[----:B------:R-:W-:Y:S02]  /*3270*/  LOP3.LUT R22, R22, 0xf7ffffff, RZ, 0xc0, !PT ;  /* 0xf7ffffff16167812 */ /* 0x000fe400078ec0ff */
[----:B0-----:R-:W-:-:S02]  /*3280*/  CS2R R10, SRZ ;  /* 0x00000000000a7805 */ /* 0x001fc4000001ff00 */
[----:B------:R-:W-:Y:S01]  /*3290*/  MOV R23, RZ ;  /* 0x000000ff00177202 */ /* 0x000fe20000000f00 */
[----:B------:R0:W-:Y:S01]  /*32a0*/  STL [R1+0x558], R31 ;  /* 0x0005581f01007387 */ /* 0x0001e20000100800 */
[----:B------:R-:W-:-:S03]  /*32b0*/  @P2 LOP3.LUT R22, R22, 0x8000000, RZ, 0xfc, !PT ;  /* 0x0800000016162812 */ /* 0x000fc600078efcff */
[----:B------:R1:W-:Y:S01]  /*32c0*/  @!P6 STL [R1+0x368], R0 ;  /* 0x000368000100e387 */ /* 0x0003e20000100800 */
[----:B0-----:R-:W-:Y:S02]  /*32d0*/  HFMA2 R31, -RZ, RZ, 0, 0 ;  /* 0x00000000ff1f7431 */ /* 0x001fe400000001ff */
[----:B-1----:R-:W-:Y:S01]  /*32e0*/  HFMA2 R0, -RZ, RZ, 0, 0 ;  /* 0x00000000ff007431 */ /* 0x002fe200000001ff */
[----:B------:R0:W-:Y:S02]  /*32f0*/  STL.64 [R1+0x4b8], R2 ;  /* 0x0004b80201007387 */ /* 0x0001e40000100a00 */
[----:B0-----:R-:W-:Y:S02]  /*3300*/  MOV R2, R18 ;  /* 0x0000001200027202 */ /* 0x001fe40000000f00 */
[----:B------:R-:W-:Y:S02]  /*3310*/  MOV R3, R19 ;  /* 0x0000001300037202 */ /* 0x000fe40000000f00 */
[----:B------:R-:W2:Y:S01]  /*3320*/  LDL.LU.64 R18, [R1+0x590] ;  /* 0x0005900001127983 */ /* 0x000ea20000300a00 */
[----:B---3--:R-:W-:-:S02]  /*3330*/  @!P0 MOV R23, R8 ;  /* 0x0000000800178202 */ /* 0x008fc40000000f00 */
[----:B------:R-:W-:Y:S02]  /*3340*/  @!P0 MOV R0, R9 ;  /* 0x0000000900008202 */ /* 0x000fe40000000f00 */
[----:B----4-:R-:W-:Y:S02]  /*3350*/  @!P0 MOV R11, R6 ;  /* 0x00000006000b8202 */ /* 0x010fe40000000f00 */
[----:B------:R-:W-:Y:S02]  /*3360*/  @!P0 MOV R31, R7 ;  /* 0x00000007001f8202 */ /* 0x000fe40000000f00 */
[----:B------:R-:W-:Y:S01]  /*3370*/  LOP3.LUT P0, RZ, R22, 0x1000000, RZ, 0xc0, !PT ;  /* 0x0100000016ff7812 */ /* 0x000fe2000780c0ff */
[----:B------:R0:W-:Y:S02]  /*3380*/  STL [R1+0x2f4], R11 ;  /* 0x0002f40b01007387 */ /* 0x0001e40000100800 */
[----:B0-----:R-:W-:-:S10]  /*3390*/  HFMA2 R11, -RZ, RZ, 0, 0 ;  /* 0x00000000ff0b7431 */ /* 0x001fd400000001ff */
[----:B--2---:R0:W2:Y:S02]  /*33a0*/  @!P0 LDG.E.64 R10, desc[UR10][R12.64] ;  /* 0x0000000a0c0a8981 */ /* 0x0040a4000c1e1b00 */
[----:B0-----:R-:W-:-:S06]  /*33b0*/  CS2R R12, SRZ ;  /* 0x00000000000c7805 */ /* 0x001fcc000001ff00 */
[----:B------:R0:W3:Y:S01]  /*33c0*/  @!P0 LDG.E.64 R12, desc[UR10][R14.64] ;  /* 0x0000000a0e0c8981 */ /* 0x0000e2000c1e1b00 */
[----:B------:R-:W-:Y:S02]  /*33d0*/  LOP3.LUT P2, RZ, R22, 0x800000, RZ, 0xc0, !PT ;  /* 0x0080000016ff7812 */ /* 0x000fe4000784c0ff */
[----:B0-----:R-:W-:Y:S01]  /*33e0*/  CS2R R14, SRZ ;  /* 0x00000000000e7805 */ /* 0x001fe2000001ff00 */
[----:B------:R0:W-:Y:S02]  /*33f0*/  STL.64 [R1+0x10], R6 ;  /* 0x0000100601007387 */ /* 0x0001e40000100a00 */
[----:B0-----:R-:W-:Y:S02]  /*3400*/  MOV R6, R24 ;  /* 0x0000001800067202 */ /* 0x001fe40000000f00 */
[----:B------:R-:W-:Y:S02]  /*3410*/  MOV R7, R25 ;  /* 0x0000001900077202 */ /* 0x000fe40000000f00 */
[----:B------:R-:W4:Y:S01]  /*3420*/  LDL.LU.64 R24, [R1+0x570] ;  /* 0x0005700001187983 */ /* 0x000f220000300a00 */
[----:B--2---:R-:W-:-:S05]  /*3430*/  @!P0 MOV R15, R11 ;  /* 0x0000000b000f8202 */ /* 0x004fca0000000f00 */
[----:B------:R-:W-:Y:S01]  /*3440*/  STL [R1+0x34c], R15 ;  /* 0x00034c0f01007387 */ /* 0x000fe20000100800 */
[----:B---3--:R-:W-:-:S05]  /*3450*/  @!P0 MOV R14, R12 ;  /* 0x0000000c000e8202 */ /* 0x008fca0000000f00 */
[----:B------:R0:W-:Y:S02]  /*3460*/  STL [R1+0x278], R14 ;  /* 0x0002780e01007387 */ /* 0x0001e40000100800 */
[----:B0-----:R-:W-:-:S06]  /*3470*/  CS2R R14, SRZ ;  /* 0x00000000000e7805 */ /* 0x001fcc000001ff00 */
[----:B------:R0:W2:Y:S02]  /*3480*/  @!P2 LDG.E.64 R14, desc[UR10][R16.64] ;  /* 0x0000000a100ea981 */ /* 0x0000a4000c1e1b00 */
[----:B0-----:R-:W-:-:S06]  /*3490*/  CS2R R16, SRZ ;  /* 0x0000000000107805 */ /* 0x001fcc000001ff00 */
[----:B------:R0:W3:Y:S01]  /*34a0*/  @!P2 LDG.E.64 R16, desc[UR10][R18.64] ;  /* 0x0000000a1210a981 */ /* 0x0000e2000c1e1b00 */
[----:B------:R-:W-:-:S03]  /*34b0*/  LOP3.LUT P1, RZ, R22, 0x400000, RZ, 0xc0, !PT ;  /* 0x0040000016ff7812 */ /* 0x000fc6000782c0ff */
[----:B------:R1:W-:Y:S01]  /*34c0*/  STL [R1+0x268], R0 ;  /* 0x0002680001007387 */ /* 0x0003e20000100800 */
[----:B0-----:R-:W-:Y:S02]  /*34d0*/  CS2R R18, SRZ ;  /* 0x0000000000127805 */ /* 0x001fe4000001ff00 */
[----:B-1----:R-:W-:Y:S02]  /*34e0*/  MOV R0, RZ ;  /* 0x000000ff00007202 */ /* 0x002fe40000000f00 */
[----:B------:R-:W-:-:S05]  /*34f0*/  @!P0 MOV R0, R10 ;  /* 0x0000000a00008202 */ /* 0x000fca0000000f00 */
[----:B------:R0:W-:Y:S02]  /*3500*/  STL [R1+0x324], R0 ;  /* 0x0003240001007387 */ /* 0x0001e40000100800 */
[----:B0-----:R-:W-:Y:S01]  /*3510*/  HFMA2 R0, -RZ, RZ, 0, 0 ;  /* 0x00000000ff007431 */ /* 0x001fe200000001ff */
[----:B------:R-:W-:Y:S02]  /*3520*/  @!P0 MOV R0, R13 ;  /* 0x0000000d00008202 */ /* 0x000fe40000000f00 */
[----:B------:R-:W-:Y:S01]  /*3530*/  LOP3.LUT P0, RZ, R22, 0x200000, RZ, 0xc0, !PT ;  /* 0x0020000016ff7812 */ /* 0x000fe2000780c0ff */
[----:B------:R0:W-:Y:S02]  /*3540*/  STL.64 [R1+0x110], R8 ;  /* 0x0001100801007387 */ /* 0x0001e40000100a00 */
[----:B0-----:R-:W-:Y:S02]  /*3550*/  MOV R8, R6 ;  /* 0x0000000600087202 */ /* 0x001fe40000000f00 */
[----:B------:R-:W-:-:S02]  /*3560*/  MOV R9, R7 ;  /* 0x0000000700097202 */ /* 0x000fc40000000f00 */
[----:B------:R-:W-:-:S06]  /*3570*/  CS2R R6, SRZ ;  /* 0x0000000000067805 */ /* 0x000fcc000001ff00 */
[----:B----4-:R-:W4:Y:S01]  /*3580*/  @!P0 LDG.E.64 R6, desc[UR10][R24.64] ;  /* 0x0000000a18068981 */ /* 0x010f22000c1e1b00 */
[----:B--2---:R-:W-:-:S05]  /*3590*/  @!P2 MOV R19, R15 ;  /* 0x0000000f0013a202 */ /* 0x004fca0000000f00 */
[----:B------:R-:W-:Y:S01]  /*35a0*/  STL [R1+0x38c], R19 ;  /* 0x00038c1301007387 */ /* 0x000fe20000100800 */
[----:B---3--:R-:W-:-:S05]  /*35b0*/  @!P2 MOV R18, R16 ;  /* 0x000000100012a202 */ /* 0x008fca0000000f00 */
[----:B------:R0:W-:Y:S02]  /*35c0*/  STL [R1+0x29c], R18 ;  /* 0x00029c1201007387 */ /* 0x0001e40000100800 */
[----:B0-----:R-:W-:-:S06]  /*35d0*/  CS2R R18, SRZ ;  /* 0x0000000000127805 */ /* 0x001fcc000001ff00 */
[----:B------:R0:W2:Y:S02]  /*35e0*/  @!P1 LDG.E.64 R18, desc[UR10][R20.64] ;  /* 0x0000000a14129981 */ /* 0x0000a4000c1e1b00 */
[----:B0-----:R-:W-:-:S06]  /*35f0*/  CS2R R20, SRZ ;  /* 0x0000000000147805 */ /* 0x001fcc000001ff00 */
[----:B------:R0:W3:Y:S02]  /*3600*/  @!P1 LDG.E.64 R20, desc[UR10][R36.64] ;  /* 0x0000000a24149981 */ /* 0x0000e4000c1e1b00 */
[----:B0-----:R-:W-:Y:S02]  /*3610*/  MOV R36, R26 ;  /* 0x0000001a00247202 */ /* 0x001fe40000000f00 */
[----:B------:R-:W-:Y:S02]  /*3620*/  MOV R37, R27 ;  /* 0x0000001b00257202 */ /* 0x000fe40000000f00 */
[----:B------:R-:W3:Y:S04]  /*3630*/  LDL.LU.64 R26, [R1+0x578] ;  /* 0x00057800011a7983 */ /* 0x000ee80000300a00 */
[----:B------:R0:W-:Y:S02]  /*3640*/  STL [R1+0x298], R0 ;  /* 0x0002980001007387 */ /* 0x0001e40000100800 */
[----:B0-----:R-:W-:Y:S01]  /*3650*/  HFMA2 R0, -RZ, RZ, 0, 0 ;  /* 0x00000000ff007431 */ /* 0x001fe200000001ff */
[----:B------:R-:W-:-:S05]  /*3660*/  @!P2 MOV R0, R14 ;  /* 0x0000000e0000a202 */ /* 0x000fca0000000f00 */
[----:B------:R0:W-:Y:S02]  /*3670*/  STL [R1+0x378], R0 ;  /* 0x0003780001007387 */ /* 0x0001e40000100800 */
[----:B0-----:R-:W-:Y:S01]  /*3680*/  HFMA2 R0, -RZ, RZ, 0, 0 ;  /* 0x00000000ff007431 */ /* 0x001fe200000001ff */
[----:B------:R-:W-:-:S05]  /*3690*/  @!P2 MOV R0, R17 ;  /* 0x000000110000a202 */ /* 0x000fca0000000f00 */
[----:B------:R0:W-:Y:S04]  /*36a0*/  STL [R1+0x27c], R0 ;  /* 0x00027c0001007387 */ /* 0x0001e80000100800 */
[----:B------:R1:W-:Y:S01]  /*36b0*/  STL [R1+0x2fc], R31 ;  /* 0x0002fc1f01007387 */ /* 0x0003e20000100800 */
[----:B0-----:R-:W-:Y:S02]  /*36c0*/  HFMA2 R0, -RZ, RZ, 0, 0 ;  /* 0x00000000ff007431 */ /* 0x001fe400000001ff */
[----:B-1----:R-:W-:Y:S01]  /*36d0*/  HFMA2 R31, -RZ, RZ, 0, 0 ;  /* 0x00000000ff1f7431 */ /* 0x002fe200000001ff */
[----:B----4-:R-:W-:Y:S01]  /*36e0*/  STL.64 [R1+0x540], R6 ;  /* 0x0005400601007387 */ /* 0x010fe20000100a00 */
[----:B------:R-:W-:Y:S02]  /*36f0*/  MOV R24, R8 ;  /* 0x0000000800187202 */ /* 0x000fe40000000f00 */
[----:B------:R-:W-:-:S02]  /*3700*/  MOV R25, R9 ;  /* 0x0000000900197202 */ /* 0x000fc40000000f00 */
[----:B------:R-:W-:Y:S02]  /*3710*/  CS2R R8, SRZ ;  /* 0x0000000000087805 */ /* 0x000fe4000001ff00 */
[----:B--2---:R-:W-:Y:S02]  /*3720*/  @!P1 MOV R0, R18 ;  /* 0x0000001200009202 */ /* 0x004fe40000000f00 */
[----:B------:R-:W-:-:S03]  /*3730*/  @!P1 MOV R31, R19 ;  /* 0x00000013001f9202 */ /* 0x000fc60000000f00 */
[----:B------:R0:W-:Y:S04]  /*3740*/  STL [R1+0x39c], R0 ;  /* 0x00039c0001007387 */ /* 0x0001e80000100800 */
[----:B------:R1:W-:Y:S01]  /*3750*/  STL [R1+0x3b8], R31 ;  /* 0x0003b81f01007387 */ /* 0x0003e20000100800 */
[----:B0-----:R-:W-:Y:S01]  /*3760*/  HFMA2 R0, -RZ, RZ, 0, 0 ;  /* 0x00000000ff007431 */ /* 0x001fe200000001ff */
[----:B---3--:R-:W-:Y:S01]  /*3770*/  @!P1 MOV R0, R21 ;  /* 0x0000001500009202 */ /* 0x008fe20000000f00 */
[----:B-1----:R-:W-:-:S04]  /*3780*/  HFMA2 R31, -RZ, RZ, 0, 0 ;  /* 0x00000000ff1f7431 */ /* 0x002fc800000001ff */
[----:B------:R0:W-:Y:S01]  /*3790*/  STL [R1+0x2cc], R0 ;  /* 0x0002cc0001007387 */ /* 0x0001e20000100800 */
[----:B------:R-:W-:Y:S02]  /*37a0*/  @!P0 MOV R31, R7 ;  /* 0x00000007001f8202 */ /* 0x000fe40000000f00 */
[----:B------:R-:W-:Y:S01]  /*37b0*/  MOV R7, R29 ;  /* 0x0000001d00077202 */ /* 0x000fe20000000f00 */
[----:B------:R1:W2:Y:S01]  /*37c0*/  @!P0 LDG.E.64 R8, desc[UR10][R26.64] ;  /* 0x0000000a1a088981 */ /* 0x0002a2000c1e1b00 */
[----:B0-----:R-:W-:Y:S01]  /*37d0*/  HFMA2 R0, -RZ, RZ, 0, 0 ;  /* 0x00000000ff007431 */ /* 0x001fe200000001ff */
[----:B------:R-:W-:Y:S02]  /*37e0*/  @!P0 MOV R0, R6 ;  /* 0x0000000600008202 */ /* 0x000fe40000000f00 */
[----:B------:R-:W-:Y:S02]  /*37f0*/  MOV R6, R28 ;  /* 0x0000001c00067202 */ /* 0x000fe40000000f00 */
[----:B------:R-:W3:Y:S04]  /*3800*/  LDL.LU.64 R28, [R1+0x550] ;  /* 0x00055000011c7983 */ /* 0x000ee80000300a00 */
[----:B------:R0:W-:Y:S01]  /*3810*/  STL [R1+0x3d8], R31 ;  /* 0x0003d81f01007387 */ /* 0x0001e20000100800 */
[----:B-1----:R-:W-:-:S02]  /*3820*/  MOV R26, R32 ;  /* 0x00000020001a7202 */ /* 0x002fc40000000f00 */
[----:B------:R-:W-:Y:S02]  /*3830*/  MOV R27, R33 ;  /* 0x00000021001b7202 */ /* 0x000fe40000000f00 */
[----:B------:R-:W4:Y:S04]  /*3840*/  LDL.LU.64 R32, [R1+0x568] ;  /* 0x0005680001207983 */ /* 0x000f280000300a00 */
[----:B0-----:R-:W2:Y:S01]  /*3850*/  LDL.LU R31, [R1+0x558] ;  /* 0x00055800011f7983 */ /* 0x001ea20000300800 */
[----:B------:R-:W-:-:S03]  /*3860*/  LOP3.LUT P2, RZ, R22, 0x100000, RZ, 0xc0, !PT ;  /* 0x0010000016ff7812 */ /* 0x000fc6000784c0ff */
[----:B------:R0:W-:Y:S04]  /*3870*/  STL.64 [R1+0x18], R10 ;  /* 0x0000180a01007387 */ /* 0x0001e80000100a00 */
[----:B------:R1:W-:Y:S01]  /*3880*/  STL.64 [R1+0x118], R12 ;  /* 0x0001180c01007387 */ /* 0x0003e20000100a00 */
[----:B0-----:R-:W-:Y:S02]  /*3890*/  MOV R10, R34 ;  /* 0x00000022000a7202 */ /* 0x001fe40000000f00 */
[----:B------:R-:W-:Y:S02]  /*38a0*/  MOV R11, R35 ;  /* 0x00000023000b7202 */ /* 0x000fe40000000f00 */
[----:B-1----:R-:W-:Y:S01]  /*38b0*/  MOV R12, R10 ;  /* 0x0000000a000c7202 */ /* 0x002fe20000000f00 */
[----:B------:R-:W-:Y:S01]  /*38c0*/  HFMA2 R10, -RZ, RZ, 0, 0 ;  /* 0x00000000ff0a7431 */ /* 0x000fe200000001ff */
[----:B------:R-:W-:Y:S01]  /*38d0*/  MOV R13, R11 ;  /* 0x0000000b000d7202 */ /* 0x000fe20000000f00 */
[----:B------:R-:W4:Y:S01]  /*38e0*/  LDL.LU.64 R34, [R1+0x560] ;  /* 0x0005600001227983 */ /* 0x000f220000300a00 */
[----:B------:R-:W-:-:S06]  /*38f0*/  MOV R11, RZ ;  /* 0x000000ff000b7202 */ /* 0x000fcc0000000f00 */
[----:B---3--:R0:W3:Y:S02]  /*3900*/  @!P2 LDG.E.64 R10, desc[UR10][R28.64] ;  /* 0x0000000a1c0aa981 */ /* 0x0080e4000c1e1b00 */
[----:B0-----:R-:W-:Y:S02]  /*3910*/  MOV R28, R12 ;  /* 0x0000000c001c7202 */ /* 0x001fe40000000f00 */
[----:B------:R-:W-:Y:S02]  /*3920*/  MOV R29, R13 ;  /* 0x0000000d001d7202 */ /* 0x000fe40000000f00 */
[----:B------:R-:W-:-:S06]  /*3930*/  CS2R R12, SRZ ;  /* 0x00000000000c7805 */ /* 0x000fcc000001ff00 */
[----:B--2---:R4:W2:Y:S02]  /*3940*/  @!P2 LDG.E.64 R12, desc[UR10][R30.64] ;  /* 0x0000000a1e0ca981 */ /* 0x0048a4000c1e1b00 */
[----:B----4-:R-:W-:Y:S02]  /*3950*/  MOV R30, R32 ;  /* 0x00000020001e7202 */ /* 0x010fe40000000f00 */
[----:B------:R-:W-:Y:S02]  /*3960*/  MOV R31, R33 ;  /* 0x00000021001f7202 */ /* 0x000fe40000000f00 */
[----:B------:R-:W4:Y:S04]  /*3970*/  LDL.LU.64 R32, [R1+0x548] ;  /* 0x0005480001207983 */ /* 0x000f280000300a00 */
[----:B------:R0:W-:Y:S04]  /*3980*/  STL [R1+0x26c], R23 ;  /* 0x00026c1701007387 */ /* 0x0001e80000100800 */
[----:B------:R1:W-:Y:S01]  /*3990*/  STL.64 [R1+0x20], R14 ;  /* 0x0000200e01007387 */ /* 0x0003e20000100a00 */
[----:B0-----:R-:W-:-:S02]  /*39a0*/  MOV R23, RZ ;  /* 0x000000ff00177202 */ /* 0x001fc40000000f00 */
[----:B------:R-:W-:Y:S02]  /*39b0*/  @!P1 MOV R23, R20 ;  /* 0x0000001400179202 */ /* 0x000fe40000000f00 */
[----:B------:R-:W-:Y:S02]  /*39c0*/  LOP3.LUT P1, RZ, R22, 0x80000, RZ, 0xc0, !PT ;  /* 0x0008000016ff7812 */ /* 0x000fe4000782c0ff */
[----:B-1----:R-:W-:Y:S02]  /*39d0*/  MOV R14, R30 ;  /* 0x0000001e000e7202 */ /* 0x002fe40000000f00 */
[----:B------:R-:W-:Y:S01]  /*39e0*/  MOV R15, R31 ;  /* 0x0000001f000f7202 */ /* 0x000fe20000000f00 */
[----:B------:R0:W-:Y:S02]  /*39f0*/  STL.64 [R1+0x120], R16 ;  /* 0x0001201001007387 */ /* 0x0001e40000100a00 */
[----:B0-----:R-:W-:Y:S02]  /*3a00*/  MOV R16, R14 ;  /* 0x0000000e00107202 */ /* 0x001fe40000000f00 */
[----:B------:R-:W-:-:S02]  /*3a10*/  MOV R17, R15 ;  /* 0x0000000f00117202 */ /* 0x000fc40000000f00 */
[----:B------:R-:W-:Y:S01]  /*3a20*/  CS2R R14, SRZ ;  /* 0x00000000000e7805 */ /* 0x000fe2000001ff00 */
[----:B------:R-:W-:Y:S01]  /*3a30*/  HFMA2 R30, -RZ, RZ, 0, 0 ;  /* 0x00000000ff1e7431 */ /* 0x000fe200000001ff */
[----:B------:R0:W-:Y:S01]  /*3a40*/  STL [R1+0x3bc], R0 ;  /* 0x0003bc0001007387 */ /* 0x0001e20000100800 */
[----:B------:R-:W-:Y:S01]  /*3a50*/  MOV R31, R7 ;  /* 0x00000007001f7202 */ /* 0x000fe20000000f00 */
[----:B0-----:R-:W-:Y:S01]  /*3a60*/  HFMA2 R0, -RZ, RZ, 0, 0 ;  /* 0x00000000ff007431 */ /* 0x001fe200000001ff */
[----:B------:R-:W-:-:S05]  /*3a70*/  @!P0 MOV R0, R9 ;  /* 0x0000000900008202 */ /* 0x000fca0000000f00 */
[----:B------:R0:W-:Y:S02]  /*3a80*/  STL [R1+0x2e4], R0 ;  /* 0x0002e40001007387 */ /* 0x0001e40000100800 */
[----:B0-----:R-:W-:Y:S01]  /*3a90*/  HFMA2 R0, -RZ, RZ, 0, 0 ;  /* 0x00000000ff007431 */ /* 0x001fe200000001ff */
[----:B---3--:R-:W-:-:S05]  /*3aa0*/  @!P2 MOV R30, R11 ;  /* 0x0000000b001ea202 */ /* 0x008fca0000000f00 */
[----:B------:R0:W-:Y:S01]  /*3ab0*/  STL [R1+0x400], R30 ;  /* 0x0004001e01007387 */ /* 0x0001e20000100800 */
[----:B------:R-:W-:-:S03]  /*3ac0*/  @!P2 MOV R0, R10 ;  /* 0x0000000a0000a202 */ /* 0x000fc60000000f00 */
[----:B------:R1:W-:Y:S01]  /*3ad0*/  STL.64 [R1+0x538], R10 ;  /* 0x0005380a01007387 */ /* 0x0003e20000100a00 */
[----:B0-----:R-:W-:-:S03]  /*3ae0*/  MOV R30, R6 ;  /* 0x00000006001e7202 */ /* 0x001fc60000000f00 */
[----:B------:R-:W3:Y:S04]  /*3af0*/  LDL.LU.64 R6, [R1+0x420] ;  /* 0x0004200001067983 */ /* 0x000ee80000300a00 */
[----:B-1----:R-:W3:Y:S04]  /*3b00*/  LDL.LU.64 R10, [R1+0x418] ;  /* 0x00041800010a7983 */ /* 0x002ee80000300a00 */
[----:B----4-:R0:W4:Y:S02]  /*3b10*/  @!P1 LDG.E.64 R14, desc[UR10][R32.64] ;  /* 0x0000000a200e9981 */ /* 0x010124000c1e1b00 */
[----:B0-----:R-:W-:-:S02]  /*3b20*/  MOV R32, R16 ;  /* 0x0000001000207202 */ /* 0x001fc40000000f00 */
[----:B------:R-:W-:Y:S02]  /*3b30*/  MOV R33, R17 ;  /* 0x0000001100217202 */ /* 0x000fe40000000f00 */
[----:B------:R-:W-:-:S06]  /*3b40*/  CS2R R16, SRZ ;  /* 0x0000000000107805 */ /* 0x000fcc000001ff00 */
[----:B------:R-:W4:Y:S04]  /*3b50*/  @!P1 LDG.E.64 R16, desc[UR10][R34.64] ;  /* 0x0000000a22109981 */ /* 0x000f28000c1e1b00 */
[----:B------:R0:W-:Y:S04]  /*3b60*/  STL [R1+0x264], R23 ;  /* 0x0002641701007387 */ /* 0x0001e80000100800 */
[----:B------:R1:W-:Y:S04]  /*3b70*/  STL.64 [R1+0x28], R18 ;  /* 0x0000281201007387 */ /* 0x0003e80000100a00 */
[----:B------:R2:W-:Y:S01]  /*3b80*/  STL.64 [R1+0x128], R20 ;  /* 0x0001281401007387 */ /* 0x0005e20000100a00 */
[----:B0-----:R-:W-:-:S02]  /*3b90*/  MOV R23, RZ ;  /* 0x000000ff00177202 */ /* 0x001fc40000000f00 */
[----:B------:R-:W-:Y:S01]  /*3ba0*/  @!P0 MOV R23, R8 ;  /* 0x0000000800178202 */ /* 0x000fe20000000f00 */
[----:B------:R0:W-:Y:S01]  /*3bb0*/  STL [R1+0x3dc], R0 ;  /* 0x0003dc0001007387 */ /* 0x0001e20000100800 */
[----:B------:R-:W-:Y:S02]  /*3bc0*/  LOP3.LUT P0, RZ, R22, 0x40000, RZ, 0xc0, !PT ;  /* 0x0004000016ff7812 */ /* 0x000fe4000780c0ff */
[----:B-1----:R-:W-:Y:S01]  /*3bd0*/  CS2R R18, SRZ ;  /* 0x0000000000127805 */ /* 0x002fe2000001ff00 */
[----:B------:R-:W-:Y:S01]  /*3be0*/  STL.64 [R1+0x130], R8 ;  /* 0x0001300801007387 */ /* 0x000fe20000100a00 */
[----:B--2---:R-:W-:-:S03]  /*3bf0*/  CS2R R20, SRZ ;  /* 0x0000000000147805 */ /* 0x004fc6000001ff00 */
[----:B------:R-:W-:Y:S01]  /*3c00*/  STL.64 [R1+0x138], R12 ;  /* 0x0001380c01007387 */ /* 0x000fe20000100a00 */
[----:B0-----:R-:W-:Y:S01]  /*3c10*/  HFMA2 R0, -RZ, RZ, 0, 0 ;  /* 0x00000000ff007431 */ /* 0x001fe200000001ff */
[----:B------:R-:W-:Y:S02]  /*3c20*/  @!P2 MOV R0, R13 ;  /* 0x0000000d0000a202 */ /* 0x000fe40000000f00 */
[----:B------:R-:W2:Y:S04]  /*3c30*/  LDL.LU.64 R34, [R1+0x288] ;  /* 0x0002880001227983 */ /* 0x000ea80000300a00 */
[----:B------:R0:W-:Y:S02]  /*3c40*/  STL [R1+0x2f8], R0 ;  /* 0x0002f80001007387 */ /* 0x0001e40000100800 */
[----:B0-----:R-:W-:-:S02]  /*3c50*/  HFMA2 R0, -RZ, RZ, 0, 0 ;  /* 0x00000000ff007431 */ /* 0x001fc400000001ff */
[----:B---3--:R0:W3:Y:S04]  /*3c60*/  @!P0 LDG.E.64 R20, desc[UR10][R6.64] ;  /* 0x0000000a06148981 */ /* 0x0080e8000c1e1b00 */
[----:B------:R-:W2:Y:S01]  /*3c70*/  LDL.LU.64 R6, [R1+0x540] ;  /* 0x0005400001067983 */ /* 0x000ea20000300a00 */
[----:B----4-:R-:W-:-:S05]  /*3c80*/  @!P1 MOV R19, R15 ;  /* 0x0000000f00139202 */ /* 0x010fca0000000f00 */
[----:B------:R-:W-:Y:S01]  /*3c90*/  STL [R1+0x428], R19 ;  /* 0x0004281301007387 */ /* 0x000fe20000100800 */
[----:B------:R-:W-:-:S05]  /*3ca0*/  @!P1 MOV R18, R16 ;  /* 0x0000001000129202 */ /* 0x000fca0000000f00 */
[----:B------:R1:W-:Y:S02]  /*3cb0*/  STL [R1+0x2f0], R18 ;  /* 0x0002f01201007387 */ /* 0x0003e40000100800 */
[----:B-1----:R-:W-:-:S06]  /*3cc0*/  CS2R R18, SRZ ;  /* 0x0000000000127805 */ /* 0x002fcc000001ff00 */
[----:B------:R-:W4:Y:S01]  /*3cd0*/  @!P0 LDG.E.64 R18, desc[UR10][R10.64] ;  /* 0x0000000a0a128981 */ /* 0x000f22000c1e1b00 */
[----:B------:R-:W-:-:S03]  /*3ce0*/  @!P1 MOV R0, R14 ;  /* 0x0000000e00009202 */ /* 0x000fc60000000f00 */
[----:B------:R1:W-:Y:S04]  /*3cf0*/  STL.64 [R1+0x530], R14 ;  /* 0x0005300e01007387 */ /* 0x0003e80000100a00 */
[----:B------:R-:W4:Y:S04]  /*3d00*/  LDL.LU.64 R10, [R1+0x410] ;  /* 0x00041000010a7983 */ /* 0x000f280000300a00 */
[----:B-1----:R-:W4:Y:S04]  /*3d10*/  LDL.LU.64 R14, [R1+0x330] ;  /* 0x00033000010e7983 */ /* 0x002f280000300a00 */
[----:B------:R1:W-:Y:S01]  /*3d20*/  STL [R1+0x2c8], R23 ;  /* 0x0002c81701007387 */ /* 0x0003e20000100800 */
[----:B------:R-:W-:-:S02]  /*3d30*/  CS2R R8, SRZ ;  /* 0x0000000000087805 */ /* 0x000fc4000001ff00 */
[----:B-1----:R-:W-:Y:S02]  /*3d40*/  MOV R23, RZ ;  /* 0x000000ff00177202 */ /* 0x002fe40000000f00 */
[----:B------:R-:W-:Y:S02]  /*3d50*/  @!P2 MOV R23, R12 ;  /* 0x0000000c0017a202 */ /* 0x000fe40000000f00 */
[----:B------:R-:W-:Y:S01]  /*3d60*/  LOP3.LUT P2, RZ, R22, 0x20000, RZ, 0xc0, !PT ;  /* 0x0002000016ff7812 */ /* 0x000fe2000784c0ff */
[----:B------:R1:W-:Y:S02]  /*3d70*/  STL [R1+0x404], R0 ;  /* 0x0004040001007387 */ /* 0x0003e40000100800 */
[----:B-1----:R-:W-:Y:S01]  /*3d80*/  HFMA2 R0, -RZ, RZ, 0, 0 ;  /* 0x00000000ff007431 */ /* 0x002fe200000001ff */
[----:B------:R-:W-:-:S05]  /*3d90*/  @!P1 MOV R0, R17 ;  /* 0x0000001100009202 */ /* 0x000fca0000000f00 */
[----:B------:R1:W-:Y:S02]  /*3da0*/  STL [R1+0x308], R0 ;  /* 0x0003080001007387 */ /* 0x0003e40000100800 */
[----:B-1----:R-:W-:Y:S02]  /*3db0*/  HFMA2 R0, -RZ, RZ, 0, 0 ;  /* 0x00000000ff007431 */ /* 0x002fe400000001ff */
[----:B--2---:R0:W-:Y:S02]  /*3dc0*/  STL.64 [R1+0x30], R6 ;  /* 0x0000300601007387 */ /* 0x0041e40000100a00 */
[----:B0-----:R-:W-:Y:S02]  /*3dd0*/  CS2R R6, SRZ ;  /* 0x0000000000067805 */ /* 0x001fe4000001ff00 */
[----:B---3--:R-:W-:-:S05]  /*3de0*/  @!P0 MOV R6, R20 ;  /* 0x0000001400068202 */ /* 0x008fca0000000f00 */
[----:B------:R-:W-:Y:S01]  /*3df0*/  STL [R1+0x30c], R6 ;  /* 0x00030c0601007387 */ /* 0x000fe20000100800 */
[----:B----4-:R-:W-:-:S05]  /*3e00*/  @!P0 MOV R7, R19 ;  /* 0x0000001300078202 */ /* 0x010fca0000000f00 */
[----:B------:R0:W-:Y:S04]  /*3e10*/  STL [R1+0x41c], R7 ;  /* 0x00041c0701007387 */ /* 0x0001e80000100800 */
[----:B------:R1:W2:Y:S01]  /*3e20*/  @!P2 LDG.E.64 R8, desc[UR10][R10.64] ;  /* 0x0000000a0a08a981 */ /* 0x0002a2000c1e1b00 */
[----:B0-----:R-:W-:-:S03]  /*3e30*/  CS2R R6, SRZ ;  /* 0x0000000000067805 */ /* 0x001fc6000001ff00 */
[----:B------:R-:W3:Y:S04]  /*3e40*/  LDL.LU.64 R10, [R1+0x538] ;  /* 0x00053800010a7983 */ /* 0x000ee80000300a00 */
[----:B------:R-:W4:Y:S01]  /*3e50*/  @!P2 LDG.E.64 R6, desc[UR10][R14.64] ;  /* 0x0000000a0e06a981 */ /* 0x000f22000c1e1b00 */
[----:B------:R-:W-:-:S03]  /*3e60*/  @!P0 MOV R0, R18 ;  /* 0x0000001200008202 */ /* 0x000fc60000000f00 */
[----:B------:R0:W-:Y:S04]  /*3e70*/  STL.64 [R1+0x528], R18 ;  /* 0x0005281201007387 */ /* 0x0001e80000100a00 */
[----:B------:R-:W2:Y:S01]  /*3e80*/  LDL.LU.64 R14, [R1+0x408] ;  /* 0x00040800010e7983 */ /* 0x000ea20000300a00 */
[----:B0-----:R-:W-:Y:S02]  /*3e90*/  MOV R18, R24 ;  /* 0x0000001800127202 */ /* 0x001fe40000000f00 */
[----:B------:R-:W-:Y:S02]  /*3ea0*/  MOV R19, R25 ;  /* 0x0000001900137202 */ /* 0x000fe40000000f00 */
[----:B------:R-:W2:Y:S01]  /*3eb0*/  LDL.LU.64 R24, [R1+0x358] ;  /* 0x0003580001187983 */ /* 0x000ea20000300a00 */
[----:B------:R-:W-:-:S03]  /*3ec0*/  LOP3.LUT P1, RZ, R22, 0x10000, RZ, 0xc0, !PT ;  /* 0x0001000016ff7812 */ /* 0x000fc6000782c0ff */
[----:B------:R0:W-:Y:S02]  /*3ed0*/  STL [R1+0x418], R0 ;  /* 0x0004180001007387 */ /* 0x0001e40000100800 */
[----:B0-----:R-:W-:Y:S01]  /*3ee0*/  HFMA2 R0, -RZ, RZ, 0, 0 ;  /* 0x00000000ff007431 */ /* 0x001fe200000001ff */
[----:B------:R-:W-:-:S05]  /*3ef0*/  @!P0 MOV R0, R21 ;  /* 0x0000001500008202 */ /* 0x000fca0000000f00 */
[----:B------:R0:W-:Y:S01]  /*3f00*/  STL [R1+0x320], R0 ;  /* 0x0003200001007387 */ /* 0x0001e20000100800 */
[----:B------:R-:W-:Y:S01]  /*3f10*/  MOV R12, R18 ;  /* 0x00000012000c7202 */ /* 0x000fe20000000f00 */
[----:B0-----:R-:W-:Y:S01]  /*3f20*/  HFMA2 R0, -RZ, RZ, 0, 0 ;  /* 0x00000000ff007431 */ /* 0x001fe200000001ff */
[----:B------:R-:W-:Y:S02]  /*3f30*/  MOV R13, R19 ;  /* 0x00000013000d7202 */ /* 0x000fe40000000f00 */
[----:B------:R-:W2:Y:S04]  /*3f40*/  LDL.LU.64 R18, [R1+0x3f8] ;  /* 0x0003f80001127983 */ /* 0x000ea80000300a00 */
[----:B---3--:R1:W-:Y:S02]  /*3f50*/  STL.64 [R1+0x38], R10 ;  /* 0x0000380a01007387 */ /* 0x0083e40000100a00 */
[----:B-1----:R-:W-:-:S02]  /*3f60*/  CS2R R10, SRZ ;  /* 0x00000000000a7805 */ /* 0x002fc4000001ff00 */
[----:B----4-:R-:W-:Y:S02]  /*3f70*/  @!P2 MOV R11, R7 ;  /* 0x00000007000ba202 */ /* 0x010fe40000000f00 */
[----:B--2---:R-:W-:-:S03]  /*3f80*/  @!P2 MOV R10, R8 ;  /* 0x00000008000aa202 */ /* 0x004fc60000000f00 */
[----:B------:R-:W-:Y:S04]  /*3f90*/  STL [R1+0x414], R11 ;  /* 0x0004140b01007387 */ /* 0x000fe80000100800 */
[----:B------:R0:W-:Y:S02]  /*3fa0*/  STL [R1+0x330], R10 ;  /* 0x0003300a01007387 */ /* 0x0001e40000100800 */
[----:B0-----:R-:W-:-:S06]  /*3fb0*/  CS2R R10, SRZ ;  /* 0x00000000000a7805 */ /* 0x001fcc000001ff00 */
[----:B------:R0:W2:Y:S02]  /*3fc0*/  @!P1 LDG.E.64 R10, desc[UR10][R24.64] ;  /* 0x0000000a180a9981 */ /* 0x0000a4000c1e1b00 */
[----:B0-----:R-:W-:-:S06]  /*3fd0*/  CS2R R24, SRZ ;  /* 0x0000000000187805 */ /* 0x001fcc000001ff00 */
[----:B------:R0:W3:Y:S04]  /*3fe0*/  @!P1 LDG.E.64 R24, desc[UR10][R14.64] ;  /* 0x0000000a0e189981 */ /* 0x0000e8000c1e1b00 */
[----:B------:R-:W4:Y:S01]  /*3ff0*/  LDL.LU.64 R14, [R1+0x530] ;  /* 0x00053000010e7983 */ /* 0x000f220000300a00 */
[----:B------:R-:W-:-:S03]  /*4000*/  @!P2 MOV R0, R6 ;  /* 0x000000060000a202 */ /* 0x000fc60000000f00 */
[----:B------:R1:W-:Y:S02]  /*4010*/  STL.64 [R1+0x520], R6 ;  /* 0x0005200601007387 */ /* 0x0003e40000100a00 */
[----:B-1----:R-:W-:Y:S02]  /*4020*/  MOV R6, R26 ;  /* 0x0000001a00067202 */ /* 0x002fe40000000f00 */
[----:B------:R-:W-:Y:S02]  /*4030*/  MOV R7, R27 ;  /* 0x0000001b00077202 */ /* 0x000fe40000000f00 */
[----:B------:R-:W3:Y:S04]  /*4040*/  LDL.LU.64 R26, [R1+0x3f0] ;  /* 0x0003f000011a7983 */ /* 0x000ee80000300a00 */
[----:B------:R1:W-:Y:S01]  /*4050*/  STL [R1+0x410], R0 ;  /* 0x0004100001007387 */ /* 0x0003e20000100800 */
[----:B------:R-:W-:Y:S01]  /*4060*/  LOP3.LUT P0, RZ, R22, 0x8000, RZ, 0xc0, !PT ;  /* 0x0000800016ff7812 */ /* 0x000fe2000780c0ff */
[----:B-1----:R-:W-:Y:S01]  /*4070*/  HFMA2 R0, -RZ, RZ, 0, 0 ;  /* 0x00000000ff007431 */ /* 0x002fe200000001ff */
[----:B------:R-:W-:-:S05]  /*4080*/  @!P2 MOV R0, R9 ;  /* 0x000000090000a202 */ /* 0x000fca0000000f00 */
[----:B------:R1:W-:Y:S02]  /*4090*/  STL [R1+0x334], R0 ;  /* 0x0003340001007387 */ /* 0x0003e40000100800 */
[----:B-1----:R-:W-:Y:S02]  /*40a0*/  HFMA2 R0, -RZ, RZ, 0, 0 ;  /* 0x00000000ff007431 */ /* 0x002fe400000001ff */
[----:B------:R1:W-:Y:S02]  /*40b0*/  STL.64 [R1+0x140], R16 ;  /* 0x0001401001007387 */ /* 0x0003e40000100a00 */
[----:B-1----:R-:W-:Y:S02]  /*40c0*/  MOV R16, R6 ;  /* 0x0000000600107202 */ /* 0x002fe40000000f00 */
[----:B------:R-:W-:Y:S02]  /*40d0*/  MOV R17, R7 ;  /* 0x0000000700117202 */ /* 0x000fe40000000f00 */
[----:B------:R-:W3:Y:S01]  /*40e0*/  LDL.LU.64 R6, [R1+0x3e8] ;  /* 0x0003e80001067983 */ /* 0x000ee20000300a00 */
[----:B--2---:R-:W-:-:S03]  /*40f0*/  @!P1 MOV R0, R10 ;  /* 0x0000000a00009202 */ /* 0x004fc60000000f00 */
[----:B------:R-:W-:Y:S04]  /*4100*/  STL.64 [R1+0x518], R10 ;  /* 0x0005180a01007387 */ /* 0x000fe80000100a00 */
[----:B----4-:R0:W-:Y:S02]  /*4110*/  STL.64 [R1+0x40], R14 ;  /* 0x0000400e01007387 */ /* 0x0101e40000100a00 */
[----:B0-----:R-:W-:Y:S02]  /*4120*/  MOV R14, R12 ;  /* 0x0000000c000e7202 */ /* 0x001fe40000000f00 */
[----:B------:R-:W-:Y:S02]  /*4130*/  MOV R15, R13 ;  /* 0x0000000d000f7202 */ /* 0x000fe40000000f00 */
[----:B------:R-:W-:-:S02]  /*4140*/  CS2R R12, SRZ ;  /* 0x00000000000c7805 */ /* 0x000fc4000001ff00 */
[----:B------:R-:W-:Y:S02]  /*4150*/  @!P1 MOV R13, R11 ;  /* 0x0000000b000d9202 */ /* 0x000fe40000000f00 */
[----:B---3--:R-:W-:Y:S02]  /*4160*/  @!P1 MOV R12, R24 ;  /* 0x00000018000c9202 */ /* 0x008fe40000000f00 */
[----:B------:R-:W-:Y:S01]  /*4170*/  MOV R10, R14 ;  /* 0x0000000e000a7202 */ /* 0x000fe20000000f00 */
[----:B------:R-:W-:Y:S01]  /*4180*/  STL [R1+0x40c], R13 ;  /* 0x00040c0d01007387 */ /* 0x000fe20000100800 */
[----:B------:R-:W-:Y:S02]  /*4190*/  MOV R11, R15 ;  /* 0x0000000f000b7202 */ /* 0x000fe40000000f00 */
[----:B------:R-:W-:Y:S01]  /*41a0*/  CS2R R14, SRZ ;  /* 0x00000000000e7805 */ /* 0x000fe2000001ff00 */
[----:B------:R0:W-:Y:S05]  /*41b0*/  STL [R1+0x348], R12 ;  /* 0x0003480c01007387 */ /* 0x0001ea0000100800 */
[----:B------:R1:W2:Y:S04]  /*41c0*/  @!P0 LDG.E.64 R14, desc[UR10][R26.64] ;  /* 0x0000000a1a0e8981 */ /* 0x0002a8000c1e1b00 */
[----:B0-----:R-:W3:Y:S01]  /*41d0*/  LDL.LU.64 R12, [R1+0x3e0] ;  /* 0x0003e000010c7983 */ /* 0x001ee20000300a00 */
[----:B-1----:R-:W-:-:S06]  /*41e0*/  CS2R R26, SRZ ;  /* 0x00000000001a7805 */ /* 0x002fcc000001ff00 */
[----:B------:R-:W4:Y:S04]  /*41f0*/  @!P0 LDG.E.64 R26, desc[UR10][R18.64] ;  /* 0x0000000a121a8981 */ /* 0x000f28000c1e1b00 */
[----:B------:R-:W2:Y:S01]  /*4200*/  LDL.LU.64 R18, [R1+0x528] ;  /* 0x0005280001127983 */ /* 0x000ea20000300a00 */
[----:B------:R-:W-:-:S03]  /*4210*/  LOP3.LUT P2, RZ, R22, 0x4000, RZ, 0xc0, !PT ;  /* 0x0000400016ff7812 */ /* 0x000fc6000784c0ff */
[----:B------:R0:W-:Y:S02]  /*4220*/  STL.64 [R1+0x148], R20 ;  /* 0x0001481401007387 */ /* 0x0001e40000100a00 */
[----:B0-----:R-:W-:Y:S02]  /*4230*/  MOV R20, R28 ;  /* 0x0000001c00147202 */ /* 0x001fe40000000f00 */
[----:B------:R-:W-:Y:S02]  /*4240*/  MOV R21, R29 ;  /* 0x0000001d00157202 */ /* 0x000fe40000000f00 */
[----:B------:R-:W-:Y:S01]  /*4250*/  CS2R R28, SRZ ;  /* 0x00000000001c7805 */ /* 0x000fe2000001ff00 */
[----:B------:R0:W-:Y:S02]  /*4260*/  STL [R1+0x408], R0 ;  /* 0x0004080001007387 */ /* 0x0001e40000100800 */
[----:B0-----:R-:W-:Y:S01]  /*4270*/  HFMA2 R0, -RZ, RZ, 0, 0 ;  /* 0x00000000ff007431 */ /* 0x001fe200000001ff */
[----:B------:R-:W-:-:S05]  /*4280*/  @!P1 MOV R0, R25 ;  /* 0x0000001900009202 */ /* 0x000fca0000000f00 */
[----:B------:R0:W-:Y:S02]  /*4290*/  STL [R1+0x358], R0 ;  /* 0x0003580001007387 */ /* 0x0001e40000100800 */
[----:B0-----:R-:W-:Y:S02]  /*42a0*/  HFMA2 R0, -RZ, RZ, 0, 0 ;  /* 0x00000000ff007431 */ /* 0x001fe400000001ff */
[----:B---3--:R0:W3:Y:S02]  /*42b0*/  @!P2 LDG.E.64 R28, desc[UR10][R12.64] ;  /* 0x0000000a0c1ca981 */ /* 0x0080e4000c1e1b00 */
[----:B0-----:R-:W-:-:S06]  /*42c0*/  CS2R R12, SRZ ;  /* 0x00000000000c7805 */ /* 0x001fcc000001ff00 */
[----:B------:R0:W3:Y:S04]  /*42d0*/  @!P2 LDG.E.64 R12, desc[UR10][R6.64] ;  /* 0x0000000a060ca981 */ /* 0x0000e8000c1e1b00 */
[----:B--2---:R1:W-:Y:S04]  /*42e0*/  STL.64 [R1+0x48], R18 ;  /* 0x0000481201007387 */ /* 0x0043e80000100a00 */
[----:B------:R-:W2:Y:S01]  /*42f0*/  LDL.LU.64 R6, [R1+0x520] ;  /* 0x0005200001067983 */ /* 0x000ea20000300a00 */
[----:B------:R-:W-:Y:S02]  /*4300*/  @!P0 MOV R0, R14 ;  /* 0x0000000e00008202 */ /* 0x000fe40000000f00 */
[----:B-1----:R-:W-:-:S02]  /*4310*/  MOV R18, R10 ;  /* 0x0000000a00127202 */ /* 0x002fc40000000f00 */
[----:B------:R-:W-:Y:S02]  /*4320*/  MOV R19, R11 ;  /* 0x0000000b00137202 */ /* 0x000fe40000000f00 */
[----:B------:R-:W-:Y:S01]  /*4330*/  CS2R R10, SRZ ;  /* 0x00000000000a7805 */ /* 0x000fe2000001ff00 */
[----:B------:R1:W-:Y:S01]  /*4340*/  STL.64 [R1+0x510], R14 ;  /* 0x0005100e01007387 */ /* 0x0003e20000100a00 */
[----:B------:R-:W-:Y:S02]  /*4350*/  @!P0 MOV R11, R15 ;  /* 0x0000000f000b8202 */ /* 0x000fe40000000f00 */
[----:B----4-:R-:W-:Y:S02]  /*4360*/  @!P0 MOV R10, R26 ;  /* 0x0000001a000a8202 */ /* 0x010fe40000000f00 */
[----:B-1----:R-:W-:Y:S02]  /*4370*/  MOV R14, R16 ;  /* 0x00000010000e7202 */ /* 0x002fe40000000f00 */
[----:B------:R-:W-:-:S02]  /*4380*/  MOV R15, R17 ;  /* 0x00000011000f7202 */ /* 0x000fc40000000f00 */
[----:B------:R-:W4:Y:S04]  /*4390*/  LDL.LU.64 R16, [R1+0x3a8] ;  /* 0x0003a80001107983 */ /* 0x000f280000300a00 */
[----:B------:R-:W-:Y:S04]  /*43a0*/  STL [R1+0x3f4], R11 ;  /* 0x0003f40b01007387 */ /* 0x000fe80000100800 */
[----:B------:R1:W-:Y:S04]  /*43b0*/  STL [R1+0x35c], R10 ;  /* 0x00035c0a01007387 */ /* 0x0003e80000100800 */
[----:B-1----:R-:W4:Y:S04]  /*43c0*/  LDL.LU.64 R10, [R1+0x3d0] ;  /* 0x0003d000010a7983 */ /* 0x002f280000300a00 */
[----:B------:R1:W-:Y:S01]  /*43d0*/  STL [R1+0x3f0], R0 ;  /* 0x0003f00001007387 */ /* 0x0003e20000100800 */
[----:B------:R-:W-:Y:S01]  /*43e0*/  LOP3.LUT P1, RZ, R22, 0x2000, RZ, 0xc0, !PT ;  /* 0x0000200016ff7812 */ /* 0x000fe2000782c0ff */
[----:B-1----:R-:W-:Y:S01]  /*43f0*/  HFMA2 R0, -RZ, RZ, 0, 0 ;  /* 0x00000000ff007431 */ /* 0x002fe200000001ff */
[----:B------:R-:W-:-:S05]  /*4400*/  @!P0 MOV R0, R27 ;  /* 0x0000001b00008202 */ /* 0x000fca0000000f00 */
[----:B------:R1:W-:Y:S02]  /*4410*/  STL [R1+0x36c], R0 ;  /* 0x00036c0001007387 */ /* 0x0003e40000100800 */
[----:B-1----:R-:W-:Y:S02]  /*4420*/  HFMA2 R0, -RZ, RZ, 0, 0 ;  /* 0x00000000ff007431 */ /* 0x002fe400000001ff */
[----:B------:R1:W-:Y:S04]  /*4430*/  STL.64 [R1+0x150], R8 ;  /* 0x0001500801007387 */ /* 0x0003e80000100a00 */
[----:B-1----:R-:W4:Y:S01]  /*4440*/  LDL.LU.64 R8, [R1+0x3c0] ;  /* 0x0003c00001087983 */ /* 0x002f220000300a00 */
[----:B---3--:R-:W-:-:S03]  /*4450*/  @!P2 MOV R0, R28 ;  /* 0x0000001c0000a202 */ /* 0x008fc60000000f00 */
[----:B------:R1:W-:Y:S02]  /*4460*/  STL.64 [R1+0x508], R28 ;  /* 0x0005081c01007387 */ /* 0x0003e40000100a00 */
[----:B-1----:R-:W-:Y:S02]  /*4470*/  MOV R28, R20 ;  /* 0x00000014001c7202 */ /* 0x002fe40000000f00 */
[----:B--2---:R0:W-:Y:S02]  /*4480*/  STL.64 [R1+0x50], R6 ;  /* 0x0000500601007387 */ /* 0x0041e40000100a00 */
[----:B0-----:R-:W-:Y:S02]  /*4490*/  MOV R6, R14 ;  /* 0x0000000e00067202 */ /* 0x001fe40000000f00 */
[----:B------:R-:W-:Y:S02]  /*44a0*/  MOV R7, R15 ;  /* 0x0000000f00077202 */ /* 0x000fe40000000f00 */
[----:B------:R-:W-:-:S02]  /*44b0*/  CS2R R14, SRZ ;  /* 0x00000000000e7805 */ /* 0x000fc4000001ff00 */
[----:B------:R-:W-:Y:S02]  /*44c0*/  @!P2 MOV R15, R29 ;  /* 0x0000001d000fa202 */ /* 0x000fe40000000f00 */
[----:B------:R-:W-:Y:S02]  /*44d0*/  MOV R29, R21 ;  /* 0x00000015001d7202 */ /* 0x000fe40000000f00 */
[----:B------:R-:W-:-:S06]  /*44e0*/  CS2R R20, SRZ ;  /* 0x0000000000147805 */ /* 0x000fcc000001ff00 */
[----:B----4-:R0:W2:Y:S02]  /*44f0*/  @!P1 LDG.E.64 R20, desc[UR10][R16.64] ;  /* 0x0000000a10149981 */ /* 0x0100a4000c1e1b00 */
[----:B0-----:R-:W-:-:S06]  /*4500*/  CS2R R16, SRZ ;  /* 0x0000000000107805 */ /* 0x001fcc000001ff00 */
[----:B------:R-:W3:Y:S04]  /*4510*/  @!P1 LDG.E.64 R16, desc[UR10][R10.64] ;  /* 0x0000000a0a109981 */ /* 0x000ee8000c1e1b00 */
[----:B------:R-:W4:Y:S01]  /*4520*/  LDL.LU.64 R10, [R1+0x518] ;  /* 0x00051800010a7983 */ /* 0x000f220000300a00 */
[----:B------:R-:W-:-:S03]  /*4530*/  @!P2 MOV R14, R12 ;  /* 0x0000000c000ea202 */ /* 0x000fc60000000f00 */
[----:B------:R-:W-:Y:S04]  /*4540*/  STL [R1+0x3e4], R15 ;  /* 0x0003e40f01007387 */ /* 0x000fe80000100800 */
[----:B------:R0:W-:Y:S04]  /*4550*/  STL [R1+0x37c], R14 ;  /* 0x00037c0e01007387 */ /* 0x0001e80000100800 */
[----:B0-----:R-:W3:Y:S01]  /*4560*/  LDL.LU.64 R14, [R1+0x3c8] ;  /* 0x0003c800010e7983 */ /* 0x001ee20000300a00 */
[----:B------:R-:W-:-:S03]  /*4570*/  LOP3.LUT P0, RZ, R22, 0x1000, RZ, 0xc0, !PT ;  /* 0x0000100016ff7812 */ /* 0x000fc6000780c0ff */
[----:B------:R0:W-:Y:S02]  /*4580*/  STL [R1+0x3e0], R0 ;  /* 0x0003e00001007387 */ /* 0x0001e40000100800 */
[----:B0-----:R-:W-:Y:S01]  /*4590*/  HFMA2 R0, -RZ, RZ, 0, 0 ;  /* 0x00000000ff007431 */ /* 0x001fe200000001ff */
[----:B------:R-:W-:Y:S01]  /*45a0*/  @!P2 MOV R0, R13 ;  /* 0x0000000d0000a202 */ /* 0x000fe20000000f00 */
[----:B------:R0:W-:Y:S04]  /*45b0*/  STL.64 [R1+0x158], R24 ;  /* 0x0001581801007387 */ /* 0x0001e80000100a00 */
[----:B------:R1:W-:Y:S01]  /*45c0*/  STL [R1+0x388], R0 ;  /* 0x0003880001007387 */ /* 0x0003e20000100800 */
[----:B0-----:R-:W-:Y:S01]  /*45d0*/  MOV R24, R18 ;  /* 0x0000001200187202 */ /* 0x001fe20000000f00 */
[----:B-1----:R-:W-:Y:S01]  /*45e0*/  HFMA2 R0, -RZ, RZ, 0, 0 ;  /* 0x00000000ff007431 */ /* 0x002fe200000001ff */
[----:B------:R-:W-:-:S02]  /*45f0*/  MOV R25, R19 ;  /* 0x0000001300197202 */ /* 0x000fc40000000f00 */
[----:B------:R-:W-:-:S06]  /*4600*/  CS2R R18, SRZ ;  /* 0x0000000000127805 */ /* 0x000fcc000001ff00 */
[----:B------:R0:W3:Y:S02]  /*4610*/  @!P0 LDG.E.64 R18, desc[UR10][R8.64] ;  /* 0x0000000a08128981 */ /* 0x0000e4000c1e1b00 */
[----:B0-----:R-:W-:Y:S02]  /*4620*/  CS2R R8, SRZ ;  /* 0x0000000000087805 */ /* 0x001fe4000001ff00 */
[----:B--2---:R-:W-:Y:S01]  /*4630*/  @!P1 MOV R0, R20 ;  /* 0x0000001400009202 */ /* 0x004fe20000000f00 */
[----:B------:R-:W-:Y:S04]  /*4640*/  STL.64 [R1+0x500], R20 ;  /* 0x0005001401007387 */ /* 0x000fe80000100a00 */
[----:B----4-:R0:W-:Y:S02]  /*4650*/  STL.64 [R1+0x58], R10 ;  /* 0x0000580a01007387 */ /* 0x0101e40000100a00 */
[----:B0-----:R-:W-:-:S02]  /*4660*/  CS2R R10, SRZ ;  /* 0x00000000000a7805 */ /* 0x001fc4000001ff00 */
[----:B------:R-:W-:Y:S02]  /*4670*/  @!P1 MOV R11, R21 ;  /* 0x00000015000b9202 */ /* 0x000fe40000000f00 */
[----:B---3--:R-:W-:Y:S01]  /*4680*/  @!P1 MOV R10, R16 ;  /* 0x00000010000a9202 */ /* 0x008fe20000000f00 */
[----:B------:R-:W2:Y:S04]  /*4690*/  @!P0 LDG.E.64 R8, desc[UR10][R14.64] ;  /* 0x0000000a0e088981 */ /* 0x000ea8000c1e1b00 */
[----:B------:R0:W-:Y:S04]  /*46a0*/  STL [R1+0x3d4], R11 ;  /* 0x0003d40b01007387 */ /* 0x0001e80000100800 */
[----:B------:R1:W-:Y:S01]  /*46b0*/  STL [R1+0x398], R10 ;  /* 0x0003980a01007387 */ /* 0x0003e20000100800 */
[----:B------:R-:W-:-:S02]  /*46c0*/  MOV R20, R28 ;  /* 0x0000001c00147202 */ /* 0x000fc40000000f00 */
[----:B------:R-:W-:Y:S01]  /*46d0*/  MOV R21, R29 ;  /* 0x0000001d00157202 */ /* 0x000fe20000000f00 */
[----:B------:R-:W3:Y:S01]  /*46e0*/  LDL.LU.64 R14, [R1+0x510] ;  /* 0x00051000010e7983 */ /* 0x000ee20000300a00 */
[----:B0-----:R-:W-:-:S03]  /*46f0*/  MOV R11, R7 ;  /* 0x00000007000b7202 */ /* 0x001fc60000000f00 */
[----:B------:R-:W4:Y:S01]  /*4700*/  LDL.LU.64 R28, [R1+0x3b0] ;  /* 0x0003b000011c7983 */ /* 0x000f220000300a00 */
[----:B-1----:R-:W-:-:S03]  /*4710*/  MOV R10, R6 ;  /* 0x00000006000a7202 */ /* 0x002fc60000000f00 */
[----:B------:R-:W2:Y:S01]  /*4720*/  LDL.LU.64 R6, [R1+0x258] ;  /* 0x0002580001067983 */ /* 0x000ea20000300a00 */
[----:B------:R-:W-:-:S03]  /*4730*/  LOP3.LUT P2, RZ, R22, 0x800, RZ, 0xc0, !PT ;  /* 0x0000080016ff7812 */ /* 0x000fc6000784c0ff */
[----:B------:R0:W-:Y:S02]  /*4740*/  STL.64 [R1+0x160], R26 ;  /* 0x0001601a01007387 */ /* 0x0001e40000100a00 */
[----:B0-----:R-:W-:Y:S02]  /*4750*/  MOV R26, R10 ;  /* 0x0000000a001a7202 */ /* 0x001fe40000000f00 */
[----:B------:R-:W-:Y:S02]  /*4760*/  MOV R27, R11 ;  /* 0x0000000b001b7202 */ /* 0x000fe40000000f00 */
[----:B------:R-:W-:Y:S01]  /*4770*/  CS2R R10, SRZ ;  /* 0x00000000000a7805 */ /* 0x000fe2000001ff00 */
[----:B------:R0:W-:Y:S04]  /*4780*/  STL.64 [R1+0x168], R12 ;  /* 0x0001680c01007387 */ /* 0x0001e80000100a00 */
[----:B0-----:R-:W3:Y:S04]  /*4790*/  LDL.LU.64 R12, [R1+0x250] ;  /* 0x00025000010c7983 */ /* 0x001ee80000300a00 */
[----:B--2---:R0:W2:Y:S02]  /*47a0*/  @!P2 LDG.E.64 R10, desc[UR10][R6.64] ;  /* 0x0000000a060aa981 */ /* 0x0040a4000c1e1b00 */
[----:B0-----:R-:W-:-:S06]  /*47b0*/  CS2R R6, SRZ ;  /* 0x0000000000067805 */ /* 0x001fcc000001ff00 */
[----:B----4-:R0:W4:Y:S04]  /*47c0*/  @!P2 LDG.E.64 R6, desc[UR10][R28.64] ;  /* 0x0000000a1c06a981 */ /* 0x010128000c1e1b00 */
[----:B------:R-:W2:Y:S04]  /*47d0*/  LDL.LU.64 R28, [R1+0x508] ;  /* 0x00050800011c7983 */ /* 0x000ea80000300a00 */
[----:B---3--:R1:W-:Y:S02]  /*47e0*/  STL.64 [R1+0x60], R14 ;  /* 0x0000600e01007387 */ /* 0x0083e40000100a00 */
[----:B-1----:R-:W-:-:S02]  /*47f0*/  MOV R14, R24 ;  /* 0x00000018000e7202 */ /* 0x002fc40000000f00 */
[----:B------:R-:W-:Y:S02]  /*4800*/  MOV R15, R25 ;  /* 0x00000019000f7202 */ /* 0x000fe40000000f00 */
[----:B------:R-:W-:Y:S02]  /*4810*/  MOV R24, R20 ;  /* 0x0000001400187202 */ /* 0x000fe40000000f00 */
[----:B------:R-:W-:Y:S02]  /*4820*/  MOV R25, R21 ;  /* 0x0000001500197202 */ /* 0x000fe40000000f00 */
[----:B------:R-:W-:Y:S02]  /*4830*/  CS2R R20, SRZ ;  /* 0x0000000000147805 */ /* 0x000fe4000001ff00 */
[----:B------:R-:W-:Y:S02]  /*4840*/  @!P0 MOV R21, R19 ;  /* 0x0000001300158202 */ /* 0x000fe40000000f00 */
[----:B------:R-:W-:-:S03]  /*4850*/  @!P0 MOV R20, R8 ;  /* 0x0000000800148202 */ /* 0x000fc60000000f00 */
[----:B------:R-:W-:Y:S04]  /*4860*/  STL [R1+0x3c8], R21 ;  /* 0x0003c81501007387 */ /* 0x000fe80000100800 */
[----:B------:R1:W-:Y:S04]  /*4870*/  STL [R1+0x3ac], R20 ;  /* 0x0003ac1401007387 */ /* 0x0003e80000100800 */
[----:B-1----:R-:W3:Y:S04]  /*4880*/  LDL.LU.64 R20, [R1+0x3a0] ;  /* 0x0003a00001147983 */ /* 0x002ee80000300a00 */
[----:B------:R1:W-:Y:S02]  /*4890*/  STL [R1+0x3d0], R0 ;  /* 0x0003d00001007387 */ /* 0x0003e40000100800 */
[----:B-1----:R-:W-:Y:S01]  /*48a0*/  HFMA2 R0, -RZ, RZ, 0, 0 ;  /* 0x00000000ff007431 */ /* 0x002fe200000001ff */
[----:B------:R-:W-:-:S02]  /*48b0*/  @!P1 MOV R0, R17 ;  /* 0x0000001100009202 */ /* 0x000fc40000000f00 */
[----:B------:R-:W-:Y:S01]  /*48c0*/  LOP3.LUT P1, RZ, R22, 0x400, RZ, 0xc0, !PT ;  /* 0x0000040016ff7812 */ /* 0x000fe2000782c0ff */
[----:B------:R1:W-:Y:S04]  /*48d0*/  STL.64 [R1+0x170], R16 ;  /* 0x0001701001007387 */ /* 0x0003e80000100a00 */
[----:B-1----:R-:W4:Y:S04]  /*48e0*/  LDL.LU.64 R16, [R1+0x248] ;  /* 0x0002480001107983 */ /* 0x002f280000300a00 */
[----:B--2---:R0:W-:Y:S02]  /*48f0*/  STL.64 [R1+0x68], R28 ;  /* 0x0000681c01007387 */ /* 0x0041e40000100a00 */
[----:B0-----:R-:W-:Y:S01]  /*4900*/  MOV R28, R26 ;  /* 0x0000001a001c7202 */ /* 0x001fe20000000f00 */
[----:B------:R-:W-:Y:S01]  /*4910*/  HFMA2 R26, -RZ, RZ, 0, 0 ;  /* 0x00000000ff1a7431 */ /* 0x000fe200000001ff */
[----:B------:R-:W-:-:S02]  /*4920*/  @!P2 MOV R26, R11 ;  /* 0x0000000b001aa202 */ /* 0x000fc40000000f00 */
[----:B------:R-:W-:Y:S02]  /*4930*/  MOV R29, R27 ;  /* 0x0000001b001d7202 */ /* 0x000fe40000000f00 */
[----:B------:R-:W-:Y:S01]  /*4940*/  MOV R27, R15 ;  /* 0x0000000f001b7202 */ /* 0x000fe20000000f00 */
[----:B------:R0:W-:Y:S02]  /*4950*/  STL [R1+0x3cc], R26 ;  /* 0x0003cc1a01007387 */ /* 0x0001e40000100800 */
[----:B0-----:R-:W-:Y:S02]  /*4960*/  MOV R26, R14 ;  /* 0x0000000e001a7202 */ /* 0x001fe40000000f00 */
[----:B------:R-:W-:-:S06]  /*4970*/  CS2R R14, SRZ ;  /* 0x00000000000e7805 */ /* 0x000fcc000001ff00 */
[----:B------:R0:W2:Y:S02]  /*4980*/  @!P1 LDG.E.64 R14, desc[UR10][R12.64] ;  /* 0x0000000a0c0e9981 */ /* 0x0000a4000c1e1b00 */
[----:B0-----:R-:W-:-:S06]  /*4990*/  CS2R R12, SRZ ;  /* 0x00000000000c7805 */ /* 0x001fcc000001ff00 */
[----:B---3--:R0:W3:Y:S04]  /*49a0*/  @!P1 LDG.E.64 R12, desc[UR10][R20.64] ;  /* 0x0000000a140c9981 */ /* 0x0080e8000c1e1b00 */
[----:B------:R-:W3:Y:S04]  /*49b0*/  LDL.LU.64 R20, [R1+0x500] ;  /* 0x0005000001147983 */ /* 0x000ee80000300a00 */
[----:B------:R1:W-:Y:S02]  /*49c0*/  STL [R1+0x3a8], R0 ;  /* 0x0003a80001007387 */ /* 0x0003e40000100800 */
[----:B-1----:R-:W-:Y:S01]  /*49d0*/  HFMA2 R0, -RZ, RZ, 0, 0 ;  /* 0x00000000ff007431 */ /* 0x002fe200000001ff */
[----:B------:R-:W-:-:S05]  /*49e0*/  @!P0 MOV R0, R18 ;  /* 0x0000001200008202 */ /* 0x000fca0000000f00 */
[----:B------:R1:W-:Y:S02]  /*49f0*/  STL [R1+0x3c4], R0 ;  /* 0x0003c40001007387 */ /* 0x0003e40000100800 */
[----:B-1----:R-:W-:Y:S01]  /*4a00*/  HFMA2 R0, -RZ, RZ, 0, 0 ;  /* 0x00000000ff007431 */ /* 0x002fe200000001ff */
[----:B------:R-:W-:-:S05]  /*4a10*/  @!P0 MOV R0, R9 ;  /* 0x0000000900008202 */ /* 0x000fca0000000f00 */
[----:B------:R1:W-:Y:S01]  /*4a20*/  STL [R1+0x3c0], R0 ;  /* 0x0003c00001007387 */ /* 0x0003e20000100800 */
[----:B------:R-:W-:Y:S01]  /*4a30*/  LOP3.LUT P0, RZ, R22, 0x200, RZ, 0xc0, !PT ;  /* 0x0000020016ff7812 */ /* 0x000fe2000780c0ff */
[----:B-1----:R-:W-:Y:S01]  /*4a40*/  HFMA2 R0, -RZ, RZ, 0, 0 ;  /* 0x00000000ff007431 */ /* 0x002fe200000001ff */
[----:B------:R-:W-:-:S05]  /*4a50*/  @!P2 MOV R0, R10 ;  /* 0x0000000a0000a202 */ /* 0x000fca0000000f00 */
[----:B------:R1:W-:Y:S02]  /*4a60*/  STL [R1+0x3b4], R0 ;  /* 0x0003b40001007387 */ /* 0x0003e40000100800 */
[----:B-1----:R-:W-:Y:S01]  /*4a70*/  HFMA2 R0, -RZ, RZ, 0, 0 ;  /* 0x00000000ff007431 */ /* 0x002fe200000001ff */
[----:B----4-:R-:W-:-:S05]  /*4a80*/  @!P2 MOV R0, R7 ;  /* 0x000000070000a202 */ /* 0x010fca0000000f00 */
[----:B------:R1:W-:Y:S02]  /*4a90*/  STL [R1+0x3b0], R0 ;  /* 0x0003b00001007387 */ /* 0x0003e40000100800 */
[----:B-1----:R-:W-:Y:S01]  /*4aa0*/  HFMA2 R0, -RZ, RZ, 0, 0 ;  /* 0x00000000ff007431 */ /* 0x002fe200000001ff */
[----:B--2---:R-:W-:Y:S01]  /*4ab0*/  @!P1 MOV R0, R14 ;  /* 0x0000000e00009202 */ /* 0x004fe20000000f00 */
[----:B------:R-:W-:Y:S04]  /*4ac0*/  STL.64 [R1+0x4f8], R14 ;  /* 0x0004f80e01007387 */ /* 0x000fe80000100a00 */
[----:B---3--:R0:W-:Y:S02]  /*4ad0*/  STL.64 [R1+0x70], R20 ;  /* 0x0000701401007387 */ /* 0x0081e40000100a00 */
[----:B0-----:R-:W-:-:S02]  /*4ae0*/  CS2R R20, SRZ ;  /* 0x0000000000147805 */ /* 0x001fc4000001ff00 */
[----:B------:R-:W-:Y:S02]  /*4af0*/  @!P1 MOV R21, R15 ;  /* 0x0000000f00159202 */ /* 0x000fe40000000f00 */
[----:B------:R-:W-:Y:S01]  /*4b00*/  @!P1 MOV R20, R12 ;  /* 0x0000000c00149202 */ /* 0x000fe20000000f00 */
[----:B------:R-:W2:Y:S04]  /*4b10*/  LDL.LU.64 R14, [R1+0x390] ;  /* 0x00039000010e7983 */ /* 0x000ea80000300a00 */
[----:B------:R-:W-:Y:S04]  /*4b20*/  STL [R1+0x3a4], R21 ;  /* 0x0003a41501007387 */ /* 0x000fe80000100800 */
[----:B------:R0:W-:Y:S02]  /*4b30*/  STL [R1+0x258], R20 ;  /* 0x0002581401007387 */ /* 0x0001e40000100800 */
[----:B0-----:R-:W-:-:S06]  /*4b40*/  CS2R R20, SRZ ;  /* 0x0000000000147805 */ /* 0x001fcc000001ff00 */
[----:B------:R0:W3:Y:S04]  /*4b50*/  @!P0 LDG.E.64 R20, desc[UR10][R16.64] ;  /* 0x0000000a10148981 */ /* 0x0000e8000c1e1b00 */
[----:B------:R1:W-:Y:S04]  /*4b60*/  STL [R1+0x3a0], R0 ;  /* 0x0003a00001007387 */ /* 0x0003e80000100800 */
[----:B------:R4:W-:Y:S01]  /*4b70*/  STL.64 [R1+0x178], R8 ;  /* 0x0001780801007387 */ /* 0x0009e20000100a00 */
[----:B0-----:R-:W-:Y:S01]  /*4b80*/  CS2R R16, SRZ ;  /* 0x0000000000107805 */ /* 0x001fe2000001ff00 */
[----:B-1----:R-:W-:Y:S01]  /*4b90*/  HFMA2 R0, -RZ, RZ, 0, 0 ;  /* 0x00000000ff007431 */ /* 0x002fe200000001ff */
[----:B------:R-:W-:Y:S01]  /*4ba0*/  @!P1 MOV R0, R13 ;  /* 0x0000000d00009202 */ /* 0x000fe20000000f00 */
[----:B----4-:R-:W4:Y:S04]  /*4bb0*/  LDL.LU.64 R8, [R1+0x240] ;  /* 0x0002400001087983 */ /* 0x010f280000300a00 */
[----:B------:R0:W-:Y:S02]  /*4bc0*/  STL [R1+0x254], R0 ;  /* 0x0002540001007387 */ /* 0x0001e40000100800 */
[----:B0-----:R-:W-:-:S02]  /*4bd0*/  HFMA2 R0, -RZ, RZ, 0, 0 ;  /* 0x00000000ff007431 */ /* 0x001fc400000001ff */
[----:B--2---:R0:W2:Y:S02]  /*4be0*/  @!P0 LDG.E.64 R16, desc[UR10][R14.64] ;  /* 0x0000000a0e108981 */ /* 0x0040a4000c1e1b00 */
[----:B0-----:R-:W-:Y:S02]  /*4bf0*/  CS2R R14, SRZ ;  /* 0x00000000000e7805 */ /* 0x001fe4000001ff00 */
[----:B---3--:R-:W-:Y:S01]  /*4c00*/  @!P0 MOV R0, R20 ;  /* 0x0000001400008202 */ /* 0x008fe20000000f00 */
[----:B------:R0:W-:Y:S01]  /*4c10*/  STL.64 [R1+0x4f0], R20 ;  /* 0x0004f01401007387 */ /* 0x0001e20000100a00 */
[----:B------:R-:W-:-:S03]  /*4c20*/  @!P0 MOV R15, R21 ;  /* 0x00000015000f8202 */ /* 0x000fc60000000f00 */
[----:B0-----:R-:W3:Y:S04]  /*4c30*/  LDL.LU.64 R20, [R1+0x380] ;  /* 0x0003800001147983 */ /* 0x001ee80000300a00 */
[----:B------:R0:W-:Y:S02]  /*4c40*/  STL [R1+0x2e0], R23 ;  /* 0x0002e01701007387 */ /* 0x0001e40000100800 */
[----:B0-----:R-:W-:Y:S02]  /*4c50*/  MOV R23, RZ ;  /* 0x000000ff00177202 */ /* 0x001fe40000000f00 */
[----:B------:R-:W-:Y:S02]  /*4c60*/  @!P2 MOV R23, R6 ;  /* 0x000000060017a202 */ /* 0x000fe40000000f00 */
[----:B------:R-:W-:Y:S01]  /*4c70*/  LOP3.LUT P2, RZ, R22, 0x100, RZ, 0xc0, !PT ;  /* 0x0000010016ff7812 */ /* 0x000fe2000784c0ff */
[----:B------:R0:W-:Y:S02]  /*4c80*/  STL.64 [R1+0x78], R18 ;  /* 0x0000781201007387 */ /* 0x0001e40000100a00 */
[----:B0-----:R-:W-:-:S10]  /*4c90*/  CS2R R18, SRZ ;  /* 0x0000000000127805 */ /* 0x001fd4000001ff00 */
[----:B----4-:R0:W4:Y:S02]  /*4ca0*/  @!P2 LDG.E.64 R18, desc[UR10][R8.64] ;  /* 0x0000000a0812a981 */ /* 0x010124000c1e1b00 */
[----:B0-----:R-:W-:Y:S02]  /*4cb0*/  CS2R R8, SRZ ;  /* 0x0000000000087805 */ /* 0x001fe4000001ff00 */
[----:B------:R0:W-:Y:S04]  /*4cc0*/  STL.64 [R1+0x180], R6 ;  /* 0x0001800601007387 */ /* 0x0001e80000100a00 */
[----:B------:R-:W-:Y:S04]  /*4cd0*/  STL [R1+0x394], R15 ;  /* 0x0003940f01007387 */ /* 0x000fe80000100800 */
[----:B0-----:R-:W4:Y:S01]  /*4ce0*/  LDL.LU.64 R6, [R1+0x230] ;  /* 0x0002300001067983 */ /* 0x001f220000300a00 */
[----:B--2---:R-:W-:-:S05]  /*4cf0*/  @!P0 MOV R14, R16 ;  /* 0x00000010000e8202 */ /* 0x004fca0000000f00 */
[----:B------:R0:W-:Y:S04]  /*4d00*/  STL [R1+0x250], R14 ;  /* 0x0002500e01007387 */ /* 0x0001e80000100800 */
[----:B0-----:R-:W2:Y:S04]  /*4d10*/  LDL.LU.64 R14, [R1+0x370] ;  /* 0x00037000010e7983 */ /* 0x001ea80000300a00 */
[----:B---3--:R-:W3:Y:S01]  /*4d20*/  @!P2 LDG.E.64 R8, desc[UR10][R20.64] ;  /* 0x0000000a1408a981 */ /* 0x008ee2000c1e1b00 */
[----:B------:R-:W-:-:S03]  /*4d30*/  LOP3.LUT P1, RZ, R22, 0x80, RZ, 0xc0, !PT ;  /* 0x0000008016ff7812 */ /* 0x000fc6000782c0ff */
[----:B------:R0:W-:Y:S04]  /*4d40*/  STL.64 [R1+0x80], R10 ;  /* 0x0000800a01007387 */ /* 0x0001e80000100a00 */
[----:B------:R1:W-:Y:S04]  /*4d50*/  STL.64 [R1+0x188], R12 ;  /* 0x0001880c01007387 */ /* 0x0003e80000100a00 */
[----:B------:R-:W2:Y:S01]  /*4d60*/  LDL.LU.64 R20, [R1+0x360] ;  /* 0x0003600001147983 */ /* 0x000ea20000300a00 */
[----:B0-----:R-:W-:-:S03]  /*4d70*/  CS2R R10, SRZ ;  /* 0x00000000000a7805 */ /* 0x001fc6000001ff00 */
[----:B-1----:R-:W2:Y:S01]  /*4d80*/  LDL.LU.64 R12, [R1+0x228] ;  /* 0x00022800010c7983 */ /* 0x002ea20000300a00 */
[----:B----4-:R-:W-:-:S05]  /*4d90*/  @!P2 MOV R11, R19 ;  /* 0x00000013000ba202 */ /* 0x010fca0000000f00 */
[----:B------:R-:W-:Y:S01]  /*4da0*/  STL [R1+0x384], R11 ;  /* 0x0003840b01007387 */ /* 0x000fe20000100800 */
[----:B---3--:R-:W-:-:S05]  /*4db0*/  @!P2 MOV R10, R8 ;  /* 0x00000008000aa202 */ /* 0x008fca0000000f00 */
[----:B------:R0:W-:Y:S02]  /*4dc0*/  STL [R1+0x248], R10 ;  /* 0x0002480a01007387 */ /* 0x0001e40000100800 */
[----:B0-----:R-:W-:-:S06]  /*4dd0*/  CS2R R10, SRZ ;  /* 0x00000000000a7805 */ /* 0x001fcc000001ff00 */
[----:B------:R0:W3:Y:S02]  /*4de0*/  @!P1 LDG.E.64 R10, desc[UR10][R6.64] ;  /* 0x0000000a060a9981 */ /* 0x0000e4000c1e1b00 */
[----:B0-----:R-:W-:-:S06]  /*4df0*/  CS2R R6, SRZ ;  /* 0x0000000000067805 */ /* 0x001fcc000001ff00 */
[----:B--2---:R0:W2:Y:S04]  /*4e00*/  @!P1 LDG.E.64 R6, desc[UR10][R14.64] ;  /* 0x0000000a0e069981 */ /* 0x0040a8000c1e1b00 */
[----:B------:R-:W4:Y:S04]  /*4e10*/  LDL.LU.64 R14, [R1+0x4f8] ;  /* 0x0004f800010e7983 */ /* 0x000f280000300a00 */
[----:B------:R1:W-:Y:S02]  /*4e20*/  STL [R1+0x390], R0 ;  /* 0x0003900001007387 */ /* 0x0003e40000100800 */
[----:B-1----:R-:W-:Y:S01]  /*4e30*/  HFMA2 R0, -RZ, RZ, 0, 0 ;  /* 0x00000000ff007431 */ /* 0x002fe200000001ff */
[----:B------:R-:W-:-:S02]  /*4e40*/  @!P0 MOV R0, R17 ;  /* 0x0000001100008202 */ /* 0x000fc40000000f00 */
[----:B------:R-:W-:Y:S01]  /*4e50*/  LOP3.LUT P0, RZ, R22, 0x40, RZ, 0xc0, !PT ;  /* 0x0000004016ff7812 */ /* 0x000fe2000780c0ff */
[----:B----4-:R0:W-:Y:S02]  /*4e60*/  STL.64 [R1+0x88], R14 ;  /* 0x0000880e01007387 */ /* 0x0101e40000100a00 */
[----:B0-----:R-:W-:Y:S02]  /*4e70*/  CS2R R14, SRZ ;  /* 0x00000000000e7805 */ /* 0x001fe4000001ff00 */
[----:B---3--:R-:W-:Y:S02]  /*4e80*/  @!P1 MOV R15, R11 ;  /* 0x0000000b000f9202 */ /* 0x008fe40000000f00 */
[----:B--2---:R-:W-:-:S03]  /*4e90*/  @!P1 MOV R14, R6 ;  /* 0x00000006000e9202 */ /* 0x004fc60000000f00 */
[----:B------:R-:W-:Y:S04]  /*4ea0*/  STL [R1+0x374], R15 ;  /* 0x0003740f01007387 */ /* 0x000fe80000100800 */
[----:B------:R0:W-:Y:S02]  /*4eb0*/  STL [R1+0x240], R14 ;  /* 0x0002400e01007387 */ /* 0x0001e40000100800 */
[----:B0-----:R-:W-:-:S06]  /*4ec0*/  CS2R R14, SRZ ;  /* 0x00000000000e7805 */ /* 0x001fcc000001ff00 */
[----:B------:R0:W2:Y:S02]  /*4ed0*/  @!P0 LDG.E.64 R14, desc[UR10][R12.64] ;  /* 0x0000000a0c0e8981 */ /* 0x0000a4000c1e1b00 */
[----:B0-----:R-:W-:-:S06]  /*4ee0*/  CS2R R12, SRZ ;  /* 0x00000000000c7805 */ /* 0x001fcc000001ff00 */
[----:B------:R-:W3:Y:S04]  /*4ef0*/  @!P0 LDG.E.64 R12, desc[UR10][R20.64] ;  /* 0x0000000a140c8981 */ /* 0x000ee8000c1e1b00 */
[----:B------:R-:W4:Y:S04]  /*4f00*/  LDL.LU.64 R20, [R1+0x4f0] ;  /* 0x0004f00001147983 */ /* 0x000f280000300a00 */
[----:B------:R0:W-:Y:S02]  /*4f10*/  STL [R1+0x24c], R0 ;  /* 0x00024c0001007387 */ /* 0x0001e40000100800 */
[----:B0-----:R-:W-:Y:S01]  /*4f20*/  HFMA2 R0, -RZ, RZ, 0, 0 ;  /* 0x00000000ff007431 */ /* 0x001fe200000001ff */
[----:B------:R-:W-:Y:S01]  /*4f30*/  @!P2 MOV R0, R18 ;  /* 0x000000120000a202 */ /* 0x000fe20000000f00 */
[----:B------:R0:W-:Y:S04]  /*4f40*/  STL [R1+0x4e8], R16 ;  /* 0x0004e81001007387 */ /* 0x0001e80000100800 */
[----:B------:R1:W-:Y:S01]  /*4f50*/  STL [R1+0x380], R0 ;  /* 0x0003800001007387 */ /* 0x0003e20000100800 */
[----:B0-----:R-:W-:-:S02]  /*4f60*/  HFMA2 R16, -RZ, RZ, 0, 0 ;  /* 0x00000000ff107431 */ /* 0x001fc400000001ff */
[----:B-1----:R-:W-:Y:S01]  /*4f70*/  HFMA2 R0, -RZ, RZ, 0, 0 ;  /* 0x00000000ff007431 */ /* 0x002fe200000001ff */
[----:B------:R-:W-:-:S05]  /*4f80*/  @!P2 MOV R0, R9 ;  /* 0x000000090000a202 */ /* 0x000fca0000000f00 */
[----:B------:R0:W-:Y:S02]  /*4f90*/  STL [R1+0x244], R0 ;  /* 0x0002440001007387 */ /* 0x0001e40000100800 */
[----:B0-----:R-:W-:Y:S01]  /*4fa0*/  HFMA2 R0, -RZ, RZ, 0, 0 ;  /* 0x00000000ff007431 */ /* 0x001fe200000001ff */
[----:B------:R-:W-:-:S05]  /*4fb0*/  @!P1 MOV R0, R10 ;  /* 0x0000000a00009202 */ /* 0x000fca0000000f00 */
[----:B------:R0:W-:Y:S02]  /*4fc0*/  STL [R1+0x370], R0 ;  /* 0x0003700001007387 */ /* 0x0001e40000100800 */
[----:B0-----:R-:W-:Y:S01]  /*4fd0*/  HFMA2 R0, -RZ, RZ, 0, 0 ;  /* 0x00000000ff007431 */ /* 0x001fe200000001ff */
[----:B------:R-:W-:-:S05]  /*4fe0*/  @!P1 MOV R0, R7 ;  /* 0x0000000700009202 */ /* 0x000fca0000000f00 */
[----:B------:R0:W-:Y:S02]  /*4ff0*/  STL [R1+0x234], R0 ;  /* 0x0002340001007387 */ /* 0x0001e40000100800 */
[----:B0-----:R-:W-:Y:S01]  /*5000*/  HFMA2 R0, -RZ, RZ, 0, 0 ;  /* 0x00000000ff007431 */ /* 0x001fe200000001ff */
[----:B--2---:R-:W-:-:S05]  /*5010*/  @!P0 MOV R16, R15 ;  /* 0x0000000f00108202 */ /* 0x004fca0000000f00 */
[----:B------:R0:W-:Y:S04]  /*5020*/  STL [R1+0x3ec], R16 ;  /* 0x0003ec1001007387 */ /* 0x0001e80000100800 */
[----:B0-----:R-:W2:Y:S01]  /*5030*/  LDL.LU R16, [R1+0x4e8] ;  /* 0x0004e80001107983 */ /* 0x001ea20000300800 */
[----:B------:R-:W-:-:S03]  /*5040*/  @!P0 MOV R0, R14 ;  /* 0x0000000e00008202 */ /* 0x000fc60000000f00 */
[----:B------:R0:W-:Y:S04]  /*5050*/  STL.64 [R1+0x4e0], R14 ;  /* 0x0004e00e01007387 */ /* 0x0001e80000100a00 */
[----:B----4-:R1:W-:Y:S04]  /*5060*/  STL.64 [R1+0x90], R20 ;  /* 0x0000901401007387 */ /* 0x0103e80000100a00 */
[----:B0-----:R-:W4:Y:S04]  /*5070*/  LDL.LU.64 R14, [R1+0x350] ;  /* 0x00035000010e7983 */ /* 0x001f280000300a00 */
[----:B-1----:R-:W3:Y:S01]  /*5080*/  LDL.LU.64 R20, [R1+0x220] ;  /* 0x0002200001147983 */ /* 0x002ee20000300a00 */
[----:B------:R-:W-:-:S03]  /*5090*/  LOP3.LUT P2, RZ, R22, 0x20, RZ, 0xc0, !PT ;  /* 0x0000002016ff7812 */ /* 0x000fc6000784c0ff */
[----:B--2---:R0:W-:Y:S02]  /*50a0*/  STL.64 [R1+0x190], R16 ;  /* 0x0001901001007387 */ /* 0x0041e40000100a00 */
[----:B0-----:R-:W-:-:S08]  /*50b0*/  CS2R R16, SRZ ;  /* 0x0000000000107805 */ /* 0x001fd0000001ff00 */
[----:B---3--:R0:W2:Y:S02]  /*50c0*/  @!P2 LDG.E.64 R16, desc[UR10][R20.64] ;  /* 0x0000000a1410a981 */ /* 0x0080a4000c1e1b00 */
[----:B0-----:R-:W-:-:S06]  /*50d0*/  CS2R R20, SRZ ;  /* 0x0000000000147805 */ /* 0x001fcc000001ff00 */
[----:B----4-:R0:W3:Y:S04]  /*50e0*/  @!P2 LDG.E.64 R20, desc[UR10][R14.64] ;  /* 0x0000000a0e14a981 */ /* 0x0100e8000c1e1b00 */
[----:B------:R1:W-:Y:S04]  /*50f0*/  STL.64 [R1+0xa0], R10 ;  /* 0x0000a00a01007387 */ /* 0x0003e80000100a00 */
[----:B------:R4:W-:Y:S01]  /*5100*/  STL [R1+0x3e8], R0 ;  /* 0x0003e80001007387 */ /* 0x0009e20000100800 */
[----:B0-----:R-:W-:-:S03]  /*5110*/  CS2R R14, SRZ ;  /* 0x00000000000e7805 */ /* 0x001fc6000001ff00 */
[----:B------:R0:W-:Y:S04]  /*5120*/  STL.64 [R1+0x98], R18 ;  /* 0x0000981201007387 */ /* 0x0001e80000100a00 */
[----:B-1----:R-:W3:Y:S01]  /*5130*/  LDL.LU.64 R10, [R1+0x218] ;  /* 0x00021800010a7983 */ /* 0x002ee20000300a00 */
[----:B----4-:R-:W-:Y:S01]  /*5140*/  HFMA2 R0, -RZ, RZ, 0, 0 ;  /* 0x00000000ff007431 */ /* 0x010fe200000001ff */
[----:B------:R-:W-:Y:S02]  /*5150*/  @!P0 MOV R0, R13 ;  /* 0x0000000d00008202 */ /* 0x000fe40000000f00 */
[----:B0-----:R-:W4:Y:S04]  /*5160*/  LDL.LU.64 R18, [R1+0x338] ;  /* 0x0003380001127983 */ /* 0x001f280000300a00 */
[----:B------:R0:W-:Y:S02]  /*5170*/  STL [R1+0x22c], R0 ;  /* 0x00022c0001007387 */ /* 0x0001e40000100800 */
[----:B0-----:R-:W-:Y:S01]  /*5180*/  HFMA2 R0, -RZ, RZ, 0, 0 ;  /* 0x00000000ff007431 */ /* 0x001fe200000001ff */
[----:B--2---:R-:W-:Y:S01]  /*5190*/  @!P2 MOV R15, R17 ;  /* 0x00000011000fa202 */ /* 0x004fe20000000f00 */
[----:B------:R0:W-:Y:S01]  /*51a0*/  STL.64 [R1+0x4d8], R16 ;  /* 0x0004d81001007387 */ /* 0x0001e20000100a00 */
[----:B------:R-:W-:-:S03]  /*51b0*/  @!P2 MOV R0, R16 ;  /* 0x000000100000a202 */ /* 0x000fc60000000f00 */
[----:B------:R-:W-:Y:S04]  /*51c0*/  STL [R1+0x3fc], R15 ;  /* 0x0003fc0f01007387 */ /* 0x000fe80000100800 */
[----:B0-----:R-:W2:Y:S01]  /*51d0*/  LDL.LU.64 R16, [R1+0x340] ;  /* 0x0003400001107983 */ /* 0x001ea20000300a00 */
[----:B---3--:R-:W-:-:S05]  /*51e0*/  @!P2 MOV R14, R20 ;  /* 0x00000014000ea202 */ /* 0x008fca0000000f00 */
[----:B------:R0:W-:Y:S04]  /*51f0*/  STL [R1+0x228], R14 ;  /* 0x0002280e01007387 */ /* 0x0001e80000100800 */
[----:B0-----:R-:W3:Y:S04]  /*5200*/  LDL.LU.64 R14, [R1+0x328] ;  /* 0x00032800010e7983 */ /* 0x001ee80000300a00 */
[----:B------:R0:W-:Y:S01]  /*5210*/  STL [R1+0x25c], R23 ;  /* 0x00025c1701007387 */ /* 0x0001e20000100800 */
[----:B------:R-:W-:Y:S02]  /*5220*/  LOP3.LUT P1, RZ, R22, 0x10, RZ, 0xc0, !PT ;  /* 0x0000001016ff7812 */ /* 0x000fe4000782c0ff */
[----:B0-----:R-:W-:-:S02]  /*5230*/  MOV R23, RZ ;  /* 0x000000ff00177202 */ /* 0x001fc40000000f00 */
[----:B------:R-:W-:Y:S02]  /*5240*/  @!P0 MOV R23, R12 ;  /* 0x0000000c00178202 */ /* 0x000fe40000000f00 */
[----:B------:R-:W-:Y:S01]  /*5250*/  LOP3.LUT P0, RZ, R22, 0x8, RZ, 0xc0, !PT ;  /* 0x0000000816ff7812 */ /* 0x000fe2000780c0ff */
[----:B------:R0:W-:Y:S04]  /*5260*/  STL.64 [R1+0x1a0], R6 ;  /* 0x0001a00601007387 */ /* 0x0001e80000100a00 */
[----:B------:R1:W-:Y:S01]  /*5270*/  STL.64 [R1+0x198], R8 ;  /* 0x0001980801007387 */ /* 0x0003e20000100a00 */
[----:B0-----:R-:W-:Y:S02]  /*5280*/  CS2R R6, SRZ ;  /* 0x0000000000067805 */ /* 0x001fe4000001ff00 */
[----:B-1----:R-:W-:-:S05]  /*5290*/  CS2R R8, SRZ ;  /* 0x0000000000087805 */ /* 0x002fca000001ff00 */
[----:B------:R0:W3:Y:S04]  /*52a0*/  @!P0 LDG.E.64 R6, desc[UR10][R10.64] ;  /* 0x0000000a0a068981 */ /* 0x0000e8000c1e1b00 */
[----:B----4-:R1:W4:Y:S01]  /*52b0*/  @!P1 LDG.E.64 R8, desc[UR10][R18.64] ;  /* 0x0000000a12089981 */ /* 0x010322000c1e1b00 */
[----:B0-----:R-:W-:Y:S02]  /*52c0*/  CS2R R10, SRZ ;  /* 0x00000000000a7805 */ /* 0x001fe4000001ff00 */
[----:B-1----:R-:W-:-:S06]  /*52d0*/  CS2R R18, SRZ ;  /* 0x0000000000127805 */ /* 0x002fcc000001ff00 */
[----:B--2---:R0:W2:Y:S04]  /*52e0*/  @!P1 LDG.E.64 R18, desc[UR10][R16.64] ;  /* 0x0000000a10129981 */ /* 0x0040a8000c1e1b00 */
[----:B---3--:R-:W3:Y:S04]  /*52f0*/  @!P0 LDG.E.64 R10, desc[UR10][R14.64] ;  /* 0x0000000a0e0a8981 */ /* 0x008ee8000c1e1b00 */
[----:B------:R-:W3:Y:S01]  /*5300*/  LDL.LU.64 R14, [R1+0x4e0] ;  /* 0x0004e000010e7983 */ /* 0x000ee20000300a00 */
[----:B0-----:R-:W-:Y:S02]  /*5310*/  CS2R R16, SRZ ;  /* 0x0000000000107805 */ /* 0x001fe4000001ff00 */
[----:B----4-:R-:W-:-:S05]  /*5320*/  @!P1 MOV R17, R9 ;  /* 0x0000000900119202 */ /* 0x010fca0000000f00 */
[----:B------:R-:W-:Y:S01]  /*5330*/  STL [R1+0x424], R17 ;  /* 0x0004241101007387 */ /* 0x000fe20000100800 */
[----:B--2---:R-:W-:-:S05]  /*5340*/  @!P1 MOV R16, R18 ;  /* 0x0000001200109202 */ /* 0x004fca0000000f00 */
[----:B------:R0:W-:Y:S04]  /*5350*/  STL [R1+0x220], R16 ;  /* 0x0002201001007387 */ /* 0x0001e80000100800 */
[----:B0-----:R-:W2:Y:S04]  /*5360*/  LDL.LU.64 R16, [R1+0x318] ;  /* 0x0003180001107983 */ /* 0x001ea80000300a00 */
[----:B---3--:R0:W-:Y:S04]  /*5370*/  STL.64 [R1+0xa8], R14 ;  /* 0x0000a80e01007387 */ /* 0x0081e80000100a00 */
[----:B0-----:R-:W3:Y:S04]  /*5380*/  LDL.LU.64 R14, [R1+0x310] ;  /* 0x00031000010e7983 */ /* 0x001ee80000300a00 */
[----:B------:R0:W-:Y:S02]  /*5390*/  STL [R1+0x3f8], R0 ;  /* 0x0003f80001007387 */ /* 0x0001e40000100800 */
[----:B0-----:R-:W-:Y:S01]  /*53a0*/  HFMA2 R0, -RZ, RZ, 0, 0 ;  /* 0x00000000ff007431 */ /* 0x001fe200000001ff */
[----:B------:R-:W-:-:S02]  /*53b0*/  @!P2 MOV R0, R21 ;  /* 0x000000150000a202 */ /* 0x000fc40000000f00 */
[----:B------:R-:W-:Y:S01]  /*53c0*/  LOP3.LUT P2, RZ, R22, 0x4, RZ, 0xc0, !PT ;  /* 0x0000000416ff7812 */ /* 0x000fe2000784c0ff */
[----:B------:R0:W-:Y:S02]  /*53d0*/  STL.64 [R1+0x1a8], R12 ;  /* 0x0001a80c01007387 */ /* 0x0001e40000100a00 */
[----:B0-----:R-:W-:-:S10]  /*53e0*/  CS2R R12, SRZ ;  /* 0x00000000000c7805 */ /* 0x001fd4000001ff00 */
[----:B---3--:R0:W3:Y:S02]  /*53f0*/  @!P2 LDG.E.64 R12, desc[UR10][R14.64] ;  /* 0x0000000a0e0ca981 */ /* 0x0080e4000c1e1b00 */
[----:B0-----:R-:W-:-:S06]  /*5400*/  CS2R R14, SRZ ;  /* 0x00000000000e7805 */ /* 0x001fcc000001ff00 */
[----:B--2---:R0:W2:Y:S04]  /*5410*/  @!P2 LDG.E.64 R14, desc[UR10][R16.64] ;  /* 0x0000000a100ea981 */ /* 0x0040a8000c1e1b00 */
[----:B------:R-:W4:Y:S04]  /*5420*/  LDL.LU.64 R16, [R1+0x4d8] ;  /* 0x0004d80001107983 */ /* 0x000f280000300a00 */
[----:B------:R1:W-:Y:S02]  /*5430*/  STL [R1+0x4d4], R20 ;  /* 0x0004d41401007387 */ /* 0x0003e40000100800 */
[----:B-1----:R-:W-:-:S02]  /*5440*/  MOV R20, RZ ;  /* 0x000000ff00147202 */ /* 0x002fc40000000f00 */
[----:B------:R-:W-:-:S05]  /*5450*/  @!P0 MOV R20, R10 ;  /* 0x0000000a00148202 */ /* 0x000fca0000000f00 */
[----:B------:R1:W-:Y:S02]  /*5460*/  STL [R1+0x21c], R20 ;  /* 0x00021c1401007387 */ /* 0x0003e40000100800 */
[----:B-1----:R-:W-:Y:S01]  /*5470*/  HFMA2 R20, -RZ, RZ, 0, 0 ;  /* 0x00000000ff147431 */ /* 0x002fe200000001ff */
[----:B---3--:R-:W-:-:S05]  /*5480*/  @!P2 MOV R20, R13 ;  /* 0x0000000d0014a202 */ /* 0x008fca0000000f00 */
[----:B------:R1:W-:Y:S04]  /*5490*/  STL [R1+0x444], R20 ;  /* 0x0004441401007387 */ /* 0x0003e80000100800 */
[----:B-1----:R-:W3:Y:S04]  /*54a0*/  LDL.LU R20, [R1+0x4d4] ;  /* 0x0004d40001147983 */ /* 0x002ee80000300800 */
[----:B----4-:R1:W-:Y:S04]  /*54b0*/  STL.64 [R1+0xb0], R16 ;  /* 0x0000b01001007387 */ /* 0x0103e80000100a00 */
[----:B-1----:R-:W4:Y:S04]  /*54c0*/  LDL.LU.64 R16, [R1+0x2b8] ;  /* 0x0002b80001107983 */ /* 0x002f280000300a00 */
[----:B------:R1:W-:Y:S02]  /*54d0*/  STL [R1+0x224], R0 ;  /* 0x0002240001007387 */ /* 0x0003e40000100800 */
[----:B-1----:R-:W-:Y:S01]  /*54e0*/  HFMA2 R0, -RZ, RZ, 0, 0 ;  /* 0x00000000ff007431 */ /* 0x002fe200000001ff */
[----:B------:R-:W-:-:S05]  /*54f0*/  @!P1 MOV R0, R8 ;  /* 0x0000000800009202 */ /* 0x000fca0000000f00 */
[----:B------:R1:W-:Y:S02]  /*5500*/  STL [R1+0x420], R0 ;  /* 0x0004200001007387 */ /* 0x0003e40000100800 */
[----:B-1----:R-:W-:Y:S01]  /*5510*/  HFMA2 R0, -RZ, RZ, 0, 0 ;  /* 0x00000000ff007431 */ /* 0x002fe200000001ff */
[----:B------:R-:W-:Y:S02]  /*5520*/  @!P1 MOV R0, R19 ;  /* 0x0000001300009202 */ /* 0x000fe40000000f00 */
[----:B------:R-:W-:Y:S01]  /*5530*/  LOP3.LUT P1, RZ, R22, 0x2, RZ, 0xc0, !PT ;  /* 0x0000000216ff7812 */ /* 0x000fe2000782c0ff */
[----:B---3--:R4:W-:Y:S02]  /*5540*/  STL.64 [R1+0x1b0], R20 ;  /* 0x0001b01401007387 */ /* 0x0089e40000100a00 */
[----:B----4-:R-:W-:Y:S02]  /*5550*/  MOV R20, R16 ;  /* 0x0000001000147202 */ /* 0x010fe40000000f00 */
[----:B------:R-:W-:-:S02]  /*5560*/  MOV R21, R17 ;  /* 0x0000001100157202 */ /* 0x000fc40000000f00 */
[----:B0-----:R-:W-:-:S06]  /*5570*/  CS2R R16, SRZ ;  /* 0x0000000000107805 */ /* 0x001fcc000001ff00 */
[----:B------:R0:W3:Y:S02]  /*5580*/  @!P1 LDG.E.64 R16, desc[UR10][R2.64] ;  /* 0x0000000a02109981 */ /* 0x0000e4000c1e1b00 */
[----:B0-----:R-:W-:-:S06]  /*5590*/  CS2R R2, SRZ ;  /* 0x0000000000027805 */ /* 0x001fcc000001ff00 */
[----:B------:R-:W4:Y:S04]  /*55a0*/  @!P1 LDG.E.64 R2, desc[UR10][R4.64] ;  /* 0x0000000a04029981 */ /* 0x000f28000c1e1b00 */
[----:B------:R0:W-:Y:S04]  /*55b0*/  STL [R1+0x338], R0 ;  /* 0x0003380001007387 */ /* 0x0001e80000100800 */
[----:B------:R1:W-:Y:S04]  /*55c0*/  STL.64 [R1+0xb8], R8 ;  /* 0x0000b80801007387 */ /* 0x0003e80000100a00 */
[----:B------:R-:W-:Y:S01]  /*55d0*/  STL [R1+0x230], R23 ;  /* 0x0002301701007387 */ /* 0x000fe20000100800 */
[----:B0-----:R-:W-:Y:S01]  /*55e0*/  HFMA2 R0, -RZ, RZ, 0, 0 ;  /* 0x00000000ff007431 */ /* 0x001fe200000001ff */
[----:B------:R-:W-:-:S02]  /*55f0*/  @!P0 MOV R0, R6 ;  /* 0x0000000600008202 */ /* 0x000fc40000000f00 */
[----:B------:R-:W-:Y:S04]  /*5600*/  STL.64 [R1+0x1c0], R10 ;  /* 0x0001c00a01007387 */ /* 0x000fe80000100a00 */
[----:B------:R0:W-:Y:S04]  /*5610*/  STL [R1+0x42c], R0 ;  /* 0x00042c0001007387 */ /* 0x0001e80000100800 */
[----:B-1----:R-:W4:Y:S04]  /*5620*/  LDL.LU.64 R8, [R1+0x2d8] ;  /* 0x0002d80001087983 */ /* 0x002f280000300a00 */
[----:B------:R-:W-:Y:S01]  /*5630*/  STL.64 [R1+0xc8], R12 ;  /* 0x0000c80c01007387 */ /* 0x000fe20000100a00 */
[----:B0-----:R-:W-:Y:S01]  /*5640*/  HFMA2 R0, -RZ, RZ, 0, 0 ;  /* 0x00000000ff007431 */ /* 0x001fe200000001ff */
[----:B------:R-:W-:-:S02]  /*5650*/  @!P0 MOV R0, R11 ;  /* 0x0000000b00008202 */ /* 0x000fc40000000f00 */
[----:B------:R-:W-:Y:S04]  /*5660*/  STL.64 [R1+0x1b8], R18 ;  /* 0x0001b81201007387 */ /* 0x000fe80000100a00 */
[----:B------:R0:W-:Y:S01]  /*5670*/  STL [R1+0x328], R0 ;  /* 0x0003280001007387 */ /* 0x0001e20000100800 */
[----:B------:R-:W-:-:S03]  /*5680*/  UIMAD.WIDE UR6, UR8, 0x8, UR6 ;  /* 0x00000008080678a5 */ /* 0x000fc6000f8e0206 */
[----:B------:R-:W-:Y:S04]  /*5690*/  STL.64 [R1+0xc0], R6 ;  /* 0x0000c00601007387 */ /* 0x000fe80000100a00 */
[----:B--2---:R-:W-:Y:S01]  /*56a0*/  STL.64 [R1+0x1c8], R14 ;  /* 0x0001c80e01007387 */ /* 0x004fe20000100a00 */
[----:B0-----:R-:W-:Y:S01]  /*56b0*/  HFMA2 R0, -RZ, RZ, 0, 0 ;  /* 0x00000000ff007431 */ /* 0x001fe200000001ff */
[----:B------:R-:W-:Y:S02]  /*56c0*/  @!P2 MOV R0, R12 ;  /* 0x0000000c0000a202 */ /* 0x000fe40000000f00 */
[----:B------:R-:W2:Y:S04]  /*56d0*/  LDL.LU R4, [R1+0x4d0] ;  /* 0x0004d00001047983 */ /* 0x000ea80000300800 */
[----:B------:R0:W-:Y:S02]  /*56e0*/  STL [R1+0x438], R0 ;  /* 0x0004380001007387 */ /* 0x0001e40000100800 */
[----:B0-----:R-:W-:Y:S01]  /*56f0*/  HFMA2 R0, -RZ, RZ, 0, 0 ;  /* 0x00000000ff007431 */ /* 0x001fe200000001ff */
[----:B------:R-:W-:-:S05]  /*5700*/  @!P2 MOV R0, R15 ;  /* 0x0000000f0000a202 */ /* 0x000fca0000000f00 */
[----:B------:R0:W-:Y:S02]  /*5710*/  STL [R1+0x314], R0 ;  /* 0x0003140001007387 */ /* 0x0001e40000100800 */
[----:B0-----:R-:W-:Y:S01]  /*5720*/  HFMA2 R0, -RZ, RZ, 0, 0 ;  /* 0x00000000ff007431 */ /* 0x001fe200000001ff */
[----:B---3--:R-:W-:-:S05]  /*5730*/  @!P1 MOV R0, R16 ;  /* 0x0000001000009202 */ /* 0x008fca0000000f00 */
[----:B------:R0:W-:Y:S02]  /*5740*/  STL [R1+0x44c], R0 ;  /* 0x00044c0001007387 */ /* 0x0001e40000100800 */
[----:B0-----:R-:W-:Y:S02]  /*5750*/  MOV R0, RZ ;  /* 0x000000ff00007202 */ /* 0x001fe40000000f00 */
[----:B----4-:R-:W-:Y:S02]  /*5760*/  STL.64 [R1+0x4c8], R2 ;  /* 0x0004c80201007387 */ /* 0x010fe40000100a00 */
[----:B------:R-:W-:Y:S02]  /*5770*/  MOV R5, R0 ;  /* 0x0000000000057202 */ /* 0x000fe40000000f00 */
[----:B------:R-:W-:Y:S01]  /*5780*/  STL [R1+0x300], R0 ;  /* 0x0003000001007387 */ /* 0x000fe20000100800 */
[----:B------:R-:W-:-:S03]  /*5790*/  @!P1 MOV R5, R2 ;  /* 0x0000000200059202 */ /* 0x000fc60000000f00 */
[----:B------:R0:W-:Y:S02]  /*57a0*/  STL [R1+0x304], R0 ;  /* 0x0003040001007387 */ /* 0x0001e40000100800 */
[----:B0-----:R-:W-:Y:S02]  /*57b0*/  @!P1 MOV R0, R3 ;  /* 0x0000000300009202 */ /* 0x001fe40000000f00 */
[----:B------:R-:W3:Y:S01]  /*57c0*/  LDL.LU.64 R2, [R1+0x2d0] ;  /* 0x0002d00001027983 */ /* 0x000ee20000300a00 */
[----:B------:R-:W-:Y:S01]  /*57d0*/  HFMA2 R23, -RZ, RZ, 0, 0 ;  /* 0x00000000ff177431 */ /* 0x000fe200000001ff */
[----:B------:R-:W-:-:S05]  /*57e0*/  @!P0 MOV R23, R7 ;  /* 0x0000000700178202 */ /* 0x000fca0000000f00 */
[----:B------:R0:W-:Y:S01]  /*57f0*/  STL [R1+0x430], R23 ;  /* 0x0004301701007387 */ /* 0x0001e20000100800 */
[----:B------:R-:W-:Y:S02]  /*5800*/  LOP3.LUT P0, RZ, R22, 0x1, RZ, 0xc0, !PT ;  /* 0x0000000116ff7812 */ /* 0x000fe4000780c0ff */
[----:B0-----:R-:W-:Y:S02]  /*5810*/  MOV R23, RZ ;  /* 0x000000ff00177202 */ /* 0x001fe40000000f00 */
[----:B------:R-:W-:-:S05]  /*5820*/  @!P2 MOV R23, R14 ;  /* 0x0000000e0017a202 */ /* 0x000fca0000000f00 */
[----:B------:R0:W-:Y:S01]  /*5830*/  STL [R1+0x310], R23 ;  /* 0x0003101701007387 */ /* 0x0001e20000100800 */
[----:B------:R-:W-:-:S03]  /*5840*/  LOP3.LUT P2, RZ, R22, 0x8000000, RZ, 0xc0, !PT ;  /* 0x0800000016ff7812 */ /* 0x000fc6000784c0ff */
[----:B------:R-:W-:Y:S01]  /*5850*/  @!P1 STL [R1+0x300], R5 ;  /* 0x0003000501009387 */ /* 0x000fe20000100800 */
[----:B0-----:R-:W-:Y:S01]  /*5860*/  HFMA2 R23, -RZ, RZ, 0, 0 ;  /* 0x00000000ff177431 */ /* 0x001fe200000001ff */
[----:B------:R-:W-:Y:S02]  /*5870*/  @!P1 MOV R23, R17 ;  /* 0x0000001100179202 */ /* 0x000fe40000000f00 */
[----:B------:R-:W-:Y:S01]  /*5880*/  @!P1 STL [R1+0x304], R0 ;  /* 0x0003040001009387 */ /* 0x000fe20000100800 */
[----:B------:R-:W-:Y:S02]  /*5890*/  LOP3.LUT P1, RZ, R22, 0x4000000, RZ, 0xc0, !PT ;  /* 0x0400000016ff7812 */ /* 0x000fe4000782c0ff */
[----:B------:R-:W-:Y:S01]  /*58a0*/  MOV R22, R36 ;  /* 0x0000002400167202 */ /* 0x000fe20000000f00 */
[----:B------:R0:W-:Y:S02]  /*58b0*/  STL [R1+0x45c], R23 ;  /* 0x00045c1701007387 */ /* 0x0001e40000100800 */
[----:B0-----:R-:W-:-:S02]  /*58c0*/  MOV R23, R37 ;  /* 0x0000002500177202 */ /* 0x001fc40000000f00 */
[----:B------:R-:W-:-:S06]  /*58d0*/  CS2R R36, SRZ ;  /* 0x0000000000247805 */ /* 0x000fcc000001ff00 */
[----:B------:R0:W4:Y:S01]  /*58e0*/  @!P0 LDG.E.64 R36, desc[UR10][R8.64] ;  /* 0x0000000a08248981 */ /* 0x000122000c1e1b00 */
[----:B------:R-:W-:Y:S02]  /*58f0*/  CS2R R10, SRZ ;  /* 0x00000000000a7805 */ /* 0x000fe4000001ff00 */
[----:B------:R-:W-:-:S04]  /*5900*/  CS2R R12, SRZ ;  /* 0x00000000000c7805 */ /* 0x000fc8000001ff00 */
[----:B------:R-:W2:Y:S01]  /*5910*/  @!P1 LDG.E.64 R10, desc[UR10][R32.64] ;  /* 0x0000000a200a9981 */ /* 0x000ea2000c1e1b00 */
[----:B0-----:R-:W-:-:S06]  /*5920*/  CS2R R8, SRZ ;  /* 0x0000000000087805 */ /* 0x001fcc000001ff00 */
[----:B------:R0:W2:Y:S04]  /*5930*/  @!P0 LDG.E.64 R8, desc[UR10][R24.64] ;  /* 0x0000000a18088981 */ /* 0x0000a8000c1e1b00 */
[----:B------:R-:W4:Y:S01]  /*5940*/  LDL.LU.64 R32, [R1+0x280] ;  /* 0x0002800001207983 */ /* 0x000f220000300a00 */
[----:B0-----:R-:W-:Y:S02]  /*5950*/  MOV R24, R30 ;  /* 0x0000001e00187202 */ /* 0x001fe40000000f00 */
[----:B------:R-:W-:Y:S02]  /*5960*/  MOV R25, R31 ;  /* 0x0000001f00197202 */ /* 0x000fe40000000f00 */
[----:B------:R-:W2:Y:S04]  /*5970*/  LDL.LU.64 R30, [R1+0x270] ;  /* 0x00027000011e7983 */ /* 0x000ea80000300a00 */
[----:B---3--:R-:W3:Y:S04]  /*5980*/  @!P1 LDG.E.64 R12, desc[UR10][R2.64] ;  /* 0x0000000a020c9981 */ /* 0x008ee8000c1e1b00 */
[----:B------:R-:W3:Y:S01]  /*5990*/  LDL.LU.64 R2, [R1+0x238] ;  /* 0x0002380001027983 */ /* 0x000ee20000300a00 */
[----:B------:R-:W-:-:S06]  /*59a0*/  CS2R R18, SRZ ;  /* 0x0000000000127805 */ /* 0x000fcc000001ff00 */
[----:B------:R0:W3:Y:S02]  /*59b0*/  @!P3 LDG.E.64 R18, desc[UR10][R28.64] ;  /* 0x0000000a1c12b981 */ /* 0x0000e4000c1e1b00 */
[----:B0-----:R-:W-:Y:S02]  /*59c0*/  CS2R R28, SRZ ;  /* 0x00000000001c7805 */ /* 0x001fe4000001ff00 */
[----:B------:R-:W-:Y:S02]  /*59d0*/  MOV R6, UR6 ;  /* 0x0000000600067c02 */ /* 0x000fe40008000f00 */
[----:B------:R-:W-:Y:S02]  /*59e0*/  MOV R7, UR7 ;  /* 0x0000000700077c02 */ /* 0x000fe40008000f00 */
[----:B------:R-:W-:Y:S01]  /*59f0*/  CS2R R14, SRZ ;  /* 0x00000000000e7805 */ /* 0x000fe2000001ff00 */
[----:B------:R0:W-:Y:S01]  /*5a00*/  STL.64 [R1+0xd0], R16 ;  /* 0x0000d01001007387 */ /* 0x0001e20000100a00 */
[----:B------:R-:W1:Y:S04]  /*5a10*/  LDCU.U8 UR6, c[0x0][0x414] ;  /* 0x00008280ff0677ac */ /* 0x000e680008000000 */
[----:B------:R0:W3:Y:S02]  /*5a20*/  @!P2 LDG.E.64 R14, desc[UR10][R22.64] ;  /* 0x0000000a160ea981 */ /* 0x0000e4000c1e1b00 */
[----:B0-----:R-:W-:Y:S01]  /*5a30*/  HFMA2 R22, -RZ, RZ, 0, 0 ;  /* 0x00000000ff167431 */ /* 0x001fe200000001ff */
[----:B------:R-:W-:-:S06]  /*5a40*/  MOV R23, RZ ;  /* 0x000000ff00177202 */ /* 0x000fcc0000000f00 */
[----:B------:R-:W3:Y:S04]  /*5a50*/  @!P4 LDG.E.64 R22, desc[UR10][R34.64] ;  /* 0x0000000a2216c981 */ /* 0x000ee8000c1e1b00 */
[----:B------:R-:W3:Y:S04]  /*5a60*/  LDL.LU R35, [R1+0x368] ;  /* 0x0003680001237983 */ /* 0x000ee80000300800 */
[----:B--2---:R0:W2:Y:S02]  /*5a70*/  @!P5 LDG.E.64 R28, desc[UR10][R30.64] ;  /* 0x0000000a1e1cd981 */ /* 0x0040a4000c1e1b00 */
[----:B0-----:R-:W-:-:S06]  /*5a80*/  CS2R R30, SRZ ;  /* 0x00000000001e7805 */ /* 0x001fcc000001ff00 */
[----:B----4-:R0:W4:Y:S02]  /*5a90*/  @!P5 LDG.E.64 R30, desc[UR10][R32.64] ;  /* 0x0000000a201ed981 */ /* 0x010124000c1e1b00 */
[----:B0-----:R-:W-:-:S06]  /*5aa0*/  CS2R R32, SRZ ;  /* 0x0000000000207805 */ /* 0x001fcc000001ff00 */
[----:B---3--:R-:W3:Y:S04]  /*5ab0*/  @!P6 LDG.E.64 R32, desc[UR10][R2.64] ;  /* 0x0000000a0220e981 */ /* 0x008ee8000c1e1b00 */
[----:B------:R0:W2:Y:S01]  /*5ac0*/  LDG.E.64 R2, desc[UR10][R6.64] ;  /* 0x0000000a06027981 */ /* 0x0000a2000c1e1b00 */
[----:B------:R-:W-:-:S06]  /*5ad0*/  CS2R R16, SRZ ;  /* 0x0000000000107805 */ /* 0x000fcc000001ff00 */
[----:B------:R1:W3:Y:S01]  /*5ae0*/  @!P2 LDG.E.64 R16, desc[UR10][R20.64] ;  /* 0x0000000a1410a981 */ /* 0x0002e2000c1e1b00 */
[----:B0-----:R-:W0:Y:S01]  /*5af0*/  @!P6 LDC.64 R6, c[0x0][0x398] ;  /* 0x0000e600ff06eb82 */ /* 0x001e220000000a00 */
[----:B-1----:R-:W-:-:S06]  /*5b00*/  CS2R R20, SRZ ;  /* 0x0000000000147805 */ /* 0x002fcc000001ff00 */
[----:B------:R1:W4:Y:S02]  /*5b10*/  @!P3 LDG.E.64 R20, desc[UR10][R26.64] ;  /* 0x0000000a1a14b981 */ /* 0x000324000c1e1b00 */
[----:B-1----:R-:W-:-:S06]  /*5b20*/  CS2R R26, SRZ ;  /* 0x00000000001a7805 */ /* 0x002fcc000001ff00 */
[----:B------:R1:W3:Y:S02]  /*5b30*/  @!P4 LDG.E.64 R26, desc[UR10][R24.64] ;  /* 0x0000000a181ac981 */ /* 0x0002e4000c1e1b00 */
[----:B-1----:R-:W1:Y:S01]  /*5b40*/  S2R R25, SR_TID.X ;  /* 0x0000000000197919 */ /* 0x002e620000002100 */
[----:B------:R-:W-:Y:S01]  /*5b50*/  HFMA2 R34, -RZ, RZ, 0, 0 ;  /* 0x00000000ff227431 */ /* 0x000fe200000001ff */
[----:B------:R-:W-:Y:S02]  /*5b60*/  @!P0 MOV R34, R37 ;  /* 0x0000002500228202 */ /* 0x000fe40000000f00 */
[----:B-1----:R-:W-:-:S05]  /*5b70*/  LOP3.LUT R24, R25, 0xffff, RZ, 0xc0, !PT ;  /* 0x0000ffff19187812 */ /* 0x002fca00078ec0ff */
[----:B------:R-:W-:-:S05]  /*5b80*/  IMAD R24, R24, 0x556, RZ ;  /* 0x0000055618187824 */ /* 0x000fca00078e02ff */
[----:B------:R-:W-:-:S04]  /*5b90*/  SHF.R.U32.HI R24, RZ, 0x10, R24 ;  /* 0x00000010ff187819 */ /* 0x000fc80000011618 */
[----:B------:R-:W-:-:S05]  /*5ba0*/  PRMT R24, R24, 0x9910, RZ ;  /* 0x0000991018187816 */ /* 0x000fca00000000ff */
[----:B------:R-:W-:Y:S01]  /*5bb0*/  IMAD R24, R24, 0x30, RZ ;  /* 0x0000003018187824 */ /* 0x000fe200078e02ff */
[----:B------:R-:W-:Y:S04]  /*5bc0*/  STL [R1+0x2ac], R34 ;  /* 0x0002ac2201007387 */ /* 0x000fe80000100800 */
[----:B------:R-:W-:-:S04]  /*5bd0*/  IADD3 R24, PT, PT, RZ, -R24, RZ ;  /* 0x80000018ff187210 */ /* 0x000fc80007ffe0ff */
[----:B------:R-:W-:-:S04]  /*5be0*/  PRMT R24, R24, 0x7710, RZ ;  /* 0x0000771018187816 */ /* 0x000fc800000000ff */
[----:B------:R-:W-:Y:S02]  /*5bf0*/  IADD3 R24, PT, PT, R24, R25, RZ ;  /* 0x0000001918187210 */ /* 0x000fe40007ffe0ff */
[----:B--2---:R-:W-:Y:S02]  /*5c00*/  MOV R5, R3 ;  /* 0x0000000300057202 */ /* 0x004fe40000000f00 */
[----:B------:R-:W-:Y:S02]  /*5c10*/  MOV R0, R2 ;  /* 0x0000000200007202 */ /* 0x000fe40000000f00 */
[----:B------:R-:W-:Y:S02]  /*5c20*/  CS2R R2, SRZ ;  /* 0x0000000000027805 */ /* 0x000fe4000001ff00 */
[----:B------:R-:W-:Y:S02]  /*5c30*/  @!P0 MOV R2, R36 ;  /* 0x0000002400028202 */ /* 0x000fe40000000f00 */
[----:B------:R-:W-:-:S03]  /*5c40*/  @!P0 MOV R3, R8 ;  /* 0x0000000800038202 */ /* 0x000fc60000000f00 */
[----:B------:R1:W-:Y:S02]  /*5c50*/  STL [R1+0x28c], R2 ;  /* 0x00028c0201007387 */ /* 0x0003e40000100800 */
[----:B-1----:R-:W-:Y:S02]  /*5c60*/  MOV R2, RZ ;  /* 0x000000ff00027202 */ /* 0x002fe40000000f00 */
[----:B------:R-:W-:Y:S02]  /*5c70*/  @!P0 MOV R2, R9 ;  /* 0x0000000900028202 */ /* 0x000fe40000000f00 */
[----:B0-----:R-:W-:-:S04]  /*5c80*/  @!P6 IADD3 R6, P0, PT, R35, R6, RZ ;  /* 0x000000062306e210 */ /* 0x001fc80007f1e0ff */
[----:B------:R-:W-:Y:S02]  /*5c90*/  @!P6 IADD3.X R7, PT, PT, R4, R7, RZ, P0, !PT ;  /* 0x000000070407e210 */ /* 0x000fe400007fe4ff */
[----:B------:R-:W-:Y:S01]  /*5ca0*/  ISETP.NE.AND P0, PT, RZ, UR6, PT ;  /* 0x00000006ff007c0c */ /* 0x000fe2000bf05270 */
[----:B------:R-:W-:Y:S04]  /*5cb0*/  STL [R1+0x218], R3 ;  /* 0x0002180301007387 */ /* 0x000fe80000100800 */
[----:B------:R0:W-:Y:S08]  /*5cc0*/  STL [R1+0x280], R2 ;  /* 0x0002800201007387 */ /* 0x0001f00000100800 */
[----:B0-----:R-:W0:Y:S01]  /*5cd0*/  @P0 LDC.64 R2, c[0x0][0x3b0] ;  /* 0x0000ec00ff020b82 */ /* 0x001e220000000a00 */
[----:B------:R-:W-:-:S06]  /*5ce0*/  CS2R R34, SRZ ;  /* 0x0000000000227805 */ /* 0x000fcc000001ff00 */
[----:B------:R1:W2:Y:S02]  /*5cf0*/  @!P6 LDG.E.64 R34, desc[UR10][R6.64] ;  /* 0x0000000a0622e981 */ /* 0x0002a4000c1e1b00 */
[----:B-1----:R-:W-:Y:S02]  /*5d00*/  SHF.L.U32 R6, R24, 0x1, RZ ;  /* 0x0000000118067819 */ /* 0x002fe400000006ff */
[----:B0-----:R-:W-:Y:S02]  /*5d10*/  MOV R24, R2 ;  /* 0x0000000200187202 */ /* 0x001fe40000000f00 */
[----:B------:R-:W-:Y:S02]  /*5d20*/  MOV R25, R3 ;  /* 0x0000000300197202 */ /* 0x000fe40000000f00 */
[----:B------:R-:W2:Y:S04]  /*5d30*/  LDL.LU.64 R2, [R1+0x4c8] ;  /* 0x0004c80001027983 */ /* 0x000ea80000300a00 */
[----:B------:R0:W-:Y:S04]  /*5d40*/  STL.64 [R1+0xd8], R36 ;  /* 0x0000d82401007387 */ /* 0x0001e80000100a00 */
[----:B------:R1:W-:Y:S01]  /*5d50*/  STL.64 [R1+0xe0], R10 ;  /* 0x0000e00a01007387 */ /* 0x0003e20000100a00 */
[----:B0-----:R-:W-:Y:S01]  /*5d60*/  HFMA2 R36, -RZ, RZ, 0, 0 ;  /* 0x00000000ff247431 */ /* 0x001fe200000001ff */
[----:B------:R-:W-:Y:S01]  /*5d70*/  @!P1 MOV R36, R10 ;  /* 0x0000000a00249202 */ /* 0x000fe20000000f00 */
[----:B-1----:R-:W-:Y:S01]  /*5d80*/  HFMA2 R10, -RZ, RZ, 0, 0 ;  /* 0x00000000ff0a7431 */ /* 0x002fe200000001ff */
[----:B------:R-:W-:-:S05]  /*5d90*/  @!P2 MOV R10, R14 ;  /* 0x0000000e000aa202 */ /* 0x000fca0000000f00 */
[----:B------:R0:W-:Y:S02]  /*5da0*/  STL [R1+0x458], R10 ;  /* 0x0004580a01007387 */ /* 0x0001e40000100800 */
[----:B0-----:R-:W-:Y:S01]  /*5db0*/  HFMA2 R10, -RZ, RZ, 0, 0 ;  /* 0x00000000ff0a7431 */ /* 0x001fe200000001ff */
[----:B------:R-:W-:-:S05]  /*5dc0*/  @!P2 MOV R10, R15 ;  /* 0x0000000f000aa202 */ /* 0x000fca0000000f00 */
[----:B------:R0:W-:Y:S01]  /*5dd0*/  STL [R1+0x464], R10 ;  /* 0x0004640a01007387 */ /* 0x0001e20000100800 */
[----:B------:R-:W-:Y:S02]  /*5de0*/  R2UR UR28, R0 ;  /* 0x00000000001c72ca */ /* 0x000fe400000e0000 */
[----:B------:R-:W-:Y:S01]  /*5df0*/  MOV R37, R5 ;  /* 0x0000000500257202 */ /* 0x000fe20000000f00 */
[----:B------:R-:W-:Y:S01]  /*5e00*/  STL.64 [R1+0x1d8], R8 ;  /* 0x0001d80801007387 */ /* 0x000fe20000100a00 */
[----:B------:R-:W-:Y:S01]  /*5e10*/  LOP3.LUT R4, R6, 0xffff, RZ, 0xc0, !PT ;  /* 0x0000ffff06047812 */ /* 0x000fe200078ec0ff */
[----:B0-----:R-:W-:Y:S01]  /*5e20*/  HFMA2 R10, -RZ, RZ, 0, 0 ;  /* 0x00000000ff0a7431 */ /* 0x001fe200000001ff */
[----:B------:R-:W-:Y:S01]  /*5e30*/  @!P3 MOV R10, R18 ;  /* 0x00000012000ab202 */ /* 0x000fe20000000f00 */
[----:B------:R-:W-:Y:S04]  /*5e40*/  STL.64 [R1+0xf8], R22 ;  /* 0x0000f81601007387 */ /* 0x000fe80000100a00 */
[----:B------:R0:W-:Y:S04]  /*5e50*/  STL [R1+0x46c], R10 ;  /* 0x00046c0a01007387 */ /* 0x0001e80000100800 */
[----:B----4-:R-:W-:Y:S04]  /*5e60*/  STL.64 [R1+0x1f0], R20 ;  /* 0x0001f01401007387 */ /* 0x010fe80000100a00 */
[----:B------:R-:W-:Y:S01]  /*5e70*/  STL.64 [R1+0x200], R30 ;  /* 0x0002001e01007387 */ /* 0x000fe20000100a00 */
[----:B0-----:R-:W-:Y:S01]  /*5e80*/  HFMA2 R10, -RZ, RZ, 0, 0 ;  /* 0x00000000ff0a7431 */ /* 0x001fe200000001ff */
[----:B------:R-:W-:-:S02]  /*5e90*/  @!P3 MOV R10, R19 ;  /* 0x00000013000ab202 */ /* 0x000fc40000000f00 */
[----:B---3--:R-:W-:Y:S04]  /*5ea0*/  STL.64 [R1+0x1f8], R26 ;  /* 0x0001f81a01007387 */ /* 0x008fe80000100a00 */
[----:B------:R0:W-:Y:S01]  /*5eb0*/  STL [R1+0x474], R10 ;  /* 0x0004740a01007387 */ /* 0x0001e20000100800 */
[----:B------:R-:W-:Y:S01]  /*5ec0*/  HFMA2 R8, -RZ, RZ, 0, 0 ;  /* 0x00000000ff087431 */ /* 0x000fe200000001ff */
[----:B------:R-:W-:Y:S02]  /*5ed0*/  @!P1 MOV R8, R11 ;  /* 0x0000000b00089202 */ /* 0x000fe40000000f00 */
[----:B------:R-:W-:Y:S04]  /*5ee0*/  STL.64 [R1+0x108], R32 ;  /* 0x0001082001007387 */ /* 0x000fe80000100a00 */
[----:B------:R-:W-:Y:S01]  /*5ef0*/  STL [R1+0x284], R36 ;  /* 0x0002842401007387 */ /* 0x000fe20000100800 */
[----:B0-----:R-:W-:Y:S01]  /*5f00*/  HFMA2 R10, -RZ, RZ, 0, 0 ;  /* 0x00000000ff0a7431 */ /* 0x001fe200000001ff */
[----:B------:R-:W-:-:S02]  /*5f10*/  @!P3 MOV R10, R20 ;  /* 0x00000014000ab202 */ /* 0x000fc40000000f00 */
[----:B------:R-:W-:Y:S01]  /*5f20*/  STL.64 [R1+0x100], R28 ;  /* 0x0001001c01007387 */ /* 0x000fe20000100a00 */
[----:B------:R-:W-:-:S03]  /*5f30*/  MOV R11, R37 ;  /* 0x00000025000b7202 */ /* 0x000fc60000000f00 */
[----:B------:R0:W-:Y:S01]  /*5f40*/  STL [R1+0x274], R10 ;  /* 0x0002740a01007387 */ /* 0x0001e20000100800 */
[----:B------:R-:W-:-:S03]  /*5f50*/  MOV R6, UR13 ;  /* 0x0000000d00067c02 */ /* 0x000fc60008000f00 */
[----:B------:R1:W-:Y:S04]  /*5f60*/  STL [R1+0x4a4], R4 ;  /* 0x0004a40401007387 */ /* 0x0003e80000100800 */
[----:B------:R-:W-:Y:S01]  /*5f70*/  STL [R1+0x2a0], R8 ;  /* 0x0002a00801007387 */ /* 0x000fe20000100800 */
[----:B0-----:R-:W-:-:S03]  /*5f80*/  MOV R10, UR28 ;  /* 0x0000001c000a7c02 */ /* 0x001fc60008000f00 */
[----:B------:R-:W5:Y:S02]  /*5f90*/  LDL.LU R5, [R1+0x4b0] ;  /* 0x0004b00001057983 */ /* 0x000f640000300800 */
[----:B------:R-:W-:Y:S01]  /*5fa0*/  FFMA.FTZ R10, -R10, UR28, R11 ;  /* 0x0000001c0a0a7c23 */ /* 0x000fe2000801010b */
[----:B------:R-:W-:Y:S01]  /*5fb0*/  HFMA2 R11, -RZ, RZ, 0, 0 ;  /* 0x00000000ff0b7431 */ /* 0x000fe200000001ff */
[----:B------:R-:W-:Y:S01]  /*5fc0*/  @!P3 MOV R11, R21 ;  /* 0x00000015000bb202 */ /* 0x000fe20000000f00 */
[----:B-1----:R-:W-:Y:S01]  /*5fd0*/  IMAD R4, R6, 0x60, R4 ;  /* 0x0000006006047824 */ /* 0x002fe200078e0204 */
[----:B------:R-:W-:Y:S01]  /*5fe0*/  CS2R R6, SRZ ;  /* 0x0000000000067805 */ /* 0x000fe2000001ff00 */
[----:B------:R-:W5:Y:S02]  /*5ff0*/  LDL.LU R0, [R1+0x4ac] ;  /* 0x0004ac0001007983 */ /* 0x000f640000300800 */
[----:B------:R-:W-:Y:S02]  /*6000*/  @P0 IMAD.WIDE R24, R4, 0x4, R24 ;  /* 0x0000000404180825 */ /* 0x000fe400078e0218 */
[----:B------:R0:W-:Y:S04]  /*6010*/  STL [R1+0x2c4], R11 ;  /* 0x0002c40b01007387 */ /* 0x0001e80000100800 */
[----:B------:R1:W5:Y:S04]  /*6020*/  @P0 LDG.E.64 R6, desc[UR10][R24.64] ;  /* 0x0000000a18060981 */ /* 0x000368000c1e1b00 */
[----:B------:R3:W5:Y:S01]  /*6030*/  LDL R20, [R1+0x284] ;  /* 0x0002840001147983 */ /* 0x0007620000100800 */
[----:B0-----:R-:W-:Y:S01]  /*6040*/  HFMA2 R11, -RZ, RZ, 0, 0 ;  /* 0x00000000ff0b7431 */ /* 0x001fe200000001ff */
[----:B------:R-:W-:Y:S01]  /*6050*/  @!P4 MOV R11, R22 ;  /* 0x00000016000bc202 */ /* 0x000fe20000000f00 */
[----:B------:R-:W-:Y:S01]  /*6060*/  HFMA2 R21, -RZ, RZ, 0, 0 ;  /* 0x00000000ff157431 */ /* 0x000fe200000001ff */
[----:B------:R3:W5:Y:S01]  /*6070*/  LDL R22, [R1+0x2a0] ;  /* 0x0002a00001167983 */ /* 0x0007620000100800 */
[----:B-1----:R-:W0:Y:S03]  /*6080*/  LDC.64 R24, c[0x0][0x3a8] ;  /* 0x0000ea00ff187b82 */ /* 0x002e260000000a00 */
[----:B------:R1:W-:Y:S02]  /*6090*/  STL [R1+0x478], R11 ;  /* 0x0004780b01007387 */ /* 0x0003e40000100800 */
[----:B-1----:R-:W-:Y:S01]  /*60a0*/  HFMA2 R11, -RZ, RZ, 0, 0 ;  /* 0x00000000ff0b7431 */ /* 0x002fe200000001ff */
[----:B------:R-:W-:-:S05]  /*60b0*/  @!P4 MOV R11, R23 ;  /* 0x00000017000bc202 */ /* 0x000fca0000000f00 */
[----:B------:R1:W-:Y:S02]  /*60c0*/  STL [R1+0x47c], R11 ;  /* 0x00047c0b01007387 */ /* 0x0003e40000100800 */
[----:B-1----:R-:W-:Y:S01]  /*60d0*/  HFMA2 R11, -RZ, RZ, 0, 0 ;  /* 0x00000000ff0b7431 */ /* 0x002fe200000001ff */
[----:B------:R-:W-:Y:S01]  /*60e0*/  @!P5 MOV R11, R28 ;  /* 0x0000001c000bd202 */ /* 0x000fe20000000f00 */
[----:B0-----:R-:W-:-:S04]  /*60f0*/  IMAD.WIDE R24, R4, 0x4, R24 ;  /* 0x0000000404187825 */ /* 0x001fc800078e0218 */
[----:B------:R-:W-:Y:S01]  /*6100*/  HFMA2 R23, -RZ, RZ, 0, 0 ;  /* 0x00000000ff177431 */ /* 0x000fe200000001ff */
[----:B------:R-:W-:Y:S01]  /*6110*/  @!P4 MOV R21, R26 ;  /* 0x0000001a0015c202 */ /* 0x000fe20000000f00 */
[----:B------:R3:W5:Y:S04]  /*6120*/  LDL.LU R4, [R1+0x4c0] ;  /* 0x0004c00001047983 */ /* 0x0007680000300800 */
[----:B------:R0:W-:Y:S04]  /*6130*/  STL [R1+0x480], R11 ;  /* 0x0004800b01007387 */ /* 0x0001e80000100800 */
[----:B------:R-:W5:Y:S04]  /*6140*/  LDG.E.64 R24, desc[UR10][R24.64] ;  /* 0x0000000a18187981 */ /* 0x000f68000c1e1b00 */
[----:B------:R3:W5:Y:S01]  /*6150*/  LDL R28, [R1+0x274] ;  /* 0x00027400011c7983 */ /* 0x0007620000100800 */
[----:B0-----:R-:W-:Y:S01]  /*6160*/  HFMA2 R11, -RZ, RZ, 0, 0 ;  /* 0x00000000ff0b7431 */ /* 0x001fe200000001ff */
[----:B------:R-:W-:-:S02]  /*6170*/  @!P5 MOV R11, R29 ;  /* 0x0000001d000bd202 */ /* 0x000fc40000000f00 */
[----:B------:R-:W-:Y:S01]  /*6180*/  @!P5 MOV R23, R30 ;  /* 0x0000001e0017d202 */ /* 0x000fe20000000f00 */
[----:B------:R-:W-:Y:S01]  /*6190*/  HFMA2 R26, -RZ, RZ, 0, 0 ;  /* 0x00000000ff1a7431 */ /* 0x000fe200000001ff */
[----:B------:R3:W5:Y:S04]  /*61a0*/  LDL R29, [R1+0x458] ;  /* 0x00045800011d7983 */ /* 0x0007680000100800 */
[----:B------:R0:W-:Y:S01]  /*61b0*/  STL [R1+0x488], R11 ;  /* 0x0004880b01007387 */ /* 0x0001e20000100800 */
[----:B------:R-:W-:Y:S01]  /*61c0*/  HFMA2 R30, -RZ, RZ, 0, 0 ;  /* 0x00000000ff1e7431 */ /* 0x000fe200000001ff */
[----:B------:R-:W-:Y:S01]  /*61d0*/  @!P5 MOV R30, R31 ;  /* 0x0000001f001ed202 */ /* 0x000fe20000000f00 */
[----:B------:R-:W-:Y:S02]  /*61e0*/  HFMA2 R31, -RZ, RZ, 0, 0 ;  /* 0x00000000ff1f7431 */ /* 0x000fe400000001ff */
[----:B0-----:R-:W-:Y:S01]  /*61f0*/  HFMA2 R11, -RZ, RZ, 0, 0 ;  /* 0x00000000ff0b7431 */ /* 0x001fe200000001ff */
[----:B------:R-:W-:Y:S01]  /*6200*/  @!P6 MOV R11, R32 ;  /* 0x00000020000be202 */ /* 0x000fe20000000f00 */
[----:B------:R-:W-:Y:S01]  /*6210*/  HFMA2 R32, -RZ, RZ, 0, 0 ;  /* 0x00000000ff207431 */ /* 0x000fe200000001ff */
[----:B------:R-:W-:-:S02]  /*6220*/  @!P4 MOV R26, R27 ;  /* 0x0000001b001ac202 */ /* 0x000fc40000000f00 */
[----:B------:R3:W5:Y:S04]  /*6230*/  LDL R27, [R1+0x2c4] ;  /* 0x0002c400011b7983 */ /* 0x0007680000100800 */
[----:B------:R0:W-:Y:S02]  /*6240*/  STL [R1+0x48c], R11 ;  /* 0x00048c0b01007387 */ /* 0x0001e40000100800 */
[----:B0-----:R-:W-:Y:S01]  /*6250*/  HFMA2 R11, -RZ, RZ, 0, 0 ;  /* 0x00000000ff0b7431 */ /* 0x001fe200000001ff */
[----:B------:R-:W-:Y:S02]  /*6260*/  @!P6 MOV R11, R33 ;  /* 0x00000021000be202 */ /* 0x000fe40000000f00 */
[----:B------:R3:W5:Y:S04]  /*6270*/  LDL R33, [R1+0x268] ;  /* 0x0002680001217983 */ /* 0x0007680000100800 */
[----:B--2---:R0:W-:Y:S01]  /*6280*/  STL.64 [R1+0x208], R34 ;  /* 0x0002082201007387 */ /* 0x0041e20000100a00 */
[----:B------:R-:W-:-:S02]  /*6290*/  @!P6 MOV R31, R34 ;  /* 0x00000022001fe202 */ /* 0x000fc40000000f00 */
[----:B------:R-:W-:Y:S01]  /*62a0*/  @!P6 MOV R32, R35 ;  /* 0x000000230020e202 */ /* 0x000fe20000000f00 */
[----:B0-----:R3:W5:Y:S04]  /*62b0*/  LDL R34, [R1+0x378] ;  /* 0x0003780001227983 */ /* 0x0017680000100800 */
[----:B------:R3:W5:Y:S04]  /*62c0*/  LDL R35, [R1+0x34c] ;  /* 0x00034c0001237983 */ /* 0x0007680000100800 */
[----:B------:R0:W-:Y:S04]  /*62d0*/  STL.64 [R1+0x1d0], R2 ;  /* 0x0001d00201007387 */ /* 0x0001e80000100a00 */
[----:B0-----:R3:W5:Y:S01]  /*62e0*/  LDL.LU.64 R2, [R1+0x4b8] ;  /* 0x0004b80001027983 */ /* 0x0017620000300a00 */
[----:B------:R-:W-:-:S13]  /*62f0*/  FSETP.GTU.FTZ.AND P0, PT, R10, RZ, PT ;  /* 0x000000ff0a00720b */ /* 0x000fda0003f1c000 */
[----:B------:R-:W-:-:S05]  /*6300*/  VOTEU.ANY UP0, P0 ;  /* 0x0000000000ff7886 */ /* 0x000fca0000000100 */
[----:B------:R-:W0:Y:S01]  /*6310*/  @UP0 LDCU UR5, c[0x0][0x3c0] ;  /* 0x00007800ff0507ac */ /* 0x000e220008000800 */
[----:B------:R-:W-:Y:S01]  /*6320*/  PLOP3.LUT P0, PT, PT, PT, UP0, 0x80, 0x8 ;  /* 0x000000000008781c */ /* 0x000fe20003f0f008 */
[----:B------:R3:W-:-:S12]  /*6330*/  STL.64 [R1+0x1e0], R12 ;  /* 0x0001e00c01007387 */ /* 0x0007d80000100a00 */
[----:B0-----:R-:W-:-:S06]  /*6340*/  @P0 FADD.FTZ R10, R10, UR5 ;  /* 0x000000050a0a0e21 */ /* 0x001fcc0008010000 */
[----:B------:R-:W0:Y:S01]  /*6350*/  @P0 MUFU.RSQ R10, R10 ;  /* 0x0000000a000a0308 */ /* 0x000e220000001400 */
[----:B------:R3:W-:Y:S04]  /*6360*/  STL.64 [R1+0xe8], R14 ;  /* 0x0000e80e01007387 */ /* 0x0007e80000100a00 */
[----:B------:R3:W-:Y:S04]  /*6370*/  STL.64 [R1+0x1e8], R16 ;  /* 0x0001e81001007387 */ /* 0x0007e80000100a00 */
[----:B------:R3:W-:Y:S04]  /*6380*/  STL.64 [R1+0xf0], R18 ;  /* 0x0000f01201007387 */ /* 0x0007e80000100a00 */
[----:B------:R3:W-:Y:S01]  /*6390*/  STL [R1+0x490], R11 ;  /* 0x0004900b01007387 */ /* 0x0007e20000100800 */
[----:B------:R-:W-:Y:S01]  /*63a0*/  UISETP.NE.AND UP1, UPT, UR6, URZ, UPT ;  /* 0x000000ff0600728c */ /* 0x000fe2000bf25270 */
[----:B0-----:R-:W-:-:S02]  /*63b0*/  @P0 R2UR UR5, R10 ;  /* 0x000000000a0502ca */ /* 0x001fc400000e0000 */
[----:B------:R-:W-:Y:S02]  /*63c0*/  CS2R R8, SRZ ;  /* 0x0000000000087805 */ /* 0x000fe4000001ff00 */
[----:B------:R-:W-:Y:S02]  /*63d0*/  CS2R R36, SRZ ;  /* 0x0000000000247805 */ /* 0x000fe4000001ff00 */
[----:B------:R-:W-:Y:S02]  /*63e0*/  @!P1 MOV R8, R12 ;  /* 0x0000000c00089202 */ /* 0x000fe40000000f00 */
[----:B------:R-:W-:Y:S02]  /*63f0*/  @!P1 MOV R9, R13 ;  /* 0x0000000d00099202 */ /* 0x000fe40000000f00 */
[----:B------:R-:W-:Y:S02]  /*6400*/  @!P2 MOV R36, R16 ;  /* 0x000000100024a202 */ /* 0x000fe40000000f00 */
[----:B------:R-:W-:Y:S01]  /*6410*/  @!P2 MOV R37, R17 ;  /* 0x000000110025a202 */ /* 0x000fe20000000f00 */
[----:B------:R-:W-:Y:S01]  /*6420*/  UMOV UR16, 0x3f800000 ;  /* 0x3f80000000107882 */ /* 0x000fe20000000000 */
[----:B------:R-:W-:Y:S01]  /*6430*/  @UP0 UMOV UR16, UR5 ;  /* 0x0000000500100c82 */ /* 0x000fe20008000000 */
[----:B---3--:R-:W-:Y:S05]  /*6440*/  BRA.U UP1, `(.L_x_1415) ;  /* 0x0000002501087547 */ /* 0x008fea000b800000 */
[----:B------:R-:W2:Y:S04]  /*6450*/  LDL.LU R11, [R1+0x2f4] ;  /* 0x0002f400010b7983 */ /* 0x000ea80000300800 */
[----:B------:R-:W3:Y:S04]  /*6460*/  LDL.LU R12, [R1+0x2fc] ;  /* 0x0002fc00010c7983 */ /* 0x000ee80000300800 */
[----:B------:R-:W4:Y:S04]  /*6470*/  LDL.LU R15, [R1+0x26c] ;  /* 0x00026c00010f7983 */ /* 0x000f280000300800 */
[----:B------:R-:W4:Y:S04]  /*6480*/  LDL.LU R13, [R1+0x39c] ;  /* 0x00039c00010d7983 */ /* 0x000f280000300800 */
[----:B------:R0:W-:Y:S04]  /*6490*/  STL [R1+0x4c8], R32 ;  /* 0x0004c82001007387 */ /* 0x0001e80000100800 */
[----:B------:R-:W4:Y:S04]  /*64a0*/  LDL.LU R16, [R1+0x278] ;  /* 0x0002780001107983 */ /* 0x000f280000300800 */
[----:B------:R-:W4:Y:S04]  /*64b0*/  LDL.LU R19, [R1+0x38c] ;  /* 0x00038c0001137983 */ /* 0x000f280000300800 */
[----:B0-----:R-:W4:Y:S04]  /*64c0*/  LDL.LU R32, [R1+0x324] ;  /* 0x0003240001207983 */ /* 0x001f280000300800 */
[----:B------:R-:W4:Y:S04]  /*64d0*/  LDL.LU R18, [R1+0x298] ;  /* 0x0002980001127983 */ /* 0x000f280000300800 */
[----:B-----5:R0:W-:Y:S04]  /*64e0*/  STL [R1+0x4ac], R0 ;  /* 0x0004ac0001007387 */ /* 0x0201e80000100800 */
[----:B0-----:R-:W4:Y:S04]  /*64f0*/  LDL.LU R0, [R1+0x29c] ;  /* 0x00029c0001007983 */ /* 0x001f280000300800 */
[----:B------:R0:W-:Y:S04]  /*6500*/  STL [R1+0x4b4], R3 ;  /* 0x0004b40301007387 */ /* 0x0001e80000100800 */
[----:B------:R1:W-:Y:S04]  /*6510*/  STL [R1+0x4bc], R5 ;  /* 0x0004bc0501007387 */ /* 0x0003e80000100800 */
[----:B0-----:R-:W4:Y:S04]  /*6520*/  LDL.LU R3, [R1+0x27c] ;  /* 0x00027c0001037983 */ /* 0x001f280000300800 */
[----:B-1----:R-:W4:Y:S01]  /*6530*/  LDL.LU R5, [R1+0x264] ;  /* 0x0002640001057983 */ /* 0x002f220000300800 */
[----:B------:R-:W-:-:S03]  /*6540*/  FMUL.FTZ R14, R25, R33 ;  /* 0x00000021190e7220 */ /* 0x000fc60000410000 */
[----:B------:R0:W-:Y:S04]  /*6550*/  STL [R1+0x4c4], R7 ;  /* 0x0004c40701007387 */ /* 0x0001e80000100800 */
[----:B------:R1:W-:Y:S04]  /*6560*/  STL [R1+0x4b0], R2 ;  /* 0x0004b00201007387 */ /* 0x0003e80000100800 */
[----:B0-----:R-:W4:Y:S04]  /*6570*/  LDL.LU R7, [R1+0x3bc] ;  /* 0x0003bc0001077983 */ /* 0x001f280000300800 */
[----:B-1----:R-:W4:Y:S04]  /*6580*/  LDL.LU R2, [R1+0x3b8] ;  /* 0x0003b80001027983 */ /* 0x002f280000300800 */
[----:B------:R0:W-:Y:S04]  /*6590*/  STL [R1+0x4c0], R6 ;  /* 0x0004c00601007387 */ /* 0x0001e80000100800 */
[----:B------:R1:W-:Y:S04]  /*65a0*/  STL [R1+0x4b8], R4 ;  /* 0x0004b80401007387 */ /* 0x0003e80000100800 */
[----:B0-----:R-:W4:Y:S04]  /*65b0*/  LDL.LU R6, [R1+0x2cc] ;  /* 0x0002cc0001067983 */ /* 0x001f280000300800 */
[----:B-1----:R-:W4:Y:S01]  /*65c0*/  LDL.LU R4, [R1+0x2c8] ;  /* 0x0002c80001047983 */ /* 0x002f220000300800 */
[----:B--2---:R-:W-:Y:S01]  /*65d0*/  FADD.FTZ R11, R11, -UR28 ;  /* 0x8000001c0b0b7e21 */ /* 0x004fe20008010000 */
[----:B---3--:R-:W-:-:S03]  /*65e0*/  FADD.FTZ R10, R12, -UR28 ;  /* 0x8000001c0c0a7e21 */ /* 0x008fc60008010000 */
[----:B------:R-:W-:Y:S01]  /*65f0*/  FMUL.FTZ R11, R11, UR16 ;  /* 0x000000100b0b7c20 */ /* 0x000fe20008410000 */
[----:B----4-:R-:W-:Y:S01]  /*6600*/  FMUL.FTZ R12, R24, R15 ;  /* 0x0000000f180c7220 */ /* 0x010fe20000410000 */
[----:B------:R-:W-:Y:S01]  /*6610*/  FMUL.FTZ R10, R10, UR16 ;  /* 0x000000100a0a7c20 */ /* 0x000fe20008410000 */
[----:B------:R-:W-:Y:S02]  /*6620*/  MOV R17, R13 ;  /* 0x0000000d00117202 */ /* 0x000fe40000000f00 */
[----:B------:R-:W-:Y:S01]  /*6630*/  FADD.FTZ R13, RZ, R12 ;  /* 0x0000000cff0d7221 */ /* 0x000fe20000010000 */
[----:B------:R-:W-:-:S03]  /*6640*/  FFMA.FTZ R12, R11, R12, RZ ;  /* 0x0000000c0b0c7223 */ /* 0x000fc600000100ff */
[----:B------:R-:W-:Y:S01]  /*6650*/  FADD.FTZ R13, R14, R13 ;  /* 0x0000000d0e0d7221 */ /* 0x000fe20000010000 */
[----:B------:R-:W-:Y:S01]  /*6660*/  FFMA.FTZ R12, R10, R14, R12 ;  /* 0x0000000e0a0c7223 */ /* 0x000fe2000001000c */
[----:B------:R-:W-:Y:S01]  /*6670*/  FFMA.FTZ R11, R11, R15, RZ ;  /* 0x0000000f0b0b7223 */ /* 0x000fe200000100ff */
[----:B------:R-:W-:Y:S01]  /*6680*/  FADD.FTZ R15, RZ, R15 ;  /* 0x0000000fff0f7221 */ /* 0x000fe20000010000 */
[----:B------:R-:W-:-:S04]  /*6690*/  FADD.FTZ R14, R32, -UR28 ;  /* 0x8000001c200e7e21 */ /* 0x000fc80008010000 */
[----:B------:R-:W-:Y:S01]  /*66a0*/  FMUL.FTZ R14, R14, UR16 ;  /* 0x000000100e0e7c20 */ /* 0x000fe20008410000 */
[----:B------:R-:W-:-:S03]  /*66b0*/  FADD.FTZ R15, R15, R16 ;  /* 0x000000100f0f7221 */ /* 0x000fc60000010000 */
[-C--:B------:R-:W-:Y:S01]  /*66c0*/  FFMA.FTZ R11, R14, R16.reuse, R11 ;  /* 0x000000100e0b7223 */ /* 0x080fe2000001000b */
[----:B------:R-:W-:Y:S01]  /*66d0*/  FMUL.FTZ R16, R24, R16 ;  /* 0x0000001018107220 */ /* 0x000fe20000410000 */
[----:B------:R-:W-:-:S03]  /*66e0*/  MOV R32, R19 ;  /* 0x0000001300207202 */ /* 0x000fc60000000f00 */
[----:B------:R-:W-:Y:S01]  /*66f0*/  FFMA.FTZ R12, R14, R16, R12 ;  /* 0x000000100e0c7223 */ /* 0x000fe2000001000c */
[----:B------:R-:W-:Y:S01]  /*6700*/  FADD.FTZ R14, R35, -UR28 ;  /* 0x8000001c230e7e21 */ /* 0x000fe20008010000 */
[----:B------:R-:W-:Y:S01]  /*6710*/  MOV R19, R17 ;  /* 0x0000001100137202 */ /* 0x000fe20000000f00 */
[----:B------:R-:W-:Y:S01]  /*6720*/  FFMA.FTZ R10, R10, R33, RZ ;  /* 0x000000210a0a7223 */ /* 0x000fe200000100ff */
[----:B------:R-:W-:Y:S01]  /*6730*/  FADD.FTZ R17, RZ, R33 ;  /* 0x00000021ff117221 */ /* 0x000fe20000010000 */
[----:B------:R-:W-:Y:S01]  /*6740*/  FMUL.FTZ R14, R14, UR16 ;  /* 0x000000100e0e7c20 */ /* 0x000fe20008410000 */
[----:B------:R-:W-:Y:S01]  /*6750*/  FADD.FTZ R13, R13, R16 ;  /* 0x000000100d0d7221 */ /* 0x000fe20000010000 */
[----:B------:R-:W-:Y:S01]  /*6760*/  FADD.FTZ R15, R15, R0 ;  /* 0x000000000f0f7221 */ /* 0x000fe20000010000 */
[----:B------:R-:W-:Y:S01]  /*6770*/  FADD.FTZ R17, R17, R18 ;  /* 0x0000001211117221 */ /* 0x000fe20000010000 */
[CC--:B------:R-:W-:Y:S01]  /*6780*/  FFMA.FTZ R10, R14.reuse, R18.reuse, R10 ;  /* 0x000000120e0a7223 */ /* 0x0c0fe2000001000a */
[----:B------:R-:W-:Y:S01]  /*6790*/  FMUL.FTZ R18, R25, R18 ;  /* 0x0000001219127220 */ /* 0x000fe20000410000 */
[----:B------:R-:W2:Y:S03]  /*67a0*/  LDL.LU R33, [R1+0x2f8] ;  /* 0x0002f80001217983 */ /* 0x000ea60000300800 */
[----:B------:R-:W-:Y:S01]  /*67b0*/  FFMA.FTZ R12, R14, R18, R12 ;  /* 0x000000120e0c7223 */ /* 0x000fe2000001000c */
[----:B------:R-:W-:Y:S01]  /*67c0*/  FADD.FTZ R14, R34, -UR28 ;  /* 0x8000001c220e7e21 */ /* 0x000fe20008010000 */
[----:B------:R-:W-:Y:S01]  /*67d0*/  FADD.FTZ R13, R18, R13 ;  /* 0x0000000d120d7221 */ /* 0x000fe20000010000 */
[----:B------:R-:W3:Y:S02]  /*67e0*/  LDL.LU R34, [R1+0x2e4] ;  /* 0x0002e40001227983 */ /* 0x000ee40000300800 */
[----:B------:R-:W-:Y:S01]  /*67f0*/  FMUL.FTZ R16, R14, UR16 ;  /* 0x000000100e107c20 */ /* 0x000fe20008410000 */
[-C--:B------:R-:W-:Y:S01]  /*6800*/  FMUL.FTZ R14, R24, R0.reuse ;  /* 0x00000000180e7220 */ /* 0x080fe20000410000 */
[----:B------:R-:W-:Y:S01]  /*6810*/  FADD.FTZ R18, R19, -UR28 ;  /* 0x8000001c13127e21 */ /* 0x000fe20008010000 */
[----:B------:R-:W4:Y:S01]  /*6820*/  LDL.LU R35, [R1+0x2f0] ;  /* 0x0002f00001237983 */ /* 0x000f220000300800 */
[C---:B------:R-:W-:Y:S01]  /*6830*/  FFMA.FTZ R11, R16.reuse, R0, R11 ;  /* 0x00000000100b7223 */ /* 0x040fe2000001000b */
[----:B------:R-:W-:Y:S01]  /*6840*/  FFMA.FTZ R12, R16, R14, R12 ;  /* 0x0000000e100c7223 */ /* 0x000fe2000001000c */
[----:B------:R-:W-:Y:S01]  /*6850*/  FADD.FTZ R16, R32, -UR28 ;  /* 0x8000001c20107e21 */ /* 0x000fe20008010000 */
[----:B------:R-:W-:Y:S01]  /*6860*/  FADD.FTZ R13, R13, R14 ;  /* 0x0000000e0d0d7221 */ /* 0x000fe20000010000 */
[----:B------:R-:W-:Y:S01]  /*6870*/  FMUL.FTZ R14, R25, R3 ;  /* 0x00000003190e7220 */ /* 0x000fe20000410000 */
[----:B------:R-:W-:Y:S01]  /*6880*/  FMUL.FTZ R18, R18, UR16 ;  /* 0x0000001012127c20 */ /* 0x000fe20008410000 */
[----:B------:R-:W-:Y:S01]  /*6890*/  FMUL.FTZ R16, R16, UR16 ;  /* 0x0000001010107c20 */ /* 0x000fe20008410000 */
[----:B------:R-:W-:Y:S01]  /*68a0*/  FADD.FTZ R15, R15, R5 ;  /* 0x000000050f0f7221 */ /* 0x000fe20000010000 */
[----:B------:R-:W2:Y:S01]  /*68b0*/  LDL.LU R32, [R1+0x3d8] ;  /* 0x0003d80001207983 */ /* 0x000ea20000300800 */
[----:B------:R-:W-:Y:S01]  /*68c0*/  FFMA.FTZ R11, R18, R5, R11 ;  /* 0x00000005120b7223 */ /* 0x000fe2000001000b */
[C---:B------:R-:W-:Y:S01]  /*68d0*/  FFMA.FTZ R10, R16.reuse, R3, R10 ;  /* 0x00000003100a7223 */ /* 0x040fe2000001000a */
[----:B------:R-:W-:Y:S01]  /*68e0*/  FFMA.FTZ R12, R16, R14, R12 ;  /* 0x0000000e100c7223 */ /* 0x000fe2000001000c */
[----:B------:R-:W-:Y:S01]  /*68f0*/  FMUL.FTZ R16, R24, R5 ;  /* 0x0000000518107220 */ /* 0x000fe20000410000 */
[----:B------:R-:W4:Y:S04]  /*6900*/  LDL.LU R19, [R1+0x3dc] ;  /* 0x0003dc0001137983 */ /* 0x000f280000300800 */
[----:B------:R-:W3:Y:S01]  /*6910*/  LDL.LU R5, [R1+0x400] ;  /* 0x0004000001057983 */ /* 0x000ee20000300800 */
[----:B------:R-:W-:Y:S01]  /*6920*/  FADD.FTZ R13, R14, R13 ;  /* 0x0000000d0e0d7221 */ /* 0x000fe20000010000 */
[----:B------:R-:W-:Y:S01]  /*6930*/  FADD.FTZ R14, R7, -UR28 ;  /* 0x8000001c070e7e21 */ /* 0x000fe20008010000 */
[----:B------:R-:W-:Y:S01]  /*6940*/  FFMA.FTZ R12, R18, R16, R12 ;  /* 0x00000010120c7223 */ /* 0x000fe2000001000c */
[----:B------:R-:W4:Y:S01]  /*6950*/  LDL.LU R7, [R1+0x404] ;  /* 0x0004040001077983 */ /* 0x000f220000300800 */
[----:B------:R-:W-:Y:S01]  /*6960*/  FADD.FTZ R17, R17, R3 ;  /* 0x0000000311117221 */ /* 0x000fe20000010000 */
[----:B------:R-:W-:-:S02]  /*6970*/  FADD.FTZ R18, R2, -UR28 ;  /* 0x8000001c02127e21 */ /* 0x000fc40008010000 */
[----:B------:R-:W4:Y:S01]  /*6980*/  LDL.LU R3, [R1+0x2e0] ;  /* 0x0002e00001037983 */ /* 0x000f220000300800 */
[----:B------:R-:W-:Y:S01]  /*6990*/  FADD.FTZ R13, R13, R16 ;  /* 0x000000100d0d7221 */ /* 0x000fe20000010000 */
[----:B------:R-:W-:Y:S01]  /*69a0*/  FMUL.FTZ R18, R18, UR16 ;  /* 0x0000001012127c20 */ /* 0x000fe20008410000 */
[----:B------:R-:W-:Y:S01]  /*69b0*/  FMUL.FTZ R14, R14, UR16 ;  /* 0x000000100e0e7c20 */ /* 0x000fe20008410000 */
[----:B------:R-:W4:Y:S01]  /*69c0*/  LDL.LU R0, [R1+0x308] ;  /* 0x0003080001007983 */ /* 0x000f220000300800 */
[-C--:B------:R-:W-:Y:S01]  /*69d0*/  FMUL.FTZ R16, R25, R6.reuse ;  /* 0x0000000619107220 */ /* 0x080fe20000410000 */
[C---:B------:R-:W-:Y:S01]  /*69e0*/  FFMA.FTZ R10, R18.reuse, R6, R10 ;  /* 0x00000006120a7223 */ /* 0x040fe2000001000a */
[----:B------:R-:W-:Y:S01]  /*69f0*/  FADD.FTZ R17, R17, R6 ;  /* 0x0000000611117221 */ /* 0x000fe20000010000 */
[----:B------:R-:W4:Y:S01]  /*6a00*/  LDL.LU R2, [R1+0x30c] ;  /* 0x00030c0001027983 */ /* 0x000f220000300800 */
[----:B------:R-:W-:Y:S01]  /*6a10*/  FFMA.FTZ R12, R18, R16, R12 ;  /* 0x00000010120c7223 */ /* 0x000fe2000001000c */
[----:B------:R-:W-:Y:S01]  /*6a20*/  FADD.FTZ R18, R16, R13 ;  /* 0x0000000d10127221 */ /* 0x000fe20000010000 */
[-C--:B------:R-:W-:Y:S01]  /*6a30*/  FMUL.FTZ R16, R24, R4.reuse ;  /* 0x0000000418107220 */ /* 0x080fe20000410000 */
[C---:B------:R-:W-:Y:S01]  /*6a40*/  FFMA.FTZ R11, R14.reuse, R4, R11 ;  /* 0x000000040e0b7223 */ /* 0x040fe2000001000b */
[----:B------:R-:W4:Y:S02]  /*6a50*/  LDL.LU R6, [R1+0x418] ;  /* 0x0004180001067983 */ /* 0x000f240000300800 */
[----:B------:R-:W-:Y:S01]  /*6a60*/  FFMA.FTZ R12, R14, R16, R12 ;  /* 0x000000100e0c7223 */ /* 0x000fe2000001000c */
[----:B--2---:R-:W-:-:S02]  /*6a70*/  FADD.FTZ R13, R32, -UR28 ;  /* 0x8000001c200d7e21 */ /* 0x004fc40008010000 */
[----:B------:R-:W2:Y:S01]  /*6a80*/  LDL.LU R32, [R1+0x428] ;  /* 0x0004280001207983 */ /* 0x000ea20000300800 */
[----:B---3--:R-:W-:-:S03]  /*6a90*/  FADD.FTZ R14, R5, -UR28 ;  /* 0x8000001c050e7e21 */ /* 0x008fc60008010000 */
[----:B------:R-:W3:Y:S01]  /*6aa0*/  LDL.LU R5, [R1+0x41c] ;  /* 0x00041c0001057983 */ /* 0x000ee20000300800 */
[----:B------:R-:W-:Y:S01]  /*6ab0*/  FADD.FTZ R18, R18, R16 ;  /* 0x0000001012127221 */ /* 0x000fe20000010000 */
[----:B------:R-:W-:Y:S01]  /*6ac0*/  FMUL.FTZ R16, R25, R34 ;  /* 0x0000002219107220 */ /* 0x000fe20000410000 */
[----:B------:R-:W-:Y:S01]  /*6ad0*/  FMUL.FTZ R13, R13, UR16 ;  /* 0x000000100d0d7c20 */ /* 0x000fe20008410000 */
[----:B----4-:R-:W-:-:S03]  /*6ae0*/  FADD.FTZ R19, R19, -UR28 ;  /* 0x8000001c13137e21 */ /* 0x010fc60008010000 */
[C---:B------:R-:W-:Y:S01]  /*6af0*/  FFMA.FTZ R12, R13.reuse, R16, R12 ;  /* 0x000000100d0c7223 */ /* 0x040fe2000001000c */
[----:B------:R-:W-:Y:S01]  /*6b00*/  FFMA.FTZ R10, R13, R34, R10 ;  /* 0x000000220d0a7223 */ /* 0x000fe2000001000a */
[----:B------:R-:W-:Y:S01]  /*6b10*/  FADD.FTZ R13, R7, -UR28 ;  /* 0x8000001c070d7e21 */ /* 0x000fe20008010000 */
[----:B------:R-:W-:Y:S01]  /*6b20*/  FADD.FTZ R18, R16, R18 ;  /* 0x0000001210127221 */ /* 0x000fe20000010000 */
[----:B------:R-:W4:Y:S01]  /*6b30*/  LDL.LU R7, [R1+0x410] ;  /* 0x0004100001077983 */ /* 0x000f220000300800 */
[----:B------:R-:W-:Y:S01]  /*6b40*/  FMUL.FTZ R16, R24, R3 ;  /* 0x0000000318107220 */ /* 0x000fe20000410000 */
[----:B------:R-:W-:Y:S01]  /*6b50*/  FMUL.FTZ R19, R19, UR16 ;  /* 0x0000001013137c20 */ /* 0x000fe20008410000 */
[----:B------:R-:W-:Y:S01]  /*6b60*/  FADD.FTZ R15, R15, R4 ;  /* 0x000000040f0f7221 */ /* 0x000fe20000010000 */
[----:B------:R-:W-:Y:S01]  /*6b70*/  FMUL.FTZ R14, R14, UR16 ;  /* 0x000000100e0e7c20 */ /* 0x000fe20008410000 */
[----:B------:R-:W-:Y:S01]  /*6b80*/  FADD.FTZ R18, R18, R16 ;  /* 0x0000001012127221 */ /* 0x000fe20000010000 */
[----:B------:R-:W-:Y:S01]  /*6b90*/  FFMA.FTZ R12, R19, R16, R12 ;  /* 0x00000010130c7223 */ /* 0x000fe2000001000c */
[----:B------:R-:W-:Y:S01]  /*6ba0*/  FMUL.FTZ R16, R25, R33 ;  /* 0x0000002119107220 */ /* 0x000fe20000410000 */
[----:B------:R-:W4:Y:S01]  /*6bb0*/  LDL.LU R4, [R1+0x320] ;  /* 0x0003200001047983 */ /* 0x000f220000300800 */
[----:B------:R-:W-:Y:S01]  /*6bc0*/  FMUL.FTZ R13, R13, UR16 ;  /* 0x000000100d0d7c20 */ /* 0x000fe20008410000 */
[----:B------:R-:W-:Y:S01]  /*6bd0*/  FADD.FTZ R15, R15, R3 ;  /* 0x000000030f0f7221 */ /* 0x000fe20000010000 */
[----:B------:R-:W-:Y:S01]  /*6be0*/  FADD.FTZ R18, R16, R18 ;  /* 0x0000001210127221 */ /* 0x000fe20000010000 */
[----:B------:R-:W-:Y:S01]  /*6bf0*/  FFMA.FTZ R12, R14, R16, R12 ;  /* 0x000000100e0c7223 */ /* 0x000fe2000001000c */
[----:B------:R-:W-:Y:S01]  /*6c00*/  FMUL.FTZ R16, R24, R35 ;  /* 0x0000002318107220 */ /* 0x000fe20000410000 */
[----:B------:R-:W-:-:S02]  /*6c10*/  FFMA.FTZ R11, R19, R3, R11 ;  /* 0x00000003130b7223 */ /* 0x000fc4000001000b */
[----:B------:R-:W4:Y:S01]  /*6c20*/  LDL.LU R3, [R1+0x330] ;  /* 0x0003300001037983 */ /* 0x000f220000300800 */
[C---:B------:R-:W-:Y:S01]  /*6c30*/  FFMA.FTZ R12, R13.reuse, R16, R12 ;  /* 0x000000100d0c7223 */ /* 0x040fe2000001000c */
[----:B------:R-:W-:Y:S01]  /*6c40*/  FFMA.FTZ R11, R13, R35, R11 ;  /* 0x000000230d0b7223 */ /* 0x000fe2000001000b */
[----:B--2---:R-:W-:Y:S02]  /*6c50*/  FADD.FTZ R19, R32, -UR28 ;  /* 0x8000001c20137e21 */ /* 0x004fe40008010000 */
[----:B------:R-:W2:Y:S01]  /*6c60*/  LDL.LU R32, [R1+0x414] ;  /* 0x0004140001207983 */ /* 0x000ea20000300800 */
[----:B---3--:R-:W-:-:S03]  /*6c70*/  FADD.FTZ R13, R5, -UR28 ;  /* 0x8000001c050d7e21 */ /* 0x008fc60008010000 */
[----:B------:R-:W3:Y:S01]  /*6c80*/  LDL.LU R5, [R1+0x40c] ;  /* 0x00040c0001057983 */ /* 0x000ee20000300800 */
[----:B------:R-:W-:Y:S01]  /*6c90*/  FADD.FTZ R18, R18, R16 ;  /* 0x0000001012127221 */ /* 0x000fe20000010000 */
[----:B------:R-:W-:Y:S01]  /*6ca0*/  FADD.FTZ R17, R17, R34 ;  /* 0x0000002211117221 */ /* 0x000fe20000010000 */
[----:B------:R-:W-:Y:S01]  /*6cb0*/  FMUL.FTZ R16, R25, R0 ;  /* 0x0000000019107220 */ /* 0x000fe20000410000 */
[----:B------:R-:W-:Y:S01]  /*6cc0*/  FMUL.FTZ R19, R19, UR16 ;  /* 0x0000001013137c20 */ /* 0x000fe20008410000 */
[----:B------:R-:W-:Y:S01]  /*6cd0*/  FFMA.FTZ R10, R14, R33, R10 ;  /* 0x000000210e0a7223 */ /* 0x000fe2000001000a */
[----:B------:R-:W3:Y:S01]  /*6ce0*/  LDL.LU R34, [R1+0x334] ;  /* 0x0003340001227983 */ /* 0x000ee20000300800 */
[----:B------:R-:W-:Y:S01]  /*6cf0*/  FADD.FTZ R14, R6, -UR28 ;  /* 0x8000001c060e7e21 */ /* 0x000fe20008010000 */
[C---:B------:R-:W-:Y:S01]  /*6d00*/  FFMA.FTZ R12, R19.reuse, R16, R12 ;  /* 0x00000010130c7223 */ /* 0x040fe2000001000c */
[----:B------:R-:W-:Y:S01]  /*6d10*/  FFMA.FTZ R10, R19, R0, R10 ;  /* 0x00000000130a7223 */ /* 0x000fe2000001000a */
[----:B------:R-:W3:Y:S01]  /*6d20*/  LDL.LU R6, [R1+0x408] ;  /* 0x0004080001067983 */ /* 0x000ee20000300800 */
[----:B----4-:R-:W-:Y:S01]  /*6d30*/  FADD.FTZ R19, R7, -UR28 ;  /* 0x8000001c07137e21 */ /* 0x010fe20008010000 */
[----:B------:R-:W-:-:S02]  /*6d40*/  FADD.FTZ R18, R16, R18 ;  /* 0x0000001210127221 */ /* 0x000fc40000010000 */
[----:B------:R-:W4:Y:S01]  /*6d50*/  LDL.LU R7, [R1+0x3f0] ;  /* 0x0003f00001077983 */ /* 0x000f220000300800 */
[----:B------:R-:W-:Y:S01]  /*6d60*/  FADD.FTZ R17, R17, R33 ;  /* 0x0000002111117221 */ /* 0x000fe20000010000 */
[----:B------:R-:W-:Y:S01]  /*6d70*/  FMUL.FTZ R16, R24, R2 ;  /* 0x0000000218107220 */ /* 0x000fe20000410000 */
[----:B------:R-:W-:Y:S01]  /*6d80*/  FMUL.FTZ R14, R14, UR16 ;  /* 0x000000100e0e7c20 */ /* 0x000fe20008410000 */
[----:B------:R-:W4:Y:S01]  /*6d90*/  LDL.LU R33, [R1+0x348] ;  /* 0x0003480001217983 */ /* 0x000f220000300800 */
[----:B------:R-:W-:Y:S01]  /*6da0*/  FADD.FTZ R15, R15, R35 ;  /* 0x000000230f0f7221 */ /* 0x000fe20000010000 */
[----:B------:R-:W-:Y:S01]  /*6db0*/  FADD.FTZ R18, R18, R16 ;  /* 0x0000001012127221 */ /* 0x000fe20000010000 */
[----:B------:R-:W-:Y:S01]  /*6dc0*/  FFMA.FTZ R12, R14, R16, R12 ;  /* 0x000000100e0c7223 */ /* 0x000fe2000001000c */
[----:B------:R-:W-:Y:S01]  /*6dd0*/  FMUL.FTZ R16, R25, R4 ;  /* 0x0000000419107220 */ /* 0x000fe20000410000 */
[----:B------:R-:W-:Y:S01]  /*6de0*/  FMUL.FTZ R13, R13, UR16 ;  /* 0x000000100d0d7c20 */ /* 0x000fe20008410000 */
[----:B------:R-:W4:Y:S01]  /*6df0*/  LDL.LU R35, [R1+0x358] ;  /* 0x0003580001237983 */ /* 0x000f220000300800 */
[----:B------:R-:W-:Y:S01]  /*6e00*/  FADD.FTZ R17, R17, R0 ;  /* 0x0000000011117221 */ /* 0x000fe20000010000 */
[----:B------:R-:W-:Y:S01]  /*6e10*/  FADD.FTZ R18, R16, R18 ;  /* 0x0000001210127221 */ /* 0x000fe20000010000 */
[----:B------:R-:W-:Y:S01]  /*6e20*/  FFMA.FTZ R12, R13, R16, R12 ;  /* 0x000000100d0c7223 */ /* 0x000fe2000001000c */
[-C--:B------:R-:W-:Y:S01]  /*6e30*/  FMUL.FTZ R16, R24, R3.reuse ;  /* 0x0000000318107220 */ /* 0x080fe20000410000 */
[----:B------:R-:W-:Y:S01]  /*6e40*/  FMUL.FTZ R19, R19, UR16 ;  /* 0x0000001013137c20 */ /* 0x000fe20008410000 */
[----:B------:R-:W-:Y:S01]  /*6e50*/  FFMA.FTZ R11, R14, R2, R11 ;  /* 0x000000020e0b7223 */ /* 0x000fe2000001000b */
[----:B------:R-:W4:Y:S02]  /*6e60*/  LDL.LU R0, [R1+0x35c] ;  /* 0x00035c0001007983 */ /* 0x000f240000300800 */
[C---:B------:R-:W-:Y:S01]  /*6e70*/  FFMA.FTZ R12, R19.reuse, R16, R12 ;  /* 0x00000010130c7223 */ /* 0x040fe2000001000c */
[----:B------:R-:W-:Y:S01]  /*6e80*/  FFMA.FTZ R11, R19, R3, R11 ;  /* 0x00000003130b7223 */ /* 0x000fe2000001000b */
[----:B------:R-:W-:Y:S01]  /*6e90*/  FADD.FTZ R17, R17, R4 ;  /* 0x0000000411117221 */ /* 0x000fe20000010000 */
[----:B------:R-:W-:-:S02]  /*6ea0*/  FFMA.FTZ R10, R13, R4, R10 ;  /* 0x000000040d0a7223 */ /* 0x000fc4000001000a */
[----:B------:R-:W4:Y:S01]  /*6eb0*/  LDL.LU R4, [R1+0x3e0] ;  /* 0x0003e00001047983 */ /* 0x000f220000300800 */
[----:B--2---:R-:W-:-:S03]  /*6ec0*/  FADD.FTZ R14, R32, -UR28 ;  /* 0x8000001c200e7e21 */ /* 0x004fc60008010000 */
[----:B------:R-:W2:Y:S01]  /*6ed0*/  LDL.LU R32, [R1+0x3f4] ;  /* 0x0003f40001207983 */ /* 0x000ea20000300800 */
[----:B---3--:R-:W-:-:S03]  /*6ee0*/  FADD.FTZ R19, R5, -UR28 ;  /* 0x8000001c05137e21 */ /* 0x008fc60008010000 */
[----:B------:R-:W3:Y:S01]  /*6ef0*/  LDL.LU R5, [R1+0x3e4] ;  /* 0x0003e40001057983 */ /* 0x000ee20000300800 */
[----:B------:R-:W-:Y:S01]  /*6f00*/  FADD.FTZ R15, R15, R2 ;  /* 0x000000020f0f7221 */ /* 0x000fe20000010000 */
[----:B------:R-:W-:Y:S01]  /*6f10*/  FADD.FTZ R18, R18, R16 ;  /* 0x0000001012127221 */ /* 0x000fe20000010000 */
[----:B------:R-:W-:Y:S01]  /*6f20*/  FMUL.FTZ R14, R14, UR16 ;  /* 0x000000100e0e7c20 */ /* 0x000fe20008410000 */
[----:B------:R-:W3:Y:S01]  /*6f30*/  LDL.LU R2, [R1+0x36c] ;  /* 0x00036c0001027983 */ /* 0x000ee20000300800 */
[-C--:B------:R-:W-:Y:S02]  /*6f40*/  FMUL.FTZ R16, R25, R34.reuse ;  /* 0x0000002219107220 */ /* 0x080fe40000410000 */
[----:B------:R-:W-:Y:S01]  /*6f50*/  FFMA.FTZ R10, R14, R34, R10 ;  /* 0x000000220e0a7223 */ /* 0x000fe2000001000a */
[----:B------:R-:W-:Y:S01]  /*6f60*/  FADD.FTZ R13, R6, -UR28 ;  /* 0x8000001c060d7e21 */ /* 0x000fe20008010000 */
[----:B------:R-:W-:Y:S01]  /*6f70*/  FFMA.FTZ R12, R14, R16, R12 ;  /* 0x000000100e0c7223 */ /* 0x000fe2000001000c */
[----:B------:R-:W3:Y:S01]  /*6f80*/  LDL.LU R6, [R1+0x37c] ;  /* 0x00037c0001067983 */ /* 0x000ee20000300800 */
[----:B----4-:R-:W-:Y:S01]  /*6f90*/  FADD.FTZ R14, R7, -UR28 ;  /* 0x8000001c070e7e21 */ /* 0x010fe20008010000 */
[----:B------:R-:W-:-:S02]  /*6fa0*/  FADD.FTZ R18, R16, R18 ;  /* 0x0000001210127221 */ /* 0x000fc40000010000 */
[----:B------:R-:W4:Y:S01]  /*6fb0*/  LDL.LU R7, [R1+0x3d0] ;  /* 0x0003d00001077983 */ /* 0x000f220000300800 */
[----:B------:R-:W-:Y:S01]  /*6fc0*/  FMUL.FTZ R13, R13, UR16 ;  /* 0x000000100d0d7c20 */ /* 0x000fe20008410000 */
[----:B------:R-:W-:Y:S01]  /*6fd0*/  FMUL.FTZ R16, R24, R33 ;  /* 0x0000002118107220 */ /* 0x000fe20000410000 */
[----:B------:R-:W-:Y:S02]  /*6fe0*/  FADD.FTZ R15, R15, R3 ;  /* 0x000000030f0f7221 */ /* 0x000fe40000010000 */
[----:B------:R-:W4:Y:S01]  /*6ff0*/  LDL.LU R3, [R1+0x388] ;  /* 0x0003880001037983 */ /* 0x000f220000300800 */
[----:B------:R-:W-:Y:S01]  /*7000*/  FADD.FTZ R18, R18, R16 ;  /* 0x0000001012127221 */ /* 0x000fe20000010000 */
[----:B------:R-:W-:Y:S01]  /*7010*/  FFMA.FTZ R12, R13, R16, R12 ;  /* 0x000000100d0c7223 */ /* 0x000fe2000001000c */
[----:B------:R-:W-:Y:S01]  /*7020*/  FMUL.FTZ R16, R25, R35 ;  /* 0x0000002319107220 */ /* 0x000fe20000410000 */
[----:B------:R-:W-:Y:S01]  /*7030*/  FMUL.FTZ R19, R19, UR16 ;  /* 0x0000001013137c20 */ /* 0x000fe20008410000 */
[----:B------:R-:W-:Y:S01]  /*7040*/  FADD.FTZ R17, R17, R34 ;  /* 0x0000002211117221 */ /* 0x000fe20000010000 */
[----:B------:R-:W-:Y:S01]  /*7050*/  FMUL.FTZ R14, R14, UR16 ;  /* 0x000000100e0e7c20 */ /* 0x000fe20008410000 */
[----:B------:R-:W-:Y:S01]  /*7060*/  FADD.FTZ R18, R16, R18 ;  /* 0x0000001210127221 */ /* 0x000fe20000010000 */
[----:B------:R-:W-:Y:S01]  /*7070*/  FFMA.FTZ R12, R19, R16, R12 ;  /* 0x00000010130c7223 */ /* 0x000fe2000001000c */
[----:B------:R-:W-:Y:S01]  /*7080*/  FFMA.FTZ R11, R13, R33, R11 ;  /* 0x000000210d0b7223 */ /* 0x000fe2000001000b */
[-C--:B------:R-:W-:Y:S01]  /*7090*/  FMUL.FTZ R16, R24, R0.reuse ;  /* 0x0000000018107220 */ /* 0x080fe20000410000 */
[----:B------:R-:W4:Y:S02]  /*70a0*/  LDL.LU R34, [R1+0x398] ;  /* 0x0003980001227983 */ /* 0x000f240000300800 */
[C---:B------:R-:W-:Y:S01]  /*70b0*/  FFMA.FTZ R11, R14.reuse, R0, R11 ;  /* 0x000000000e0b7223 */ /* 0x040fe2000001000b */
[----:B------:R-:W-:Y:S01]  /*70c0*/  FFMA.FTZ R12, R14, R16, R12 ;  /* 0x000000100e0c7223 */ /* 0x000fe2000001000c */
[----:B------:R-:W-:Y:S01]  /*70d0*/  FFMA.FTZ R10, R19, R35, R10 ;  /* 0x00000023130a7223 */ /* 0x000fe2000001000a */
[----:B------:R-:W-:-:S02]  /*70e0*/  FADD.FTZ R19, R4, -UR28 ;  /* 0x8000001c04137e21 */ /* 0x000fc40008010000 */
[----:B------:R-:W4:Y:S01]  /*70f0*/  LDL.LU R4, [R1+0x3c4] ;  /* 0x0003c40001047983 */ /* 0x000f220000300800 */
[----:B--2---:R-:W-:-:S03]  /*7100*/  FADD.FTZ R13, R32, -UR28 ;  /* 0x8000001c200d7e21 */ /* 0x004fc60008010000 */
[----:B------:R-:W2:Y:S01]  /*7110*/  LDL.LU R32, [R1+0x3d4] ;  /* 0x0003d40001207983 */ /* 0x000ea20000300800 */
[----:B---3--:R-:W-:-:S03]  /*7120*/  FADD.FTZ R14, R5, -UR28 ;  /* 0x8000001c050e7e21 */ /* 0x008fc60008010000 */
[----:B------:R-:W3:Y:S01]  /*7130*/  LDL.LU R5, [R1+0x3c8] ;  /* 0x0003c80001057983 */ /* 0x000ee20000300800 */
[----:B------:R-:W-:-:S03]  /*7140*/  FADD.FTZ R15, R15, R33 ;  /* 0x000000210f0f7221 */ /* 0x000fc60000010000 */
[----:B------:R-:W3:Y:S01]  /*7150*/  LDL.LU R33, [R1+0x3a8] ;  /* 0x0003a80001217983 */ /* 0x000ee20000300800 */
[----:B------:R-:W-:Y:S01]  /*7160*/  FADD.FTZ R18, R18, R16 ;  /* 0x0000001012127221 */ /* 0x000fe20000010000 */
[----:B------:R-:W-:Y:S01]  /*7170*/  FMUL.FTZ R16, R25, R2 ;  /* 0x0000000219107220 */ /* 0x000fe20000410000 */
[----:B------:R-:W-:Y:S01]  /*7180*/  FMUL.FTZ R13, R13, UR16 ;  /* 0x000000100d0d7c20 */ /* 0x000fe20008410000 */
[----:B------:R-:W-:Y:S02]  /*7190*/  FADD.FTZ R17, R17, R35 ;  /* 0x0000002311117221 */ /* 0x000fe40000010000 */
[----:B------:R-:W3:Y:S01]  /*71a0*/  LDL.LU R35, [R1+0x3ac] ;  /* 0x0003ac0001237983 */ /* 0x000ee20000300800 */
[----:B------:R-:W-:Y:S01]  /*71b0*/  FADD.FTZ R18, R16, R18 ;  /* 0x0000001210127221 */ /* 0x000fe20000010000 */
[----:B------:R-:W-:Y:S01]  /*71c0*/  FFMA.FTZ R12, R13, R16, R12 ;  /* 0x000000100d0c7223 */ /* 0x000fe2000001000c */
[----:B------:R-:W-:Y:S01]  /*71d0*/  FMUL.FTZ R16, R24, R6 ;  /* 0x0000000618107220 */ /* 0x000fe20000410000 */
[----:B------:R-:W-:Y:S01]  /*71e0*/  FMUL.FTZ R19, R19, UR16 ;  /* 0x0000001013137c20 */ /* 0x000fe20008410000 */
[----:B------:R-:W-:Y:S01]  /*71f0*/  FADD.FTZ R15, R15, R0 ;  /* 0x000000000f0f7221 */ /* 0x000fe20000010000 */
[----:B------:R-:W-:Y:S01]  /*7200*/  FFMA.FTZ R10, R13, R2, R10 ;  /* 0x000000020d0a7223 */ /* 0x000fe2000001000a */
[----:B------:R-:W-:Y:S01]  /*7210*/  FMUL.FTZ R14, R14, UR16 ;  /* 0x000000100e0e7c20 */ /* 0x000fe20008410000 */
[----:B------:R-:W-:Y:S01]  /*7220*/  FADD.FTZ R17, R17, R2 ;  /* 0x0000000211117221 */ /* 0x000fe20000010000 */
[----:B------:R-:W3:Y:S01]  /*7230*/  LDL.LU R0, [R1+0x3c0] ;  /* 0x0003c00001007983 */ /* 0x000ee20000300800 */
[----:B----4-:R-:W-:Y:S01]  /*7240*/  FADD.FTZ R13, R7, -UR28 ;  /* 0x8000001c070d7e21 */ /* 0x010fe20008010000 */
[----:B------:R-:W-:-:S02]  /*7250*/  FADD.FTZ R18, R18, R16 ;  /* 0x0000001012127221 */ /* 0x000fc40000010000 */
[----:B------:R-:W4:Y:S01]  /*7260*/  LDL.LU R7, [R1+0x3b4] ;  /* 0x0003b40001077983 */ /* 0x000f220000300800 */
[----:B------:R-:W-:Y:S01]  /*7270*/  FFMA.FTZ R12, R19, R16, R12 ;  /* 0x00000010130c7223 */ /* 0x000fe2000001000c */
[-C--:B------:R-:W-:Y:S01]  /*7280*/  FMUL.FTZ R16, R25, R3.reuse ;  /* 0x0000000319107220 */ /* 0x080fe20000410000 */
[----:B------:R-:W-:Y:S01]  /*7290*/  FADD.FTZ R17, R17, R3 ;  /* 0x0000000311117221 */ /* 0x000fe20000010000 */
[----:B------:R-:W-:Y:S01]  /*72a0*/  FFMA.FTZ R10, R14, R3, R10 ;  /* 0x000000030e0a7223 */ /* 0x000fe2000001000a */
[----:B------:R-:W-:Y:S01]  /*72b0*/  FADD.FTZ R15, R15, R6 ;  /* 0x000000060f0f7221 */ /* 0x000fe20000010000 */
[----:B------:R-:W4:Y:S01]  /*72c0*/  LDL.LU R3, [R1+0x3a0] ;  /* 0x0003a00001037983 */ /* 0x000f220000300800 */
[----:B------:R-:W-:Y:S01]  /*72d0*/  FFMA.FTZ R11, R19, R6, R11 ;  /* 0x00000006130b7223 */ /* 0x000fe2000001000b */
[----:B------:R-:W-:Y:S02]  /*72e0*/  FADD.FTZ R18, R16, R18 ;  /* 0x0000001210127221 */ /* 0x000fe40000010000 */
[----:B------:R-:W4:Y:S01]  /*72f0*/  LDL.LU R2, [R1+0x25c] ;  /* 0x00025c0001027983 */ /* 0x000f220000300800 */
[----:B------:R-:W-:-:S03]  /*7300*/  FFMA.FTZ R12, R14, R16, R12 ;  /* 0x000000100e0c7223 */ /* 0x000fc6000001000c */
[----:B------:R-:W4:Y:S01]  /*7310*/  LDL.LU R6, [R1+0x3cc] ;  /* 0x0003cc0001067983 */ /* 0x000f220000300800 */
[----:B------:R-:W-:Y:S01]  /*7320*/  FMUL.FTZ R16, R24, R34 ;  /* 0x0000002218107220 */ /* 0x000fe20000410000 */
[----:B------:R-:W-:-:S04]  /*7330*/  FMUL.FTZ R13, R13, UR16 ;  /* 0x000000100d0d7c20 */ /* 0x000fc80008410000 */
[C---:B------:R-:W-:Y:S01]  /*7340*/  FFMA.FTZ R12, R13.reuse, R16, R12 ;  /* 0x000000100d0c7223 */ /* 0x040fe2000001000c */
[----:B------:R-:W-:Y:S01]  /*7350*/  FFMA.FTZ R11, R13, R34, R11 ;  /* 0x000000220d0b7223 */ /* 0x000fe2000001000b */
[----:B------:R-:W-:Y:S02]  /*7360*/  FADD.FTZ R14, R4, -UR28 ;  /* 0x8000001c040e7e21 */ /* 0x000fe40008010000 */
[----:B------:R-:W4:Y:S01]  /*7370*/  LDL.LU R4, [R1+0x258] ;  /* 0x0002580001047983 */ /* 0x000f220000300800 */
[----:B--2---:R-:W-:-:S03]  /*7380*/  FADD.FTZ R19, R32, -UR28 ;  /* 0x8000001c20137e21 */ /* 0x004fc60008010000 */
[----:B------:R-:W2:Y:S01]  /*7390*/  LDL.LU R32, [R1+0x3b0] ;  /* 0x0003b00001207983 */ /* 0x000ea20000300800 */
[----:B---3--:R-:W-:-:S03]  /*73a0*/  FADD.FTZ R13, R5, -UR28 ;  /* 0x8000001c050d7e21 */ /* 0x008fc60008010000 */
[----:B------:R-:W3:Y:S01]  /*73b0*/  LDL.LU R5, [R1+0x3a4] ;  /* 0x0003a40001057983 */ /* 0x000ee20000300800 */
[----:B------:R-:W-:Y:S01]  /*73c0*/  FADD.FTZ R18, R18, R16 ;  /* 0x0000001012127221 */ /* 0x000fe20000010000 */
[----:B------:R-:W-:Y:S01]  /*73d0*/  FMUL.FTZ R16, R25, R33 ;  /* 0x0000002119107220 */ /* 0x000fe20000410000 */
[----:B------:R-:W-:Y:S01]  /*73e0*/  FMUL.FTZ R19, R19, UR16 ;  /* 0x0000001013137c20 */ /* 0x000fe20008410000 */
[----:B------:R-:W-:Y:S02]  /*73f0*/  FMUL.FTZ R14, R14, UR16 ;  /* 0x000000100e0e7c20 */ /* 0x000fe40008410000 */
[----:B------:R-:W-:Y:S01]  /*7400*/  FADD.FTZ R18, R16, R18 ;  /* 0x0000001210127221 */ /* 0x000fe20000010000 */
[----:B------:R-:W-:Y:S01]  /*7410*/  FFMA.FTZ R12, R19, R16, R12 ;  /* 0x00000010130c7223 */ /* 0x000fe2000001000c */
[----:B------:R-:W-:Y:S01]  /*7420*/  FMUL.FTZ R16, R24, R35 ;  /* 0x0000002318107220 */ /* 0x000fe20000410000 */
[----:B------:R-:W-:Y:S01]  /*7430*/  FADD.FTZ R15, R15, R34 ;  /* 0x000000220f0f7221 */ /* 0x000fe20000010000 */
[----:B------:R-:W-:Y:S01]  /*7440*/  FMUL.FTZ R13, R13, UR16 ;  /* 0x000000100d0d7c20 */ /* 0x000fe20008410000 */
[----:B------:R-:W-:Y:S01]  /*7450*/  FFMA.FTZ R10, R19, R33, R10 ;  /* 0x00000021130a7223 */ /* 0x000fe2000001000a */
[----:B------:R-:W-:Y:S01]  /*7460*/  FADD.FTZ R18, R18, R16 ;  /* 0x0000001012127221 */ /* 0x000fe20000010000 */
[----:B------:R-:W-:Y:S01]  /*7470*/  FFMA.FTZ R12, R14, R16, R12 ;  /* 0x000000100e0c7223 */ /* 0x000fe2000001000c */
[----:B------:R-:W3:Y:S01]  /*7480*/  LDL.LU R34, [R1+0x254] ;  /* 0x0002540001227983 */ /* 0x000ee20000300800 */
[-C--:B------:R-:W-:Y:S01]  /*7490*/  FMUL.FTZ R16, R25, R0.reuse ;  /* 0x0000000019107220 */ /* 0x080fe20000410000 */
[----:B------:R-:W-:Y:S01]  /*74a0*/  FFMA.FTZ R10, R13, R0, R10 ;  /* 0x000000000d0a7223 */ /* 0x000fe2000001000a */
[----:B----4-:R-:W-:-:S02]  /*74b0*/  FADD.FTZ R19, R7, -UR28 ;  /* 0x8000001c07137e21 */ /* 0x010fc40008010000 */
[----:B------:R-:W4:Y:S01]  /*74c0*/  LDL.LU R7, [R1+0x390] ;  /* 0x0003900001077983 */ /* 0x000f220000300800 */
[----:B------:R-:W-:Y:S01]  /*74d0*/  FFMA.FTZ R12, R13, R16, R12 ;  /* 0x000000100d0c7223 */ /* 0x000fe2000001000c */
[----:B------:R-:W-:Y:S01]  /*74e0*/  FADD.FTZ R17, R17, R33 ;  /* 0x0000002111117221 */ /* 0x000fe20000010000 */
[----:B------:R-:W-:Y:S01]  /*74f0*/  FMUL.FTZ R19, R19, UR16 ;  /* 0x0000001013137c20 */ /* 0x000fe20008410000 */
[----:B------:R-:W-:Y:S01]  /*7500*/  FADD.FTZ R13, R3, -UR28 ;  /* 0x8000001c030d7e21 */ /* 0x000fe20008010000 */
[----:B------:R-:W-:Y:S01]  /*7510*/  FADD.FTZ R15, R15, R35 ;  /* 0x000000230f0f7221 */ /* 0x000fe20000010000 */
[----:B------:R-:W-:Y:S01]  /*7520*/  FFMA.FTZ R11, R14, R35, R11 ;  /* 0x000000230e0b7223 */ /* 0x000fe2000001000b */
[----:B------:R-:W4:Y:S01]  /*7530*/  LDL.LU R33, [R1+0x250] ;  /* 0x0002500001217983 */ /* 0x000f220000300800 */
[----:B------:R-:W-:-:S03]  /*7540*/  FADD.FTZ R18, R16, R18 ;  /* 0x0000001210127221 */ /* 0x000fc60000010000 */
[----:B------:R-:W4:Y:S01]  /*7550*/  LDL.LU R3, [R1+0x380] ;  /* 0x0003800001037983 */ /* 0x000f220000300800 */
[-C--:B------:R-:W-:Y:S01]  /*7560*/  FMUL.FTZ R16, R24, R2.reuse ;  /* 0x0000000218107220 */ /* 0x080fe20000410000 */
[----:B------:R-:W-:Y:S01]  /*7570*/  FADD.FTZ R14, R6, -UR28 ;  /* 0x8000001c060e7e21 */ /* 0x000fe20008010000 */
[----:B------:R-:W-:Y:S01]  /*7580*/  FADD.FTZ R15, R15, R2 ;  /* 0x000000020f0f7221 */ /* 0x000fe20000010000 */
[----:B------:R-:W-:Y:S01]  /*7590*/  FFMA.FTZ R11, R19, R2, R11 ;  /* 0x00000002130b7223 */ /* 0x000fe2000001000b */
[----:B------:R-:W4:Y:S04]  /*75a0*/  LDL.LU R6, [R1+0x394] ;  /* 0x0003940001067983 */ /* 0x000f280000300800 */
[----:B------:R-:W4:Y:S01]  /*75b0*/  LDL.LU R2, [R1+0x384] ;  /* 0x0003840001027983 */ /* 0x000f220000300800 */
[----:B------:R-:W-:-:S03]  /*75c0*/  FADD.FTZ R18, R18, R16 ;  /* 0x0000001012127221 */ /* 0x000fc60000010000 */
[----:B------:R-:W4:Y:S01]  /*75d0*/  LDL.LU R35, [R1+0x24c] ;  /* 0x00024c0001237983 */ /* 0x000f220000300800 */
[----:B------:R-:W-:Y:S01]  /*75e0*/  FFMA.FTZ R12, R19, R16, R12 ;  /* 0x00000010130c7223 */ /* 0x000fe2000001000c */
[----:B------:R-:W-:Y:S01]  /*75f0*/  FMUL.FTZ R14, R14, UR16 ;  /* 0x000000100e0e7c20 */ /* 0x000fe20008410000 */
[----:B------:R-:W-:Y:S01]  /*7600*/  FADD.FTZ R17, R17, R0 ;  /* 0x0000000011117221 */ /* 0x000fe20000010000 */
[----:B------:R-:W-:Y:S01]  /*7610*/  FMUL.FTZ R13, R13, UR16 ;  /* 0x000000100d0d7c20 */ /* 0x000fe20008410000 */
[----:B------:R-:W4:Y:S01]  /*7620*/  LDL.LU R0, [R1+0x248] ;  /* 0x0002480001007983 */ /* 0x000f220000300800 */
[----:B------:R-:W-:Y:S02]  /*7630*/  FADD.FTZ R15, R15, R4 ;  /* 0x000000040f0f7221 */ /* 0x000fe40000010000 */
[----:B------:R-:W-:Y:S01]  /*7640*/  FFMA.FTZ R11, R13, R4, R11 ;  /* 0x000000040d0b7223 */ /* 0x000fe2000001000b */
[----:B--2---:R-:W-:-:S04]  /*7650*/  FMUL.FTZ R16, R25, R32 ;  /* 0x0000002019107220 */ /* 0x004fc80000410000 */
[----:B------:R-:W-:Y:S01]  /*7660*/  FADD.FTZ R18, R16, R18 ;  /* 0x0000001210127221 */ /* 0x000fe20000010000 */
[----:B------:R-:W-:Y:S01]  /*7670*/  FFMA.FTZ R12, R14, R16, R12 ;  /* 0x000000100e0c7223 */ /* 0x000fe2000001000c */
[----:B---3--:R-:W-:Y:S02]  /*7680*/  FADD.FTZ R19, R5, -UR28 ;  /* 0x8000001c05137e21 */ /* 0x008fe40008010000 */
[----:B------:R-:W2:Y:S01]  /*7690*/  LDL.LU R5, [R1+0x370] ;  /* 0x0003700001057983 */ /* 0x000ea20000300800 */
[----:B------:R-:W-:-:S03]  /*76a0*/  FMUL.FTZ R16, R24, R4 ;  /* 0x0000000418107220 */ /* 0x000fc60000410000 */
[----:B------:R-:W3:Y:S01]  /*76b0*/  LDL.LU R4, [R1+0x374] ;  /* 0x0003740001047983 */ /* 0x000ee20000300800 */
[----:B------:R-:W-:Y:S01]  /*76c0*/  FADD.FTZ R18, R18, R16 ;  /* 0x0000001012127221 */ /* 0x000fe20000010000 */
[----:B------:R-:W-:Y:S01]  /*76d0*/  FFMA.FTZ R12, R13, R16, R12 ;  /* 0x000000100d0c7223 */ /* 0x000fe2000001000c */
[----:B------:R-:W-:Y:S01]  /*76e0*/  FMUL.FTZ R19, R19, UR16 ;  /* 0x0000001013137c20 */ /* 0x000fe20008410000 */
[----:B------:R-:W-:Y:S01]  /*76f0*/  FADD.FTZ R17, R17, R32 ;  /* 0x0000002011117221 */ /* 0x000fe20000010000 */
[----:B------:R-:W-:Y:S02]  /*7700*/  FFMA.FTZ R10, R14, R32, R10 ;  /* 0x000000200e0a7223 */ /* 0x000fe4000001000a */
[----:B------:R-:W3:Y:S01]  /*7710*/  LDL.LU R32, [R1+0x244] ;  /* 0x0002440001207983 */ /* 0x000ee20000300800 */
[-C--:B------:R-:W-:Y:S01]  /*7720*/  FMUL.FTZ R16, R25, R34.reuse ;  /* 0x0000002219107220 */ /* 0x080fe20000410000 */
[----:B------:R-:W-:-:S03]  /*7730*/  FFMA.FTZ R10, R19, R34, R10 ;  /* 0x00000022130a7223 */ /* 0x000fc6000001000a */
[----:B------:R-:W-:Y:S01]  /*7740*/  FADD.FTZ R18, R16, R18 ;  /* 0x0000001210127221 */ /* 0x000fe20000010000 */
[----:B------:R-:W-:Y:S01]  /*7750*/  FFMA.FTZ R12, R19, R16, R12 ;  /* 0x00000010130c7223 */ /* 0x000fe2000001000c */
[----:B----4-:R-:W-:Y:S02]  /*7760*/  FADD.FTZ R14, R7, -UR28 ;  /* 0x8000001c070e7e21 */ /* 0x010fe40008010000 */
[----:B------:R-:W4:Y:S02]  /*7770*/  LDL.LU R7, [R1+0x240] ;  /* 0x0002400001077983 */ /* 0x000f240000300800 */
[----:B------:R-:W-:Y:S01]  /*7780*/  FMUL.FTZ R14, R14, UR16 ;  /* 0x000000100e0e7c20 */ /* 0x000fe20008410000 */
[-C--:B------:R-:W-:Y:S01]  /*7790*/  FMUL.FTZ R16, R24, R33.reuse ;  /* 0x0000002118107220 */ /* 0x080fe20000410000 */
[----:B------:R-:W-:Y:S02]  /*77a0*/  FADD.FTZ R19, R3, -UR28 ;  /* 0x8000001c03137e21 */ /* 0x000fe40008010000 */
[----:B------:R-:W4:Y:S01]  /*77b0*/  LDL.LU R3, [R1+0x3e8] ;  /* 0x0003e80001037983 */ /* 0x000f220000300800 */
[C---:B------:R-:W-:Y:S01]  /*77c0*/  FFMA.FTZ R12, R14.reuse, R16, R12 ;  /* 0x000000100e0c7223 */ /* 0x040fe2000001000c */
[----:B------:R-:W-:Y:S01]  /*77d0*/  FFMA.FTZ R11, R14, R33, R11 ;  /* 0x000000210e0b7223 */ /* 0x000fe2000001000b */
[----:B------:R-:W-:Y:S01]  /*77e0*/  FADD.FTZ R13, R6, -UR28 ;  /* 0x8000001c060d7e21 */ /* 0x000fe20008010000 */
[----:B------:R-:W-:Y:S01]  /*77f0*/  FADD.FTZ R18, R18, R16 ;  /* 0x0000001012127221 */ /* 0x000fe20000010000 */
[----:B------:R-:W4:Y:S01]  /*7800*/  LDL.LU R6, [R1+0x234] ;  /* 0x0002340001067983 */ /* 0x000f220000300800 */
[----:B------:R-:W-:-:S03]  /*7810*/  FADD.FTZ R14, R2, -UR28 ;  /* 0x8000001c020e7e21 */ /* 0x000fc60008010000 */
[----:B------:R-:W4:Y:S01]  /*7820*/  LDL.LU R2, [R1+0x3ec] ;  /* 0x0003ec0001027983 */ /* 0x000f220000300800 */
[----:B------:R-:W-:Y:S01]  /*7830*/  FMUL.FTZ R13, R13, UR16 ;  /* 0x000000100d0d7c20 */ /* 0x000fe20008410000 */
[-C--:B------:R-:W-:Y:S01]  /*7840*/  FMUL.FTZ R16, R25, R35.reuse ;  /* 0x0000002319107220 */ /* 0x080fe20000410000 */
[----:B------:R-:W-:Y:S01]  /*7850*/  FADD.FTZ R17, R17, R34 ;  /* 0x0000002211117221 */ /* 0x000fe20000010000 */
[----:B------:R-:W-:Y:S01]  /*7860*/  FMUL.FTZ R19, R19, UR16 ;  /* 0x0000001013137c20 */ /* 0x000fe20008410000 */
[C---:B------:R-:W-:Y:S01]  /*7870*/  FFMA.FTZ R10, R13.reuse, R35, R10 ;  /* 0x000000230d0a7223 */ /* 0x040fe2000001000a */
[----:B------:R-:W-:Y:S01]  /*7880*/  FADD.FTZ R18, R16, R18 ;  /* 0x0000001210127221 */ /* 0x000fe20000010000 */
[----:B------:R-:W-:Y:S01]  /*7890*/  FFMA.FTZ R12, R13, R16, R12 ;  /* 0x000000100d0c7223 */ /* 0x000fe2000001000c */
[-C--:B------:R-:W-:Y:S01]  /*78a0*/  FMUL.FTZ R16, R24, R0.reuse ;  /* 0x0000000018107220 */ /* 0x080fe20000410000 */
[----:B------:R-:W4:Y:S01]  /*78b0*/  LDL.LU R34, [R1+0x230] ;  /* 0x0002300001227983 */ /* 0x000f220000300800 */
[----:B------:R-:W-:-:S02]  /*78c0*/  FFMA.FTZ R11, R19, R0, R11 ;  /* 0x00000000130b7223 */ /* 0x000fc4000001000b */
[----:B------:R-:W-:Y:S01]  /*78d0*/  FFMA.FTZ R12, R19, R16, R12 ;  /* 0x00000010130c7223 */ /* 0x000fe2000001000c */
[----:B--2---:R-:W-:Y:S02]  /*78e0*/  FADD.FTZ R13, R5, -UR28 ;  /* 0x8000001c050d7e21 */ /* 0x004fe40008010000 */
[----:B------:R-:W2:Y:S01]  /*78f0*/  LDL.LU R5, [R1+0x3f8] ;  /* 0x0003f80001057983 */ /* 0x000ea20000300800 */
[----:B---3--:R-:W-:-:S03]  /*7900*/  FADD.FTZ R19, R4, -UR28 ;  /* 0x8000001c04137e21 */ /* 0x008fc60008010000 */
[----:B------:R-:W3:Y:S01]  /*7910*/  LDL.LU R4, [R1+0x3fc] ;  /* 0x0003fc0001047983 */ /* 0x000ee20000300800 */
[----:B------:R-:W-:-:S03]  /*7920*/  FADD.FTZ R15, R15, R33 ;  /* 0x000000210f0f7221 */ /* 0x000fc60000010000 */
[----:B------:R-:W3:Y:S01]  /*7930*/  LDL.LU R33, [R1+0x22c] ;  /* 0x00022c0001217983 */ /* 0x000ee20000300800 */
[----:B------:R-:W-:Y:S01]  /*7940*/  FADD.FTZ R18, R18, R16 ;  /* 0x0000001012127221 */ /* 0x000fe20000010000 */
[----:B------:R-:W-:Y:S01]  /*7950*/  FADD.FTZ R17, R17, R35 ;  /* 0x0000002311117221 */ /* 0x000fe20000010000 */
[----:B------:R-:W-:Y:S01]  /*7960*/  FMUL.FTZ R16, R25, R32 ;  /* 0x0000002019107220 */ /* 0x000fe20000410000 */
[----:B------:R-:W-:Y:S01]  /*7970*/  FMUL.FTZ R14, R14, UR16 ;  /* 0x000000100e0e7c20 */ /* 0x000fe20008410000 */
[----:B------:R-:W3:Y:S01]  /*7980*/  LDL.LU R35, [R1+0x228] ;  /* 0x0002280001237983 */ /* 0x000ee20000300800 */
[----:B------:R-:W-:Y:S01]  /*7990*/  FADD.FTZ R17, R17, R32 ;  /* 0x0000002011117221 */ /* 0x000fe20000010000 */
[----:B------:R-:W-:Y:S01]  /*79a0*/  FADD.FTZ R18, R16, R18 ;  /* 0x0000001210127221 */ /* 0x000fe20000010000 */
[C---:B------:R-:W-:Y:S01]  /*79b0*/  FFMA.FTZ R12, R14.reuse, R16, R12 ;  /* 0x000000100e0c7223 */ /* 0x040fe2000001000c */
[----:B------:R-:W-:Y:S01]  /*79c0*/  FFMA.FTZ R10, R14, R32, R10 ;  /* 0x000000200e0a7223 */ /* 0x000fe2000001000a */
[----:B------:R-:W-:Y:S01]  /*79d0*/  FMUL.FTZ R13, R13, UR16 ;  /* 0x000000100d0d7c20 */ /* 0x000fe20008410000 */
[----:B------:R-:W-:Y:S01]  /*79e0*/  FADD.FTZ R15, R15, R0 ;  /* 0x000000000f0f7221 */ /* 0x000fe20000010000 */
[----:B------:R-:W3:Y:S01]  /*79f0*/  LDL.LU R32, [R1+0x224] ;  /* 0x0002240001207983 */ /* 0x000ee20000300800 */
[-C--:B----4-:R-:W-:Y:S01]  /*7a00*/  FMUL.FTZ R16, R24, R7.reuse ;  /* 0x0000000718107220 */ /* 0x090fe20000410000 */
[----:B------:R-:W-:Y:S01]  /*7a10*/  FFMA.FTZ R11, R13, R7, R11 ;  /* 0x000000070d0b7223 */ /* 0x000fe2000001000b */
[----:B------:R-:W-:Y:S01]  /*7a20*/  FADD.FTZ R15, R15, R7 ;  /* 0x000000070f0f7221 */ /* 0x000fe20000010000 */
[----:B------:R-:W-:Y:S01]  /*7a30*/  FMUL.FTZ R19, R19, UR16 ;  /* 0x0000001013137c20 */ /* 0x000fe20008410000 */
[----:B------:R-:W-:Y:S01]  /*7a40*/  FFMA.FTZ R12, R13, R16, R12 ;  /* 0x000000100d0c7223 */ /* 0x000fe2000001000c */
[----:B------:R-:W4:Y:S01]  /*7a50*/  LDL.LU R7, [R1+0x220] ;  /* 0x0002200001077983 */ /* 0x000f220000300800 */
[----:B------:R-:W-:-:S03]  /*7a60*/  FADD.FTZ R14, R3, -UR28 ;  /* 0x8000001c030e7e21 */ /* 0x000fc60008010000 */
[----:B------:R-:W4:Y:S04]  /*7a70*/  LDL.LU R0, [R1+0x42c] ;  /* 0x00042c0001007983 */ /* 0x000f280000300800 */
[----:B------:R-:W4:Y:S01]  /*7a80*/  LDL.LU R3, [R1+0x420] ;  /* 0x0004200001037983 */ /* 0x000f220000300800 */
[----:B------:R-:W-:Y:S01]  /*7a90*/  FADD.FTZ R18, R18, R16 ;  /* 0x0000001012127221 */ /* 0x000fe20000010000 */
[----:B------:R-:W-:Y:S02]  /*7aa0*/  FADD.FTZ R13, R2, -UR28 ;  /* 0x8000001c020d7e21 */ /* 0x000fe40008010000 */
[----:B------:R-:W4:Y:S01]  /*7ab0*/  LDL.LU R2, [R1+0x424] ;  /* 0x0004240001027983 */ /* 0x000f220000300800 */
[-C--:B------:R-:W-:Y:S01]  /*7ac0*/  FMUL.FTZ R16, R25, R6.reuse ;  /* 0x0000000619107220 */ /* 0x080fe20000410000 */
[----:B------:R-:W-:Y:S01]  /*7ad0*/  FADD.FTZ R17, R17, R6 ;  /* 0x0000000611117221 */ /* 0x000fe20000010000 */
[C---:B------:R-:W-:Y:S01]  /*7ae0*/  FFMA.FTZ R10, R19.reuse, R6, R10 ;  /* 0x00000006130a7223 */ /* 0x040fe2000001000a */
[----:B------:R-:W-:Y:S01]  /*7af0*/  FMUL.FTZ R14, R14, UR16 ;  /* 0x000000100e0e7c20 */ /* 0x000fe20008410000 */
[----:B------:R-:W4:Y:S01]  /*7b00*/  LDL.LU R6, [R1+0x338] ;  /* 0x0003380001067983 */ /* 0x000f220000300800 */
[----:B------:R-:W-:Y:S01]  /*7b10*/  FADD.FTZ R18, R16, R18 ;  /* 0x0000001210127221 */ /* 0x000fe20000010000 */
[----:B------:R-:W-:Y:S01]  /*7b20*/  FFMA.FTZ R12, R19, R16, R12 ;  /* 0x00000010130c7223 */ /* 0x000fe2000001000c */
[-C--:B------:R-:W-:Y:S01]  /*7b30*/  FMUL.FTZ R16, R24, R34.reuse ;  /* 0x0000002218107220 */ /* 0x080fe20000410000 */
[----:B------:R-:W-:Y:S01]  /*7b40*/  FADD.FTZ R15, R15, R34 ;  /* 0x000000220f0f7221 */ /* 0x000fe20000010000 */
[----:B------:R-:W-:-:S02]  /*7b50*/  FFMA.FTZ R11, R14, R34, R11 ;  /* 0x000000220e0b7223 */ /* 0x000fc4000001000b */
[----:B------:R-:W4:Y:S01]  /*7b60*/  LDL.LU R34, [R1+0x430] ;  /* 0x0004300001227983 */ /* 0x000f220000300800 */
[----:B------:R-:W-:Y:S01]  /*7b70*/  FFMA.FTZ R12, R14, R16, R12 ;  /* 0x000000100e0c7223 */ /* 0x000fe2000001000c */
[----:B--2---:R-:W-:Y:S02]  /*7b80*/  FADD.FTZ R19, R5, -UR28 ;  /* 0x8000001c05137e21 */ /* 0x004fe40008010000 */
        /* <DEDUP_REMOVED lines=8> */
[C---:B------:R-:W-:Y:S01]  /*7c10*/  FFMA.FTZ R12, R13.reuse, R16, R12 ;  /* 0x000000100d0c7223 */ /* 0x040fe2000001000c */
[----:B------:R-:W-:Y:S01]  /*7c20*/  FMUL.FTZ R16, R24, R35 ;  /* 0x0000002318107220 */ /* 0x000fe20000410000 */
[----:B------:R-:W-:Y:S01]  /*7c30*/  FMUL.FTZ R14, R14, UR16 ;  /* 0x000000100e0e7c20 */ /* 0x000fe20008410000 */
[----:B------:R-:W-:-:S02]  /*7c40*/  FFMA.FTZ R10, R13, R33, R10 ;  /* 0x000000210d0a7223 */ /* 0x000fc4000001000a */
[----:B------:R-:W-:Y:S01]  /*7c50*/  FADD.FTZ R18, R18, R16 ;  /* 0x0000001012127221 */ /* 0x000fe20000010000 */
[----:B------:R-:W-:Y:S01]  /*7c60*/  FFMA.FTZ R12, R19, R16, R12 ;  /* 0x00000010130c7223 */ /* 0x000fe2000001000c */
[----:B------:R-:W-:Y:S01]  /*7c70*/  FMUL.FTZ R16, R25, R32 ;  /* 0x0000002019107220 */ /* 0x000fe20000410000 */
[----:B------:R-:W-:-:S03]  /*7c80*/  FFMA.FTZ R11, R19, R35, R11 ;  /* 0x00000023130b7223 */ /* 0x000fc6000001000b */
[----:B------:R-:W-:Y:S01]  /*7c90*/  FADD.FTZ R18, R16, R18 ;  /* 0x0000001210127221 */ /* 0x000fe20000010000 */
[----:B------:R-:W-:Y:S01]  /*7ca0*/  FFMA.FTZ R12, R14, R16, R12 ;  /* 0x000000100e0c7223 */ /* 0x000fe2000001000c */
[-C--:B----4-:R-:W-:Y:S01]  /*7cb0*/  FMUL.FTZ R16, R24, R7.reuse ;  /* 0x0000000718107220 */ /* 0x090fe20000410000 */
[----:B------:R-:W-:Y:S01]  /*7cc0*/  FADD.FTZ R17, R17, R33 ;  /* 0x0000002111117221 */ /* 0x000fe20000010000 */
[----:B------:R-:W-:Y:S01]  /*7cd0*/  FFMA.FTZ R10, R14, R32, R10 ;  /* 0x000000200e0a7223 */ /* 0x000fe2000001000a */
[----:B------:R-:W4:Y:S01]  /*7ce0*/  LDL.LU R33, [R1+0x438] ;  /* 0x0004380001217983 */ /* 0x000f220000300800 */
[----:B------:R-:W-:Y:S01]  /*7cf0*/  FADD.FTZ R13, R3, -UR28 ;  /* 0x8000001c030d7e21 */ /* 0x000fe20008010000 */
[----:B------:R-:W-:Y:S01]  /*7d00*/  FADD.FTZ R18, R18, R16 ;  /* 0x0000001012127221 */ /* 0x000fe20000010000 */
[----:B------:R-:W-:Y:S02]  /*7d10*/  FADD.FTZ R19, R2, -UR28 ;  /* 0x8000001c02137e21 */ /* 0x000fe40008010000 */
[----:B------:R-:W-:Y:S01]  /*7d20*/  FMUL.FTZ R13, R13, UR16 ;  /* 0x000000100d0d7c20 */ /* 0x000fe20008410000 */
[----:B------:R-:W-:Y:S01]  /*7d30*/  FADD.FTZ R14, R0, -UR28 ;  /* 0x8000001c000e7e21 */ /* 0x000fe20008010000 */
[----:B------:R-:W4:Y:S01]  /*7d40*/  LDL.LU R3, [R1+0x310] ;  /* 0x0003100001037983 */ /* 0x000f220000300800 */
[----:B------:R-:W-:Y:S01]  /*7d50*/  FMUL.FTZ R19, R19, UR16 ;  /* 0x0000001013137c20 */ /* 0x000fe20008410000 */
[----:B------:R-:W-:Y:S01]  /*7d60*/  FFMA.FTZ R12, R13, R16, R12 ;  /* 0x000000100d0c7223 */ /* 0x000fe2000001000c */
[----:B------:R-:W-:Y:S01]  /*7d70*/  FMUL.FTZ R16, R25, R6 ;  /* 0x0000000619107220 */ /* 0x000fe20000410000 */
[----:B------:R-:W-:Y:S01]  /*7d80*/  FFMA.FTZ R11, R13, R7, R11 ;  /* 0x000000070d0b7223 */ /* 0x000fe2000001000b */
[----:B------:R-:W-:Y:S01]  /*7d90*/  FMUL.FTZ R14, R14, UR16 ;  /* 0x000000100e0e7c20 */ /* 0x000fe20008410000 */
[----:B------:R-:W-:Y:S01]  /*7da0*/  FADD.FTZ R15, R15, R35 ;  /* 0x000000230f0f7221 */ /* 0x000fe20000010000 */
[----:B------:R-:W-:Y:S01]  /*7db0*/  FADD.FTZ R18, R16, R18 ;  /* 0x0000001210127221 */ /* 0x000fe20000010000 */
[C---:B------:R-:W-:Y:S01]  /*7dc0*/  FFMA.FTZ R12, R19.reuse, R16, R12 ;  /* 0x00000010130c7223 */ /* 0x040fe2000001000c */
[----:B------:R-:W-:Y:S01]  /*7dd0*/  FADD.FTZ R13, R34, -UR28 ;  /* 0x8000001c220d7e21 */ /* 0x000fe20008010000 */
[----:B------:R-:W4:Y:S01]  /*7de0*/  LDL.LU R35, [R1+0x444] ;  /* 0x0004440001237983 */ /* 0x000f220000300800 */
[----:B------:R-:W-:-:S02]  /*7df0*/  FFMA.FTZ R10, R19, R6, R10 ;  /* 0x00000006130a7223 */ /* 0x000fc4000001000a */
[----:B------:R-:W-:Y:S01]  /*7e00*/  FMUL.FTZ R13, R13, UR16 ;  /* 0x000000100d0d7c20 */ /* 0x000fe20008410000 */
[----:B------:R-:W4:Y:S04]  /*7e10*/  LDL.LU R2, [R1+0x314] ;  /* 0x0003140001027983 */ /* 0x000f280000300800 */
[----:B------:R-:W4:Y:S04]  /*7e20*/  LDL.LU R0, [R1+0x300] ;  /* 0x0003000001007983 */ /* 0x000f280000300800 */
[----:B------:R-:W4:Y:S01]  /*7e30*/  LDL.LU R34, [R1+0x304] ;  /* 0x0003040001227983 */ /* 0x000f220000300800 */
[----:B--2---:R-:W-:-:S04]  /*7e40*/  FMUL.FTZ R16, R24, R5 ;  /* 0x0000000518107220 */ /* 0x004fc80000410000 */
[----:B------:R-:W-:Y:S01]  /*7e50*/  FADD.FTZ R18, R18, R16 ;  /* 0x0000001012127221 */ /* 0x000fe20000010000 */
[----:B------:R-:W-:Y:S01]  /*7e60*/  FFMA.FTZ R12, R14, R16, R12 ;  /* 0x000000100e0c7223 */ /* 0x000fe2000001000c */
[-C--:B---3--:R-:W-:Y:S01]  /*7e70*/  FMUL.FTZ R16, R25, R4.reuse ;  /* 0x0000000419107220 */ /* 0x088fe20000410000 */
[----:B------:R-:W-:-:S03]  /*7e80*/  FFMA.FTZ R10, R13, R4, R10 ;  /* 0x000000040d0a7223 */ /* 0x000fc6000001000a */
[----:B------:R-:W-:Y:S02]  /*7e90*/  FFMA.FTZ R12, R13, R16, R12 ;  /* 0x000000100d0c7223 */ /* 0x000fe4000001000c */
[----:B------:R-:W2:Y:S01]  /*7ea0*/  LDL.LU R13, [R1+0x44c] ;  /* 0x00044c00010d7983 */ /* 0x000ea20000300800 */
[----:B------:R-:W-:Y:S01]  /*7eb0*/  FADD.FTZ R18, R16, R18 ;  /* 0x0000001210127221 */ /* 0x000fe20000010000 */
[----:B------:R-:W-:Y:S01]  /*7ec0*/  FFMA.FTZ R11, R14, R5, R11 ;  /* 0x000000050e0b7223 */ /* 0x000fe2000001000b */
[----:B----4-:R-:W-:Y:S02]  /*7ed0*/  FADD.FTZ R19, R33, -UR28 ;  /* 0x8000001c21137e21 */ /* 0x010fe40008010000 */
[----:B------:R-:W3:Y:S02]  /*7ee0*/  LDL.LU R33, [R1+0x218] ;  /* 0x0002180001217983 */ /* 0x000ee40000300800 */
[----:B------:R-:W-:Y:S01]  /*7ef0*/  FMUL.FTZ R19, R19, UR16 ;  /* 0x0000001013137c20 */ /* 0x000fe20008410000 */
[----:B------:R-:W-:-:S03]  /*7f00*/  FMUL.FTZ R16, R24, R3 ;  /* 0x0000000318107220 */ /* 0x000fc60000410000 */
[C---:B------:R-:W-:Y:S01]  /*7f10*/  FFMA.FTZ R11, R19.reuse, R3, R11 ;  /* 0x00000003130b7223 */ /* 0x040fe2000001000b */
[----:B------:R-:W-:Y:S02]  /*7f20*/  FFMA.FTZ R12, R19, R16, R12 ;  /* 0x00000010130c7223 */ /* 0x000fe4000001000c */
[----:B------:R-:W4:Y:S01]  /*7f30*/  LDL.LU R19, [R1+0x45c] ;  /* 0x00045c0001137983 */ /* 0x000f220000300800 */
[----:B------:R-:W-:Y:S01]  /*7f40*/  FADD.FTZ R14, R35, -UR28 ;  /* 0x8000001c230e7e21 */ /* 0x000fe20008010000 */
[----:B------:R-:W-:Y:S02]  /*7f50*/  FADD.FTZ R18, R18, R16 ;  /* 0x0000001012127221 */ /* 0x000fe40000010000 */
[----:B------:R-:W3:Y:S01]  /*7f60*/  LDL.LU R35, [R1+0x280] ;  /* 0x0002800001237983 */ /* 0x000ee20000300800 */
[----:B------:R-:W-:Y:S01]  /*7f70*/  FMUL.FTZ R14, R14, UR16 ;  /* 0x000000100e0e7c20 */ /* 0x000fe20008410000 */
[----:B------:R-:W-:-:S03]  /*7f80*/  FMUL.FTZ R16, R25, R2 ;  /* 0x0000000219107220 */ /* 0x000fc60000410000 */
[----:B------:R-:W-:Y:S01]  /*7f90*/  FFMA.FTZ R10, R14, R2, R10 ;  /* 0x000000020e0a7223 */ /* 0x000fe2000001000a */
[----:B------:R-:W-:Y:S01]  /*7fa0*/  FADD.FTZ R18, R16, R18 ;  /* 0x0000001210127221 */ /* 0x000fe20000010000 */
[----:B------:R-:W-:Y:S01]  /*7fb0*/  FFMA.FTZ R12, R14, R16, R12 ;  /* 0x000000100e0c7223 */ /* 0x000fe2000001000c */
[----:B------:R-:W-:Y:S01]  /*7fc0*/  FMUL.FTZ R16, R24, R0 ;  /* 0x0000000018107220 */ /* 0x000fe20000410000 */
[----:B------:R-:W3:Y:S01]  /*7fd0*/  LDL.LU R14, [R1+0x28c] ;  /* 0x00028c00010e7983 */ /* 0x000ee20000300800 */
[----:B--2---:R-:W-:-:S04]  /*7fe0*/  FADD.FTZ R13, R13, -UR28 ;  /* 0x8000001c0d0d7e21 */ /* 0x004fc80008010000 */
[----:B------:R-:W-:-:S04]  /*7ff0*/  FMUL.FTZ R13, R13, UR16 ;  /* 0x000000100d0d7c20 */ /* 0x000fc80008410000 */
[C---:B------:R-:W-:Y:S01]  /*8000*/  FFMA.FTZ R12, R13.reuse, R16, R12 ;  /* 0x000000100d0c7223 */ /* 0x040fe2000001000c */
[----:B------:R-:W-:Y:S02]  /*8010*/  FFMA.FTZ R11, R13, R0, R11 ;  /* 0x000000000d0b7223 */ /* 0x000fe4000001000b */
[----:B------:R-:W2:Y:S01]  /*8020*/  LDL.LU R13, [R1+0x2ac] ;  /* 0x0002ac00010d7983 */ /* 0x000ea20000300800 */
[----:B------:R-:W-:Y:S01]  /*8030*/  FADD.FTZ R17, R17, R32 ;  /* 0x0000002011117221 */ /* 0x000fe20000010000 */
[----:B------:R-:W-:Y:S01]  /*8040*/  FADD.FTZ R15, R15, R7 ;  /* 0x000000070f0f7221 */ /* 0x000fe20000010000 */
[----:B------:R-:W-:Y:S01]  /*8050*/  FADD.FTZ R18, R18, R16 ;  /* 0x0000001012127221 */ /* 0x000fe20000010000 */
[----:B------:R-:W2:Y:S01]  /*8060*/  LDL.LU R32, [R1+0x4c8] ;  /* 0x0004c80001207983 */ /* 0x000ea20000300800 */
[----:B------:R-:W-:Y:S01]  /*8070*/  FADD.FTZ R17, R17, R6 ;  /* 0x0000000611117221 */ /* 0x000fe20000010000 */
[----:B------:R-:W-:Y:S01]  /*8080*/  FMUL.FTZ R16, R25, R34 ;  /* 0x0000002219107220 */ /* 0x000fe20000410000 */
[----:B------:R-:W-:Y:S01]  /*8090*/  FADD.FTZ R15, R15, R5 ;  /* 0x000000050f0f7221 */ /* 0x000fe20000010000 */
[----:B------:R0:W5:Y:S01]  /*80a0*/  LDL.LU R7, [R1+0x4c4] ;  /* 0x0004c40001077983 */ /* 0x0001620000300800 */
[----:B------:R-:W-:-:S02]  /*80b0*/  FADD.FTZ R17, R17, R4 ;  /* 0x0000000411117221 */ /* 0x000fc40000010000 */
[----:B------:R-:W-:Y:S01]  /*80c0*/  FADD.FTZ R15, R15, R3 ;  /* 0x000000030f0f7221 */ /* 0x000fe20000010000 */
[----:B----4-:R-:W-:Y:S01]  /*80d0*/  FADD.FTZ R19, R19, -UR28 ;  /* 0x8000001c13137e21 */ /* 0x010fe20008010000 */
[----:B------:R-:W-:Y:S02]  /*80e0*/  FADD.FTZ R17, R17, R2 ;  /* 0x0000000211117221 */ /* 0x000fe40000010000 */
[----:B------:R-:W-:Y:S01]  /*80f0*/  FADD.FTZ R15, R15, R0 ;  /* 0x000000000f0f7221 */ /* 0x000fe20000010000 */
[----:B------:R-:W-:Y:S01]  /*8100*/  FADD.FTZ R18, R16, R18 ;  /* 0x0000001210127221 */ /* 0x000fe20000010000 */
[----:B------:R-:W-:Y:S01]  /*8110*/  FMUL.FTZ R19, R19, UR16 ;  /* 0x0000001013137c20 */ /* 0x000fe20008410000 */
[----:B------:R-:W-:Y:S01]  /*8120*/  FADD.FTZ R17, R17, R34 ;  /* 0x0000002211117221 */ /* 0x000fe20000010000 */
[----:B------:R0:W5:Y:S02]  /*8130*/  LDL.LU R6, [R1+0x4c0] ;  /* 0x0004c00001067983 */ /* 0x0001640000300800 */
[C---:B------:R-:W-:Y:S01]  /*8140*/  FFMA.FTZ R12, R19.reuse, R16, R12 ;  /* 0x00000010130c7223 */ /* 0x040fe2000001000c */
[----:B------:R-:W-:Y:S01]  /*8150*/  FFMA.FTZ R10, R19, R34, R10 ;  /* 0x00000022130a7223 */ /* 0x000fe2000001000a */
[----:B------:R-:W-:Y:S01]  /*8160*/  FADD.FTZ R19, R20, -UR28 ;  /* 0x8000001c14137e21 */ /* 0x000fe20008010000 */
[----:B------:R-:W4:Y:S04]  /*8170*/  LDL.LU R34, [R1+0x46c] ;  /* 0x00046c0001227983 */ /* 0x000f280000300800 */
[----:B------:R-:W4:Y:S01]  /*8180*/  LDL.LU R20, [R1+0x464] ;  /* 0x0004640001147983 */ /* 0x000f220000300800 */
[----:B---3--:R-:W-:-:S03]  /*8190*/  FADD.FTZ R14, R14, -UR28 ;  /* 0x8000001c0e0e7e21 */ /* 0x008fc60008010000 */
[----:B------:R0:W5:Y:S01]  /*81a0*/  LDL.LU R5, [R1+0x4bc] ;  /* 0x0004bc0001057983 */ /* 0x0001620000300800 */
[----:B------:R-:W-:Y:S01]  /*81b0*/  FMUL.FTZ R14, R14, UR16 ;  /* 0x000000100e0e7c20 */ /* 0x000fe20008410000 */
[-C--:B------:R-:W-:Y:S01]  /*81c0*/  FMUL.FTZ R16, R24, R33.reuse ;  /* 0x0000002118107220 */ /* 0x080fe20000410000 */
[----:B------:R-:W-:Y:S01]  /*81d0*/  FADD.FTZ R15, R15, R33 ;  /* 0x000000210f0f7221 */ /* 0x000fe20000010000 */
[----:B------:R0:W5:Y:S01]  /*81e0*/  LDL.LU R4, [R1+0x4b8] ;  /* 0x0004b80001047983 */ /* 0x0001620000300800 */
[----:B------:R-:W-:-:S03]  /*81f0*/  FFMA.FTZ R11, R14, R33, R11 ;  /* 0x000000210e0b7223 */ /* 0x000fc6000001000b */
[----:B------:R-:W3:Y:S01]  /*8200*/  LDL.LU R33, [R1+0x474] ;  /* 0x0004740001217983 */ /* 0x000ee20000300800 */
[----:B------:R-:W-:Y:S01]  /*8210*/  FADD.FTZ R18, R18, R16 ;  /* 0x0000001012127221 */ /* 0x000fe20000010000 */
[----:B------:R-:W-:Y:S01]  /*8220*/  FFMA.FTZ R12, R14, R16, R12 ;  /* 0x000000100e0c7223 */ /* 0x000fe2000001000c */
[-C--:B------:R-:W-:Y:S01]  /*8230*/  FMUL.FTZ R16, R25, R35.reuse ;  /* 0x0000002319107220 */ /* 0x080fe20000410000 */
[----:B------:R-:W-:Y:S01]  /*8240*/  FADD.FTZ R17, R17, R35 ;  /* 0x0000002311117221 */ /* 0x000fe20000010000 */
[----:B--2---:R-:W-:Y:S01]  /*8250*/  FADD.FTZ R13, R13, -UR28 ;  /* 0x8000001c0d0d7e21 */ /* 0x004fe20008010000 */
[----:B------:R0:W5:Y:S03]  /*8260*/  LDL.LU R3, [R1+0x4b4] ;  /* 0x0004b40001037983 */ /* 0x0001660000300800 */
[----:B------:R-:W-:Y:S01]  /*8270*/  FMUL.FTZ R13, R13, UR16 ;  /* 0x000000100d0d7c20 */ /* 0x000fe20008410000 */
[----:B------:R0:W5:Y:S03]  /*8280*/  LDL.LU R2, [R1+0x4b0] ;  /* 0x0004b00001027983 */ /* 0x0001660000300800 */
[C---:B------:R-:W-:Y:S01]  /*8290*/  FFMA.FTZ R10, R13.reuse, R35, R10 ;  /* 0x000000230d0a7223 */ /* 0x040fe2000001000a */
[----:B------:R0:W5:Y:S04]  /*82a0*/  LDL.LU R0, [R1+0x4ac] ;  /* 0x0004ac0001007983 */ /* 0x0001680000300800 */
[----:B------:R-:W2:Y:S01]  /*82b0*/  LDL.LU R35, [R1+0x478] ;  /* 0x0004780001237983 */ /* 0x000ea20000300800 */
[----:B------:R-:W-:Y:S01]  /*82c0*/  FADD.FTZ R18, R16, R18 ;  /* 0x0000001210127221 */ /* 0x000fe20000010000 */
[----:B------:R-:W-:Y:S01]  /*82d0*/  FFMA.FTZ R12, R13, R16, R12 ;  /* 0x000000100d0c7223 */ /* 0x000fe2000001000c */
[----:B------:R-:W-:Y:S01]  /*82e0*/  FMUL.FTZ R16, R24, R8 ;  /* 0x0000000818107220 */ /* 0x000fe20000410000 */
[----:B------:R-:W-:Y:S01]  /*82f0*/  FMUL.FTZ R19, R19, UR16 ;  /* 0x0000001013137c20 */ /* 0x000fe20008410000 */
[----:B------:R-:W-:-:S02]  /*8300*/  FADD.FTZ R14, R22, -UR28 ;  /* 0x8000001c160e7e21 */ /* 0x000fc40008010000 */
[----:B------:R-:W2:Y:S01]  /*8310*/  LDL.LU R22, [R1+0x47c] ;  /* 0x00047c0001167983 */ /* 0x000ea20000300800 */
[----:B------:R-:W-:Y:S01]  /*8320*/  FADD.FTZ R18, R18, R16 ;  /* 0x0000001012127221 */ /* 0x000fe20000010000 */
[----:B------:R-:W-:Y:S01]  /*8330*/  FFMA.FTZ R12, R19, R16, R12 ;  /* 0x00000010130c7223 */ /* 0x000fe2000001000c */
[-C--:B------:R-:W-:Y:S01]  /*8340*/  FMUL.FTZ R16, R25, R9.reuse ;  /* 0x0000000919107220 */ /* 0x080fe20000410000 */
[----:B------:R-:W-:Y:S01]  /*8350*/  FMUL.FTZ R14, R14, UR16 ;  /* 0x000000100e0e7c20 */ /* 0x000fe20008410000 */
[----:B------:R-:W-:Y:S01]  /*8360*/  FADD.FTZ R15, R15, R8 ;  /* 0x000000080f0f7221 */ /* 0x000fe20000010000 */
[----:B------:R-:W-:Y:S01]  /*8370*/  FFMA.FTZ R11, R19, R8, R11 ;  /* 0x00000008130b7223 */ /* 0x000fe2000001000b */
[----:B------:R-:W-:Y:S01]  /*8380*/  FADD.FTZ R13, R29, -UR28 ;  /* 0x8000001c1d0d7e21 */ /* 0x000fe20008010000 */
[----:B------:R-:W-:Y:S01]  /*8390*/  FADD.FTZ R18, R16, R18 ;  /* 0x0000001210127221 */ /* 0x000fe20000010000 */
[C---:B------:R-:W-:Y:S01]  /*83a0*/  FFMA.FTZ R12, R14.reuse, R16, R12 ;  /* 0x000000100e0c7223 */ /* 0x040fe2000001000c */
[----:B------:R-:W-:Y:S01]  /*83b0*/  FADD.FTZ R17, R17, R9 ;  /* 0x0000000911117221 */ /* 0x000fe20000010000 */
[----:B------:R-:W-:Y:S01]  /*83c0*/  FFMA.FTZ R10, R14, R9, R10 ;  /* 0x000000090e0a7223 */ /* 0x000fe2000001000a */
[----:B------:R-:W-:Y:S01]  /*83d0*/  FMUL.FTZ R16, R24, R36 ;  /* 0x0000002418107220 */ /* 0x000fe20000410000 */
[----:B------:R-:W-:Y:S01]  /*83e0*/  FMUL.FTZ R13, R13, UR16 ;  /* 0x000000100d0d7c20 */ /* 0x000fe20008410000 */
[----:B------:R-:W-:Y:S01]  /*83f0*/  FADD.FTZ R15, R15, R36 ;  /* 0x000000240f0f7221 */ /* 0x000fe20000010000 */
[----:B----4-:R-:W-:-:S02]  /*8400*/  FADD.FTZ R9, R34, -UR28 ;  /* 0x8000001c22097e21 */ /* 0x010fc40008010000 */
[----:B------:R-:W4:Y:S01]  /*8410*/  LDL.LU R34, [R1+0x488] ;  /* 0x0004880001227983 */ /* 0x000f220000300800 */
[----:B------:R-:W-:-:S03]  /*8420*/  FADD.FTZ R8, R20, -UR28 ;  /* 0x8000001c14087e21 */ /* 0x000fc60008010000 */
[----:B------:R-:W4:Y:S01]  /*8430*/  LDL.LU R20, [R1+0x480] ;  /* 0x0004800001147983 */ /* 0x000f220000300800 */
[----:B------:R-:W-:Y:S01]  /*8440*/  FADD.FTZ R18, R18, R16 ;  /* 0x0000001012127221 */ /* 0x000fe20000010000 */
[C---:B------:R-:W-:Y:S01]  /*8450*/  FFMA.FTZ R12, R13.reuse, R16, R12 ;  /* 0x000000100d0c7223 */ /* 0x040fe2000001000c */
[----:B------:R-:W-:Y:S01]  /*8460*/  FFMA.FTZ R36, R13, R36, R11 ;  /* 0x000000240d247223 */ /* 0x000fe2000001000b */
[-C--:B------:R-:W-:Y:S01]  /*8470*/  FMUL.FTZ R16, R25, R37.reuse ;  /* 0x0000002519107220 */ /* 0x080fe20000410000 */
[----:B------:R-:W-:Y:S01]  /*8480*/  FMUL.FTZ R8, R8, UR16 ;  /* 0x0000001008087c20 */ /* 0x000fe20008410000 */
[----:B---3--:R-:W-:Y:S02]  /*8490*/  FADD.FTZ R11, R33, -UR28 ;  /* 0x8000001c210b7e21 */ /* 0x008fe40008010000 */
[----:B------:R-:W3:Y:S01]  /*84a0*/  LDL.LU R33, [R1+0x48c] ;  /* 0x00048c0001217983 */ /* 0x000ee20000300800 */
[C---:B------:R-:W-:Y:S01]  /*84b0*/  FFMA.FTZ R12, R8.reuse, R16, R12 ;  /* 0x00000010080c7223 */ /* 0x040fe2000001000c */
[----:B------:R-:W-:Y:S01]  /*84c0*/  FFMA.FTZ R10, R8, R37, R10 ;  /* 0x00000025080a7223 */ /* 0x000fe2000001000a */
[----:B--2---:R-:W-:-:S02]  /*84d0*/  FADD.FTZ R8, R35, -UR28 ;  /* 0x8000001c23087e21 */ /* 0x004fc40008010000 */
[----:B------:R-:W2:Y:S01]  /*84e0*/  LDL.LU R35, [R1+0x490] ;  /* 0x0004900001237983 */ /* 0x000ea20000300800 */
[----:B------:R-:W-:Y:S01]  /*84f0*/  FADD.FTZ R18, R16, R18 ;  /* 0x0000001210127221 */ /* 0x000fe20000010000 */
[----:B------:R-:W-:Y:S01]  /*8500*/  FMUL.FTZ R14, R24, R28 ;  /* 0x0000001c180e7220 */ /* 0x000fe20000410000 */
[----:B------:R-:W-:Y:S01]  /*8510*/  FMUL.FTZ R9, R9, UR16 ;  /* 0x0000001009097c20 */ /* 0x000fe20008410000 */
[----:B------:R-:W-:Y:S01]  /*8520*/  FMUL.FTZ R13, R25, R27 ;  /* 0x0000001b190d7220 */ /* 0x000fe20000410000 */
[----:B------:R-:W-:Y:S01]  /*8530*/  FMUL.FTZ R11, R11, UR16 ;  /* 0x000000100b0b7c20 */ /* 0x000fe20008410000 */
[----:B------:R-:W-:Y:S01]  /*8540*/  FADD.FTZ R18, R18, R14 ;  /* 0x0000000e12127221 */ /* 0x000fe20000010000 */
[----:B------:R-:W-:Y:S01]  /*8550*/  FFMA.FTZ R12, R9, R14, R12 ;  /* 0x0000000e090c7223 */ /* 0x000fe2000001000c */
[----:B------:R-:W-:Y:S01]  /*8560*/  FMUL.FTZ R19, R24, R21 ;  /* 0x0000001518137220 */ /* 0x000fe20000410000 */
[----:B------:R-:W-:Y:S01]  /*8570*/  FMUL.FTZ R8, R8, UR16 ;  /* 0x0000001008087c20 */ /* 0x000fe20008410000 */
[----:B------:R-:W-:Y:S01]  /*8580*/  FADD.FTZ R18, R13, R18 ;  /* 0x000000120d127221 */ /* 0x000fe20000010000 */
[----:B------:R-:W-:Y:S01]  /*8590*/  FFMA.FTZ R13, R11, R13, R12 ;  /* 0x0000000d0b0d7223 */ /* 0x000fe2000001000c */
[----:B------:R-:W-:Y:S01]  /*85a0*/  FADD.FTZ R14, R22, -UR28 ;  /* 0x8000001c160e7e21 */ /* 0x000fe20008010000 */
[----:B------:R-:W-:Y:S01]  /*85b0*/  FADD.FTZ R12, R15, R28 ;  /* 0x0000001c0f0c7221 */ /* 0x000fe20000010000 */
[----:B------:R-:W-:Y:S01]  /*85c0*/  FADD.FTZ R18, R18, R19 ;  /* 0x0000001312127221 */ /* 0x000fe20000010000 */
[----:B------:R-:W-:Y:S01]  /*85d0*/  FFMA.FTZ R16, R8, R19, R13 ;  /* 0x0000001308107223 */ /* 0x000fe2000001000d */
[----:B------:R-:W-:Y:S01]  /*85e0*/  FMUL.FTZ R15, R25, R26 ;  /* 0x0000001a190f7220 */ /* 0x000fe20000410000 */
[----:B------:R-:W-:Y:S01]  /*85f0*/  FMUL.FTZ R13, R14, UR16 ;  /* 0x000000100e0d7c20 */ /* 0x000fe20008410000 */
[----:B------:R-:W-:Y:S01]  /*8600*/  FFMA.FTZ R9, R9, R28, R36 ;  /* 0x0000001c09097223 */ /* 0x000fe20000010024 */
[----:B------:R-:W-:Y:S01]  /*8610*/  FFMA.FTZ R10, R11, R27, R10 ;  /* 0x0000001b0b0a7223 */ /* 0x000fe2000001000a */
[----:B------:R-:W-:Y:S01]  /*8620*/  FADD.FTZ R18, R15, R18 ;  /* 0x000000120f127221 */ /* 0x000fe20000010000 */
[----:B------:R-:W-:Y:S01]  /*8630*/  FFMA.FTZ R15, R13, R15, R16 ;  /* 0x0000000f0d0f7223 */ /* 0x000fe20000010010 */
[----:B------:R-:W-:Y:S01]  /*8640*/  FMUL.FTZ R19, R24, R23 ;  /* 0x0000001718137220 */ /* 0x000fe20000410000 */
[----:B------:R-:W-:Y:S01]  /*8650*/  FADD.FTZ R17, R17, R37 ;  /* 0x0000002511117221 */ /* 0x000fe20000010000 */
[----:B----4-:R-:W-:Y:S01]  /*8660*/  FADD.FTZ R11, R34, -UR28 ;  /* 0x8000001c220b7e21 */ /* 0x010fe20008010000 */
[----:B------:R-:W-:Y:S01]  /*8670*/  FADD.FTZ R14, R20, -UR28 ;  /* 0x8000001c140e7e21 */ /* 0x000fe20008010000 */
[----:B------:R-:W-:-:S03]  /*8680*/  FADD.FTZ R12, R12, R21 ;  /* 0x000000150c0c7221 */ /* 0x000fc60000010000 */
[----:B------:R-:W-:Y:S01]  /*8690*/  FMUL.FTZ R14, R14, UR16 ;  /* 0x000000100e0e7c20 */ /* 0x000fe20008410000 */
[----:B------:R-:W-:Y:S01]  /*86a0*/  FFMA.FTZ R9, R8, R21, R9 ;  /* 0x0000001508097223 */ /* 0x000fe20000010009 */
[----:B------:R-:W-:Y:S01]  /*86b0*/  FADD.FTZ R21, R18, R19 ;  /* 0x0000001312157221 */ /* 0x000fe20000010000 */
[----:B------:R-:W-:Y:S01]  /*86c0*/  FMUL.FTZ R8, R25, R30 ;  /* 0x0000001e19087220 */ /* 0x000fe20000410000 */
[----:B------:R-:W-:Y:S01]  /*86d0*/  FFMA.FTZ R16, R14, R19, R15 ;  /* 0x000000130e107223 */ /* 0x000fe2000001000f */
[----:B------:R-:W-:Y:S01]  /*86e0*/  FMUL.FTZ R11, R11, UR16 ;  /* 0x000000100b0b7c20 */ /* 0x000fe20008410000 */
[----:B------:R-:W-:Y:S01]  /*86f0*/  FADD.FTZ R17, R17, R27 ;  /* 0x0000001b11117221 */ /* 0x000fe20000010000 */
[----:B---3--:R-:W-:Y:S01]  /*8700*/  FADD.FTZ R15, R33, -UR28 ;  /* 0x8000001c210f7e21 */ /* 0x008fe20008010000 */
        /* <DEDUP_REMOVED lines=9> */
[----:B------:R-:W-:Y:S01]  /*87a0*/  FMUL.FTZ R15, R25, R32 ;  /* 0x00000020190f7220 */ /* 0x000fe20000410000 */
[----:B------:R-:W-:Y:S01]  /*87b0*/  FADD.FTZ R12, R12, R23 ;  /* 0x000000170c0c7221 */ /* 0x000fe20000010000 */
[----:B------:R-:W-:Y:S01]  /*87c0*/  FADD.FTZ R17, R17, R30 ;  /* 0x0000001e11117221 */ /* 0x000fe20000010000 */
[----:B------:R-:W-:Y:S01]  /*87d0*/  FFMA.FTZ R13, R11, R30, R10 ;  /* 0x0000001e0b0d7223 */ /* 0x000fe2000001000a */
[----:B------:R-:W-:Y:S01]  /*87e0*/  FADD.FTZ R18, R15, R18 ;  /* 0x000000120f127221 */ /* 0x000fe20000010000 */
[----:B------:R-:W-:Y:S01]  /*87f0*/  FFMA.FTZ R8, R8, R31, R9 ;  /* 0x0000001f08087223 */ /* 0x000fe20000010009 */
[----:B------:R-:W-:Y:S01]  /*8800*/  FADD.FTZ R10, R12, R31 ;  /* 0x0000001f0c0a7221 */ /* 0x000fe20000010000 */
[----:B------:R-:W-:Y:S01]  /*8810*/  FADD.FTZ R11, R17, R32 ;  /* 0x00000020110b7221 */ /* 0x000fe20000010000 */
[----:B--2---:R-:W-:-:S04]  /*8820*/  FADD.FTZ R14, R35, -UR28 ;  /* 0x8000001c230e7e21 */ /* 0x004fc80008010000 */
[----:B------:R-:W-:-:S04]  /*8830*/  FMUL.FTZ R14, R14, UR16 ;  /* 0x000000100e0e7c20 */ /* 0x000fc80008410000 */
[C---:B------:R-:W-:Y:S01]  /*8840*/  FFMA.FTZ R15, R14.reuse, R15, R19 ;  /* 0x0000000f0e0f7223 */ /* 0x040fe20000010013 */
[----:B------:R-:W-:Y:S01]  /*8850*/  FFMA.FTZ R9, R14, R32, R13 ;  /* 0x000000200e097223 */ /* 0x000fe2000001000d */
[----:B0-----:R-:W-:Y:S06]  /*8860*/  BRA `(.L_x_1416) ;  /* 0x0000005400607947 */ /* 0x001fec0003800000 */
.L_x_1415:
[----:B------:R-:W2:Y:S04]  /*8870*/  LDL.LU R12, [R1+0x2f4] ;  /* 0x0002f400010c7983 */ /* 0x000ea80000300800 */
[----:B------:R-:W3:Y:S04]  /*8880*/  LDL.LU R14, [R1+0x2fc] ;  /* 0x0002fc00010e7983 */ /* 0x000ee80000300800 */
[----:B------:R-:W4:Y:S04]  /*8890*/  LDL.LU R13, [R1+0x26c] ;  /* 0x00026c00010d7983 */ /* 0x000f280000300800 */
[----:B------:R-:W4:Y:S04]  /*88a0*/  LDL.LU R16, [R1+0x324] ;  /* 0x0003240001107983 */ /* 0x000f280000300800 */
[----:B------:R-:W4:Y:S04]  /*88b0*/  LDL.LU R17, [R1+0x278] ;  /* 0x0002780001117983 */ /* 0x000f280000300800 */
[----:B-----5:R0:W-:Y:S04]  /*88c0*/  STL [R1+0x4bc], R5 ;  /* 0x0004bc0501007387 */ /* 0x0201e80000100800 */
[----:B------:R1:W-:Y:S04]  /*88d0*/  STL [R1+0x4b4], R3 ;  /* 0x0004b40301007387 */ /* 0x0003e80000100800 */
[----:B------:R-:W-:Y:S04]  /*88e0*/  STL [R1+0x4ac], R0 ;  /* 0x0004ac0001007387 */ /* 0x000fe80000100800 */
[----:B0-----:R-:W4:Y:S04]  /*88f0*/  LDL.LU R5, [R1+0x298] ;  /* 0x0002980001057983 */ /* 0x001f280000300800 */
[----:B-1----:R-:W4:Y:S04]  /*8900*/  LDL.LU R3, [R1+0x29c] ;  /* 0x00029c0001037983 */ /* 0x002f280000300800 */
[----:B------:R-:W4:Y:S04]  /*8910*/  LDL.LU R18, [R1+0x38c] ;  /* 0x00038c0001127983 */ /* 0x000f280000300800 */
[----:B------:R0:W-:Y:S04]  /*8920*/  STL [R1+0x4b8], R4 ;  /* 0x0004b80401007387 */ /* 0x0001e80000100800 */
[----:B------:R-:W4:Y:S04]  /*8930*/  LDL.LU R19, [R1+0x39c] ;  /* 0x00039c0001137983 */ /* 0x000f280000300800 */
[----:B0-----:R-:W4:Y:S04]  /*8940*/  LDL.LU R4, [R1+0x27c] ;  /* 0x00027c0001047983 */ /* 0x001f280000300800 */
[----:B------:R-:W-:Y:S01]  /*8950*/  STL [R1+0x4b0], R2 ;  /* 0x0004b00201007387 */ /* 0x000fe20000100800 */
[----:B--2---:R-:W-:-:S04]  /*8960*/  FADD.FTZ R10, R12, -UR28 ;  /* 0x8000001c0c0a7e21 */ /* 0x004fc80008010000 */
[----:B------:R-:W-:-:S04]  /*8970*/  FMUL.FTZ R10, R10, UR16 ;  /* 0x000000100a0a7c20 */ /* 0x000fc80008410000 */
[----:B------:R-:W-:-:S04]  /*8980*/  FFMA.FTZ R11, R24, R10, R6 ;  /* 0x0000000a180b7223 */ /* 0x000fc80000010006 */
[----:B------:R-:W-:-:S06]  /*8990*/  FMUL.FTZ R12, R11, -1.4426950216293334961 ;  /* 0xbfb8aa3b0b0c7820 */ /* 0x000fcc0000410000 */
[----:B------:R-:W0:Y:S02]  /*89a0*/  MUFU.EX2 R12, R12 ;  /* 0x0000000c000c7308 */ /* 0x000e240000000800 */
[----:B0-----:R-:W-:-:S06]  /*89b0*/  FADD.FTZ R12, R12, 1 ;  /* 0x3f8000000c0c7421 */ /* 0x001fcc0000010000 */
[----:B------:R-:W4:Y:S01]  /*89c0*/  MUFU.RCP R12, R12 ;  /* 0x0000000c000c7308 */ /* 0x000f220000001000 */
[----:B---3--:R-:W-:-:S04]  /*89d0*/  FADD.FTZ R14, R14, -UR28 ;  /* 0x8000001c0e0e7e21 */ /* 0x008fc80008010000 */
[----:B------:R-:W-:Y:S01]  /*89e0*/  FMUL.FTZ R0, R14, UR16 ;  /* 0x000000100e007c20 */ /* 0x000fe20008410000 */
[C---:B----4-:R-:W-:Y:S01]  /*89f0*/  FMUL.FTZ R13, R12.reuse, R13 ;  /* 0x0000000d0c0d7220 */ /* 0x050fe20000410000 */
        /* <DEDUP_REMOVED lines=8> */
[C---:B0-----:R-:W-:Y:S01]  /*8a80*/  FMUL.FTZ R14, R13.reuse, R33 ;  /* 0x000000210d0e7220 */ /* 0x041fe20000410000 */
[----:B------:R-:W-:-:S04]  /*8a90*/  FADD.FTZ R13, -R13, 1 ;  /* 0x3f8000000d0d7421 */ /* 0x000fc80000010100 */
[----:B------:R-:W-:-:S04]  /*8aa0*/  FFMA.FTZ R13, R12, R13, 1 ;  /* 0x3f8000000c0d7423 */ /* 0x000fc8000001000d */
[----:B------:R-:W-:Y:S01]  /*8ab0*/  FMUL.FTZ R33, R14, R13 ;  /* 0x0000000d0e217220 */ /* 0x000fe20000410000 */
[----:B------:R-:W-:Y:S01]  /*8ac0*/  FMUL.FTZ R13, R24, R11 ;  /* 0x0000000b180d7220 */ /* 0x000fe20000410000 */
[----:B------:R-:W-:Y:S02]  /*8ad0*/  FADD.FTZ R14, R16, -UR28 ;  /* 0x8000001c100e7e21 */ /* 0x000fe40008010000 */
[----:B------:R-:W-:Y:S01]  /*8ae0*/  FMUL.FTZ R15, R25, R33 ;  /* 0x00000021190f7220 */ /* 0x000fe20000410000 */
[----:B------:R-:W-:Y:S01]  /*8af0*/  FFMA.FTZ R12, R10, R13, RZ ;  /* 0x0000000d0a0c7223 */ /* 0x000fe200000100ff */
[----:B------:R-:W-:Y:S01]  /*8b00*/  FADD.FTZ R13, RZ, R13 ;  /* 0x0000000dff0d7221 */ /* 0x000fe20000010000 */
[----:B------:R-:W-:Y:S02]  /*8b10*/  FMUL.FTZ R14, R14, UR16 ;  /* 0x000000100e0e7c20 */ /* 0x000fe40008410000 */
        /* <DEDUP_REMOVED lines=8> */
[----:B------:R1:W-:Y:S01]  /*8ba0*/  STL [R1+0x484], R0 ;  /* 0x0004840001007387 */ /* 0x0003e20000100800 */
[----:B------:R-:W-:Y:S01]  /*8bb0*/  FADD.FTZ R11, RZ, R11 ;  /* 0x0000000bff0b7221 */ /* 0x000fe20000010000 */
[C---:B0-----:R-:W-:Y:S01]  /*8bc0*/  FMUL.FTZ R17, R16.reuse, R17 ;  /* 0x0000001110117220 */ /* 0x041fe20000410000 */
[----:B------:R-:W-:-:S04]  /*8bd0*/  FADD.FTZ R16, -R16, 1 ;  /* 0x3f80000010107421 */ /* 0x000fc80000010100 */
[----:B------:R-:W-:Y:S01]  /*8be0*/  FFMA.FTZ R16, R15, R16, 1 ;  /* 0x3f8000000f107423 */ /* 0x000fe20000010010 */
[----:B------:R-:W-:-:S03]  /*8bf0*/  FADD.FTZ R15, R35, -UR28 ;  /* 0x8000001c230f7e21 */ /* 0x000fc60008010000 */
[----:B------:R-:W-:Y:S01]  /*8c00*/  FMUL.FTZ R16, R17, R16 ;  /* 0x0000001011107220 */ /* 0x000fe20000410000 */
[----:B------:R-:W-:-:S03]  /*8c10*/  FMUL.FTZ R35, R15, UR16 ;  /* 0x000000100f237c20 */ /* 0x000fc60008410000 */
[----:B-1----:R-:W-:Y:S01]  /*8c20*/  FFMA.FTZ R0, R14, R16, R10 ;  /* 0x000000100e007223 */ /* 0x002fe2000001000a */
[----:B------:R-:W-:Y:S01]  /*8c30*/  FFMA.FTZ R10, R25, R35, R7 ;  /* 0x00000023190a7223 */ /* 0x000fe20000010007 */
[----:B------:R-:W-:-:S03]  /*8c40*/  FADD.FTZ R2, R11, R16 ;  /* 0x000000100b027221 */ /* 0x000fc60000010000 */
[----:B------:R-:W-:-:S06]  /*8c50*/  FMUL.FTZ R11, R10, -1.4426950216293334961 ;  /* 0xbfb8aa3b0a0b7820 */ /* 0x000fcc0000410000 */
[----:B------:R-:W0:Y:S01]  /*8c60*/  MUFU.EX2 R11, R11 ;  /* 0x0000000b000b7308 */ /* 0x000e220000000800 */
[----:B------:R-:W-:Y:S01]  /*8c70*/  FMUL.FTZ R16, R24, R16 ;  /* 0x0000001018107220 */ /* 0x000fe20000410000 */
[----:B0-----:R-:W-:-:S06]  /*8c80*/  FADD.FTZ R11, R11, 1 ;  /* 0x3f8000000b0b7421 */ /* 0x001fcc0000010000 */
[----:B------:R-:W0:Y:S01]  /*8c90*/  MUFU.RCP R11, R11 ;  /* 0x0000000b000b7308 */ /* 0x000e220000001000 */
[----:B------:R1:W-:Y:S02]  /*8ca0*/  STL [R1+0x4a0], R2 ;  /* 0x0004a00201007387 */ /* 0x0003e40000100800 */
[----:B-1----:R-:W-:Y:S02]  /*8cb0*/  FADD.FTZ R2, R13, R16 ;  /* 0x000000100d027221 */ /* 0x002fe40000010000 */
[----:B------:R1:W-:Y:S04]  /*8cc0*/  STL [R1+0x49c], R0 ;  /* 0x00049c0001007387 */ /* 0x0003e80000100800 */
[----:B------:R2:W-:Y:S01]  /*8cd0*/  STL [R1+0x494], R2 ;  /* 0x0004940201007387 */ /* 0x0005e20000100800 */
[----:B-1----:R-:W-:Y:S01]  /*8ce0*/  FFMA.FTZ R0, R14, R16, R12 ;  /* 0x000000100e007223 */ /* 0x002fe2000001000c */
[----:B0-----:R-:W-:-:S02]  /*8cf0*/  FMUL.FTZ R12, R11, R5 ;  /* 0x000000050b0c7220 */ /* 0x001fc40000410000 */
[----:B--2---:R-:W2:Y:S01]  /*8d00*/  LDL.LU R2, [R1+0x264] ;  /* 0x0002640001027983 */ /* 0x004ea20000300800 */
[----:B------:R-:W-:-:S03]  /*8d10*/  FADD.FTZ R11, -R11, 1 ;  /* 0x3f8000000b0b7421 */ /* 0x000fc60000010100 */
[----:B------:R0:W-:Y:S01]  /*8d20*/  STL [R1+0x498], R0 ;  /* 0x0004980001007387 */ /* 0x0001e20000100800 */
[----:B------:R-:W-:Y:S01]  /*8d30*/  FFMA.FTZ R11, R10, R11, 1 ;  /* 0x3f8000000a0b7423 */ /* 0x000fe2000001000b */
[----:B------:R-:W-:Y:S02]  /*8d40*/  FADD.FTZ R10, R34, -UR28 ;  /* 0x8000001c220a7e21 */ /* 0x000fe40008010000 */
[----:B------:R-:W3:Y:S02]  /*8d50*/  LDL.LU R5, [R1+0x3b8] ;  /* 0x0003b80001057983 */ /* 0x000ee40000300800 */
[----:B0-----:R-:W-:Y:S01]  /*8d60*/  FMUL.FTZ R0, R10, UR16 ;  /* 0x000000100a007c20 */ /* 0x001fe20008410000 */
[----:B------:R-:W-:-:S03]  /*8d70*/  FMUL.FTZ R34, R12, R11 ;  /* 0x0000000b0c227220 */ /* 0x000fc60000410000 */
[----:B------:R-:W-:-:S04]  /*8d80*/  FFMA.FTZ R10, R24, R0, R6 ;  /* 0x00000000180a7223 */ /* 0x000fc80000010006 */
[----:B------:R-:W-:-:S06]  /*8d90*/  FMUL.FTZ R11, R10, -1.4426950216293334961 ;  /* 0xbfb8aa3b0a0b7820 */ /* 0x000fcc0000410000 */
[----:B------:R-:W0:Y:S02]  /*8da0*/  MUFU.EX2 R11, R11 ;  /* 0x0000000b000b7308 */ /* 0x000e240000000800 */
[----:B0-----:R-:W-:-:S06]  /*8db0*/  FADD.FTZ R11, R11, 1 ;  /* 0x3f8000000b0b7421 */ /* 0x001fcc0000010000 */
[----:B------:R-:W0:Y:S02]  /*8dc0*/  MUFU.RCP R11, R11 ;  /* 0x0000000b000b7308 */ /* 0x000e240000001000 */
[C---:B0-----:R-:W-:Y:S01]  /*8dd0*/  FMUL.FTZ R12, R11.reuse, R3 ;  /* 0x000000030b0c7220 */ /* 0x041fe20000410000 */
[----:B------:R-:W-:-:S04]  /*8de0*/  FADD.FTZ R11, -R11, 1 ;  /* 0x3f8000000b0b7421 */ /* 0x000fc80000010100 */
[----:B------:R-:W-:-:S04]  /*8df0*/  FFMA.FTZ R11, R10, R11, 1 ;  /* 0x3f8000000a0b7423 */ /* 0x000fc8000001000b */
[----:B------:R-:W-:-:S05]  /*8e00*/  FMUL.FTZ R3, R12, R11 ;  /* 0x0000000b0c037220 */ /* 0x000fca0000410000 */
[----:B------:R0:W-:Y:S04]  /*8e10*/  STL [R1+0x318], R3 ;  /* 0x0003180301007387 */ /* 0x0001e80000100800 */
[----:B0-----:R-:W4:Y:S01]  /*8e20*/  LDL.LU R3, [R1+0x2cc] ;  /* 0x0002cc0001037983 */ /* 0x001f220000300800 */
[----:B------:R-:W-:-:S03]  /*8e30*/  FADD.FTZ R13, R18, -UR28 ;  /* 0x8000001c120d7e21 */ /* 0x000fc60008010000 */
[----:B------:R0:W-:Y:S04]  /*8e40*/  STL [R1+0x470], R0 ;  /* 0x0004700001007387 */ /* 0x0001e80000100800 */
[----:B------:R-:W4:Y:S01]  /*8e50*/  LDL.LU R18, [R1+0x3bc] ;  /* 0x0003bc0001127983 */ /* 0x000f220000300800 */
[----:B0-----:R-:W-:-:S04]  /*8e60*/  FMUL.FTZ R0, R13, UR16 ;  /* 0x000000100d007c20 */ /* 0x001fc80008410000 */
        /* <DEDUP_REMOVED lines=19> */
[----:B------:R-:W2:Y:S01]  /*8fa0*/  MUFU.RCP R11, R11 ;  /* 0x0000000b000b7308 */ /* 0x000ea20000001000 */
[----:B------:R-:W-:Y:S01]  /*8fb0*/  STL [R1+0x460], R0 ;  /* 0x0004600001007387 */ /* 0x000fe20000100800 */
[C---:B--2---:R-:W-:Y:S01]  /*8fc0*/  FMUL.FTZ R12, R11.reuse, R2 ;  /* 0x000000020b0c7220 */ /* 0x044fe20000410000 */
[----:B------:R-:W-:-:S04]  /*8fd0*/  FADD.FTZ R11, -R11, 1 ;  /* 0x3f8000000b0b7421 */ /* 0x000fc80000010100 */
[----:B------:R-:W-:-:S04]  /*8fe0*/  FFMA.FTZ R11, R10, R11, 1 ;  /* 0x3f8000000a0b7423 */ /* 0x000fc8000001000b */
[----:B------:R-:W-:-:S05]  /*8ff0*/  FMUL.FTZ R2, R12, R11 ;  /* 0x0000000b0c027220 */ /* 0x000fca0000410000 */
[----:B------:R0:W-:Y:S01]  /*9000*/  STL [R1+0x2f4], R2 ;  /* 0x0002f40201007387 */ /* 0x0001e20000100800 */
[----:B---3--:R-:W-:-:S03]  /*9010*/  FADD.FTZ R13, R5, -UR28 ;  /* 0x8000001c050d7e21 */ /* 0x008fc60008010000 */
[----:B------:R-:W2:Y:S04]  /*9020*/  LDL.LU R5, [R1+0x3dc] ;  /* 0x0003dc0001057983 */ /* 0x000ea80000300800 */
[----:B0-----:R-:W3:Y:S01]  /*9030*/  LDL.LU R2, [R1+0x2e4] ;  /* 0x0002e40001027983 */ /* 0x001ee20000300800 */
[----:B------:R-:W-:-:S04]  /*9040*/  FMUL.FTZ R0, R13, UR16 ;  /* 0x000000100d007c20 */ /* 0x000fc80008410000 */
[----:B------:R-:W-:-:S04]  /*9050*/  FFMA.FTZ R10, R25, R0, R7 ;  /* 0x00000000190a7223 */ /* 0x000fc80000010007 */
[----:B------:R-:W-:-:S06]  /*9060*/  FMUL.FTZ R11, R10, -1.4426950216293334961 ;  /* 0xbfb8aa3b0a0b7820 */ /* 0x000fcc0000410000 */
[----:B------:R-:W0:Y:S02]  /*9070*/  MUFU.EX2 R11, R11 ;  /* 0x0000000b000b7308 */ /* 0x000e240000000800 */
[----:B0-----:R-:W-:-:S06]  /*9080*/  FADD.FTZ R11, R11, 1 ;  /* 0x3f8000000b0b7421 */ /* 0x001fcc0000010000 */
[----:B------:R-:W4:Y:S02]  /*9090*/  MUFU.RCP R11, R11 ;  /* 0x0000000b000b7308 */ /* 0x000f240000001000 */
[C---:B----4-:R-:W-:Y:S01]  /*90a0*/  FMUL.FTZ R12, R11.reuse, R3 ;  /* 0x000000030b0c7220 */ /* 0x050fe20000410000 */
        /* <DEDUP_REMOVED lines=28> */
[----:B------:R-:W3:Y:S01]  /*9270*/  MUFU.RCP R11, R11 ;  /* 0x0000000b000b7308 */ /* 0x000ee20000001000 */
[----:B------:R-:W-:Y:S01]  /*9280*/  STL [R1+0x448], R0 ;  /* 0x0004480001007387 */ /* 0x000fe20000100800 */
[C---:B---3--:R-:W-:Y:S01]  /*9290*/  FMUL.FTZ R12, R11.reuse, R2 ;  /* 0x000000020b0c7220 */ /* 0x048fe20000410000 */
[----:B------:R-:W-:-:S04]  /*92a0*/  FADD.FTZ R11, -R11, 1 ;  /* 0x3f8000000b0b7421 */ /* 0x000fc80000010100 */
[----:B------:R-:W-:-:S04]  /*92b0*/  FFMA.FTZ R11, R10, R11, 1 ;  /* 0x3f8000000a0b7423 */ /* 0x000fc8000001000b */
[----:B------:R-:W-:-:S05]  /*92c0*/  FMUL.FTZ R2, R12, R11 ;  /* 0x0000000b0c027220 */ /* 0x000fca0000410000 */
[----:B------:R0:W-:Y:S01]  /*92d0*/  STL [R1+0x2d8], R2 ;  /* 0x0002d80201007387 */ /* 0x0001e20000100800 */
[----:B--2---:R-:W-:-:S03]  /*92e0*/  FADD.FTZ R13, R5, -UR28 ;  /* 0x8000001c050d7e21 */ /* 0x004fc60008010000 */
        /* <DEDUP_REMOVED lines=312> */
[----:B------:R-:W-:Y:S01]  /*a670*/  FMUL.FTZ R2, R12, R11 ;  /* 0x0000000b0c027220 */ /* 0x000fe20000410000 */
[----:B--2---:R-:W-:Y:S02]  /*a680*/  FADD.FTZ R13, R5, -UR28 ;  /* 0x8000001c050d7e21 */ /* 0x004fe40008010000 */
[----:B------:R-:W2:Y:S04]  /*a690*/  LDL.LU R5, [R1+0x380] ;  /* 0x0003800001057983 */ /* 0x000ea80000300800 */
[----:B------:R0:W-:Y:S04]  /*a6a0*/  STL [R1+0x258], R2 ;  /* 0x0002580201007387 */ /* 0x0001e80000100800 */
        /* <DEDUP_REMOVED lines=38> */
[----:B--2---:R-:W-:-:S03]  /*a910*/  FADD.FTZ R13, R5, -UR28 ;  /* 0x8000001c050d7e21 */ /* 0x004fc60008010000 */
[----:B------:R-:W2:Y:S01]  /*a920*/  LDL.LU R5, [R1+0x374] ;  /* 0x0003740001057983 */ /* 0x000ea20000300800 */
[C---:B---3--:R-:W-:Y:S01]  /*a930*/  FMUL.FTZ R12, R11.reuse, R2 ;  /* 0x000000020b0c7220 */ /* 0x048fe20000410000 */
[----:B------:R-:W-:-:S04]  /*a940*/  FADD.FTZ R11, -R11, 1 ;  /* 0x3f8000000b0b7421 */ /* 0x000fc80000010100 */
[----:B------:R-:W-:-:S04]  /*a950*/  FFMA.FTZ R11, R10, R11, 1 ;  /* 0x3f8000000a0b7423 */ /* 0x000fc8000001000b */
[----:B------:R-:W-:-:S05]  /*a960*/  FMUL.FTZ R2, R12, R11 ;  /* 0x0000000b0c027220 */ /* 0x000fca0000410000 */
        /* <DEDUP_REMOVED lines=30> */
[----:B------:R-:W4:Y:S04]  /*ab50*/  LDL.LU R19, [R1+0x3ec] ;  /* 0x0003ec0001137983 */ /* 0x000f280000300800 */
[----:B------:R0:W-:Y:S02]  /*ab60*/  STL [R1+0x33c], R0 ;  /* 0x00033c0001007387 */ /* 0x0001e40000100800 */
[----:B0-----:R-:W-:-:S04]  /*ab70*/  FMUL.FTZ R0, R13, UR16 ;  /* 0x000000100d007c20 */ /* 0x001fc80008410000 */
[----:B------:R-:W-:-:S04]  /*ab80*/  FFMA.FTZ R10, R24, R0, R6 ;  /* 0x00000000180a7223 */ /* 0x000fc80000010006 */
[----:B------:R-:W-:-:S06]  /*ab90*/  FMUL.FTZ R11, R10, -1.4426950216293334961 ;  /* 0xbfb8aa3b0a0b7820 */ /* 0x000fcc0000410000 */
[----:B------:R-:W0:Y:S02]  /*aba0*/  MUFU.EX2 R11, R11 ;  /* 0x0000000b000b7308 */ /* 0x000e240000000800 */
[----:B0-----:R-:W-:-:S06]  /*abb0*/  FADD.FTZ R11, R11, 1 ;  /* 0x3f8000000b0b7421 */ /* 0x001fcc0000010000 */
[----:B------:R-:W3:Y:S01]  /*abc0*/  MUFU.RCP R11, R11 ;  /* 0x0000000b000b7308 */ /* 0x000ee20000001000 */
[----:B--2---:R-:W-:Y:S02]  /*abd0*/  FADD.FTZ R13, R5, -UR28 ;  /* 0x8000001c050d7e21 */ /* 0x004fe40008010000 */
[----:B------:R-:W2:Y:S04]  /*abe0*/  LDL.LU R5, [R1+0x3f8] ;  /* 0x0003f80001057983 */ /* 0x000ea80000300800 */
[----:B------:R-:W-:Y:S01]  /*abf0*/  STL [R1+0x334], R0 ;  /* 0x0003340001007387 */ /* 0x000fe20000100800 */
        /* <DEDUP_REMOVED lines=26> */
[----:B------:R-:W0:Y:S02]  /*ada0*/  MUFU.RCP R11, R11 ;  /* 0x0000000b000b7308 */ /* 0x000e240000001000 */
[----:B0-----:R-:W-:Y:S02]  /*adb0*/  FMUL.FTZ R12, R11, R4 ;  /* 0x000000040b0c7220 */ /* 0x001fe40000410000 */
[----:B------:R-:W4:Y:S01]  /*adc0*/  LDL.LU R4, [R1+0x224] ;  /* 0x0002240001047983 */ /* 0x000f220000300800 */
[----:B------:R-:W-:-:S03]  /*add0*/  FADD.FTZ R13, R19, -UR28 ;  /* 0x8000001c130d7e21 */ /* 0x000fc60008010000 */
[----:B------:R-:W4:Y:S01]  /*ade0*/  LDL.LU R19, [R1+0x420] ;  /* 0x0004200001137983 */ /* 0x000f220000300800 */
[----:B------:R-:W-:-:S03]  /*adf0*/  FADD.FTZ R11, -R11, 1 ;  /* 0x3f8000000b0b7421 */ /* 0x000fc60000010100 */
[----:B------:R0:W-:Y:S01]  /*ae00*/  STL [R1+0x32c], R0 ;  /* 0x00032c0001007387 */ /* 0x0001e20000100800 */
[----:B------:R-:W-:Y:S01]  /*ae10*/  FFMA.FTZ R10, R10, R11, 1 ;  /* 0x3f8000000a0a7423 */ /* 0x000fe2000001000b */
[----:B0-----:R-:W-:-:S03]  /*ae20*/  FMUL.FTZ R0, R13, UR16 ;  /* 0x000000100d007c20 */ /* 0x001fc60008410000 */
[----:B------:R-:W-:Y:S01]  /*ae30*/  FMUL.FTZ R10, R12, R10 ;  /* 0x0000000a0c0a7220 */ /* 0x000fe20000410000 */
[----:B------:R-:W-:-:S04]  /*ae40*/  FFMA.FTZ R11, R25, R0, R7 ;  /* 0x00000000190b7223 */ /* 0x000fc80000010007 */
[----:B------:R-:W-:-:S06]  /*ae50*/  FMUL.FTZ R12, R11, -1.4426950216293334961 ;  /* 0xbfb8aa3b0b0c7820 */ /* 0x000fcc0000410000 */
[----:B------:R-:W0:Y:S02]  /*ae60*/  MUFU.EX2 R12, R12 ;  /* 0x0000000c000c7308 */ /* 0x000e240000000800 */
[----:B0-----:R-:W-:-:S06]  /*ae70*/  FADD.FTZ R12, R12, 1 ;  /* 0x3f8000000c0c7421 */ /* 0x001fcc0000010000 */
[----:B------:R-:W3:Y:S01]  /*ae80*/  MUFU.RCP R12, R12 ;  /* 0x0000000c000c7308 */ /* 0x000ee20000001000 */
[----:B--2---:R-:W-:Y:S02]  /*ae90*/  FADD.FTZ R14, R5, -UR28 ;  /* 0x8000001c050e7e21 */ /* 0x004fe40008010000 */
[----:B------:R-:W2:Y:S04]  /*aea0*/  LDL.LU R5, [R1+0x424] ;  /* 0x0004240001057983 */ /* 0x000ea80000300800 */
[----:B------:R0:W-:Y:S02]  /*aeb0*/  STL [R1+0x324], R0 ;  /* 0x0003240001007387 */ /* 0x0001e40000100800 */
[----:B0-----:R-:W-:Y:S01]  /*aec0*/  FMUL.FTZ R0, R14, UR16 ;  /* 0x000000100e007c20 */ /* 0x001fe20008410000 */
[C---:B---3--:R-:W-:Y:S01]  /*aed0*/  FMUL.FTZ R13, R12.reuse, R2 ;  /* 0x000000020c0d7220 */ /* 0x048fe20000410000 */
[----:B------:R-:W-:-:S04]  /*aee0*/  FADD.FTZ R12, -R12, 1 ;  /* 0x3f8000000c0c7421 */ /* 0x000fc80000010100 */
[----:B------:R-:W-:-:S04]  /*aef0*/  FFMA.FTZ R12, R11, R12, 1 ;  /* 0x3f8000000b0c7423 */ /* 0x000fc8000001000c */
[----:B------:R-:W-:-:S05]  /*af00*/  FMUL.FTZ R2, R13, R12 ;  /* 0x0000000c0d027220 */ /* 0x000fca0000410000 */
[----:B------:R0:W-:Y:S04]  /*af10*/  STL [R1+0x22c], R2 ;  /* 0x00022c0201007387 */ /* 0x0001e80000100800 */
[----:B0-----:R-:W3:Y:S01]  /*af20*/  LDL.LU R2, [R1+0x220] ;  /* 0x0002200001027983 */ /* 0x001ee20000300800 */
[----:B------:R-:W-:-:S04]  /*af30*/  FFMA.FTZ R11, R24, R0, R6 ;  /* 0x00000000180b7223 */ /* 0x000fc80000010006 */
[----:B------:R-:W-:-:S06]  /*af40*/  FMUL.FTZ R12, R11, -1.4426950216293334961 ;  /* 0xbfb8aa3b0b0c7820 */ /* 0x000fcc0000410000 */
[----:B------:R-:W0:Y:S02]  /*af50*/  MUFU.EX2 R12, R12 ;  /* 0x0000000c000c7308 */ /* 0x000e240000000800 */
[----:B0-----:R-:W-:-:S06]  /*af60*/  FADD.FTZ R12, R12, 1 ;  /* 0x3f8000000c0c7421 */ /* 0x001fcc0000010000 */
[----:B------:R-:W4:Y:S02]  /*af70*/  MUFU.RCP R12, R12 ;  /* 0x0000000c000c7308 */ /* 0x000f240000001000 */
[----:B----4-:R-:W-:Y:S02]  /*af80*/  FMUL.FTZ R13, R12, R3 ;  /* 0x000000030c0d7220 */ /* 0x010fe40000410000 */
[----:B------:R-:W4:Y:S01]  /*af90*/  LDL.LU R3, [R1+0x338] ;  /* 0x0003380001037983 */ /* 0x000f220000300800 */
[----:B------:R-:W-:Y:S01]  /*afa0*/  FADD.FTZ R14, R18, -UR28 ;  /* 0x8000001c120e7e21 */ /* 0x000fe20008010000 */
[----:B------:R-:W-:Y:S02]  /*afb0*/  FADD.FTZ R12, -R12, 1 ;  /* 0x3f8000000c0c7421 */ /* 0x000fe40000010100 */
[----:B------:R0:W-:Y:S02]  /*afc0*/  STL [R1+0x320], R0 ;  /* 0x0003200001007387 */ /* 0x0001e40000100800 */
[----:B------:R-:W-:-:S02]  /*afd0*/  FFMA.FTZ R11, R11, R12, 1 ;  /* 0x3f8000000b0b7423 */ /* 0x000fc4000001000c */
[----:B------:R-:W4:Y:S01]  /*afe0*/  LDL.LU R18, [R1+0x42c] ;  /* 0x00042c0001127983 */ /* 0x000f220000300800 */
        /* <DEDUP_REMOVED lines=20> */
[----:B0-----:R-:W-:Y:S01]  /*b130*/  FADD.FTZ R13, R13, 1 ;  /* 0x3f8000000d0d7421 */ /* 0x001fe20000010000 */
[----:B--2---:R-:W-:Y:S02]  /*b140*/  FADD.FTZ R15, R5, -UR28 ;  /* 0x8000001c050f7e21 */ /* 0x004fe40008010000 */
[----:B------:R-:W2:Y:S03]  /*b150*/  LDL.LU R5, [R1+0x438] ;  /* 0x0004380001057983 */ /* 0x000ea60000300800 */
[----:B------:R-:W3:Y:S01]  /*b160*/  MUFU.RCP R13, R13 ;  /* 0x0000000d000d7308 */ /* 0x000ee20000001000 */
[----:B------:R0:W-:Y:S02]  /*b170*/  STL [R1+0x30c], R0 ;  /* 0x00030c0001007387 */ /* 0x0001e40000100800 */
[----:B0-----:R-:W-:Y:S01]  /*b180*/  FMUL.FTZ R0, R15, UR16 ;  /* 0x000000100f007c20 */ /* 0x001fe20008410000 */
[C---:B---3--:R-:W-:Y:S01]  /*b190*/  FMUL.FTZ R14, R13.reuse, R2 ;  /* 0x000000020d0e7220 */ /* 0x048fe20000410000 */
[----:B------:R-:W-:-:S04]  /*b1a0*/  FADD.FTZ R13, -R13, 1 ;  /* 0x3f8000000d0d7421 */ /* 0x000fc80000010100 */
[----:B------:R-:W-:-:S04]  /*b1b0*/  FFMA.FTZ R13, R12, R13, 1 ;  /* 0x3f8000000c0d7423 */ /* 0x000fc8000001000d */
[----:B------:R-:W-:-:S05]  /*b1c0*/  FMUL.FTZ R2, R14, R13 ;  /* 0x0000000d0e027220 */ /* 0x000fca0000410000 */
[----:B------:R0:W-:Y:S01]  /*b1d0*/  STL [R1+0x220], R2 ;  /* 0x0002200201007387 */ /* 0x0001e20000100800 */
[----:B------:R-:W-:-:S03]  /*b1e0*/  FFMA.FTZ R12, R25, R0, R7 ;  /* 0x00000000190c7223 */ /* 0x000fc60000010007 */
[----:B0-----:R-:W3:Y:S01]  /*b1f0*/  LDL.LU R2, [R1+0x328] ;  /* 0x0003280001027983 */ /* 0x001ee20000300800 */
[----:B------:R-:W-:-:S06]  /*b200*/  FMUL.FTZ R13, R12, -1.4426950216293334961 ;  /* 0xbfb8aa3b0c0d7820 */ /* 0x000fcc0000410000 */
[----:B------:R-:W0:Y:S02]  /*b210*/  MUFU.EX2 R13, R13 ;  /* 0x0000000d000d7308 */ /* 0x000e240000000800 */
[----:B0-----:R-:W-:-:S04]  /*b220*/  FADD.FTZ R13, R13, 1 ;  /* 0x3f8000000d0d7421 */ /* 0x001fc80000010000 */
        /* <DEDUP_REMOVED lines=18> */
[----:B------:R-:W-:Y:S01]  /*b350*/  FFMA.FTZ R13, R12, R13, 1 ;  /* 0x3f8000000c0d7423 */ /* 0x000fe2000001000d */
[----:B------:R-:W-:Y:S02]  /*b360*/  FADD.FTZ R15, R19, -UR28 ;  /* 0x8000001c130f7e21 */ /* 0x000fe40008010000 */
[----:B------:R-:W4:Y:S01]  /*b370*/  LDL.LU R19, [R1+0x44c] ;  /* 0x00044c0001137983 */ /* 0x000f220000300800 */
[----:B------:R-:W-:-:S05]  /*b380*/  FMUL.FTZ R4, R14, R13 ;  /* 0x0000000d0e047220 */ /* 0x000fca0000410000 */
[----:B------:R0:W-:Y:S04]  /*b390*/  STL [R1+0x228], R4 ;  /* 0x0002280401007387 */ /* 0x0001e80000100800 */
[----:B0-----:R-:W4:Y:S04]  /*b3a0*/  LDL.LU R4, [R1+0x314] ;  /* 0x0003140001047983 */ /* 0x001f280000300800 */
[----:B------:R0:W-:Y:S02]  /*b3b0*/  STL [R1+0x2f8], R0 ;  /* 0x0002f80001007387 */ /* 0x0001e40000100800 */
[----:B0-----:R-:W-:-:S04]  /*b3c0*/  FMUL.FTZ R0, R15, UR16 ;  /* 0x000000100f007c20 */ /* 0x001fc80008410000 */
[----:B------:R-:W-:-:S04]  /*b3d0*/  FFMA.FTZ R12, R25, R0, R7 ;  /* 0x00000000190c7223 */ /* 0x000fc80000010007 */
[----:B------:R-:W-:Y:S01]  /*b3e0*/  FMUL.FTZ R13, R12, -1.4426950216293334961 ;  /* 0xbfb8aa3b0c0d7820 */ /* 0x000fe20000410000 */
[----:B--2---:R-:W-:Y:S02]  /*b3f0*/  FADD.FTZ R15, R5, -UR28 ;  /* 0x8000001c050f7e21 */ /* 0x004fe40008010000 */
[----:B------:R-:W2:Y:S03]  /*b400*/  LDL.LU R5, [R1+0x45c] ;  /* 0x00045c0001057983 */ /* 0x000ea60000300800 */
[----:B------:R-:W0:Y:S02]  /*b410*/  MUFU.EX2 R13, R13 ;  /* 0x0000000d000d7308 */ /* 0x000e240000000800 */
[----:B0-----:R-:W-:-:S04]  /*b420*/  FADD.FTZ R13, R13, 1 ;  /* 0x3f8000000d0d7421 */ /* 0x001fc80000010000 */
[----:B------:R-:W3:Y:S01]  /*b430*/  MUFU.RCP R14, R13 ;  /* 0x0000000d000e7308 */ /* 0x000ee20000001000 */
[----:B------:R0:W-:Y:S02]  /*b440*/  STL [R1+0x2f0], R0 ;  /* 0x0002f00001007387 */ /* 0x0001e40000100800 */
[----:B0-----:R-:W-:Y:S01]  /*b450*/  FMUL.FTZ R0, R15, UR16 ;  /* 0x000000100f007c20 */ /* 0x001fe20008410000 */
[C---:B---3--:R-:W-:Y:S01]  /*b460*/  FMUL.FTZ R13, R14.reuse, R2 ;  /* 0x000000020e0d7220 */ /* 0x048fe20000410000 */
[----:B------:R-:W-:-:S04]  /*b470*/  FADD.FTZ R14, -R14, 1 ;  /* 0x3f8000000e0e7421 */ /* 0x000fc80000010100 */
[----:B------:R-:W-:-:S04]  /*b480*/  FFMA.FTZ R14, R12, R14, 1 ;  /* 0x3f8000000c0e7423 */ /* 0x000fc8000001000e */
[----:B------:R-:W-:Y:S01]  /*b490*/  FMUL.FTZ R2, R13, R14 ;  /* 0x0000000e0d027220 */ /* 0x000fe20000410000 */
[----:B------:R-:W-:-:S04]  /*b4a0*/  FFMA.FTZ R12, R24, R0, R6 ;  /* 0x00000000180c7223 */ /* 0x000fc80000010006 */
[----:B------:R0:W-:Y:S01]  /*b4b0*/  STL [R1+0x230], R2 ;  /* 0x0002300201007387 */ /* 0x0001e20000100800 */
[----:B------:R-:W-:-:S03]  /*b4c0*/  FMUL.FTZ R13, R12, -1.4426950216293334961 ;  /* 0xbfb8aa3b0c0d7820 */ /* 0x000fc60000410000 */
[----:B0-----:R-:W3:Y:S03]  /*b4d0*/  LDL.LU R2, [R1+0x300] ;  /* 0x0003000001027983 */ /* 0x001ee60000300800 */
[----:B------:R-:W0:Y:S02]  /*b4e0*/  MUFU.EX2 R13, R13 ;  /* 0x0000000d000d7308 */ /* 0x000e240000000800 */
[----:B0-----:R-:W-:-:S06]  /*b4f0*/  FADD.FTZ R13, R13, 1 ;  /* 0x3f8000000d0d7421 */ /* 0x001fcc0000010000 */
[----:B------:R-:W4:Y:S02]  /*b500*/  MUFU.RCP R13, R13 ;  /* 0x0000000d000d7308 */ /* 0x000f240000001000 */
[C---:B----4-:R-:W-:Y:S02]  /*b510*/  FMUL.FTZ R16, R13.reuse, R3 ;  /* 0x000000030d107220 */ /* 0x050fe40000410000 */
[----:B------:R-:W4:Y:S01]  /*b520*/  LDL.LU R3, [R1+0x304] ;  /* 0x0003040001037983 */ /* 0x000f220000300800 */
[----:B------:R-:W-:Y:S01]  /*b530*/  FADD.FTZ R13, -R13, 1 ;  /* 0x3f8000000d0d7421 */ /* 0x000fe20000010100 */
[----:B------:R-:W-:Y:S02]  /*b540*/  FADD.FTZ R14, R18, -UR28 ;  /* 0x8000001c120e7e21 */ /* 0x000fe40008010000 */
[----:B------:R-:W4:Y:S04]  /*b550*/  LDL.LU R18, [R1+0x28c] ;  /* 0x00028c0001127983 */ /* 0x000f280000300800 */
        /* <DEDUP_REMOVED lines=8> */
[----:B------:R-:W0:Y:S01]  /*b5e0*/  MUFU.RCP R13, R13 ;  /* 0x0000000d000d7308 */ /* 0x000e220000001000 */
[----:B------:R-:W-:Y:S02]  /*b5f0*/  FADD.FTZ R15, R19, -UR28 ;  /* 0x8000001c130f7e21 */ /* 0x000fe40008010000 */
[----:B------:R-:W4:Y:S01]  /*b600*/  LDL.LU R19, [R1+0x2ac] ;  /* 0x0002ac0001137983 */ /* 0x000f220000300800 */
[----:B0-----:R-:W-:-:S03]  /*b610*/  FMUL.FTZ R14, R13, R4 ;  /* 0x000000040d0e7220 */ /* 0x001fc60000410000 */
[----:B------:R-:W4:Y:S01]  /*b620*/  LDL.LU R4, [R1+0x218] ;  /* 0x0002180001047983 */ /* 0x000f220000300800 */
[----:B------:R-:W-:-:S03]  /*b630*/  FADD.FTZ R13, -R13, 1 ;  /* 0x3f8000000d0d7421 */ /* 0x000fc60000010100 */
[----:B------:R0:W-:Y:S01]  /*b640*/  STL [R1+0x2e0], R0 ;  /* 0x0002e00001007387 */ /* 0x0001e20000100800 */
[----:B------:R-:W-:Y:S01]  /*b650*/  FFMA.FTZ R13, R12, R13, 1 ;  /* 0x3f8000000c0d7423 */ /* 0x000fe2000001000d */
[----:B0-----:R-:W-:-:S03]  /*b660*/  FMUL.FTZ R0, R15, UR16 ;  /* 0x000000100f007c20 */ /* 0x001fc60008410000 */
[----:B------:R-:W-:Y:S01]  /*b670*/  FMUL.FTZ R14, R14, R13 ;  /* 0x0000000d0e0e7220 */ /* 0x000fe20000410000 */
[----:B------:R-:W-:Y:S01]  /*b680*/  FFMA.FTZ R12, R24, R0, R6 ;  /* 0x00000000180c7223 */ /* 0x000fe20000010006 */
[----:B--2---:R-:W-:Y:S02]  /*b690*/  FADD.FTZ R17, R5, -UR28 ;  /* 0x8000001c05117e21 */ /* 0x004fe40008010000 */
[----:B------:R-:W2:Y:S01]  /*b6a0*/  LDL.LU R5, [R1+0x280] ;  /* 0x0002800001057983 */ /* 0x000ea20000300800 */
[----:B------:R-:W-:-:S06]  /*b6b0*/  FMUL.FTZ R13, R12, -1.4426950216293334961 ;  /* 0xbfb8aa3b0c0d7820 */ /* 0x000fcc0000410000 */
[----:B------:R-:W0:Y:S02]  /*b6c0*/  MUFU.EX2 R13, R13 ;  /* 0x0000000d000d7308 */ /* 0x000e240000000800 */
[----:B0-----:R-:W-:-:S06]  /*b6d0*/  FADD.FTZ R13, R13, 1 ;  /* 0x3f8000000d0d7421 */ /* 0x001fcc0000010000 */
[----:B------:R-:W3:Y:S01]  /*b6e0*/  MUFU.RCP R13, R13 ;  /* 0x0000000d000d7308 */ /* 0x000ee20000001000 */
[----:B------:R0:W-:Y:S02]  /*b6f0*/  STL [R1+0x2dc], R0 ;  /* 0x0002dc0001007387 */ /* 0x0001e40000100800 */
[----:B0-----:R-:W-:Y:S01]  /*b700*/  FMUL.FTZ R0, R17, UR16 ;  /* 0x0000001011007c20 */ /* 0x001fe20008410000 */
[C---:B---3--:R-:W-:Y:S01]  /*b710*/  FMUL.FTZ R15, R13.reuse, R2 ;  /* 0x000000020d0f7220 */ /* 0x048fe20000410000 */
[----:B------:R-:W-:-:S03]  /*b720*/  FADD.FTZ R13, -R13, 1 ;  /* 0x3f8000000d0d7421 */ /* 0x000fc60000010100 */
[----:B------:R0:W-:Y:S01]  /*b730*/  STL [R1+0x2d4], R0 ;  /* 0x0002d40001007387 */ /* 0x0001e20000100800 */
[----:B------:R-:W-:Y:S01]  /*b740*/  FFMA.FTZ R13, R12, R13, 1 ;  /* 0x3f8000000c0d7423 */ /* 0x000fe2000001000d */
[----:B------:R-:W-:Y:S01]  /*b750*/  FFMA.FTZ R12, R25, R0, R7 ;  /* 0x00000000190c7223 */ /* 0x000fe20000010007 */
[----:B------:R-:W-:Y:S01]  /*b760*/  FADD.FTZ R20, R20, -UR28 ;  /* 0x8000001c14147e21 */ /* 0x000fe20008010000 */
[----:B------:R-:W3:Y:S01]  /*b770*/  LDL.LU R2, [R1+0x48c] ;  /* 0x00048c0001027983 */ /* 0x000ee20000300800 */
[----:B------:R-:W-:Y:S01]  /*b780*/  FMUL.FTZ R15, R15, R13 ;  /* 0x0000000d0f0f7220 */ /* 0x000fe20000410000 */
[----:B------:R-:W-:-:S06]  /*b790*/  FMUL.FTZ R13, R12, -1.4426950216293334961 ;  /* 0xbfb8aa3b0c0d7820 */ /* 0x000fcc0000410000 */
[----:B------:R-:W1:Y:S02]  /*b7a0*/  MUFU.EX2 R13, R13 ;  /* 0x0000000d000d7308 */ /* 0x000e640000000800 */
[----:B-1----:R-:W-:-:S04]  /*b7b0*/  FADD.FTZ R13, R13, 1 ;  /* 0x3f8000000d0d7421 */ /* 0x002fc80000010000 */
[----:B------:R-:W4:Y:S02]  /*b7c0*/  MUFU.RCP R17, R13 ;  /* 0x0000000d00117308 */ /* 0x000f240000001000 */
[C---:B----4-:R-:W-:Y:S02]  /*b7d0*/  FMUL.FTZ R13, R17.reuse, R3 ;  /* 0x00000003110d7220 */ /* 0x050fe40000410000 */
[----:B------:R-:W4:Y:S01]  /*b7e0*/  LDL.LU R3, [R1+0x464] ;  /* 0x0004640001037983 */ /* 0x000f220000300800 */
[----:B------:R-:W-:Y:S01]  /*b7f0*/  FADD.FTZ R18, R18, -UR28 ;  /* 0x8000001c12127e21 */ /* 0x000fe20008010000 */
[----:B------:R-:W-:-:S03]  /*b800*/  FADD.FTZ R17, -R17, 1 ;  /* 0x3f80000011117421 */ /* 0x000fc60000010100 */
[----:B0-----:R-:W-:Y:S01]  /*b810*/  FMUL.FTZ R0, R18, UR16 ;  /* 0x0000001012007c20 */ /* 0x001fe20008410000 */
[----:B------:R-:W-:-:S03]  /*b820*/  FFMA.FTZ R17, R12, R17, 1 ;  /* 0x3f8000000c117423 */ /* 0x000fc60000010011 */
[----:B------:R-:W-:Y:S01]  /*b830*/  FFMA.FTZ R12, R24, R0, R6 ;  /* 0x00000000180c7223 */ /* 0x000fe20000010006 */
[----:B------:R-:W-:-:S03]  /*b840*/  FMUL.FTZ R13, R13, R17 ;  /* 0x000000110d0d7220 */ /* 0x000fc60000410000 */
[----:B------:R-:W-:-:S06]  /*b850*/  FMUL.FTZ R17, R12, -1.4426950216293334961 ;  /* 0xbfb8aa3b0c117820 */ /* 0x000fcc0000410000 */
[----:B------:R-:W0:Y:S02]  /*b860*/  MUFU.EX2 R17, R17 ;  /* 0x0000001100117308 */ /* 0x000e240000000800 */
[----:B0-----:R-:W-:-:S06]  /*b870*/  FADD.FTZ R17, R17, 1 ;  /* 0x3f80000011117421 */ /* 0x001fcc0000010000 */
[----:B------:R-:W0:Y:S01]  /*b880*/  MUFU.RCP R17, R17 ;  /* 0x0000001100117308 */ /* 0x000e220000001000 */
[----:B------:R1:W-:Y:S01]  /*b890*/  STL [R1+0x2cc], R0 ;  /* 0x0002cc0001007387 */ /* 0x0003e20000100800 */
[----:B------:R-:W-:-:S04]  /*b8a0*/  FADD.FTZ R19, R19, -UR28 ;  /* 0x8000001c13137e21 */ /* 0x000fc80008010000 */
[----:B-1----:R-:W-:Y:S01]  /*b8b0*/  FMUL.FTZ R0, R19, UR16 ;  /* 0x0000001013007c20 */ /* 0x002fe20008410000 */
[C---:B0-----:R-:W-:Y:S01]  /*b8c0*/  FMUL.FTZ R18, R17.reuse, R4 ;  /* 0x0000000411127220 */ /* 0x041fe20000410000 */
[----:B------:R-:W-:-:S03]  /*b8d0*/  FADD.FTZ R17, -R17, 1 ;  /* 0x3f80000011117421 */ /* 0x000fc60000010100 */
[----:B------:R0:W-:Y:S01]  /*b8e0*/  STL [R1+0x2bc], R0 ;  /* 0x0002bc0001007387 */ /* 0x0001e20000100800 */
[----:B------:R-:W-:Y:S01]  /*b8f0*/  FFMA.FTZ R17, R12, R17, 1 ;  /* 0x3f8000000c117423 */ /* 0x000fe20000010011 */
[----:B------:R-:W-:Y:S02]  /*b900*/  FFMA.FTZ R12, R25, R0, R7 ;  /* 0x00000000190c7223 */ /* 0x000fe40000010007 */
[----:B------:R-:W3:Y:S01]  /*b910*/  LDL.LU R4, [R1+0x474] ;  /* 0x0004740001047983 */ /* 0x000ee20000300800 */
[----:B------:R-:W-:Y:S01]  /*b920*/  FMUL.FTZ R18, R18, R17 ;  /* 0x0000001112127220 */ /* 0x000fe20000410000 */
[----:B------:R-:W-:-:S06]  /*b930*/  FMUL.FTZ R17, R12, -1.4426950216293334961 ;  /* 0xbfb8aa3b0c117820 */ /* 0x000fcc0000410000 */
[----:B------:R-:W1:Y:S02]  /*b940*/  MUFU.EX2 R17, R17 ;  /* 0x0000001100117308 */ /* 0x000e640000000800 */
[----:B-1----:R-:W-:-:S04]  /*b950*/  FADD.FTZ R17, R17, 1 ;  /* 0x3f80000011117421 */ /* 0x002fc80000010000 */
[----:B------:R-:W2:Y:S01]  /*b960*/  MUFU.RCP R19, R17 ;  /* 0x0000001100137308 */ /* 0x000ea20000001000 */
[----:B0-----:R-:W-:Y:S01]  /*b970*/  FMUL.FTZ R0, R20, UR16 ;  /* 0x0000001014007c20 */ /* 0x001fe20008410000 */
[C---:B--2---:R-:W-:Y:S01]  /*b980*/  FMUL.FTZ R17, R19.reuse, R5 ;  /* 0x0000000513117220 */ /* 0x044fe20000410000 */
[----:B------:R-:W-:Y:S01]  /*b990*/  FADD.FTZ R19, -R19, 1 ;  /* 0x3f80000013137421 */ /* 0x000fe20000010100 */
[----:B------:R-:W2:Y:S03]  /*b9a0*/  LDL.LU R5, [R1+0x46c] ;  /* 0x00046c0001057983 */ /* 0x000ea60000300800 */
        /* <DEDUP_REMOVED lines=8> */
[----:B------:R1:W-:Y:S03]  /*ba30*/  STL [R1+0x2b4], R0 ;  /* 0x0002b40001007387 */ /* 0x0003e60000100800 */
[----:B-1----:R-:W-:Y:S01]  /*ba40*/  FMUL.FTZ R0, R20, UR16 ;  /* 0x0000001014007c20 */ /* 0x002fe20008410000 */
[C---:B0-----:R-:W-:Y:S01]  /*ba50*/  FMUL.FTZ R8, R19.reuse, R8 ;  /* 0x0000000813087220 */ /* 0x041fe20000410000 */
        /* <DEDUP_REMOVED lines=12> */
[----:B----4-:R-:W-:Y:S02]  /*bb20*/  FADD.FTZ R19, R3, -UR28 ;  /* 0x8000001c03137e21 */ /* 0x010fe40008010000 */
[----:B------:R-:W4:Y:S01]  /*bb30*/  LDL.LU R3, [R1+0x478] ;  /* 0x0004780001037983 */ /* 0x000f220000300800 */
[----:B------:R-:W-:-:S03]  /*bb40*/  FADD.FTZ R9, R29, -UR28 ;  /* 0x8000001c1d097e21 */ /* 0x000fc60008010000 */
[----:B------:R0:W-:Y:S02]  /*bb50*/  STL [R1+0x2ac], R0 ;  /* 0x0002ac0001007387 */ /* 0x0001e40000100800 */
[----:B0-----:R-:W-:-:S04]  /*bb60*/  FMUL.FTZ R0, R9, UR16 ;  /* 0x0000001009007c20 */ /* 0x001fc80008410000 */
[----:B------:R-:W-:Y:S01]  /*bb70*/  FFMA.FTZ R9, R24, R0, R6 ;  /* 0x0000000018097223 */ /* 0x000fe20000010006 */
[----:B------:R0:W-:Y:S03]  /*bb80*/  STL [R1+0x2a0], R0 ;  /* 0x0002a00001007387 */ /* 0x0001e60000100800 */
[----:B------:R-:W-:Y:S01]  /*bb90*/  FMUL.FTZ R12, R9, -1.4426950216293334961 ;  /* 0xbfb8aa3b090c7820 */ /* 0x000fe20000410000 */
[----:B0-----:R-:W-:-:S05]  /*bba0*/  FMUL.FTZ R0, R19, UR16 ;  /* 0x0000001013007c20 */ /* 0x001fca0008410000 */
[----:B------:R-:W0:Y:S02]  /*bbb0*/  MUFU.EX2 R12, R12 ;  /* 0x0000000c000c7308 */ /* 0x000e240000000800 */
[----:B0-----:R-:W-:-:S06]  /*bbc0*/  FADD.FTZ R12, R12, 1 ;  /* 0x3f8000000c0c7421 */ /* 0x001fcc0000010000 */
[----:B------:R-:W0:Y:S01]  /*bbd0*/  MUFU.RCP R12, R12 ;  /* 0x0000000c000c7308 */ /* 0x000e220000001000 */
[----:B------:R-:W-:Y:S01]  /*bbe0*/  STL [R1+0x28c], R0 ;  /* 0x00028c0001007387 */ /* 0x000fe20000100800 */
[C---:B0-----:R-:W-:Y:S01]  /*bbf0*/  FMUL.FTZ R29, R12.reuse, R36 ;  /* 0x000000240c1d7220 */ /* 0x041fe20000410000 */
[----:B------:R-:W-:Y:S02]  /*bc00*/  FADD.FTZ R12, -R12, 1 ;  /* 0x3f8000000c0c7421 */ /* 0x000fe40000010100 */
[----:B------:R0:W-:Y:S02]  /*bc10*/  STL [R1+0x4d0], R11 ;  /* 0x0004d00b01007387 */ /* 0x0001e40000100800 */
[----:B------:R-:W-:Y:S01]  /*bc20*/  FFMA.FTZ R12, R9, R12, 1 ;  /* 0x3f800000090c7423 */ /* 0x000fe2000001000c */
[----:B------:R-:W-:Y:S01]  /*bc30*/  FFMA.FTZ R9, R25, R0, R7 ;  /* 0x0000000019097223 */ /* 0x000fe20000010007 */
[----:B------:R1:W-:Y:S02]  /*bc40*/  STL [R1+0x4d8], R18 ;  /* 0x0004d81201007387 */ /* 0x0003e40000100800 */
[----:B------:R-:W-:Y:S01]  /*bc50*/  FMUL.FTZ R29, R29, R12 ;  /* 0x0000000c1d1d7220 */ /* 0x000fe20000410000 */
[----:B------:R-:W-:Y:S01]  /*bc60*/  FMUL.FTZ R12, R9, -1.4426950216293334961 ;  /* 0xbfb8aa3b090c7820 */ /* 0x000fe20000410000 */
[----:B------:R1:W-:Y:S04]  /*bc70*/  STL [R1+0x4d4], R10 ;  /* 0x0004d40a01007387 */ /* 0x0003e80000100800 */
[----:B0-----:R-:W4:Y:S01]  /*bc80*/  LDL.LU R11, [R1+0x484] ;  /* 0x00048400010b7983 */ /* 0x001f220000300800 */
[----:B--2---:R-:W-:Y:S01]  /*bc90*/  FADD.FTZ R19, R5, -UR28 ;  /* 0x8000001c05137e21 */ /* 0x004fe20008010000 */
[----:B------:R-:W0:Y:S02]  /*bca0*/  MUFU.EX2 R12, R12 ;  /* 0x0000000c000c7308 */ /* 0x000e240000000800 */
[----:B------:R-:W2:Y:S01]  /*bcb0*/  LDL.LU R5, [R1+0x47c] ;  /* 0x00047c0001057983 */ /* 0x000ea20000300800 */
[----:B------:R-:W-:Y:S01]  /*bcc0*/  FMUL.FTZ R0, R19, UR16 ;  /* 0x0000001013007c20 */ /* 0x000fe20008410000 */
[----:B---3--:R-:W-:-:S02]  /*bcd0*/  FADD.FTZ R19, R4, -UR28 ;  /* 0x8000001c04137e21 */ /* 0x008fc40008010000 */
[----:B------:R3:W-:Y:S04]  /*bce0*/  STL [R1+0x4c8], R15 ;  /* 0x0004c80f01007387 */ /* 0x0007e80000100800 */
[----:B------:R-:W2:Y:S04]  /*bcf0*/  LDL.LU R4, [R1+0x480] ;  /* 0x0004800001047983 */ /* 0x000ea80000300800 */
[----:B-1----:R-:W2:Y:S01]  /*bd00*/  LDL.LU R18, [R1+0x498] ;  /* 0x0004980001127983 */ /* 0x002ea20000300800 */
[----:B0-----:R-:W-:-:S03]  /*bd10*/  FADD.FTZ R12, R12, 1 ;  /* 0x3f8000000c0c7421 */ /* 0x001fc60000010000 */
[----:B------:R0:W-:Y:S03]  /*bd20*/  STL [R1+0x284], R0 ;  /* 0x0002840001007387 */ /* 0x0001e60000100800 */
[----:B------:R-:W1:Y:S01]  /*bd30*/  MUFU.RCP R12, R12 ;  /* 0x0000000c000c7308 */ /* 0x000e620000001000 */
[----:B------:R-:W2:Y:S04]  /*bd40*/  LDL.LU R10, [R1+0x4a0] ;  /* 0x0004a000010a7983 */ /* 0x000ea80000300800 */
[----:B------:R-:W2:Y:S04]  /*bd50*/  LDL.LU R36, [R1+0x318] ;  /* 0x0003180001247983 */ /* 0x000ea80000300800 */
[----:B---3--:R-:W3:Y:S01]  /*bd60*/  LDL.LU R15, [R1+0x470] ;  /* 0x00047000010f7983 */ /* 0x008ee20000300800 */
[C---:B-1----:R-:W-:Y:S01]  /*bd70*/  FMUL.FTZ R20, R12.reuse, R37 ;  /* 0x000000250c147220 */ /* 0x042fe20000410000 */
[----:B------:R-:W-:-:S04]  /*bd80*/  FADD.FTZ R12, -R12, 1 ;  /* 0x3f8000000c0c7421 */ /* 0x000fc80000010100 */
[----:B------:R-:W-:Y:S01]  /*bd90*/  FFMA.FTZ R12, R9, R12, 1 ;  /* 0x3f800000090c7423 */ /* 0x000fe2000001000c */
[----:B------:R-:W-:Y:S01]  /*bda0*/  FFMA.FTZ R9, R24, R0, R6 ;  /* 0x0000000018097223 */ /* 0x000fe20000010006 */
[----:B0-----:R-:W-:Y:S02]  /*bdb0*/  FMUL.FTZ R0, R19, UR16 ;  /* 0x0000001013007c20 */ /* 0x001fe40008410000 */
[----:B------:R-:W-:Y:S01]  /*bdc0*/  FMUL.FTZ R20, R20, R12 ;  /* 0x0000000c14147220 */ /* 0x000fe20000410000 */
[----:B------:R-:W-:-:S06]  /*bdd0*/  FMUL.FTZ R12, R9, -1.4426950216293334961 ;  /* 0xbfb8aa3b090c7820 */ /* 0x000fcc0000410000 */
[----:B------:R-:W0:Y:S02]  /*bde0*/  MUFU.EX2 R12, R12 ;  /* 0x0000000c000c7308 */ /* 0x000e240000000800 */
[----:B0-----:R-:W-:-:S06]  /*bdf0*/  FADD.FTZ R12, R12, 1 ;  /* 0x3f8000000c0c7421 */ /* 0x001fcc0000010000 */
[----:B------:R-:W0:Y:S02]  /*be00*/  MUFU.RCP R12, R12 ;  /* 0x0000000c000c7308 */ /* 0x000e240000001000 */
[C---:B0-----:R-:W-:Y:S01]  /*be10*/  FMUL.FTZ R28, R12.reuse, R28 ;  /* 0x0000001c0c1c7220 */ /* 0x041fe20000410000 */
[----:B------:R-:W-:-:S04]  /*be20*/  FADD.FTZ R12, -R12, 1 ;  /* 0x3f8000000c0c7421 */ /* 0x000fc80000010100 */
[----:B------:R-:W-:Y:S01]  /*be30*/  FFMA.FTZ R12, R9, R12, 1 ;  /* 0x3f800000090c7423 */ /* 0x000fe2000001000c */
[----:B------:R-:W-:-:S03]  /*be40*/  FFMA.FTZ R9, R25, R0, R7 ;  /* 0x0000000019097223 */ /* 0x000fc60000010007 */
[----:B------:R-:W-:Y:S01]  /*be50*/  FMUL.FTZ R28, R28, R12 ;  /* 0x0000000c1c1c7220 */ /* 0x000fe20000410000 */
[----:B----4-:R-:W-:Y:S02]  /*be60*/  FADD.FTZ R19, R3, -UR28 ;  /* 0x8000001c03137e21 */ /* 0x010fe40008010000 */
[----:B------:R-:W4:Y:S01]  /*be70*/  LDL.LU R3, [R1+0x488] ;  /* 0x0004880001037983 */ /* 0x000f220000300800 */
[----:B------:R-:W-:-:S06]  /*be80*/  FMUL.FTZ R12, R9, -1.4426950216293334961 ;  /* 0xbfb8aa3b090c7820 */ /* 0x000fcc0000410000 */
[----:B------:R-:W0:Y:S02]  /*be90*/  MUFU.EX2 R12, R12 ;  /* 0x0000000c000c7308 */ /* 0x000e240000000800 */
[----:B0-----:R-:W-:-:S06]  /*bea0*/  FADD.FTZ R12, R12, 1 ;  /* 0x3f8000000c0c7421 */ /* 0x001fcc0000010000 */
[----:B------:R-:W0:Y:S01]  /*beb0*/  MUFU.RCP R12, R12 ;  /* 0x0000000c000c7308 */ /* 0x000e220000001000 */
[----:B------:R1:W-:Y:S02]  /*bec0*/  STL [R1+0x280], R0 ;  /* 0x0002800001007387 */ /* 0x0003e40000100800 */
[----:B-1----:R-:W-:Y:S01]  /*bed0*/  FMUL.FTZ R0, R19, UR16 ;  /* 0x0000001013007c20 */ /* 0x002fe20008410000 */
[C---:B0-----:R-:W-:Y:S01]  /*bee0*/  FMUL.FTZ R27, R12.reuse, R27 ;  /* 0x0000001b0c1b7220 */ /* 0x041fe20000410000 */
[----:B------:R-:W-:-:S03]  /*bef0*/  FADD.FTZ R12, -R12, 1 ;  /* 0x3f8000000c0c7421 */ /* 0x000fc60000010100 */
[----:B------:R0:W-:Y:S01]  /*bf00*/  STL [R1+0x27c], R0 ;  /* 0x00027c0001007387 */ /* 0x0001e20000100800 */
[----:B------:R-:W-:Y:S01]  /*bf10*/  FFMA.FTZ R12, R9, R12, 1 ;  /* 0x3f800000090c7423 */ /* 0x000fe2000001000c */
[----:B------:R-:W-:Y:S02]  /*bf20*/  FFMA.FTZ R9, R24, R0, R6 ;  /* 0x0000000018097223 */ /* 0x000fe40000010006 */
[----:B0-----:R-:W3:Y:S01]  /*bf30*/  LDL.LU R0, [R1+0x490] ;  /* 0x0004900001007983 */ /* 0x001ee20000300800 */
[----:B------:R-:W-:Y:S01]  /*bf40*/  FMUL.FTZ R27, R27, R12 ;  /* 0x0000000c1b1b7220 */ /* 0x000fe20000410000 */
[----:B------:R-:W-:-:S06]  /*bf50*/  FMUL.FTZ R12, R9, -1.4426950216293334961 ;  /* 0xbfb8aa3b090c7820 */ /* 0x000fcc0000410000 */
[----:B------:R-:W0:Y:S01]  /*bf60*/  MUFU.EX2 R12, R12 ;  /* 0x0000000c000c7308 */ /* 0x000e220000000800 */
[----:B------:R1:W-:Y:S04]  /*bf70*/  STL [R1+0x4ec], R20 ;  /* 0x0004ec1401007387 */ /* 0x0003e80000100800 */
[----:B------:R0:W-:Y:S04]  /*bf80*/  STL [R1+0x4cc], R13 ;  /* 0x0004cc0d01007387 */ /* 0x0001e80000100800 */
[----:B-1----:R-:W3:Y:S01]  /*bf90*/  LDL.LU R20, [R1+0x49c] ;  /* 0x00049c0001147983 */ /* 0x002ee20000300800 */
[----:B0-----:R-:W-:-:S03]  /*bfa0*/  FADD.FTZ R12, R12, 1 ;  /* 0x3f8000000c0c7421 */ /* 0x001fc60000010000 */
[----:B------:R-:W3:Y:S03]  /*bfb0*/  LDL.LU R13, [R1+0x494] ;  /* 0x00049400010d7983 */ /* 0x000ee60000300800 */
[----:B------:R-:W0:Y:S01]  /*bfc0*/  MUFU.RCP R12, R12 ;  /* 0x0000000c000c7308 */ /* 0x000e220000001000 */
[----:B------:R1:W-:Y:S04]  /*bfd0*/  STL [R1+0x4c4], R14 ;  /* 0x0004c40e01007387 */ /* 0x0003e80000100800 */
[----:B------:R0:W-:Y:S04]  /*bfe0*/  STL [R1+0x4e8], R29 ;  /* 0x0004e81d01007387 */ /* 0x0001e80000100800 */
[----:B-1----:R-:W3:Y:S04]  /*bff0*/  LDL.LU R14, [R1+0x468] ;  /* 0x00046800010e7983 */ /* 0x002ee80000300800 */
[----:B0-----:R-:W3:Y:S01]  /*c000*/  LDL.LU R29, [R1+0x2fc] ;  /* 0x0002fc00011d7983 */ /* 0x001ee20000300800 */
[C---:B------:R-:W-:Y:S01]  /*c010*/  FMUL.FTZ R19, R12.reuse, R21 ;  /* 0x000000150c137220 */ /* 0x040fe20000410000 */
[----:B------:R-:W-:-:S04]  /*c020*/  FADD.FTZ R12, -R12, 1 ;  /* 0x3f8000000c0c7421 */ /* 0x000fc80000010100 */
[----:B------:R-:W-:-:S04]  /*c030*/  FFMA.FTZ R12, R9, R12, 1 ;  /* 0x3f800000090c7423 */ /* 0x000fc8000001000c */
[----:B------:R-:W-:Y:S01]  /*c040*/  FMUL.FTZ R19, R19, R12 ;  /* 0x0000000c13137220 */ /* 0x000fe20000410000 */
[----:B--2---:R-:W-:-:S04]  /*c050*/  FADD.FTZ R21, R5, -UR28 ;  /* 0x8000001c05157e21 */ /* 0x004fc80008010000 */
[----:B------:R-:W-:-:S04]  /*c060*/  FMUL.FTZ R5, R21, UR16 ;  /* 0x0000001015057c20 */ /* 0x000fc80008410000 */
[----:B------:R-:W-:-:S04]  /*c070*/  FFMA.FTZ R9, R25, R5, R7 ;  /* 0x0000000519097223 */ /* 0x000fc80000010007 */
[----:B------:R-:W-:-:S06]  /*c080*/  FMUL.FTZ R12, R9, -1.4426950216293334961 ;  /* 0xbfb8aa3b090c7820 */ /* 0x000fcc0000410000 */
[----:B------:R-:W0:Y:S02]  /*c090*/  MUFU.EX2 R12, R12 ;  /* 0x0000000c000c7308 */ /* 0x000e240000000800 */
[----:B0-----:R-:W-:-:S06]  /*c0a0*/  FADD.FTZ R12, R12, 1 ;  /* 0x3f8000000c0c7421 */ /* 0x001fcc0000010000 */
[----:B------:R-:W0:Y:S01]  /*c0b0*/  MUFU.RCP R12, R12 ;  /* 0x0000000c000c7308 */ /* 0x000e220000001000 */
[----:B------:R-:W-:-:S04]  /*c0c0*/  FADD.FTZ R21, R4, -UR28 ;  /* 0x8000001c04157e21 */ /* 0x000fc80008010000 */
[----:B------:R-:W-:Y:S01]  /*c0d0*/  FMUL.FTZ R4, R21, UR16 ;  /* 0x0000001015047c20 */ /* 0x000fe20008410000 */
        /* <DEDUP_REMOVED lines=13> */
[----:B----4-:R-:W-:-:S04]  /*c1b0*/  FADD.FTZ R21, R3, -UR28 ;  /* 0x8000001c03157e21 */ /* 0x010fc80008010000 */
[----:B------:R-:W-:-:S04]  /*c1c0*/  FMUL.FTZ R3, R21, UR16 ;  /* 0x0000001015037c20 */ /* 0x000fc80008410000 */
[----:B------:R-:W-:-:S04]  /*c1d0*/  FFMA.FTZ R9, R25, R3, R7 ;  /* 0x0000000319097223 */ /* 0x000fc80000010007 */
[----:B------:R-:W-:-:S06]  /*c1e0*/  FMUL.FTZ R12, R9, -1.4426950216293334961 ;  /* 0xbfb8aa3b090c7820 */ /* 0x000fcc0000410000 */
[----:B------:R-:W0:Y:S02]  /*c1f0*/  MUFU.EX2 R12, R12 ;  /* 0x0000000c000c7308 */ /* 0x000e240000000800 */
[----:B0-----:R-:W-:-:S06]  /*c200*/  FADD.FTZ R12, R12, 1 ;  /* 0x3f8000000c0c7421 */ /* 0x001fcc0000010000 */
[----:B------:R-:W0:Y:S02]  /*c210*/  MUFU.RCP R12, R12 ;  /* 0x0000000c000c7308 */ /* 0x000e240000001000 */
[----:B0-----:R-:W-:Y:S01]  /*c220*/  FMUL.FTZ R21, R12, R30 ;  /* 0x0000001e0c157220 */ /* 0x001fe20000410000 */
[----:B------:R-:W-:Y:S01]  /*c230*/  FADD.FTZ R30, R2, -UR28 ;  /* 0x8000001c021e7e21 */ /* 0x000fe20008010000 */
[----:B------:R-:W-:-:S03]  /*c240*/  FADD.FTZ R12, -R12, 1 ;  /* 0x3f8000000c0c7421 */ /* 0x000fc60000010100 */
[----:B------:R-:W-:Y:S01]  /*c250*/  FMUL.FTZ R2, R30, UR16 ;  /* 0x000000101e027c20 */ /* 0x000fe20008410000 */
[----:B------:R-:W-:-:S03]  /*c260*/  FFMA.FTZ R12, R9, R12, 1 ;  /* 0x3f800000090c7423 */ /* 0x000fc6000001000c */
[----:B------:R-:W-:Y:S01]  /*c270*/  FFMA.FTZ R9, R24, R2, R6 ;  /* 0x0000000218097223 */ /* 0x000fe20000010006 */
[----:B------:R-:W-:-:S03]  /*c280*/  FMUL.FTZ R21, R21, R12 ;  /* 0x0000000c15157220 */ /* 0x000fc60000410000 */
[----:B------:R-:W-:-:S06]  /*c290*/  FMUL.FTZ R12, R9, -1.4426950216293334961 ;  /* 0xbfb8aa3b090c7820 */ /* 0x000fcc0000410000 */
[----:B------:R-:W0:Y:S02]  /*c2a0*/  MUFU.EX2 R12, R12 ;  /* 0x0000000c000c7308 */ /* 0x000e240000000800 */
[----:B0-----:R-:W-:-:S04]  /*c2b0*/  FADD.FTZ R12, R12, 1 ;  /* 0x3f8000000c0c7421 */ /* 0x001fc80000010000 */
[----:B------:R-:W0:Y:S02]  /*c2c0*/  MUFU.RCP R30, R12 ;  /* 0x0000000c001e7308 */ /* 0x000e240000001000 */
[----:B0-----:R-:W-:Y:S01]  /*c2d0*/  FMUL.FTZ R12, R30, R31 ;  /* 0x0000001f1e0c7220 */ /* 0x001fe20000410000 */
[----:B---3--:R-:W-:Y:S01]  /*c2e0*/  FADD.FTZ R31, R0, -UR28 ;  /* 0x8000001c001f7e21 */ /* 0x008fe20008010000 */
        /* <DEDUP_REMOVED lines=8> */
[----:B------:R-:W0:Y:S01]  /*c370*/  MUFU.RCP R31, R12 ;  /* 0x0000000c001f7308 */ /* 0x000e220000001000 */
[----:B------:R1:W-:Y:S01]  /*c380*/  STL [R1+0x4e4], R22 ;  /* 0x0004e41601007387 */ /* 0x0003e20000100800 */
[----:B------:R-:W-:-:S03]  /*c390*/  FMUL.FTZ R37, R25, R34 ;  /* 0x0000002219257220 */ /* 0x000fc60000410000 */
[----:B------:R2:W-:Y:S04]  /*c3a0*/  STL [R1+0x4c0], R16 ;  /* 0x0004c01001007387 */ /* 0x0005e80000100800 */
[----:B-1----:R-:W3:Y:S04]  /*c3b0*/  LDL.LU R22, [R1+0x2f4] ;  /* 0x0002f40001167983 */ /* 0x002ee80000300800 */
[----:B------:R1:W-:Y:S01]  /*c3c0*/  STL [R1+0x4dc], R17 ;  /* 0x0004dc1101007387 */ /* 0x0003e20000100800 */
[----:B0-----:R-:W-:Y:S01]  /*c3d0*/  FMUL.FTZ R12, R31, R32 ;  /* 0x000000201f0c7220 */ /* 0x001fe20000410000 */
[----:B------:R-:W-:-:S02]  /*c3e0*/  FFMA.FTZ R32, R11, R33, RZ ;  /* 0x000000210b207223 */ /* 0x000fc400000100ff */
[----:B--2---:R-:W2:Y:S01]  /*c3f0*/  LDL.LU R16, [R1+0x2ec] ;  /* 0x0002ec0001107983 */ /* 0x004ea20000300800 */
[----:B------:R-:W-:Y:S01]  /*c400*/  FADD.FTZ R33, RZ, R33 ;  /* 0x00000021ff217221 */ /* 0x000fe20000010000 */
[----:B------:R-:W-:Y:S02]  /*c410*/  FADD.FTZ R31, -R31, 1 ;  /* 0x3f8000001f1f7421 */ /* 0x000fe40000010100 */
[----:B-1----:R-:W4:Y:S01]  /*c420*/  LDL.LU R17, [R1+0x460] ;  /* 0x0004600001117983 */ /* 0x002f220000300800 */
[----:B------:R-:W-:Y:S01]  /*c430*/  FADD.FTZ R33, R33, R34 ;  /* 0x0000002221217221 */ /* 0x000fe20000010000 */
[C---:B------:R-:W-:Y:S02]  /*c440*/  FFMA.FTZ R32, R35.reuse, R34, R32 ;  /* 0x0000002223207223 */ /* 0x040fe40000010020 */
[----:B------:R0:W-:Y:S01]  /*c450*/  STL [R1+0x4e0], R8 ;  /* 0x0004e00801007387 */ /* 0x0001e20000100800 */
[----:B------:R-:W-:Y:S01]  /*c460*/  FFMA.FTZ R30, R30, R31, 1 ;  /* 0x3f8000001e1e7423 */ /* 0x000fe2000001001f */
[----:B------:R-:W-:-:S02]  /*c470*/  FFMA.FTZ R34, R35, R37, R18 ;  /* 0x0000002523227223 */ /* 0x000fc40000010012 */
[----:B------:R-:W4:Y:S01]  /*c480*/  LDL.LU R11, [R1+0x2e8] ;  /* 0x0002e800010b7983 */ /* 0x000f220000300800 */
[----:B------:R-:W-:Y:S01]  /*c490*/  FADD.FTZ R31, R10, R36 ;  /* 0x000000240a1f7221 */ /* 0x000fe20000010000 */
[-C--:B------:R-:W-:Y:S01]  /*c4a0*/  FFMA.FTZ R35, R15, R36.reuse, R20 ;  /* 0x000000240f237223 */ /* 0x080fe20000010014 */
[----:B------:R-:W-:Y:S01]  /*c4b0*/  FMUL.FTZ R36, R24, R36 ;  /* 0x0000002418247220 */ /* 0x000fe20000410000 */
[----:B------:R-:W4:Y:S04]  /*c4c0*/  LDL.LU R18, [R1+0x450] ;  /* 0x0004500001127983 */ /* 0x000f280000300800 */
[----:B0-----:R-:W4:Y:S01]  /*c4d0*/  LDL.LU R8, [R1+0x454] ;  /* 0x0004540001087983 */ /* 0x001f220000300800 */
[----:B------:R-:W-:-:S03]  /*c4e0*/  FADD.FTZ R37, R37, R13 ;  /* 0x0000000d25257221 */ /* 0x000fc60000010000 */
[----:B------:R-:W4:Y:S01]  /*c4f0*/  LDL.LU R10, [R1+0x2d8] ;  /* 0x0002d800010a7983 */ /* 0x000f220000300800 */
[----:B------:R-:W-:Y:S01]  /*c500*/  FFMA.FTZ R34, R15, R36, R34 ;  /* 0x000000240f227223 */ /* 0x000fe20000010022 */
[----:B------:R-:W-:Y:S02]  /*c510*/  FMUL.FTZ R12, R12, R30 ;  /* 0x0000001e0c0c7220 */ /* 0x000fe40000410000 */
[----:B------:R-:W4:Y:S01]  /*c520*/  LDL.LU R13, [R1+0x448] ;  /* 0x00044800010d7983 */ /* 0x000f220000300800 */
[----:B------:R-:W-:-:S03]  /*c530*/  FADD.FTZ R33, R33, R29 ;  /* 0x0000001d21217221 */ /* 0x000fc60000010000 */
[----:B------:R-:W4:Y:S01]  /*c540*/  LDL.LU R15, [R1+0x2d0] ;  /* 0x0002d000010f7983 */ /* 0x000f220000300800 */
[CC--:B------:R-:W-:Y:S01]  /*c550*/  FFMA.FTZ R32, R14.reuse, R29.reuse, R32 ;  /* 0x0000001d0e207223 */ /* 0x0c0fe20000010020 */
[----:B------:R-:W-:Y:S02]  /*c560*/  FMUL.FTZ R30, R25, R29 ;  /* 0x0000001d191e7220 */ /* 0x000fe40000410000 */
[----:B------:R-:W4:Y:S01]  /*c570*/  LDL.LU R29, [R1+0x440] ;  /* 0x00044000011d7983 */ /* 0x000f220000300800 */
[----:B------:R-:W-:Y:S01]  /*c580*/  FADD.FTZ R36, R37, R36 ;  /* 0x0000002425247221 */ /* 0x000fe20000010000 */
[----:B------:R-:W-:Y:S02]  /*c590*/  FFMA.FTZ R34, R14, R30, R34 ;  /* 0x0000001e0e227223 */ /* 0x000fe40000010022 */
[----:B------:R-:W4:Y:S01]  /*c5a0*/  LDL.LU R14, [R1+0x2c8] ;  /* 0x0002c800010e7983 */ /* 0x000f220000300800 */
[----:B------:R-:W-:-:S03]  /*c5b0*/  FADD.FTZ R30, R30, R36 ;  /* 0x000000241e1e7221 */ /* 0x000fc60000010000 */
[----:B------:R-:W4:Y:S01]  /*c5c0*/  LDL.LU R20, [R1+0x288] ;  /* 0x0002880001147983 */ /* 0x000f220000300800 */
[----:B---3--:R-:W-:Y:S01]  /*c5d0*/  FMUL.FTZ R37, R24, R22 ;  /* 0x0000001618257220 */ /* 0x008fe20000410000 */
[----:B------:R-:W-:Y:S01]  /*c5e0*/  FADD.FTZ R31, R31, R22 ;  /* 0x000000161f1f7221 */ /* 0x000fe20000010000 */
[----:B--2---:R-:W-:Y:S01]  /*c5f0*/  FMUL.FTZ R36, R25, R16 ;  /* 0x0000001019247220 */ /* 0x004fe20000410000 */
[----:B------:R-:W-:Y:S01]  /*c600*/  FADD.FTZ R33, R33, R16 ;  /* 0x0000001021217221 */ /* 0x000fe20000010000 */
[C---:B----4-:R-:W-:Y:S01]  /*c610*/  FFMA.FTZ R35, R17.reuse, R22, R35 ;  /* 0x0000001611237223 */ /* 0x050fe20000010023 */
[----:B------:R-:W-:Y:S01]  /*c620*/  FFMA.FTZ R34, R17, R37, R34 ;  /* 0x0000002511227223 */ /* 0x000fe20000010022 */
[----:B------:R-:W2:Y:S01]  /*c630*/  LDL.LU R22, [R1+0x43c] ;  /* 0x00043c0001167983 */ /* 0x000ea20000300800 */
[----:B------:R-:W-:-:S03]  /*c640*/  FADD.FTZ R37, R30, R37 ;  /* 0x000000251e257221 */ /* 0x000fc60000010000 */
[----:B------:R-:W3:Y:S01]  /*c650*/  LDL.LU R17, [R1+0x2c0] ;  /* 0x0002c00001117983 */ /* 0x000ee20000300800 */
[-C--:B------:R-:W-:Y:S01]  /*c660*/  FMUL.FTZ R30, R24, R11.reuse ;  /* 0x0000000b181e7220 */ /* 0x080fe20000410000 */
[----:B------:R-:W-:Y:S01]  /*c670*/  FADD.FTZ R31, R31, R11 ;  /* 0x0000000b1f1f7221 */ /* 0x000fe20000010000 */
[----:B------:R-:W-:Y:S02]  /*c680*/  FFMA.FTZ R35, R18, R11, R35 ;  /* 0x0000000b12237223 */ /* 0x000fe40000010023 */
[----:B------:R-:W4:Y:S01]  /*c690*/  LDL.LU R11, [R1+0x2b0] ;  /* 0x0002b000010b7983 */ /* 0x000f220000300800 */
[C---:B------:R-:W-:Y:S01]  /*c6a0*/  FFMA.FTZ R32, R8.reuse, R16, R32 ;  /* 0x0000001008207223 */ /* 0x040fe20000010020 */
[----:B------:R-:W-:Y:S02]  /*c6b0*/  FFMA.FTZ R34, R8, R36, R34 ;  /* 0x0000002408227223 */ /* 0x000fe40000010022 */
[----:B------:R-:W4:Y:S01]  /*c6c0*/  LDL.LU R16, [R1+0x2b8] ;  /* 0x0002b80001107983 */ /* 0x000f220000300800 */
[----:B------:R-:W-:-:S03]  /*c6d0*/  FADD.FTZ R36, R36, R37 ;  /* 0x0000002524247221 */ /* 0x000fc60000010000 */
[----:B------:R-:W4:Y:S01]  /*c6e0*/  LDL.LU R8, [R1+0x434] ;  /* 0x0004340001087983 */ /* 0x000f220000300800 */
[----:B------:R-:W-:Y:S01]  /*c6f0*/  FFMA.FTZ R34, R18, R30, R34 ;  /* 0x0000001e12227223 */ /* 0x000fe20000010022 */
[-C--:B------:R-:W-:Y:S02]  /*c700*/  FMUL.FTZ R37, R25, R10.reuse ;  /* 0x0000000a19257220 */ /* 0x080fe40000410000 */
[----:B------:R-:W4:Y:S01]  /*c710*/  LDL.LU R18, [R1+0x428] ;  /* 0x0004280001127983 */ /* 0x000f220000300800 */
[----:B------:R-:W-:Y:S01]  /*c720*/  FADD.FTZ R30, R36, R30 ;  /* 0x0000001e241e7221 */ /* 0x000fe20000010000 */
[C---:B------:R-:W-:Y:S01]  /*c730*/  FFMA.FTZ R32, R13.reuse, R10, R32 ;  /* 0x0000000a0d207223 */ /* 0x040fe20000010020 */
[----:B------:R-:W-:Y:S01]  /*c740*/  FFMA.FTZ R34, R13, R37, R34 ;  /* 0x000000250d227223 */ /* 0x000fe20000010022 */
[-C--:B------:R-:W-:Y:S01]  /*c750*/  FMUL.FTZ R36, R24, R15.reuse ;  /* 0x0000000f18247220 */ /* 0x080fe20000410000 */
[----:B------:R-:W4:Y:S01]  /*c760*/  LDL.LU R13, [R1+0x404] ;  /* 0x00040400010d7983 */ /* 0x000f220000300800 */
[----:B------:R-:W-:Y:S01]  /*c770*/  FADD.FTZ R33, R33, R10 ;  /* 0x0000000a21217221 */ /* 0x000fe20000010000 */
[C---:B------:R-:W-:Y:S01]  /*c780*/  FFMA.FTZ R35, R29.reuse, R15, R35 ;  /* 0x0000000f1d237223 */ /* 0x040fe20000010023 */
[----:B------:R-:W-:Y:S01]  /*c790*/  FFMA.FTZ R34, R29, R36, R34 ;  /* 0x000000241d227223 */ /* 0x000fe20000010022 */
[----:B------:R-:W4:Y:S04]  /*c7a0*/  LDL.LU R10, [R1+0x2a8] ;  /* 0x0002a800010a7983 */ /* 0x000f280000300800 */
[----:B------:R-:W4:Y:S01]  /*c7b0*/  LDL.LU R29, [R1+0x400] ;  /* 0x00040000011d7983 */ /* 0x000f220000300800 */
[----:B------:R-:W-:Y:S01]  /*c7c0*/  FADD.FTZ R37, R37, R30 ;  /* 0x0000001e25257221 */ /* 0x000fe20000010000 */
[----:B------:R-:W-:Y:S01]  /*c7d0*/  FMUL.FTZ R30, R25, R14 ;  /* 0x0000000e191e7220 */ /* 0x000fe20000410000 */
[----:B------:R-:W-:-:S02]  /*c7e0*/  FADD.FTZ R31, R31, R15 ;  /* 0x0000000f1f1f7221 */ /* 0x000fc40000010000 */
[----:B------:R-:W4:Y:S01]  /*c7f0*/  LDL.LU R15, [R1+0x2a4] ;  /* 0x0002a400010f7983 */ /* 0x000f220000300800 */
[----:B------:R-:W-:Y:S01]  /*c800*/  FADD.FTZ R36, R37, R36 ;  /* 0x0000002425247221 */ /* 0x000fe20000010000 */
[----:B------:R-:W-:Y:S01]  /*c810*/  FADD.FTZ R33, R33, R14 ;  /* 0x0000000e21217221 */ /* 0x000fe20000010000 */
[C---:B--2---:R-:W-:Y:S01]  /*c820*/  FFMA.FTZ R32, R22.reuse, R14, R32 ;  /* 0x0000000e16207223 */ /* 0x044fe20000010020 */
[----:B------:R-:W-:Y:S01]  /*c830*/  FFMA.FTZ R34, R22, R30, R34 ;  /* 0x0000001e16227223 */ /* 0x000fe20000010022 */
[----:B------:R-:W2:Y:S01]  /*c840*/  LDL.LU R14, [R1+0x29c] ;  /* 0x00029c00010e7983 */ /* 0x000ea20000300800 */
[----:B---3--:R-:W-:-:S03]  /*c850*/  FMUL.FTZ R37, R24, R17 ;  /* 0x0000001118257220 */ /* 0x008fc60000410000 */
[----:B------:R-:W3:Y:S01]  /*c860*/  LDL.LU R22, [R1+0x3dc] ;  /* 0x0003dc0001167983 */ /* 0x000ee20000300800 */
[----:B------:R-:W-:Y:S01]  /*c870*/  FADD.FTZ R30, R30, R36 ;  /* 0x000000241e1e7221 */ /* 0x000fe20000010000 */
[----:B------:R-:W-:Y:S01]  /*c880*/  FADD.FTZ R31, R31, R17 ;  /* 0x000000111f1f7221 */ /* 0x000fe20000010000 */
[----:B----4-:R-:W-:Y:S01]  /*c890*/  FMUL.FTZ R36, R25, R16 ;  /* 0x0000001019247220 */ /* 0x010fe20000410000 */
[C---:B------:R-:W-:Y:S01]  /*c8a0*/  FFMA.FTZ R35, R8.reuse, R17, R35 ;  /* 0x0000001108237223 */ /* 0x040fe20000010023 */
[----:B------:R-:W-:Y:S01]  /*c8b0*/  FFMA.FTZ R34, R8, R37, R34 ;  /* 0x0000002508227223 */ /* 0x000fe20000010022 */
[----:B------:R-:W4:Y:S01]  /*c8c0*/  LDL.LU R17, [R1+0x298] ;  /* 0x0002980001117983 */ /* 0x000f220000300800 */
[----:B------:R-:W-:-:S03]  /*c8d0*/  FADD.FTZ R37, R30, R37 ;  /* 0x000000251e257221 */ /* 0x000fc60000010000 */
[----:B------:R-:W4:Y:S01]  /*c8e0*/  LDL.LU R8, [R1+0x3d8] ;  /* 0x0003d80001087983 */ /* 0x000f220000300800 */
[C---:B------:R-:W-:Y:S01]  /*c8f0*/  FFMA.FTZ R32, R18.reuse, R16, R32 ;  /* 0x0000001012207223 */ /* 0x040fe20000010020 */
[----:B------:R-:W-:Y:S01]  /*c900*/  FFMA.FTZ R34, R18, R36, R34 ;  /* 0x0000002412227223 */ /* 0x000fe20000010022 */
[-C--:B------:R-:W-:Y:S01]  /*c910*/  FMUL.FTZ R30, R24, R11.reuse ;  /* 0x0000000b181e7220 */ /* 0x080fe20000410000 */
[----:B------:R-:W-:Y:S01]  /*c920*/  FADD.FTZ R33, R33, R16 ;  /* 0x0000001021217221 */ /* 0x000fe20000010000 */
[----:B------:R-:W4:Y:S01]  /*c930*/  LDL.LU R18, [R1+0x294] ;  /* 0x0002940001127983 */ /* 0x000f220000300800 */
[----:B------:R-:W-:-:S03]  /*c940*/  FFMA.FTZ R35, R13, R11, R35 ;  /* 0x0000000b0d237223 */ /* 0x000fc60000010023 */
[----:B------:R-:W4:Y:S01]  /*c950*/  LDL.LU R16, [R1+0x3bc] ;  /* 0x0003bc0001107983 */ /* 0x000f220000300800 */
[----:B------:R-:W-:Y:S01]  /*c960*/  FFMA.FTZ R34, R13, R30, R34 ;  /* 0x0000001e0d227223 */ /* 0x000fe20000010022 */
[----:B------:R-:W-:Y:S02]  /*c970*/  FADD.FTZ R31, R31, R11 ;  /* 0x0000000b1f1f7221 */ /* 0x000fe40000010000 */
[----:B------:R-:W4:Y:S01]  /*c980*/  LDL.LU R11, [R1+0x3b8] ;  /* 0x0003b800010b7983 */ /* 0x000f220000300800 */
[----:B------:R-:W-:-:S03]  /*c990*/  FADD.FTZ R37, R36, R37 ;  /* 0x0000002524257221 */ /* 0x000fc60000010000 */
[----:B------:R-:W4:Y:S01]  /*c9a0*/  LDL.LU R13, [R1+0x290] ;  /* 0x00029000010d7983 */ /* 0x000f220000300800 */
[-C--:B------:R-:W-:Y:S01]  /*c9b0*/  FMUL.FTZ R36, R25, R10.reuse ;  /* 0x0000000a19247220 */ /* 0x080fe20000410000 */
[----:B------:R-:W-:Y:S01]  /*c9c0*/  FFMA.FTZ R32, R29, R10, R32 ;  /* 0x0000000a1d207223 */ /* 0x000fe20000010020 */
[----:B------:R-:W-:Y:S02]  /*c9d0*/  FADD.FTZ R33, R33, R10 ;  /* 0x0000000a21217221 */ /* 0x000fe40000010000 */
[----:B------:R-:W4:Y:S01]  /*c9e0*/  LDL.LU R10, [R1+0x39c] ;  /* 0x00039c00010a7983 */ /* 0x000f220000300800 */
[----:B------:R-:W-:Y:S01]  /*c9f0*/  FADD.FTZ R37, R37, R30 ;  /* 0x0000001e25257221 */ /* 0x000fe20000010000 */
[----:B------:R-:W-:Y:S01]  /*ca00*/  FFMA.FTZ R34, R29, R36, R34 ;  /* 0x000000241d227223 */ /* 0x000fe20000010022 */
[-C--:B------:R-:W-:Y:S01]  /*ca10*/  FMUL.FTZ R30, R24, R15.reuse ;  /* 0x0000000f181e7220 */ /* 0x080fe20000410000 */
[----:B------:R-:W-:Y:S01]  /*ca20*/  FADD.FTZ R31, R31, R15 ;  /* 0x0000000f1f1f7221 */ /* 0x000fe20000010000 */
[----:B------:R-:W-:Y:S01]  /*ca30*/  FADD.FTZ R37, R36, R37 ;  /* 0x0000002524257221 */ /* 0x000fe20000010000 */
[----:B------:R-:W4:Y:S03]  /*ca40*/  LDL.LU R29, [R1+0x210] ;  /* 0x00021000011d7983 */ /* 0x000f260000300800 */
[----:B------:R-:W-:Y:S01]  /*ca50*/  FADD.FTZ R37, R37, R30 ;  /* 0x0000001e25257221 */ /* 0x000fe20000010000 */
[----:B--2---:R-:W-:Y:S01]  /*ca60*/  FMUL.FTZ R36, R25, R14 ;  /* 0x0000000e19247220 */ /* 0x004fe20000410000 */
[C---:B---3--:R-:W-:Y:S01]  /*ca70*/  FFMA.FTZ R34, R22.reuse, R30, R34 ;  /* 0x0000001e16227223 */ /* 0x048fe20000010022 */
[----:B------:R-:W-:-:S02]  /*ca80*/  FFMA.FTZ R35, R22, R15, R35 ;  /* 0x0000000f16237223 */ /* 0x000fc40000010023 */
[----:B------:R-:W2:Y:S01]  /*ca90*/  LDL.LU R15, [R1+0x38c] ;  /* 0x00038c00010f7983 */ /* 0x000ea20000300800 */
[----:B------:R-:W-:Y:S01]  /*caa0*/  FADD.FTZ R33, R33, R14 ;  /* 0x0000000e21217221 */ /* 0x000fe20000010000 */
[----:B------:R-:W-:Y:S02]  /*cab0*/  FADD.FTZ R37, R36, R37 ;  /* 0x0000002524257221 */ /* 0x000fe40000010000 */
[----:B------:R-:W3:Y:S01]  /*cac0*/  LDL.LU R22, [R1+0x214] ;  /* 0x0002140001167983 */ /* 0x000ee20000300800 */
[----:B----4-:R-:W-:Y:S01]  /*cad0*/  FMUL.FTZ R30, R24, R17 ;  /* 0x00000011181e7220 */ /* 0x010fe20000410000 */
[C---:B------:R-:W-:Y:S01]  /*cae0*/  FFMA.FTZ R34, R8.reuse, R36, R34 ;  /* 0x0000002408227223 */ /* 0x040fe20000010022 */
[----:B------:R-:W-:Y:S02]  /*caf0*/  FFMA.FTZ R32, R8, R14, R32 ;  /* 0x0000000e08207223 */ /* 0x000fe40000010020 */
[----:B------:R-:W4:Y:S01]  /*cb00*/  LDL.LU R14, [R1+0x378] ;  /* 0x00037800010e7983 */ /* 0x000f220000300800 */
[----:B------:R-:W-:Y:S01]  /*cb10*/  FMUL.FTZ R36, R25, R18 ;  /* 0x0000001219247220 */ /* 0x000fe20000410000 */
[----:B------:R-:W-:-:S02]  /*cb20*/  FADD.FTZ R37, R37, R30 ;  /* 0x0000001e25257221 */ /* 0x000fc40000010000 */
[----:B------:R-:W4:Y:S01]  /*cb30*/  LDL.LU R8, [R1+0x238] ;  /* 0x0002380001087983 */ /* 0x000f220000300800 */
[C---:B------:R-:W-:Y:S01]  /*cb40*/  FFMA.FTZ R34, R16.reuse, R30, R34 ;  /* 0x0000001e10227223 */ /* 0x040fe20000010022 */
[----:B------:R-:W-:Y:S02]  /*cb50*/  FFMA.FTZ R35, R16, R17, R35 ;  /* 0x0000001110237223 */ /* 0x000fe40000010023 */
[----:B------:R-:W4:Y:S01]  /*cb60*/  LDL.LU R16, [R1+0x36c] ;  /* 0x00036c0001107983 */ /* 0x000f220000300800 */
[----:B------:R-:W-:Y:S01]  /*cb70*/  FFMA.FTZ R34, R11, R36, R34 ;  /* 0x000000240b227223 */ /* 0x000fe20000010022 */
[----:B------:R-:W-:Y:S01]  /*cb80*/  FADD.FTZ R31, R31, R17 ;  /* 0x000000111f1f7221 */ /* 0x000fe20000010000 */
[----:B------:R-:W-:Y:S01]  /*cb90*/  FFMA.FTZ R32, R11, R18, R32 ;  /* 0x000000120b207223 */ /* 0x000fe20000010020 */
[----:B------:R-:W4:Y:S01]  /*cba0*/  LDL.LU R17, [R1+0x23c] ;  /* 0x00023c0001117983 */ /* 0x000f220000300800 */
[----:B------:R-:W-:-:S03]  /*cbb0*/  FMUL.FTZ R30, R24, R13 ;  /* 0x0000000d181e7220 */ /* 0x000fc60000410000 */
[----:B------:R-:W4:Y:S01]  /*cbc0*/  LDL.LU R11, [R1+0x368] ;  /* 0x00036800010b7983 */ /* 0x000f220000300800 */
[----:B------:R-:W-:Y:S01]  /*cbd0*/  FADD.FTZ R33, R33, R18 ;  /* 0x0000001221217221 */ /* 0x000fe20000010000 */
[C---:B------:R-:W-:Y:S01]  /*cbe0*/  FFMA.FTZ R35, R10.reuse, R13, R35 ;  /* 0x0000000d0a237223 */ /* 0x040fe20000010023 */
[----:B------:R-:W-:Y:S01]  /*cbf0*/  FFMA.FTZ R34, R10, R30, R34 ;  /* 0x0000001e0a227223 */ /* 0x000fe20000010022 */
[----:B------:R-:W4:Y:S04]  /*cc00*/  LDL.LU R18, [R1+0x364] ;  /* 0x0003640001127983 */ /* 0x000f280000300800 */
[----:B------:R-:W4:Y:S01]  /*cc10*/  LDL.LU R10, [R1+0x260] ;  /* 0x00026000010a7983 */ /* 0x000f220000300800 */
[----:B------:R-:W-:-:S03]  /*cc20*/  FADD.FTZ R31, R31, R13 ;  /* 0x0000000d1f1f7221 */ /* 0x000fc60000010000 */
[----:B------:R-:W4:Y:S01]  /*cc30*/  LDL.LU R13, [R1+0x360] ;  /* 0x00036000010d7983 */ /* 0x000f220000300800 */
[----:B------:R-:W-:Y:S01]  /*cc40*/  FADD.FTZ R37, R36, R37 ;  /* 0x0000002524257221 */ /* 0x000fe20000010000 */
[----:B------:R-:W-:-:S03]  /*cc50*/  FMUL.FTZ R36, R25, R20 ;  /* 0x0000001419247220 */ /* 0x000fc60000410000 */
[----:B------:R-:W-:Y:S01]  /*cc60*/  FADD.FTZ R37, R37, R30 ;  /* 0x0000001e25257221 */ /* 0x000fe20000010000 */
[----:B------:R-:W-:-:S03]  /*cc70*/  FMUL.FTZ R30, R24, R29 ;  /* 0x0000001d181e7220 */ /* 0x000fc60000410000 */
[----:B------:R-:W-:-:S04]  /*cc80*/  FADD.FTZ R37, R36, R37 ;  /* 0x0000002524257221 */ /* 0x000fc80000010000 */
[----:B------:R-:W-:Y:S01]  /*cc90*/  FADD.FTZ R37, R37, R30 ;  /* 0x0000001e25257221 */ /* 0x000fe20000010000 */
[----:B--2---:R-:W-:Y:S01]  /*cca0*/  FFMA.FTZ R34, R15, R36, R34 ;  /* 0x000000240f227223 */ /* 0x004fe20000010022 */
[----:B---3--:R-:W-:-:S04]  /*ccb0*/  FMUL.FTZ R36, R25, R22 ;  /* 0x0000001619247220 */ /* 0x008fc80000410000 */
[----:B------:R-:W-:Y:S01]  /*ccc0*/  FADD.FTZ R37, R36, R37 ;  /* 0x0000002524257221 */ /* 0x000fe20000010000 */
[----:B------:R-:W-:Y:S02]  /*ccd0*/  FFMA.FTZ R32, R15, R20, R32 ;  /* 0x000000140f207223 */ /* 0x000fe40000010020 */
[----:B------:R-:W2:Y:S01]  /*cce0*/  LDL.LU R15, [R1+0x264] ;  /* 0x00026400010f7983 */ /* 0x000ea20000300800 */
[----:B----4-:R-:W-:Y:S01]  /*ccf0*/  FFMA.FTZ R34, R14, R30, R34 ;  /* 0x0000001e0e227223 */ /* 0x010fe20000010022 */
[----:B------:R-:W-:-:S03]  /*cd00*/  FMUL.FTZ R30, R24, R8 ;  /* 0x00000008181e7220 */ /* 0x000fc60000410000 */
[----:B------:R-:W-:Y:S01]  /*cd10*/  FFMA.FTZ R34, R16, R36, R34 ;  /* 0x0000002410227223 */ /* 0x000fe20000010022 */
[----:B------:R-:W-:Y:S01]  /*cd20*/  FADD.FTZ R37, R37, R30 ;  /* 0x0000001e25257221 */ /* 0x000fe20000010000 */
[----:B------:R-:W-:Y:S02]  /*cd30*/  FMUL.FTZ R36, R25, R17 ;  /* 0x0000001119247220 */ /* 0x000fe40000410000 */
[----:B------:R-:W-:Y:S02]  /*cd40*/  FFMA.FTZ R34, R11, R30, R34 ;  /* 0x0000001e0b227223 */ /* 0x000fe40000010022 */
[----:B------:R-:W-:Y:S02]  /*cd50*/  FADD.FTZ R37, R36, R37 ;  /* 0x0000002524257221 */ /* 0x000fe40000010000 */
[----:B------:R-:W-:Y:S01]  /*cd60*/  FFMA.FTZ R34, R18, R36, R34 ;  /* 0x0000002412227223 */ /* 0x000fe20000010022 */
[----:B------:R-:W-:-:S04]  /*cd70*/  FMUL.FTZ R30, R24, R10 ;  /* 0x0000000a181e7220 */ /* 0x000fc80000410000 */
[----:B------:R-:W-:Y:S01]  /*cd80*/  FFMA.FTZ R34, R13, R30, R34 ;  /* 0x0000001e0d227223 */ /* 0x000fe20000010022 */
[----:B------:R-:W-:Y:S02]  /*cd90*/  FADD.FTZ R37, R37, R30 ;  /* 0x0000001e25257221 */ /* 0x000fe40000010000 */
[----:B------:R-:W3:Y:S01]  /*cda0*/  LDL.LU R30, [R1+0x35c] ;  /* 0x00035c00011e7983 */ /* 0x000ee20000300800 */
[----:B------:R-:W-:-:S03]  /*cdb0*/  FFMA.FTZ R35, R14, R29, R35 ;  /* 0x0000001d0e237223 */ /* 0x000fc60000010023 */
[----:B------:R-:W4:Y:S01]  /*cdc0*/  LDL.LU R14, [R1+0x25c] ;  /* 0x00025c00010e7983 */ /* 0x000f220000300800 */
[----:B--2---:R-:W-:-:S04]  /*cdd0*/  FMUL.FTZ R36, R25, R15 ;  /* 0x0000000f19247220 */ /* 0x004fc80000410000 */
[----:B------:R-:W-:Y:S01]  /*cde0*/  FADD.FTZ R37, R36, R37 ;  /* 0x0000002524257221 */ /* 0x000fe20000010000 */
[----:B---3--:R-:W-:Y:S02]  /*cdf0*/  FFMA.FTZ R34, R30, R36, R34 ;  /* 0x000000241e227223 */ /* 0x008fe40000010022 */
[----:B------:R-:W2:Y:S01]  /*ce00*/  LDL.LU R36, [R1+0x358] ;  /* 0x0003580001247983 */ /* 0x000ea20000300800 */
[----:B------:R-:W-:-:S03]  /*ce10*/  FFMA.FTZ R32, R16, R22, R32 ;  /* 0x0000001610207223 */ /* 0x000fc60000010020 */
[----:B------:R-:W3:Y:S01]  /*ce20*/  LDL.LU R16, [R1+0x268] ;  /* 0x0002680001107983 */ /* 0x000ee20000300800 */
[----:B------:R-:W-:Y:S01]  /*ce30*/  FFMA.FTZ R32, R18, R17, R32 ;  /* 0x0000001112207223 */ /* 0x000fe20000010020 */
[----:B------:R-:W-:Y:S02]  /*ce40*/  FFMA.FTZ R35, R11, R8, R35 ;  /* 0x000000080b237223 */ /* 0x000fe40000010023 */
[----:B------:R-:W3:Y:S01]  /*ce50*/  LDL.LU R11, [R1+0x258] ;  /* 0x00025800010b7983 */ /* 0x000ee20000300800 */
[----:B------:R-:W-:Y:S01]  /*ce60*/  FFMA.FTZ R32, R30, R15, R32 ;  /* 0x0000000f1e207223 */ /* 0x000fe20000010020 */
[----:B----4-:R-:W-:Y:S02]  /*ce70*/  FMUL.FTZ R30, R24, R14 ;  /* 0x0000000e181e7220 */ /* 0x010fe40000410000 */
[----:B------:R-:W4:Y:S02]  /*ce80*/  LDL.LU R18, [R1+0x254] ;  /* 0x0002540001127983 */ /* 0x000f240000300800 */
[----:B------:R-:W-:Y:S01]  /*ce90*/  FADD.FTZ R37, R37, R30 ;  /* 0x0000001e25257221 */ /* 0x000fe20000010000 */
[----:B--2---:R-:W-:-:S02]  /*cea0*/  FFMA.FTZ R34, R36, R30, R34 ;  /* 0x0000001e24227223 */ /* 0x004fc40000010022 */
[----:B------:R-:W2:Y:S01]  /*ceb0*/  LDL.LU R30, [R1+0x354] ;  /* 0x00035400011e7983 */ /* 0x000ea20000300800 */
[----:B------:R-:W-:-:S03]  /*cec0*/  FFMA.FTZ R35, R13, R10, R35 ;  /* 0x0000000a0d237223 */ /* 0x000fc60000010023 */
[----:B------:R-:W4:Y:S01]  /*ced0*/  LDL.LU R13, [R1+0x250] ;  /* 0x00025000010d7983 */ /* 0x000f220000300800 */
[----:B------:R-:W-:Y:S01]  /*cee0*/  FFMA.FTZ R35, R36, R14, R35 ;  /* 0x0000000e24237223 */ /* 0x000fe20000010023 */
[----:B---3--:R-:W-:-:S04]  /*cef0*/  FMUL.FTZ R36, R25, R16 ;  /* 0x0000001019247220 */ /* 0x008fc80000410000 */
[----:B------:R-:W-:Y:S01]  /*cf00*/  FADD.FTZ R37, R36, R37 ;  /* 0x0000002524257221 */ /* 0x000fe20000010000 */
[C---:B--2---:R-:W-:Y:S02]  /*cf10*/  FFMA.FTZ R34, R30.reuse, R36, R34 ;  /* 0x000000241e227223 */ /* 0x044fe40000010022 */
[----:B------:R-:W2:Y:S01]  /*cf20*/  LDL.LU R36, [R1+0x350] ;  /* 0x0003500001247983 */ /* 0x000ea20000300800 */
[----:B------:R-:W-:Y:S01]  /*cf30*/  FFMA.FTZ R32, R30, R16, R32 ;  /* 0x000000101e207223 */ /* 0x000fe20000010020 */
[----:B------:R-:W-:-:S04]  /*cf40*/  FMUL.FTZ R30, R24, R11 ;  /* 0x0000000b181e7220 */ /* 0x000fc80000410000 */
[----:B------:R-:W-:Y:S01]  /*cf50*/  FADD.FTZ R37, R37, R30 ;  /* 0x0000001e25257221 */ /* 0x000fe20000010000 */
[C---:B--2---:R-:W-:Y:S02]  /*cf60*/  FFMA.FTZ R34, R36.reuse, R30, R34 ;  /* 0x0000001e24227223 */ /* 0x044fe40000010022 */
[----:B------:R-:W2:Y:S01]  /*cf70*/  LDL.LU R30, [R1+0x34c] ;  /* 0x00034c00011e7983 */ /* 0x000ea20000300800 */
[----:B------:R-:W-:Y:S01]  /*cf80*/  FFMA.FTZ R35, R36, R11, R35 ;  /* 0x0000000b24237223 */ /* 0x000fe20000010023 */
[----:B----4-:R-:W-:-:S04]  /*cf90*/  FMUL.FTZ R36, R25, R18 ;  /* 0x0000001219247220 */ /* 0x010fc80000410000 */
[----:B------:R-:W-:Y:S01]  /*cfa0*/  FADD.FTZ R37, R36, R37 ;  /* 0x0000002524257221 */ /* 0x000fe20000010000 */
[----:B------:R-:W-:Y:S01]  /*cfb0*/  FADD.FTZ R31, R31, R29 ;  /* 0x0000001d1f1f7221 */ /* 0x000fe20000010000 */
[----:B------:R-:W-:Y:S01]  /*cfc0*/  FADD.FTZ R33, R33, R20 ;  /* 0x0000001421217221 */ /* 0x000fe20000010000 */
[----:B------:R-:W3:Y:S01]  /*cfd0*/  LDL.LU R29, [R1+0x4e8] ;  /* 0x0004e800011d7983 */ /* 0x000ee20000300800 */
[C---:B--2---:R-:W-:Y:S01]  /*cfe0*/  FFMA.FTZ R34, R30.reuse, R36, R34 ;  /* 0x000000241e227223 */ /* 0x044fe20000010022 */
[----:B------:R-:W-:Y:S02]  /*cff0*/  FADD.FTZ R31, R31, R8 ;  /* 0x000000081f1f7221 */ /* 0x000fe40000010000 */
[----:B------:R-:W2:Y:S01]  /*d000*/  LDL.LU R36, [R1+0x348] ;  /* 0x0003480001247983 */ /* 0x000ea20000300800 */
[----:B------:R-:W-:Y:S01]  /*d010*/  FFMA.FTZ R32, R30, R18, R32 ;  /* 0x000000121e207223 */ /* 0x000fe20000010020 */
[----:B------:R-:W-:Y:S01]  /*d020*/  FMUL.FTZ R30, R24, R13 ;  /* 0x0000000d181e7220 */ /* 0x000fe20000410000 */
[----:B------:R-:W-:Y:S01]  /*d030*/  FADD.FTZ R31, R31, R10 ;  /* 0x0000000a1f1f7221 */ /* 0x000fe20000010000 */
[----:B------:R-:W-:Y:S01]  /*d040*/  FADD.FTZ R33, R33, R22 ;  /* 0x0000001621217221 */ /* 0x000fe20000010000 */
[----:B------:R-:W4:Y:S01]  /*d050*/  LDL.LU R10, [R1+0x24c] ;  /* 0x00024c00010a7983 */ /* 0x000f220000300800 */
[----:B------:R-:W-:-:S02]  /*d060*/  FADD.FTZ R37, R37, R30 ;  /* 0x0000001e25257221 */ /* 0x000fc40000010000 */
[----:B------:R-:W-:Y:S01]  /*d070*/  FADD.FTZ R33, R33, R17 ;  /* 0x0000001121217221 */ /* 0x000fe20000010000 */
[----:B------:R-:W3:Y:S04]  /*d080*/  LDL.LU R8, [R1+0x4e0] ;  /* 0x0004e00001087983 */ /* 0x000ee80000300800 */
[----:B------:R-:W3:Y:S01]  /*d090*/  LDL.LU R20, [R1+0x4ec] ;  /* 0x0004ec0001147983 */ /* 0x000ee20000300800 */
[C---:B--2---:R-:W-:Y:S01]  /*d0a0*/  FFMA.FTZ R34, R36.reuse, R30, R34 ;  /* 0x0000001e24227223 */ /* 0x044fe20000010022 */
[----:B------:R-:W-:Y:S02]  /*d0b0*/  FFMA.FTZ R35, R36, R13, R35 ;  /* 0x0000000d24237223 */ /* 0x000fe40000010023 */
[----:B------:R-:W2:Y:S01]  /*d0c0*/  LDL.LU R30, [R1+0x344] ;  /* 0x00034400011e7983 */ /* 0x000ea20000300800 */
[----:B------:R-:W-:Y:S01]  /*d0d0*/  FADD.FTZ R33, R33, R15 ;  /* 0x0000000f21217221 */ /* 0x000fe20000010000 */
[----:B----4-:R-:W-:-:S02]  /*d0e0*/  FMUL.FTZ R36, R25, R10 ;  /* 0x0000000a19247220 */ /* 0x010fc40000410000 */
[----:B------:R-:W4:Y:S02]  /*d0f0*/  LDL.LU R15, [R1+0x248] ;  /* 0x00024800010f7983 */ /* 0x000f240000300800 */
[----:B------:R-:W-:Y:S01]  /*d100*/  FADD.FTZ R37, R36, R37 ;  /* 0x0000002524257221 */ /* 0x000fe20000010000 */
[----:B------:R-:W-:Y:S01]  /*d110*/  FADD.FTZ R31, R31, R14 ;  /* 0x0000000e1f1f7221 */ /* 0x000fe20000010000 */
[----:B------:R-:W3:Y:S04]  /*d120*/  LDL.LU R17, [R1+0x4dc] ;  /* 0x0004dc0001117983 */ /* 0x000ee80000300800 */
[----:B------:R-:W3:Y:S04]  /*d130*/  LDL.LU R14, [R1+0x244] ;  /* 0x00024400010e7983 */ /* 0x000ee80000300800 */
[----:B------:R-:W3:Y:S01]  /*d140*/  LDL.LU R22, [R1+0x4e4] ;  /* 0x0004e40001167983 */ /* 0x000ee20000300800 */
[----:B--2---:R-:W-:-:S03]  /*d150*/  FFMA.FTZ R34, R30, R36, R34 ;  /* 0x000000241e227223 */ /* 0x004fc60000010022 */
[----:B------:R-:W2:Y:S01]  /*d160*/  LDL.LU R36, [R1+0x340] ;  /* 0x0003400001247983 */ /* 0x000ea20000300800 */
[----:B------:R-:W-:Y:S01]  /*d170*/  FFMA.FTZ R32, R30, R10, R32 ;  /* 0x0000000a1e207223 */ /* 0x000fe20000010020 */
[----:B----4-:R-:W-:-:S04]  /*d180*/  FMUL.FTZ R30, R24, R15 ;  /* 0x0000000f181e7220 */ /* 0x010fc80000410000 */
[----:B------:R-:W-:Y:S01]  /*d190*/  FADD.FTZ R37, R37, R30 ;  /* 0x0000001e25257221 */ /* 0x000fe20000010000 */
[C---:B--2---:R-:W-:Y:S02]  /*d1a0*/  FFMA.FTZ R34, R36.reuse, R30, R34 ;  /* 0x0000001e24227223 */ /* 0x044fe40000010022 */
[----:B------:R-:W2:Y:S01]  /*d1b0*/  LDL.LU R30, [R1+0x33c] ;  /* 0x00033c00011e7983 */ /* 0x000ea20000300800 */
[----:B------:R-:W-:Y:S01]  /*d1c0*/  FFMA.FTZ R35, R36, R15, R35 ;  /* 0x0000000f24237223 */ /* 0x000fe20000010023 */
[----:B------:R-:W-:Y:S01]  /*d1d0*/  FADD.FTZ R33, R33, R16 ;  /* 0x0000001021217221 */ /* 0x000fe20000010000 */
[----:B---3--:R-:W-:Y:S01]  /*d1e0*/  FMUL.FTZ R36, R25, R14 ;  /* 0x0000000e19247220 */ /* 0x008fe20000410000 */
[----:B------:R-:W3:Y:S03]  /*d1f0*/  LDL.LU R16, [R1+0x240] ;  /* 0x0002400001107983 */ /* 0x000ee60000300800 */
[----:B------:R-:W-:Y:S01]  /*d200*/  FADD.FTZ R37, R36, R37 ;  /* 0x0000002524257221 */ /* 0x000fe20000010000 */
[----:B--2---:R-:W-:-:S02]  /*d210*/  FFMA.FTZ R34, R30, R36, R34 ;  /* 0x000000241e227223 */ /* 0x004fc40000010022 */
[----:B------:R-:W2:Y:S01]  /*d220*/  LDL.LU R36, [R1+0x334] ;  /* 0x0003340001247983 */ /* 0x000ea20000300800 */
[----:B------:R-:W-:Y:S01]  /*d230*/  FFMA.FTZ R32, R30, R14, R32 ;  /* 0x0000000e1e207223 */ /* 0x000fe20000010020 */
[----:B------:R-:W-:Y:S01]  /*d240*/  FADD.FTZ R31, R31, R11 ;  /* 0x0000000b1f1f7221 */ /* 0x000fe20000010000 */
[----:B---3--:R-:W-:Y:S01]  /*d250*/  FMUL.FTZ R30, R24, R16 ;  /* 0x00000010181e7220 */ /* 0x008fe20000410000 */
[----:B------:R-:W3:Y:S03]  /*d260*/  LDL.LU R11, [R1+0x234] ;  /* 0x00023400010b7983 */ /* 0x000ee60000300800 */
[----:B------:R-:W-:Y:S01]  /*d270*/  FADD.FTZ R37, R37, R30 ;  /* 0x0000001e25257221 */ /* 0x000fe20000010000 */
[C---:B--2---:R-:W-:Y:S02]  /*d280*/  FFMA.FTZ R34, R36.reuse, R30, R34 ;  /* 0x0000001e24227223 */ /* 0x044fe40000010022 */
[----:B------:R-:W2:Y:S01]  /*d290*/  LDL.LU R30, [R1+0x330] ;  /* 0x00033000011e7983 */ /* 0x000ea20000300800 */
[----:B------:R-:W-:Y:S01]  /*d2a0*/  FFMA.FTZ R35, R36, R16, R35 ;  /* 0x0000001024237223 */ /* 0x000fe20000010023 */
[----:B---3--:R-:W-:Y:S01]  /*d2b0*/  FMUL.FTZ R36, R25, R11 ;  /* 0x0000000b19247220 */ /* 0x008fe20000410000 */
[----:B------:R-:W-:Y:S01]  /*d2c0*/  FADD.FTZ R33, R33, R18 ;  /* 0x0000001221217221 */ /* 0x000fe20000010000 */
[----:B------:R-:W-:Y:S01]  /*d2d0*/  FADD.FTZ R31, R31, R13 ;  /* 0x0000000d1f1f7221 */ /* 0x000fe20000010000 */
[----:B------:R-:W3:Y:S01]  /*d2e0*/  LDL.LU R18, [R1+0x4d8] ;  /* 0x0004d80001127983 */ /* 0x000ee20000300800 */
[----:B------:R-:W-:Y:S01]  /*d2f0*/  FADD.FTZ R37, R36, R37 ;  /* 0x0000002524257221 */ /* 0x000fe20000010000 */
[----:B------:R-:W-:-:S02]  /*d300*/  FADD.FTZ R33, R33, R10 ;  /* 0x0000000a21217221 */ /* 0x000fc40000010000 */
[----:B------:R-:W4:Y:S01]  /*d310*/  LDL.LU R10, [R1+0x4d4] ;  /* 0x0004d400010a7983 */ /* 0x000f220000300800 */
[----:B--2---:R-:W-:-:S03]  /*d320*/  FFMA.FTZ R34, R30, R36, R34 ;  /* 0x000000241e227223 */ /* 0x004fc60000010022 */
[----:B------:R-:W2:Y:S04]  /*d330*/  LDL.LU R13, [R1+0x22c] ;  /* 0x00022c00010d7983 */ /* 0x000ea80000300800 */
[----:B------:R-:W3:Y:S01]  /*d340*/  LDL.LU R36, [R1+0x32c] ;  /* 0x00032c0001247983 */ /* 0x000ee20000300800 */
[----:B------:R-:W-:Y:S01]  /*d350*/  FADD.FTZ R31, R31, R15 ;  /* 0x0000000f1f1f7221 */ /* 0x000fe20000010000 */
[----:B------:R-:W-:Y:S01]  /*d360*/  FADD.FTZ R33, R33, R14 ;  /* 0x0000000e21217221 */ /* 0x000fe20000010000 */
[----:B------:R-:W-:Y:S01]  /*d370*/  FFMA.FTZ R32, R30, R11, R32 ;  /* 0x0000000b1e207223 */ /* 0x000fe20000010020 */
[----:B------:R-:W2:Y:S01]  /*d380*/  LDL.LU R15, [R1+0x224] ;  /* 0x00022400010f7983 */ /* 0x000ea20000300800 */
[----:B------:R-:W-:Y:S01]  /*d390*/  FADD.FTZ R31, R31, R16 ;  /* 0x000000101f1f7221 */ /* 0x000fe20000010000 */
[----:B----4-:R-:W-:Y:S01]  /*d3a0*/  FMUL.FTZ R30, R24, R10 ;  /* 0x0000000a181e7220 */ /* 0x010fe20000410000 */
[----:B------:R-:W-:Y:S01]  /*d3b0*/  FADD.FTZ R33, R33, R11 ;  /* 0x0000000b21217221 */ /* 0x000fe20000010000 */
[----:B------:R-:W4:Y:S01]  /*d3c0*/  LDL.LU R14, [R1+0x220] ;  /* 0x00022000010e7983 */ /* 0x000f220000300800 */
[----:B------:R-:W-:-:S03]  /*d3d0*/  FADD.FTZ R31, R31, R10 ;  /* 0x0000000a1f1f7221 */ /* 0x000fc60000010000 */
[----:B------:R-:W4:Y:S01]  /*d3e0*/  LDL.LU R11, [R1+0x4d0] ;  /* 0x0004d000010b7983 */ /* 0x000f220000300800 */
[----:B------:R-:W-:-:S03]  /*d3f0*/  FADD.FTZ R37, R37, R30 ;  /* 0x0000001e25257221 */ /* 0x000fc60000010000 */
[----:B------:R-:W4:Y:S01]  /*d400*/  LDL.LU R16, [R1+0x270] ;  /* 0x0002700001107983 */ /* 0x000f220000300800 */
[----:B---3--:R-:W-:-:S03]  /*d410*/  FFMA.FTZ R35, R36, R10, R35 ;  /* 0x0000000a24237223 */ /* 0x008fc60000010023 */
[----:B------:R-:W3:Y:S01]  /*d420*/  LDL.LU R10, [R1+0x324] ;  /* 0x00032400010a7983 */ /* 0x000ee20000300800 */
[----:B------:R-:W-:-:S03]  /*d430*/  FFMA.FTZ R34, R36, R30, R34 ;  /* 0x0000001e24227223 */ /* 0x000fc60000010022 */
[----:B------:R-:W3:Y:S01]  /*d440*/  LDL.LU R30, [R1+0x320] ;  /* 0x00032000011e7983 */ /* 0x000ee20000300800 */
[----:B--2---:R-:W-:-:S04]  /*d450*/  FMUL.FTZ R36, R25, R13 ;  /* 0x0000000d19247220 */ /* 0x004fc80000410000 */
[----:B------:R-:W-:Y:S01]  /*d460*/  FADD.FTZ R37, R36, R37 ;  /* 0x0000002524257221 */ /* 0x000fe20000010000 */
[----:B----4-:R-:W-:Y:S01]  /*d470*/  FADD.FTZ R31, R31, R11 ;  /* 0x0000000b1f1f7221 */ /* 0x010fe20000010000 */
[C---:B---3--:R-:W-:Y:S01]  /*d480*/  FFMA.FTZ R32, R10.reuse, R13, R32 ;  /* 0x0000000d0a207223 */ /* 0x048fe20000010020 */
[----:B------:R-:W-:Y:S01]  /*d490*/  FFMA.FTZ R34, R10, R36, R34 ;  /* 0x000000240a227223 */ /* 0x000fe20000010022 */
[-C--:B------:R-:W-:Y:S01]  /*d4a0*/  FMUL.FTZ R10, R24, R11.reuse ;  /* 0x0000000b180a7220 */ /* 0x080fe20000410000 */
[----:B------:R-:W2:Y:S03]  /*d4b0*/  LDL.LU R36, [R1+0x230] ;  /* 0x0002300001247983 */ /* 0x000ea60000300800 */
[C---:B------:R-:W-:Y:S01]  /*d4c0*/  FFMA.FTZ R34, R30.reuse, R10, R34 ;  /* 0x0000000a1e227223 */ /* 0x040fe20000010022 */
[----:B------:R-:W-:Y:S02]  /*d4d0*/  FADD.FTZ R37, R37, R10 ;  /* 0x0000000a25257221 */ /* 0x000fe40000010000 */
[----:B------:R-:W3:Y:S01]  /*d4e0*/  LDL.LU R10, [R1+0x31c] ;  /* 0x00031c00010a7983 */ /* 0x000ee20000300800 */
[----:B------:R-:W-:-:S03]  /*d4f0*/  FFMA.FTZ R35, R30, R11, R35 ;  /* 0x0000000b1e237223 */ /* 0x000fc60000010023 */
[----:B------:R-:W4:Y:S01]  /*d500*/  LDL.LU R11, [R1+0x30c] ;  /* 0x00030c00010b7983 */ /* 0x000f220000300800 */
[----:B------:R-:W-:-:S04]  /*d510*/  FMUL.FTZ R30, R25, R15 ;  /* 0x0000000f191e7220 */ /* 0x000fc80000410000 */
[----:B------:R-:W-:Y:S01]  /*d520*/  FADD.FTZ R37, R30, R37 ;  /* 0x000000251e257221 */ /* 0x000fe20000010000 */
[C---:B---3--:R-:W-:Y:S01]  /*d530*/  FFMA.FTZ R32, R10.reuse, R15, R32 ;  /* 0x0000000f0a207223 */ /* 0x048fe20000010020 */
[----:B------:R-:W-:Y:S01]  /*d540*/  FFMA.FTZ R34, R10, R30, R34 ;  /* 0x0000001e0a227223 */ /* 0x000fe20000010022 */
[----:B------:R-:W-:Y:S01]  /*d550*/  FMUL.FTZ R10, R24, R14 ;  /* 0x0000000e180a7220 */ /* 0x000fe20000410000 */
[----:B------:R-:W3:Y:S03]  /*d560*/  LDL.LU R30, [R1+0x228] ;  /* 0x00022800011e7983 */ /* 0x000ee60000300800 */
[----:B----4-:R-:W-:Y:S01]  /*d570*/  FFMA.FTZ R34, R11, R10, R34 ;  /* 0x0000000a0b227223 */ /* 0x010fe20000010022 */
[----:B------:R-:W-:Y:S02]  /*d580*/  FADD.FTZ R37, R37, R10 ;  /* 0x0000000a25257221 */ /* 0x000fe40000010000 */
[----:B------:R-:W4:Y:S01]  /*d590*/  LDL.LU R10, [R1+0x308] ;  /* 0x00030800010a7983 */ /* 0x000f220000300800 */
[----:B------:R-:W-:Y:S01]  /*d5a0*/  FFMA.FTZ R35, R11, R14, R35 ;  /* 0x0000000e0b237223 */ /* 0x000fe20000010023 */
[----:B------:R-:W-:-:S04]  /*d5b0*/  FMUL.FTZ R11, R25, R16 ;  /* 0x00000010190b7220 */ /* 0x000fc80000410000 */
[----:B------:R-:W-:Y:S01]  /*d5c0*/  FADD.FTZ R37, R11, R37 ;  /* 0x000000250b257221 */ /* 0x000fe20000010000 */
[C---:B----4-:R-:W-:Y:S02]  /*d5d0*/  FFMA.FTZ R34, R10.reuse, R11, R34 ;  /* 0x0000000b0a227223 */ /* 0x050fe40000010022 */
[----:B------:R-:W4:Y:S01]  /*d5e0*/  LDL.LU R11, [R1+0x2f8] ;  /* 0x0002f800010b7983 */ /* 0x000f220000300800 */
[----:B------:R-:W-:Y:S01]  /*d5f0*/  FFMA.FTZ R32, R10, R16, R32 ;  /* 0x000000100a207223 */ /* 0x000fe20000010020 */
[----:B---3--:R-:W-:-:S04]  /*d600*/  FMUL.FTZ R10, R24, R30 ;  /* 0x0000001e180a7220 */ /* 0x008fc80000410000 */
[----:B------:R-:W-:Y:S01]  /*d610*/  FADD.FTZ R37, R37, R10 ;  /* 0x0000000a25257221 */ /* 0x000fe20000010000 */
[----:B------:R-:W-:Y:S01]  /*d620*/  FADD.FTZ R33, R33, R13 ;  /* 0x0000000d21217221 */ /* 0x000fe20000010000 */
[----:B------:R-:W-:Y:S01]  /*d630*/  FADD.FTZ R31, R31, R14 ;  /* 0x0000000e1f1f7221 */ /* 0x000fe20000010000 */
[----:B------:R-:W3:Y:S01]  /*d640*/  LDL.LU R13, [R1+0x4cc] ;  /* 0x0004cc00010d7983 */ /* 0x000ee20000300800 */
[----:B----4-:R-:W-:Y:S01]  /*d650*/  FFMA.FTZ R34, R11, R10, R34 ;  /* 0x0000000a0b227223 */ /* 0x010fe20000010022 */
[----:B------:R-:W-:Y:S02]  /*d660*/  FADD.FTZ R33, R33, R15 ;  /* 0x0000000f21217221 */ /* 0x000fe40000010000 */
[----:B------:R-:W4:Y:S01]  /*d670*/  LDL.LU R10, [R1+0x2f0] ;  /* 0x0002f000010a7983 */ /* 0x000f220000300800 */
[----:B------:R-:W-:Y:S01]  /*d680*/  FFMA.FTZ R35, R11, R30, R35 ;  /* 0x0000001e0b237223 */ /* 0x000fe20000010023 */
[----:B--2---:R-:W-:Y:S01]  /*d690*/  FMUL.FTZ R11, R25, R36 ;  /* 0x00000024190b7220 */ /* 0x004fe20000410000 */
[----:B------:R-:W-:Y:S01]  /*d6a0*/  FADD.FTZ R33, R33, R16 ;  /* 0x0000001021217221 */ /* 0x000fe20000010000 */
[----:B------:R-:W2:Y:S04]  /*d6b0*/  LDL.LU R14, [R1+0x4c4] ;  /* 0x0004c400010e7983 */ /* 0x000ea80000300800 */
[----:B------:R-:W3:Y:S01]  /*d6c0*/  LDL.LU R16, [R1+0x4c0] ;  /* 0x0004c00001107983 */ /* 0x000ee20000300800 */
[----:B------:R-:W-:-:S03]  /*d6d0*/  FADD.FTZ R37, R11, R37 ;  /* 0x000000250b257221 */ /* 0x000fc60000010000 */
[----:B------:R-:W2:Y:S01]  /*d6e0*/  LDL.LU R15, [R1+0x4c8] ;  /* 0x0004c800010f7983 */ /* 0x000ea20000300800 */
[----:B----4-:R-:W-:-:S03]  /*d6f0*/  FFMA.FTZ R34, R10, R11, R34 ;  /* 0x0000000b0a227223 */ /* 0x010fc60000010022 */
[----:B------:R-:W4:Y:S01]  /*d700*/  LDL.LU R11, [R1+0x2e4] ;  /* 0x0002e400010b7983 */ /* 0x000f220000300800 */
[----:B------:R-:W-:Y:S01]  /*d710*/  FFMA.FTZ R32, R10, R36, R32 ;  /* 0x000000240a207223 */ /* 0x000fe20000010020 */
[----:B---3--:R-:W-:-:S04]  /*d720*/  FMUL.FTZ R10, R24, R16 ;  /* 0x00000010180a7220 */ /* 0x008fc80000410000 */
[----:B------:R-:W-:Y:S01]  /*d730*/  FADD.FTZ R37, R37, R10 ;  /* 0x0000000a25257221 */ /* 0x000fe20000010000 */
[----:B----4-:R-:W-:Y:S02]  /*d740*/  FFMA.FTZ R34, R11, R10, R34 ;  /* 0x0000000a0b227223 */ /* 0x010fe40000010022 */
[----:B------:R-:W3:Y:S01]  /*d750*/  LDL.LU R10, [R1+0x2e0] ;  /* 0x0002e000010a7983 */ /* 0x000ee20000300800 */
[----:B------:R-:W-:Y:S01]  /*d760*/  FADD.FTZ R33, R33, R36 ;  /* 0x0000002421217221 */ /* 0x000fe20000010000 */
[----:B------:R-:W-:Y:S01]  /*d770*/  FFMA.FTZ R35, R11, R16, R35 ;  /* 0x000000100b237223 */ /* 0x000fe20000010023 */
[----:B--2---:R-:W-:Y:S01]  /*d780*/  FMUL.FTZ R11, R25, R14 ;  /* 0x0000000e190b7220 */ /* 0x004fe20000410000 */
[----:B------:R-:W-:Y:S01]  /*d790*/  FADD.FTZ R31, R31, R30 ;  /* 0x0000001e1f1f7221 */ /* 0x000fe20000010000 */
[----:B------:R-:W-:Y:S01]  /*d7a0*/  FADD.FTZ R33, R33, R14 ;  /* 0x0000000e21217221 */ /* 0x000fe20000010000 */
[----:B------:R-:W2:Y:S02]  /*d7b0*/  LDL.LU R30, [R1+0x2cc] ;  /* 0x0002cc00011e7983 */ /* 0x000ea40000300800 */
[----:B------:R-:W-:-:S02]  /*d7c0*/  FADD.FTZ R31, R31, R16 ;  /* 0x000000101f1f7221 */ /* 0x000fc40000010000 */
[----:B------:R-:W4:Y:S04]  /*d7d0*/  LDL.LU R16, [R1+0x2d4] ;  /* 0x0002d40001107983 */ /* 0x000f280000300800 */
[----:B------:R-:W2:Y:S01]  /*d7e0*/  LDL.LU R36, [R1+0x2bc] ;  /* 0x0002bc0001247983 */ /* 0x000ea20000300800 */
[----:B---3--:R-:W-:-:S03]  /*d7f0*/  FFMA.FTZ R32, R10, R14, R32 ;  /* 0x0000000e0a207223 */ /* 0x008fc60000010020 */
[----:B------:R-:W3:Y:S01]  /*d800*/  LDL.LU R14, [R1+0x2dc] ;  /* 0x0002dc00010e7983 */ /* 0x000ee20000300800 */
[----:B------:R-:W-:Y:S01]  /*d810*/  FFMA.FTZ R34, R10, R11, R34 ;  /* 0x0000000b0a227223 */ /* 0x000fe20000010022 */
[----:B------:R-:W-:Y:S01]  /*d820*/  FMUL.FTZ R10, R24, R15 ;  /* 0x0000000f180a7220 */ /* 0x000fe20000410000 */
[----:B------:R-:W-:Y:S01]  /*d830*/  FADD.FTZ R37, R11, R37 ;  /* 0x000000250b257221 */ /* 0x000fe20000010000 */
[----:B------:R-:W-:-:S03]  /*d840*/  FADD.FTZ R31, R31, R15 ;  /* 0x0000000f1f1f7221 */ /* 0x000fc60000010000 */
[----:B------:R-:W-:Y:S01]  /*d850*/  FADD.FTZ R37, R37, R10 ;  /* 0x0000000a25257221 */ /* 0x000fe20000010000 */
[----:B------:R-:W-:Y:S01]  /*d860*/  FADD.FTZ R31, R31, R18 ;  /* 0x000000121f1f7221 */ /* 0x000fe20000010000 */
[-C--:B------:R-:W-:Y:S01]  /*d870*/  FMUL.FTZ R11, R25, R13.reuse ;  /* 0x0000000d190b7220 */ /* 0x080fe20000410000 */
[----:B----4-:R-:W-:Y:S01]  /*d880*/  FFMA.FTZ R32, R16, R13, R32 ;  /* 0x0000000d10207223 */ /* 0x010fe20000010020 */
[----:B------:R-:W-:Y:S02]  /*d890*/  FADD.FTZ R33, R33, R13 ;  /* 0x0000000d21217221 */ /* 0x000fe40000010000 */
[----:B------:R-:W4:Y:S01]  /*d8a0*/  LDL.LU R13, [R1+0x2ac] ;  /* 0x0002ac00010d7983 */ /* 0x000f220000300800 */
[----:B------:R-:W-:Y:S01]  /*d8b0*/  FADD.FTZ R37, R11, R37 ;  /* 0x000000250b257221 */ /* 0x000fe20000010000 */
[----:B--2---:R-:W-:Y:S01]  /*d8c0*/  FFMA.FTZ R32, R36, R17, R32 ;  /* 0x0000001124207223 */ /* 0x004fe20000010020 */
[C---:B---3--:R-:W-:Y:S01]  /*d8d0*/  FFMA.FTZ R35, R14.reuse, R15, R35 ;  /* 0x0000000f0e237223 */ /* 0x048fe20000010023 */
[----:B------:R-:W-:Y:S01]  /*d8e0*/  FFMA.FTZ R34, R14, R10, R34 ;  /* 0x0000000a0e227223 */ /* 0x000fe20000010022 */
[-C--:B------:R-:W-:Y:S01]  /*d8f0*/  FMUL.FTZ R10, R24, R18.reuse ;  /* 0x00000012180a7220 */ /* 0x080fe20000410000 */
[----:B------:R-:W2:Y:S01]  /*d900*/  LDL.LU R15, [R1+0x2a0] ;  /* 0x0002a000010f7983 */ /* 0x000ea20000300800 */
[----:B------:R-:W-:-:S03]  /*d910*/  FFMA.FTZ R35, R30, R18, R35 ;  /* 0x000000121e237223 */ /* 0x000fc60000010023 */
[----:B------:R-:W3:Y:S01]  /*d920*/  LDL.LU R18, [R1+0x2b4] ;  /* 0x0002b40001127983 */ /* 0x000ee20000300800 */
[----:B------:R-:W-:-:S03]  /*d930*/  FFMA.FTZ R34, R16, R11, R34 ;  /* 0x0000000b10227223 */ /* 0x000fc60000010022 */
[----:B------:R-:W2:Y:S04]  /*d940*/  LDL.LU R14, [R1+0x28c] ;  /* 0x00028c00010e7983 */ /* 0x000ea80000300800 */
[----:B------:R-:W2:Y:S01]  /*d950*/  LDL.LU R16, [R1+0x284] ;  /* 0x0002840001107983 */ /* 0x000ea20000300800 */
[----:B------:R-:W-:Y:S01]  /*d960*/  FFMA.FTZ R34, R30, R10, R34 ;  /* 0x0000000a1e227223 */ /* 0x000fe20000010022 */
[----:B------:R-:W-:Y:S02]  /*d970*/  FMUL.FTZ R11, R25, R17 ;  /* 0x00000011190b7220 */ /* 0x000fe40000410000 */
[----:B------:R-:W2:Y:S02]  /*d980*/  LDL.LU R30, [R1+0x280] ;  /* 0x00028000011e7983 */ /* 0x000ea40000300800 */
[----:B------:R-:W-:-:S02]  /*d990*/  FFMA.FTZ R34, R36, R11, R34 ;  /* 0x0000000b24227223 */ /* 0x000fc40000010022 */
[----:B------:R-:W2:Y:S01]  /*d9a0*/  LDL.LU R36, [R1+0x27c] ;  /* 0x00027c0001247983 */ /* 0x000ea20000300800 */
[----:B------:R-:W-:Y:S01]  /*d9b0*/  FADD.FTZ R37, R37, R10 ;  /* 0x0000000a25257221 */ /* 0x000fe20000010000 */
[----:B------:R-:W-:-:S03]  /*d9c0*/  FMUL.FTZ R10, R24, R8 ;  /* 0x00000008180a7220 */ /* 0x000fc60000410000 */
[----:B------:R-:W-:Y:S01]  /*d9d0*/  FADD.FTZ R37, R11, R37 ;  /* 0x000000250b257221 */ /* 0x000fe20000010000 */
[----:B------:R-:W-:Y:S01]  /*d9e0*/  FMUL.FTZ R11, R25, R22 ;  /* 0x00000016190b7220 */ /* 0x000fe20000410000 */
[----:B------:R-:W-:Y:S02]  /*d9f0*/  FADD.FTZ R31, R31, R8 ;  /* 0x000000081f1f7221 */ /* 0x000fe40000010000 */
[----:B------:R-:W-:-:S04]  /*da00*/  FADD.FTZ R37, R37, R10 ;  /* 0x0000000a25257221 */ /* 0x000fc80000010000 */
[----:B------:R-:W-:Y:S01]  /*da10*/  FADD.FTZ R37, R11, R37 ;  /* 0x000000250b257221 */ /* 0x000fe20000010000 */
[----:B----4-:R-:W-:Y:S01]  /*da20*/  FFMA.FTZ R32, R13, R22, R32 ;  /* 0x000000160d207223 */ /* 0x010fe20000010020 */
[----:B------:R-:W-:Y:S01]  /*da30*/  FADD.FTZ R31, R31, R29 ;  /* 0x0000001d1f1f7221 */ /* 0x000fe20000010000 */
[C---:B---3--:R-:W-:Y:S01]  /*da40*/  FFMA.FTZ R34, R18.reuse, R10, R34 ;  /* 0x0000000a12227223 */ /* 0x048fe20000010022 */
[----:B------:R-:W-:Y:S01]  /*da50*/  FFMA.FTZ R35, R18, R8, R35 ;  /* 0x0000000812237223 */ /* 0x000fe20000010023 */
[----:B------:R-:W-:Y:S02]  /*da60*/  FMUL.FTZ R8, R24, R29 ;  /* 0x0000001d18087220 */ /* 0x000fe40000410000 */
[----:B------:R-:W-:Y:S01]  /*da70*/  FFMA.FTZ R34, R13, R11, R34 ;  /* 0x0000000b0d227223 */ /* 0x000fe20000010022 */
[----:B------:R-:W-:-:S03]  /*da80*/  FMUL.FTZ R10, R25, R20 ;  /* 0x00000014190a7220 */ /* 0x000fc60000410000 */
[----:B--2---:R-:W-:Y:S01]  /*da90*/  FFMA.FTZ R34, R15, R8, R34 ;  /* 0x000000080f227223 */ /* 0x004fe20000010022 */
[----:B------:R-:W-:Y:S01]  /*daa0*/  FADD.FTZ R37, R37, R8 ;  /* 0x0000000825257221 */ /* 0x000fe20000010000 */
[----:B------:R-:W-:Y:S02]  /*dab0*/  FMUL.FTZ R8, R24, R28 ;  /* 0x0000001c18087220 */ /* 0x000fe40000410000 */
[C---:B------:R-:W-:Y:S01]  /*dac0*/  FFMA.FTZ R11, R14.reuse, R10, R34 ;  /* 0x0000000a0e0b7223 */ /* 0x040fe20000010022 */
[----:B------:R-:W-:Y:S01]  /*dad0*/  FFMA.FTZ R35, R15, R29, R35 ;  /* 0x0000001d0f237223 */ /* 0x000fe20000010023 */
[----:B------:R-:W-:Y:S01]  /*dae0*/  FFMA.FTZ R32, R14, R20, R32 ;  /* 0x000000140e207223 */ /* 0x000fe20000010020 */
[----:B------:R-:W-:Y:S01]  /*daf0*/  FADD.FTZ R37, R10, R37 ;  /* 0x000000250a257221 */ /* 0x000fe20000010000 */
[C---:B------:R-:W-:Y:S01]  /*db00*/  FFMA.FTZ R14, R16.reuse, R8, R11 ;  /* 0x00000008100e7223 */ /* 0x040fe2000001000b */
[----:B------:R-:W-:Y:S01]  /*db10*/  FMUL.FTZ R11, R25, R27 ;  /* 0x0000001b190b7220 */ /* 0x000fe20000410000 */
[----:B------:R-:W-:Y:S01]  /*db20*/  FFMA.FTZ R10, R16, R28, R35 ;  /* 0x0000001c100a7223 */ /* 0x000fe20000010023 */
[----:B------:R-:W-:Y:S01]  /*db30*/  FADD.FTZ R16, R37, R8 ;  /* 0x0000000825107221 */ /* 0x000fe20000010000 */
[----:B------:R-:W-:Y:S01]  /*db40*/  FMUL.FTZ R8, R24, R19 ;  /* 0x0000001318087220 */ /* 0x000fe20000410000 */
[----:B------:R-:W-:Y:S01]  /*db50*/  FFMA.FTZ R15, R30, R11, R14 ;  /* 0x0000000b1e0f7223 */ /* 0x000fe2000001000e */
[----:B------:R-:W-:Y:S01]  /*db60*/  FMUL.FTZ R14, R25, R26 ;  /* 0x0000001a190e7220 */ /* 0x000fe20000410000 */
[----:B------:R-:W-:-:S02]  /*db70*/  FADD.FTZ R11, R11, R16 ;  /* 0x000000100b0b7221 */ /* 0x000fc40000010000 */
[----:B------:R-:W-:Y:S01]  /*db80*/  FFMA.FTZ R15, R36, R8, R15 ;  /* 0x00000008240f7223 */ /* 0x000fe2000001000f */
[----:B------:R-:W-:Y:S01]  /*db90*/  FFMA.FTZ R13, R30, R27, R32 ;  /* 0x0000001b1e0d7223 */ /* 0x000fe20000010020 */
[----:B------:R-:W-:Y:S01]  /*dba0*/  FADD.FTZ R11, R11, R8 ;  /* 0x000000080b0b7221 */ /* 0x000fe20000010000 */
[----:B------:R-:W-:Y:S01]  /*dbb0*/  FMUL.FTZ R16, R24, R23 ;  /* 0x0000001718107220 */ /* 0x000fe20000410000 */
[----:B------:R-:W-:Y:S01]  /*dbc0*/  FFMA.FTZ R15, R5, R14, R15 ;  /* 0x0000000e050f7223 */ /* 0x000fe2000001000f */
[----:B------:R-:W-:Y:S01]  /*dbd0*/  FADD.FTZ R28, R31, R28 ;  /* 0x0000001c1f1c7221 */ /* 0x000fe20000010000 */
[----:B------:R-:W-:Y:S01]  /*dbe0*/  FFMA.FTZ R8, R5, R26, R13 ;  /* 0x0000001a05087223 */ /* 0x000fe2000001000d */
[----:B------:R-:W-:Y:S01]  /*dbf0*/  FADD.FTZ R11, R14, R11 ;  /* 0x0000000b0e0b7221 */ /* 0x000fe20000010000 */
[----:B------:R-:W-:Y:S01]  /*dc00*/  FMUL.FTZ R13, R25, R21 ;  /* 0x00000015190d7220 */ /* 0x000fe20000410000 */
[----:B------:R-:W-:Y:S01]  /*dc10*/  FFMA.FTZ R14, R4, R16, R15 ;  /* 0x00000010040e7223 */ /* 0x000fe2000001000f */
[----:B------:R-:W-:Y:S01]  /*dc20*/  FFMA.FTZ R10, R36, R19, R10 ;  /* 0x00000013240a7223 */ /* 0x000fe2000001000a */
[----:B------:R-:W-:Y:S01]  /*dc30*/  FADD.FTZ R28, R28, R19 ;  /* 0x000000131c1c7221 */ /* 0x000fe20000010000 */
[----:B------:R-:W-:Y:S01]  /*dc40*/  FADD.FTZ R16, R11, R16 ;  /* 0x000000100b107221 */ /* 0x000fe20000010000 */
[----:B------:R-:W-:Y:S01]  /*dc50*/  FMUL.FTZ R11, R24, R9 ;  /* 0x00000009180b7220 */ /* 0x000fe20000410000 */
[----:B------:R-:W-:Y:S01]  /*dc60*/  FFMA.FTZ R14, R3, R13, R14 ;  /* 0x0000000d030e7223 */ /* 0x000fe2000001000e */
[----:B------:R-:W-:Y:S01]  /*dc70*/  FFMA.FTZ R10, R4, R23, R10 ;  /* 0x00000017040a7223 */ /* 0x000fe2000001000a */
[----:B------:R-:W-:Y:S01]  /*dc80*/  FADD.FTZ R16, R13, R16 ;  /* 0x000000100d107221 */ /* 0x000fe20000010000 */
[----:B------:R-:W-:Y:S01]  /*dc90*/  FADD.FTZ R28, R28, R23 ;  /* 0x000000171c1c7221 */ /* 0x000fe20000010000 */
[----:B------:R-:W-:Y:S01]  /*dca0*/  FMUL.FTZ R18, R25, R12 ;  /* 0x0000000c19127220 */ /* 0x000fe20000410000 */
[C---:B------:R-:W-:Y:S01]  /*dcb0*/  FFMA.FTZ R15, R2.reuse, R11, R14 ;  /* 0x0000000b020f7223 */ /* 0x040fe2000001000e */
[----:B------:R-:W-:Y:S01]  /*dcc0*/  FFMA.FTZ R13, R3, R21, R8 ;  /* 0x00000015030d7223 */ /* 0x000fe20000010008 */
[----:B------:R-:W-:Y:S01]  /*dcd0*/  FFMA.FTZ R8, R2, R9, R10 ;  /* 0x0000000902087223 */ /* 0x000fe2000001000a */
[----:B------:R-:W-:Y:S01]  /*dce0*/  FADD.FTZ R10, R28, R9 ;  /* 0x000000091c0a7221 */ /* 0x000fe20000010000 */
[C---:B------:R-:W-:Y:S01]  /*dcf0*/  FFMA.FTZ R15, R0.reuse, R18, R15 ;  /* 0x00000012000f7223 */ /* 0x040fe2000001000f */
[----:B------:R-:W-:Y:S01]  /*dd00*/  FFMA.FTZ R9, R0, R12, R13 ;  /* 0x0000000c00097223 */ /* 0x000fe2000001000d */
[----:B------:R0:W5:Y:S04]  /*dd10*/  LDL.LU R5, [R1+0x4bc] ;  /* 0x0004bc0001057983 */ /* 0x0001680000300800 */
[----:B------:R0:W5:Y:S04]  /*dd20*/  LDL.LU R4, [R1+0x4b8] ;  /* 0x0004b80001047983 */ /* 0x0001680000300800 */
[----:B------:R0:W5:Y:S04]  /*dd30*/  LDL.LU R3, [R1+0x4b4] ;  /* 0x0004b40001037983 */ /* 0x0001680000300800 */
[----:B------:R0:W5:Y:S04]  /*dd40*/  LDL.LU R2, [R1+0x4b0] ;  /* 0x0004b00001027983 */ /* 0x0001680000300800 */
[----:B------:R0:W5:Y:S01]  /*dd50*/  LDL.LU R0, [R1+0x4ac] ;  /* 0x0004ac0001007983 */ /* 0x0001620000300800 */
[----:B------:R-:W-:-:S04]  /*dd60*/  FADD.FTZ R33, R33, R17 ;  /* 0x0000001121217221 */ /* 0x000fc80000010000 */
[----:B------:R-:W-:-:S04]  /*dd70*/  FADD.FTZ R33, R33, R22 ;  /* 0x0000001621217221 */ /* 0x000fc80000010000 */
[----:B------:R-:W-:-:S04]  /*dd80*/  FADD.FTZ R20, R33, R20 ;  /* 0x0000001421147221 */ /* 0x000fc80000010000 */
[----:B------:R-:W-:Y:S01]  /*dd90*/  FADD.FTZ R27, R20, R27 ;  /* 0x0000001b141b7221 */ /* 0x000fe20000010000 */
[----:B------:R-:W-:-:S03]  /*dda0*/  FADD.FTZ R17, R16, R11 ;  /* 0x0000000b10117221 */ /* 0x000fc60000010000 */
[----:B------:R-:W-:-:S04]  /*ddb0*/  FADD.FTZ R26, R27, R26 ;  /* 0x0000001a1b1a7221 */ /* 0x000fc80000010000 */
[----:B------:R-:W-:Y:S01]  /*ddc0*/  FADD.FTZ R11, R26, R21 ;  /* 0x000000151a0b7221 */ /* 0x000fe20000010000 */
[----:B------:R-:W-:-:S03]  /*ddd0*/  FADD.FTZ R18, R18, R17 ;  /* 0x0000001112127221 */ /* 0x000fc60000010000 */
[----:B0-----:R-:W-:-:S07]  /*dde0*/  FADD.FTZ R11, R11, R12 ;  /* 0x0000000c0b0b7221 */ /* 0x001fce0000010000 */
.L_x_1416:
        /* <DEDUP_REMOVED lines=9> */
[----:B------:R-:W2:Y:S01]  /*de80*/  S2R R37, SR_TID.X ;  /* 0x0000000000257919 */ /* 0x000ea20000002100 */
[----:B-1----:R-:W-:Y:S01]  /*de90*/  ULEA UR5, UR7, UR5, 0x18 ;  /* 0x0000000507057291 */ /* 0x002fe2000f8ec0ff */
[----:B0-----:R-:W-:-:S02]  /*dea0*/  ISETP.GT.AND P0, PT, R17, 0x1e, PT ;  /* 0x0000001e1100780c */ /* 0x001fc40003f04270 */
[C---:B------:R-:W-:Y:S02]  /*deb0*/  ISETP.GT.AND P2, PT, R17.reuse, 0xf, PT ;  /* 0x0000000f1100780c */ /* 0x040fe40003f44270 */
[----:B------:R-:W-:Y:S02]  /*dec0*/  ISETP.GT.AND P1, PT, R17, 0x17, PT ;  /* 0x000000171100780c */ /* 0x000fe40003f24270 */
[----:B--2---:R-:W-:-:S07]  /*ded0*/  LEA R36, R37, UR5, 0x4 ;  /* 0x0000000525247c11 */ /* 0x004fce000f8e20ff */
        /* <DEDUP_REMOVED lines=32> */
.L_x_1418:
[----:B------:R-:W-:Y:S05]  /*e0e0*/  BSYNC.RECONVERGENT B0 ;  /* 0x0000000000007941 */ /* 0x000fea0003800200 */
.L_x_1417:
        /* <DEDUP_REMOVED lines=8> */
[----:B--2---:R-:W2:Y:S04]  /*e170*/  LDS.128 R16, [UR5+0x20] ;  /* 0x00002005ff107984 */ /* 0x004ea80008000c00 */
[----:B-1-3--:R-:W1:Y:S04]  /*e180*/  LDS.128 R12, [UR5+0x30] ;  /* 0x00003005ff0c7984 */ /* 0x00ae680008000c00 */
[----:B------:R3:W-:Y:S04]  /*e190*/  STL.128 [R1+0x4c0], R4 ;  /* 0x0004c00401007387 */ /* 0x0007e80000100c00 */
[----:B------:R-:W1:Y:S04]  /*e1a0*/  LDS.128 R32, [UR5+0x40] ;  /* 0x00004005ff207984 */ /* 0x000e680008000c00 */
[----:B------:R1:W-:Y:S01]  /*e1b0*/  STL [R1+0x4b0], R2 ;  /* 0x0004b00201007387 */ /* 0x0003e20000100800 */
[----:B----4-:R-:W-:-:S02]  /*e1c0*/  MOV R0, R31 ;  /* 0x0000001f00007202 */ /* 0x010fc40000000f00 */
[----:B---3--:R-:W-:Y:S02]  /*e1d0*/  MOV R4, R30 ;  /* 0x0000001e00047202 */ /* 0x008fe40000000f00 */
[----:B0-----:R-:W-:Y:S02]  /*e1e0*/  MOV R5, R8 ;  /* 0x0000000800057202 */ /* 0x001fe40000000f00 */
[----:B------:R-:W-:Y:S02]  /*e1f0*/  MOV R31, R9 ;  /* 0x00000009001f7202 */ /* 0x000fe40000000f00 */
[----:B------:R-:W-:Y:S01]  /*e200*/  MOV R26, R10 ;  /* 0x0000000a001a7202 */ /* 0x000fe20000000f00 */
[----:B--2---:R-:W-:Y:S01]  /*e210*/  FADD.FTZ R16, R20, R16 ;  /* 0x0000001014107221 */ /* 0x004fe20000010000 */
        /* <DEDUP_REMOVED lines=15> */
[----:B------:R-:W-:Y:S01]  /*e310*/  FADD.FTZ R32, R12, R32 ;  /* 0x000000200c207221 */ /* 0x000fe20000010000 */
        /* <DEDUP_REMOVED lines=66> */
.L_x_1420:
[----:B------:R-:W-:Y:S05]  /*e740*/  BSYNC.RECONVERGENT B0 ;  /* 0x0000000000007941 */ /* 0x000fea0003800200 */
.L_x_1419:
        /* <DEDUP_REMOVED lines=15> */
[----:B-1-3--:R-:W1:Y:S04]  /*e840*/  LDS.128 R12, [R36+0x300] ;  /* 0x00030000240c7984 */ /* 0x00ae680000000c00 */
[----:B------:R-:W-:Y:S01]  /*e850*/  STL [R1+0x4b4], R3 ;  /* 0x0004b40301007387 */ /* 0x000fe20000100800 */
[----:B----4-:R-:W-:-:S03]  /*e860*/  MOV R28, R4 ;  /* 0x00000004001c7202 */ /* 0x010fc60000000f00 */
[----:B--2---:R-:W-:Y:S01]  /*e870*/  LDS.128 R16, [R36+0x600] ;  /* 0x0006000024107984 */ /* 0x004fe20000000c00 */
        /* <DEDUP_REMOVED lines=143> */
.L_x_1422:
[----:B------:R-:W-:Y:S05]  /*f170*/  BSYNC.RECONVERGENT B0 ;  /* 0x0000000000007941 */ /* 0x000fea0003800200 */
.L_x_1421:
[----:B------:R-:W-:Y:S04]  /*f180*/  BSSY.RECONVERGENT B0, `(.L_x_1423) ;  /* 0x000001e000007945 */ /* 0x000fe80003800200 */
[----:B------:R-:W-:Y:S05]  /*f190*/  @P3 BRA `(.L_x_1424) ;  /* 0x0000000000703947 */ /* 0x000fea0003800000 */
[----:B-1----:R-:W2:Y:S01]  /*f1a0*/  LDC.64 R14, c[0x0][0x3f8] ;  /* 0x0000fe00ff0e7b82 */ /* 0x002ea20000000a00 */
[----:B------:R-:W-:-:S05]  /*f1b0*/  MOV R18, UR13 ;  /* 0x0000000d00127c02 */ /* 0x000fca0008000f00 */
[----:B----4-:R-:W-:Y:S02]  /*f1c0*/  IMAD R19, R18, 0x30, R37 ;  /* 0x0000003012137824 */ /* 0x010fe400078e0225 */
[----:B---3--:R-:W1:Y:S01]  /*f1d0*/  LDC.64 R12, c[0x0][0x3d8] ;  /* 0x0000f600ff0c7b82 */ /* 0x008e620000000a00 */
        /* <DEDUP_REMOVED lines=24> */
.L_x_1424:
[----:B------:R-:W-:Y:S05]  /*f360*/  BSYNC.RECONVERGENT B0 ;  /* 0x0000000000007941 */ /* 0x000fea0003800200 */
.L_x_1423:
        /* <DEDUP_REMOVED lines=34> */
.L_x_1428:
[----:B------:R-:W3:Y:S04]  /*f590*/  LDG.E.STRONG.GPU R8, desc[UR10][R14.64] ;  /* 0x0000000a0e087981 */ /* 0x000ee8000c1ef900 */
[----:B---3--:R-:W-:Y:S04]  /*f5a0*/  CCTL.IVALL ;  /* 0x00000000ff00798f */ /* 0x008fe80002000000 */
[----:B------:R0:W-:Y:S01]  /*f5b0*/  STL [R1], R8 ;  /* 0x0000000801007387 */ /* 0x0001e20000100800 */
[----:B------:R-:W-:-:S13]  /*f5c0*/  ISETP.NE.AND P0, PT, R8, UR5, PT ;  /* 0x0000000508007c0c */ /* 0x000fda000bf05270 */
[----:B0-----:R-:W-:Y:S05]  /*f5d0*/  @P0 BRA `(.L_x_1428) ;  /* 0xfffffffc00ec0947 */ /* 0x001fea000383ffff */
.L_x_1427:
[----:B------:R-:W-:Y:S05]  /*f5e0*/  BSYNC.RECONVERGENT B0 ;  /* 0x0000000000007941 */ /* 0x000fea0003800200 */
.L_x_1426:
        /* <DEDUP_REMOVED lines=15> */
.L_x_1430:
        /* <DEDUP_REMOVED lines=30> */
[----:B--2---:R-:W-:Y:S01]  /*f8c0*/  @!P2 IMAD.WIDE.U32 R16, R17, 0x8, R10 ;  /* 0x000000081110a825 */ /* 0x004fe200078e000a */
        /* <DEDUP_REMOVED lines=46> */
.L_x_1429:
        /* <DEDUP_REMOVED lines=35> */
[----:B------:R-:W-:-:S04]  /*fde0*/  MOV R15, UR7 ;  /* 0x00000007000f7c02 */ /* 0x000fc80008000f00 */
[----:B------:R-:W4:Y:S01]  /*fdf0*/  @!P0 LDG.E.64 R8, desc[UR10][R8.64] ;  /* 0x0000000a08088981 */ /* 0x000f22000c1e1b00 */
[----:B------:R-:W-:-:S04]  /*fe00*/  @!P2 IMAD.WIDE.U32 R14, R15, 0x8, R10 ;  /* 0x000000080f0ea825 */ /* 0x000fc800078e000a */
[----:B--2---:R-:W-:Y:S02]  /*fe10*/  @!P3 IMAD.WIDE.U32 R16, R17, 0x8, R10 ;  /* 0x000000081110b825 */ /* 0x004fe400078e000a */
[----:B------:R-:W2:Y:S04]  /*fe20*/  @!P2 LDG.E.64 R14, desc[UR10][R14.64] ;  /* 0x0000000a0e0ea981 */ /* 0x000ea8000c1e1b00 */
[----:B------:R-:W5:Y:S01]  /*fe30*/  @!P3 LDG.E.64 R16, desc[UR10][R16.64] ;  /* 0x0000000a1010b981 */ /* 0x000f62000c1e1b00 */
[----:B------:R-:W-:-:S04]  /*fe40*/  MOV R18, UR5 ;  /* 0x0000000500127c02 */ /* 0x000fc80008000f00 */
[----:B------:R-:W-:-:S04]  /*fe50*/  IADD3 R18, PT, PT, R18, 0x4, RZ ;  /* 0x0000000412127810 */ /* 0x000fc80007ffe0ff */
[----:B------:R-:W-:Y:S01]  /*fe60*/  R2UR UR5, R18 ;  /* 0x00000000120572ca */ /* 0x000fe200000e0000 */
        /* <DEDUP_REMOVED lines=8> */
.L_x_1431:
        /* <DEDUP_REMOVED lines=17> */
[----:B------:R-:W-:-:S05]  /*10000*/  MOV R13, UR5 ;  /* 0x00000005000d7c02 */ /* 0x000fca0008000f00 */
[----:B---3--:R-:W-:Y:S01]  /*10010*/  @!P1 IMAD.WIDE.U32 R12, R13, 0x8, R10 ;  /* 0x000000080d0c9825 */ /* 0x008fe200078e000a */
[----:B------:R-:W3:Y:S05]  /*10020*/  @!P0 LDG.E.64 R8, desc[UR10][R8.64] ;  /* 0x0000000a08088981 */ /* 0x000eea000c1e1b00 */
[----:B------:R-:W4:Y:S01]  /*10030*/  @!P1 LDG.E.64 R12, desc[UR10][R12.64] ;  /* 0x0000000a0c0c9981 */ /* 0x000f22000c1e1b00 */
[----:B------:R-:W-:-:S04]  /*10040*/  IADD3 R14, PT, PT, R14, 0x2, RZ ;  /* 0x000000020e0e7810 */ /* 0x000fc80007ffe0ff */
[----:B------:R-:W-:Y:S01]  /*10050*/  R2UR UR5, R14 ;  /* 0x000000000e0572ca */ /* 0x000fe200000e0000 */
[----:B----4-:R-:W-:Y:S01]  /*10060*/  @!P1 FADD.FTZ R20, R20, R12 ;  /* 0x0000000c14149221 */ /* 0x010fe20000010000 */
[----:B------:R-:W-:-:S03]  /*10070*/  @!P1 FADD.FTZ R21, R21, R13 ;  /* 0x0000000d15159221 */ /* 0x000fc60000010000 */
[----:B---3--:R-:W-:Y:S01]  /*10080*/  @!P0 FADD.FTZ R20, R20, R8 ;  /* 0x0000000814148221 */ /* 0x008fe20000010000 */
[----:B------:R-:W-:-:S09]  /*10090*/  @!P0 FADD.FTZ R21, R21, R9 ;  /* 0x0000000915158221 */ /* 0x000fd20000010000 */
.L_x_1432:
        /* <DEDUP_REMOVED lines=12> */
.L_x_1433:
[----:B------:R-:W-:Y:S05]  /*10160*/  BSYNC.RECONVERGENT B0 ;  /* 0x0000000000007941 */ /* 0x000fea0003800200 */
.L_x_1425:
        /* <DEDUP_REMOVED lines=17> */
.L_x_1439:
[----:B---3--:R-:W-:-:S05]  /*10280*/  LEA R21, R17, UR15, 0x3 ;  /* 0x0000000f11157c11 */ /* 0x008fca000f8e18ff */
[----:B0-----:R-:W2:Y:S04]  /*10290*/  LDL.128 R8, [R21+0x10] ;  /* 0x0000100015087983 */ /* 0x001ea80000100c00 */
[----:B------:R0:W3:Y:S01]  /*102a0*/  LDL.128 R12, [R21+0x110] ;  /* 0x00011000150c7983 */ /* 0x0000e20000100c00 */
[----:B------:R-:W-:Y:S01]  /*102b0*/  BSSY.RECONVERGENT B0, `(.L_x_1434) ;  /* 0x0000037000007945 */ /* 0x000fe20003800200 */
[----:B--2---:R-:W-:Y:S01]  /*102c0*/  FADD.FTZ R8, R8, -UR28 ;  /* 0x8000001c08087e21 */ /* 0x004fe20008010000 */
[----:B------:R-:W-:Y:S01]  /*102d0*/  FADD.FTZ R10, R10, -UR28 ;  /* 0x8000001c0a0a7e21 */ /* 0x000fe20008010000 */
[----:B------:R-:W-:Y:S02]  /*102e0*/  FADD.FTZ R11, R11, -UR28 ;  /* 0x8000001c0b0b7e21 */ /* 0x000fe40008010000 */
[----:B------:R-:W-:Y:S01]  /*102f0*/  FMUL.FTZ R23, R8, UR16 ;  /* 0x0000001008177c20 */ /* 0x000fe20008410000 */
[----:B------:R-:W-:-:S03]  /*10300*/  FADD.FTZ R8, R9, -UR28 ;  /* 0x8000001c09087e21 */ /* 0x000fc60008010000 */
[-C--:B------:R-:W-:Y:S01]  /*10310*/  @P2 FFMA.FTZ R18, R24, R23.reuse, R6 ;  /* 0x0000001718122223 */ /* 0x080fe20000010006 */
[----:B------:R-:W-:Y:S01]  /*10320*/  FMUL.FTZ R8, R8, UR16 ;  /* 0x0000001008087c20 */ /* 0x000fe20008410000 */
[--C-:B------:R-:W-:Y:S02]  /*10330*/  FFMA.FTZ R23, R19, R23, R16.reuse ;  /* 0x0000001713177223 */ /* 0x100fe40000010010 */
[----:B------:R-:W-:Y:S01]  /*10340*/  @P2 FMUL.FTZ R20, R18, -1.4426950216293334961 ;  /* 0xbfb8aa3b12142820 */ /* 0x000fe20000410000 */
[-C--:B------:R-:W-:Y:S01]  /*10350*/  @P2 FFMA.FTZ R9, R25, R8.reuse, R7 ;  /* 0x0000000819092223 */ /* 0x080fe20000010007 */
[----:B------:R-:W-:-:S03]  /*10360*/  FFMA.FTZ R8, R19, R8, R16 ;  /* 0x0000000813087223 */ /* 0x000fc60000010010 */
[----:B------:R-:W-:Y:S01]  /*10370*/  @P2 FMUL.FTZ R26, R9, -1.4426950216293334961 ;  /* 0xbfb8aa3b091a2820 */ /* 0x000fe20000410000 */
[----:B------:R-:W1:Y:S05]  /*10380*/  @P2 MUFU.EX2 R20, R20 ;  /* 0x0000001400142308 */ /* 0x000e6a0000000800 */
[----:B------:R-:W2:Y:S01]  /*10390*/  @P2 MUFU.EX2 R26, R26 ;  /* 0x0000001a001a2308 */ /* 0x000ea20000000800 */
[----:B-1----:R-:W-:-:S04]  /*103a0*/  @P2 FADD.FTZ R22, R20, 1 ;  /* 0x3f80000014162421 */ /* 0x002fc80000010000 */
[----:B0-----:R0:W1:Y:S01]  /*103b0*/  @P2 MUFU.RCP R21, R22 ;  /* 0x0000001600152308 */ /* 0x0010620000001000 */
[----:B--2---:R-:W-:-:S07]  /*103c0*/  @P2 FADD.FTZ R27, R26, 1 ;  /* 0x3f8000001a1b2421 */ /* 0x004fce0000010000 */
[----:B------:R2:W4:Y:S01]  /*103d0*/  @P2 MUFU.RCP R28, R27 ;  /* 0x0000001b001c2308 */ /* 0x0005220000001000 */
[----:B0-----:R-:W-:-:S04]  /*103e0*/  FMUL.FTZ R22, R11, UR16 ;  /* 0x000000100b167c20 */ /* 0x001fc80008410000 */
[----:B------:R-:W-:Y:S01]  /*103f0*/  FFMA.FTZ R26, R19, R22, R16 ;  /* 0x00000016131a7223 */ /* 0x000fe20000010010 */
[----:B--2---:R-:W-:Y:S01]  /*10400*/  FMUL.FTZ R27, R10, UR16 ;  /* 0x000000100a1b7c20 */ /* 0x004fe20008410000 */
[----:B-1----:R-:W-:Y:S01]  /*10410*/  @P2 FADD.FTZ R31, -R21, 1 ;  /* 0x3f800000151f2421 */ /* 0x002fe20000010100 */
[----:B---3--:R-:W-:Y:S01]  /*10420*/  @P2 FMUL.FTZ R29, R12, R21 ;  /* 0x000000150c1d2220 */ /* 0x008fe20000410000 */
[----:B------:R-:W-:Y:S02]  /*10430*/  LEA R21, R17, R0, 0x4 ;  /* 0x0000000011157211 */ /* 0x000fe400078e20ff */
[----:B------:R-:W-:Y:S02]  /*10440*/  @P2 FFMA.FTZ R18, R18, R31, 1 ;  /* 0x3f80000012122423 */ /* 0x000fe4000001001f */
[----:B------:R-:W-:Y:S02]  /*10450*/  ISETP.GE.U32.AND P0, PT, R21, UR18, PT ;  /* 0x0000001215007c0c */ /* 0x000fe4000bf06070 */
[----:B------:R-:W-:Y:S01]  /*10460*/  @P2 FMUL.FTZ R12, R29, R18 ;  /* 0x000000121d0c2220 */ /* 0x000fe20000410000 */
[----:B------:R-:W-:Y:S01]  /*10470*/  SHF.R.S32.HI R29, RZ, 0x1f, R21 ;  /* 0x0000001fff1d7819 */ /* 0x000fe20000011415 */
[----:B----4-:R-:W-:Y:S01]  /*10480*/  @P2 FADD.FTZ R20, -R28, 1 ;  /* 0x3f8000001c142421 */ /* 0x010fe20000010100 */
[----:B------:R-:W-:Y:S01]  /*10490*/  IADD3 R18, PT, PT, R21, 0x10, RZ ;  /* 0x0000001015127810 */ /* 0x000fe20007ffe0ff */
[----:B------:R-:W-:Y:S01]  /*104a0*/  @P2 FMUL.FTZ R28, R13, R28 ;  /* 0x0000001c0d1c2220 */ /* 0x000fe20000410000 */
[----:B------:R-:W-:Y:S01]  /*104b0*/  ISETP.GE.AND.EX P0, PT, R29, UR19, PT, P0 ;  /* 0x000000131d007c0c */ /* 0x000fe2000bf06300 */
[----:B------:R-:W-:Y:S01]  /*104c0*/  @P2 FFMA.FTZ R9, R9, R20, 1 ;  /* 0x3f80000009092423 */ /* 0x000fe20000010014 */
[----:B------:R-:W-:Y:S01]  /*104d0*/  ISETP.GE.U32.AND P1, PT, R18, UR18, PT ;  /* 0x0000001212007c0c */ /* 0x000fe2000bf26070 */
[----:B------:R-:W-:Y:S01]  /*104e0*/  FFMA.FTZ R12, R24, R12, -R23 ;  /* 0x0000000c180c7223 */ /* 0x000fe20000010817 */
[----:B------:R-:W-:Y:S01]  /*104f0*/  SHF.R.S32.HI R20, RZ, 0x1f, R18 ;  /* 0x0000001fff147819 */ /* 0x000fe20000011412 */
[----:B------:R-:W-:Y:S01]  /*10500*/  @P2 FMUL.FTZ R13, R28, R9 ;  /* 0x000000091c0d2220 */ /* 0x000fe20000410000 */
[----:B------:R-:W-:Y:S01]  /*10510*/  MOV R23, R15 ;  /* 0x0000000f00177202 */ /* 0x000fe20000000f00 */
[----:B------:R-:W-:Y:S01]  /*10520*/  FFMA.FTZ R15, R19, R27, R16 ;  /* 0x0000001b130f7223 */ /* 0x000fe20000010010 */
[----:B------:R-:W-:Y:S01]  /*10530*/  ISETP.GE.AND.EX P1, PT, R20, UR19, PT, P1 ;  /* 0x0000001314007c0c */ /* 0x000fe2000bf26310 */
[----:B------:R-:W-:Y:S01]  /*10540*/  FFMA.FTZ R13, R25, R13, -R8 ;  /* 0x0000000d190d7223 */ /* 0x000fe20000010808 */
[----:B------:R-:W-:-:S03]  /*10550*/  ISETP.NE.AND P2, PT, RZ, UR12, PT ;  /* 0x0000000cff007c0c */ /* 0x000fc6000bf45270 */
[----:B------:R-:W-:Y:S10]  /*10560*/  @P0 BRA `(.L_x_1435) ;  /* 0x00000000002c0947 */ /* 0x000ff40003800000 */
        /* <DEDUP_REMOVED lines=9> */
[----:B------:R-:W-:-:S05]  /*10600*/  LEA.HI.X R11, R8, UR7, R9, 0x2, P0 ;  /* 0x00000007080b7c11 */ /* 0x000fca00080f1409 */
[----:B------:R0:W-:Y:S04]  /*10610*/  STG.E.64 desc[UR10][R10.64], R12 ;  /* 0x0000000c0a007986 */ /* 0x0001e8000c101b0a */
.L_x_1435:
[----:B------:R-:W-:Y:S05]  /*10620*/  BSYNC.RECONVERGENT B0 ;  /* 0x0000000000007941 */ /* 0x000fea0003800200 */
.L_x_1434:
        /* <DEDUP_REMOVED lines=19> */
.L_x_1436:
[----:B------:R-:W-:Y:S01]  /*10760*/  BSSY.RECONVERGENT B0, `(.L_x_1437) ;  /* 0x000000f000007945 */ /* 0x000fe20003800200 */
[----:B------:R-:W-:Y:S01]  /*10770*/  FFMA.FTZ R15, R24, R14, -R15 ;  /* 0x0000000e180f7223 */ /* 0x000fe2000001080f */
[----:B0-----:R-:W-:Y:S02]  /*10780*/  FFMA.FTZ R13, R25, R23, -R26 ;  /* 0x00000017190d7223 */ /* 0x001fe4000001081a */
[----:B------:R-:W-:Y:S05]  /*10790*/  @P1 BRA `(.L_x_1438) ;  /* 0x00000000002c1947 */ /* 0x000fea0003800000 */
        /* <DEDUP_REMOVED lines=11> */
.L_x_1438:
[----:B------:R-:W-:Y:S05]  /*10850*/  BSYNC.RECONVERGENT B0 ;  /* 0x0000000000007941 */ /* 0x000fea0003800200 */
.L_x_1437:
        /* <DEDUP_REMOVED lines=10> */
.L_x_1414:
        /* <DEDUP_REMOVED lines=16> */
.L_x_1442:
[----:B------:R-:W-:Y:S05]  /*10a00*/  BSYNC.RECONVERGENT B0 ;  /* 0x0000000000007941 */ /* 0x000fea0003800200 */
.L_x_1441:
        /* <DEDUP_REMOVED lines=11> */
.L_x_1444:
[----:B------:R-:W2:Y:S04]  /*10ac0*/  LDG.E.STRONG.GPU R5, desc[UR10][R2.64] ;  /* 0x0000000a02057981 */ /* 0x000ea8000c1ef900 */
[----:B--2---:R-:W-:Y:S01]  /*10ad0*/  CCTL.IVALL ;  /* 0x00000000ff00798f */ /* 0x004fe20002000000 */
[----:B------:R-:W-:Y:S05]  /*10ae0*/  YIELD ;  /* 0x0000000000007946 */ /* 0x000fea0003800000 */
[----:B------:R-:W-:-:S13]  /*10af0*/  ISETP.NE.AND P0, PT, R5, R0, PT ;  /* 0x000000000500720c */ /* 0x000fda0003f05270 */
[----:B------:R-:W-:Y:S05]  /*10b00*/  @P0 BRA `(.L_x_1444) ;  /* 0xfffffffc00ec0947 */ /* 0x000fea000383ffff */
.L_x_1443:
        /* <DEDUP_REMOVED lines=74> */
.L_x_1447:
        /* <DEDUP_REMOVED lines=27> */
.L_x_1446:
[----:B------:R-:W-:Y:S05]  /*11160*/  BSYNC.RECONVERGENT B0 ;  /* 0x0000000000007941 */ /* 0x000fea0003800200 */
.L_x_1445:
        /* <DEDUP_REMOVED lines=10> */
.L_x_1448:
        /* <DEDUP_REMOVED lines=82> */
.L_x_1449:
        /* <DEDUP_REMOVED lines=13> */
.L_x_4520:


//--------------------- .text._Z35group_norm_nhwc_bwd_one_pass_kernelI11Fp32IOBf16WLi64ELi96ELi768EEv26Group_norm_nhwc_bwd_params --------------------------
	.section	.text._Z35group_norm_nhwc_bwd_one_pass_kernelI11Fp32IOBf16WLi64ELi96ELi768EEv26Group_norm_nhwc_bwd_params,"ax",@progbits
	.align	128
        .global         _Z35group_norm_nhwc_bwd_one_pass_kernelI11Fp32IOBf16WLi64ELi96ELi768EEv26Group_norm_nhwc_bwd_params
        .type           _Z35group_norm_nhwc_bwd_one_pass_kernelI11Fp32IOBf16WLi64ELi96ELi768EEv26Group_norm_nhwc_bwd_params,@function
        .size           _Z35group_norm_nhwc_bwd_one_pass_kernelI11Fp32IOBf16WLi64ELi96ELi768EEv26Group_norm_nhwc_bwd_params,(.L_x_4521 - _Z35group_norm_nhwc_bwd_one_pass_kernelI11Fp32IOBf16WLi64ELi96ELi768EEv26Group_norm_nhwc_bwd_params)
        .other          _Z35group_norm_nhwc_bwd_one_pass_kernelI11Fp32IOBf16WLi64ELi96ELi768EEv26Group_norm_nhwc_bwd_params,@"STO_CUDA_ENTRY STV_DEFAULT"
_Z35group_norm_nhwc_bwd_one_pass_kernelI11Fp32IOBf16WLi64ELi96ELi768EEv26Group_norm_nhwc_bwd_params:
.text._Z35group_norm_nhwc_bwd_one_pass_kernelI11Fp32IOBf16WLi64ELi96ELi768EEv26Group_norm_nhwc_bwd_params:
        /* <DEDUP_REMOVED lines=18> */
[----:B------:R-:W2:Y:S01]  /*0120*/  S2UR UR7, SR_CgaCtaId ;  /* 0x00000000000779c3 */ /* 0x000ea20000008800 */
[----:B------:R-:W-:Y:S01]  /*0130*/  MOV R47, R45 ;  /* 0x0000002d002f7202 */ /* 0x000fe20000000f00 */
[----:B------:R-:W3:Y:S01]  /*0140*/  LDCU.U8 UR11, c[0x0][0x414] ;  /* 0x00008280ff0b77ac */ /* 0x000ee20008000000 */
[----:B------:R-:W-:-:S02]  /*0150*/  SHF.R.U32.HI R0, RZ, 0x10, R0 ;  /* 0x00000010ff007819 */ /* 0x000fc40000011600 */
[----:B------:R-:W-:-:S03]  /*0160*/  LOP3.LUT R63, R63, 0xf8, RZ, 0xc0, !PT ;  /* 0x000000f83f3f7812 */ /* 0x000fc600078ec0ff */
[----:B------:R-:W4:Y:S01]  /*0170*/  LDC R44, c[0x0][0x374] ;  /* 0x0000dd00ff2c7b82 */ /* 0x000f220000000800 */
[----:B0-----:R-:W-:Y:S01]  /*0180*/  IMAD R65, R65, UR10, R0 ;  /* 0x0000000a41417c24 */ /* 0x001fe2000f8e0200 */
[----:B------:R-:W-:-:S06]  /*0190*/  PRMT R0, R0, 0x9910, RZ ;  /* 0x0000991000007816 */ /* 0x000fcc00000000ff */
[----:B------:R-:W0:Y:S01]  /*01a0*/  LDC R42, c[0x0][0x370] ;  /* 0x0000dc00ff2a7b82 */ /* 0x000e220000000800 */
[C---:B------:R-:W-:Y:S01]  /*01b0*/  IADD3 R59, PT, PT, R65.reuse, 0x10, RZ ;  /* 0x00000010413b7810 */ /* 0x040fe20007ffe0ff */
[----:B------:R-:W-:Y:S01]  /*01c0*/  IMAD R0, R0, 0x30, RZ ;  /* 0x0000003000007824 */ /* 0x000fe200078e02ff */
[C---:B------:R-:W-:Y:S01]  /*01d0*/  IADD3 R58, PT, PT, R65.reuse, 0x20, RZ ;  /* 0x00000020413a7810 */ /* 0x040fe20007ffe0ff */
[----:B--2---:R-:W-:Y:S01]  /*01e0*/  ULEA UR6, UR7, UR6, 0x18 ;  /* 0x0000000607067291 */ /* 0x004fe2000f8ec0ff */
[----:B------:R-:W-:Y:S01]  /*01f0*/  IADD3 R57, PT, PT, R65, 0x30, RZ ;  /* 0x0000003041397810 */ /* 0x000fe20007ffe0ff */
[----:B------:R-:W-:Y:S01]  /*0200*/  ULEA UR5, UR7, UR5, 0x18 ;  /* 0x0000000507057291 */ /* 0x000fe2000f8ec0ff */
[----:B------:R-:W-:Y:S02]  /*0210*/  IADD3 R0, PT, PT, RZ, -R0, RZ ;  /* 0x80000000ff007210 */ /* 0x000fe40007ffe0ff */
[----:B------:R-:W-:Y:S02]  /*0220*/  SHF.R.S32.HI R4, RZ, 0x1f, R59 ;  /* 0x0000001fff047819 */ /* 0x000fe4000001143b */
[----:B------:R-:W-:Y:S01]  /*0230*/  PRMT R3, R0, 0x7710, RZ ;  /* 0x0000771000037816 */ /* 0x000fe200000000ff */
[C-C-:B----4-:R-:W-:Y:S01]  /*0240*/  IMAD R62, R44.reuse, UR10, R45.reuse ;  /* 0x0000000a2c3e7c24 */ /* 0x150fe2000f8e022d */
[CC--:B------:R-:W-:Y:S01]  /*0250*/  LEA R52, R44.reuse, R45.reuse, 0x2 ;  /* 0x0000002d2c347211 */ /* 0x0c0fe200078e10ff */
[C-C-:B------:R-:W-:Y:S01]  /*0260*/  IMAD R55, R44.reuse, 0x7, R45.reuse ;  /* 0x000000072c377824 */ /* 0x140fe200078e022d */
[----:B------:R-:W-:Y:S01]  /*0270*/  IADD3 R2, PT, PT, R3, R46, RZ ;  /* 0x0000002e03027210 */ /* 0x000fe20007ffe0ff */
[C-C-:B------:R-:W-:Y:S01]  /*0280*/  IMAD R54, R44.reuse, 0x6, R45.reuse ;  /* 0x000000062c367824 */ /* 0x140fe200078e022d */
[C---:B------:R-:W-:Y:S01]  /*0290*/  LEA R50, R44.reuse, R45, 0x1 ;  /* 0x0000002d2c327211 */ /* 0x040fe200078e08ff */
[--C-:B------:R-:W-:Y:S01]  /*02a0*/  IMAD R53, R44, 0x5, R45.reuse ;  /* 0x000000052c357824 */ /* 0x100fe200078e022d */
[----:B------:R-:W-:Y:S01]  /*02b0*/  SHF.L.U32 R2, R2, 0x1, RZ ;  /* 0x0000000102027819 */ /* 0x000fe200000006ff */
[----:B------:R-:W-:Y:S01]  /*02c0*/  IMAD R51, R44, 0x3, R45 ;  /* 0x000000032c337824 */ /* 0x000fe200078e022d */
[----:B------:R-:W-:-:S02]  /*02d0*/  IADD3 R49, PT, PT, R45, R44, RZ ;  /* 0x0000002c2d317210 */ /* 0x000fc40007ffe0ff */
[C---:B0-----:R-:W-:Y:S02]  /*02e0*/  LOP3.LUT R61, R42.reuse, 0x7, RZ, 0xc0, !PT ;  /* 0x000000072a3d7812 */ /* 0x041fe400078ec0ff */
[C---:B------:R-:W-:Y:S02]  /*02f0*/  LOP3.LUT R60, R42.reuse, 0x3, RZ, 0xc0, !PT ;  /* 0x000000032a3c7812 */ /* 0x040fe400078ec0ff */
[----:B------:R-:W-:Y:S02]  /*0300*/  LOP3.LUT R56, R42, 0x7ffffff8, RZ, 0xc0, !PT ;  /* 0x7ffffff82a387812 */ /* 0x000fe400078ec0ff */
[----:B------:R-:W-:Y:S02]  /*0310*/  LEA R64, R46, UR6, 0x4 ;  /* 0x000000062e407c11 */ /* 0x000fe4000f8e20ff */
[----:B------:R-:W-:Y:S02]  /*0320*/  SHF.R.S32.HI R0, RZ, 0x1f, R65 ;  /* 0x0000001fff007819 */ /* 0x000fe40000011441 */
[----:B------:R-:W-:-:S02]  /*0330*/  SHF.R.S32.HI R5, RZ, 0x1f, R58 ;  /* 0x0000001fff057819 */ /* 0x000fc4000001143a */
[----:B------:R-:W-:Y:S02]  /*0340*/  SHF.R.S32.HI R6, RZ, 0x1f, R57 ;  /* 0x0000001fff067819 */ /* 0x000fe40000011439 */
[----:B-1-3--:R-:W-:-:S07]  /*0350*/  LOP3.LUT R7, R2, 0xffff, RZ, 0xc0, !PT ;  /* 0x0000ffff02077812 */ /* 0x00afce00078ec0ff */
.L_x_1481:
[----:B01----:R-:W0:Y:S01]  /*0360*/  LDC R12, c[0x0][0x410] ;  /* 0x00010400ff0c7b82 */ /* 0x003e220000000800 */
[----:B------:R-:W1:Y:S01]  /*0370*/  LDCU.128 UR12, c[0x0][0x400] ;  /* 0x00008000ff0c77ac */ /* 0x000e620008000c00 */
[----:B------:R-:W-:-:S06]  /*0380*/  ISETP.GE.AND P0, PT, R47, RZ, PT ;  /* 0x000000ff2f00720c */ /* 0x000fcc0003f06270 */
[----:B--2---:R-:W2:Y:S08]  /*0390*/  LDC.64 R26, c[0x0][0x3b8] ;  /* 0x0000ee00ff1a7b82 */ /* 0x004eb00000000a00 */
[----:B---3--:R-:W3:Y:S01]  /*03a0*/  LDC.64 R38, c[0x0][0x3a8] ;  /* 0x0000ea00ff267b82 */ /* 0x008ee20000000a00 */
[----:B-1----:R-:W-:-:S04]  /*03b0*/  ISETP.GE.U32.AND P1, PT, R59, UR12, PT ;  /* 0x0000000c3b007c0c */ /* 0x002fc8000bf26070 */
[----:B------:R-:W-:Y:S02]  /*03c0*/  ISETP.GE.AND.EX P1, PT, R4, UR13, PT, P1 ;  /* 0x0000000d04007c0c */ /* 0x000fe4000bf26310 */
[----:B0-----:R-:W-:-:S04]  /*03d0*/  IABS R9, R12 ;  /* 0x0000000c00097213 */ /* 0x001fc80000000000 */
[----:B------:R-:W0:Y:S01]  /*03e0*/  I2F.RP R8, R9 ;  /* 0x0000000900087306 */ /* 0x000e220000209400 */
[----:B--2---:R-:W-:-:S06]  /*03f0*/  IMAD.WIDE R26, R47, 0x8, R26 ;  /* 0x000000082f1a7825 */ /* 0x004fcc00078e021a */
[----:B------:R-:W1:Y:S01]  /*0400*/  @!P1 LDC.64 R14, c[0x0][0x3a0] ;  /* 0x0000e800ff0e9b82 */ /* 0x000e620000000a00 */
[----:B0-----:R-:W0:Y:S07]  /*0410*/  MUFU.RCP R8, R8 ;  /* 0x0000000800087308 */ /* 0x001e2e0000001000 */
[----:B------:R-:W2:Y:S01]  /*0420*/  @!P1 LDC.64 R16, c[0x0][0x398] ;  /* 0x0000e600ff109b82 */ /* 0x000ea20000000a00 */
[----:B0-----:R-:W-:-:S04]  /*0430*/  IADD3 R2, PT, PT, R8, 0xffffffe, RZ ;  /* 0x0ffffffe08027810 */ /* 0x001fc80007ffe0ff */
[----:B------:R0:W4:Y:S02]  /*0440*/  F2I.FTZ.U32.TRUNC.NTZ R3, R2 ;  /* 0x0000000200037305 */ /* 0x000124000021f000 */
[----:B0-----:R-:W-:Y:S02]  /*0450*/  MOV R2, RZ ;  /* 0x000000ff00027202 */ /* 0x001fe40000000f00 */
[----:B----4-:R-:W-:-:S05]  /*0460*/  IADD3 R10, PT, PT, RZ, -R3, RZ ;  /* 0x80000003ff0a7210 */ /* 0x010fca0007ffe0ff */
        /* <DEDUP_REMOVED lines=13> */
[----:B------:R-:W-:-:S04]  /*0540*/  IADD3 R9, PT, PT, R8, -R9, RZ ;  /* 0x8000000908097210 */ /* 0x000fc80007ffe0ff */
[----:B------:R-:W-:Y:S02]  /*0550*/  SEL R8, R9, R8, !P4 ;  /* 0x0000000809087207 */ /* 0x000fe40006000000 */
[----:B------:R-:W-:Y:S02]  /*0560*/  LOP3.LUT R9, RZ, R12, RZ, 0x33, !PT ;  /* 0x0000000cff097212 */ /* 0x000fe400078e33ff */
[----:B------:R-:W-:Y:S02]  /*0570*/  @!P0 IADD3 R8, PT, PT, -R8, RZ, RZ ;  /* 0x000000ff08088210 */ /* 0x000fe40007ffe1ff */
[----:B------:R-:W-:Y:S02]  /*0580*/  @P3 IADD3 R3, PT, PT, R3, 0x1, RZ ;  /* 0x0000000103033810 */ /* 0x000fe40007ffe0ff */
[----:B------:R-:W-:Y:S02]  /*0590*/  ISETP.NE.AND P3, PT, R12, RZ, PT ;  /* 0x000000ff0c00720c */ /* 0x000fe40003f65270 */
[----:B------:R-:W-:-:S02]  /*05a0*/  MOV R10, R3 ;  /* 0x00000003000a7202 */ /* 0x000fc40000000f00 */
[C---:B------:R-:W-:Y:S01]  /*05b0*/  SEL R70, R9.reuse, R8, !P3 ;  /* 0x0000000809467207 */ /* 0x040fe20005800000 */
[----:B------:R-:W0:Y:S01]  /*05c0*/  @!P1 LDC.64 R2, c[0x0][0x3f8] ;  /* 0x0000fe00ff029b82 */ /* 0x000e220000000a00 */
[----:B------:R-:W-:Y:S02]  /*05d0*/  @!P2 IADD3 R10, PT, PT, -R10, RZ, RZ ;  /* 0x000000ff0a0aa210 */ /* 0x000fe40007ffe1ff */
[----:B------:R-:W-:Y:S01]  /*05e0*/  ISETP.GE.U32.AND P2, PT, R58, UR12, PT ;  /* 0x0000000c3a007c0c */ /* 0x000fe2000bf46070 */
[----:B------:R-:W-:Y:S01]  /*05f0*/  IMAD R29, R70, 0x60, RZ ;  /* 0x00000060461d7824 */ /* 0x000fe200078e02ff */
[----:B------:R-:W-:Y:S02]  /*0600*/  SEL R9, R9, R10, !P3 ;  /* 0x0000000a09097207 */ /* 0x000fe40005800000 */
[----:B------:R-:W-:Y:S02]  /*0610*/  ISETP.GE.AND.EX P2, PT, R5, UR13, PT, P2 ;  /* 0x0000000d05007c0c */ /* 0x000fe4000bf46320 */
[----:B------:R-:W-:-:S02]  /*0620*/  IADD3 R74, P0, PT, R29, R7, RZ ;  /* 0x000000071d4a7210 */ /* 0x000fc40007f1e0ff */
[----:B------:R-:W-:Y:S02]  /*0630*/  SHF.R.S32.HI R8, RZ, 0x1f, R9 ;  /* 0x0000001fff087819 */ /* 0x000fe40000011409 */
[----:B------:R-:W-:Y:S02]  /*0640*/  LEA.HI.X.SX32 R75, R29, RZ, 0x1, P0 ;  /* 0x000000ff1d4b7211 */ /* 0x000fe400000f0eff */
[----:B------:R-:W-:Y:S01]  /*0650*/  ISETP.GE.U32.AND P0, PT, R65, UR12, PT ;  /* 0x0000000c41007c0c */ /* 0x000fe2000bf06070 */
[----:B------:R-:W-:Y:S01]  /*0660*/  IMAD R8, R8, UR14, RZ ;  /* 0x0000000e08087c24 */ /* 0x000fe2000f8e02ff */
[----:B------:R-:W-:Y:S01]  /*0670*/  ISETP.GE.U32.AND P3, PT, R57, UR12, PT ;  /* 0x0000000c39007c0c */ /* 0x000fe2000bf66070 */
[C---:B------:R-:W-:Y:S01]  /*0680*/  IMAD.WIDE.U32 R74, R9.reuse, UR14, R74 ;  /* 0x0000000e094a7c25 */ /* 0x040fe2000f8e004a */
[----:B------:R-:W-:Y:S01]  /*0690*/  ISETP.GE.AND.EX P0, PT, R0, UR13, PT, P0 ;  /* 0x0000000d00007c0c */ /* 0x000fe2000bf06300 */
[----:B------:R-:W4:Y:S01]  /*06a0*/  @!P2 LDC.64 R18, c[0x0][0x3f8] ;  /* 0x0000fe00ff12ab82 */ /* 0x000f220000000a00 */
[----:B------:R-:W-:Y:S01]  /*06b0*/  ISETP.GE.AND.EX P3, PT, R6, UR13, PT, P3 ;  /* 0x0000000d06007c0c */ /* 0x000fe2000bf66330 */
[----:B------:R-:W-:Y:S01]  /*06c0*/  IMAD R73, R9, UR15, R8 ;  /* 0x0000000f09497c24 */ /* 0x000fe2000f8e0208 */
[----:B------:R-:W-:Y:S01]  /*06d0*/  @!P1 MOV R72, R74 ;  /* 0x0000004a00489202 */ /* 0x000fe20000000f00 */
[----:B0-----:R-:W-:Y:S01]  /*06e0*/  @!P1 IMAD R8, R4, R2, RZ ;  /* 0x0000000204089224 */ /* 0x001fe200078e02ff */
[----:B------:R-:W-:-:S02]  /*06f0*/  @!P2 MOV R20, R74 ;  /* 0x0000004a0014a202 */ /* 0x000fc40000000f00 */
[----:B------:R-:W-:Y:S01]  /*0700*/  IADD3 R73, PT, PT, R75, R73, RZ ;  /* 0x000000494b497210 */ /* 0x000fe20007ffe0ff */
[C---:B------:R-:W-:Y:S01]  /*0710*/  @!P1 IMAD R11, R59.reuse, R3, R8 ;  /* 0x000000033b0b9224 */ /* 0x040fe200078e0208 */
[----:B------:R-:W-:Y:S02]  /*0720*/  ISETP.NE.AND P4, PT, RZ, UR11, PT ;  /* 0x0000000bff007c0c */ /* 0x000fe4000bf85270 */
[----:B------:R-:W-:Y:S01]  /*0730*/  @!P2 MOV R21, R73 ;  /* 0x000000490015a202 */ /* 0x000fe20000000f00 */
[----:B------:R-:W0:Y:S01]  /*0740*/  @!P0 LDC.64 R8, c[0x0][0x3f8] ;  /* 0x0000fe00ff088b82 */ /* 0x000e220000000a00 */
[----:B------:R-:W-:Y:S01]  /*0750*/  @!P1 IMAD.WIDE.U32 R2, R59, R2, R72 ;  /* 0x000000023b029225 */ /* 0x000fe200078e0048 */
[----:B------:R-:W-:Y:S02]  /*0760*/  @!P0 MOV R30, R74 ;  /* 0x0000004a001e8202 */ /* 0x000fe40000000f00 */
[----:B------:R-:W-:Y:S02]  /*0770*/  @!P1 SHF.L.U32 R23, R2, 0x2, RZ ;  /* 0x0000000202179819 */ /* 0x000fe400000006ff */
[----:B------:R-:W-:-:S02]  /*0780*/  @!P1 IADD3 R3, PT, PT, R3, R11, RZ ;  /* 0x0000000b03039210 */ /* 0x000fc40007ffe0ff */
[----:B------:R-:W3:Y:S01]  /*0790*/  @!P3 LDC.64 R12, c[0x0][0x3f8] ;  /* 0x0000fe00ff0cbb82 */ /* 0x000ee20000000a00 */
[----:B-1----:R-:W-:Y:S01]  /*07a0*/  @!P1 IADD3 R24, P5, PT, R23, R14, RZ ;  /* 0x0000000e17189210 */ /* 0x002fe20007fbe0ff */
[----:B----4-:R-:W-:Y:S01]  /*07b0*/  @!P2 IMAD R14, R5, R18, RZ ;  /* 0x00000012050ea224 */ /* 0x010fe200078e02ff */
[----:B------:R-:W-:Y:S02]  /*07c0*/  @!P1 SHF.L.U64.HI R28, R2, 0x2, R3 ;  /* 0x00000002021c9819 */ /* 0x000fe40000010203 */
[----:B--2---:R-:W-:Y:S01]  /*07d0*/  @!P1 IADD3 R22, P6, PT, R23, R16, RZ ;  /* 0x0000001017169210 */ /* 0x004fe20007fde0ff */
[C---:B------:R-:W-:Y:S02]  /*07e0*/  @!P2 IMAD R31, R58.reuse, R19, R14 ;  /* 0x000000133a1fa224 */ /* 0x040fe400078e020e */
[----:B------:R-:W1:Y:S01]  /*07f0*/  @!P2 LDC.64 R2, c[0x0][0x3a0] ;  /* 0x0000e800ff02ab82 */ /* 0x000e620000000a00 */
[----:B------:R-:W-:Y:S01]  /*0800*/  @!P2 IMAD.WIDE.U32 R18, R58, R18, R20 ;  /* 0x000000123a12a225 */ /* 0x000fe200078e0014 */
[----:B------:R-:W-:-:S02]  /*0810*/  @!P1 IADD3.X R25, PT, PT, R28, R15, RZ, P5, !PT ;  /* 0x0000000f1c199210 */ /* 0x000fc40002ffe4ff */
[----:B------:R-:W-:Y:S02]  /*0820*/  @!P1 IADD3.X R23, PT, PT, R28, R17, RZ, P6, !PT ;  /* 0x000000111c179210 */ /* 0x000fe400037fe4ff */
[----:B------:R-:W-:Y:S01]  /*0830*/  @!P2 IADD3 R19, PT, PT, R19, R31, RZ ;  /* 0x0000001f1313a210 */ /* 0x000fe20007ffe0ff */
[-C--:B0-----:R-:W-:Y:S01]  /*0840*/  @!P0 IMAD R20, R0, R8.reuse, RZ ;  /* 0x0000000800148224 */ /* 0x081fe200078e02ff */
[----:B------:R-:W-:Y:S01]  /*0850*/  @!P0 MOV R31, R73 ;  /* 0x00000049001f8202 */ /* 0x000fe20000000f00 */
[----:B------:R-:W0:Y:S01]  /*0860*/  @!P2 LDC.64 R10, c[0x0][0x398] ;  /* 0x0000e600ff0aab82 */ /* 0x000e220000000a00 */
[C---:B------:R-:W-:Y:S01]  /*0870*/  @!P2 SHF.L.U32 R33, R18.reuse, 0x2, RZ ;  /* 0x000000021221a819 */ /* 0x040fe200000006ff */
[C---:B------:R-:W-:Y:S01]  /*0880*/  @!P0 IMAD R35, R65.reuse, R9, R20 ;  /* 0x0000000941238224 */ /* 0x040fe200078e0214 */
[----:B------:R-:W-:Y:S01]  /*0890*/  @!P2 SHF.L.U64.HI R28, R18, 0x2, R19 ;  /* 0x00000002121ca819 */ /* 0x000fe20000010213 */
[----:B------:R-:W-:Y:S02]  /*08a0*/  @!P0 IMAD.WIDE.U32 R30, R65, R8, R30 ;  /* 0x00000008411e8225 */ /* 0x000fe400078e001e */
[----:B------:R1:W2:Y:S02]  /*08b0*/  LDG.E.64 R8, desc[UR8][R26.64] ;  /* 0x000000081a087981 */ /* 0x0002a4000c1e1b00 */
[----:B------:R-:W4:Y:S08]  /*08c0*/  @!P0 LDC.64 R14, c[0x0][0x3a0] ;  /* 0x0000e800ff0e8b82 */ /* 0x000f300000000a00 */
[----:B------:R-:W4:Y:S01]  /*08d0*/  @!P0 LDC.64 R16, c[0x0][0x398] ;  /* 0x0000e600ff108b82 */ /* 0x000f220000000a00 */
[----:B------:R-:W-:-:S07]  /*08e0*/  @!P0 IADD3 R31, PT, PT, R31, R35, RZ ;  /* 0x000000231f1f8210 */ /* 0x000fce0007ffe0ff */
[----:B------:R-:W4:Y:S01]  /*08f0*/  @!P3 LDC.64 R18, c[0x0][0x3a0] ;  /* 0x0000e800ff12bb82 */ /* 0x000f220000000a00 */
[----:B-1----:R-:W-:-:S07]  /*0900*/  @!P2 IADD3 R26, P5, PT, R33, R2, RZ ;  /* 0x00000002211aa210 */ /* 0x002fce0007fbe0ff */
[----:B------:R-:W1:Y:S01]  /*0910*/  @!P3 LDC.64 R20, c[0x0][0x398] ;  /* 0x0000e600ff14bb82 */ /* 0x000e620000000a00 */
[----:B0-----:R-:W-:Y:S01]  /*0920*/  @!P2 IADD3 R2, P6, PT, R33, R10, RZ ;  /* 0x0000000a2102a210 */ /* 0x001fe20007fde0ff */
[----:B---3--:R-:W-:Y:S01]  /*0930*/  @!P3 IMAD R32, R6, R12, RZ ;  /* 0x0000000c0620b224 */ /* 0x008fe200078e02ff */
[----:B------:R-:W-:-:S05]  /*0940*/  @!P0 SHF.L.U32 R33, R30, 0x2, RZ ;  /* 0x000000021e218819 */ /* 0x000fca00000006ff */
[----:B------:R-:W0:Y:S01]  /*0950*/  @P4 LDC.64 R36, c[0x0][0x3b0] ;  /* 0x0000ec00ff244b82 */ /* 0x000e220000000a00 */
[----:B------:R-:W-:Y:S02]  /*0960*/  @!P0 SHF.L.U64.HI R10, R30, 0x2, R31 ;  /* 0x000000021e0a8819 */ /* 0x000fe4000001021f */
[----:B------:R-:W-:Y:S02]  /*0970*/  @!P3 MOV R30, R74 ;  /* 0x0000004a001eb202 */ /* 0x000fe40000000f00 */
[----:B------:R-:W-:Y:S01]  /*0980*/  @!P3 MOV R31, R73 ;  /* 0x00000049001fb202 */ /* 0x000fe20000000f00 */
[C---:B------:R-:W-:Y:S01]  /*0990*/  @!P3 IMAD R41, R57.reuse, R13, R32 ;  /* 0x0000000d3929b224 */ /* 0x040fe200078e0220 */
[C---:B------:R-:W-:Y:S01]  /*09a0*/  @!P2 IADD3.X R27, PT, PT, R28.reuse, R3, RZ, P5, !PT ;  /* 0x000000031c1ba210 */ /* 0x040fe20002ffe4ff */
[----:B------:R-:W-:Y:S01]  /*09b0*/  @!P3 IMAD.WIDE.U32 R12, R57, R12, R30 ;  /* 0x0000000c390cb225 */ /* 0x000fe200078e001e */
[----:B------:R-:W-:Y:S02]  /*09c0*/  @!P2 IADD3.X R3, PT, PT, R28, R11, RZ, P6, !PT ;  /* 0x0000000b1c03a210 */ /* 0x000fe400037fe4ff */
[----:B----4-:R-:W-:-:S02]  /*09d0*/  @!P0 IADD3 R34, P5, PT, R33, R14, RZ ;  /* 0x0000000e21228210 */ /* 0x010fc40007fbe0ff */
[----:B------:R-:W-:Y:S02]  /*09e0*/  @!P0 IADD3 R28, P6, PT, R33, R16, RZ ;  /* 0x00000010211c8210 */ /* 0x000fe40007fde0ff */
[----:B------:R-:W-:Y:S02]  /*09f0*/  @!P3 IADD3 R11, PT, PT, R13, R41, RZ ;  /* 0x000000290d0bb210 */ /* 0x000fe40007ffe0ff */
[----:B------:R-:W-:Y:S02]  /*0a00*/  @!P3 SHF.L.U32 R31, R12, 0x2, RZ ;  /* 0x000000020c1fb819 */ /* 0x000fe400000006ff */
[----:B------:R-:W-:Y:S02]  /*0a10*/  IADD3 R13, PT, PT, R29, R7, RZ ;  /* 0x000000071d0d7210 */ /* 0x000fe40007ffe0ff */
[C---:B------:R-:W-:Y:S02]  /*0a20*/  @!P0 IADD3.X R35, PT, PT, R10.reuse, R15, RZ, P5, !PT ;  /* 0x0000000f0a238210 */ /* 0x040fe40002ffe4ff */
[----:B------:R-:W-:-:S02]  /*0a30*/  @!P0 IADD3.X R29, PT, PT, R10, R17, RZ, P6, !PT ;  /* 0x000000110a1d8210 */ /* 0x000fc400037fe4ff */
[----:B------:R-:W-:Y:S02]  /*0a40*/  @!P3 SHF.L.U64.HI R12, R12, 0x2, R11 ;  /* 0x000000020c0cb819 */ /* 0x000fe4000001020b */
[C---:B------:R-:W-:Y:S02]  /*0a50*/  @!P3 IADD3 R32, P5, PT, R31.reuse, R18, RZ ;  /* 0x000000121f20b210 */ /* 0x040fe40007fbe0ff */
[----:B-1----:R-:W-:Y:S01]  /*0a60*/  @!P3 IADD3 R30, P6, PT, R31, R20, RZ ;  /* 0x000000141f1eb210 */ /* 0x002fe20007fde0ff */
[C---:B0-----:R-:W-:Y:S01]  /*0a70*/  @P4 IMAD.WIDE R36, R13.reuse, 0x2, R36 ;  /* 0x000000020d244825 */ /* 0x041fe200078e0224 */
[C---:B------:R-:W-:Y:S02]  /*0a80*/  @!P3 IADD3.X R33, PT, PT, R12.reuse, R19, RZ, P5, !PT ;  /* 0x000000130c21b210 */ /* 0x040fe40002ffe4ff */
[----:B------:R-:W-:Y:S02]  /*0a90*/  CS2R R16, SRZ ;  /* 0x0000000000107805 */ /* 0x000fe4000001ff00 */
[----:B------:R-:W-:Y:S01]  /*0aa0*/  @!P3 IADD3.X R31, PT, PT, R12, R21, RZ, P6, !PT ;  /* 0x000000150c1fb210 */ /* 0x000fe200037fe4ff */
[----:B------:R-:W-:Y:S01]  /*0ab0*/  IMAD.WIDE R38, R13, 0x2, R38 ;  /* 0x000000020d267825 */ /* 0x000fe200078e0226 */
[----:B------:R-:W-:-:S02]  /*0ac0*/  CS2R R12, SRZ ;  /* 0x00000000000c7805 */ /* 0x000fc4000001ff00 */
[----:B------:R-:W-:Y:S02]  /*0ad0*/  CS2R R14, SRZ ;  /* 0x00000000000e7805 */ /* 0x000fe4000001ff00 */
[----:B------:R-:W-:Y:S01]  /*0ae0*/  CS2R R18, SRZ ;  /* 0x0000000000127805 */ /* 0x000fe2000001ff00 */
[----:B------:R0:W5:Y:S01]  /*0af0*/  @!P2 LDG.E.64 R16, desc[UR8][R2.64] ;  /* 0x000000080210a981 */ /* 0x000162000c1e1b00 */
[----:B------:R-:W-:-:S03]  /*0b00*/  CS2R R20, SRZ ;  /* 0x0000000000147805 */ /* 0x000fc6000001ff00 */
[----:B------:R1:W5:Y:S04]  /*0b10*/  @!P1 LDG.E.64 R12, desc[UR8][R22.64] ;  /* 0x00000008160c9981 */ /* 0x000368000c1e1b00 */
[----:B------:R-:W3:Y:S01]  /*0b20*/  @P4 LDG.E.U16 R40, desc[UR8][R36.64] ;  /* 0x0000000824284981 */ /* 0x000ee2000c1e1500 */
[----:B0-----:R-:W-:Y:S02]  /*0b30*/  MOV R3, RZ ;  /* 0x000000ff00037202 */ /* 0x001fe40000000f00 */
[----:B------:R-:W-:Y:S01]  /*0b40*/  MOV R2, RZ ;  /* 0x000000ff00027202 */ /* 0x000fe20000000f00 */
[----:B------:R-:W4:Y:S01]  /*0b50*/  @P4 LDG.E.U16 R41, desc[UR8][R36.64+0x2] ;  /* 0x0000020824294981 */ /* 0x000f22000c1e1500 */
[----:B-1----:R-:W-:-:S03]  /*0b60*/  CS2R R22, SRZ ;  /* 0x0000000000167805 */ /* 0x002fc6000001ff00 */
[----:B------:R-:W4:Y:S04]  /*0b70*/  LDG.E.U16 R66, desc[UR8][R38.64] ;  /* 0x0000000826427981 */ /* 0x000f28000c1e1500 */
[----:B------:R-:W4:Y:S04]  /*0b80*/  LDG.E.U16 R71, desc[UR8][R38.64+0x2] ;  /* 0x0000020826477981 */ /* 0x000f28000c1e1500 */
[----:B------:R-:W5:Y:S04]  /*0b90*/  @!P2 LDG.E.64 R14, desc[UR8][R26.64] ;  /* 0x000000081a0ea981 */ /* 0x000f68000c1e1b00 */
[----:B------:R-:W5:Y:S04]  /*0ba0*/  @!P0 LDG.E.64 R18, desc[UR8][R34.64] ;  /* 0x0000000822128981 */ /* 0x000f68000c1e1b00 */
[----:B------:R-:W5:Y:S04]  /*0bb0*/  @!P0 LDG.E.64 R2, desc[UR8][R28.64] ;  /* 0x000000081c028981 */ /* 0x000f68000c1e1b00 */
[----:B------:R-:W5:Y:S04]  /*0bc0*/  @!P3 LDG.E.64 R20, desc[UR8][R32.64] ;  /* 0x000000082014b981 */ /* 0x000f68000c1e1b00 */
[----:B------:R-:W5:Y:S01]  /*0bd0*/  @!P3 LDG.E.64 R22, desc[UR8][R30.64] ;  /* 0x000000081e16b981 */ /* 0x000f62000c1e1b00 */
[----:B------:R-:W-:-:S06]  /*0be0*/  CS2R R10, SRZ ;  /* 0x00000000000a7805 */ /* 0x000fcc000001ff00 */
[----:B------:R0:W5:Y:S01]  /*0bf0*/  @!P1 LDG.E.64 R10, desc[UR8][R24.64] ;  /* 0x00000008180a9981 */ /* 0x000162000c1e1b00 */
[----:B------:R-:W-:Y:S01]  /*0c00*/  MOV R69, 0x3f800000 ;  /* 0x3f80000000457802 */ /* 0x000fe20000000f00 */
[----:B------:R-:W-:Y:S01]  /*0c10*/  UISETP.NE.AND UP0, UPT, UR11, URZ, UPT ;  /* 0x000000ff0b00728c */ /* 0x000fe2000bf05270 */
[----:B------:R-:W-:Y:S02]  /*0c20*/  MOV R68, RZ ;  /* 0x000000ff00447202 */ /* 0x000fe40000000f00 */
[----:B------:R-:W-:Y:S01]  /*0c30*/  MOV R67, RZ ;  /* 0x000000ff00437202 */ /* 0x000fe20000000f00 */
[----:B--2---:R-:W-:-:S05]  /*0c40*/  FFMA.FTZ R9, -R8, R8, R9 ;  /* 0x0000000808097223 */ /* 0x004fca0000010109 */
[----:B------:R-:W-:-:S13]  /*0c50*/  FSETP.GTU.FTZ.AND P1, PT, R9, RZ, PT ;  /* 0x000000ff0900720b */ /* 0x000fda0003f3c000 */
[----:B0-----:R-:W0:Y:S02]  /*0c60*/  @P1 LDC R24, c[0x0][0x3c0] ;  /* 0x0000f000ff181b82 */ /* 0x001e240000000800 */
[----:B0-----:R-:W-:-:S04]  /*0c70*/  @P1 FADD.FTZ R24, R9, R24 ;  /* 0x0000001809181221 */ /* 0x001fc80000010000 */
[----:B------:R0:W1:Y:S01]  /*0c80*/  @P1 MUFU.RSQ R69, R24 ;  /* 0x0000001800451308 */ /* 0x0000620000001400 */
[----:B---3--:R-:W-:Y:S02]  /*0c90*/  @P4 SHF.L.U32 R68, R40, 0x10, RZ ;  /* 0x0000001028444819 */ /* 0x008fe400000006ff */
[----:B----4-:R-:W-:Y:S02]  /*0ca0*/  @P4 SHF.L.U32 R67, R41, 0x10, RZ ;  /* 0x0000001029434819 */ /* 0x010fe400000006ff */
[----:B------:R-:W-:Y:S02]  /*0cb0*/  SHF.L.U32 R66, R66, 0x10, RZ ;  /* 0x0000001042427819 */ /* 0x000fe400000006ff */
[----:B------:R-:W-:Y:S01]  /*0cc0*/  SHF.L.U32 R9, R71, 0x10, RZ ;  /* 0x0000001047097819 */ /* 0x000fe200000006ff */
[----:B01----:R-:W-:Y:S06]  /*0cd0*/  BRA.U UP0, `(.L_x_1451) ;  /* 0x0000000100e47547 */ /* 0x003fec000b800000 */
[C---:B-----5:R-:W-:Y:S01]  /*0ce0*/  FADD.FTZ R24, -R8.reuse, R18 ;  /* 0x0000001208187221 */ /* 0x060fe20000010100 */
[----:B------:R-:W-:Y:S01]  /*0cf0*/  FADD.FTZ R26, -R8, R19 ;  /* 0x00000013081a7221 */ /* 0x000fe20000010100 */
[----:B------:R-:W-:Y:S01]  /*0d00*/  FMUL.FTZ R28, R2, R66 ;  /* 0x00000042021c7220 */ /* 0x000fe20000410000 */
[----:B------:R-:W-:Y:S01]  /*0d10*/  FMUL.FTZ R27, R3, R9 ;  /* 0x00000009031b7220 */ /* 0x000fe20000410000 */
[-C--:B------:R-:W-:Y:S01]  /*0d20*/  FMUL.FTZ R25, R24, R69.reuse ;  /* 0x0000004518197220 */ /* 0x080fe20000410000 */
[----:B------:R-:W-:Y:S01]  /*0d30*/  FMUL.FTZ R24, R26, R69 ;  /* 0x000000451a187220 */ /* 0x000fe20000410000 */
[----:B------:R-:W-:Y:S01]  /*0d40*/  FADD.FTZ R26, RZ, R28 ;  /* 0x0000001cff1a7221 */ /* 0x000fe20000010000 */
[C---:B------:R-:W-:Y:S01]  /*0d50*/  FADD.FTZ R34, -R8.reuse, R20 ;  /* 0x0000001408227221 */ /* 0x040fe20000010100 */
        /* <DEDUP_REMOVED lines=25> */
[----:B------:R-:W-:Y:S01]  /*0ef0*/  FMUL.FTZ R36, R22, R66 ;  /* 0x0000004216247220 */ /* 0x000fe20000410000 */
        /* <DEDUP_REMOVED lines=10> */
[----:B------:R-:W-:Y:S01]  /*0fa0*/  FMUL.FTZ R31, R23, R9 ;  /* 0x00000009171f7220 */ /* 0x000fe20000410000 */
[----:B------:R-:W-:Y:S01]  /*0fb0*/  FADD.FTZ R25, R12, R25 ;  /* 0x000000190c197221 */ /* 0x000fe20000010000 */
[----:B------:R-:W-:Y:S01]  /*0fc0*/  FMUL.FTZ R32, R28, R69 ;  /* 0x000000451c207220 */ /* 0x000fe20000410000 */
[----:B------:R-:W-:Y:S01]  /*0fd0*/  FADD.FTZ R24, R13, R24 ;  /* 0x000000180d187221 */ /* 0x000fe20000010000 */
[----:B------:R-:W-:-:S02]  /*0fe0*/  FADD.FTZ R28, R31, R30 ;  /* 0x0000001e1f1c7221 */ /* 0x000fc40000010000 */
        /* <DEDUP_REMOVED lines=8> */
.L_x_1451:
[C---:B-----5:R-:W-:Y:S01]  /*1070*/  FADD.FTZ R24, -R8.reuse, R18 ;  /* 0x0000001208187221 */ /* 0x060fe20000010100 */
[C---:B------:R-:W-:Y:S01]  /*1080*/  FADD.FTZ R30, -R8.reuse, R10 ;  /* 0x0000000a081e7221 */ /* 0x040fe20000010100 */
[C---:B------:R-:W-:Y:S01]  /*1090*/  FADD.FTZ R34, -R8.reuse, R11 ;  /* 0x0000000b08227221 */ /* 0x040fe20000010100 */
[----:B------:R-:W-:Y:S01]  /*10a0*/  FADD.FTZ R38, -R8, R14 ;  /* 0x0000000e08267221 */ /* 0x000fe20000010100 */
[-C--:B------:R-:W-:Y:S01]  /*10b0*/  FMUL.FTZ R25, R24, R69.reuse ;  /* 0x0000004518197220 */ /* 0x080fe20000410000 */
[----:B------:R-:W-:Y:S01]  /*10c0*/  FADD.FTZ R24, -R8, R19 ;  /* 0x0000001308187221 */ /* 0x000fe20000010100 */
[----:B------:R-:W-:Y:S02]  /*10d0*/  FMUL.FTZ R33, R30, R69 ;  /* 0x000000451e217220 */ /* 0x000fe40000410000 */
[--C-:B------:R-:W-:Y:S01]  /*10e0*/  FFMA.FTZ R27, R66, R25, R68.reuse ;  /* 0x00000019421b7223 */ /* 0x100fe20000010044 */
[----:B------:R-:W-:Y:S01]  /*10f0*/  FMUL.FTZ R24, R24, R69 ;  /* 0x0000004518187220 */ /* 0x000fe20000410000 */
[----:B------:R-:W-:-:S02]  /*1100*/  FFMA.FTZ R29, R66, R33, R68 ;  /* 0x00000021421d7223 */ /* 0x000fc40000010044 */
        /* <DEDUP_REMOVED lines=8> */
[----:B------:R-:W-:Y:S01]  /*1190*/  FMUL.FTZ R28, R34, R69 ;  /* 0x00000045221c7220 */ /* 0x000fe20000410000 */
[----:B-1----:R-:W-:-:S04]  /*11a0*/  FADD.FTZ R37, R35, 1 ;  /* 0x3f80000023257421 */ /* 0x002fc80000010000 */
[----:B------:R-:W0:Y:S01]  /*11b0*/  MUFU.RCP R31, R31 ;  /* 0x0000001f001f7308 */ /* 0x000e220000001000 */
[----:B--2---:R-:W-:Y:S01]  /*11c0*/  FADD.FTZ R30, R32, 1 ;  /* 0x3f800000201e7421 */ /* 0x004fe20000010000 */
[----:B------:R-:W-:-:S04]  /*11d0*/  FFMA.FTZ R32, R9, R28, R67 ;  /* 0x0000001c09207223 */ /* 0x000fc80000010043 */
[----:B------:R-:W-:Y:S02]  /*11e0*/  FMUL.FTZ R36, R32, -1.4426950216293334961 ;  /* 0xbfb8aa3b20247820 */ /* 0x000fe40000410000 */
[----:B------:R-:W1:Y:S08]  /*11f0*/  MUFU.RCP R30, R30 ;  /* 0x0000001e001e7308 */ /* 0x000e700000001000 */
[----:B------:R-:W2:Y:S01]  /*1200*/  MUFU.EX2 R36, R36 ;  /* 0x0000002400247308 */ /* 0x000ea20000000800 */
[----:B0-----:R-:W-:-:S03]  /*1210*/  FADD.FTZ R34, -R31, 1 ;  /* 0x3f8000001f227421 */ /* 0x001fc60000010100 */
[----:B------:R-:W0:Y:S01]  /*1220*/  MUFU.RCP R37, R37 ;  /* 0x0000002500257308 */ /* 0x000e220000001000 */
[----:B------:R-:W-:Y:S01]  /*1230*/  FFMA.FTZ R27, R27, R34, 1 ;  /* 0x3f8000001b1b7423 */ /* 0x000fe20000010022 */
[----:B------:R-:W-:Y:S01]  /*1240*/  FMUL.FTZ R34, R2, R31 ;  /* 0x0000001f02227220 */ /* 0x000fe20000410000 */
[----:B------:R-:W-:-:S03]  /*1250*/  FMUL.FTZ R31, R38, R69 ;  /* 0x00000045261f7220 */ /* 0x000fc60000410000 */
[----:B------:R-:W-:Y:S01]  /*1260*/  FMUL.FTZ R34, R34, R27 ;  /* 0x0000001b22227220 */ /* 0x000fe20000410000 */
[----:B-1----:R-:W-:Y:S01]  /*1270*/  FADD.FTZ R27, -R30, 1 ;  /* 0x3f8000001e1b7421 */ /* 0x002fe20000010100 */
[----:B------:R-:W-:Y:S01]  /*1280*/  FFMA.FTZ R35, R66, R31, R68 ;  /* 0x0000001f42237223 */ /* 0x000fe20000010044 */
[----:B--2---:R-:W-:Y:S02]  /*1290*/  FADD.FTZ R40, R36, 1 ;  /* 0x3f80000024287421 */ /* 0x004fe40000010000 */
[----:B------:R-:W-:Y:S01]  /*12a0*/  FFMA.FTZ R26, R26, R27, 1 ;  /* 0x3f8000001a1a7423 */ /* 0x000fe2000001001b */
[----:B------:R-:W-:Y:S01]  /*12b0*/  FMUL.FTZ R27, R3, R30 ;  /* 0x0000001e031b7220 */ /* 0x000fe20000410000 */
[----:B------:R-:W-:Y:S02]  /*12c0*/  FMUL.FTZ R30, R35, -1.4426950216293334961 ;  /* 0xbfb8aa3b231e7820 */ /* 0x000fe40000410000 */
[----:B------:R-:W1:Y:S01]  /*12d0*/  MUFU.RCP R40, R40 ;  /* 0x0000002800287308 */ /* 0x000e620000001000 */
[----:B------:R-:W-:Y:S01]  /*12e0*/  FMUL.FTZ R27, R27, R26 ;  /* 0x0000001a1b1b7220 */ /* 0x000fe20000410000 */
[----:B------:R-:W-:Y:S01]  /*12f0*/  FADD.FTZ R26, -R8, R15 ;  /* 0x0000000f081a7221 */ /* 0x000fe20000010100 */
[----:B0-----:R-:W-:Y:S01]  /*1300*/  FADD.FTZ R76, -R37, 1 ;  /* 0x3f800000254c7421 */ /* 0x001fe20000010100 */
[----:B------:R-:W-:-:S02]  /*1310*/  FMUL.FTZ R37, R12, R37 ;  /* 0x000000250c257220 */ /* 0x000fc40000410000 */
[----:B------:R-:W-:Y:S01]  /*1320*/  FMUL.FTZ R26, R26, R69 ;  /* 0x000000451a1a7220 */ /* 0x000fe20000410000 */
[----:B------:R-:W-:Y:S01]  /*1330*/  FFMA.FTZ R76, R29, R76, 1 ;  /* 0x3f8000001d4c7423 */ /* 0x000fe2000001004c */
[----:B------:R-:W0:Y:S02]  /*1340*/  MUFU.EX2 R30, R30 ;  /* 0x0000001e001e7308 */ /* 0x000e240000000800 */
[----:B------:R-:W-:-:S04]  /*1350*/  FFMA.FTZ R36, R9, R26, R67 ;  /* 0x0000001a09247223 */ /* 0x000fc80000010043 */
[----:B------:R-:W-:Y:S01]  /*1360*/  FMUL.FTZ R38, R36, -1.4426950216293334961 ;  /* 0xbfb8aa3b24267820 */ /* 0x000fe20000410000 */
[----:B-1----:R-:W-:Y:S01]  /*1370*/  FADD.FTZ R39, -R40, 1 ;  /* 0x3f80000028277421 */ /* 0x002fe20000010100 */
[----:B------:R-:W-:-:S04]  /*1380*/  FMUL.FTZ R41, R13, R40 ;  /* 0x000000280d297220 */ /* 0x000fc80000410000 */
[----:B------:R-:W1:Y:S01]  /*1390*/  MUFU.EX2 R38, R38 ;  /* 0x0000002600267308 */ /* 0x000e620000000800 */
[----:B0-----:R-:W-:Y:S01]  /*13a0*/  FADD.FTZ R71, R30, 1 ;  /* 0x3f8000001e477421 */ /* 0x001fe20000010000 */
[----:B------:R-:W-:Y:S01]  /*13b0*/  FMUL.FTZ R30, R37, R76 ;  /* 0x0000004c251e7220 */ /* 0x000fe20000410000 */
[----:B------:R-:W-:Y:S01]  /*13c0*/  FADD.FTZ R76, -R8, R20 ;  /* 0x00000014084c7221 */ /* 0x000fe20000010100 */
[----:B------:R-:W-:Y:S01]  /*13d0*/  FFMA.FTZ R32, R32, R39, 1 ;  /* 0x3f80000020207423 */ /* 0x000fe20000010027 */
[----:B------:R-:W0:Y:S02]  /*13e0*/  MUFU.RCP R37, R71 ;  /* 0x0000004700257308 */ /* 0x000e240000001000 */
[----:B------:R-:W-:Y:S01]  /*13f0*/  FMUL.FTZ R29, R76, R69 ;  /* 0x000000454c1d7220 */ /* 0x000fe20000410000 */
[----:B------:R-:W-:Y:S01]  /*1400*/  FMUL.FTZ R32, R41, R32 ;  /* 0x0000002029207220 */ /* 0x000fe20000410000 */
[----:B-1----:R-:W-:Y:S02]  /*1410*/  FADD.FTZ R76, R38, 1 ;  /* 0x3f800000264c7421 */ /* 0x002fe40000010000 */
[----:B------:R-:W-:-:S04]  /*1420*/  FFMA.FTZ R38, R66, R29, R68 ;  /* 0x0000001d42267223 */ /* 0x000fc80000010044 */
[----:B------:R-:W-:Y:S01]  /*1430*/  FMUL.FTZ R77, R38, -1.4426950216293334961 ;  /* 0xbfb8aa3b264d7820 */ /* 0x000fe20000410000 */
[----:B------:R-:W1:Y:S01]  /*1440*/  MUFU.RCP R76, R76 ;  /* 0x0000004c004c7308 */ /* 0x000e620000001000 */
[----:B0-----:R-:W-:-:S07]  /*1450*/  FADD.FTZ R40, -R37, 1 ;  /* 0x3f80000025287421 */ /* 0x001fce0000010100 */
[----:B------:R-:W0:Y:S01]  /*1460*/  MUFU.EX2 R39, R77 ;  /* 0x0000004d00277308 */ /* 0x000e220000000800 */
[----:B------:R-:W-:Y:S01]  /*1470*/  FFMA.FTZ R35, R35, R40, 1 ;  /* 0x3f80000023237423 */ /* 0x000fe20000010028 */
[----:B------:R-:W-:Y:S01]  /*1480*/  FMUL.FTZ R40, R66, R34 ;  /* 0x0000002242287220 */ /* 0x000fe20000410000 */
[----:B0-----:R-:W-:Y:S01]  /*1490*/  FADD.FTZ R71, R39, 1 ;  /* 0x3f80000027477421 */ /* 0x001fe20000010000 */
[----:B-1----:R-:W-:Y:S01]  /*14a0*/  FADD.FTZ R39, -R76, 1 ;  /* 0x3f8000004c277421 */ /* 0x002fe20000010100 */
[----:B------:R-:W-:-:S03]  /*14b0*/  FMUL.FTZ R76, R17, R76 ;  /* 0x0000004c114c7220 */ /* 0x000fc60000410000 */
[----:B------:R-:W-:Y:S01]  /*14c0*/  FFMA.FTZ R41, R36, R39, 1 ;  /* 0x3f80000024297423 */ /* 0x000fe20000010027 */
[----:B------:R-:W-:Y:S01]  /*14d0*/  FMUL.FTZ R36, R16, R37 ;  /* 0x0000002510247220 */ /* 0x000fe20000410000 */
[----:B------:R-:W0:Y:S01]  /*14e0*/  MUFU.RCP R39, R71 ;  /* 0x0000004700277308 */ /* 0x000e220000001000 */
[----:B------:R-:W-:Y:S02]  /*14f0*/  FMUL.FTZ R37, R9, R27 ;  /* 0x0000001b09257220 */ /* 0x000fe40000410000 */
[----:B------:R-:W-:Y:S01]  /*1500*/  FMUL.FTZ R36, R36, R35 ;  /* 0x0000002324247220 */ /* 0x000fe20000410000 */
[----:B------:R-:W-:Y:S01]  /*1510*/  FMUL.FTZ R35, R76, R41 ;  /* 0x000000294c237220 */ /* 0x000fe20000410000 */
[----:B------:R-:W-:Y:S01]  /*1520*/  FFMA.FTZ R41, R25, R40, RZ ;  /* 0x0000002819297223 */ /* 0x000fe200000100ff */
[----:B------:R-:W-:-:S03]  /*1530*/  FADD.FTZ R76, RZ, R40 ;  /* 0x00000028ff4c7221 */ /* 0x000fc60000010000 */
[----:B------:R-:W-:Y:S01]  /*1540*/  FFMA.FTZ R40, R24, R37, R41 ;  /* 0x0000002518287223 */ /* 0x000fe20000010029 */
[----:B------:R-:W-:Y:S01]  /*1550*/  FADD.FTZ R37, R37, R76 ;  /* 0x0000004c25257221 */ /* 0x000fe20000010000 */
[----:B0-----:R-:W-:-:S04]  /*1560*/  FADD.FTZ R41, -R39, 1 ;  /* 0x3f80000027297421 */ /* 0x001fc80000010100 */
[----:B------:R-:W-:Y:S01]  /*1570*/  FFMA.FTZ R76, R38, R41, 1 ;  /* 0x3f800000264c7423 */ /* 0x000fe20000010029 */
[----:B------:R-:W-:Y:S01]  /*1580*/  FMUL.FTZ R41, R22, R39 ;  /* 0x0000002716297220 */ /* 0x000fe20000410000 */
[----:B------:R-:W-:Y:S01]  /*1590*/  FFMA.FTZ R38, R25, R34, RZ ;  /* 0x0000002219267223 */ /* 0x000fe200000100ff */
[----:B------:R-:W-:Y:S02]  /*15a0*/  FADD.FTZ R39, RZ, R34 ;  /* 0x00000022ff277221 */ /* 0x000fe40000010000 */
[----:B------:R-:W-:Y:S01]  /*15b0*/  FMUL.FTZ R25, R41, R76 ;  /* 0x0000004c29197220 */ /* 0x000fe20000410000 */
[----:B------:R-:W-:Y:S01]  /*15c0*/  FADD.FTZ R76, -R8, R21 ;  /* 0x00000015084c7221 */ /* 0x000fe20000010100 */
[----:B------:R-:W-:Y:S01]  /*15d0*/  FADD.FTZ R39, R39, R30 ;  /* 0x0000001e27277221 */ /* 0x000fe20000010000 */
[-C--:B------:R-:W-:Y:S01]  /*15e0*/  FFMA.FTZ R34, R33, R30.reuse, R38 ;  /* 0x0000001e21227223 */ /* 0x080fe20000010026 */
[----:B------:R-:W-:Y:S01]  /*15f0*/  FMUL.FTZ R41, R66, R30 ;  /* 0x0000001e42297220 */ /* 0x000fe20000410000 */
[----:B------:R-:W-:-:S02]  /*1600*/  FMUL.FTZ R30, R76, R69 ;  /* 0x000000454c1e7220 */ /* 0x000fc40000410000 */
[----:B------:R-:W-:Y:S01]  /*1610*/  FFMA.FTZ R34, R31, R36, R34 ;  /* 0x000000241f227223 */ /* 0x000fe20000010022 */
[----:B------:R-:W-:Y:S01]  /*1620*/  FFMA.FTZ R33, R33, R41, R40 ;  /* 0x0000002921217223 */ /* 0x000fe20000010028 */
[----:B------:R-:W-:Y:S01]  /*1630*/  FFMA.FTZ R38, R9, R30, R67 ;  /* 0x0000001e09267223 */ /* 0x000fe20000010043 */
[----:B------:R-:W-:Y:S01]  /*1640*/  FADD.FTZ R37, R37, R41 ;  /* 0x0000002925257221 */ /* 0x000fe20000010000 */
[----:B------:R-:W-:Y:S01]  /*1650*/  FFMA.FTZ R41, R24, R27, RZ ;  /* 0x0000001b18297223 */ /* 0x000fe200000100ff */
[----:B------:R-:W-:Y:S01]  /*1660*/  FADD.FTZ R27, RZ, R27 ;  /* 0x0000001bff1b7221 */ /* 0x000fe20000010000 */
[----:B------:R-:W-:Y:S02]  /*1670*/  FMUL.FTZ R71, R38, -1.4426950216293334961 ;  /* 0xbfb8aa3b26477820 */ /* 0x000fe40000410000 */
[-C--:B------:R-:W-:Y:S01]  /*1680*/  FFMA.FTZ R41, R28, R32.reuse, R41 ;  /* 0x000000201c297223 */ /* 0x080fe20000010029 */
[----:B------:R-:W-:Y:S01]  /*1690*/  FADD.FTZ R24, R27, R32 ;  /* 0x000000201b187221 */ /* 0x000fe20000010000 */
[----:B------:R-:W-:-:S02]  /*16a0*/  FMUL.FTZ R32, R9, R32 ;  /* 0x0000002009207220 */ /* 0x000fc40000410000 */
[----:B------:R-:W0:Y:S01]  /*16b0*/  MUFU.EX2 R71, R71 ;  /* 0x0000004700477308 */ /* 0x000e220000000800 */
[----:B------:R-:W-:Y:S01]  /*16c0*/  FFMA.FTZ R41, R26, R35, R41 ;  /* 0x000000231a297223 */ /* 0x000fe20000010029 */
[----:B------:R-:W-:Y:S01]  /*16d0*/  FFMA.FTZ R28, R28, R32, R33 ;  /* 0x000000201c1c7223 */ /* 0x000fe20000010021 */
[----:B------:R-:W-:Y:S01]  /*16e0*/  FMUL.FTZ R33, R66, R36 ;  /* 0x0000002442217220 */ /* 0x000fe20000410000 */
[----:B------:R-:W-:Y:S01]  /*16f0*/  FADD.FTZ R37, R32, R37 ;  /* 0x0000002520257221 */ /* 0x000fe20000010000 */
[----:B------:R-:W-:-:S03]  /*1700*/  FADD.FTZ R36, R39, R36 ;  /* 0x0000002427247221 */ /* 0x000fc60000010000 */
[----:B------:R-:W-:Y:S01]  /*1710*/  FADD.FTZ R32, R37, R33 ;  /* 0x0000002125207221 */ /* 0x000fe20000010000 */
[----:B0-----:R-:W-:Y:S01]  /*1720*/  FADD.FTZ R40, R71, 1 ;  /* 0x3f80000047287421 */ /* 0x001fe20000010000 */
[----:B------:R-:W-:Y:S01]  /*1730*/  FFMA.FTZ R71, R31, R33, R28 ;  /* 0x000000211f477223 */ /* 0x000fe2000001001c */
[----:B------:R-:W-:-:S04]  /*1740*/  FMUL.FTZ R31, R9, R35 ;  /* 0x00000023091f7220 */ /* 0x000fc80000410000 */
[----:B------:R-:W0:Y:S01]  /*1750*/  MUFU.RCP R40, R40 ;  /* 0x0000002800287308 */ /* 0x000e220000001000 */
[----:B------:R-:W-:Y:S01]  /*1760*/  FFMA.FTZ R28, R26, R31, R71 ;  /* 0x0000001f1a1c7223 */ /* 0x000fe20000010047 */
[----:B------:R-:W-:Y:S01]  /*1770*/  FADD.FTZ R32, R31, R32 ;  /* 0x000000201f207221 */ /* 0x000fe20000010000 */
[----:B------:R-:W-:Y:S01]  /*1780*/  FMUL.FTZ R31, R66, R25 ;  /* 0x00000019421f7220 */ /* 0x000fe20000410000 */
[----:B------:R-:W-:-:S03]  /*1790*/  FADD.FTZ R26, R36, R25 ;  /* 0x00000019241a7221 */ /* 0x000fc60000010000 */
[C---:B------:R-:W-:Y:S01]  /*17a0*/  FFMA.FTZ R37, R29.reuse, R31, R28 ;  /* 0x0000001f1d257223 */ /* 0x040fe2000001001c */
[----:B------:R-:W-:Y:S01]  /*17b0*/  FADD.FTZ R28, R32, R31 ;  /* 0x0000001f201c7221 */ /* 0x000fe20000010000 */
[----:B------:R-:W-:Y:S01]  /*17c0*/  FADD.FTZ R32, R24, R35 ;  /* 0x0000002318207221 */ /* 0x000fe20000010000 */
[----:B------:R-:W-:Y:S01]  /*17d0*/  FFMA.FTZ R24, R29, R25, R34 ;  /* 0x000000191d187223 */ /* 0x000fe20000010022 */
[----:B0-----:R-:W-:-:S04]  /*17e0*/  FADD.FTZ R77, -R40, 1 ;  /* 0x3f800000284d7421 */ /* 0x001fc80000010100 */
[----:B------:R-:W-:Y:S01]  /*17f0*/  FFMA.FTZ R77, R38, R77, 1 ;  /* 0x3f800000264d7423 */ /* 0x000fe2000001004d */
[----:B------:R-:W-:-:S04]  /*1800*/  FMUL.FTZ R38, R23, R40 ;  /* 0x0000002817267220 */ /* 0x000fc80000410000 */
[----:B------:R-:W-:-:S04]  /*1810*/  FMUL.FTZ R27, R38, R77 ;  /* 0x0000004d261b7220 */ /* 0x000fc80000410000 */
[-C--:B------:R-:W-:Y:S01]  /*1820*/  FMUL.FTZ R33, R9, R27.reuse ;  /* 0x0000001b09217220 */ /* 0x080fe20000410000 */
[----:B------:R-:W-:Y:S01]  /*1830*/  FFMA.FTZ R25, R30, R27, R41 ;  /* 0x0000001b1e197223 */ /* 0x000fe20000010029 */
[----:B------:R-:W-:Y:S02]  /*1840*/  FADD.FTZ R27, R32, R27 ;  /* 0x0000001b201b7221 */ /* 0x000fe40000010000 */
[----:B------:R-:W-:Y:S01]  /*1850*/  FFMA.FTZ R31, R30, R33, R37 ;  /* 0x000000211e1f7223 */ /* 0x000fe20000010025 */
[----:B------:R-:W-:-:S07]  /*1860*/  FADD.FTZ R28, R33, R28 ;  /* 0x0000001c211c7221 */ /* 0x000fce0000010000 */
.L_x_1452:
[----:B------:R-:W-:Y:S01]  /*1870*/  MOV R30, R28 ;  /* 0x0000001c001e7202 */ /* 0x000fe20000000f00 */
[----:B------:R-:W-:Y:S01]  /*1880*/  STS.128 [R64], R24 ;  /* 0x0000001840007388 */ /* 0x000fe20000000c00 */
[C---:B------:R-:W-:Y:S01]  /*1890*/  ISETP.GT.AND P1, PT, R43.reuse, 0x1e, PT ;  /* 0x0000001e2b00780c */ /* 0x040fe20003f24270 */
[----:B------:R-:W-:Y:S01]  /*18a0*/  BSSY.RECONVERGENT B0, `(.L_x_1453) ;  /* 0x0000021000007945 */ /* 0x000fe20003800200 */
[C---:B------:R-:W-:Y:S01]  /*18b0*/  ISETP.GT.AND P6, PT, R43.reuse, 0xf, PT ;  /* 0x0000000f2b00780c */ /* 0x040fe20003fc4270 */
[----:B------:R-:W0:Y:S01]  /*18c0*/  SHFL.DOWN PT, R28, R31, 0x1, 0x1f ;  /* 0x08201f001f1c7f89 */ /* 0x000e2200000e0000 */
[----:B------:R-:W-:Y:S02]  /*18d0*/  ISETP.GT.AND P5, PT, R43, 0x17, PT ;  /* 0x000000172b00780c */ /* 0x000fe40003fa4270 */
[----:B------:R-:W-:Y:S01]  /*18e0*/  ISETP.NE.AND P3, PT, R46, RZ, PT ;  /* 0x000000ff2e00720c */ /* 0x000fe20003f65270 */
[----:B------:R-:W1:Y:S01]  /*18f0*/  SHFL.DOWN PT, R29, R30, 0x1, 0x1f ;  /* 0x08201f001e1d7f89 */ /* 0x000e6200000e0000 */
[----:B------:R-:W-:-:S05]  /*1900*/  ISETP.GE.U32.AND P2, PT, R42, 0x2, PT ;  /* 0x000000022a00780c */ /* 0x000fca0003f46070 */
        /* <DEDUP_REMOVED lines=25> */
[----:B------:R3:W-:Y:S02]  /*1aa0*/  @!P5 STS.64 [R63+UR5+0x18], R40 ;  /* 0x000018283f00d988 */ /* 0x0007e40008000a05 */
.L_x_1454:
[----:B------:R-:W-:Y:S05]  /*1ab0*/  BSYNC.RECONVERGENT B0 ;  /* 0x0000000000007941 */ /* 0x000fea0003800200 */
.L_x_1453:
[----:B------:R-:W-:Y:S06]  /*1ac0*/  BAR.SYNC.DEFER_BLOCKING 0x0 ;  /* 0x0000000000007b1d */ /* 0x000fec0000010000 */
[----:B------:R-:W-:Y:S04]  /*1ad0*/  BSSY.RECONVERGENT B0, `(.L_x_1455) ;  /* 0x000003f000007945 */ /* 0x000fe80003800200 */
[----:B------:R-:W-:Y:S05]  /*1ae0*/  @P3 BRA `(.L_x_1456) ;  /* 0x0000000000f43947 */ /* 0x000fea0003800000 */
[----:B------:R-:W4:Y:S01]  /*1af0*/  S2UR UR7, SR_CgaCtaId ;  /* 0x00000000000779c3 */ /* 0x000f220000008800 */
[----:B------:R-:W-:Y:S02]  /*1b00*/  UMOV UR6, 0x400 ;  /* 0x0000040000067882 */ /* 0x000fe40000000000 */
[----:B----4-:R-:W-:-:S09]  /*1b10*/  ULEA UR6, UR7, UR6, 0x18 ;  /* 0x0000000607067291 */ /* 0x010fd2000f8ec0ff */
[----:B-12---:R-:W1:Y:S04]  /*1b20*/  LDS.128 R28, [UR6+0x20] ;  /* 0x00002006ff1c7984 */ /* 0x006e680008000c00 */
[----:B------:R-:W2:Y:S04]  /*1b30*/  LDS.128 R32, [UR6+0x30] ;  /* 0x00003006ff207984 */ /* 0x000ea80008000c00 */
[----:B------:R-:W4:Y:S01]  /*1b40*/  LDS.128 R36, [UR6+0x40] ;  /* 0x00004006ff247984 */ /* 0x000f220008000c00 */
[----:B-1----:R-:W-:Y:S01]  /*1b50*/  FADD.FTZ R71, R40, R28 ;  /* 0x0000001c28477221 */ /* 0x002fe20000010000 */
[----:B------:R-:W-:-:S03]  /*1b60*/  FADD.FTZ R28, R41, R29 ;  /* 0x0000001d291c7221 */ /* 0x000fc60000010000 */
[----:B------:R-:W-:Y:S01]  /*1b70*/  FADD.FTZ R71, R71, R30 ;  /* 0x0000001e47477221 */ /* 0x000fe20000010000 */
[----:B------:R-:W-:-:S03]  /*1b80*/  FADD.FTZ R28, R28, R31 ;  /* 0x0000001f1c1c7221 */ /* 0x000fc60000010000 */
[----:B--2---:R-:W-:Y:S01]  /*1b90*/  FADD.FTZ R71, R71, R32 ;  /* 0x0000002047477221 */ /* 0x004fe20000010000 */
[----:B------:R-:W-:-:S03]  /*1ba0*/  FADD.FTZ R28, R28, R33 ;  /* 0x000000211c1c7221 */ /* 0x000fc60000010000 */
[----:B------:R-:W-:Y:S01]  /*1bb0*/  FADD.FTZ R71, R71, R34 ;  /* 0x0000002247477221 */ /* 0x000fe20000010000 */
[----:B------:R-:W-:Y:S02]  /*1bc0*/  FADD.FTZ R28, R28, R35 ;  /* 0x000000231c1c7221 */ /* 0x000fe40000010000 */
[----:B------:R-:W1:Y:S01]  /*1bd0*/  LDS.128 R32, [UR6+0x50] ;  /* 0x00005006ff207984 */ /* 0x000e620008000c00 */
[----:B----4-:R-:W-:Y:S01]  /*1be0*/  FADD.FTZ R71, R71, R36 ;  /* 0x0000002447477221 */ /* 0x010fe20000010000 */
[----:B------:R-:W-:Y:S02]  /*1bf0*/  FADD.FTZ R36, R28, R37 ;  /* 0x000000251c247221 */ /* 0x000fe40000010000 */
[----:B------:R-:W2:Y:S01]  /*1c00*/  LDS.128 R28, [UR6+0x60] ;  /* 0x00006006ff1c7984 */ /* 0x000ea20008000c00 */
[----:B------:R-:W-:Y:S01]  /*1c10*/  FADD.FTZ R71, R71, R38 ;  /* 0x0000002647477221 */ /* 0x000fe20000010000 */
[----:B0--3--:R-:W-:Y:S02]  /*1c20*/  FADD.FTZ R40, R36, R39 ;  /* 0x0000002724287221 */ /* 0x009fe40000010000 */
        /* <DEDUP_REMOVED lines=20> */
[----:B------:R-:W-:Y:S01]  /*1d70*/  LDS.128 R32, [UR6+0xc0] ;  /* 0x0000c006ff207984 */ /* 0x000fe20008000c00 */
[----:B--2---:R-:W-:Y:S01]  /*1d80*/  FADD.FTZ R71, R71, R28 ;  /* 0x0000001c47477221 */ /* 0x004fe20000010000 */
        /* <DEDUP_REMOVED lines=17> */
[----:B0-----:R-:W-:Y:S01]  /*1ea0*/  FADD.FTZ R40, R71, R40 ;  /* 0x0000002847287221 */ /* 0x001fe20000010000 */
[----:B------:R-:W-:-:S07]  /*1eb0*/  FADD.FTZ R41, R36, R41 ;  /* 0x0000002924297221 */ /* 0x000fce0000010000 */
.L_x_1456:
[----:B------:R-:W-:Y:S05]  /*1ec0*/  BSYNC.RECONVERGENT B0 ;  /* 0x0000000000007941 */ /* 0x000fea0003800200 */
.L_x_1455:
[----:B------:R-:W-:Y:S06]  /*1ed0*/  BAR.SYNC.DEFER_BLOCKING 0x0 ;  /* 0x0000000000007b1d */ /* 0x000fec0000010000 */
[----:B------:R-:W-:Y:S04]  /*1ee0*/  BSSY.RECONVERGENT B0, `(.L_x_1457) ;  /* 0x000004d000007945 */ /* 0x000fe80003800200 */
[----:B------:R-:W-:Y:S05]  /*1ef0*/  @P1 BRA `(.L_x_1458) ;  /* 0x00000004002c1947 */ /* 0x000fea0003800000 */
[----:B-12---:R-:W1:Y:S04]  /*1f00*/  LDS.128 R28, [R64+0x300] ;  /* 0x00030000401c7984 */ /* 0x006e680000000c00 */
[----:B------:R-:W2:Y:S04]  /*1f10*/  LDS.128 R32, [R64+0x600] ;  /* 0x0006000040207984 */ /* 0x000ea80000000c00 */
[----:B------:R-:W4:Y:S01]  /*1f20*/  LDS.128 R36, [R64+0x900] ;  /* 0x0009000040247984 */ /* 0x000f220000000c00 */
        /* <DEDUP_REMOVED lines=13> */
[----:B------:R-:W2:Y:S04]  /*2000*/  LDS.128 R32, [R64+0xf00] ;  /* 0x000f000040207984 */ /* 0x000ea80000000c00 */
[----:B------:R-:W4:Y:S01]  /*2010*/  LDS.128 R28, [R64+0x1200] ;  /* 0x00120000401c7984 */ /* 0x000f220000000c00 */
        /* <DEDUP_REMOVED lines=9> */
[----:B----4-:R-:W-:Y:S01]  /*20b0*/  FADD.FTZ R37, R71, R28 ;  /* 0x0000001c47257221 */ /* 0x010fe20000010000 */
[----:B------:R-:W2:Y:S01]  /*20c0*/  LDS.128 R32, [R64+0x1800] ;  /* 0x0018000040207984 */ /* 0x000ea20000000c00 */
[----:B------:R-:W-:Y:S01]  /*20d0*/  FADD.FTZ R36, R36, R29 ;  /* 0x0000001d24247221 */ /* 0x000fe20000010000 */
[----:B------:R-:W-:Y:S01]  /*20e0*/  FADD.FTZ R39, R39, R30 ;  /* 0x0000001e27277221 */ /* 0x000fe20000010000 */
[----:B------:R-:W-:-:S02]  /*20f0*/  FADD.FTZ R38, R38, R31 ;  /* 0x0000001f26267221 */ /* 0x000fc40000010000 */
[----:B------:R-:W4:Y:S01]  /*2100*/  LDS.128 R28, [R64+0x1b00] ;  /* 0x001b0000401c7984 */ /* 0x000f220000000c00 */
        /* <DEDUP_REMOVED lines=42> */
.L_x_1458:
[----:B------:R-:W-:Y:S05]  /*23b0*/  BSYNC.RECONVERGENT B0 ;  /* 0x0000000000007941 */ /* 0x000fea0003800200 */
.L_x_1457:
[----:B------:R-:W-:Y:S04]  /*23c0*/  BSSY.RECONVERGENT B0, `(.L_x_1459) ;  /* 0x000001d000007945 */ /* 0x000fe80003800200 */
[----:B------:R-:W-:Y:S05]  /*23d0*/  @P1 BRA `(.L_x_1460) ;  /* 0x00000000006c1947 */ /* 0x000fea0003800000 */
[----:B------:R-:W1:Y:S08]  /*23e0*/  LDC.64 R28, c[0x0][0x3f8] ;  /* 0x0000fe00ff1c7b82 */ /* 0x000e700000000a00 */
[----:B------:R-:W4:Y:S01]  /*23f0*/  LDC.64 R34, c[0x0][0x3d8] ;  /* 0x0000f600ff227b82 */ /* 0x000f220000000a00 */
[----:B-12---:R-:W-:Y:S01]  /*2400*/  IMAD.WIDE.U32 R30, R28, 0x3, RZ ;  /* 0x000000031c1e7825 */ /* 0x006fe200078e00ff */
[----:B------:R-:W-:-:S02]  /*2410*/  LEA R37, R29, R29, 0x1 ;  /* 0x0000001d1d257211 */ /* 0x000fc400078e08ff */
[----:B------:R-:W-:Y:S02]  /*2420*/  LEA.HI R39, P1, R29, R28, RZ, 0x1 ;  /* 0x0000001c1d277211 */ /* 0x000fe400078308ff */
[----:B------:R-:W-:Y:S01]  /*2430*/  IADD3 R37, PT, PT, R31, R37, RZ ;  /* 0x000000251f257210 */ /* 0x000fe20007ffe0ff */
[----:B------:R-:W-:Y:S01]  /*2440*/  IMAD R31, R70, 0x30, R46 ;  /* 0x00000030461f7824 */ /* 0x000fe200078e022e */
[----:B------:R-:W-:Y:S02]  /*2450*/  IADD3.X R32, PT, PT, RZ, R29, RZ, P1, !PT ;  /* 0x0000001dff207210 */ /* 0x000fe40000ffe4ff */
[----:B------:R-:W-:Y:S01]  /*2460*/  LEA.HI R30, P5, R37, R30, RZ, 0x1 ;  /* 0x0000001e251e7211 */ /* 0x000fe200078b08ff */
[----:B----4-:R-:W-:Y:S01]  /*2470*/  IMAD.WIDE R34, R31, 0x4, R34 ;  /* 0x000000041f227825 */ /* 0x010fe200078e0222 */
[----:B------:R-:W-:Y:S02]  /*2480*/  SHF.L.U32 R31, R39, 0x1, RZ ;  /* 0x00000001271f7819 */ /* 0x000fe400000006ff */
[----:B------:R-:W-:-:S02]  /*2490*/  IADD3.X R37, PT, PT, RZ, R37, RZ, P5, !PT ;  /* 0x00000025ff257210 */ /* 0x000fc40002ffe4ff */
[C---:B------:R-:W-:Y:S01]  /*24a0*/  SHF.L.U32 R33, R30.reuse, 0x1, RZ ;  /* 0x000000011e217819 */ /* 0x040fe200000006ff */
[----:B------:R4:W-:Y:S01]  /*24b0*/  REDG.E.ADD.F32.FTZ.RN.STRONG.GPU desc[UR8][R34.64], R24 ;  /* 0x00000018220079a6 */ /* 0x0009e2000c12f308 */
[----:B------:R-:W-:Y:S02]  /*24c0*/  SHF.L.U64.HI R37, R30, 0x1, R37 ;  /* 0x000000011e257819 */ /* 0x000fe40000010225 */
[----:B------:R-:W-:Y:S02]  /*24d0*/  LOP3.LUT R31, R31, 0xfffffffc, RZ, 0xc0, !PT ;  /* 0xfffffffc1f1f7812 */ /* 0x000fe400078ec0ff */
[----:B------:R-:W-:Y:S02]  /*24e0*/  LEA R30, P5, R28, R34, 0x2 ;  /* 0x000000221c1e7211 */ /* 0x000fe400078a10ff */
[----:B------:R-:W-:Y:S02]  /*24f0*/  LOP3.LUT R33, R33, 0xfffffffc, RZ, 0xc0, !PT ;  /* 0xfffffffc21217812 */ /* 0x000fe400078ec0ff */
[----:B------:R-:W-:-:S02]  /*2500*/  SHF.L.U64.HI R39, R39, 0x1, R32 ;  /* 0x0000000127277819 */ /* 0x000fc40000010220 */
[----:B------:R-:W-:Y:S02]  /*2510*/  IADD3 R32, P1, PT, R34, R31, RZ ;  /* 0x0000001f22207210 */ /* 0x000fe40007f3e0ff */
[----:B------:R-:W-:Y:S02]  /*2520*/  LEA.HI.X R31, R28, R35, R29, 0x2, P5 ;  /* 0x000000231c1f7211 */ /* 0x000fe400028f141d */
[----:B------:R-:W-:Y:S02]  /*2530*/  IADD3 R28, P5, PT, R34, R33, RZ ;  /* 0x00000021221c7210 */ /* 0x000fe40007fbe0ff */
[C---:B------:R-:W-:Y:S02]  /*2540*/  IADD3.X R33, PT, PT, R35.reuse, R39, RZ, P1, !PT ;  /* 0x0000002723217210 */ /* 0x040fe40000ffe4ff */
[----:B------:R-:W-:-:S03]  /*2550*/  IADD3.X R29, PT, PT, R35, R37, RZ, P5, !PT ;  /* 0x00000025231d7210 */ /* 0x000fc60002ffe4ff */
[----:B------:R4:W-:Y:S04]  /*2560*/  REDG.E.ADD.F32.FTZ.RN.STRONG.GPU desc[UR8][R32.64], R25 ;  /* 0x00000019200079a6 */ /* 0x0009e8000c12f308 */
[----:B------:R4:W-:Y:S04]  /*2570*/  REDG.E.ADD.F32.FTZ.RN.STRONG.GPU desc[UR8][R30.64], R26 ;  /* 0x0000001a1e0079a6 */ /* 0x0009e8000c12f308 */
[----:B------:R4:W-:Y:S02]  /*2580*/  REDG.E.ADD.F32.FTZ.RN.STRONG.GPU desc[UR8][R28.64], R27 ;  /* 0x0000001b1c0079a6 */ /* 0x0009e4000c12f308 */
.L_x_1460:
[----:B------:R-:W-:Y:S05]  /*2590*/  BSYNC.RECONVERGENT B0 ;  /* 0x0000000000007941 */ /* 0x000fea0003800200 */
.L_x_1459:
[----:B------:R-:W-:Y:S05]  /*25a0*/  @!P2 BRA `(.L_x_1461) ;  /* 0x00000008008ca947 */ /* 0x000fea0003800000 */
[----:B------:R-:W5:Y:S01]  /*25b0*/  LDC.64 R70, c[0x0][0x3d0] ;  /* 0x0000f400ff467b82 */ /* 0x000f620000000a00 */
[----:B----4-:R-:W-:Y:S02]  /*25c0*/  LOP3.LUT R25, R48, 0x1, RZ, 0xc0, !PT ;  /* 0x0000000130197812 */ /* 0x010fe400078ec0ff */
[----:B------:R-:W-:-:S03]  /*25d0*/  ISETP.GE.U32.AND P2, PT, R42, 0x8, PT ;  /* 0x000000082a00780c */ /* 0x000fc60003f46070 */
[----:B------:R-:W-:-:S04]  /*25e0*/  IMAD R29, R25, R44, RZ ;  /* 0x0000002c191d7224 */ /* 0x000fc800078e02ff */
[----:B------:R-:W-:-:S05]  /*25f0*/  IMAD R24, R29, R42, RZ ;  /* 0x0000002a1d187224 */ /* 0x000fca00078e02ff */
[----:B------:R-:W-:-:S05]  /*2600*/  SHF.L.U32 R25, R24, 0x1, RZ ;  /* 0x0000000118197819 */ /* 0x000fca00000006ff */
[----:B-----5:R-:W-:Y:S01]  /*2610*/  IMAD.WIDE R70, R25, 0x4, R70 ;  /* 0x0000000419467825 */ /* 0x020fe200078e0246 */
[----:B------:R-:W-:Y:S06]  /*2620*/  @P3 BRA `(.L_x_1462) ;  /* 0x00000000004c3947 */ /* 0x000fec0003800000 */
[----:B------:R-:W4:Y:S01]  /*2630*/  LDC.64 R24, c[0x0][0x3c8] ;  /* 0x0000f200ff187b82 */ /* 0x000f220000000a00 */
[----:B------:R-:W-:Y:S01]  /*2640*/  LOP3.LUT P1, R28, R48, 0x2, RZ, 0xc0, !PT ;  /* 0x00000002301c7812 */ /* 0x000fe2000782c0ff */
[----:B------:R-:W-:Y:S01]  /*2650*/  IMAD.WIDE.U32 R26, R62, 0x8, R70 ;  /* 0x000000083e1a7825 */ /* 0x000fe200078e0046 */
[----:B------:R-:W-:Y:S02]  /*2660*/  IADD3 R29, PT, PT, R29, R45, RZ ;  /* 0x0000002d1d1d7210 */ /* 0x000fe40007ffe0ff */
[----:B-1----:R-:W-:Y:S02]  /*2670*/  SEL R31, R42, RZ, !P1 ;  /* 0x000000ff2a1f7207 */ /* 0x002fe40004800000 */
[----:B------:R1:W-:Y:S02]  /*2680*/  STG.E.64 desc[UR8][R26.64], R40 ;  /* 0x000000281a007986 */ /* 0x0003e4000c101b08 */
[----:B------:R-:W-:Y:S01]  /*2690*/  ISETP.NE.AND P1, PT, R31, -0x1, PT ;  /* 0xffffffff1f00780c */ /* 0x000fe20003f25270 */
[----:B----4-:R-:W-:Y:S01]  /*26a0*/  IMAD.WIDE.U32 R24, R29, 0x4, R24 ;  /* 0x000000041d187825 */ /* 0x010fe200078e0018 */
[----:B------:R-:W-:Y:S01]  /*26b0*/  IADD3 R29, PT, PT, -R28, 0x1, RZ ;  /* 0x000000011c1d7810 */ /* 0x000fe20007ffe1ff */
[----:B------:R-:W-:Y:S06]  /*26c0*/  MEMBAR.ALL.GPU ;  /* 0x0000000000007992 */ /* 0x000fec000000a000 */
[----:B------:R-:W-:-:S00]  /*26d0*/  ERRBAR ;  /* 0x00000000000079ab */ /* 0x000fc00000000000 */
[----:B------:R-:W-:Y:S06]  /*26e0*/  CGAERRBAR ;  /* 0x00000000000075ab */ /* 0x000fec0000000000 */
[----:B------:R1:W-:Y:S01]  /*26f0*/  REDG.E.ADD.S32.STRONG.GPU desc[UR8][R24.64], R29 ;  /* 0x0000001d1800798e */ /* 0x0003e2000c12e308 */
[----:B------:R-:W-:Y:S05]  /*2700*/  @!P1 BRA `(.L_x_1462) ;  /* 0x0000000000149947 */ /* 0x000fea0003800000 */
.L_x_1463:
[----:B-1----:R-:W4:Y:S04]  /*2710*/  LDG.E.STRONG.GPU R26, desc[UR8][R24.64] ;  /* 0x00000008181a7981 */ /* 0x002f28000c1ef900 */
[----:B----4-:R-:W-:Y:S01]  /*2720*/  CCTL.IVALL ;  /* 0x00000000ff00798f */ /* 0x010fe20002000000 */
[----:B------:R-:W-:Y:S05]  /*2730*/  YIELD ;  /* 0x0000000000007946 */ /* 0x000fea0003800000 */
[----:B------:R-:W-:-:S13]  /*2740*/  ISETP.NE.AND P1, PT, R26, R31, PT ;  /* 0x0000001f1a00720c */ /* 0x000fda0003f25270 */
[----:B------:R-:W-:Y:S05]  /*2750*/  @P1 BRA `(.L_x_1463) ;  /* 0xfffffffc00ec1947 */ /* 0x000fea000383ffff */
.L_x_1462:
[----:B------:R-:W-:Y:S05]  /*2760*/  WARPSYNC.ALL ;  /* 0x0000000000007948 */ /* 0x000fea0003800000 */
[----:B------:R-:W-:Y:S01]  /*2770*/  BAR.SYNC.DEFER_BLOCKING 0x0 ;  /* 0x0000000000007b1d */ /* 0x000fe20000010000 */
[----:B--2---:R-:W-:-:S05]  /*2780*/  HFMA2 R30, -RZ, RZ, 0, 0 ;  /* 0x00000000ff1e7431 */ /* 0x004fca00000001ff */
[----:B------:R-:W-:Y:S05]  /*2790*/  @!P2 BRA `(.L_x_1464) ;  /* 0x000000040018a947 */ /* 0x000fea0003800000 */
[----:B------:R-:W-:Y:S01]  /*27a0*/  MOV R38, RZ ;  /* 0x000000ff00267202 */ /* 0x000fe20000000f00 */
[----:B------:R-:W-:Y:S01]  /*27b0*/  UIADD3 UR6, UPT, UPT, -UR10, URZ, URZ ;  /* 0x000000ff0a067290 */ /* 0x000fe2000fffe1ff */
[----:B------:R-:W-:Y:S02]  /*27c0*/  MOV R37, R45 ;  /* 0x0000002d00257202 */ /* 0x000fe40000000f00 */
[----:B------:R-:W-:Y:S02]  /*27d0*/  MOV R36, R49 ;  /* 0x0000003100247202 */ /* 0x000fe40000000f00 */
[----:B------:R-:W-:Y:S02]  /*27e0*/  MOV R35, R50 ;  /* 0x0000003200237202 */ /* 0x000fe40000000f00 */
[----:B------:R-:W-:Y:S02]  /*27f0*/  MOV R34, R51 ;  /* 0x0000003300227202 */ /* 0x000fe40000000f00 */
[----:B------:R-:W-:-:S02]  /*2800*/  MOV R30, R52 ;  /* 0x00000034001e7202 */ /* 0x000fc40000000f00 */
[----:B-1----:R-:W-:Y:S02]  /*2810*/  MOV R31, R53 ;  /* 0x00000035001f7202 */ /* 0x002fe40000000f00 */
[----:B------:R-:W-:Y:S02]  /*2820*/  MOV R32, R54 ;  /* 0x0000003600207202 */ /* 0x000fe40000000f00 */
[----:B------:R-:W-:-:S07]  /*2830*/  MOV R33, R55 ;  /* 0x0000003700217202 */ /* 0x000fce0000000f00 */
.L_x_1465:
[----:B------:R-:W-:Y:S02]  /*2840*/  ISETP.EQ.OR P1, PT, RZ, UR6, P3 ;  /* 0x00000006ff007c0c */ /* 0x000fe40009f22670 */
[----:B------:R-:W-:-:S04]  /*2850*/  IADD3 R24, PT, PT, R38, 0x1, RZ ;  /* 0x0000000126187810 */ /* 0x000fc80007ffe0ff */
[----:B------:R-:W-:-:S07]  /*2860*/  ISETP.EQ.OR P5, PT, R24, UR10, P3 ;  /* 0x0000000a18007c0c */ /* 0x000fce0009fa2670 */
[----:B------:R-:W-:-:S06]  /*2870*/  @!P1 IMAD.WIDE.U32 R24, R37, 0x8, R70 ;  /* 0x0000000825189825 */ /* 0x000fcc00078e0046 */
[----:B------:R-:W0:Y:S01]  /*2880*/  @!P1 LDG.E.64 R24, desc[UR8][R24.64] ;  /* 0x0000000818189981 */ /* 0x000e22000c1e1b00 */
[----:B------:R-:W-:-:S06]  /*2890*/  @!P5 IMAD.WIDE.U32 R28, R36, 0x8, R70 ;  /* 0x00000008241cd825 */ /* 0x000fcc00078e0046 */
[----:B------:R-:W2:Y:S01]  /*28a0*/  @!P5 LDG.E.64 R28, desc[UR8][R28.64] ;  /* 0x000000081c1cd981 */ /* 0x000ea2000c1e1b00 */
[----:B------:R-:W-:-:S04]  /*28b0*/  IADD3 R26, PT, PT, R38, 0x2, RZ ;  /* 0x00000002261a7810 */ /* 0x000fc80007ffe0ff */
[----:B------:R-:W-:Y:S02]  /*28c0*/  ISETP.EQ.OR P6, PT, R26, UR10, P3 ;  /* 0x0000000a1a007c0c */ /* 0x000fe40009fc2670 */
[----:B------:R-:W-:-:S04]  /*28d0*/  IADD3 R26, PT, PT, R38, 0x3, RZ ;  /* 0x00000003261a7810 */ /* 0x000fc80007ffe0ff */
[----:B------:R-:W-:Y:S02]  /*28e0*/  ISETP.EQ.OR P2, PT, R26, UR10, P3 ;  /* 0x0000000a1a007c0c */ /* 0x000fe40009f42670 */
[----:B------:R-:W-:Y:S01]  /*28f0*/  IADD3 R26, PT, PT, R38, 0x4, RZ ;  /* 0x00000004261a7810 */ /* 0x000fe20007ffe0ff */
[----:B0--3--:R-:W-:Y:S01]  /*2900*/  @!P1 FADD.FTZ R40, R40, R24 ;  /* 0x0000001828289221 */ /* 0x009fe20000010000 */
[----:B------:R-:W-:Y:S02]  /*2910*/  @!P1 FADD.FTZ R41, R41, R25 ;  /* 0x0000001929299221 */ /* 0x000fe40000010000 */
[----:B------:R-:W-:Y:S01]  /*2920*/  ISETP.EQ.OR P1, PT, R26, UR10, P3 ;  /* 0x0000000a1a007c0c */ /* 0x000fe20009f22670 */
[----:B------:R-:W-:-:S06]  /*2930*/  @!P6 IMAD.WIDE.U32 R26, R35, 0x8, R70 ;  /* 0x00000008231ae825 */ /* 0x000fcc00078e0046 */
[----:B------:R-:W-:-:S04]  /*2940*/  @!P2 IMAD.WIDE.U32 R24, R34, 0x8, R70 ;  /* 0x000000082218a825 */ /* 0x000fc800078e0046 */
[----:B--2---:R-:W-:Y:S01]  /*2950*/  @!P5 FADD.FTZ R40, R40, R28 ;  /* 0x0000001c2828d221 */ /* 0x004fe20000010000 */
[----:B------:R-:W2:Y:S04]  /*2960*/  @!P6 LDG.E.64 R26, desc[UR8][R26.64] ;  /* 0x000000081a1ae981 */ /* 0x000ea8000c1e1b00 */
[----:B------:R-:W3:Y:S01]  /*2970*/  @!P2 LDG.E.64 R24, desc[UR8][R24.64] ;  /* 0x000000081818a981 */ /* 0x000ee2000c1e1b00 */
[----:B------:R-:W-:Y:S01]  /*2980*/  @!P5 FADD.FTZ R41, R41, R29 ;  /* 0x0000001d2929d221 */ /* 0x000fe20000010000 */
[----:B------:R-:W-:-:S06]  /*2990*/  @!P1 IMAD.WIDE.U32 R28, R30, 0x8, R70 ;  /* 0x000000081e1c9825 */ /* 0x000fcc00078e0046 */
[----:B------:R-:W4:Y:S01]  /*29a0*/  @!P1 LDG.E.64 R28, desc[UR8][R28.64] ;  /* 0x000000081c1c9981 */ /* 0x000f22000c1e1b00 */
[----:B------:R-:W-:-:S04]  /*29b0*/  IADD3 R39, PT, PT, R38, 0x5, RZ ;  /* 0x0000000526277810 */ /* 0x000fc80007ffe0ff */
[----:B------:R-:W-:Y:S01]  /*29c0*/  ISETP.EQ.OR P5, PT, R39, UR10, P3 ;  /* 0x0000000a27007c0c */ /* 0x000fe20009fa2670 */
[----:B--2---:R-:W-:Y:S01]  /*29d0*/  @!P6 FADD.FTZ R40, R40, R26 ;  /* 0x0000001a2828e221 */ /* 0x004fe20000010000 */
[----:B------:R-:W-:Y:S01]  /*29e0*/  @!P6 FADD.FTZ R41, R41, R27 ;  /* 0x0000001b2929e221 */ /* 0x000fe20000010000 */
[----:B------:R-:W-:Y:S02]  /*29f0*/  IADD3 R26, PT, PT, R38, 0x6, RZ ;  /* 0x00000006261a7810 */ /* 0x000fe40007ffe0ff */
[----:B---3--:R-:W-:Y:S01]  /*2a00*/  @!P2 FADD.FTZ R40, R40, R24 ;  /* 0x000000182828a221 */ /* 0x008fe20000010000 */
[----:B------:R-:W-:Y:S01]  /*2a10*/  @!P2 FADD.FTZ R41, R41, R25 ;  /* 0x000000192929a221 */ /* 0x000fe20000010000 */
[----:B------:R-:W-:Y:S02]  /*2a20*/  ISETP.EQ.OR P2, PT, R26, UR10, P3 ;  /* 0x0000000a1a007c0c */ /* 0x000fe40009f42670 */
[----:B------:R-:W-:-:S04]  /*2a30*/  IADD3 R24, PT, PT, R38, 0x7, RZ ;  /* 0x0000000726187810 */ /* 0x000fc80007ffe0ff */
[----:B------:R-:W-:Y:S01]  /*2a40*/  ISETP.EQ.OR P6, PT, R24, UR10, P3 ;  /* 0x0000000a18007c0c */ /* 0x000fe20009fc2670 */
[----:B------:R-:W-:-:S04]  /*2a50*/  @!P5 IMAD.WIDE.U32 R24, R31, 0x8, R70 ;  /* 0x000000081f18d825 */ /* 0x000fc800078e0046 */
[----:B----4-:R-:W-:Y:S01]  /*2a60*/  @!P1 FADD.FTZ R40, R40, R28 ;  /* 0x0000001c28289221 */ /* 0x010fe20000010000 */
[----:B------:R-:W-:Y:S01]  /*2a70*/  @!P1 FADD.FTZ R41, R41, R29 ;  /* 0x0000001d29299221 */ /* 0x000fe20000010000 */
[--C-:B------:R-:W-:Y:S01]  /*2a80*/  @!P2 IMAD.WIDE.U32 R26, R32, 0x8, R70.reuse ;  /* 0x00000008201aa825 */ /* 0x100fe200078e0046 */
[----:B------:R-:W2:Y:S05]  /*2a90*/  @!P5 LDG.E.64 R24, desc[UR8][R24.64] ;  /* 0x000000081818d981 */ /* 0x000eaa000c1e1b00 */
[----:B------:R-:W-:Y:S01]  /*2aa0*/  @!P6 IMAD.WIDE.U32 R28, R33, 0x8, R70 ;  /* 0x00000008211ce825 */ /* 0x000fe200078e0046 */
[----:B------:R-:W3:Y:S05]  /*2ab0*/  @!P2 LDG.E.64 R26, desc[UR8][R26.64] ;  /* 0x000000081a1aa981 */ /* 0x000eea000c1e1b00 */
[----:B------:R-:W4:Y:S01]  /*2ac0*/  @!P6 LDG.E.64 R28, desc[UR8][R28.64] ;  /* 0x000000081c1ce981 */ /* 0x000f22000c1e1b00 */
[----:B------:R-:W-:Y:S01]  /*2ad0*/  IADD3 R38, PT, PT, R38, 0x8, RZ ;  /* 0x0000000826267810 */ /* 0x000fe20007ffe0ff */
[----:B------:R-:W-:Y:S01]  /*2ae0*/  UIADD3 UR6, UPT, UPT, UR6, 0x8, URZ ;  /* 0x0000000806067890 */ /* 0x000fe2000fffe0ff */
[----:B------:R-:W-:-:S02]  /*2af0*/  LEA R37, R44, R37, 0x3 ;  /* 0x000000252c257211 */ /* 0x000fc400078e18ff */
[----:B------:R-:W-:Y:S02]  /*2b00*/  ISETP.NE.AND P1, PT, R38, R56, PT ;  /* 0x000000382600720c */ /* 0x000fe40003f25270 */
[C---:B------:R-:W-:Y:S02]  /*2b10*/  LEA R36, R44.reuse, R36, 0x3 ;  /* 0x000000242c247211 */ /* 0x040fe400078e18ff */
[C---:B------:R-:W-:Y:S02]  /*2b20*/  LEA R35, R44.reuse, R35, 0x3 ;  /* 0x000000232c237211 */ /* 0x040fe400078e18ff */
[C---:B------:R-:W-:Y:S02]  /*2b30*/  LEA R34, R44.reuse, R34, 0x3 ;  /* 0x000000222c227211 */ /* 0x040fe400078e18ff */
[C---:B------:R-:W-:Y:S02]  /*2b40*/  LEA R30, R44.reuse, R30, 0x3 ;  /* 0x0000001e2c1e7211 */ /* 0x040fe400078e18ff */
[----:B------:R-:W-:-:S02]  /*2b50*/  LEA R31, R44, R31, 0x3 ;  /* 0x0000001f2c1f7211 */ /* 0x000fc400078e18ff */
[C---:B------:R-:W-:Y:S02]  /*2b60*/  LEA R32, R44.reuse, R32, 0x3 ;  /* 0x000000202c207211 */ /* 0x040fe400078e18ff */
[----:B------:R-:W-:Y:S01]  /*2b70*/  LEA R33, R44, R33, 0x3 ;  /* 0x000000212c217211 */ /* 0x000fe200078e18ff */
[----:B--2---:R-:W-:Y:S01]  /*2b80*/  @!P5 FADD.FTZ R40, R40, R24 ;  /* 0x000000182828d221 */ /* 0x004fe20000010000 */
[----:B------:R-:W-:-:S03]  /*2b90*/  @!P5 FADD.FTZ R41, R41, R25 ;  /* 0x000000192929d221 */ /* 0x000fc60000010000 */
[----:B---3--:R-:W-:Y:S01]  /*2ba0*/  @!P2 FADD.FTZ R40, R40, R26 ;  /* 0x0000001a2828a221 */ /* 0x008fe20000010000 */
[----:B------:R-:W-:-:S03]  /*2bb0*/  @!P2 FADD.FTZ R41, R41, R27 ;  /* 0x0000001b2929a221 */ /* 0x000fc60000010000 */
[----:B----4-:R-:W-:Y:S01]  /*2bc0*/  @!P6 FADD.FTZ R40, R40, R28 ;  /* 0x0000001c2828e221 */ /* 0x010fe20000010000 */
[----:B------:R-:W-:Y:S01]  /*2bd0*/  @!P6 FADD.FTZ R41, R41, R29 ;  /* 0x0000001d2929e221 */ /* 0x000fe20000010000 */
[----:B------:R-:W-:Y:S06]  /*2be0*/  @P1 BRA `(.L_x_1465) ;  /* 0xfffffffc00141947 */ /* 0x000fec000383ffff */
[----:B------:R-:W-:-:S07]  /*2bf0*/  MOV R30, R56 ;  /* 0x00000038001e7202 */ /* 0x000fce0000000f00 */
.L_x_1464:
[----:B------:R-:W-:-:S13]  /*2c00*/  ISETP.NE.AND P1, PT, R61, RZ, PT ;  /* 0x000000ff3d00720c */ /* 0x000fda0003f25270 */
[----:B------:R-:W-:Y:S05]  /*2c10*/  @!P1 BRA `(.L_x_1461) ;  /* 0x0000000000f09947 */ /* 0x000fea0003800000 */
[----:B-1----:R-:W-:Y:S02]  /*2c20*/  IADD3 R24, PT, PT, R61, -0x1, RZ ;  /* 0xffffffff3d187810 */ /* 0x002fe40007ffe0ff */
[----:B------:R-:W-:Y:S02]  /*2c30*/  ISETP.NE.AND P1, PT, R60, RZ, PT ;  /* 0x000000ff3c00720c */ /* 0x000fe40003f25270 */
[----:B------:R-:W-:-:S13]  /*2c40*/  ISETP.GE.U32.AND P2, PT, R24, 0x3, PT ;  /* 0x000000031800780c */ /* 0x000fda0003f46070 */
[----:B------:R-:W-:Y:S05]  /*2c50*/  @!P2 BRA `(.L_x_1466) ;  /* 0x000000000070a947 */ /* 0x000fea0003800000 */
[----:B------:R-:W-:-:S13]  /*2c60*/  ISETP.EQ.OR P6, PT, R30, UR10, P3 ;  /* 0x0000000a1e007c0c */ /* 0x000fda0009fc2670 */
[----:B------:R-:W-:-:S04]  /*2c70*/  @!P6 IMAD R25, R30, R44, R45 ;  /* 0x0000002c1e19e224 */ /* 0x000fc800078e022d */
[----:B------:R-:W-:-:S06]  /*2c80*/  @!P6 IMAD.WIDE.U32 R24, R25, 0x8, R70 ;  /* 0x000000081918e825 */ /* 0x000fcc00078e0046 */
[----:B------:R-:W0:Y:S01]  /*2c90*/  @!P6 LDG.E.64 R24, desc[UR8][R24.64] ;  /* 0x000000081818e981 */ /* 0x000e22000c1e1b00 */
[C---:B------:R-:W-:Y:S02]  /*2ca0*/  IADD3 R27, PT, PT, R30.reuse, 0x1, RZ ;  /* 0x000000011e1b7810 */ /* 0x040fe40007ffe0ff */
[C---:B------:R-:W-:Y:S02]  /*2cb0*/  IADD3 R29, PT, PT, R30.reuse, 0x2, RZ ;  /* 0x000000021e1d7810 */ /* 0x040fe40007ffe0ff */
        /* <DEDUP_REMOVED lines=22> */
.L_x_1466:
[----:B------:R-:W-:Y:S05]  /*2e20*/  @!P1 BRA `(.L_x_1461) ;  /* 0x00000000006c9947 */ /* 0x000fea0003800000 */
[----:B------:R-:W-:Y:S02]  /*2e30*/  ISETP.NE.AND P2, PT, R60, 0x1, PT ;  /* 0x000000013c00780c */ /* 0x000fe40003f45270 */
[----:B------:R-:W-:-:S11]  /*2e40*/  LOP3.LUT P1, RZ, R42, 0x1, RZ, 0xc0, !PT ;  /* 0x000000012aff7812 */ /* 0x000fd6000782c0ff */
        /* <DEDUP_REMOVED lines=15> */
.L_x_1467:
[----:B------:R-:W-:Y:S01]  /*2f40*/  ISETP.EQ.OR P2, PT, R30, UR10, P3 ;  /* 0x0000000a1e007c0c */ /* 0x000fe20009f42670 */
[----:B------:R-:W-:Y:S03]  /*2f50*/  BSSY.RECONVERGENT B0, `(.L_x_1461) ;  /* 0x0000008000007945 */ /* 0x000fe60003800200 */
[----:B------:R-:W-:-:S13]  /*2f60*/  PLOP3.LUT P1, PT, P1, P2, PT, 0x8f, 0xf8 ;  /* 0x0000000000f8781c */ /* 0x000fda0000f25177 */
[----:B------:R-:W-:Y:S05]  /*2f70*/  @P1 BRA `(.L_x_1468) ;  /* 0x0000000000141947 */ /* 0x000fea0003800000 */
[----:B------:R-:W-:-:S04]  /*2f80*/  IMAD R25, R44, R30, R45 ;  /* 0x0000001e2c197224 */ /* 0x000fc800078e022d */
[----:B------:R-:W-:-:S06]  /*2f90*/  IMAD.WIDE.U32 R24, R25, 0x8, R70 ;  /* 0x0000000819187825 */ /* 0x000fcc00078e0046 */
[----:B------:R-:W0:Y:S02]  /*2fa0*/  LDG.E.64 R24, desc[UR8][R24.64] ;  /* 0x0000000818187981 */ /* 0x000e24000c1e1b00 */
[----:B0--3--:R-:W-:Y:S01]  /*2fb0*/  FADD.FTZ R40, R40, R24 ;  /* 0x0000001828287221 */ /* 0x009fe20000010000 */
[----:B------:R-:W-:-:S07]  /*2fc0*/  FADD.FTZ R41, R41, R25 ;  /* 0x0000001929297221 */ /* 0x000fce0000010000 */
.L_x_1468:
[----:B------:R-:W-:Y:S05]  /*2fd0*/  BSYNC.RECONVERGENT B0 ;  /* 0x0000000000007941 */ /* 0x000fea0003800200 */
.L_x_1461:
[----:B------:R-:W5:Y:S01]  /*2fe0*/  S2UR UR7, SR_CgaCtaId ;  /* 0x00000000000779c3 */ /* 0x000f620000008800 */
[----:B------:R-:W-:Y:S01]  /*2ff0*/  UMOV UR6, 0x400 ;  /* 0x0000040000067882 */ /* 0x000fe20000000000 */
[C---:B----4-:R-:W-:Y:S01]  /*3000*/  FADD.FTZ R32, -R8.reuse, R18 ;  /* 0x0000001208207221 */ /* 0x050fe20000010100 */
[C---:B------:R-:W-:Y:S01]  /*3010*/  FADD.FTZ R34, -R8.reuse, R19 ;  /* 0x0000001308227221 */ /* 0x040fe20000010100 */
[----:B------:R-:W4:Y:S01]  /*3020*/  LDCU.64 UR14, c[0x0][0x400] ;  /* 0x00008000ff0e77ac */ /* 0x000f220008000a00 */
[C---:B------:R-:W-:Y:S01]  /*3030*/  FADD.FTZ R18, -R8.reuse, R10 ;  /* 0x0000000a08127221 */ /* 0x040fe20000010100 */
[C---:B-1----:R-:W-:Y:S01]  /*3040*/  FADD.FTZ R26, -R8.reuse, R11 ;  /* 0x0000000b081a7221 */ /* 0x042fe20000010100 */
[C---:B------:R-:W-:Y:S01]  /*3050*/  FADD.FTZ R28, -R8.reuse, R14 ;  /* 0x0000000e081c7221 */ /* 0x040fe20000010100 */
[C---:B--2---:R-:W-:Y:S01]  /*3060*/  FADD.FTZ R30, -R8.reuse, R15 ;  /* 0x0000000f081e7221 */ /* 0x044fe20000010100 */
[C---:B------:R-:W-:Y:S01]  /*3070*/  FADD.FTZ R20, -R8.reuse, R20 ;  /* 0x0000001408147221 */ /* 0x040fe20000010100 */
[----:B------:R-:W-:Y:S01]  /*3080*/  FADD.FTZ R8, -R8, R21 ;  /* 0x0000001508087221 */ /* 0x000fe20000010100 */
[-C--:B------:R-:W-:Y:S01]  /*3090*/  FMUL.FTZ R31, R32, R69.reuse ;  /* 0x00000045201f7220 */ /* 0x080fe20000410000 */
[----:B------:R-:W-:Y:S01]  /*30a0*/  FMUL.FTZ R14, R34, R69 ;  /* 0x00000045220e7220 */ /* 0x000fe20000410000 */
[----:B-----5:R-:W-:-:S09]  /*30b0*/  ULEA UR6, UR7, UR6, 0x18 ;  /* 0x0000000607067291 */ /* 0x020fd2000f8ec0ff */
[----:B------:R-:W-:Y:S01]  /*30c0*/  @!P3 STS.64 [UR6+0xe0], R40 ;  /* 0x0000e028ff00b988 */ /* 0x000fe20008000a06 */
[----:B------:R-:W-:Y:S06]  /*30d0*/  BAR.SYNC.DEFER_BLOCKING 0x0 ;  /* 0x0000000000007b1d */ /* 0x000fec0000010000 */
[----:B------:R-:W1:Y:S01]  /*30e0*/  LDS.64 R24, [UR6+0xe0] ;  /* 0x0000e006ff187984 */ /* 0x000e620008000a00 */
[----:B------:R-:W1:Y:S02]  /*30f0*/  LDCU UR6, c[0x0][0x42c] ;  /* 0x00008580ff0677ac */ /* 0x000e640008000800 */
[----:B-1----:R-:W-:Y:S01]  /*3100*/  FMUL.FTZ R24, R24, UR6 ;  /* 0x0000000618187c20 */ /* 0x002fe20008410000 */
[----:B------:R-:W-:Y:S01]  /*3110*/  FMUL.FTZ R25, R25, UR6 ;  /* 0x0000000619197c20 */ /* 0x000fe20008410000 */
[----:B----4-:R-:W-:Y:S06]  /*3120*/  @!P4 BRA `(.L_x_1469) ;  /* 0x000000000048c947 */ /* 0x010fec0003800000 */
[----:B------:R-:W-:Y:S01]  /*3130*/  FFMA.FTZ R10, R66, R31, R68 ;  /* 0x0000001f420a7223 */ /* 0x000fe20000010044 */
[----:B------:R-:W-:-:S03]  /*3140*/  FFMA.FTZ R11, R9, R14, R67 ;  /* 0x0000000e090b7223 */ /* 0x000fc60000010043 */
[----:B------:R-:W-:Y:S01]  /*3150*/  FMUL.FTZ R15, R10, -1.4426950216293334961 ;  /* 0xbfb8aa3b0a0f7820 */ /* 0x000fe20000410000 */
[----:B------:R-:W-:-:S05]  /*3160*/  FMUL.FTZ R21, R11, -1.4426950216293334961 ;  /* 0xbfb8aa3b0b157820 */ /* 0x000fca0000410000 */
        /* <DEDUP_REMOVED lines=14> */
.L_x_1469:
[----:B------:R-:W-:Y:S04]  /*3250*/  BSSY.RECONVERGENT B0, `(.L_x_1470) ;  /* 0x0000013000007945 */ /* 0x000fe80003800200 */
[----:B------:R-:W-:Y:S05]  /*3260*/  @P0 BRA `(.L_x_1471) ;  /* 0x0000000000440947 */ /* 0x000fea0003800000 */
[----:B------:R-:W1:Y:S01]  /*3270*/  LDCU.64 UR12, c[0x0][0x3f8] ;  /* 0x00007f00ff0c77ac */ /* 0x000e620008000a00 */
[----:B------:R-:W-:Y:S01]  /*3280*/  MOV R10, R74 ;  /* 0x0000004a000a7202 */ /* 0x000fe20000000f00 */
[----:B------:R-:W-:Y:S01]  /*3290*/  FFMA.FTZ R15, R24, R31, R25 ;  /* 0x0000001f180f7223 */ /* 0x000fe20000010019 */
[----:B------:R-:W-:Y:S01]  /*32a0*/  MOV R11, R73 ;  /* 0x00000049000b7202 */ /* 0x000fe20000000f00 */
[----:B------:R-:W2:Y:S02]  /*32b0*/  LDCU.64 UR6, c[0x0][0x380] ;  /* 0x00007000ff0677ac */ /* 0x000ea40008000a00 */
[----:B------:R-:W-:-:S04]  /*32c0*/  FFMA.FTZ R2, R66, R2, -R15 ;  /* 0x0000000242027223 */ /* 0x000fc8000001080f */
[----:B------:R-:W-:Y:S01]  /*32d0*/  FMUL.FTZ R2, R2, R69 ;  /* 0x0000004502027220 */ /* 0x000fe20000410000 */
[----:B-1----:R-:W-:Y:S02]  /*32e0*/  IMAD R32, R0, UR12, RZ ;  /* 0x0000000c00207c24 */ /* 0x002fe4000f8e02ff */
[----:B------:R-:W-:-:S04]  /*32f0*/  IMAD.WIDE.U32 R10, R65, UR12, R10 ;  /* 0x0000000c410a7c25 */ /* 0x000fc8000f8e000a */
[----:B------:R-:W-:Y:S02]  /*3300*/  IMAD R19, R65, UR13, R32 ;  /* 0x0000000d41137c24 */ /* 0x000fe4000f8e0220 */
[----:B------:R-:W-:Y:S01]  /*3310*/  FFMA.FTZ R32, R24, R14, R25 ;  /* 0x0000000e18207223 */ /* 0x000fe20000010019 */
[----:B--2---:R-:W-:Y:S02]  /*3320*/  LEA R14, P0, R10, UR6, 0x2 ;  /* 0x000000060a0e7c11 */ /* 0x004fe4000f8010ff */
[----:B------:R-:W-:Y:S01]  /*3330*/  IADD3 R19, PT, PT, R11, R19, RZ ;  /* 0x000000130b137210 */ /* 0x000fe20007ffe0ff */
[----:B------:R-:W-:-:S03]  /*3340*/  FFMA.FTZ R32, R9, R3, -R32 ;  /* 0x0000000309207223 */ /* 0x000fc60000010820 */
[----:B------:R-:W-:Y:S01]  /*3350*/  LEA.HI.X R15, R10, UR7, R19, 0x2, P0 ;  /* 0x000000070a0f7c11 */ /* 0x000fe200080f1413 */
[----:B------:R-:W-:-:S05]  /*3360*/  FMUL.FTZ R3, R32, R69 ;  /* 0x0000004520037220 */ /* 0x000fca0000410000 */
[----:B------:R1:W-:Y:S02]  /*3370*/  STG.E.64 desc[UR8][R14.64], R2 ;  /* 0x000000020e007986 */ /* 0x0003e4000c101b08 */
.L_x_1471:
[----:B------:R-:W-:Y:S05]  /*3380*/  BSYNC.RECONVERGENT B0 ;  /* 0x0000000000007941 */ /* 0x000fea0003800200 */
.L_x_1470:
[----:B------:R-:W-:Y:S01]  /*3390*/  UISETP.NE.AND UP0, UPT, UR11, URZ, UPT ;  /* 0x000000ff0b00728c */ /* 0x000fe2000bf05270 */
[-C--:B-1----:R-:W-:Y:S01]  /*33a0*/  FMUL.FTZ R3, R18, R69.reuse ;  /* 0x0000004512037220 */ /* 0x082fe20000410000 */
        /* <DEDUP_REMOVED lines=8> */
[C-C-:B------:R-:W-:Y:S01]  /*3430*/  FFMA.FTZ R34, R24.reuse, R26, R25.reuse ;  /* 0x0000001a18227223 */ /* 0x140fe20000010019 */
[C-C-:B------:R-:W-:Y:S01]  /*3440*/  FFMA.FTZ R19, R24.reuse, R28, R25.reuse ;  /* 0x0000001c18137223 */ /* 0x140fe20000010019 */
[C-C-:B------:R-:W-:Y:S01]  /*3450*/  FFMA.FTZ R14, R24.reuse, R30, R25.reuse ;  /* 0x0000001e180e7223 */ /* 0x140fe20000010019 */
[C-C-:B------:R-:W-:Y:S01]  /*3460*/  FFMA.FTZ R15, R24.reuse, R20, R25.reuse ;  /* 0x00000014180f7223 */ /* 0x140fe20000010019 */
        /* <DEDUP_REMOVED lines=23> */
.L_x_1472:
[----:B------:R-:W-:Y:S01]  /*35e0*/  BSSY.RECONVERGENT B0, `(.L_x_1473) ;  /* 0x0000011000007945 */ /* 0x000fe20003800200 */
[----:B------:R-:W-:Y:S01]  /*35f0*/  FFMA.FTZ R2, R66, R12, -R27 ;  /* 0x0000000c42027223 */ /* 0x000fe2000001081b */
[----:B------:R-:W-:Y:S02]  /*3600*/  FFMA.FTZ R34, R9, R13, -R34 ;  /* 0x0000000d09227223 */ /* 0x000fe40000010822 */
[----:B------:R-:W-:Y:S05]  /*3610*/  @P0 BRA `(.L_x_1474) ;  /* 0x0000000000340947 */ /* 0x000fea0003800000 */
[----:B------:R-:W1:Y:S01]  /*3620*/  LDCU.64 UR6, c[0x0][0x3f8] ;  /* 0x00007f00ff0677ac */ /* 0x000e620008000a00 */
[----:B------:R-:W-:Y:S01]  /*3630*/  MOV R10, R74 ;  /* 0x0000004a000a7202 */ /* 0x000fe20000000f00 */
[----:B------:R-:W-:Y:S01]  /*3640*/  FMUL.FTZ R2, R2, R69 ;  /* 0x0000004502027220 */ /* 0x000fe20000410000 */
[----:B------:R-:W-:Y:S01]  /*3650*/  MOV R11, R73 ;  /* 0x00000049000b7202 */ /* 0x000fe20000000f00 */
[----:B------:R-:W2:Y:S01]  /*3660*/  LDCU.64 UR12, c[0x0][0x380] ;  /* 0x00007000ff0c77ac */ /* 0x000ea20008000a00 */
[----:B-1----:R-:W-:Y:S02]  /*3670*/  IMAD R12, R4, UR6, RZ ;  /* 0x00000006040c7c24 */ /* 0x002fe4000f8e02ff */
[----:B------:R-:W-:-:S04]  /*3680*/  IMAD.WIDE.U32 R10, R59, UR6, R10 ;  /* 0x000000063b0a7c25 */ /* 0x000fc8000f8e000a */
[----:B------:R-:W-:Y:S01]  /*3690*/  IMAD R3, R59, UR7, R12 ;  /* 0x000000073b037c24 */ /* 0x000fe2000f8e020c */
[----:B--2---:R-:W-:-:S04]  /*36a0*/  LEA R12, P0, R10, UR12, 0x2 ;  /* 0x0000000c0a0c7c11 */ /* 0x004fc8000f8010ff */
[----:B------:R-:W-:-:S04]  /*36b0*/  IADD3 R3, PT, PT, R11, R3, RZ ;  /* 0x000000030b037210 */ /* 0x000fc80007ffe0ff */
[----:B------:R-:W-:Y:S01]  /*36c0*/  LEA.HI.X R13, R10, UR13, R3, 0x2, P0 ;  /* 0x0000000d0a0d7c11 */ /* 0x000fe200080f1403 */
[----:B------:R-:W-:-:S05]  /*36d0*/  FMUL.FTZ R3, R34, R69 ;  /* 0x0000004522037220 */ /* 0x000fca0000410000 */
[----:B------:R1:W-:Y:S02]  /*36e0*/  STG.E.64 desc[UR8][R12.64], R2 ;  /* 0x000000020c007986 */ /* 0x0003e4000c101b08 */
.L_x_1474:
[----:B------:R-:W-:Y:S05]  /*36f0*/  BSYNC.RECONVERGENT B0 ;  /* 0x0000000000007941 */ /* 0x000fea0003800200 */
.L_x_1473:
[----:B------:R-:W-:Y:S05]  /*3700*/  BRA.U !UP0, `(.L_x_1475) ;  /* 0x0000000108487547 */ /* 0x000fea000b800000 */
[----:B------:R-:W-:Y:S01]  /*3710*/  FFMA.FTZ R28, R66, R28, R68 ;  /* 0x0000001c421c7223 */ /* 0x000fe20000010044 */
[----:B------:R-:W-:-:S03]  /*3720*/  FFMA.FTZ R30, R9, R30, R67 ;  /* 0x0000001e091e7223 */ /* 0x000fc60000010043 */
[----:B-1----:R-:W-:Y:S01]  /*3730*/  FMUL.FTZ R2, R28, -1.4426950216293334961 ;  /* 0xbfb8aa3b1c027820 */ /* 0x002fe20000410000 */
        /* <DEDUP_REMOVED lines=15> */
.L_x_1475:
[----:B------:R-:W-:Y:S01]  /*3830*/  BSSY.RECONVERGENT B0, `(.L_x_1476) ;  /* 0x0000011000007945 */ /* 0x000fe20003800200 */
[----:B-1----:R-:W-:Y:S01]  /*3840*/  FFMA.FTZ R2, R66, R16, -R19 ;  /* 0x0000001042027223 */ /* 0x002fe20000010813 */
        /* <DEDUP_REMOVED lines=15> */
.L_x_1477:
[----:B------:R-:W-:Y:S05]  /*3940*/  BSYNC.RECONVERGENT B0 ;  /* 0x0000000000007941 */ /* 0x000fea0003800200 */
.L_x_1476:
        /* <DEDUP_REMOVED lines=19> */
.L_x_1478:
        /* <DEDUP_REMOVED lines=17> */
.L_x_1480:
[----:B------:R-:W-:Y:S05]  /*3b90*/  BSYNC.RECONVERGENT B0 ;  /* 0x0000000000007941 */ /* 0x000fea0003800200 */
.L_x_1479:
[----:B------:R-:W-:Y:S02]  /*3ba0*/  IADD3 R47, PT, PT, R44, R47, RZ ;  /* 0x0000002f2c2f7210 */ /* 0x000fe40007ffe0ff */
[----:B------:R-:W-:Y:S02]  /*3bb0*/  IADD3 R48, PT, PT, R48, 0x1, RZ ;  /* 0x0000000130307810 */ /* 0x000fe40007ffe0ff */
[----:B------:R-:W-:-:S13]  /*3bc0*/  ISETP.GE.AND P0, PT, R47, UR4, PT ;  /* 0x000000042f007c0c */ /* 0x000fda000bf06270 */
[----:B------:R-:W-:Y:S05]  /*3bd0*/  @!P0 BRA `(.L_x_1481) ;  /* 0xffffffc400e08947 */ /* 0x000fea000383ffff */
.L_x_1450:
[----:B------:R-:W4:Y:S01]  /*3be0*/  LDC R4, c[0x0][0x370] ;  /* 0x0000dc00ff047b82 */ /* 0x000f220000000800 */
[----:B------:R-:W-:Y:S01]  /*3bf0*/  ISETP.NE.AND P2, PT, R46, RZ, PT ;  /* 0x000000ff2e00720c */ /* 0x000fe20003f45270 */
[----:B------:R-:W-:Y:S06]  /*3c00*/  BSSY.RECONVERGENT B0, `(.L_x_1482) ;  /* 0x0000011000007945 */ /* 0x000fec0003800200 */
[----:B------:R-:W5:Y:S08]  /*3c10*/  LDC R7, c[0x0][0x374] ;  /* 0x0000dd00ff077b82 */ /* 0x000f700000000800 */
[----:B-12---:R-:W1:Y:S01]  /*3c20*/  LDC.64 R2, c[0x0][0x3c8] ;  /* 0x0000f200ff027b82 */ /* 0x006e620000000a00 */
[----:B----4-:R-:W-:-:S02]  /*3c30*/  IADD3 R5, PT, PT, R4, -0x1, RZ ;  /* 0xffffffff04057810 */ /* 0x010fc40007ffe0ff */
[----:B------:R-:W-:Y:S02]  /*3c40*/  ISETP.NE.AND P1, PT, R4, 0x1, PT ;  /* 0x000000010400780c */ /* 0x000fe40003f25270 */
[----:B-----5:R-:W-:-:S04]  /*3c50*/  IADD3 R0, PT, PT, R7, -0x1, RZ ;  /* 0xffffffff07007810 */ /* 0x020fc80007ffe0ff */
[----:B------:R-:W-:Y:S02]  /*3c60*/  ISETP.NE.AND P0, PT, R45, R0, PT ;  /* 0x000000002d00720c */ /* 0x000fe40003f05270 */
[----:B------:R-:W-:Y:S02]  /*3c70*/  SHF.L.U32 R0, R7, 0x1, RZ ;  /* 0x0000000107007819 */ /* 0x000fe400000006ff */
[----:B------:R-:W-:Y:S02]  /*3c80*/  ISETP.NE.OR P0, PT, R5, UR10, P0 ;  /* 0x0000000a05007c0c */ /* 0x000fe40008705670 */
        /* <DEDUP_REMOVED lines=8> */
.L_x_1483:
[----:B------:R-:W-:Y:S05]  /*3d10*/  BSYNC.RECONVERGENT B0 ;  /* 0x0000000000007941 */ /* 0x000fea0003800200 */
.L_x_1482:
[----:B------:R-:W-:Y:S05]  /*3d20*/  @P0 EXIT ;  /* 0x000000000000094d */ /* 0x000fea0003800000 */
[----:B------:R-:W-:Y:S05]  /*3d30*/  @P2 BRA `(.L_x_1484) ;  /* 0x0000000000202947 */ /* 0x000fea0003800000 */
[----:B------:R-:W-:-:S05]  /*3d40*/  IMAD R0, R4, R7, RZ ;  /* 0x0000000704007224 */ /* 0x000fca00078e02ff */
[----:B------:R-:W-:-:S13]  /*3d50*/  ISETP.NE.AND P0, PT, R0, -0x1, PT ;  /* 0xffffffff0000780c */ /* 0x000fda0003f05270 */
[----:B------:R-:W-:Y:S05]  /*3d60*/  @!P0 BRA `(.L_x_1484) ;  /* 0x0000000000148947 */ /* 0x000fea0003800000 */
.L_x_1485:
[----:B-1----:R-:W2:Y:S04]  /*3d70*/  LDG.E.STRONG.GPU R5, desc[UR8][R2.64] ;  /* 0x0000000802057981 */ /* 0x002ea8000c1ef900 */
[----:B--2---:R-:W-:Y:S01]  /*3d80*/  CCTL.IVALL ;  /* 0x00000000ff00798f */ /* 0x004fe20002000000 */
[----:B------:R-:W-:Y:S05]  /*3d90*/  YIELD ;  /* 0x0000000000007946 */ /* 0x000fea0003800000 */
[----:B------:R-:W-:-:S13]  /*3da0*/  ISETP.NE.AND P0, PT, R5, R0, PT ;  /* 0x000000000500720c */ /* 0x000fda0003f05270 */
[----:B------:R-:W-:Y:S05]  /*3db0*/  @P0 BRA `(.L_x_1485) ;  /* 0xfffffffc00ec0947 */ /* 0x000fea000383ffff */
.L_x_1484:
        /* <DEDUP_REMOVED lines=48> */
[----:B------:R-:W1:Y:S01]  /*40c0*/  LDCU.64 UR10, c[0x0][0x390] ;  /* 0x00007200ff0a77ac */ /* 0x000e620008000a00 */
[----:B------:R-:W-:Y:S02]  /*40d0*/  IADD3 R7, PT, PT, R2, 0x1, RZ ;  /* 0x0000000102077810 */ /* 0x000fe40007ffe0ff */
[C---:B------:R-:W-:Y:S01]  /*40e0*/  SHF.L.U32 R20, R46.reuse, 0x2, RZ ;  /* 0x000000022e147819 */ /* 0x040fe200000006ff */
[----:B------:R-:W2:Y:S01]  /*40f0*/  LDCU.64 UR6, c[0x0][0x3d8] ;  /* 0x00007b00ff0677ac */ /* 0x000ea20008000a00 */
[----:B------:R-:W-:Y:S02]  /*4100*/  LOP3.LUT R7, R7, 0x3, RZ, 0xc0, !PT ;  /* 0x0000000307077812 */ /* 0x000fe400078ec0ff */
[--C-:B------:R-:W-:Y:S01]  /*4110*/  SHF.L.U64.HI R21, R46, 0x2, R47.reuse ;  /* 0x000000022e157819 */ /* 0x100fe2000001022f */
[----:B------:R-:W4:Y:S01]  /*4120*/  LDCU.64 UR12, c[0x0][0x388] ;  /* 0x00007100ff0c77ac */ /* 0x000f220008000a00 */
[----:B------:R-:W-:Y:S01]  /*4130*/  SHF.L.U64.HI R30, R3, 0x2, R0 ;  /* 0x00000002031e7819 */ /* 0x000fe20000010200 */
[----:B------:R-:W-:Y:S01]  /*4140*/  IMAD.WIDE.U32 R4, R7, 0x300, R46 ;  /* 0x0000030007047825 */ /* 0x000fe200078e002e */
[----:B------:R-:W-:Y:S01]  /*4150*/  SHF.L.U64.HI R26, R27, 0x2, R32 ;  /* 0x000000021b1a7819 */ /* 0x000fe20000010220 */
[----:B------:R-:W-:-:S03]  /*4160*/  UMOV UR4, URZ ;  /* 0x000000ff00047c82 */ /* 0x000fc60008000000 */
[----:B------:R-:W-:Y:S02]  /*4170*/  IADD3 R47, PT, PT, R5, UR4, RZ ;  /* 0x00000004052f7c10 */ /* 0x000fe4000fffe0ff */
[----:B------:R-:W-:Y:S01]  /*4180*/  MOV R46, R4 ;  /* 0x00000004002e7202 */ /* 0x000fe20000000f00 */
[----:B------:R-:W-:Y:S01]  /*4190*/  IMAD.WIDE.U32 R4, R10, 0x4, RZ ;  /* 0x000000040a047825 */ /* 0x000fe200078e00ff */
[C---:B-1----:R-:W-:Y:S02]  /*41a0*/  IADD3 R22, P2, PT, R20.reuse, UR10, RZ ;  /* 0x0000000a14167c10 */ /* 0x042fe4000ff5e0ff */
[----:B--2---:R-:W-:Y:S02]  /*41b0*/  IADD3 R24, P1, PT, R20, UR6, RZ ;  /* 0x0000000614187c10 */ /* 0x004fe4000ff3e0ff */
[C---:B------:R-:W-:Y:S02]  /*41c0*/  IADD3.X R23, PT, PT, R21.reuse, UR11, RZ, P2, !PT ;  /* 0x0000000b15177c10 */ /* 0x040fe400097fe4ff */
[----:B------:R-:W-:-:S02]  /*41d0*/  IADD3.X R25, PT, PT, R21, UR7, RZ, P1, !PT ;  /* 0x0000000715197c10 */ /* 0x000fc40008ffe4ff */
[----:B------:R-:W-:Y:S02]  /*41e0*/  IADD3 R16, P2, PT, RZ, -R7, RZ ;  /* 0x80000007ff107210 */ /* 0x000fe40007f5e0ff */
[----:B----4-:R-:W-:Y:S02]  /*41f0*/  IADD3 R20, P1, PT, R20, UR12, RZ ;  /* 0x0000000c14147c10 */ /* 0x010fe4000ff3e0ff */
[----:B------:R-:W-:Y:S02]  /*4200*/  SHF.L.U32 R7, R11, 0x2, RZ ;  /* 0x000000020b077819 */ /* 0x000fe400000006ff */
[----:B------:R-:W-:Y:S02]  /*4210*/  IADD3.X R21, PT, PT, R21, UR13, RZ, P1, !PT ;  /* 0x0000000d15157c10 */ /* 0x000fe40008ffe4ff */
[----:B------:R-:W-:Y:S02]  /*4220*/  IADD3 R28, PT, PT, R5, R7, RZ ;  /* 0x00000007051c7210 */ /* 0x000fe40007ffe0ff */
[----:B------:R-:W-:-:S07]  /*4230*/  IADD3.X R18, PT, PT, RZ, -0x1, RZ, P2, !PT ;  /* 0xffffffffff127810 */ /* 0x000fce00017fe4ff */
.L_x_1488:
        /* <DEDUP_REMOVED lines=10> */
[----:B------:R-:W5:Y:S04]  /*42e0*/  LDG.E R12, desc[UR8][R12.64] ;  /* 0x000000080c0c7981 */ /* 0x000f68000c1e1900 */
[----:B------:R-:W5:Y:S01]  /*42f0*/  LDG.E R15, desc[UR8][R14.64] ;  /* 0x000000080e0f7981 */ /* 0x000f62000c1e1900 */
[----:B-1----:R-:W-:Y:S02]  /*4300*/  MOV R8, R22 ;  /* 0x0000001600087202 */ /* 0x002fe40000000f00 */
[----:B----4-:R-:W-:-:S02]  /*4310*/  MOV R6, R20 ;  /* 0x0000001400067202 */ /* 0x010fc40000000f00 */
        /* <DEDUP_REMOVED lines=12> */
[----:B-----5:R-:W-:Y:S01]  /*43e0*/  F2FP.BF16.F32.PACK_AB R19, R15, R12 ;  /* 0x0000000c0f13723e */ /* 0x020fe200000010ff */
[----:B------:R1:W-:Y:S04]  /*43f0*/  STG.E desc[UR8][R6.64], R17 ;  /* 0x0000001106007986 */ /* 0x0003e8000c101908 */
[----:B------:R1:W-:Y:S01]  /*4400*/  STG.E desc[UR8][R8.64], R19 ;  /* 0x0000001308007986 */ /* 0x0003e2000c101908 */
[----:B------:R-:W-:Y:S01]  /*4410*/  IADD3.X R23, PT, PT, RZ, R23, RZ, P3, !PT ;  /* 0x00000017ff177210 */ /* 0x000fe20001ffe4ff */
[----:B------:R-:W-:Y:S06]  /*4420*/  @P1 BRA `(.L_x_1488) ;  /* 0xfffffffc00841947 */ /* 0x000fec000383ffff */
.L_x_1487:
[----:B------:R-:W-:Y:S05]  /*4430*/  BSYNC.RECONVERGENT B0 ;  /* 0x0000000000007941 */ /* 0x000fea0003800200 */
.L_x_1486:
[----:B------:R-:W-:Y:S05]  /*4440*/  @!P0 EXIT ;  /* 0x000000000000894d */ /* 0x000fea0003800000 */
[C---:B------:R-:W-:Y:S01]  /*4450*/  SHF.L.U64.HI R11, R10.reuse, 0x2, R11 ;  /* 0x000000020a0b7819 */ /* 0x040fe2000001020b */
[----:B------:R-:W2:Y:S01]  /*4460*/  LDCU.64 UR4, c[0x0][0x3d8] ;  /* 0x00007b00ff0477ac */ /* 0x000ea20008000a00 */
[----:B-1----:R-:W-:Y:S02]  /*4470*/  SHF.L.U32 R19, R10, 0x2, RZ ;  /* 0x000000020a137819 */ /* 0x002fe400000006ff */
[C---:B------:R-:W-:Y:S01]  /*4480*/  SHF.L.U64.HI R21, R27.reuse, 0x2, R32 ;  /* 0x000000021b157819 */ /* 0x040fe20000010220 */
[----:B------:R-:W1:Y:S01]  /*4490*/  LDCU.64 UR6, c[0x0][0x388] ;  /* 0x00007100ff0677ac */ /* 0x000e620008000a00 */
[----:B------:R-:W-:Y:S02]  /*44a0*/  SHF.L.U32 R23, R27, 0x2, RZ ;  /* 0x000000021b177819 */ /* 0x000fe400000006ff */
[C---:B------:R-:W-:Y:S01]  /*44b0*/  SHF.L.U64.HI R15, R3.reuse, 0x2, R0 ;  /* 0x00000002030f7819 */ /* 0x040fe20000010200 */
[----:B------:R-:W4:Y:S01]  /*44c0*/  LDCU.64 UR10, c[0x0][0x390] ;  /* 0x00007200ff0a77ac */ /* 0x000f220008000a00 */
[----:B------:R-:W-:-:S07]  /*44d0*/  SHF.L.U32 R17, R3, 0x2, RZ ;  /* 0x0000000203117819 */ /* 0x000fce00000006ff */
.L_x_1489:
[C---:B------:R-:W-:Y:S02]  /*44e0*/  SHF.L.U32 R18, R46.reuse, 0x2, RZ ;  /* 0x000000022e127819 */ /* 0x040fe400000006ff */
[----:B------:R-:W-:Y:S02]  /*44f0*/  SHF.L.U64.HI R47, R46, 0x2, R47 ;  /* 0x000000022e2f7819 */ /* 0x000fe4000001022f */
[----:B--2---:R-:W-:-:S04]  /*4500*/  IADD3 R4, P0, PT, R18, UR4, RZ ;  /* 0x0000000412047c10 */ /* 0x004fc8000ff1e0ff */
[----:B------:R-:W-:Y:S02]  /*4510*/  IADD3.X R5, PT, PT, R47, UR5, RZ, P0, !PT ;  /* 0x000000052f057c10 */ /* 0x000fe400087fe4ff */
[C---:B------:R-:W-:Y:S02]  /*4520*/  IADD3 R6, P0, PT, R4.reuse, R17, RZ ;  /* 0x0000001104067210 */ /* 0x040fe40007f1e0ff */
[C---:B------:R-:W-:Y:S01]  /*4530*/  IADD3 R24, P2, PT, R4.reuse, R23, RZ ;  /* 0x0000001704187210 */ /* 0x040fe20007f5e0ff */
[----:B------:R2:W5:Y:S01]  /*4540*/  LDG.E R2, desc[UR8][R4.64] ;  /* 0x0000000804027981 */ /* 0x000562000c1e1900 */
[C---:B------:R-:W-:Y:S02]  /*4550*/  IADD3.X R7, PT, PT, R5.reuse, R15, RZ, P0, !PT ;  /* 0x0000000f05077210 */ /* 0x040fe400007fe4ff */
[----:B------:R-:W-:Y:S02]  /*4560*/  IADD3 R12, P1, PT, R4, R19, RZ ;  /* 0x00000013040c7210 */ /* 0x000fe40007f3e0ff */
[----:B------:R-:W-:-:S02]  /*4570*/  IADD3.X R25, PT, PT, R5, R21, RZ, P2, !PT ;  /* 0x0000001505197210 */ /* 0x000fc400017fe4ff */
[----:B------:R-:W-:Y:S01]  /*4580*/  IADD3.X R13, PT, PT, R5, R11, RZ, P1, !PT ;  /* 0x0000000b050d7210 */ /* 0x000fe20000ffe4ff */
[----:B------:R-:W5:Y:S04]  /*4590*/  LDG.E R7, desc[UR8][R6.64] ;  /* 0x0000000806077981 */ /* 0x000f68000c1e1900 */
[----:B------:R-:W3:Y:S04]  /*45a0*/  LDG.E R12, desc[UR8][R12.64] ;  /* 0x000000080c0c7981 */ /* 0x000ee8000c1e1900 */
[----:B------:R-:W3:Y:S01]  /*45b0*/  LDG.E R25, desc[UR8][R24.64] ;  /* 0x0000000818197981 */ /* 0x000ee2000c1e1900 */
[----:B------:R-:W-:-:S02]  /*45c0*/  LOP3.LUT R8, R18, 0xfffffffc, RZ, 0xc0, !PT ;  /* 0xfffffffc12087812 */ /* 0x000fc400078ec0ff */
[----:B------:R-:W-:Y:S02]  /*45d0*/  LOP3.LUT R9, R47, 0x1, RZ, 0xc0, !PT ;  /* 0x000000012f097812 */ /* 0x000fe400078ec0ff */
[----:B-1----:R-:W-:-:S04]  /*45e0*/  IADD3 R26, P0, PT, R8, UR6, RZ ;  /* 0x00000006081a7c10 */ /* 0x002fc8000ff1e0ff */
[C---:B------:R-:W-:Y:S02]  /*45f0*/  IADD3.X R27, PT, PT, R9.reuse, UR7, RZ, P0, !PT ;  /* 0x00000007091b7c10 */ /* 0x040fe400087fe4ff */
[C---:B----4-:R-:W-:Y:S02]  /*4600*/  IADD3 R28, P0, PT, R8.reuse, UR10, RZ ;  /* 0x0000000a081c7c10 */ /* 0x050fe4000ff1e0ff */
[----:B------:R-:W-:Y:S02]  /*4610*/  IADD3 R8, P1, PT, R8, UR4, RZ ;  /* 0x0000000408087c10 */ /* 0x000fe4000ff3e0ff */
[----:B------:R-:W-:Y:S02]  /*4620*/  IADD3.X R29, PT, PT, R9, UR11, RZ, P0, !PT ;  /* 0x0000000b091d7c10 */ /* 0x000fe400087fe4ff */
[----:B--2---:R-:W-:Y:S02]  /*4630*/  IADD3 R4, P2, PT, R8, R23, RZ ;  /* 0x0000001708047210 */ /* 0x004fe40007f5e0ff */
[----:B-----5:R-:W-:-:S02]  /*4640*/  F2FP.BF16.F32.PACK_AB R31, R7, R2 ;  /* 0x00000002071f723e */ /* 0x020fc400000010ff */
[----:B------:R-:W-:-:S04]  /*4650*/  LOP3.LUT R2, R47, 0x3, RZ, 0xc0, !PT ;  /* 0x000000032f027812 */ /* 0x000fc800078ec0ff */
[----:B------:R-:W-:Y:S02]  /*4660*/  IADD3.X R9, PT, PT, R2, UR5, RZ, P1, !PT ;  /* 0x0000000502097c10 */ /* 0x000fe40008ffe4ff */
[----:B---3--:R-:W-:Y:S02]  /*4670*/  F2FP.BF16.F32.PACK_AB R33, R25, R12 ;  /* 0x0000000c1921723e */ /* 0x008fe400000010ff */
[C---:B------:R-:W-:Y:S02]  /*4680*/  IADD3 R12, P0, PT, R8.reuse, R17, RZ ;  /* 0x00000011080c7210 */ /* 0x040fe40007f1e0ff */
[----:B------:R-:W-:Y:S02]  /*4690*/  IADD3 R6, P1, PT, R8, R19, RZ ;  /* 0x0000001308067210 */ /* 0x000fe40007f3e0ff */
[C---:B------:R-:W-:Y:S02]  /*46a0*/  IADD3.X R13, PT, PT, R9.reuse, R15, RZ, P0, !PT ;  /* 0x0000000f090d7210 */ /* 0x040fe400007fe4ff */
[----:B------:R-:W-:-:S02]  /*46b0*/  IADD3.X R7, PT, PT, R9, R11, RZ, P1, !PT ;  /* 0x0000000b09077210 */ /* 0x000fc40000ffe4ff */
[----:B------:R-:W-:Y:S01]  /*46c0*/  IADD3.X R5, PT, PT, R9, R21, RZ, P2, !PT ;  /* 0x0000001509057210 */ /* 0x000fe200017fe4ff */
        /* <DEDUP_REMOVED lines=14> */
[----:B---3--:R-:W-:Y:S02]  /*47b0*/  F2FP.BF16.F32.PACK_AB R31, R31, R2 ;  /* 0x000000021f1f723e */ /* 0x008fe400000010ff */
[----:B----4-:R-:W-:-:S03]  /*47c0*/  F2FP.BF16.F32.PACK_AB R35, R35, R10 ;  /* 0x0000000a2323723e */ /* 0x010fc600000010ff */
[----:B------:R1:W-:Y:S04]  /*47d0*/  STG.E desc[UR8][R24.64], R31 ;  /* 0x0000001f18007986 */ /* 0x0003e8000c101908 */
[----:B------:R3:W-:Y:S04]  /*47e0*/  STG.E desc[UR8][R26.64], R35 ;  /* 0x000000231a007986 */ /* 0x0007e8000c101908 */
[----:B------:R-:W4:Y:S04]  /*47f0*/  LDG.E R2, desc[UR8][R8.64+0x1800] ;  /* 0x0018000808027981 */ /* 0x000f28000c1e1900 */
[----:B--2---:R-:W4:Y:S04]  /*4800*/  LDG.E R33, desc[UR8][R12.64+0x1800] ;  /* 0x001800080c217981 */ /* 0x004f28000c1e1900 */
[----:B------:R-:W2:Y:S04]  /*4810*/  LDG.E R10, desc[UR8][R6.64+0x1800] ;  /* 0x00180008060a7981 */ /* 0x000ea8000c1e1900 */
[----:B------:R-:W2:Y:S01]  /*4820*/  LDG.E R37, desc[UR8][R4.64+0x1800] ;  /* 0x0018000804257981 */ /* 0x000ea2000c1e1900 */
[----:B------:R-:W-:-:S04]  /*4830*/  IADD3 R14, P0, PT, R18, 0x1800, RZ ;  /* 0x00001800120e7810 */ /* 0x000fc80007f1e0ff */
[----:B------:R-:W-:Y:S02]  /*4840*/  IADD3.X R16, PT, PT, RZ, R47, RZ, P0, !PT ;  /* 0x0000002fff107210 */ /* 0x000fe400007fe4ff */
[----:B------:R-:W-:Y:S02]  /*4850*/  LOP3.LUT R14, R14, 0xfffffffc, RZ, 0xc0, !PT ;  /* 0xfffffffc0e0e7812 */ /* 0x000fe400078ec0ff */
[----:B------:R-:W-:Y:S02]  /*4860*/  LOP3.LUT R16, R16, 0x1, RZ, 0xc0, !PT ;  /* 0x0000000110107812 */ /* 0x000fe400078ec0ff */
[C---:B------:R-:W-:Y:S02]  /*4870*/  IADD3 R28, P0, PT, R14.reuse, UR6, RZ ;  /* 0x000000060e1c7c10 */ /* 0x040fe4000ff1e0ff */
[----:B-1----:R-:W-:Y:S02]  /*4880*/  IADD3 R24, P1, PT, R14, UR10, RZ ;  /* 0x0000000a0e187c10 */ /* 0x002fe4000ff3e0ff */
[----:B------:R-:W-:-:S02]  /*4890*/  IADD3.X R29, PT, PT, R16, UR7, RZ, P0, !PT ;  /* 0x00000007101d7c10 */ /* 0x000fc400087fe4ff */
[----:B------:R-:W-:Y:S02]  /*48a0*/  IADD3.X R25, PT, PT, R16, UR11, RZ, P1, !PT ;  /* 0x0000000b10197c10 */ /* 0x000fe40008ffe4ff */
[----:B----4-:R-:W-:Y:S02]  /*48b0*/  F2FP.BF16.F32.PACK_AB R33, R33, R2 ;  /* 0x000000022121723e */ /* 0x010fe400000010ff */
[----:B--2---:R-:W-:-:S03]  /*48c0*/  F2FP.BF16.F32.PACK_AB R37, R37, R10 ;  /* 0x0000000a2525723e */ /* 0x004fc600000010ff */
        /* <DEDUP_REMOVED lines=10> */
[C---:B---3--:R-:W-:Y:S02]  /*4970*/  IADD3 R26, P0, PT, R2.reuse, UR6, RZ ;  /* 0x00000006021a7c10 */ /* 0x048fe4000ff1e0ff */
[----:B-1----:R-:W-:Y:S02]  /*4980*/  IADD3 R28, P1, PT, R2, UR10, RZ ;  /* 0x0000000a021c7c10 */ /* 0x002fe4000ff3e0ff */
        /* <DEDUP_REMOVED lines=12> */
.L_x_1490:
        /* <DEDUP_REMOVED lines=11> */
.L_x_4521:


//--------------------- .text._Z35group_norm_nhwc_bwd_one_pass_kernelI11Fp32IOBf16WLi128ELi96ELi768EEv26Group_norm_nhwc_bwd_params --------------------------
	.section	.text._Z35group_norm_nhwc_bwd_one_pass_kernelI11Fp32IOBf16WLi128ELi96ELi768EEv26Group_norm_nhwc_bwd_params,"ax",@progbits
	.align	128
        .global         _Z35group_norm_nhwc_bwd_one_pass_kernelI11Fp32IOBf16WLi128ELi96ELi768EEv26Group_norm_nhwc_bwd_params
        .type           _Z35group_norm_nhwc_bwd_one_pass_kernelI11Fp32IOBf16WLi128ELi96ELi768EEv26Group_norm_nhwc_bwd_params,@function
        .size           _Z35group_norm_nhwc_bwd_one_pass_kernelI11Fp32IOBf16WLi128ELi96ELi768EEv26Group_norm_nhwc_bwd_params,(.L_x_4522 - _Z35group_norm_nhwc_bwd_one_pass_kernelI11Fp32IOBf16WLi128ELi96ELi768EEv26Group_norm_nhwc_bwd_params)
        .other          _Z35group_norm_nhwc_bwd_one_pass_kernelI11Fp32IOBf16WLi128ELi96ELi768EEv26Group_norm_nhwc_bwd_params,@"STO_CUDA_ENTRY STV_DEFAULT"
_Z35group_norm_nhwc_bwd_one_pass_kernelI11Fp32IOBf16WLi128ELi96ELi768EEv26Group_norm_nhwc_bwd_params:
.text._Z35group_norm_nhwc_bwd_one_pass_kernelI11Fp32IOBf16WLi128ELi96ELi768EEv26Group_norm_nhwc_bwd_params:
        /* <DEDUP_REMOVED lines=33> */
.L_x_1534:
[----:B0-----:R-:W0:Y:S01]  /*0210*/  LDC R11, c[0x0][0x410] ;  /* 0x00010400ff0b7b82 */ /* 0x001e220000000800 */
[----:B-1----:R-:W1:Y:S01]  /*0220*/  LDCU.128 UR12, c[0x0][0x400] ;  /* 0x00008000ff0c77ac */ /* 0x002e620008000c00 */
[----:B------:R-:W-:Y:S02]  /*0230*/  ISETP.GE.AND P1, PT, R60, RZ, PT ;  /* 0x000000ff3c00720c */ /* 0x000fe40003f26270 */
[----:B------:R-:W-:Y:S02]  /*0240*/  CS2R R30, SRZ ;  /* 0x00000000001e7805 */ /* 0x000fe4000001ff00 */
[----:B------:R-:W-:Y:S02]  /*0250*/  LOP3.LUT R41, R62, 0xffff, RZ, 0xc0, !PT ;  /* 0x0000ffff3e297812 */ /* 0x000fe400078ec0ff */
[----:B--2---:R-:W2:Y:S01]  /*0260*/  LDC R42, c[0x0][0x41c] ;  /* 0x00010700ff2a7b82 */ /* 0x004ea20000000800 */
[----:B-1----:R-:W-:Y:S02]  /*0270*/  ISETP.GE.U32.AND P0, PT, R66, UR12, PT ;  /* 0x0000000c42007c0c */ /* 0x002fe4000bf06070 */
[----:B0-----:R-:W-:-:S04]  /*0280*/  IABS R5, R11 ;  /* 0x0000000b00057213 */ /* 0x001fc80000000000 */
[----:B------:R-:W0:Y:S01]  /*0290*/  I2F.RP R4, R5 ;  /* 0x0000000500047306 */ /* 0x000e220000209400 */
[----:B--2---:R-:W-:-:S05]  /*02a0*/  IMAD R42, R42, UR7, R67 ;  /* 0x000000072a2a7c24 */ /* 0x004fca000f8e0243 */
[----:B------:R-:W-:Y:S02]  /*02b0*/  SHF.R.S32.HI R9, RZ, 0x1f, R42 ;  /* 0x0000001fff097819 */ /* 0x000fe4000001142a */
[C---:B------:R-:W-:Y:S02]  /*02c0*/  IADD3 R13, PT, PT, R42.reuse, 0x30, RZ ;  /* 0x000000302a0d7810 */ /* 0x040fe40007ffe0ff */
[----:B------:R-:W-:Y:S01]  /*02d0*/  IADD3 R12, PT, PT, R42, 0x40, RZ ;  /* 0x000000402a0c7810 */ /* 0x000fe20007ffe0ff */
[----:B0-----:R-:W0:Y:S01]  /*02e0*/  MUFU.RCP R4, R4 ;  /* 0x0000000400047308 */ /* 0x001e220000001000 */
[----:B------:R-:W-:Y:S02]  /*02f0*/  SHF.R.S32.HI R23, RZ, 0x1f, R13 ;  /* 0x0000001fff177819 */ /* 0x000fe4000001140d */
[----:B------:R-:W-:Y:S02]  /*0300*/  SHF.R.S32.HI R21, RZ, 0x1f, R12 ;  /* 0x0000001fff157819 */ /* 0x000fe4000001140c */
[----:B0--3--:R-:W-:-:S04]  /*0310*/  IADD3 R2, PT, PT, R4, 0xffffffe, RZ ;  /* 0x0ffffffe04027810 */ /* 0x009fc80007ffe0ff */
[----:B------:R0:W1:Y:S02]  /*0320*/  F2I.FTZ.U32.TRUNC.NTZ R3, R2 ;  /* 0x0000000200037305 */ /* 0x000064000021f000 */
[----:B0-----:R-:W-:Y:S02]  /*0330*/  MOV R2, RZ ;  /* 0x000000ff00027202 */ /* 0x001fe40000000f00 */
[----:B-1----:R-:W-:-:S05]  /*0340*/  IADD3 R6, PT, PT, RZ, -R3, RZ ;  /* 0x80000003ff067210 */ /* 0x002fca0007ffe0ff */
[----:B------:R-:W-:Y:S01]  /*0350*/  IMAD R7, R6, R5, RZ ;  /* 0x0000000506077224 */ /* 0x000fe200078e02ff */
[----:B------:R-:W-:-:S03]  /*0360*/  IABS R6, R60 ;  /* 0x0000003c00067213 */ /* 0x000fc60000000000 */
[----:B------:R-:W-:Y:S01]  /*0370*/  IMAD.HI.U32 R3, R3, R7, R2 ;  /* 0x0000000703037227 */ /* 0x000fe200078e0002 */
[----:B------:R-:W-:Y:S02]  /*0380*/  SHF.R.S32.HI R7, RZ, 0x1f, R66 ;  /* 0x0000001fff077819 */ /* 0x000fe40000011442 */
[----:B------:R-:W-:Y:S02]  /*0390*/  LOP3.LUT R2, R60, R11, RZ, 0x3c, !PT ;  /* 0x0000000b3c027212 */ /* 0x000fe400078e3cff */
[----:B------:R-:W-:Y:S01]  /*03a0*/  ISETP.GE.AND.EX P0, PT, R7, UR13, PT, P0 ;  /* 0x0000000d07007c0c */ /* 0x000fe2000bf06300 */
[----:B------:R-:W-:Y:S01]  /*03b0*/  IMAD.HI.U32 R3, R3, R6, RZ ;  /* 0x0000000603037227 */ /* 0x000fe200078e00ff */
[----:B------:R-:W-:-:S04]  /*03c0*/  ISETP.GE.AND P2, PT, R2, RZ, PT ;  /* 0x000000ff0200720c */ /* 0x000fc80003f46270 */
[----:B------:R-:W-:-:S05]  /*03d0*/  IADD3 R4, PT, PT, -R3, RZ, RZ ;  /* 0x000000ff03047210 */ /* 0x000fca0007ffe1ff */
[C---:B------:R-:W-:Y:S02]  /*03e0*/  IMAD R4, R5.reuse, R4, R6 ;  /* 0x0000000405047224 */ /* 0x040fe400078e0206 */
[----:B------:R-:W0:Y:S03]  /*03f0*/  @!P0 LDC.64 R18, c[0x0][0x3f8] ;  /* 0x0000fe00ff128b82 */ /* 0x000e260000000a00 */
[----:B------:R-:W-:-:S05]  /*0400*/  ISETP.GT.U32.AND P4, PT, R5, R4, PT ;  /* 0x000000040500720c */ /* 0x000fca0003f84070 */
[----:B------:R-:W1:Y:S08]  /*0410*/  @!P0 LDC.64 R14, c[0x0][0x3a0] ;  /* 0x0000e800ff0e8b82 */ /* 0x000e700000000a00 */
[----:B------:R-:W-:Y:S02]  /*0420*/  @!P4 IADD3 R4, PT, PT, R4, -R5, RZ ;  /* 0x800000050404c210 */ /* 0x000fe40007ffe0ff */
[----:B------:R-:W-:-:S02]  /*0430*/  @!P4 IADD3 R3, PT, PT, R3, 0x1, RZ ;  /* 0x000000010303c810 */ /* 0x000fc40007ffe0ff */
[CC--:B------:R-:W-:Y:S02]  /*0440*/  ISETP.GE.U32.AND P3, PT, R4.reuse, R5.reuse, PT ;  /* 0x000000050400720c */ /* 0x0c0fe40003f66070 */
[-C--:B------:R-:W-:Y:S02]  /*0450*/  ISETP.GT.U32.AND P5, PT, R5, R4.reuse, PT ;  /* 0x000000040500720c */ /* 0x080fe40003fa4070 */
[----:B------:R-:W-:Y:S02]  /*0460*/  IADD3 R5, PT, PT, R4, -R5, RZ ;  /* 0x8000000504057210 */ /* 0x000fe40007ffe0ff */
[----:B------:R-:W-:Y:S02]  /*0470*/  ISETP.GE.U32.AND P4, PT, R13, UR12, PT ;  /* 0x0000000c0d007c0c */ /* 0x000fe4000bf86070 */
[----:B------:R-:W-:Y:S02]  /*0480*/  SEL R4, R5, R4, !P5 ;  /* 0x0000000405047207 */ /* 0x000fe40006800000 */
[----:B------:R-:W-:-:S02]  /*0490*/  ISETP.GE.U32.AND P5, PT, R42, UR12, PT ;  /* 0x0000000c2a007c0c */ /* 0x000fc4000bfa6070 */
[----:B------:R-:W-:Y:S02]  /*04a0*/  LOP3.LUT R5, RZ, R11, RZ, 0x33, !PT ;  /* 0x0000000bff057212 */ /* 0x000fe400078e33ff */
[----:B------:R-:W-:Y:S02]  /*04b0*/  ISETP.GE.AND.EX P5, PT, R9, UR13, PT, P5 ;  /* 0x0000000d09007c0c */ /* 0x000fe4000bfa6350 */
[----:B------:R-:W-:Y:S02]  /*04c0*/  @P3 IADD3 R3, PT, PT, R3, 0x1, RZ ;  /* 0x0000000103033810 */ /* 0x000fe40007ffe0ff */
[----:B------:R-:W-:Y:S02]  /*04d0*/  ISETP.NE.AND P3, PT, R11, RZ, PT ;  /* 0x000000ff0b00720c */ /* 0x000fe40003f65270 */
[----:B------:R-:W-:Y:S01]  /*04e0*/  @!P1 IADD3 R4, PT, PT, -R4, RZ, RZ ;  /* 0x000000ff04049210 */ /* 0x000fe20007ffe1ff */
[----:B------:R-:W2:Y:S01]  /*04f0*/  @!P0 LDC.64 R10, c[0x0][0x398] ;  /* 0x0000e600ff0a8b82 */ /* 0x000ea20000000a00 */
[----:B------:R-:W-:-:S02]  /*0500*/  @!P2 IADD3 R3, PT, PT, -R3, RZ, RZ ;  /* 0x000000ff0303a210 */ /* 0x000fc40007ffe1ff */
[C---:B------:R-:W-:Y:S02]  /*0510*/  SEL R72, R5.reuse, R4, !P3 ;  /* 0x0000000405487207 */ /* 0x040fe40005800000 */
[----:B------:R-:W-:Y:S02]  /*0520*/  SEL R3, R5, R3, !P3 ;  /* 0x0000000305037207 */ /* 0x000fe40005800000 */
[----:B------:R-:W-:Y:S01]  /*0530*/  ISETP.GE.AND.EX P4, PT, R23, UR13, PT, P4 ;  /* 0x0000000d17007c0c */ /* 0x000fe2000bf86340 */
[----:B------:R-:W3:Y:S01]  /*0540*/  @!P5 LDC.64 R16, c[0x0][0x3f8] ;  /* 0x0000fe00ff10db82 */ /* 0x000ee20000000a00 */
[----:B------:R-:W-:Y:S01]  /*0550*/  IMAD R40, R72, 0x60, RZ ;  /* 0x0000006048287824 */ /* 0x000fe200078e02ff */
[----:B------:R-:W-:-:S04]  /*0560*/  SHF.R.S32.HI R2, RZ, 0x1f, R3 ;  /* 0x0000001fff027819 */ /* 0x000fc80000011403 */
[----:B------:R-:W-:Y:S01]  /*0570*/  IADD3 R76, P1, PT, R40, R41, RZ ;  /* 0x00000029284c7210 */ /* 0x000fe20007f3e0ff */
[----:B------:R-:W-:-:S03]  /*0580*/  IMAD R2, R2, UR14, RZ ;  /* 0x0000000e02027c24 */ /* 0x000fc6000f8e02ff */
[----:B------:R-:W-:Y:S01]  /*0590*/  LEA.HI.X.SX32 R77, R40, RZ, 0x1, P1 ;  /* 0x000000ff284d7211 */ /* 0x000fe200008f0eff */
[----:B------:R-:W-:Y:S01]  /*05a0*/  IMAD R75, R3, UR15, R2 ;  /* 0x0000000f034b7c24 */ /* 0x000fe2000f8e0202 */
[----:B------:R-:W4:Y:S01]  /*05b0*/  @!P4 LDC.64 R4, c[0x0][0x3f8] ;  /* 0x0000fe00ff04cb82 */ /* 0x000f220000000a00 */
[----:B0-----:R-:W-:Y:S01]  /*05c0*/  @!P0 IMAD R2, R7, R18, RZ ;  /* 0x0000001207028224 */ /* 0x001fe200078e02ff */
[----:B------:R-:W-:Y:S01]  /*05d0*/  ISETP.GE.U32.AND P1, PT, R12, UR12, PT ;  /* 0x0000000c0c007c0c */ /* 0x000fe2000bf26070 */
[----:B------:R-:W-:-:S03]  /*05e0*/  IMAD.WIDE.U32 R76, R3, UR14, R76 ;  /* 0x0000000e034c7c25 */ /* 0x000fc6000f8e004c */
[----:B------:R-:W-:Y:S01]  /*05f0*/  ISETP.GE.AND.EX P1, PT, R21, UR13, PT, P1 ;  /* 0x0000000d15007c0c */ /* 0x000fe2000bf26310 */
[----:B------:R-:W-:Y:S01]  /*0600*/  @!P0 IMAD R25, R66, R19, R2 ;  /* 0x0000001342198224 */ /* 0x000fe200078e0202 */
[----:B------:R-:W-:Y:S01]  /*0610*/  IADD3 R75, PT, PT, R77, R75, RZ ;  /* 0x0000004b4d4b7210 */ /* 0x000fe20007ffe0ff */
[----:B------:R-:W0:Y:S01]  /*0620*/  @!P5 LDC.64 R6, c[0x0][0x3a0] ;  /* 0x0000e800ff06db82 */ /* 0x000e220000000a00 */
[----:B------:R-:W-:Y:S01]  /*0630*/  @!P0 MOV R74, R76 ;  /* 0x0000004c004a8202 */ /* 0x000fe20000000f00 */
[----:B---3--:R-:W-:Y:S01]  /*0640*/  @!P5 IMAD R2, R9, R16, RZ ;  /* 0x000000100902d224 */ /* 0x008fe200078e02ff */
[----:B------:R-:W-:-:S03]  /*0650*/  @!P5 MOV R3, R75 ;  /* 0x0000004b0003d202 */ /* 0x000fc60000000f00 */
[----:B------:R-:W-:Y:S02]  /*0660*/  @!P0 IMAD.WIDE.U32 R18, R66, R18, R74 ;  /* 0x0000001242128225 */ /* 0x000fe400078e004a */
[----:B------:R-:W3:Y:S02]  /*0670*/  @!P5 LDC.64 R8, c[0x0][0x398] ;  /* 0x0000e600ff08db82 */ /* 0x000ee40000000a00 */
[----:B------:R-:W-:Y:S01]  /*0680*/  @!P5 IMAD R27, R42, R17, R2 ;  /* 0x000000112a1bd224 */ /* 0x000fe200078e0202 */
[----:B------:R-:W-:Y:S02]  /*0690*/  @!P5 MOV R2, R76 ;  /* 0x0000004c0002d202 */ /* 0x000fe40000000f00 */
[----:B------:R-:W-:Y:S02]  /*06a0*/  @!P0 IADD3 R25, PT, PT, R19, R25, RZ ;  /* 0x0000001913198210 */ /* 0x000fe40007ffe0ff */
[----:B------:R-:W-:Y:S01]  /*06b0*/  @!P0 SHF.L.U32 R19, R18, 0x2, RZ ;  /* 0x0000000212138819 */ /* 0x000fe200000006ff */
[----:B------:R-:W-:Y:S01]  /*06c0*/  @!P5 IMAD.WIDE.U32 R16, R42, R16, R2 ;  /* 0x000000102a10d225 */ /* 0x000fe200078e0002 */
[----:B------:R-:W0:Y:S01]  /*06d0*/  @!P4 LDC.64 R34, c[0x0][0x3a0] ;  /* 0x0000e800ff22cb82 */ /* 0x000e220000000a00 */
[----:B------:R-:W-:-:S02]  /*06e0*/  @!P0 SHF.L.U64.HI R18, R18, 0x2, R25 ;  /* 0x0000000212128819 */ /* 0x000fc40000010219 */
[----:B-1----:R-:W-:Y:S01]  /*06f0*/  @!P0 IADD3 R14, P3, PT, R19, R14, RZ ;  /* 0x0000000e130e8210 */ /* 0x002fe20007f7e0ff */
[----:B----4-:R-:W-:Y:S01]  /*0700*/  @!P4 IMAD R22, R23, R4, RZ ;  /* 0x000000041716c224 */ /* 0x010fe200078e02ff */
[----:B------:R-:W-:Y:S02]  /*0710*/  @!P5 IADD3 R17, PT, PT, R17, R27, RZ ;  /* 0x0000001b1111d210 */ /* 0x000fe40007ffe0ff */
[----:B--2---:R-:W-:Y:S01]  /*0720*/  @!P0 IADD3 R10, P2, PT, R19, R10, RZ ;  /* 0x0000000a130a8210 */ /* 0x004fe20007f5e0ff */
[----:B------:R-:W1:Y:S01]  /*0730*/  @!P4 LDC.64 R32, c[0x0][0x398] ;  /* 0x0000e600ff20cb82 */ /* 0x000e620000000a00 */
[C---:B------:R-:W-:Y:S01]  /*0740*/  @!P5 SHF.L.U32 R19, R16.reuse, 0x2, RZ ;  /* 0x000000021013d819 */ /* 0x040fe200000006ff */
[----:B------:R-:W-:Y:S01]  /*0750*/  @!P4 IMAD R23, R13, R5, R22 ;  /* 0x000000050d17c224 */ /* 0x000fe200078e0216 */
[----:B------:R-:W-:Y:S02]  /*0760*/  @!P5 SHF.L.U64.HI R20, R16, 0x2, R17 ;  /* 0x000000021014d819 */ /* 0x000fe40000010211 */
[----:B------:R-:W-:-:S02]  /*0770*/  @!P4 MOV R16, R76 ;  /* 0x0000004c0010c202 */ /* 0x000fc40000000f00 */
[----:B------:R-:W-:Y:S01]  /*0780*/  @!P4 MOV R17, R75 ;  /* 0x0000004b0011c202 */ /* 0x000fe20000000f00 */
[----:B------:R-:W2:Y:S01]  /*0790*/  @!P1 LDC.64 R2, c[0x0][0x3f8] ;  /* 0x0000fe00ff029b82 */ /* 0x000ea20000000a00 */
[C---:B------:R-:W-:Y:S02]  /*07a0*/  @!P0 IADD3.X R11, PT, PT, R18.reuse, R11, RZ, P2, !PT ;  /* 0x0000000b120b8210 */ /* 0x040fe400017fe4ff */
[----:B---3--:R-:W-:Y:S01]  /*07b0*/  @!P5 IADD3 R8, P2, PT, R19, R8, RZ ;  /* 0x000000081308d210 */ /* 0x008fe20007f5e0ff */
[----:B------:R-:W-:Y:S01]  /*07c0*/  @!P4 IMAD.WIDE.U32 R4, R13, R4, R16 ;  /* 0x000000040d04c225 */ /* 0x000fe200078e0010 */
[----:B0-----:R-:W-:Y:S02]  /*07d0*/  @!P5 IADD3 R6, P6, PT, R19, R6, RZ ;  /* 0x000000061306d210 */ /* 0x001fe40007fde0ff */
[----:B------:R-:W-:Y:S02]  /*07e0*/  @!P0 IADD3.X R15, PT, PT, R18, R15, RZ, P3, !PT ;  /* 0x0000000f120f8210 */ /* 0x000fe40001ffe4ff */
[----:B------:R-:W-:-:S02]  /*07f0*/  @!P4 IADD3 R13, PT, PT, R5, R23, RZ ;  /* 0x00000017050dc210 */ /* 0x000fc40007ffe0ff */
[----:B------:R-:W-:Y:S01]  /*0800*/  @!P4 SHF.L.U32 R5, R4, 0x2, RZ ;  /* 0x000000020405c819 */ /* 0x000fe200000006ff */
[----:B------:R-:W0:Y:S01]  /*0810*/  @!P1 LDC.64 R22, c[0x0][0x398] ;  /* 0x0000e600ff169b82 */ /* 0x000e220000000a00 */
[----:B------:R-:W-:Y:S01]  /*0820*/  ISETP.GE.U32.AND P3, PT, R64, UR12, PT ;  /* 0x0000000c40007c0c */ /* 0x000fe2000bf66070 */
[----:B------:R3:W5:Y:S01]  /*0830*/  @!P0 LDG.E.64 R30, desc[UR8][R14.64] ;  /* 0x000000080e1e8981 */ /* 0x000762000c1e1b00 */
[----:B------:R-:W-:Y:S02]  /*0840*/  @!P5 IADD3.X R9, PT, PT, R20, R9, RZ, P2, !PT ;  /* 0x000000091409d210 */ /* 0x000fe400017fe4ff */
[----:B------:R-:W-:Y:S02]  /*0850*/  @!P4 SHF.L.U64.HI R16, R4, 0x2, R13 ;  /* 0x000000020410c819 */ /* 0x000fe4000001020d */
[----:B------:R-:W-:Y:S02]  /*0860*/  @!P4 IADD3 R34, P2, PT, R5, R34, RZ ;  /* 0x000000220522c210 */ /* 0x000fe40007f5e0ff */
[----:B------:R-:W-:-:S02]  /*0870*/  @!P5 IADD3.X R7, PT, PT, R20, R7, RZ, P6, !PT ;  /* 0x000000071407d210 */ /* 0x000fc400037fe4ff */
[----:B-1----:R-:W-:Y:S01]  /*0880*/  @!P4 IADD3 R32, P6, PT, R5, R32, RZ ;  /* 0x000000200520c210 */ /* 0x002fe20007fde0ff */
[----:B--2---:R-:W-:Y:S01]  /*0890*/  @!P1 IMAD R21, R21, R2, RZ ;  /* 0x0000000215159224 */ /* 0x004fe200078e02ff */
[----:B------:R-:W-:Y:S02]  /*08a0*/  ISETP.GE.AND.EX P3, PT, R54, UR13, PT, P3 ;  /* 0x0000000d36007c0c */ /* 0x000fe4000bf66330 */
[----:B------:R-:W-:Y:S01]  /*08b0*/  @!P1 MOV R4, R76 ;  /* 0x0000004c00049202 */ /* 0x000fe20000000f00 */
[----:B------:R-:W-:Y:S01]  /*08c0*/  @!P1 IMAD R21, R12, R3, R21 ;  /* 0x000000030c159224 */ /* 0x000fe200078e0215 */
[----:B------:R-:W-:Y:S02]  /*08d0*/  @!P1 MOV R5, R75 ;  /* 0x0000004b00059202 */ /* 0x000fe40000000f00 */
[----:B------:R-:W-:Y:S02]  /*08e0*/  @!P4 IADD3.X R35, PT, PT, R16, R35, RZ, P2, !PT ;  /* 0x000000231023c210 */ /* 0x000fe400017fe4ff */
[----:B------:R-:W-:Y:S01]  /*08f0*/  ISETP.GE.U32.AND P2, PT, R63, UR12, PT ;  /* 0x0000000c3f007c0c */ /* 0x000fe2000bf46070 */
[----:B------:R-:W-:Y:S01]  /*0900*/  @!P1 IMAD.WIDE.U32 R2, R12, R2, R4 ;  /* 0x000000020c029225 */ /* 0x000fe200078e0004 */
[----:B------:R-:W-:Y:S01]  /*0910*/  @!P4 IADD3.X R33, PT, PT, R16, R33, RZ, P6, !PT ;  /* 0x000000211021c210 */ /* 0x000fe200037fe4ff */
[----:B------:R-:W1:Y:S01]  /*0920*/  @!P1 LDC.64 R12, c[0x0][0x3a0] ;  /* 0x0000e800ff0c9b82 */ /* 0x000e620000000a00 */
[----:B------:R-:W-:-:S02]  /*0930*/  ISETP.GE.AND.EX P2, PT, R0, UR13, PT, P2 ;  /* 0x0000000d00007c0c */ /* 0x000fc4000bf46320 */
[----:B------:R-:W-:Y:S02]  /*0940*/  @!P1 IADD3 R3, PT, PT, R3, R21, RZ ;  /* 0x0000001503039210 */ /* 0x000fe40007ffe0ff */
[C---:B------:R-:W-:Y:S02]  /*0950*/  @!P1 SHF.L.U32 R19, R2.reuse, 0x2, RZ ;  /* 0x0000000202139819 */ /* 0x040fe400000006ff */
[----:B------:R-:W-:Y:S01]  /*0960*/  @!P1 SHF.L.U64.HI R24, R2, 0x2, R3 ;  /* 0x0000000202189819 */ /* 0x000fe20000010203 */
[----:B------:R-:W3:Y:S01]  /*0970*/  @!P3 LDC.64 R4, c[0x0][0x3f8] ;  /* 0x0000fe00ff04bb82 */ /* 0x000ee20000000a00 */
[----:B------:R-:W-:Y:S02]  /*0980*/  MOV R3, RZ ;  /* 0x000000ff00037202 */ /* 0x000fe40000000f00 */
[----:B------:R-:W-:-:S05]  /*0990*/  MOV R2, RZ ;  /* 0x000000ff00027202 */ /* 0x000fca0000000f00 */
[----:B------:R-:W2:Y:S01]  /*09a0*/  @!P2 LDC.64 R16, c[0x0][0x3f8] ;  /* 0x0000fe00ff10ab82 */ /* 0x000ea20000000a00 */
[----:B------:R4:W5:Y:S01]  /*09b0*/  @!P0 LDG.E.64 R2, desc[UR8][R10.64] ;  /* 0x000000080a028981 */ /* 0x000962000c1e1b00 */
[----:B------:R-:W-:-:S04]  /*09c0*/  ISETP.GE.U32.AND P0, PT, R65, UR12, PT ;  /* 0x0000000c41007c0c */ /* 0x000fc8000bf06070 */
[----:B------:R-:W-:Y:S02]  /*09d0*/  ISETP.GE.AND.EX P0, PT, R55, UR13, PT, P0 ;  /* 0x0000000d37007c0c */ /* 0x000fe4000bf06300 */
[----:B------:R-:W-:Y:S02]  /*09e0*/  CS2R R50, SRZ ;  /* 0x0000000000327805 */ /* 0x000fe4000001ff00 */
[----:B------:R-:W-:Y:S02]  /*09f0*/  CS2R R48, SRZ ;  /* 0x0000000000307805 */ /* 0x000fe4000001ff00 */
[----:B0-----:R-:W-:Y:S01]  /*0a00*/  @!P1 IADD3 R22, P6, PT, R19, R22, RZ ;  /* 0x0000001613169210 */ /* 0x001fe20007fde0ff */
[----:B------:R-:W0:Y:S01]  /*0a10*/  @!P3 LDC.64 R20, c[0x0][0x3a0] ;  /* 0x0000e800ff14bb82 */ /* 0x000e220000000a00 */
[----:B------:R-:W-:Y:S01]  /*0a20*/  IADD3 R42, PT, PT, R42, 0x70, RZ ;  /* 0x000000702a2a7810 */ /* 0x000fe20007ffe0ff */
[----:B------:R4:W5:Y:S01]  /*0a30*/  @!P5 LDG.E.64 R50, desc[UR8][R6.64] ;  /* 0x000000080632d981 */ /* 0x000962000c1e1b00 */
[----:B---3--:R-:W-:-:S03]  /*0a40*/  @!P3 IMAD R14, R54, R4, RZ ;  /* 0x00000004360eb224 */ /* 0x008fc600078e02ff */
[----:B------:R3:W5:Y:S01]  /*0a50*/  @!P5 LDG.E.64 R48, desc[UR8][R8.64] ;  /* 0x000000080830d981 */ /* 0x000762000c1e1b00 */
[----:B-1----:R-:W-:Y:S01]  /*0a60*/  @!P1 IADD3 R12, P5, PT, R19, R12, RZ ;  /* 0x0000000c130c9210 */ /* 0x002fe20007fbe0ff */
[----:B----4-:R-:W1:Y:S01]  /*0a70*/  @!P0 LDC.64 R10, c[0x0][0x3f8] ;  /* 0x0000fe00ff0a8b82 */ /* 0x010e620000000a00 */
[----:B------:R-:W-:Y:S02]  /*0a80*/  @!P3 MOV R6, R76 ;  /* 0x0000004c0006b202 */ /* 0x000fe40000000f00 */
[----:B------:R-:W-:-:S05]  /*0a90*/  @!P3 MOV R7, R75 ;  /* 0x0000004b0007b202 */ /* 0x000fca0000000f00 */
[----:B------:R-:W4:Y:S01]  /*0aa0*/  @!P3 LDC.64 R18, c[0x0][0x398] ;  /* 0x0000e600ff12bb82 */ /* 0x000f220000000a00 */
[----:B------:R-:W-:Y:S01]  /*0ab0*/  @!P3 IMAD R15, R64, R5, R14 ;  /* 0x00000005400fb224 */ /* 0x000fe200078e020e */
[----:B------:R-:W-:Y:S01]  /*0ac0*/  @!P1 IADD3.X R13, PT, PT, R24, R13, RZ, P5, !PT ;  /* 0x0000000d180d9210 */ /* 0x000fe20002ffe4ff */
[----:B------:R-:W-:Y:S01]  /*0ad0*/  @!P3 IMAD.WIDE.U32 R4, R64, R4, R6 ;  /* 0x000000044004b225 */ /* 0x000fe200078e0006 */
[----:B------:R-:W-:Y:S02]  /*0ae0*/  ISETP.GE.U32.AND P5, PT, R42, UR12, PT ;  /* 0x0000000c2a007c0c */ /* 0x000fe4000bfa6070 */
[----:B------:R-:W-:Y:S01]  /*0af0*/  SHF.R.S32.HI R38, RZ, 0x1f, R42 ;  /* 0x0000001fff267819 */ /* 0x000fe2000001142a */
[----:B--2---:R-:W-:Y:S01]  /*0b00*/  @!P2 IMAD R6, R0, R16, RZ ;  /* 0x000000100006a224 */ /* 0x004fe200078e02ff */
[----:B------:R-:W2:Y:S02]  /*0b10*/  @!P2 LDC.64 R28, c[0x0][0x3a0] ;  /* 0x0000e800ff1cab82 */ /* 0x000ea40000000a00 */
[----:B------:R-:W-:Y:S01]  /*0b20*/  ISETP.GE.AND.EX P5, PT, R38, UR13, PT, P5 ;  /* 0x0000000d26007c0c */ /* 0x000fe2000bfa6350 */
[----:B------:R-:W-:-:S05]  /*0b30*/  @!P2 IMAD R25, R63, R17, R6 ;  /* 0x000000113f19a224 */ /* 0x000fca00078e0206 */
[----:B------:R-:W2:Y:S01]  /*0b40*/  @!P2 LDC.64 R26, c[0x0][0x398] ;  /* 0x0000e600ff1aab82 */ /* 0x000ea20000000a00 */
[----:B------:R-:W-:Y:S02]  /*0b50*/  @!P2 MOV R6, R76 ;  /* 0x0000004c0006a202 */ /* 0x000fe40000000f00 */
[----:B------:R-:W-:-:S05]  /*0b60*/  @!P2 MOV R7, R75 ;  /* 0x0000004b0007a202 */ /* 0x000fca0000000f00 */
[----:B---3--:R-:W3:Y:S01]  /*0b70*/  LDC.64 R8, c[0x0][0x3b8] ;  /* 0x0000ee00ff087b82 */ /* 0x008ee20000000a00 */
[----:B------:R-:W-:Y:S01]  /*0b80*/  @!P3 IADD3 R5, PT, PT, R5, R15, RZ ;  /* 0x0000000f0505b210 */ /* 0x000fe20007ffe0ff */
[----:B------:R-:W-:Y:S01]  /*0b90*/  @!P2 IMAD.WIDE.U32 R16, R63, R16, R6 ;  /* 0x000000103f10a225 */ /* 0x000fe200078e0006 */
[C---:B------:R-:W-:Y:S02]  /*0ba0*/  @!P3 SHF.L.U32 R37, R4.reuse, 0x2, RZ ;  /* 0x000000020425b819 */ /* 0x040fe400000006ff */
[----:B------:R-:W-:Y:S02]  /*0bb0*/  CS2R R6, SRZ ;  /* 0x0000000000067805 */ /* 0x000fe4000001ff00 */
[----:B------:R-:W-:Y:S02]  /*0bc0*/  @!P3 SHF.L.U64.HI R36, R4, 0x2, R5 ;  /* 0x000000020424b819 */ /* 0x000fe40000010205 */
[----:B------:R-:W-:Y:S02]  /*0bd0*/  CS2R R4, SRZ ;  /* 0x0000000000047805 */ /* 0x000fe4000001ff00 */
[----:B------:R-:W-:Y:S01]  /*0be0*/  @!P2 IADD3 R25, PT, PT, R17, R25, RZ ;  /* 0x000000191119a210 */ /* 0x000fe20007ffe0ff */
[----:B------:R-:W3:Y:S01]  /*0bf0*/  @!P5 LDC.64 R14, c[0x0][0x3f8] ;  /* 0x0000fe00ff0edb82 */ /* 0x000ee20000000a00 */
[----:B------:R-:W-:Y:S01]  /*0c00*/  @!P1 IADD3.X R23, PT, PT, R24, R23, RZ, P6, !PT ;  /* 0x0000001718179210 */ /* 0x000fe200037fe4ff */
[----:B------:R3:W5:Y:S01]  /*0c10*/  @!P4 LDG.E.64 R6, desc[UR8][R32.64] ;  /* 0x000000082006c981 */ /* 0x000762000c1e1b00 */
[----:B----4-:R-:W-:-:S03]  /*0c20*/  @!P3 IADD3 R18, P6, PT, R37, R18, RZ ;  /* 0x000000122512b210 */ /* 0x010fc60007fde0ff */
[----:B------:R4:W5:Y:S01]  /*0c30*/  @!P4 LDG.E.64 R4, desc[UR8][R34.64] ;  /* 0x000000082204c981 */ /* 0x000962000c1e1b00 */
[----:B0-----:R-:W-:Y:S02]  /*0c40*/  @!P3 IADD3 R20, P4, PT, R37, R20, RZ ;  /* 0x000000142514b210 */ /* 0x001fe40007f9e0ff */
[C---:B------:R-:W-:Y:S02]  /*0c50*/  @!P2 SHF.L.U32 R17, R16.reuse, 0x2, RZ ;  /* 0x000000021011a819 */ /* 0x040fe400000006ff */
[----:B------:R-:W-:Y:S01]  /*0c60*/  @!P2 SHF.L.U64.HI R44, R16, 0x2, R25 ;  /* 0x00000002102ca819 */ /* 0x000fe20000010219 */
[----:B-1----:R-:W-:Y:S01]  /*0c70*/  @!P0 IMAD R16, R55, R10, RZ ;  /* 0x0000000a37108224 */ /* 0x002fe200078e02ff */
[C---:B------:R-:W-:Y:S01]  /*0c80*/  @!P3 IADD3.X R21, PT, PT, R36.reuse, R21, RZ, P4, !PT ;  /* 0x000000152415b210 */ /* 0x040fe200027fe4ff */
[----:B------:R-:W0:Y:S01]  /*0c90*/  @!P0 LDC.64 R24, c[0x0][0x3a0] ;  /* 0x0000e800ff188b82 */ /* 0x000e220000000a00 */
[----:B--2---:R-:W-:Y:S01]  /*0ca0*/  @!P2 IADD3 R28, P4, PT, R17, R28, RZ ;  /* 0x0000001c111ca210 */ /* 0x004fe20007f9e0ff */
[----:B------:R-:W-:Y:S01]  /*0cb0*/  @!P0 IMAD R37, R65, R11, R16 ;  /* 0x0000000b41258224 */ /* 0x000fe200078e0210 */
[----:B------:R-:W-:Y:S01]  /*0cc0*/  @!P3 IADD3.X R19, PT, PT, R36, R19, RZ, P6, !PT ;  /* 0x000000132413b210 */ /* 0x000fe200037fe4ff */
[----:B---3--:R-:W-:Y:S01]  /*0cd0*/  IMAD.WIDE R8, R60, 0x8, R8 ;  /* 0x000000083c087825 */ /* 0x008fe200078e0208 */
[----:B------:R-:W-:-:S02]  /*0ce0*/  @!P2 IADD3 R26, P6, PT, R17, R26, RZ ;  /* 0x0000001a111aa210 */ /* 0x000fc40007fde0ff */
[----:B------:R-:W-:Y:S01]  /*0cf0*/  @!P0 MOV R16, R76 ;  /* 0x0000004c00108202 */ /* 0x000fe20000000f00 */
[----:B------:R-:W1:Y:S01]  /*0d00*/  @!P0 LDC.64 R32, c[0x0][0x398] ;  /* 0x0000e600ff208b82 */ /* 0x000e620000000a00 */
[----:B------:R-:W-:Y:S01]  /*0d10*/  @!P0 MOV R17, R75 ;  /* 0x0000004b00118202 */ /* 0x000fe20000000f00 */
[----:B------:R-:W2:Y:S01]  /*0d20*/  LDG.E.64 R8, desc[UR8][R8.64] ;  /* 0x0000000808087981 */ /* 0x000ea2000c1e1b00 */
[C---:B------:R-:W-:Y:S02]  /*0d30*/  @!P2 IADD3.X R29, PT, PT, R44.reuse, R29, RZ, P4, !PT ;  /* 0x0000001d2c1da210 */ /* 0x040fe400027fe4ff */
[----:B------:R-:W-:Y:S01]  /*0d40*/  ISETP.NE.AND P4, PT, RZ, UR10, PT ;  /* 0x0000000aff007c0c */ /* 0x000fe2000bf85270 */
[----:B------:R-:W-:Y:S01]  /*0d50*/  @!P0 IMAD.WIDE.U32 R10, R65, R10, R16 ;  /* 0x0000000a410a8225 */ /* 0x000fe200078e0010 */
[----:B------:R-:W-:Y:S01]  /*0d60*/  @!P2 IADD3.X R27, PT, PT, R44, R27, RZ, P6, !PT ;  /* 0x0000001b2c1ba210 */ /* 0x000fe200037fe4ff */
[----:B----4-:R-:W3:Y:S03]  /*0d70*/  @!P5 LDC.64 R34, c[0x0][0x3a0] ;  /* 0x0000e800ff22db82 */ /* 0x010ee60000000a00 */
[----:B------:R-:W-:Y:S01]  /*0d80*/  @!P0 IADD3 R11, PT, PT, R11, R37, RZ ;  /* 0x000000250b0b8210 */ /* 0x000fe20007ffe0ff */
[----:B------:R-:W-:Y:S01]  /*0d90*/  @!P5 IMAD R38, R38, R14, RZ ;  /* 0x0000000e2626d224 */ /* 0x000fe200078e02ff */
[----:B------:R-:W-:-:S02]  /*0da0*/  @!P0 SHF.L.U32 R43, R10, 0x2, RZ ;  /* 0x000000020a2b8819 */ /* 0x000fc400000006ff */
[----:B------:R-:W-:Y:S01]  /*0db0*/  @!P0 SHF.L.U64.HI R44, R10, 0x2, R11 ;  /* 0x000000020a2c8819 */ /* 0x000fe2000001020b */
[----:B------:R-:W4:Y:S01]  /*0dc0*/  @!P5 LDC.64 R36, c[0x0][0x398] ;  /* 0x0000e600ff24db82 */ /* 0x000f220000000a00 */
[----:B------:R-:W-:Y:S01]  /*0dd0*/  @!P5 IMAD R15, R42, R15, R38 ;  /* 0x0000000f2a0fd224 */ /* 0x000fe200078e0226 */
[----:B------:R-:W-:Y:S02]  /*0de0*/  @!P5 MOV R38, R76 ;  /* 0x0000004c0026d202 */ /* 0x000fe40000000f00 */
[----:B------:R-:W-:-:S04]  /*0df0*/  @!P5 MOV R39, R75 ;  /* 0x0000004b0027d202 */ /* 0x000fc80000000f00 */
[----:B------:R-:W4:Y:S01]  /*0e00*/  @P4 LDC.64 R10, c[0x0][0x3b0] ;  /* 0x0000ec00ff0a4b82 */ /* 0x000f220000000a00 */
[----:B------:R-:W-:-:S07]  /*0e10*/  @!P5 IMAD.WIDE.U32 R38, R42, R14, R38 ;  /* 0x0000000e2a26d225 */ /* 0x000fce00078e0026 */
[----:B------:R-:W4:Y:S01]  /*0e20*/  LDC.64 R16, c[0x0][0x3a8] ;  /* 0x0000ea00ff107b82 */ /* 0x000f220000000a00 */
[----:B0-----:R-:W-:Y:S02]  /*0e30*/  @!P0 IADD3 R24, P6, PT, R43, R24, RZ ;  /* 0x000000182b188210 */ /* 0x001fe40007fde0ff */
[----:B------:R-:W-:Y:S02]  /*0e40*/  @!P5 IADD3 R39, PT, PT, R39, R15, RZ ;  /* 0x0000000f2727d210 */ /* 0x000fe40007ffe0ff */
[----:B------:R-:W-:Y:S02]  /*0e50*/  @!P0 IADD3.X R25, PT, PT, R44, R25, RZ, P6, !PT ;  /* 0x000000192c198210 */ /* 0x000fe400037fe4ff */
[----:B-1----:R-:W-:Y:S02]  /*0e60*/  @!P0 IADD3 R32, P6, PT, R43, R32, RZ ;  /* 0x000000202b208210 */ /* 0x002fe40007fde0ff */
[C---:B------:R-:W-:Y:S02]  /*0e70*/  @!P5 SHF.L.U32 R15, R38.reuse, 0x2, RZ ;  /* 0x00000002260fd819 */ /* 0x040fe400000006ff */
[----:B------:R-:W-:-:S02]  /*0e80*/  @!P5 SHF.L.U64.HI R38, R38, 0x2, R39 ;  /* 0x000000022626d819 */ /* 0x000fc40000010227 */
[----:B------:R-:W-:Y:S02]  /*0e90*/  IADD3 R39, PT, PT, R40, R41, RZ ;  /* 0x0000002928277210 */ /* 0x000fe40007ffe0ff */
[----:B------:R-:W-:Y:S02]  /*0ea0*/  @!P0 IADD3.X R33, PT, PT, R44, R33, RZ, P6, !PT ;  /* 0x000000212c218210 */ /* 0x000fe400037fe4ff */
[----:B---3--:R-:W-:Y:S01]  /*0eb0*/  @!P5 IADD3 R34, P6, PT, R15, R34, RZ ;  /* 0x000000220f22d210 */ /* 0x008fe20007fde0ff */
[----:B----4-:R-:W-:Y:S01]  /*0ec0*/  @P4 IMAD.WIDE R40, R39, 0x2, R10 ;  /* 0x0000000227284825 */ /* 0x010fe200078e020a */
[----:B------:R-:W-:Y:S02]  /*0ed0*/  CS2R R10, SRZ ;  /* 0x00000000000a7805 */ /* 0x000fe4000001ff00 */
[C---:B------:R-:W-:Y:S02]  /*0ee0*/  @!P5 IADD3.X R35, PT, PT, R38.reuse, R35, RZ, P6, !PT ;  /* 0x000000232623d210 */ /* 0x040fe400037fe4ff */
[----:B------:R-:W-:Y:S01]  /*0ef0*/  @!P5 IADD3 R36, P6, PT, R15, R36, RZ ;  /* 0x000000240f24d210 */ /* 0x000fe20007fde0ff */
[----:B------:R-:W-:Y:S01]  /*0f00*/  IMAD.WIDE R16, R39, 0x2, R16 ;  /* 0x0000000227107825 */ /* 0x000fe200078e0210 */
[----:B------:R0:W5:Y:S02]  /*0f10*/  @!P1 LDG.E.64 R10, desc[UR8][R12.64] ;  /* 0x000000080c0a9981 */ /* 0x000164000c1e1b00 */
[----:B------:R-:W-:-:S02]  /*0f20*/  @!P5 IADD3.X R37, PT, PT, R38, R37, RZ, P6, !PT ;  /* 0x000000252625d210 */ /* 0x000fc400037fe4ff */
[----:B------:R-:W-:Y:S01]  /*0f30*/  CS2R R14, SRZ ;  /* 0x00000000000e7805 */ /* 0x000fe2000001ff00 */
[----:B------:R-:W3:Y:S04]  /*0f40*/  LDG.E.U16 R68, desc[UR8][R16.64] ;  /* 0x0000000810447981 */ /* 0x000ee8000c1e1500 */
[----:B------:R1:W4:Y:S01]  /*0f50*/  LDG.E.U16 R38, desc[UR8][R16.64+0x2] ;  /* 0x0000020810267981 */ /* 0x000322000c1e1500 */
[----:B0-----:R-:W-:-:S03]  /*0f60*/  CS2R R12, SRZ ;  /* 0x00000000000c7805 */ /* 0x001fc6000001ff00 */
[----:B------:R0:W5:Y:S04]  /*0f70*/  @!P3 LDG.E.64 R14, desc[UR8][R20.64] ;  /* 0x00000008140eb981 */ /* 0x000168000c1e1b00 */
[----:B------:R0:W5:Y:S01]  /*0f80*/  @!P1 LDG.E.64 R12, desc[UR8][R22.64] ;  /* 0x00000008160c9981 */ /* 0x000162000c1e1b00 */
[----:B-1----:R-:W-:-:S03]  /*0f90*/  CS2R R16, SRZ ;  /* 0x0000000000107805 */ /* 0x002fc6000001ff00 */
[----:B------:R-:W4:Y:S01]  /*0fa0*/  @P4 LDG.E.U16 R39, desc[UR8][R40.64] ;  /* 0x0000000828274981 */ /* 0x000f22000c1e1500 */
[----:B0-----:R-:W-:-:S03]  /*0fb0*/  CS2R R20, SRZ ;  /* 0x0000000000147805 */ /* 0x001fc6000001ff00 */
[----:B------:R0:W5:Y:S01]  /*0fc0*/  @!P3 LDG.E.64 R16, desc[UR8][R18.64] ;  /* 0x000000081210b981 */ /* 0x000162000c1e1b00 */
[----:B------:R-:W-:-:S03]  /*0fd0*/  CS2R R22, SRZ ;  /* 0x0000000000167805 */ /* 0x000fc6000001ff00 */
[----:B------:R1:W5:Y:S04]  /*0fe0*/  @!P2 LDG.E.64 R20, desc[UR8][R26.64] ;  /* 0x000000081a14a981 */ /* 0x000368000c1e1b00 */
[----:B------:R1:W5:Y:S01]  /*0ff0*/  @!P0 LDG.E.64 R22, desc[UR8][R24.64] ;  /* 0x0000000818168981 */ /* 0x000362000c1e1b00 */
[----:B0-----:R-:W-:-:S03]  /*1000*/  CS2R R18, SRZ ;  /* 0x0000000000127805 */ /* 0x001fc6000001ff00 */
[----:B------:R-:W4:Y:S01]  /*1010*/  @P4 LDG.E.U16 R40, desc[UR8][R40.64+0x2] ;  /* 0x0000020828284981 */ /* 0x000f22000c1e1500 */
[----:B-1----:R-:W-:-:S03]  /*1020*/  CS2R R26, SRZ ;  /* 0x00000000001a7805 */ /* 0x002fc6000001ff00 */
[----:B------:R0:W5:Y:S01]  /*1030*/  @!P2 LDG.E.64 R18, desc[UR8][R28.64] ;  /* 0x000000081c12a981 */ /* 0x000162000c1e1b00 */
[----:B------:R-:W-:-:S03]  /*1040*/  CS2R R24, SRZ ;  /* 0x0000000000187805 */ /* 0x000fc6000001ff00 */
[----:B------:R1:W5:Y:S04]  /*1050*/  @!P5 LDG.E.64 R26, desc[UR8][R34.64] ;  /* 0x00000008221ad981 */ /* 0x000368000c1e1b00 */
[----:B------:R1:W5:Y:S01]  /*1060*/  @!P0 LDG.E.64 R24, desc[UR8][R32.64] ;  /* 0x0000000820188981 */ /* 0x000362000c1e1b00 */
[----:B0-----:R-:W-:-:S06]  /*1070*/  CS2R R28, SRZ ;  /* 0x00000000001c7805 */ /* 0x001fcc000001ff00 */
[----:B------:R1:W5:Y:S01]  /*1080*/  @!P5 LDG.E.64 R28, desc[UR8][R36.64] ;  /* 0x00000008241cd981 */ /* 0x000362000c1e1b00 */
[----:B------:R-:W-:Y:S01]  /*1090*/  MOV R71, 0x3f800000 ;  /* 0x3f80000000477802 */ /* 0x000fe20000000f00 */
[----:B------:R-:W-:Y:S01]  /*10a0*/  UISETP.NE.AND UP0, UPT, UR10, URZ, UPT ;  /* 0x000000ff0a00728c */ /* 0x000fe2000bf05270 */
[----:B------:R-:W-:Y:S02]  /*10b0*/  MOV R70, RZ ;  /* 0x000000ff00467202 */ /* 0x000fe40000000f00 */
[----:B------:R-:W-:Y:S01]  /*10c0*/  MOV R69, RZ ;  /* 0x000000ff00457202 */ /* 0x000fe20000000f00 */
[----:B--2---:R-:W-:-:S05]  /*10d0*/  FFMA.FTZ R42, -R8, R8, R9 ;  /* 0x00000008082a7223 */ /* 0x004fca0000010109 */
[----:B------:R-:W-:-:S13]  /*10e0*/  FSETP.GTU.FTZ.AND P1, PT, R42, RZ, PT ;  /* 0x000000ff2a00720b */ /* 0x000fda0003f3c000 */
[----:B------:R-:W0:Y:S02]  /*10f0*/  @P1 LDC R41, c[0x0][0x3c0] ;  /* 0x0000f000ff291b82 */ /* 0x000e240000000800 */
[----:B0-----:R-:W-:-:S04]  /*1100*/  @P1 FADD.FTZ R41, R42, R41 ;  /* 0x000000292a291221 */ /* 0x001fc80000010000 */
[----:B------:R1:W0:Y:S01]  /*1110*/  @P1 MUFU.RSQ R71, R41 ;  /* 0x0000002900471308 */ /* 0x0002220000001400 */
[----:B---3--:R-:W-:Y:S02]  /*1120*/  SHF.L.U32 R68, R68, 0x10, RZ ;  /* 0x0000001044447819 */ /* 0x008fe400000006ff */
[----:B----4-:R-:W-:Y:S02]  /*1130*/  SHF.L.U32 R9, R38, 0x10, RZ ;  /* 0x0000001026097819 */ /* 0x010fe400000006ff */
[----:B------:R-:W-:Y:S02]  /*1140*/  @P4 SHF.L.U32 R70, R39, 0x10, RZ ;  /* 0x0000001027464819 */ /* 0x000fe400000006ff */
[----:B------:R-:W-:Y:S01]  /*1150*/  @P4 SHF.L.U32 R69, R40, 0x10, RZ ;  /* 0x0000001028454819 */ /* 0x000fe200000006ff */
[----:B01----:R-:W-:Y:S06]  /*1160*/  BRA.U UP0, `(.L_x_1492) ;  /* 0x0000000500c47547 */ /* 0x003fec000b800000 */
[----:B-----5:R-:W-:Y:S01]  /*1170*/  FADD.FTZ R32, -R8, R50 ;  /* 0x0000003208207221 */ /* 0x020fe20000010100 */
[----:B------:R-:W-:Y:S01]  /*1180*/  FMUL.FTZ R36, R48, R68 ;  /* 0x0000004430247220 */ /* 0x000fe20000410000 */
[----:B------:R-:W-:Y:S01]  /*1190*/  FADD.FTZ R34, -R8, R51 ;  /* 0x0000003308227221 */ /* 0x000fe20000010100 */
[----:B------:R-:W-:Y:S01]  /*11a0*/  FMUL.FTZ R35, R49, R9 ;  /* 0x0000000931237220 */ /* 0x000fe20000410000 */
[-C--:B------:R-:W-:Y:S01]  /*11b0*/  FMUL.FTZ R33, R32, R71.reuse ;  /* 0x0000004720217220 */ /* 0x080fe20000410000 */
        /* <DEDUP_REMOVED lines=108> */
.L_x_1492:
[C---:B-----5:R-:W-:Y:S01]  /*1880*/  FADD.FTZ R32, -R8.reuse, R50 ;  /* 0x0000003208207221 */ /* 0x060fe20000010100 */
[----:B------:R-:W-:-:S03]  /*1890*/  FADD.FTZ R44, -R8, R30 ;  /* 0x0000001e082c7221 */ /* 0x000fc60000010100 */
[----:B------:R-:W-:Y:S01]  /*18a0*/  FMUL.FTZ R33, R32, R71 ;  /* 0x0000004720217220 */ /* 0x000fe20000410000 */
        /* <DEDUP_REMOVED lines=253> */
.L_x_1493:
        /* <DEDUP_REMOVED lines=44> */
.L_x_1495:
[----:B------:R-:W-:Y:S05]  /*2b40*/  BSYNC.RECONVERGENT B0 ;  /* 0x0000000000007941 */ /* 0x000fea0003800200 */
.L_x_1494:
        /* <DEDUP_REMOVED lines=62> */
.L_x_1497:
[----:B------:R-:W-:Y:S05]  /*2f30*/  BSYNC.RECONVERGENT B0 ;  /* 0x0000000000007941 */ /* 0x000fea0003800200 */
.L_x_1496:
        /* <DEDUP_REMOVED lines=78> */
.L_x_1499:
[----:B------:R-:W-:Y:S05]  /*3420*/  BSYNC.RECONVERGENT B0 ;  /* 0x0000000000007941 */ /* 0x000fea0003800200 */
.L_x_1498:
        /* <DEDUP_REMOVED lines=29> */
.L_x_1501:
[----:B------:R-:W-:Y:S05]  /*3600*/  BSYNC.RECONVERGENT B0 ;  /* 0x0000000000007941 */ /* 0x000fea0003800200 */
.L_x_1500:
        /* <DEDUP_REMOVED lines=27> */
.L_x_1504:
[----:B------:R-:W2:Y:S04]  /*37c0*/  LDG.E.STRONG.GPU R34, desc[UR8][R32.64] ;  /* 0x0000000820227981 */ /* 0x000ea8000c1ef900 */
[----:B--2---:R-:W-:Y:S01]  /*37d0*/  CCTL.IVALL ;  /* 0x00000000ff00798f */ /* 0x004fe20002000000 */
[----:B------:R-:W-:Y:S05]  /*37e0*/  YIELD ;  /* 0x0000000000007946 */ /* 0x000fea0003800000 */
[----:B------:R-:W-:-:S13]  /*37f0*/  ISETP.NE.AND P1, PT, R34, R39, PT ;  /* 0x000000272200720c */ /* 0x000fda0003f25270 */
[----:B------:R-:W-:Y:S05]  /*3800*/  @P1 BRA `(.L_x_1504) ;  /* 0xfffffffc00ec1947 */ /* 0x000fea000383ffff */
.L_x_1503:
        /* <DEDUP_REMOVED lines=16> */
.L_x_1506:
        /* <DEDUP_REMOVED lines=62> */
.L_x_1505:
        /* <DEDUP_REMOVED lines=38> */
.L_x_1507:
        /* <DEDUP_REMOVED lines=19> */
.L_x_1508:
        /* <DEDUP_REMOVED lines=9> */
.L_x_1509:
[----:B------:R-:W-:Y:S05]  /*4110*/  BSYNC.RECONVERGENT B0 ;  /* 0x0000000000007941 */ /* 0x000fea0003800200 */
.L_x_1502:
[----:B------:R-:W5:Y:S01]  /*4120*/  S2UR UR6, SR_CgaCtaId ;  /* 0x00000000000679c3 */ /* 0x000f620000008800 */
[----:B------:R-:W-:Y:S01]  /*4130*/  UMOV UR5, 0x400 ;  /* 0x0000040000057882 */ /* 0x000fe20000000000 */
[----:B------:R-:W0:Y:S01]  /*4140*/  LDCU.64 UR14, c[0x0][0x400] ;  /* 0x00008000ff0e77ac */ /* 0x000e220008000a00 */
[C---:B----4-:R-:W-:Y:S01]  /*4150*/  FADD.FTZ R40, -R8.reuse, R30 ;  /* 0x0000001e08287221 */ /* 0x050fe20000010100 */
[C---:B------:R-:W-:Y:S01]  /*4160*/  FADD.FTZ R42, -R8.reuse, R31 ;  /* 0x0000001f082a7221 */ /* 0x040fe20000010100 */
[C---:B------:R-:W-:Y:S01]  /*4170*/  FADD.FTZ R31, -R8.reuse, R14 ;  /* 0x0000000e081f7221 */ /* 0x040fe20000010100 */
[C---:B------:R-:W-:Y:S01]  /*4180*/  FADD.FTZ R50, -R8.reuse, R50 ;  /* 0x0000003208327221 */ /* 0x040fe20000010100 */
[C---:B------:R-:W-:Y:S01]  /*4190*/  FADD.FTZ R38, -R8.reuse, R51 ;  /* 0x0000003308267221 */ /* 0x040fe20000010100 */
[----:B-1----:R-:W1:Y:S01]  /*41a0*/  LDC R34, c[0x0][0x41c] ;  /* 0x00010700ff227b82 */ /* 0x002e620000000800 */
        /* <DEDUP_REMOVED lines=14> */
[----:B------:R-:W-:Y:S01]  /*4290*/  BAR.SYNC.DEFER_BLOCKING 0x0 ;  /* 0x0000000000007b1d */ /* 0x000fe20000010000 */
[----:B0-----:R-:W-:Y:S01]  /*42a0*/  ISETP.GE.U32.AND P2, PT, R66, UR14, PT ;  /* 0x0000000e42007c0c */ /* 0x001fe2000bf46070 */
[----:B------:R-:W-:Y:S01]  /*42b0*/  FADD.FTZ R34, -R8, R15 ;  /* 0x0000000f08227221 */ /* 0x000fe20000010100 */
[----:B------:R-:W-:Y:S01]  /*42c0*/  ISETP.GE.U32.AND P1, PT, R30, UR14, PT ;  /* 0x0000000e1e007c0c */ /* 0x000fe2000bf26070 */
[----:B------:R-:W-:Y:S01]  /*42d0*/  FADD.FTZ R8, -R8, R27 ;  /* 0x0000001b08087221 */ /* 0x000fe20000010100 */
[----:B------:R-:W-:Y:S01]  /*42e0*/  SHF.R.S32.HI R14, RZ, 0x1f, R30 ;  /* 0x0000001fff0e7819 */ /* 0x000fe2000001141e */
[----:B------:R-:W-:Y:S01]  /*42f0*/  FMUL.FTZ R15, R50, R71 ;  /* 0x00000047320f7220 */ /* 0x000fe20000410000 */
        /* <DEDUP_REMOVED lines=25> */
.L_x_1510:
        /* <DEDUP_REMOVED lines=23> */
.L_x_1512:
[----:B------:R-:W-:Y:S05]  /*4600*/  BSYNC.RECONVERGENT B0 ;  /* 0x0000000000007941 */ /* 0x000fea0003800200 */
.L_x_1511:
        /* <DEDUP_REMOVED lines=19> */
.L_x_1513:
        /* <DEDUP_REMOVED lines=17> */
.L_x_1515:
[----:B------:R-:W-:Y:S05]  /*4850*/  BSYNC.RECONVERGENT B0 ;  /* 0x0000000000007941 */ /* 0x000fea0003800200 */
.L_x_1514:
        /* <DEDUP_REMOVED lines=21> */
.L_x_1516:
[----:B------:R-:W-:Y:S04]  /*49b0*/  BSSY.RECONVERGENT B0, `(.L_x_1517) ;  /* 0x0000013000007945 */ /* 0x000fe80003800200 */
[----:B------:R-:W-:Y:S05]  /*49c0*/  @P0 BRA `(.L_x_1518) ;  /* 0x0000000000440947 */ /* 0x000fea0003800000 */
[----:B------:R-:W1:Y:S01]  /*49d0*/  LDCU.64 UR12, c[0x0][0x3f8] ;  /* 0x00007f00ff0c77ac */ /* 0x000e620008000a00 */
[----:B------:R-:W-:Y:S01]  /*49e0*/  MOV R2, R76 ;  /* 0x0000004c00027202 */ /* 0x000fe20000000f00 */
[C-C-:B0-----:R-:W-:Y:S01]  /*49f0*/  FFMA.FTZ R15, R32.reuse, R27, R33.reuse ;  /* 0x0000001b200f7223 */ /* 0x141fe20000010021 */
[----:B------:R-:W-:Y:S01]  /*4a00*/  MOV R3, R75 ;  /* 0x0000004b00037202 */ /* 0x000fe20000000f00 */
[----:B------:R-:W0:Y:S01]  /*4a10*/  LDCU.64 UR16, c[0x0][0x380] ;  /* 0x00007000ff1077ac */ /* 0x000e220008000a00 */
[----:B------:R-:W-:-:S04]  /*4a20*/  FFMA.FTZ R22, R32, R38, R33 ;  /* 0x0000002620167223 */ /* 0x000fc80000010021 */
[----:B------:R-:W-:Y:S01]  /*4a30*/  FFMA.FTZ R22, R9, R25, -R22 ;  /* 0x0000001909167223 */ /* 0x000fe20000010816 */
[----:B-1----:R-:W-:Y:S02]  /*4a40*/  IMAD R14, R55, UR12, RZ ;  /* 0x0000000c370e7c24 */ /* 0x002fe4000f8e02ff */
[----:B------:R-:W-:-:S04]  /*4a50*/  IMAD.WIDE.U32 R2, R65, UR12, R2 ;  /* 0x0000000c41027c25 */ /* 0x000fc8000f8e0002 */
[----:B------:R-:W-:Y:S02]  /*4a60*/  IMAD R19, R65, UR13, R14 ;  /* 0x0000000d41137c24 */ /* 0x000fe4000f8e020e */
[----:B------:R-:W-:Y:S01]  /*4a70*/  FFMA.FTZ R14, R68, R24, -R15 ;  /* 0x00000018440e7223 */ /* 0x000fe2000001080f */
[----:B0-----:R-:W-:Y:S01]  /*4a80*/  LEA R18, P0, R2, UR16, 0x2 ;  /* 0x0000001002127c11 */ /* 0x001fe2000f8010ff */
[----:B------:R-:W-:Y:S01]  /*4a90*/  FMUL.FTZ R15, R22, R71 ;  /* 0x00000047160f7220 */ /* 0x000fe20000410000 */
[----:B------:R-:W-:Y:S01]  /*4aa0*/  IADD3 R19, PT, PT, R3, R19, RZ ;  /* 0x0000001303137210 */ /* 0x000fe20007ffe0ff */
[----:B------:R-:W-:-:S03]  /*4ab0*/  FMUL.FTZ R14, R14, R71 ;  /* 0x000000470e0e7220 */ /* 0x000fc60000410000 */
[----:B------:R-:W-:-:S05]  /*4ac0*/  LEA.HI.X R19, R2, UR17, R19, 0x2, P0 ;  /* 0x0000001102137c11 */ /* 0x000fca00080f1413 */
[----:B------:R1:W-:Y:S02]  /*4ad0*/  STG.E.64 desc[UR8][R18.64], R14 ;  /* 0x0000000e12007986 */ /* 0x0003e4000c101b08 */
.L_x_1518:
[----:B------:R-:W-:Y:S05]  /*4ae0*/  BSYNC.RECONVERGENT B0 ;  /* 0x0000000000007941 */ /* 0x000fea0003800200 */
.L_x_1517:
[----:B------:R-:W-:Y:S01]  /*4af0*/  UISETP.NE.AND UP0, UPT, UR10, URZ, UPT ;  /* 0x000000ff0a00728c */ /* 0x000fe2000bf05270 */
[-C--:B------:R-:W-:Y:S01]  /*4b00*/  FMUL.FTZ R38, R5, R71.reuse ;  /* 0x0000004705267220 */ /* 0x080fe20000410000 */
[----:B------:R-:W-:Y:S01]  /*4b10*/  IADD3 R5, PT, PT, R30, 0x30, RZ ;  /* 0x000000301e057810 */ /* 0x000fe20007ffe0ff */
[-C--:B------:R-:W-:Y:S01]  /*4b20*/  FMUL.FTZ R3, R4, R71.reuse ;  /* 0x0000004704037220 */ /* 0x080fe20000410000 */
[----:B------:R-:W-:Y:S01]  /*4b30*/  IADD3 R23, PT, PT, R30, 0x40, RZ ;  /* 0x000000401e177810 */ /* 0x000fe20007ffe0ff */
[-C--:B01----:R-:W-:Y:S01]  /*4b40*/  FMUL.FTZ R14, R10, R71.reuse ;  /* 0x000000470a0e7220 */ /* 0x083fe20000410000 */
        /* <DEDUP_REMOVED lines=9> */
[--C-:B------:R-:W-:Y:S01]  /*4be0*/  FFMA.FTZ R43, R32, R3, R33.reuse ;  /* 0x00000003202b7223 */ /* 0x100fe20000010021 */
[----:B------:R-:W-:Y:S01]  /*4bf0*/  IADD3 R30, PT, PT, R30, 0x70, RZ ;  /* 0x000000701e1e7810 */ /* 0x000fe20007ffe0ff */
[C-C-:B------:R-:W-:Y:S01]  /*4c00*/  FFMA.FTZ R4, R32.reuse, R38, R33.reuse ;  /* 0x0000002620047223 */ /* 0x140fe20000010021 */
[----:B------:R-:W-:Y:S01]  /*4c10*/  ISETP.GE.U32.AND P3, PT, R5, UR14, PT ;  /* 0x0000000e05007c0c */ /* 0x000fe2000bf66070 */
[C-C-:B------:R-:W-:Y:S01]  /*4c20*/  FFMA.FTZ R25, R32.reuse, R14, R33.reuse ;  /* 0x0000000e20197223 */ /* 0x140fe20000010021 */
[----:B------:R-:W-:Y:S01]  /*4c30*/  ISETP.GE.U32.AND P4, PT, R23, UR14, PT ;  /* 0x0000000e17007c0c */ /* 0x000fe2000bf86070 */
[C---:B------:R-:W-:Y:S01]  /*4c40*/  FFMA.FTZ R26, R32.reuse, R22, R33 ;  /* 0x00000016201a7223 */ /* 0x040fe20000010021 */
[----:B------:R-:W-:Y:S01]  /*4c50*/  SHF.R.S32.HI R2, RZ, 0x1f, R5 ;  /* 0x0000001fff027819 */ /* 0x000fe20000011405 */
[C---:B------:R-:W-:Y:S01]  /*4c60*/  FFMA.FTZ R19, R32.reuse, R31, R33 ;  /* 0x0000001f20137223 */ /* 0x040fe20000010021 */
[----:B------:R-:W-:Y:S01]  /*4c70*/  SHF.R.S32.HI R24, RZ, 0x1f, R23 ;  /* 0x0000001fff187819 */ /* 0x000fe20000011417 */
[C-C-:B------:R-:W-:Y:S01]  /*4c80*/  FFMA.FTZ R18, R32.reuse, R34, R33.reuse ;  /* 0x0000002220127223 */ /* 0x140fe20000010021 */
[C-C-:B------:R-:W-:Y:S01]  /*4c90*/  FFMA.FTZ R11, R32.reuse, R35, R33.reuse ;  /* 0x00000023200b7223 */ /* 0x140fe20000010021 */
[C-C-:B------:R-:W-:Y:S01]  /*4ca0*/  FFMA.FTZ R10, R32.reuse, R36, R33.reuse ;  /* 0x00000024200a7223 */ /* 0x140fe20000010021 */
[--C-:B------:R-:W-:Y:S01]  /*4cb0*/  FFMA.FTZ R15, R32, R37, R33.reuse ;  /* 0x00000025200f7223 */ /* 0x100fe20000010021 */
[----:B------:R-:W-:Y:S01]  /*4cc0*/  ISETP.GE.AND.EX P0, PT, R54, UR15, PT, P0 ;  /* 0x0000000f36007c0c */ /* 0x000fe2000bf06300 */
[----:B------:R-:W-:Y:S01]  /*4cd0*/  FFMA.FTZ R32, R32, R8, R33 ;  /* 0x0000000820207223 */ /* 0x000fe20000010021 */
[----:B------:R-:W-:-:S02]  /*4ce0*/  ISETP.GE.AND.EX P1, PT, R0, UR15, PT, P1 ;  /* 0x0000000f00007c0c */ /* 0x000fc4000bf26310 */
[----:B------:R-:W-:Y:S02]  /*4cf0*/  ISETP.GE.U32.AND P2, PT, R30, UR14, PT ;  /* 0x0000000e1e007c0c */ /* 0x000fe4000bf46070 */
        /* <DEDUP_REMOVED lines=21> */
.L_x_1519:
        /* <DEDUP_REMOVED lines=17> */
.L_x_1521:
[----:B------:R-:W-:Y:S05]  /*4f60*/  BSYNC.RECONVERGENT B0 ;  /* 0x0000000000007941 */ /* 0x000fea0003800200 */
.L_x_1520:
        /* <DEDUP_REMOVED lines=19> */
.L_x_1522:
        /* <DEDUP_REMOVED lines=17> */
.L_x_1524:
[----:B------:R-:W-:Y:S05]  /*51b0*/  BSYNC.RECONVERGENT B0 ;  /* 0x0000000000007941 */ /* 0x000fea0003800200 */
.L_x_1523:
        /* <DEDUP_REMOVED lines=19> */
.L_x_1525:
        /* <DEDUP_REMOVED lines=17> */
.L_x_1527:
[----:B------:R-:W-:Y:S05]  /*5400*/  BSYNC.RECONVERGENT B0 ;  /* 0x0000000000007941 */ /* 0x000fea0003800200 */
.L_x_1526:
[----:B------:R-:W-:Y:S05]  /*5410*/  BRA.U !UP0, `(.L_x_1528) ;  /* 0x0000000108487547 */ /* 0x000fea000b800000 */
[----:B------:R-:W-:Y:S01]  /*5420*/  FFMA.FTZ R35, R68, R35, R70 ;  /* 0x0000002344237223 */ /* 0x000fe20000010046 */
[----:B------:R-:W-:-:S03]  /*5430*/  FFMA.FTZ R36, R9, R36, R69 ;  /* 0x0000002409247223 */ /* 0x000fc60000010045 */
[----:B------:R-:W-:Y:S01]  /*5440*/  FMUL.FTZ R2, R35, -1.4426950216293334961 ;  /* 0xbfb8aa3b23027820 */ /* 0x000fe20000410000 */
[----:B01----:R-:W-:-:S05]  /*5450*/  FMUL.FTZ R4, R36, -1.4426950216293334961 ;  /* 0xbfb8aa3b24047820 */ /* 0x003fca0000410000 */
        /* <DEDUP_REMOVED lines=14> */
.L_x_1528:
[----:B------:R-:W-:Y:S01]  /*5540*/  BSSY.RECONVERGENT B0, `(.L_x_1529) ;  /* 0x0000012000007945 */ /* 0x000fe20003800200 */
[----:B------:R-:W-:Y:S01]  /*5550*/  FFMA.FTZ R20, R68, R20, -R11 ;  /* 0x0000001444147223 */ /* 0x000fe2000001080b */
[----:B------:R-:W-:Y:S01]  /*5560*/  SHF.R.S32.HI R11, RZ, 0x1f, R30 ;  /* 0x0000001fff0b7819 */ /* 0x000fe2000001141e */
[----:B------:R-:W-:Y:S01]  /*5570*/  FFMA.FTZ R10, R9, R21, -R10 ;  /* 0x00000015090a7223 */ /* 0x000fe2000001080a */
[----:B------:R-:W-:Y:S06]  /*5580*/  @P1 BRA `(.L_x_1530) ;  /* 0x0000000000341947 */ /* 0x000fec0003800000 */
[----:B------:R-:W0:Y:S01]  /*5590*/  LDCU.64 UR12, c[0x0][0x3f8] ;  /* 0x00007f00ff0c77ac */ /* 0x000e220008000a00 */
[----:B------:R-:W-:Y:S01]  /*55a0*/  MOV R2, R76 ;  /* 0x0000004c00027202 */ /* 0x000fe20000000f00 */
[----:B------:R-:W-:Y:S01]  /*55b0*/  FMUL.FTZ R20, R20, R71 ;  /* 0x0000004714147220 */ /* 0x000fe20000410000 */
[----:B------:R-:W-:Y:S01]  /*55c0*/  MOV R3, R75 ;  /* 0x0000004b00037202 */ /* 0x000fe20000000f00 */
[----:B------:R-:W2:Y:S01]  /*55d0*/  LDCU.64 UR16, c[0x0][0x380] ;  /* 0x00007000ff1077ac */ /* 0x000ea20008000a00 */
[----:B------:R-:W-:Y:S01]  /*55e0*/  FMUL.FTZ R21, R10, R71 ;  /* 0x000000470a157220 */ /* 0x000fe20000410000 */
[----:B0-----:R-:W-:Y:S02]  /*55f0*/  IMAD R6, R0, UR12, RZ ;  /* 0x0000000c00067c24 */ /* 0x001fe4000f8e02ff */
[----:B-1----:R-:W-:-:S04]  /*5600*/  IMAD.WIDE.U32 R4, R63, UR12, R2 ;  /* 0x0000000c3f047c25 */ /* 0x002fc8000f8e0002 */
[----:B------:R-:W-:Y:S01]  /*5610*/  IMAD R3, R63, UR13, R6 ;  /* 0x0000000d3f037c24 */ /* 0x000fe2000f8e0206 */
[----:B--2---:R-:W-:-:S04]  /*5620*/  LEA R2, P0, R4, UR16, 0x2 ;  /* 0x0000001004027c11 */ /* 0x004fc8000f8010ff */
[----:B------:R-:W-:-:S04]  /*5630*/  IADD3 R3, PT, PT, R5, R3, RZ ;  /* 0x0000000305037210 */ /* 0x000fc80007ffe0ff */
[----:B------:R-:W-:-:S05]  /*5640*/  LEA.HI.X R3, R4, UR17, R3, 0x2, P0 ;  /* 0x0000001104037c11 */ /* 0x000fca00080f1403 */
[----:B------:R2:W-:Y:S02]  /*5650*/  STG.E.64 desc[UR8][R2.64], R20 ;  /* 0x0000001402007986 */ /* 0x0005e4000c101b08 */
.L_x_1530:
[----:B------:R-:W-:Y:S05]  /*5660*/  BSYNC.RECONVERGENT B0 ;  /* 0x0000000000007941 */ /* 0x000fea0003800200 */
.L_x_1529:
[----:B------:R-:W-:Y:S05]  /*5670*/  BRA.U !UP0, `(.L_x_1531) ;  /* 0x0000000108487547 */ /* 0x000fea000b800000 */
[----:B------:R-:W-:Y:S01]  /*5680*/  FFMA.FTZ R37, R68, R37, R70 ;  /* 0x0000002544257223 */ /* 0x000fe20000010046 */
[----:B------:R-:W-:-:S03]  /*5690*/  FFMA.FTZ R8, R9, R8, R69 ;  /* 0x0000000809087223 */ /* 0x000fc60000010045 */
[----:B--2---:R-:W-:Y:S01]  /*56a0*/  FMUL.FTZ R2, R37, -1.4426950216293334961 ;  /* 0xbfb8aa3b25027820 */ /* 0x004fe20000410000 */
        /* <DEDUP_REMOVED lines=15> */
.L_x_1531:
[----:B------:R-:W-:Y:S01]  /*57a0*/  ISETP.GE.AND.EX P2, PT, R11, UR15, PT, P2 ;  /* 0x0000000f0b007c0c */ /* 0x000fe2000bf46320 */
[----:B------:R-:W-:Y:S01]  /*57b0*/  FFMA.FTZ R28, R68, R28, -R15 ;  /* 0x0000001c441c7223 */ /* 0x000fe2000001080f */
[----:B------:R-:W-:Y:S01]  /*57c0*/  FFMA.FTZ R32, R9, R29, -R32 ;  /* 0x0000001d09207223 */ /* 0x000fe20000010820 */
[----:B------:R-:W-:Y:S02]  /*57d0*/  BSSY.RECONVERGENT B0, `(.L_x_1532) ;  /* 0x000000e000007945 */ /* 0x000fe40003800200 */
[-C--:B------:R-:W-:Y:S01]  /*57e0*/  FMUL.FTZ R28, R28, R71.reuse ;  /* 0x000000471c1c7220 */ /* 0x080fe20000410000 */
[----:B------:R-:W-:-:S07]  /*57f0*/  FMUL.FTZ R29, R32, R71 ;  /* 0x00000047201d7220 */ /* 0x000fce0000410000 */
[----:B------:R-:W-:Y:S05]  /*5800*/  @P2 BRA `(.L_x_1533) ;  /* 0x0000000000282947 */ /* 0x000fea0003800000 */
[----:B------:R-:W3:Y:S01]  /*5810*/  LDCU.64 UR12, c[0x0][0x3f8] ;  /* 0x00007f00ff0c77ac */ /* 0x000ee20008000a00 */
[----:B------:R-:W-:Y:S01]  /*5820*/  MOV R74, R76 ;  /* 0x0000004c004a7202 */ /* 0x000fe20000000f00 */
[----:B------:R-:W2:Y:S01]  /*5830*/  LDCU.64 UR14, c[0x0][0x380] ;  /* 0x00007000ff0e77ac */ /* 0x000ea20008000a00 */
[----:B---3--:R-:W-:-:S03]  /*5840*/  IMAD R11, R11, UR12, RZ ;  /* 0x0000000c0b0b7c24 */ /* 0x008fc6000f8e02ff */
[----:B------:R-:W-:-:S04]  /*5850*/  IMAD.WIDE.U32 R74, R30, UR12, R74 ;  /* 0x0000000c1e4a7c25 */ /* 0x000fc8000f8e004a */
[----:B------:R-:W-:Y:S01]  /*5860*/  IMAD R11, R30, UR13, R11 ;  /* 0x0000000d1e0b7c24 */ /* 0x000fe2000f8e020b */
[----:B--2---:R-:W-:-:S04]  /*5870*/  LEA R2, P0, R74, UR14, 0x2 ;  /* 0x0000000e4a027c11 */ /* 0x004fc8000f8010ff */
[----:B------:R-:W-:-:S04]  /*5880*/  IADD3 R11, PT, PT, R75, R11, RZ ;  /* 0x0000000b4b0b7210 */ /* 0x000fc80007ffe0ff */
[----:B------:R-:W-:-:S05]  /*5890*/  LEA.HI.X R3, R74, UR15, R11, 0x2, P0 ;  /* 0x0000000f4a037c11 */ /* 0x000fca00080f140b */
[----:B------:R3:W-:Y:S02]  /*58a0*/  STG.E.64 desc[UR8][R2.64], R28 ;  /* 0x0000001c02007986 */ /* 0x0007e4000c101b08 */
.L_x_1533:
[----:B------:R-:W-:Y:S05]  /*58b0*/  BSYNC.RECONVERGENT B0 ;  /* 0x0000000000007941 */ /* 0x000fea0003800200 */
.L_x_1532:
[----:B------:R-:W-:Y:S02]  /*58c0*/  IADD3 R60, PT, PT, R57, R60, RZ ;  /* 0x0000003c393c7210 */ /* 0x000fe40007ffe0ff */
[----:B------:R-:W-:Y:S02]  /*58d0*/  IADD3 R61, PT, PT, R61, 0x1, RZ ;  /* 0x000000013d3d7810 */ /* 0x000fe40007ffe0ff */
[----:B------:R-:W-:-:S13]  /*58e0*/  ISETP.GE.AND P0, PT, R60, UR4, PT ;  /* 0x000000043c007c0c */ /* 0x000fda000bf06270 */
[----:B------:R-:W-:Y:S05]  /*58f0*/  @!P0 BRA `(.L_x_1534) ;  /* 0xffffffa800448947 */ /* 0x000fea000383ffff */
.L_x_1491:
[----:B01----:R-:W0:Y:S01]  /*5900*/  LDC R4, c[0x0][0x370] ;  /* 0x0000dc00ff047b82 */ /* 0x003e220000000800 */
[----:B------:R-:W-:Y:S01]  /*5910*/  ISETP.NE.AND P2, PT, R59, RZ, PT ;  /* 0x000000ff3b00720c */ /* 0x000fe20003f45270 */
[----:B------:R-:W-:Y:S06]  /*5920*/  BSSY.RECONVERGENT B0, `(.L_x_1535) ;  /* 0x0000011000007945 */ /* 0x000fec0003800200 */
[----:B------:R-:W1:Y:S08]  /*5930*/  LDC R7, c[0x0][0x374] ;  /* 0x0000dd00ff077b82 */ /* 0x000e700000000800 */
[----:B--23--:R-:W2:Y:S01]  /*5940*/  LDC.64 R2, c[0x0][0x3c8] ;  /* 0x0000f200ff027b82 */ /* 0x00cea20000000a00 */
[----:B0-----:R-:W-:-:S02]  /*5950*/  ISETP.NE.AND P1, PT, R4, 0x1, PT ;  /* 0x000000010400780c */ /* 0x001fc40003f25270 */
[----:B------:R-:W-:Y:S02]  /*5960*/  IADD3 R6, PT, PT, R4, -0x1, RZ ;  /* 0xffffffff04067810 */ /* 0x000fe40007ffe0ff */
[C---:B-1----:R-:W-:Y:S02]  /*5970*/  IADD3 R5, PT, PT, R7.reuse, -0x1, RZ ;  /* 0xffffffff07057810 */ /* 0x042fe40007ffe0ff */
[----:B------:R-:W-:Y:S02]  /*5980*/  SHF.L.U32 R0, R7, 0x1, RZ ;  /* 0x0000000107007819 */ /* 0x000fe400000006ff */
[----:B------:R-:W-:Y:S02]  /*5990*/  ISETP.NE.AND P0, PT, R58, R5, PT ;  /* 0x000000053a00720c */ /* 0x000fe40003f05270 */
[----:B------:R-:W-:Y:S02]  /*59a0*/  SEL R5, R0, RZ, P1 ;  /* 0x000000ff00057207 */ /* 0x000fe40000800000 */
[----:B------:R-:W-:-:S03]  /*59b0*/  ISETP.NE.OR P0, PT, R6, UR7, P0 ;  /* 0x0000000706007c0c */ /* 0x000fc60008705670 */
[----:B--2---:R-:W-:Y:S01]  /*59c0*/  IMAD.WIDE.U32 R2, R5, 0x4, R2 ;  /* 0x0000000405027825 */ /* 0x004fe200078e0002 */
[----:B------:R-:W-:Y:S09]  /*59d0*/  @P2 BRA `(.L_x_1536) ;  /* 0x0000000000142947 */ /* 0x000ff20003800000 */
[----:B------:R-:W-:Y:S01]  /*59e0*/  HFMA2 R5, -RZ, RZ, 0, 5.9604644775390625e-08 ;  /* 0x00000001ff057431 */ /* 0x000fe200000001ff */
[----:B------:R-:W-:Y:S06]  /*59f0*/  MEMBAR.ALL.GPU ;  /* 0x0000000000007992 */ /* 0x000fec000000a000 */
[----:B------:R-:W-:-:S00]  /*5a00*/  ERRBAR ;  /* 0x00000000000079ab */ /* 0x000fc00000000000 */
[----:B------:R-:W-:Y:S06]  /*5a10*/  CGAERRBAR ;  /* 0x00000000000075ab */ /* 0x000fec0000000000 */
[----:B------:R0:W-:Y:S02]  /*5a20*/  REDG.E.ADD.S32.STRONG.GPU desc[UR8][R2.64], R5 ;  /* 0x000000050200798e */ /* 0x0001e4000c12e308 */
.L_x_1536:
[----:B------:R-:W-:Y:S05]  /*5a30*/  BSYNC.RECONVERGENT B0 ;  /* 0x0000000000007941 */ /* 0x000fea0003800200 */
.L_x_1535:
[----:B------:R-:W-:Y:S05]  /*5a40*/  @P0 EXIT ;  /* 0x000000000000094d */ /* 0x000fea0003800000 */
[----:B------:R-:W-:Y:S05]  /*5a50*/  @P2 BRA `(.L_x_1537) ;  /* 0x0000000000202947 */ /* 0x000fea0003800000 */
[----:B------:R-:W-:-:S05]  /*5a60*/  IMAD R0, R4, R7, RZ ;  /* 0x0000000704007224 */ /* 0x000fca00078e02ff */
[----:B------:R-:W-:-:S13]  /*5a70*/  ISETP.NE.AND P0, PT, R0, -0x1, PT ;  /* 0xffffffff0000780c */ /* 0x000fda0003f05270 */
[----:B------:R-:W-:Y:S05]  /*5a80*/  @!P0 BRA `(.L_x_1537) ;  /* 0x0000000000148947 */ /* 0x000fea0003800000 */
.L_x_1538:
[----:B0-----:R-:W2:Y:S04]  /*5a90*/  LDG.E.STRONG.GPU R5, desc[UR8][R2.64] ;  /* 0x0000000802057981 */ /* 0x001ea8000c1ef900 */
[----:B--2---:R-:W-:Y:S01]  /*5aa0*/  CCTL.IVALL ;  /* 0x00000000ff00798f */ /* 0x004fe20002000000 */
[----:B------:R-:W-:Y:S05]  /*5ab0*/  YIELD ;  /* 0x0000000000007946 */ /* 0x000fea0003800000 */
[----:B------:R-:W-:-:S13]  /*5ac0*/  ISETP.NE.AND P0, PT, R5, R0, PT ;  /* 0x000000000500720c */ /* 0x000fda0003f05270 */
[----:B------:R-:W-:Y:S05]  /*5ad0*/  @P0 BRA `(.L_x_1538) ;  /* 0xfffffffc00ec0947 */ /* 0x000fea000383ffff */
.L_x_1537:
        /* <DEDUP_REMOVED lines=74> */
.L_x_1541:
        /* <DEDUP_REMOVED lines=14> */
[----:B------:R-:W-:-:S04]  /*6060*/  IADD3 R16, P1, PT, R16, 0x1, RZ ;  /* 0x0000000110107810 */ /* 0x000fc80007f3e0ff */
[----:B------:R-:W-:Y:S02]  /*6070*/  IADD3.X R18, PT, PT, RZ, R18, RZ, P1, !PT ;  /* 0x00000012ff127210 */ /* 0x000fe40000ffe4ff */
[----:B------:R-:W-:-:S04]  /*6080*/  ISETP.NE.U32.AND P1, PT, R16, RZ, PT ;  /* 0x000000ff1000720c */ /* 0x000fc80003f25070 */
[----:B------:R-:W-:Y:S02]  /*6090*/  ISETP.NE.AND.EX P1, PT, R18, RZ, PT, P1 ;  /* 0x000000ff1200720c */ /* 0x000fe40003f25310 */
[----:B------:R-:W-:Y:S02]  /*60a0*/  IADD3 R25, P2, PT, R25, 0xc00, RZ ;  /* 0x00000c0019197810 */ /* 0x000fe40007f5e0ff */
[----:B------:R-:W-:Y:S02]  /*60b0*/  IADD3 R22, P3, PT, R22, 0xc00, RZ ;  /* 0x00000c0016167810 */ /* 0x000fe40007f7e0ff */
[----:B------:R-:W-:Y:S02]  /*60c0*/  IADD3.X R24, PT, PT, RZ, R24, RZ, P2, !PT ;  /* 0x00000018ff187210 */ /* 0x000fe400017fe4ff */
[----:B--2---:R-:W-:Y:S02]  /*60d0*/  F2FP.BF16.F32.PACK_AB R17, R9, R6 ;  /* 0x000000060911723e */ /* 0x004fe400000010ff */
[----:B------:R-:W-:-:S02]  /*60e0*/  MOV R6, R20 ;  /* 0x0000001400067202 */ /* 0x000fc40000000f00 */
[-C--:B------:R-:W-:Y:S02]  /*60f0*/  MOV R9, R23.reuse ;  /* 0x0000001700097202 */ /* 0x080fe40000000f00 */
[----:B---3--:R-:W-:Y:S01]  /*6100*/  F2FP.BF16.F32.PACK_AB R19, R15, R12 ;  /* 0x0000000c0f13723e */ /* 0x008fe200000010ff */
[----:B------:R0:W-:Y:S04]  /*6110*/  STG.E desc[UR8][R6.64], R17 ;  /* 0x0000001106007986 */ /* 0x0001e8000c101908 */
[----:B------:R0:W-:Y:S01]  /*6120*/  STG.E desc[UR8][R8.64], R19 ;  /* 0x0000001308007986 */ /* 0x0001e2000c101908 */
[----:B------:R-:W-:Y:S02]  /*6130*/  IADD3 R20, P4, PT, R20, 0xc00, RZ ;  /* 0x00000c0014147810 */ /* 0x000fe40007f9e0ff */
[----:B------:R-:W-:-:S02]  /*6140*/  IADD3.X R23, PT, PT, RZ, R23, RZ, P3, !PT ;  /* 0x00000017ff177210 */ /* 0x000fc40001ffe4ff */
[----:B------:R-:W-:Y:S01]  /*6150*/  IADD3.X R21, PT, PT, RZ, R21, RZ, P4, !PT ;  /* 0x00000015ff157210 */ /* 0x000fe200027fe4ff */
[----:B------:R-:W-:Y:S08]  /*6160*/  @P1 BRA `(.L_x_1541) ;  /* 0xfffffffc00841947 */ /* 0x000ff0000383ffff */
.L_x_1540:
[----:B------:R-:W-:Y:S05]  /*6170*/  BSYNC.RECONVERGENT B0 ;  /* 0x0000000000007941 */ /* 0x000fea0003800200 */
.L_x_1539:
        /* <DEDUP_REMOVED lines=10> */
.L_x_1542:
        /* <DEDUP_REMOVED lines=87> */
.L_x_1543:
        /* <DEDUP_REMOVED lines=15> */
.L_x_4522:


//--------------------- .text._Z35group_norm_nhwc_bwd_one_pass_kernelI11Fp32IOBf16WLi256ELi96ELi768EEv26Group_norm_nhwc_bwd_params --------------------------
	.section	.text._Z35group_norm_nhwc_bwd_one_pass_kernelI11Fp32IOBf16WLi256ELi96ELi768EEv26Group_norm_nhwc_bwd_params,"ax",@progbits
	.align	128
        .global         _Z35group_norm_nhwc_bwd_one_pass_kernelI11Fp32IOBf16WLi256ELi96ELi768EEv26Group_norm_nhwc_bwd_params
        .type           _Z35group_norm_nhwc_bwd_one_pass_kernelI11Fp32IOBf16WLi256ELi96ELi768EEv26Group_norm_nhwc_bwd_params,@function
        .size           _Z35group_norm_nhwc_bwd_one_pass_kernelI11Fp32IOBf16WLi256ELi96ELi768EEv26Group_norm_nhwc_bwd_params,(.L_x_4523 - _Z35group_norm_nhwc_bwd_one_pass_kernelI11Fp32IOBf16WLi256ELi96ELi768EEv26Group_norm_nhwc_bwd_params)
        .other          _Z35group_norm_nhwc_bwd_one_pass_kernelI11Fp32IOBf16WLi256ELi96ELi768EEv26Group_norm_nhwc_bwd_params,@"STO_CUDA_ENTRY STV_DEFAULT"
_Z35group_norm_nhwc_bwd_one_pass_kernelI11Fp32IOBf16WLi256ELi96ELi768EEv26Group_norm_nhwc_bwd_params:
.text._Z35group_norm_nhwc_bwd_one_pass_kernelI11Fp32IOBf16WLi256ELi96ELi768EEv26Group_norm_nhwc_bwd_params:
        /* <DEDUP_REMOVED lines=24> */
.L_x_1611:
[----:B--2---:R-:W2:Y:S01]  /*0180*/  LDL R5, [R1+0x2c] ;  /* 0x00002c0001057983 */ /* 0x004ea20000100800 */
[----:B-1----:R-:W1:Y:S01]  /*0190*/  LDCU UR14, c[0x0][0x410] ;  /* 0x00008200ff0e77ac */ /* 0x002e620008000800 */
[----:B---3--:R-:W-:Y:S01]  /*01a0*/  IABS R3, UR5 ;  /* 0x0000000500037c13 */ /* 0x008fe20008000000 */
[----:B0-----:R-:W2:Y:S01]  /*01b0*/  LDC R4, c[0x0][0x41c] ;  /* 0x00010700ff047b82 */ /* 0x001ea20000000800 */
[----:B------:R-:W3:Y:S01]  /*01c0*/  LDL.LU R6, [R1+0x28] ;  /* 0x0000280001067983 */ /* 0x000ee20000300800 */
[----:B------:R-:W-:Y:S01]  /*01d0*/  UMOV UR6, URZ ;  /* 0x000000ff00067c82 */ /* 0x000fe20008000000 */
[----:B------:R-:W-:Y:S01]  /*01e0*/  R2UR UR10, R3 ;  /* 0x00000000030a72ca */ /* 0x000fe200000e0000 */
[----:B------:R-:W0:Y:S01]  /*01f0*/  LDCU.128 UR16, c[0x0][0x400] ;  /* 0x00008000ff1077ac */ /* 0x000e220008000c00 */
[----:B------:R-:W-:Y:S01]  /*0200*/  CS2R R38, SRZ ;  /* 0x0000000000267805 */ /* 0x000fe2000001ff00 */
[----:B------:R-:W-:Y:S01]  /*0210*/  UISETP.GE.AND UP4, UPT, UR5, URZ, UPT ;  /* 0x000000ff0500728c */ /* 0x000fe2000bf86270 */
[----:B-1----:R-:W-:Y:S01]  /*0220*/  MOV R0, UR14 ;  /* 0x0000000e00007c02 */ /* 0x002fe20008000f00 */
[----:B------:R-:W-:-:S03]  /*0230*/  UISETP.NE.AND UP0, UPT, UR14, URZ, UPT ;  /* 0x000000ff0e00728c */ /* 0x000fc6000bf05270 */
[----:B------:R-:W-:Y:S02]  /*0240*/  IABS R0, R0 ;  /* 0x0000000000007213 */ /* 0x000fe40000000000 */
[----:B0-----:R-:W-:Y:S02]  /*0250*/  MOV R7, UR18 ;  /* 0x0000001200077c02 */ /* 0x001fe40008000f00 */
[----:B------:R-:W-:-:S13]  /*0260*/  R2UR UR11, R0 ;  /* 0x00000000000b72ca */ /* 0x000fda00000e0000 */
[----:B------:R-:W0:Y:S08]  /*0270*/  I2F.RP R0, UR11 ;  /* 0x0000000b00007d06 */ /* 0x000e300008209400 */
[----:B0-----:R-:W0:Y:S02]  /*0280*/  MUFU.RCP R0, R0 ;  /* 0x0000000000007308 */ /* 0x001e240000001000 */
[----:B0-----:R-:W-:-:S06]  /*0290*/  IADD3 R2, PT, PT, R0, 0xffffffe, RZ ;  /* 0x0ffffffe00027810 */ /* 0x001fcc0007ffe0ff */
[----:B------:R-:W0:Y:S02]  /*02a0*/  F2I.FTZ.U32.TRUNC.NTZ R2, R2 ;  /* 0x0000000200027305 */ /* 0x000e24000021f000 */
[----:B0-----:R-:W-:-:S13]  /*02b0*/  R2UR UR7, R2 ;  /* 0x00000000020772ca */ /* 0x001fda00000e0000 */
        /* <DEDUP_REMOVED lines=22> */
[----:B------:R-:W-:-:S06]  /*0420*/  UIMAD UR7, UR11, 0x60, URZ ;  /* 0x000000600b0778a4 */ /* 0x000fcc000f8e02ff */
[----:B------:R-:W-:Y:S02]  /*0430*/  MOV R0, UR7 ;  /* 0x0000000700007c02 */ /* 0x000fe40008000f00 */
[----:B------:R-:W-:Y:S01]  /*0440*/  CS2R R46, SRZ ;  /* 0x00000000002e7805 */ /* 0x000fe2000001ff00 */
[----:B--2---:R-:W-:Y:S01]  /*0450*/  IMAD R4, R4, UR6, R5 ;  /* 0x0000000604047c24 */ /* 0x004fe2000f8e0205 */
[----:B---3--:R-:W-:Y:S01]  /*0460*/  IADD3 R42, P2, PT, R6, UR7, RZ ;  /* 0x00000007062a7c10 */ /* 0x008fe2000ff5e0ff */
[----:B------:R-:W-:-:S03]  /*0470*/  USHF.R.S32.HI UR7, URZ, 0x1f, UR9 ;  /* 0x0000001fff077899 */ /* 0x000fc60008011409 */
[C---:B------:R-:W-:Y:S02]  /*0480*/  IADD3 R21, PT, PT, R4.reuse, 0x10, RZ ;  /* 0x0000001004157810 */ /* 0x040fe40007ffe0ff */
[----:B------:R-:W-:Y:S01]  /*0490*/  ISETP.GE.U32.AND P3, PT, R4, UR16, PT ;  /* 0x0000001004007c0c */ /* 0x000fe2000bf66070 */
[----:B------:R-:W-:Y:S01]  /*04a0*/  UIMAD UR7, UR7, UR18, URZ ;  /* 0x00000012070772a4 */ /* 0x000fe2000f8e02ff */
[----:B------:R-:W-:Y:S02]  /*04b0*/  ISETP.GE.U32.AND P1, PT, R21, UR16, PT ;  /* 0x0000001015007c0c */ /* 0x000fe4000bf26070 */
[----:B------:R-:W-:Y:S01]  /*04c0*/  SHF.R.S32.HI R5, RZ, 0x1f, R21 ;  /* 0x0000001fff057819 */ /* 0x000fe20000011415 */
[----:B------:R-:W-:Y:S01]  /*04d0*/  UIMAD UR7, UR9, UR19, UR7 ;  /* 0x00000013090772a4 */ /* 0x000fe2000f8e0207 */
[----:B------:R-:W-:Y:S02]  /*04e0*/  SHF.R.S32.HI R3, RZ, 0x1f, R4 ;  /* 0x0000001fff037819 */ /* 0x000fe40000011404 */
[----:B------:R-:W-:-:S02]  /*04f0*/  ISETP.GE.AND.EX P1, PT, R5, UR17, PT, P1 ;  /* 0x0000001105007c0c */ /* 0x000fc4000bf26310 */
[C---:B------:R-:W-:Y:S02]  /*0500*/  IADD3 R27, PT, PT, R4.reuse, 0x20, RZ ;  /* 0x00000020041b7810 */ /* 0x040fe40007ffe0ff */
[----:B------:R-:W-:Y:S02]  /*0510*/  ISETP.GE.AND.EX P3, PT, R3, UR17, PT, P3 ;  /* 0x0000001103007c0c */ /* 0x000fe4000bf66330 */
[----:B------:R-:W-:Y:S02]  /*0520*/  ISETP.GE.U32.AND P0, PT, R27, UR16, PT ;  /* 0x000000101b007c0c */ /* 0x000fe4000bf06070 */
[----:B------:R-:W-:Y:S02]  /*0530*/  SHF.R.S32.HI R25, RZ, 0x1f, R27 ;  /* 0x0000001fff197819 */ /* 0x000fe4000001141b */
[----:B------:R-:W-:Y:S02]  /*0540*/  IADD3 R22, PT, PT, R4, 0x30, RZ ;  /* 0x0000003004167810 */ /* 0x000fe40007ffe0ff */
[----:B------:R-:W-:Y:S01]  /*0550*/  ISETP.GE.AND.EX P0, PT, R25, UR17, PT, P0 ;  /* 0x0000001119007c0c */ /* 0x000fe2000bf06300 */
[----:B------:R-:W0:Y:S01]  /*0560*/  @!P1 LDC.64 R32, c[0x0][0x3f8] ;  /* 0x0000fe00ff209b82 */ /* 0x000e220000000a00 */
[----:B------:R-:W-:-:S02]  /*0570*/  LEA.HI.X.SX32 R43, R0, RZ, 0x1, P2 ;  /* 0x000000ff002b7211 */ /* 0x000fc400010f0eff */
[----:B------:R-:W-:Y:S02]  /*0580*/  ISETP.GE.U32.AND P2, PT, R22, UR16, PT ;  /* 0x0000001016007c0c */ /* 0x000fe4000bf46070 */
[----:B------:R-:W-:Y:S01]  /*0590*/  SHF.R.S32.HI R29, RZ, 0x1f, R22 ;  /* 0x0000001fff1d7819 */ /* 0x000fe20000011416 */
[----:B------:R-:W-:Y:S01]  /*05a0*/  IMAD.WIDE.U32 R42, R7, UR9, R42 ;  /* 0x00000009072a7c25 */ /* 0x000fe2000f8e002a */
[----:B------:R-:W-:Y:S01]  /*05b0*/  CS2R R74, SRZ ;  /* 0x00000000004a7805 */ /* 0x000fe2000001ff00 */
[----:B------:R-:W1:Y:S01]  /*05c0*/  @!P3 LDC.64 R30, c[0x0][0x3f8] ;  /* 0x0000fe00ff1ebb82 */ /* 0x000e620000000a00 */
[----:B------:R-:W-:Y:S02]  /*05d0*/  ISETP.GE.AND.EX P2, PT, R29, UR17, PT, P2 ;  /* 0x000000111d007c0c */ /* 0x000fe4000bf46320 */
[----:B------:R-:W-:Y:S02]  /*05e0*/  CS2R R72, SRZ ;  /* 0x0000000000487805 */ /* 0x000fe4000001ff00 */
[----:B------:R-:W-:-:S02]  /*05f0*/  IADD3 R41, PT, PT, R43, UR7, RZ ;  /* 0x000000072b297c10 */ /* 0x000fc4000fffe0ff */
[----:B------:R-:W-:Y:S02]  /*0600*/  CS2R R70, SRZ ;  /* 0x0000000000467805 */ /* 0x000fe4000001ff00 */
[-C--:B------:R-:W-:Y:S02]  /*0610*/  @!P3 MOV R40, R42.reuse ;  /* 0x0000002a0028b202 */ /* 0x080fe40000000f00 */
[----:B------:R-:W-:Y:S02]  /*0620*/  CS2R R68, SRZ ;  /* 0x0000000000447805 */ /* 0x000fe4000001ff00 */
[----:B------:R-:W-:Y:S01]  /*0630*/  @!P1 MOV R8, R42 ;  /* 0x0000002a00089202 */ /* 0x000fe20000000f00 */
[----:B------:R-:W2:Y:S01]  /*0640*/  @!P0 LDC.64 R14, c[0x0][0x3f8] ;  /* 0x0000fe00ff0e8b82 */ /* 0x000ea20000000a00 */
[----:B------:R-:W-:Y:S02]  /*0650*/  @!P1 MOV R9, R41 ;  /* 0x0000002900099202 */ /* 0x000fe40000000f00 */
[----:B------:R-:W-:-:S02]  /*0660*/  CS2R R66, SRZ ;  /* 0x0000000000427805 */ /* 0x000fc4000001ff00 */
[----:B------:R-:W-:Y:S01]  /*0670*/  @!P0 MOV R24, R42 ;  /* 0x0000002a00188202 */ /* 0x000fe20000000f00 */
[----:B------:R-:W3:Y:S02]  /*0680*/  LDCU.64 UR8, c[0x0][0x3b8] ;  /* 0x00007700ff0877ac */ /* 0x000ee40008000a00 */
[----:B------:R-:W4:Y:S01]  /*0690*/  @!P3 LDC.64 R10, c[0x0][0x3a0] ;  /* 0x0000e800ff0abb82 */ /* 0x000f220000000a00 */
[-C--:B0-----:R-:W-:Y:S01]  /*06a0*/  @!P1 IMAD R0, R5, R32.reuse, RZ ;  /* 0x0000002005009224 */ /* 0x081fe200078e02ff */
[----:B------:R-:W-:Y:S01]  /*06b0*/  IADD3 R5, PT, PT, R4, 0x40, RZ ;  /* 0x0000004004057810 */ /* 0x000fe20007ffe0ff */
[----:B------:R-:W-:-:S03]  /*06c0*/  @!P1 IMAD.WIDE.U32 R8, R21, R32, R8 ;  /* 0x0000002015089225 */ /* 0x000fc600078e0008 */
[----:B------:R-:W-:Y:S01]  /*06d0*/  ISETP.GE.U32.AND P5, PT, R5, UR16, PT ;  /* 0x0000001005007c0c */ /* 0x000fe2000bfa6070 */
[----:B------:R-:W-:Y:S01]  /*06e0*/  @!P1 IMAD R33, R21, R33, R0 ;  /* 0x0000002115219224 */ /* 0x000fe200078e0200 */
[----:B------:R-:W0:Y:S01]  /*06f0*/  @!P3 LDC.64 R12, c[0x0][0x398] ;  /* 0x0000e600ff0cbb82 */ /* 0x000e220000000a00 */
[----:B------:R-:W-:Y:S01]  /*0700*/  SHF.R.S32.HI R23, RZ, 0x1f, R5 ;  /* 0x0000001fff177819 */ /* 0x000fe20000011405 */
[-C--:B-1----:R-:W-:Y:S02]  /*0710*/  @!P3 IMAD R3, R3, R30.reuse, RZ ;  /* 0x0000001e0303b224 */ /* 0x082fe400078e02ff */
[C---:B------:R-:W-:Y:S01]  /*0720*/  @!P3 IMAD.WIDE.U32 R6, R4.reuse, R30, R40 ;  /* 0x0000001e0406b225 */ /* 0x040fe200078e0028 */
[----:B------:R-:W-:Y:S02]  /*0730*/  ISETP.GE.AND.EX P5, PT, R23, UR17, PT, P5 ;  /* 0x0000001117007c0c */ /* 0x000fe4000bfa6350 */
[----:B------:R-:W-:Y:S01]  /*0740*/  @!P1 IADD3 R9, PT, PT, R9, R33, RZ ;  /* 0x0000002109099210 */ /* 0x000fe20007ffe0ff */
[----:B------:R-:W1:Y:S01]  /*0750*/  @!P1 LDC.64 R18, c[0x0][0x3a0] ;  /* 0x0000e800ff129b82 */ /* 0x000e620000000a00 */
[----:B------:R-:W-:Y:S01]  /*0760*/  @!P3 IMAD R31, R4, R31, R3 ;  /* 0x0000001f041fb224 */ /* 0x000fe200078e0203 */
[----:B------:R-:W-:Y:S01]  /*0770*/  @!P3 SHF.L.U32 R21, R6, 0x2, RZ ;  /* 0x000000020615b819 */ /* 0x000fe200000006ff */
[----:B--2---:R-:W-:Y:S01]  /*0780*/  @!P0 IMAD R20, R25, R14, RZ ;  /* 0x0000000e19148224 */ /* 0x004fe200078e02ff */
[----:B------:R-:W-:-:S02]  /*0790*/  @!P0 MOV R25, R41 ;  /* 0x0000002900198202 */ /* 0x000fc40000000f00 */
[----:B------:R-:W-:Y:S01]  /*07a0*/  @!P3 IADD3 R7, PT, PT, R7, R31, RZ ;  /* 0x0000001f0707b210 */ /* 0x000fe20007ffe0ff */
[----:B------:R-:W-:Y:S01]  /*07b0*/  @!P0 IMAD R33, R27, R15, R20 ;  /* 0x0000000f1b218224 */ /* 0x000fe200078e0214 */
[----:B------:R-:W2:Y:S01]  /*07c0*/  @!P2 LDC.64 R2, c[0x0][0x3f8] ;  /* 0x0000fe00ff02ab82 */ /* 0x000ea20000000a00 */
[----:B----4-:R-:W-:Y:S01]  /*07d0*/  @!P3 IADD3 R10, P6, PT, R21, R10, RZ ;  /* 0x0000000a150ab210 */ /* 0x010fe20007fde0ff */
[----:B------:R-:W-:Y:S01]  /*07e0*/  @!P0 IMAD.WIDE.U32 R24, R27, R14, R24 ;  /* 0x0000000e1b188225 */ /* 0x000fe200078e0018 */
[----:B------:R-:W-:Y:S02]  /*07f0*/  @!P3 SHF.L.U64.HI R26, R6, 0x2, R7 ;  /* 0x00000002061ab819 */ /* 0x000fe40000010207 */
[----:B------:R-:W-:Y:S02]  /*0800*/  @!P1 SHF.L.U32 R31, R8, 0x2, RZ ;  /* 0x00000002081f9819 */ /* 0x000fe400000006ff */
[----:B------:R-:W-:Y:S01]  /*0810*/  @!P3 IADD3.X R11, PT, PT, R26, R11, RZ, P6, !PT ;  /* 0x0000000b1a0bb210 */ /* 0x000fe200037fe4ff */
[----:B------:R-:W4:Y:S01]  /*0820*/  @!P0 LDC.64 R6, c[0x0][0x3a0] ;  /* 0x0000e800ff068b82 */ /* 0x000f220000000a00 */
[----:B0-----:R-:W-:-:S02]  /*0830*/  @!P3 IADD3 R12, P4, PT, R21, R12, RZ ;  /* 0x0000000c150cb210 */ /* 0x001fc40007f9e0ff */
[----:B------:R-:W-:Y:S01]  /*0840*/  @!P1 SHF.L.U64.HI R0, R8, 0x2, R9 ;  /* 0x0000000208009819 */ /* 0x000fe20000010209 */
[----:B------:R-:W3:Y:S01]  /*0850*/  @!P3 LDG.E.64 R38, desc[UR12][R10.64] ;  /* 0x0000000c0a26b981 */ /* 0x000ee2000c1e1b00 */
[----:B------:R-:W-:Y:S02]  /*0860*/  @!P0 SHF.L.U32 R27, R24, 0x2, RZ ;  /* 0x00000002181b8819 */ /* 0x000fe400000006ff */
[----:B------:R-:W-:Y:S01]  /*0870*/  @!P5 MOV R32, R42 ;  /* 0x0000002a0020d202 */ /* 0x000fe20000000f00 */
[----:B------:R-:W0:Y:S01]  /*0880*/  @!P5 LDC.64 R20, c[0x0][0x3f8] ;  /* 0x0000fe00ff14db82 */ /* 0x000e220000000a00 */
[----:B-1----:R-:W-:Y:S02]  /*0890*/  @!P1 IADD3 R14, P6, PT, R31, R18, RZ ;  /* 0x000000121f0e9210 */ /* 0x002fe40007fde0ff */
[----:B------:R-:W-:Y:S02]  /*08a0*/  @!P2 MOV R18, R42 ;  /* 0x0000002a0012a202 */ /* 0x000fe40000000f00 */
[----:B------:R-:W-:-:S02]  /*08b0*/  @!P1 IADD3.X R15, PT, PT, R0, R19, RZ, P6, !PT ;  /* 0x00000013000f9210 */ /* 0x000fc400037fe4ff */
[----:B------:R-:W-:Y:S01]  /*08c0*/  @!P0 IADD3 R19, PT, PT, R25, R33, RZ ;  /* 0x0000002119138210 */ /* 0x000fe20007ffe0ff */
[----:B--2---:R-:W-:Y:S01]  /*08d0*/  @!P2 IMAD R29, R29, R2, RZ ;  /* 0x000000021d1da224 */ /* 0x004fe200078e02ff */
[----:B------:R-:W-:Y:S01]  /*08e0*/  @!P5 MOV R33, R41 ;  /* 0x000000290021d202 */ /* 0x000fe20000000f00 */
[----:B------:R-:W1:Y:S01]  /*08f0*/  @!P1 LDC.64 R16, c[0x0][0x398] ;  /* 0x0000e600ff109b82 */ /* 0x000e620000000a00 */
[----:B------:R-:W-:Y:S01]  /*0900*/  @!P0 SHF.L.U64.HI R24, R24, 0x2, R19 ;  /* 0x0000000218188819 */ /* 0x000fe20000010213 */
[----:B------:R-:W-:Y:S01]  /*0910*/  @!P2 IMAD R29, R22, R3, R29 ;  /* 0x00000003161da224 */ /* 0x000fe200078e021d */
[----:B------:R-:W-:Y:S02]  /*0920*/  @!P2 MOV R19, R41 ;  /* 0x000000290013a202 */ /* 0x000fe40000000f00 */
[----:B------:R-:W-:Y:S02]  /*0930*/  @!P3 IADD3.X R13, PT, PT, R26, R13, RZ, P4, !PT ;  /* 0x0000000d1a0db210 */ /* 0x000fe400027fe4ff */
[----:B----4-:R-:W-:Y:S01]  /*0940*/  @!P0 IADD3 R6, P6, PT, R27, R6, RZ ;  /* 0x000000061b068210 */ /* 0x010fe20007fde0ff */
[----:B------:R-:W-:Y:S01]  /*0950*/  @!P2 IMAD.WIDE.U32 R2, R22, R2, R18 ;  /* 0x000000021602a225 */ /* 0x000fe200078e0012 */
[----:B------:R-:W2:Y:S02]  /*0960*/  @!P0 LDC.64 R8, c[0x0][0x398] ;  /* 0x0000e600ff088b82 */ /* 0x000ea40000000a00 */
[----:B------:R-:W-:-:S02]  /*0970*/  @!P0 IADD3.X R7, PT, PT, R24, R7, RZ, P6, !PT ;  /* 0x0000000718078210 */ /* 0x000fc400037fe4ff */
[----:B------:R-:W-:Y:S01]  /*0980*/  @!P2 IADD3 R3, PT, PT, R3, R29, RZ ;  /* 0x0000001d0303a210 */ /* 0x000fe20007ffe0ff */
[-C--:B0-----:R-:W-:Y:S01]  /*0990*/  @!P5 IMAD R18, R23, R20.reuse, RZ ;  /* 0x000000141712d224 */ /* 0x081fe200078e02ff */
[C---:B------:R-:W-:Y:S01]  /*09a0*/  @!P2 SHF.L.U32 R37, R2.reuse, 0x2, RZ ;  /* 0x000000020225a819 */ /* 0x040fe200000006ff */
[C---:B------:R-:W-:Y:S01]  /*09b0*/  @!P5 IMAD.WIDE.U32 R32, R5.reuse, R20, R32 ;  /* 0x000000140520d225 */ /* 0x040fe200078e0020 */
[----:B------:R-:W4:Y:S01]  /*09c0*/  @!P0 LDG.E.64 R46, desc[UR12][R6.64] ;  /* 0x0000000c062e8981 */ /* 0x000f22000c1e1b00 */
[----:B------:R-:W0:Y:S01]  /*09d0*/  @!P2 LDC.64 R22, c[0x0][0x3a0] ;  /* 0x0000e800ff16ab82 */ /* 0x000e220000000a00 */
[----:B------:R-:W-:Y:S01]  /*09e0*/  @!P2 SHF.L.U64.HI R34, R2, 0x2, R3 ;  /* 0x000000020222a819 */ /* 0x000fe20000010203 */
[----:B------:R-:W-:Y:S01]  /*09f0*/  @!P5 IMAD R45, R5, R21, R18 ;  /* 0x00000015052dd224 */ /* 0x000fe200078e0212 */
[----:B------:R-:W-:Y:S02]  /*0a00*/  CS2R R20, SRZ ;  /* 0x0000000000147805 */ /* 0x000fe4000001ff00 */
[----:B------:R-:W-:-:S02]  /*0a10*/  CS2R R2, SRZ ;  /* 0x0000000000027805 */ /* 0x000fc4000001ff00 */
[----:B-1----:R-:W-:Y:S01]  /*0a20*/  @!P1 IADD3 R16, P4, PT, R31, R16, RZ ;  /* 0x000000101f109210 */ /* 0x002fe20007f9e0ff */
[----:B------:R-:W1:Y:S01]  /*0a30*/  @!P2 LDC.64 R18, c[0x0][0x398] ;  /* 0x0000e600ff12ab82 */ /* 0x000e620000000a00 */
[----:B------:R-:W4:Y:S02]  /*0a40*/  @!P1 LDG.E.64 R20, desc[UR12][R14.64] ;  /* 0x0000000c0e149981 */ /* 0x000f24000c1e1b00 */
[----:B------:R-:W-:Y:S02]  /*0a50*/  @!P1 IADD3.X R17, PT, PT, R0, R17, RZ, P4, !PT ;  /* 0x0000001100119210 */ /* 0x000fe400027fe4ff */
[----:B------:R-:W-:Y:S01]  /*0a60*/  IADD3 R0, PT, PT, R4, 0x50, RZ ;  /* 0x0000005004007810 */ /* 0x000fe20007ffe0ff */
[----:B------:R-:W5:Y:S01]  /*0a70*/  @!P3 LDG.E.64 R2, desc[UR12][R12.64] ;  /* 0x0000000c0c02b981 */ /* 0x000f62000c1e1b00 */
[----:B--2---:R-:W-:Y:S01]  /*0a80*/  @!P0 IADD3 R8, P6, PT, R27, R8, RZ ;  /* 0x000000081b088210 */ /* 0x004fe20007fde0ff */
[----:B------:R-:W2:Y:S01]  /*0a90*/  @!P5 LDC.64 R30, c[0x0][0x3a0] ;  /* 0x0000e800ff1edb82 */ /* 0x000ea20000000a00 */
[----:B------:R-:W-:-:S02]  /*0aa0*/  ISETP.GE.U32.AND P4, PT, R0, UR16, PT ;  /* 0x0000001000007c0c */ /* 0x000fc4000bf86070 */
[----:B------:R-:W-:Y:S01]  /*0ab0*/  SHF.R.S32.HI R25, RZ, 0x1f, R0 ;  /* 0x0000001fff197819 */ /* 0x000fe20000011400 */
[----:B---3--:R3:W-:Y:S03]  /*0ac0*/  STL.64 [R1+0x10], R38 ;  /* 0x0000102601007387 */ /* 0x0087e60000100a00 */
[----:B------:R-:W-:Y:S01]  /*0ad0*/  ISETP.GE.AND.EX P4, PT, R25, UR17, PT, P4 ;  /* 0x0000001119007c0c */ /* 0x000fe2000bf86340 */
[----:B------:R-:W2:Y:S01]  /*0ae0*/  @!P5 LDC.64 R26, c[0x0][0x398] ;  /* 0x0000e600ff1adb82 */ /* 0x000ea20000000a00 */
[----:B------:R-:W-:Y:S02]  /*0af0*/  @!P5 IADD3 R11, PT, PT, R33, R45, RZ ;  /* 0x0000002d210bd210 */ /* 0x000fe40007ffe0ff */
[----:B------:R-:W-:Y:S02]  /*0b00*/  @!P0 IADD3.X R9, PT, PT, R24, R9, RZ, P6, !PT ;  /* 0x0000000918098210 */ /* 0x000fe400037fe4ff */
[----:B---3--:R-:W-:-:S07]  /*0b10*/  CS2R R38, SRZ ;  /* 0x0000000000267805 */ /* 0x008fce000001ff00 */
[----:B------:R-:W3:Y:S01]  /*0b20*/  @!P4 LDC.64 R28, c[0x0][0x3f8] ;  /* 0x0000fe00ff1ccb82 */ /* 0x000ee20000000a00 */
[----:B------:R2:W5:Y:S01]  /*0b30*/  @!P1 LDG.E.64 R38, desc[UR12][R16.64] ;  /* 0x0000000c10269981 */ /* 0x000562000c1e1b00 */
[----:B0-----:R-:W-:-:S04]  /*0b40*/  @!P2 IADD3 R22, P1, PT, R37, R22, RZ ;  /* 0x000000162516a210 */ /* 0x001fc80007f3e0ff */
[----:B------:R-:W-:Y:S01]  /*0b50*/  @!P2 IADD3.X R23, PT, PT, R34, R23, RZ, P1, !PT ;  /* 0x000000172217a210 */ /* 0x000fe20000ffe4ff */
[----:B----4-:R0:W-:Y:S04]  /*0b60*/  STL.64 [R1+0x18], R20 ;  /* 0x0000181401007387 */ /* 0x0101e80000100a00 */
[----:B------:R4:W-:Y:S01]  /*0b70*/  STL.64 [R1+0x20], R46 ;  /* 0x0000202e01007387 */ /* 0x0009e20000100a00 */
[----:B---3--:R-:W-:Y:S01]  /*0b80*/  @!P4 IMAD R10, R25, R28, RZ ;  /* 0x0000001c190ac224 */ /* 0x008fe200078e02ff */
[----:B-1----:R-:W-:Y:S01]  /*0b90*/  @!P2 IADD3 R18, P6, PT, R37, R18, RZ ;  /* 0x000000122512a210 */ /* 0x002fe20007fde0ff */
[----:B------:R-:W1:Y:S01]  /*0ba0*/  @!P4 LDC.64 R24, c[0x0][0x398] ;  /* 0x0000e600ff18cb82 */ /* 0x000e620000000a00 */
[----:B------:R-:W-:Y:S02]  /*0bb0*/  @!P5 SHF.L.U32 R33, R32, 0x2, RZ ;  /* 0x000000022021d819 */ /* 0x000fe400000006ff */
[----:B------:R-:W-:-:S05]  /*0bc0*/  IADD3 R5, PT, PT, R4, 0x60, RZ ;  /* 0x0000006004057810 */ /* 0x000fca0007ffe0ff */
[----:B0-----:R-:W0:Y:S01]  /*0bd0*/  @!P4 LDC.64 R20, c[0x0][0x3a0] ;  /* 0x0000e800ff14cb82 */ /* 0x001e220000000a00 */
[----:B----4-:R-:W-:-:S06]  /*0be0*/  CS2R R46, SRZ ;  /* 0x00000000002e7805 */ /* 0x010fcc000001ff00 */
[----:B------:R-:W3:Y:S01]  /*0bf0*/  @!P2 LDG.E.64 R46, desc[UR12][R22.64] ;  /* 0x0000000c162ea981 */ /* 0x000ee2000c1e1b00 */
[----:B------:R-:W-:Y:S01]  /*0c00*/  @!P5 SHF.L.U64.HI R32, R32, 0x2, R11 ;  /* 0x000000022020d819 */ /* 0x000fe2000001020b */
[----:B------:R-:W-:Y:S01]  /*0c10*/  @!P4 IMAD R37, R0, R29, R10 ;  /* 0x0000001d0025c224 */ /* 0x000fe200078e020a */
[----:B------:R-:W-:Y:S02]  /*0c20*/  @!P4 MOV R10, R42 ;  /* 0x0000002a000ac202 */ /* 0x000fe40000000f00 */
[----:B------:R-:W-:-:S03]  /*0c30*/  @!P4 MOV R11, R41 ;  /* 0x00000029000bc202 */ /* 0x000fc60000000f00 */
[----:B------:R-:W-:Y:S01]  /*0c40*/  @!P4 IMAD.WIDE.U32 R28, R0, R28, R10 ;  /* 0x0000001c001cc225 */ /* 0x000fe200078e000a */
[----:B--2---:R-:W-:-:S04]  /*0c50*/  @!P5 IADD3 R10, P1, PT, R33, R30, RZ ;  /* 0x0000001e210ad210 */ /* 0x004fc80007f3e0ff */
[----:B------:R-:W-:Y:S02]  /*0c60*/  @!P5 IADD3.X R11, PT, PT, R32, R31, RZ, P1, !PT ;  /* 0x0000001f200bd210 */ /* 0x000fe40000ffe4ff */
[----:B------:R-:W-:Y:S02]  /*0c70*/  ISETP.GE.U32.AND P3, PT, R5, UR16, PT ;  /* 0x0000001005007c0c */ /* 0x000fe4000bf66070 */
[----:B------:R-:W-:-:S04]  /*0c80*/  SHF.R.S32.HI R35, RZ, 0x1f, R5 ;  /* 0x0000001fff237819 */ /* 0x000fc80000011405 */
[----:B------:R-:W-:Y:S02]  /*0c90*/  ISETP.GE.AND.EX P3, PT, R35, UR17, PT, P3 ;  /* 0x0000001123007c0c */ /* 0x000fe4000bf66330 */
[----:B------:R-:W-:Y:S02]  /*0ca0*/  @!P2 IADD3.X R19, PT, PT, R34, R19, RZ, P6, !PT ;  /* 0x000000132213a210 */ /* 0x000fe400037fe4ff */
[----:B------:R-:W-:-:S09]  /*0cb0*/  @!P5 IADD3 R16, P6, PT, R33, R26, RZ ;  /* 0x0000001a2110d210 */ /* 0x000fd20007fde0ff */
[----:B------:R-:W2:Y:S01]  /*0cc0*/  @!P3 LDC.64 R12, c[0x0][0x3f8] ;  /* 0x0000fe00ff0cbb82 */ /* 0x000ea20000000a00 */
[----:B------:R-:W-:Y:S02]  /*0cd0*/  @!P4 IADD3 R15, PT, PT, R29, R37, RZ ;  /* 0x000000251d0fc210 */ /* 0x000fe40007ffe0ff */
[----:B------:R-:W-:Y:S02]  /*0ce0*/  @!P4 SHF.L.U32 R29, R28, 0x2, RZ ;  /* 0x000000021c1dc819 */ /* 0x000fe400000006ff */
[----:B------:R-:W-:Y:S02]  /*0cf0*/  @!P5 IADD3.X R17, PT, PT, R32, R27, RZ, P6, !PT ;  /* 0x0000001b2011d210 */ /* 0x000fe400037fe4ff */
[----:B------:R-:W-:Y:S01]  /*0d00*/  @!P4 SHF.L.U64.HI R26, R28, 0x2, R15 ;  /* 0x000000021c1ac819 */ /* 0x000fe2000001020f */
[----:B------:R-:W4:Y:S01]  /*0d10*/  @!P3 LDC.64 R30, c[0x0][0x398] ;  /* 0x0000e600ff1ebb82 */ /* 0x000f220000000a00 */
[----:B0-----:R-:W-:Y:S02]  /*0d20*/  @!P4 IADD3 R14, P6, PT, R29, R20, RZ ;  /* 0x000000141d0ec210 */ /* 0x001fe40007fde0ff */
[----:B------:R-:W-:-:S02]  /*0d30*/  IADD3 R0, PT, PT, R4, 0x70, RZ ;  /* 0x0000007004007810 */ /* 0x000fc40007ffe0ff */
[----:B------:R-:W-:Y:S01]  /*0d40*/  @!P4 IADD3.X R15, PT, PT, R26, R21, RZ, P6, !PT ;  /* 0x000000151a0fc210 */ /* 0x000fe200037fe4ff */
[----:B---3--:R0:W-:Y:S01]  /*0d50*/  STL.64 [R1+0x8], R46 ;  /* 0x0000082e01007387 */ /* 0x0081e20000100a00 */
[----:B-1----:R-:W-:Y:S02]  /*0d60*/  @!P4 IADD3 R24, P6, PT, R29, R24, RZ ;  /* 0x000000181d18c210 */ /* 0x002fe40007fde0ff */
[----:B------:R-:W1:Y:S01]  /*0d70*/  @!P3 LDC.64 R28, c[0x0][0x3a0] ;  /* 0x0000e800ff1cbb82 */ /* 0x000e620000000a00 */
[----:B------:R-:W-:Y:S01]  /*0d80*/  ISETP.GE.U32.AND P1, PT, R0, UR16, PT ;  /* 0x0000001000007c0c */ /* 0x000fe2000bf26070 */
[----:B--2---:R-:W-:Y:S01]  /*0d90*/  @!P3 IMAD R20, R35, R12, RZ ;  /* 0x0000000c2314b224 */ /* 0x004fe200078e02ff */
[----:B------:R-:W-:Y:S02]  /*0da0*/  SHF.R.S32.HI R33, RZ, 0x1f, R0 ;  /* 0x0000001fff217819 */ /* 0x000fe40000011400 */
[----:B------:R-:W-:Y:S02]  /*0db0*/  CS2R R36, SRZ ;  /* 0x0000000000247805 */ /* 0x000fe4000001ff00 */
[----:B------:R-:W-:Y:S01]  /*0dc0*/  @!P3 MOV R21, R41 ;  /* 0x000000290015b202 */ /* 0x000fe20000000f00 */
[----:B------:R-:W5:Y:S01]  /*0dd0*/  @!P4 LDG.E.64 R74, desc[UR12][R14.64] ;  /* 0x0000000c0e4ac981 */ /* 0x000f62000c1e1b00 */
[----:B0-----:R-:W-:-:S02]  /*0de0*/  CS2R R46, SRZ ;  /* 0x00000000002e7805 */ /* 0x001fc4000001ff00 */
[----:B------:R-:W-:Y:S01]  /*0df0*/  ISETP.GE.AND.EX P1, PT, R33, UR17, PT, P1 ;  /* 0x0000001121007c0c */ /* 0x000fe2000bf26310 */
[----:B------:R-:W-:Y:S01]  /*0e00*/  @!P3 IMAD R35, R5, R13, R20 ;  /* 0x0000000d0523b224 */ /* 0x000fe200078e0214 */
[----:B------:R-:W-:Y:S01]  /*0e10*/  @!P4 IADD3.X R25, PT, PT, R26, R25, RZ, P6, !PT ;  /* 0x000000191a19c210 */ /* 0x000fe200037fe4ff */
[----:B------:R0:W5:Y:S04]  /*0e20*/  @!P0 LDG.E.64 R36, desc[UR12][R8.64] ;  /* 0x0000000c08248981 */ /* 0x000168000c1e1b00 */
[----:B------:R-:W2:Y:S01]  /*0e30*/  @!P5 LDG.E.64 R46, desc[UR12][R10.64] ;  /* 0x0000000c0a2ed981 */ /* 0x000ea2000c1e1b00 */
[----:B------:R-:W-:-:S05]  /*0e40*/  @!P3 MOV R20, R42 ;  /* 0x0000002a0014b202 */ /* 0x000fca0000000f00 */
[----:B------:R-:W-:Y:S01]  /*0e50*/  @!P3 IMAD.WIDE.U32 R12, R5, R12, R20 ;  /* 0x0000000c050cb225 */ /* 0x000fe200078e0014 */
[----:B------:R-:W3:Y:S04]  /*0e60*/  @!P1 LDC.64 R26, c[0x0][0x3f8] ;  /* 0x0000fe00ff1a9b82 */ /* 0x000ee80000000a00 */
[----:B------:R-:W-:Y:S02]  /*0e70*/  @!P3 IADD3 R13, PT, PT, R13, R35, RZ ;  /* 0x000000230d0db210 */ /* 0x000fe40007ffe0ff */
[C---:B------:R-:W-:Y:S02]  /*0e80*/  @!P3 SHF.L.U32 R5, R12.reuse, 0x2, RZ ;  /* 0x000000020c05b819 */ /* 0x040fe400000006ff */
[----:B------:R-:W-:Y:S01]  /*0e90*/  @!P3 SHF.L.U64.HI R20, R12, 0x2, R13 ;  /* 0x000000020c14b819 */ /* 0x000fe2000001020d */
[----:B------:R-:W0:Y:S01]  /*0ea0*/  @!P1 LDC.64 R48, c[0x0][0x3a0] ;  /* 0x0000e800ff309b82 */ /* 0x000e220000000a00 */
[----:B-1----:R-:W-:-:S02]  /*0eb0*/  @!P3 IADD3 R12, P6, PT, R5, R28, RZ ;  /* 0x0000001c050cb210 */ /* 0x002fc40007fde0ff */
[----:B------:R-:W-:Y:S02]  /*0ec0*/  IADD3 R21, PT, PT, R4, 0x80, RZ ;  /* 0x0000008004157810 */ /* 0x000fe40007ffe0ff */
[C---:B------:R-:W-:Y:S02]  /*0ed0*/  @!P3 IADD3.X R13, PT, PT, R20.reuse, R29, RZ, P6, !PT ;  /* 0x0000001d140db210 */ /* 0x040fe400037fe4ff */
[----:B----4-:R-:W-:Y:S02]  /*0ee0*/  @!P3 IADD3 R6, P6, PT, R5, R30, RZ ;  /* 0x0000001e0506b210 */ /* 0x010fe40007fde0ff */
[----:B------:R-:W-:Y:S01]  /*0ef0*/  ISETP.GE.U32.AND P0, PT, R21, UR16, PT ;  /* 0x0000001015007c0c */ /* 0x000fe2000bf06070 */
[----:B------:R-:W5:Y:S01]  /*0f00*/  @!P3 LDG.E.64 R72, desc[UR12][R12.64] ;  /* 0x0000000c0c48b981 */ /* 0x000f62000c1e1b00 */
[----:B------:R-:W-:Y:S02]  /*0f10*/  SHF.R.S32.HI R45, RZ, 0x1f, R21 ;  /* 0x0000001fff2d7819 */ /* 0x000fe40000011415 */
[----:B------:R-:W-:-:S02]  /*0f20*/  @!P3 IADD3.X R7, PT, PT, R20, R31, RZ, P6, !PT ;  /* 0x0000001f1407b210 */ /* 0x000fc400037fe4ff */
[----:B------:R-:W-:Y:S02]  /*0f30*/  CS2R R30, SRZ ;  /* 0x00000000001e7805 */ /* 0x000fe4000001ff00 */
[----:B------:R-:W-:Y:S02]  /*0f40*/  ISETP.GE.AND.EX P0, PT, R45, UR17, PT, P0 ;  /* 0x000000112d007c0c */ /* 0x000fe4000bf06300 */
[----:B------:R-:W-:Y:S02]  /*0f50*/  IADD3 R20, PT, PT, R4, 0x90, RZ ;  /* 0x0000009004147810 */ /* 0x000fe40007ffe0ff */
[----:B------:R1:W5:Y:S02]  /*0f60*/  @!P2 LDG.E.64 R30, desc[UR12][R18.64] ;  /* 0x0000000c121ea981 */ /* 0x000364000c1e1b00 */
[----:B------:R-:W-:Y:S02]  /*0f70*/  ISETP.GE.U32.AND P2, PT, R20, UR16, PT ;  /* 0x0000001014007c0c */ /* 0x000fe4000bf46070 */
[----:B------:R-:W-:Y:S01]  /*0f80*/  SHF.R.S32.HI R35, RZ, 0x1f, R20 ;  /* 0x0000001fff237819 */ /* 0x000fe20000011414 */
[----:B---3--:R-:W-:Y:S01]  /*0f90*/  @!P1 IMAD R33, R33, R26, RZ ;  /* 0x0000001a21219224 */ /* 0x008fe200078e02ff */
[----:B------:R-:W-:-:S02]  /*0fa0*/  @!P1 MOV R28, R42 ;  /* 0x0000002a001c9202 */ /* 0x000fc40000000f00 */
[----:B------:R-:W-:Y:S01]  /*0fb0*/  @!P1 MOV R29, R41 ;  /* 0x00000029001d9202 */ /* 0x000fe20000000f00 */
[----:B0-----:R-:W0:Y:S01]  /*0fc0*/  @!P0 LDC.64 R8, c[0x0][0x3f8] ;  /* 0x0000fe00ff088b82 */ /* 0x001e220000000a00 */
[----:B------:R-:W-:Y:S01]  /*0fd0*/  ISETP.GE.AND.EX P2, PT, R35, UR17, PT, P2 ;  /* 0x0000001123007c0c */ /* 0x000fe2000bf46320 */
[C---:B------:R-:W-:Y:S02]  /*0fe0*/  @!P1 IMAD R33, R0.reuse, R27, R33 ;  /* 0x0000001b00219224 */ /* 0x040fe400078e0221 */
[----:B------:R-:W-:Y:S01]  /*0ff0*/  @!P1 IMAD.WIDE.U32 R26, R0, R26, R28 ;  /* 0x0000001a001a9225 */ /* 0x000fe200078e001c */
[----:B------:R-:W-:Y:S02]  /*1000*/  CS2R R28, SRZ ;  /* 0x00000000001c7805 */ /* 0x000fe4000001ff00 */
[----:B------:R-:W-:-:S04]  /*1010*/  IADD3 R5, PT, PT, R4, 0xa0, RZ ;  /* 0x000000a004057810 */ /* 0x000fc80007ffe0ff */
[----:B------:R-:W-:Y:S01]  /*1020*/  SHF.R.S32.HI R23, RZ, 0x1f, R5 ;  /* 0x0000001fff177819 */ /* 0x000fe20000011405 */
[----:B------:R3:W5:Y:S01]  /*1030*/  @!P5 LDG.E.64 R28, desc[UR12][R16.64] ;  /* 0x0000000c101cd981 */ /* 0x000762000c1e1b00 */
[----:B------:R-:W-:Y:S02]  /*1040*/  ISETP.GE.U32.AND P5, PT, R5, UR16, PT ;  /* 0x0000001005007c0c */ /* 0x000fe4000bfa6070 */
[----:B------:R-:W-:Y:S01]  /*1050*/  @!P0 MOV R44, R42 ;  /* 0x0000002a002c8202 */ /* 0x000fe20000000f00 */
[----:B------:R-:W4:Y:S01]  /*1060*/  @!P2 LDC.64 R14, c[0x0][0x398] ;  /* 0x0000e600ff0eab82 */ /* 0x000f220000000a00 */
[----:B------:R-:W-:Y:S02]  /*1070*/  ISETP.GE.AND.EX P5, PT, R23, UR17, PT, P5 ;  /* 0x0000001117007c0c */ /* 0x000fe4000bfa6350 */
[----:B-1----:R-:W-:-:S05]  /*1080*/  @!P1 IADD3 R19, PT, PT, R27, R33, RZ ;  /* 0x000000211b139210 */ /* 0x002fca0007ffe0ff */
[----:B---3--:R-:W1:Y:S01]  /*1090*/  @!P2 LDC.64 R16, c[0x0][0x3f8] ;  /* 0x0000fe00ff10ab82 */ /* 0x008e620000000a00 */
[----:B------:R-:W-:-:S07]  /*10a0*/  @!P1 SHF.L.U64.HI R22, R26, 0x2, R19 ;  /* 0x000000021a169819 */ /* 0x000fce0000010213 */
[----:B------:R-:W3:Y:S01]  /*10b0*/  @!P0 LDC.64 R32, c[0x0][0x3a0] ;  /* 0x0000e800ff208b82 */ /* 0x000ee20000000a00 */
[----:B0-----:R-:W-:Y:S01]  /*10c0*/  @!P0 IMAD R0, R45, R8, RZ ;  /* 0x000000082d008224 */ /* 0x001fe200078e02ff */
[----:B------:R-:W-:Y:S02]  /*10d0*/  @!P1 SHF.L.U32 R51, R26, 0x2, RZ ;  /* 0x000000021a339819 */ /* 0x000fe400000006ff */
[----:B------:R-:W-:-:S04]  /*10e0*/  @!P0 MOV R45, R41 ;  /* 0x00000029002d8202 */ /* 0x000fc80000000f00 */
[----:B------:R-:W0:Y:S01]  /*10f0*/  @!P0 LDC.64 R18, c[0x0][0x398] ;  /* 0x0000e600ff128b82 */ /* 0x000e220000000a00 */
[----:B------:R-:W-:Y:S01]  /*1100*/  CS2R R26, SRZ ;  /* 0x00000000001a7805 */ /* 0x000fe2000001ff00 */
[----:B------:R-:W-:Y:S01]  /*1110*/  @!P0 IMAD R53, R21, R9, R0 ;  /* 0x0000000915358224 */ /* 0x000fe200078e0200 */
[----:B------:R-:W-:Y:S01]  /*1120*/  @!P1 IADD3 R48, P6, PT, R51, R48, RZ ;  /* 0x0000003033309210 */ /* 0x000fe20007fde0ff */
[----:B------:R-:W-:-:S04]  /*1130*/  @!P0 IMAD.WIDE.U32 R44, R21, R8, R44 ;  /* 0x00000008152c8225 */ /* 0x000fc800078e002c */
[----:B------:R-:W4:Y:S01]  /*1140*/  @!P5 LDC.64 R10, c[0x0][0x3f8] ;  /* 0x0000fe00ff0adb82 */ /* 0x000f220000000a00 */
[----:B------:R-:W-:Y:S01]  /*1150*/  IADD3 R0, PT, PT, R4, 0xb0, RZ ;  /* 0x000000b004007810 */ /* 0x000fe20007ffe0ff */
[----:B------:R1:W5:Y:S01]  /*1160*/  @!P4 LDG.E.64 R26, desc[UR12][R24.64] ;  /* 0x0000000c181ac981 */ /* 0x000362000c1e1b00 */
[----:B------:R-:W-:Y:S02]  /*1170*/  @!P1 IADD3.X R49, PT, PT, R22, R49, RZ, P6, !PT ;  /* 0x0000003116319210 */ /* 0x000fe400037fe4ff */
[----:B------:R-:W-:-:S03]  /*1180*/  ISETP.GE.U32.AND P4, PT, R0, UR16, PT ;  /* 0x0000001000007c0c */ /* 0x000fc6000bf86070 */
[----:B------:R-:W4:Y:S01]  /*1190*/  @!P2 LDC.64 R8, c[0x0][0x3a0] ;  /* 0x0000e800ff08ab82 */ /* 0x000f220000000a00 */
[----:B------:R-:W-:Y:S01]  /*11a0*/  SHF.R.S32.HI R21, RZ, 0x1f, R0 ;  /* 0x0000001fff157819 */ /* 0x000fe20000011400 */
[----:B------:R-:W5:Y:S01]  /*11b0*/  @!P1 LDG.E.64 R70, desc[UR12][R48.64] ;  /* 0x0000000c30469981 */ /* 0x000f62000c1e1b00 */
[----:B-1----:R-:W-:Y:S01]  /*11c0*/  @!P0 IADD3 R25, PT, PT, R45, R53, RZ ;  /* 0x000000352d198210 */ /* 0x002fe20007ffe0ff */
[----:B------:R-:W-:Y:S01]  /*11d0*/  @!P2 IMAD R24, R35, R16, RZ ;  /* 0x000000102318a224 */ /* 0x000fe200078e02ff */
[----:B------:R-:W-:Y:S02]  /*11e0*/  @!P0 SHF.L.U32 R35, R44, 0x2, RZ ;  /* 0x000000022c238819 */ /* 0x000fe400000006ff */
[----:B------:R-:W-:Y:S01]  /*11f0*/  ISETP.GE.AND.EX P4, PT, R21, UR17, PT, P4 ;  /* 0x0000001115007c0c */ /* 0x000fe2000bf86340 */
[----:B------:R-:W1:Y:S01]  /*1200*/  @!P5 LDC.64 R52, c[0x0][0x3a0] ;  /* 0x0000e800ff34db82 */ /* 0x000e620000000a00 */
[C---:B------:R-:W-:Y:S02]  /*1210*/  IADD3 R34, PT, PT, R4.reuse, 0xc0, RZ ;  /* 0x000000c004227810 */ /* 0x040fe40007ffe0ff */
[----:B------:R-:W-:-:S04]  /*1220*/  IADD3 R56, PT, PT, R4, 0xe0, RZ ;  /* 0x000000e004387810 */ /* 0x000fc80007ffe0ff */
[----:B------:R-:W-:Y:S02]  /*1230*/  SHF.R.S32.HI R50, RZ, 0x1f, R56 ;  /* 0x0000001fff327819 */ /* 0x000fe40000011438 */
[----:B------:R-:W-:Y:S01]  /*1240*/  CS2R R64, SRZ ;  /* 0x0000000000407805 */ /* 0x000fe2000001ff00 */
[----:B------:R-:W-:Y:S02]  /*1250*/  UIMAD.WIDE UR8, UR5, 0x8, UR8 ;  /* 0x00000008050878a5 */ /* 0x000fe4000f8e0208 */
[----:B------:R-:W1:Y:S01]  /*1260*/  @!P4 LDC.64 R12, c[0x0][0x3a0] ;  /* 0x0000e800ff0ccb82 */ /* 0x000e620000000a00 */
[----:B--2---:R-:W-:Y:S01]  /*1270*/  MOV R77, R46 ;  /* 0x0000002e004d7202 */ /* 0x004fe20000000f00 */
[----:B------:R2:W-:Y:S01]  /*1280*/  STL.64 [R1], R46 ;  /* 0x0000002e01007387 */ /* 0x0005e20000100a00 */
[----:B------:R-:W-:-:S05]  /*1290*/  MOV R76, R47 ;  /* 0x0000002f004c7202 */ /* 0x000fca0000000f00 */
[----:B--2---:R-:W2:Y:S02]  /*12a0*/  @!P1 LDC.64 R46, c[0x0][0x398] ;  /* 0x0000e600ff2e9b82 */ /* 0x004ea40000000a00 */
[----:B--2---:R-:W-:Y:S01]  /*12b0*/  @!P1 IADD3 R46, P6, PT, R51, R46, RZ ;  /* 0x0000002e332e9210 */ /* 0x004fe20007fde0ff */
[----:B------:R-:W-:Y:S01]  /*12c0*/  @!P2 IMAD R51, R20, R17, R24 ;  /* 0x000000111433a224 */ /* 0x000fe200078e0218 */
[----:B------:R-:W-:Y:S02]  /*12d0*/  @!P2 MOV R24, R42 ;  /* 0x0000002a0018a202 */ /* 0x000fe40000000f00 */
[----:B------:R-:W-:Y:S02]  /*12e0*/  @!P1 IADD3.X R47, PT, PT, R22, R47, RZ, P6, !PT ;  /* 0x0000002f162f9210 */ /* 0x000fe400037fe4ff */
[----:B------:R-:W-:Y:S02]  /*12f0*/  @!P0 SHF.L.U64.HI R22, R44, 0x2, R25 ;  /* 0x000000022c168819 */ /* 0x000fe40000010219 */
[----:B------:R-:W-:Y:S01]  /*1300*/  @!P2 MOV R25, R41 ;  /* 0x000000290019a202 */ /* 0x000fe20000000f00 */
[----:B------:R-:W2:Y:S01]  /*1310*/  @!P4 LDC.64 R44, c[0x0][0x3f8] ;  /* 0x0000fe00ff2ccb82 */ /* 0x000ea20000000a00 */
[----:B---3--:R-:W-:Y:S01]  /*1320*/  @!P0 IADD3 R32, P6, PT, R35, R32, RZ ;  /* 0x0000002023208210 */ /* 0x008fe20007fde0ff */
[----:B------:R-:W-:-:S03]  /*1330*/  @!P2 IMAD.WIDE.U32 R24, R20, R16, R24 ;  /* 0x000000101418a225 */ /* 0x000fc600078e0018 */
[C---:B------:R-:W-:Y:S02]  /*1340*/  @!P0 IADD3.X R33, PT, PT, R22.reuse, R33, RZ, P6, !PT ;  /* 0x0000002116218210 */ /* 0x040fe400037fe4ff */
[----:B0-----:R-:W-:Y:S01]  /*1350*/  @!P0 IADD3 R18, P6, PT, R35, R18, RZ ;  /* 0x0000001223128210 */ /* 0x001fe20007fde0ff */
[----:B------:R-:W0:Y:S01]  /*1360*/  @!P5 LDC.64 R16, c[0x0][0x398] ;  /* 0x0000e600ff10db82 */ /* 0x000e220000000a00 */
[----:B------:R-:W-:Y:S01]  /*1370*/  @!P2 IADD3 R35, PT, PT, R25, R51, RZ ;  /* 0x000000331923a210 */ /* 0x000fe20007ffe0ff */
[----:B----4-:R-:W-:Y:S01]  /*1380*/  @!P5 IMAD R20, R23, R10, RZ ;  /* 0x0000000a1714d224 */ /* 0x010fe200078e02ff */
[----:B------:R-:W-:Y:S01]  /*1390*/  @!P0 IADD3.X R19, PT, PT, R22, R19, RZ, P6, !PT ;  /* 0x0000001316138210 */ /* 0x000fe200037fe4ff */
[----:B------:R-:W5:Y:S01]  /*13a0*/  @!P0 LDG.E.64 R68, desc[UR12][R32.64] ;  /* 0x0000000c20448981 */ /* 0x000f62000c1e1b00 */
[----:B------:R-:W-:Y:S02]  /*13b0*/  @!P2 SHF.L.U32 R25, R24, 0x2, RZ ;  /* 0x000000021819a819 */ /* 0x000fe400000006ff */
[----:B------:R-:W-:-:S02]  /*13c0*/  @!P5 MOV R22, R42 ;  /* 0x0000002a0016d202 */ /* 0x000fc40000000f00 */
[----:B------:R-:W-:Y:S01]  /*13d0*/  @!P5 MOV R23, R41 ;  /* 0x000000290017d202 */ /* 0x000fe20000000f00 */
[----:B------:R-:W-:Y:S01]  /*13e0*/  @!P5 IMAD R11, R5, R11, R20 ;  /* 0x0000000b050bd224 */ /* 0x000fe200078e0214 */
[----:B------:R-:W-:Y:S02]  /*13f0*/  @!P2 SHF.L.U64.HI R24, R24, 0x2, R35 ;  /* 0x000000021818a819 */ /* 0x000fe40000010223 */
[----:B------:R-:W-:Y:S01]  /*1400*/  @!P2 IADD3 R8, P6, PT, R25, R8, RZ ;  /* 0x000000081908a210 */ /* 0x000fe20007fde0ff */
[----:B------:R-:W-:-:S03]  /*1410*/  @!P5 IMAD.WIDE.U32 R22, R5, R10, R22 ;  /* 0x0000000a0516d225 */ /* 0x000fc600078e0016 */
[----:B------:R-:W-:Y:S02]  /*1420*/  @!P2 IADD3.X R9, PT, PT, R24, R9, RZ, P6, !PT ;  /* 0x000000091809a210 */ /* 0x000fe400037fe4ff */
[----:B------:R-:W-:Y:S02]  /*1430*/  @!P2 IADD3 R10, P6, PT, R25, R14, RZ ;  /* 0x0000000e190aa210 */ /* 0x000fe40007fde0ff */
[----:B------:R-:W-:Y:S01]  /*1440*/  @!P5 IADD3 R23, PT, PT, R23, R11, RZ ;  /* 0x0000000b1717d210 */ /* 0x000fe20007ffe0ff */
[----:B--2---:R-:W-:Y:S01]  /*1450*/  @!P4 IMAD R35, R21, R44, RZ ;  /* 0x0000002c1523c224 */ /* 0x004fe200078e02ff */
[----:B------:R-:W-:Y:S01]  /*1460*/  @!P5 SHF.L.U32 R5, R22, 0x2, RZ ;  /* 0x000000021605d819 */ /* 0x000fe200000006ff */
[----:B------:R-:W5:Y:S01]  /*1470*/  @!P2 LDG.E.64 R66, desc[UR12][R8.64] ;  /* 0x0000000c0842a981 */ /* 0x000f62000c1e1b00 */
[----:B------:R-:W-:Y:S02]  /*1480*/  @!P2 IADD3.X R11, PT, PT, R24, R15, RZ, P6, !PT ;  /* 0x0000000f180ba210 */ /* 0x000fe400037fe4ff */
[----:B------:R-:W-:-:S02]  /*1490*/  @!P5 SHF.L.U64.HI R22, R22, 0x2, R23 ;  /* 0x000000021616d819 */ /* 0x000fc40000010217 */
[----:B-1----:R-:W-:-:S04]  /*14a0*/  @!P5 IADD3 R52, P6, PT, R5, R52, RZ ;  /* 0x000000340534d210 */ /* 0x002fc80007fde0ff */
[----:B------:R-:W-:Y:S02]  /*14b0*/  @!P5 IADD3.X R53, PT, PT, R22, R53, RZ, P6, !PT ;  /* 0x000000351635d210 */ /* 0x000fe400037fe4ff */
[----:B0-----:R-:W-:Y:S02]  /*14c0*/  @!P5 IADD3 R14, P6, PT, R5, R16, RZ ;  /* 0x00000010050ed210 */ /* 0x001fe40007fde0ff */
[----:B------:R-:W-:Y:S02]  /*14d0*/  CS2R R24, SRZ ;  /* 0x0000000000187805 */ /* 0x000fe4000001ff00 */
[----:B------:R-:W-:Y:S01]  /*14e0*/  @!P4 MOV R16, R42 ;  /* 0x0000002a0010c202 */ /* 0x000fe20000000f00 */
[----:B------:R-:W-:Y:S01]  /*14f0*/  @!P4 IMAD R35, R0, R45, R35 ;  /* 0x0000002d0023c224 */ /* 0x000fe200078e0223 */
[----:B------:R-:W-:Y:S02]  /*1500*/  @!P5 IADD3.X R15, PT, PT, R22, R17, RZ, P6, !PT ;  /* 0x00000011160fd210 */ /* 0x000fe400037fe4ff */
[----:B------:R-:W-:Y:S01]  /*1510*/  IADD3 R51, PT, PT, R4, 0xd0, RZ ;  /* 0x000000d004337810 */ /* 0x000fe20007ffe0ff */
[----:B------:R0:W5:Y:S01]  /*1520*/  @!P3 LDG.E.64 R24, desc[UR12][R6.64] ;  /* 0x0000000c0618b981 */ /* 0x000162000c1e1b00 */
[----:B------:R-:W-:-:S02]  /*1530*/  @!P4 MOV R17, R41 ;  /* 0x000000290011c202 */ /* 0x000fc40000000f00 */
[----:B------:R-:W-:Y:S02]  /*1540*/  ISETP.GE.U32.AND P3, PT, R34, UR16, PT ;  /* 0x0000001022007c0c */ /* 0x000fe4000bf66070 */
[----:B------:R-:W-:Y:S01]  /*1550*/  CS2R R20, SRZ ;  /* 0x0000000000147805 */ /* 0x000fe2000001ff00 */
[----:B------:R-:W5:Y:S01]  /*1560*/  @!P5 LDG.E.64 R64, desc[UR12][R52.64] ;  /* 0x0000000c3440d981 */ /* 0x000f62000c1e1b00 */
[----:B------:R-:W-:Y:S01]  /*1570*/  @!P4 IMAD.WIDE.U32 R44, R0, R44, R16 ;  /* 0x0000002c002cc225 */ /* 0x000fe200078e0010 */
[----:B------:R-:W-:Y:S02]  /*1580*/  SHF.R.S32.HI R17, RZ, 0x1f, R34 ;  /* 0x0000001fff117819 */ /* 0x000fe40000011422 */
[----:B------:R-:W-:Y:S02]  /*1590*/  CS2R R22, SRZ ;  /* 0x0000000000167805 */ /* 0x000fe4000001ff00 */
[----:B------:R-:W-:Y:S01]  /*15a0*/  SHF.R.S32.HI R5, RZ, 0x1f, R51 ;  /* 0x0000001fff057819 */ /* 0x000fe20000011433 */
[----:B------:R1:W5:Y:S01]  /*15b0*/  @!P0 LDG.E.64 R20, desc[UR12][R18.64] ;  /* 0x0000000c12148981 */ /* 0x000362000c1e1b00 */
[----:B------:R-:W-:-:S03]  /*15c0*/  ISETP.GE.AND.EX P3, PT, R17, UR17, PT, P3 ;  /* 0x0000001111007c0c */ /* 0x000fc6000bf66330 */
[----:B------:R2:W5:Y:S01]  /*15d0*/  @!P1 LDG.E.64 R22, desc[UR12][R46.64] ;  /* 0x0000000c2e169981 */ /* 0x000562000c1e1b00 */
[----:B------:R-:W-:-:S03]  /*15e0*/  ISETP.GE.U32.AND P1, PT, R51, UR16, PT ;  /* 0x0000001033007c0c */ /* 0x000fc6000bf26070 */
[----:B------:R-:W3:Y:S01]  /*15f0*/  LDL R53, [R1+0x30] ;  /* 0x0000300001357983 */ /* 0x000ee20000100800 */
[----:B------:R-:W-:Y:S02]  /*1600*/  ISETP.GE.AND.EX P1, PT, R5, UR17, PT, P1 ;  /* 0x0000001105007c0c */ /* 0x000fe4000bf26310 */
[----:B------:R-:W-:-:S03]  /*1610*/  ISETP.GE.U32.AND P0, PT, R56, UR16, PT ;  /* 0x0000001038007c0c */ /* 0x000fc6000bf06070 */
[----:B0-----:R-:W0:Y:S01]  /*1620*/  @!P3 LDC.64 R6, c[0x0][0x3f8] ;  /* 0x0000fe00ff06bb82 */ /* 0x001e220000000a00 */
[----:B-1----:R-:W-:Y:S02]  /*1630*/  CS2R R18, SRZ ;  /* 0x0000000000127805 */ /* 0x002fe4000001ff00 */
[----:B------:R-:W-:Y:S02]  /*1640*/  ISETP.GE.AND.EX P0, PT, R50, UR17, PT, P0 ;  /* 0x0000001132007c0c */ /* 0x000fe4000bf06300 */
[----:B------:R-:W-:Y:S02]  /*1650*/  @!P4 IADD3 R35, PT, PT, R45, R35, RZ ;  /* 0x000000232d23c210 */ /* 0x000fe40007ffe0ff */
[----:B------:R1:W5:Y:S01]  /*1660*/  @!P2 LDG.E.64 R18, desc[UR12][R10.64] ;  /* 0x0000000c0a12a981 */ /* 0x000362000c1e1b00 */
[----:B--2---:R-:W2:Y:S08]  /*1670*/  @!P4 LDC.64 R46, c[0x0][0x398] ;  /* 0x0000e600ff2ecb82 */ /* 0x004eb00000000a00 */
[----:B------:R-:W4:Y:S01]  /*1680*/  @!P1 LDC.64 R32, c[0x0][0x3f8] ;  /* 0x0000fe00ff209b82 */ /* 0x000f220000000a00 */
[----:B------:R-:W-:-:S02]  /*1690*/  @!P4 SHF.L.U32 R0, R44, 0x2, RZ ;  /* 0x000000022c00c819 */ /* 0x000fc400000006ff */
[----:B------:R-:W-:-:S05]  /*16a0*/  @!P4 SHF.L.U64.HI R16, R44, 0x2, R35 ;  /* 0x000000022c10c819 */ /* 0x000fca0000010223 */
[----:B-1----:R-:W1:Y:S01]  /*16b0*/  @!P3 LDC.64 R10, c[0x0][0x3a0] ;  /* 0x0000e800ff0abb82 */ /* 0x002e620000000a00 */
[----:B0-----:R-:W-:Y:S01]  /*16c0*/  @!P3 IMAD R17, R17, R6, RZ ;  /* 0x000000061111b224 */ /* 0x001fe200078e02ff */
[----:B------:R-:W-:-:S06]  /*16d0*/  @!P3 MOV R8, R42 ;  /* 0x0000002a0008b202 */ /* 0x000fcc0000000f00 */
[----:B------:R-:W0:Y:S01]  /*16e0*/  @!P3 LDC.64 R48, c[0x0][0x398] ;  /* 0x0000e600ff30bb82 */ /* 0x000e220000000a00 */
[----:B------:R-:W-:-:S07]  /*16f0*/  @!P3 MOV R9, R41 ;  /* 0x000000290009b202 */ /* 0x000fce0000000f00 */
[----:B------:R-:W0:Y:S01]  /*1700*/  @!P0 LDC.64 R44, c[0x0][0x3f8] ;  /* 0x0000fe00ff2c8b82 */ /* 0x000e220000000a00 */
[C---:B------:R-:W-:Y:S02]  /*1710*/  @!P3 IMAD R17, R34.reuse, R7, R17 ;  /* 0x000000072211b224 */ /* 0x040fe400078e0211 */
[----:B------:R-:W-:Y:S01]  /*1720*/  @!P3 IMAD.WIDE.U32 R6, R34, R6, R8 ;  /* 0x000000062206b225 */ /* 0x000fe200078e0008 */
[----:B--2---:R-:W-:-:S03]  /*1730*/  @!P4 IADD3 R46, P6, PT, R0, R46, RZ ;  /* 0x0000002e002ec210 */ /* 0x004fc60007fde0ff */
[----:B----4-:R-:W-:Y:S01]  /*1740*/  @!P1 IMAD R8, R5, R32, RZ ;  /* 0x0000002005089224 */ /* 0x010fe200078e02ff */
[----:B------:R-:W-:Y:S01]  /*1750*/  @!P3 IADD3 R17, PT, PT, R7, R17, RZ ;  /* 0x000000110711b210 */ /* 0x000fe20007ffe0ff */
[----:B------:R-:W2:Y:S01]  /*1760*/  @!P1 LDC.64 R34, c[0x0][0x3a0] ;  /* 0x0000e800ff229b82 */ /* 0x000ea20000000a00 */
[----:B------:R-:W-:Y:S02]  /*1770*/  @!P3 SHF.L.U32 R5, R6, 0x2, RZ ;  /* 0x000000020605b819 */ /* 0x000fe400000006ff */
[----:B------:R-:W-:Y:S02]  /*1780*/  @!P4 IADD3.X R47, PT, PT, R16, R47, RZ, P6, !PT ;  /* 0x0000002f102fc210 */ /* 0x000fe400037fe4ff */
[----:B------:R-:W-:Y:S02]  /*1790*/  @!P3 SHF.L.U64.HI R6, R6, 0x2, R17 ;  /* 0x000000020606b819 */ /* 0x000fe40000010211 */
[----:B-1----:R-:W-:-:S04]  /*17a0*/  @!P3 IADD3 R10, P6, PT, R5, R10, RZ ;  /* 0x0000000a050ab210 */ /* 0x002fc80007fde0ff */
[----:B------:R-:W-:Y:S02]  /*17b0*/  @!P3 IADD3.X R11, PT, PT, R6, R11, RZ, P6, !PT ;  /* 0x0000000b060bb210 */ /* 0x000fe400037fe4ff */
[----:B0-----:R-:W-:Y:S01]  /*17c0*/  @!P3 IADD3 R48, P6, PT, R5, R48, RZ ;  /* 0x000000300530b210 */ /* 0x001fe20007fde0ff */
[----:B------:R-:W-:-:S03]  /*17d0*/  @!P0 IMAD R54, R50, R44, RZ ;  /* 0x0000002c32368224 */ /* 0x000fc600078e02ff */
[----:B------:R-:W-:Y:S01]  /*17e0*/  @!P3 IADD3.X R49, PT, PT, R6, R49, RZ, P6, !PT ;  /* 0x000000310631b210 */ /* 0x000fe200037fe4ff */
[C---:B------:R-:W-:Y:S01]  /*17f0*/  @!P0 IMAD R6, R56.reuse, R45, R54 ;  /* 0x0000002d38068224 */ /* 0x040fe200078e0236 */
[----:B------:R-:W-:Y:S02]  /*1800*/  @!P0 MOV R54, R42 ;  /* 0x0000002a00368202 */ /* 0x000fe40000000f00 */
[----:B------:R-:W-:Y:S02]  /*1810*/  @!P0 MOV R55, R41 ;  /* 0x0000002900378202 */ /* 0x000fe40000000f00 */
[----:B------:R-:W-:Y:S01]  /*1820*/  MOV R45, UR9 ;  /* 0x00000009002d7c02 */ /* 0x000fe20008000f00 */
[----:B------:R-:W-:Y:S01]  /*1830*/  @!P0 IMAD.WIDE.U32 R54, R56, R44, R54 ;  /* 0x0000002c38368225 */ /* 0x000fe200078e0036 */
[----:B------:R-:W-:Y:S01]  /*1840*/  MOV R44, UR8 ;  /* 0x00000008002c7c02 */ /* 0x000fe20008000f00 */
[----:B------:R-:W0:Y:S05]  /*1850*/  LDCU.U8 UR8, c[0x0][0x414] ;  /* 0x00008280ff0877ac */ /* 0x000e2a0008000000 */
[----:B------:R-:W4:Y:S01]  /*1860*/  LDG.E.64 R44, desc[UR12][R44.64] ;  /* 0x0000000c2c2c7981 */ /* 0x000f22000c1e1b00 */
[----:B------:R-:W-:Y:S01]  /*1870*/  @!P4 IADD3 R12, P2, PT, R0, R12, RZ ;  /* 0x0000000c000cc210 */ /* 0x000fe20007f5e0ff */
[----:B------:R-:W-:Y:S01]  /*1880*/  @!P1 IMAD R7, R51, R33, R8 ;  /* 0x0000002133079224 */ /* 0x000fe200078e0208 */
[----:B------:R-:W-:Y:S01]  /*1890*/  @!P1 MOV R17, R41 ;  /* 0x0000002900119202 */ /* 0x000fe20000000f00 */
[----:B------:R-:W1:Y:S01]  /*18a0*/  @!P1 LDC.64 R8, c[0x0][0x398] ;  /* 0x0000e600ff089b82 */ /* 0x000e620000000a00 */
[----:B------:R-:W-:-:S02]  /*18b0*/  @!P4 IADD3.X R13, PT, PT, R16, R13, RZ, P2, !PT ;  /* 0x0000000d100dc210 */ /* 0x000fc400017fe4ff */
[----:B------:R-:W-:-:S05]  /*18c0*/  @!P1 MOV R16, R42 ;  /* 0x0000002a00109202 */ /* 0x000fca0000000f00 */
[----:B------:R-:W-:Y:S02]  /*18d0*/  @!P1 IMAD.WIDE.U32 R32, R51, R32, R16 ;  /* 0x0000002033209225 */ /* 0x000fe400078e0010 */
[----:B------:R-:W0:Y:S01]  /*18e0*/  @!P0 LDC.64 R16, c[0x0][0x3a0] ;  /* 0x0000e800ff108b82 */ /* 0x000e220000000a00 */
[----:B------:R-:W-:Y:S02]  /*18f0*/  IADD3 R4, PT, PT, R4, 0xf0, RZ ;  /* 0x000000f004047810 */ /* 0x000fe40007ffe0ff */
[----:B------:R-:W-:Y:S02]  /*1900*/  @!P1 IADD3 R33, PT, PT, R33, R7, RZ ;  /* 0x0000000721219210 */ /* 0x000fe40007ffe0ff */
[----:B------:R-:W-:Y:S02]  /*1910*/  ISETP.GE.U32.AND P2, PT, R4, UR16, PT ;  /* 0x0000001004007c0c */ /* 0x000fe4000bf46070 */
[----:B------:R-:W-:Y:S02]  /*1920*/  SHF.R.S32.HI R0, RZ, 0x1f, R4 ;  /* 0x0000001fff007819 */ /* 0x000fe40000011404 */
[----:B------:R-:W-:-:S02]  /*1930*/  @!P1 SHF.L.U32 R7, R32, 0x2, RZ ;  /* 0x0000000220079819 */ /* 0x000fc400000006ff */
[----:B------:R-:W-:Y:S02]  /*1940*/  ISETP.GE.AND.EX P2, PT, R0, UR17, PT, P2 ;  /* 0x0000001100007c0c */ /* 0x000fe4000bf46320 */
[----:B------:R-:W-:Y:S02]  /*1950*/  @!P1 SHF.L.U64.HI R5, R32, 0x2, R33 ;  /* 0x0000000220059819 */ /* 0x000fe40000010221 */
[----:B--2---:R-:W-:Y:S01]  /*1960*/  @!P1 IADD3 R34, P6, PT, R7, R34, RZ ;  /* 0x0000002207229210 */ /* 0x004fe20007fde0ff */
[----:B------:R-:W2:Y:S01]  /*1970*/  @!P0 LDC.64 R32, c[0x0][0x398] ;  /* 0x0000e600ff208b82 */ /* 0x000ea20000000a00 */
[----:B------:R-:W-:Y:S02]  /*1980*/  @!P0 IADD3 R6, PT, PT, R55, R6, RZ ;  /* 0x0000000637068210 */ /* 0x000fe40007ffe0ff */
[----:B------:R-:W-:Y:S02]  /*1990*/  @!P1 IADD3.X R35, PT, PT, R5, R35, RZ, P6, !PT ;  /* 0x0000002305239210 */ /* 0x000fe400037fe4ff */
[----:B------:R-:W-:-:S02]  /*19a0*/  CS2R R62, SRZ ;  /* 0x00000000003e7805 */ /* 0x000fc4000001ff00 */
[----:B-1----:R-:W-:Y:S02]  /*19b0*/  @!P1 IADD3 R8, P6, PT, R7, R8, RZ ;  /* 0x0000000807089210 */ /* 0x002fe40007fde0ff */
[C---:B------:R-:W-:Y:S01]  /*19c0*/  @!P0 SHF.L.U32 R55, R54.reuse, 0x2, RZ ;  /* 0x0000000236378819 */ /* 0x040fe200000006ff */
[----:B------:R-:W1:Y:S01]  /*19d0*/  @!P2 LDC.64 R50, c[0x0][0x3f8] ;  /* 0x0000fe00ff32ab82 */ /* 0x000e620000000a00 */
[----:B------:R-:W-:Y:S01]  /*19e0*/  @!P1 IADD3.X R9, PT, PT, R5, R9, RZ, P6, !PT ;  /* 0x0000000905099210 */ /* 0x000fe200037fe4ff */
[----:B------:R0:W5:Y:S01]  /*19f0*/  @!P4 LDG.E.64 R62, desc[UR12][R12.64] ;  /* 0x0000000c0c3ec981 */ /* 0x000162000c1e1b00 */
[----:B------:R-:W-:Y:S02]  /*1a00*/  @!P0 SHF.L.U64.HI R54, R54, 0x2, R6 ;  /* 0x0000000236368819 */ /* 0x000fe40000010206 */
[----:B0-----:R-:W-:Y:S02]  /*1a10*/  @!P0 IADD3 R6, P6, PT, R55, R16, RZ ;  /* 0x0000001037068210 */ /* 0x001fe40007fde0ff */
[----:B------:R-:W-:-:S02]  /*1a20*/  CS2R R60, SRZ ;  /* 0x00000000003c7805 */ /* 0x000fc4000001ff00 */
[----:B------:R-:W-:Y:S02]  /*1a30*/  @!P0 IADD3.X R7, PT, PT, R54, R17, RZ, P6, !PT ;  /* 0x0000001136078210 */ /* 0x000fe400037fe4ff */
[----:B------:R-:W-:Y:S02]  /*1a40*/  CS2R R16, SRZ ;  /* 0x0000000000107805 */ /* 0x000fe4000001ff00 */
[----:B------:R-:W-:Y:S01]  /*1a50*/  CS2R R12, SRZ ;  /* 0x00000000000c7805 */ /* 0x000fe2000001ff00 */
[----:B------:R-:W5:Y:S04]  /*1a60*/  @!P3 LDG.E.64 R60, desc[UR12][R10.64] ;  /* 0x0000000c0a3cb981 */ /* 0x000f68000c1e1b00 */
[----:B------:R0:W5:Y:S04]  /*1a70*/  @!P5 LDG.E.64 R16, desc[UR12][R14.64] ;  /* 0x0000000c0e10d981 */ /* 0x000168000c1e1b00 */
[----:B------:R1:W5:Y:S01]  /*1a80*/  @!P3 LDG.E.64 R12, desc[UR12][R48.64] ;  /* 0x0000000c300cb981 */ /* 0x000362000c1e1b00 */
[----:B------:R-:W-:-:S02]  /*1a90*/  ISETP.NE.AND P3, PT, RZ, UR8, PT ;  /* 0x00000008ff007c0c */ /* 0x000fc4000bf65270 */
[----:B------:R-:W-:Y:S02]  /*1aa0*/  CS2R R56, SRZ ;  /* 0x0000000000387805 */ /* 0x000fe4000001ff00 */
[----:B0-----:R-:W-:Y:S02]  /*1ab0*/  CS2R R14, SRZ ;  /* 0x00000000000e7805 */ /* 0x001fe4000001ff00 */
[----:B--2---:R-:W-:Y:S02]  /*1ac0*/  @!P0 IADD3 R32, P6, PT, R55, R32, RZ ;  /* 0x0000002037208210 */ /* 0x004fe40007fde0ff */
[----:B------:R-:W-:Y:S01]  /*1ad0*/  CS2R R58, SRZ ;  /* 0x00000000003a7805 */ /* 0x000fe2000001ff00 */
[----:B------:R0:W5:Y:S01]  /*1ae0*/  @!P0 LDG.E.64 R56, desc[UR12][R6.64] ;  /* 0x0000000c06388981 */ /* 0x000162000c1e1b00 */
[----:B-1----:R-:W-:Y:S01]  /*1af0*/  @!P2 IMAD R0, R0, R50, RZ ;  /* 0x000000320000a224 */ /* 0x002fe200078e02ff */
[----:B------:R-:W1:Y:S02]  /*1b00*/  LDC.64 R48, c[0x0][0x3a8] ;  /* 0x0000ea00ff307b82 */ /* 0x000e640000000a00 */
[----:B------:R2:W5:Y:S01]  /*1b10*/  @!P4 LDG.E.64 R14, desc[UR12][R46.64] ;  /* 0x0000000c2e0ec981 */ /* 0x000562000c1e1b00 */
[----:B------:R-:W-:-:S02]  /*1b20*/  @!P0 IADD3.X R33, PT, PT, R54, R33, RZ, P6, !PT ;  /* 0x0000002136218210 */ /* 0x000fc400037fe4ff */
[----:B------:R-:W-:Y:S01]  /*1b30*/  @!P2 MOV R54, R42 ;  /* 0x0000002a0036a202 */ /* 0x000fe20000000f00 */
[----:B------:R2:W5:Y:S01]  /*1b40*/  @!P1 LDG.E.64 R58, desc[UR12][R34.64] ;  /* 0x0000000c223a9981 */ /* 0x000562000c1e1b00 */
[----:B------:R-:W-:Y:S01]  /*1b50*/  @!P2 MOV R55, R41 ;  /* 0x000000290037a202 */ /* 0x000fe20000000f00 */
[----:B0-----:R-:W0:Y:S08]  /*1b60*/  @P3 LDC.64 R6, c[0x0][0x3b0] ;  /* 0x0000ec00ff063b82 */ /* 0x001e300000000a00 */
[----:B--2---:R-:W2:Y:S01]  /*1b70*/  @!P2 LDC.64 R46, c[0x0][0x3a0] ;  /* 0x0000e800ff2eab82 */ /* 0x004ea20000000a00 */
[C---:B------:R-:W-:Y:S01]  /*1b80*/  @!P2 IMAD R0, R4.reuse, R51, R0 ;  /* 0x000000330400a224 */ /* 0x040fe200078e0200 */
[----:B------:R-:W-:Y:S01]  /*1b90*/  CS2R R10, SRZ ;  /* 0x00000000000a7805 */ /* 0x000fe2000001ff00 */
[----:B------:R-:W-:-:S05]  /*1ba0*/  @!P2 IMAD.WIDE.U32 R50, R4, R50, R54 ;  /* 0x000000320432a225 */ /* 0x000fca00078e0036 */
[----:B------:R-:W1:Y:S01]  /*1bb0*/  @!P2 LDC.64 R34, c[0x0][0x398] ;  /* 0x0000e600ff22ab82 */ /* 0x000e620000000a00 */
[----:B------:R-:W-:Y:S01]  /*1bc0*/  @!P2 IADD3 R0, PT, PT, R51, R0, RZ ;  /* 0x000000003300a210 */ /* 0x000fe20007ffe0ff */
[----:B------:R0:W5:Y:S01]  /*1bd0*/  @!P1 LDG.E.64 R10, desc[UR12][R8.64] ;  /* 0x0000000c080a9981 */ /* 0x000162000c1e1b00 */
[----:B------:R-:W-:Y:S02]  /*1be0*/  MOV R5, UR11 ;  /* 0x0000000b00057c02 */ /* 0x000fe40008000f00 */
[C---:B------:R-:W-:Y:S02]  /*1bf0*/  @!P2 SHF.L.U64.HI R4, R50.reuse, 0x2, R0 ;  /* 0x000000023204a819 */ /* 0x040fe40000010200 */
[----:B------:R-:W-:Y:S02]  /*1c00*/  @!P2 SHF.L.U32 R0, R50, 0x2, RZ ;  /* 0x000000023200a819 */ /* 0x000fe400000006ff */
[----:B0-----:R-:W-:Y:S02]  /*1c10*/  CS2R R8, SRZ ;  /* 0x0000000000087805 */ /* 0x001fe4000001ff00 */
[----:B------:R-:W-:-:S04]  /*1c20*/  CS2R R54, SRZ ;  /* 0x0000000000367805 */ /* 0x000fc8000001ff00 */
[----:B------:R0:W5:Y:S01]  /*1c30*/  @!P0 LDG.E.64 R8, desc[UR12][R32.64] ;  /* 0x0000000c20088981 */ /* 0x000162000c1e1b00 */
[----:B--2---:R-:W-:-:S04]  /*1c40*/  @!P2 IADD3 R46, P0, PT, R0, R46, RZ ;  /* 0x0000002e002ea210 */ /* 0x004fc80007f1e0ff */
[----:B------:R-:W-:Y:S02]  /*1c50*/  @!P2 IADD3.X R47, PT, PT, R4, R47, RZ, P0, !PT ;  /* 0x0000002f042fa210 */ /* 0x000fe400007fe4ff */
[----:B-1----:R-:W-:-:S03]  /*1c60*/  @!P2 IADD3 R34, P0, PT, R0, R34, RZ ;  /* 0x000000220022a210 */ /* 0x002fc60007f1e0ff */
[----:B------:R-:W5:Y:S01]  /*1c70*/  @!P2 LDG.E.64 R54, desc[UR12][R46.64] ;  /* 0x0000000c2e36a981 */ /* 0x000f62000c1e1b00 */
[----:B------:R-:W-:Y:S02]  /*1c80*/  @!P2 IADD3.X R35, PT, PT, R4, R35, RZ, P0, !PT ;  /* 0x000000230423a210 */ /* 0x000fe400007fe4ff */
[----:B---3--:R-:W-:-:S05]  /*1c90*/  LOP3.LUT R53, R53, 0xffff, RZ, 0xc0, !PT ;  /* 0x0000ffff35357812 */ /* 0x008fca00078ec0ff */
[----:B------:R-:W-:-:S04]  /*1ca0*/  IMAD R5, R5, 0x60, R53 ;  /* 0x0000006005057824 */ /* 0x000fc800078e0235 */
[----:B0-----:R-:W-:-:S04]  /*1cb0*/  @P3 IMAD.WIDE R32, R5, 0x2, R6 ;  /* 0x0000000205203825 */ /* 0x001fc800078e0206 */
[----:B------:R-:W-:Y:S01]  /*1cc0*/  IMAD.WIDE R6, R5, 0x2, R48 ;  /* 0x0000000205067825 */ /* 0x000fe200078e0230 */
[----:B------:R-:W2:Y:S04]  /*1cd0*/  @P3 LDG.E.U16 R0, desc[UR12][R32.64] ;  /* 0x0000000c20003981 */ /* 0x000ea8000c1e1500 */
[----:B------:R-:W3:Y:S04]  /*1ce0*/  LDG.E.U16 R47, desc[UR12][R6.64] ;  /* 0x0000000c062f7981 */ /* 0x000ee8000c1e1500 */
[----:B------:R0:W3:Y:S04]  /*1cf0*/  LDG.E.U16 R46, desc[UR12][R6.64+0x2] ;  /* 0x0000020c062e7981 */ /* 0x0000e8000c1e1500 */
[----:B------:R1:W3:Y:S01]  /*1d00*/  @P3 LDG.E.U16 R32, desc[UR12][R32.64+0x2] ;  /* 0x0000020c20203981 */ /* 0x0002e2000c1e1500 */
[----:B0-----:R-:W-:-:S03]  /*1d10*/  CS2R R6, SRZ ;  /* 0x0000000000067805 */ /* 0x001fc6000001ff00 */
[----:B------:R0:W-:Y:S04]  /*1d20*/  STL [R1+0x28], R53 ;  /* 0x0000283501007387 */ /* 0x0001e80000100800 */
[----:B------:R0:W5:Y:S04]  /*1d30*/  LDL R50, [R1+0x18] ;  /* 0x0000180001327983 */ /* 0x0001680000100800 */
[----:B------:R0:W5:Y:S04]  /*1d40*/  LDL R51, [R1+0x24] ;  /* 0x0000240001337983 */ /* 0x0001680000100800 */
[----:B------:R1:W5:Y:S04]  /*1d50*/  LDL R52, [R1+0x8] ;  /* 0x0000080001347983 */ /* 0x0003680000100800 */
[----:B0-----:R0:W5:Y:S04]  /*1d60*/  LDL R53, [R1+0xc] ;  /* 0x00000c0001357983 */ /* 0x0011680000100800 */
[----:B------:R0:W5:Y:S04]  /*1d70*/  LDL R48, [R1+0x14] ;  /* 0x0000140001307983 */ /* 0x0001680000100800 */
[----:B------:R0:W5:Y:S01]  /*1d80*/  @!P2 LDG.E.64 R6, desc[UR12][R34.64] ;  /* 0x0000000c2206a981 */ /* 0x000162000c1e1b00 */
[----:B----4-:R-:W-:-:S03]  /*1d90*/  R2UR UR14, R44 ;  /* 0x000000002c0e72ca */ /* 0x010fc600000e0000 */
[----:B------:R0:W5:Y:S10]  /*1da0*/  LDL R44, [R1+0x10] ;  /* 0x00001000012c7983 */ /* 0x0001740000100800 */
        /* <DEDUP_REMOVED lines=8> */
[----:B------:R-:W-:Y:S01]  /*1e30*/  UISETP.NE.AND UP1, UPT, UR8, URZ, UPT ;  /* 0x000000ff0800728c */ /* 0x000fe2000bf25270 */
[----:B------:R-:W-:Y:S01]  /*1e40*/  CS2R R4, SRZ ;  /* 0x0000000000047805 */ /* 0x000fe2000001ff00 */
[----:B------:R-:W-:Y:S01]  /*1e50*/  UMOV UR15, 0x3f800000 ;  /* 0x3f800000000f7882 */ /* 0x000fe20000000000 */
[----:B-1----:R-:W-:-:S13]  /*1e60*/  @P0 R2UR UR7, R33 ;  /* 0x00000000210702ca */ /* 0x002fda00000e0000 */
[----:B------:R-:W-:Y:S01]  /*1e70*/  @UP0 UMOV UR15, UR7 ;  /* 0x00000007000f0c82 */ /* 0x000fe20008000000 */
[----:B--2---:R-:W-:Y:S02]  /*1e80*/  @P3 SHF.L.U32 R4, R0, 0x10, RZ ;  /* 0x0000001000043819 */ /* 0x004fe400000006ff */
[----:B---3--:R-:W-:Y:S02]  /*1e90*/  SHF.L.U32 R47, R47, 0x10, RZ ;  /* 0x000000102f2f7819 */ /* 0x008fe400000006ff */
[----:B------:R-:W-:Y:S02]  /*1ea0*/  SHF.L.U32 R46, R46, 0x10, RZ ;  /* 0x000000102e2e7819 */ /* 0x000fe400000006ff */
[----:B------:R-:W-:Y:S01]  /*1eb0*/  @P3 SHF.L.U32 R5, R32, 0x10, RZ ;  /* 0x0000001020053819 */ /* 0x000fe200000006ff */
[----:B0-----:R-:W-:Y:S06]  /*1ec0*/  BRA.U UP1, `(.L_x_1545) ;  /* 0x0000000d01907547 */ /* 0x001fec000b800000 */
        /* <DEDUP_REMOVED lines=228> */
.L_x_1545:
        /* <DEDUP_REMOVED lines=495> */
[CC--:B------:R-:W-:Y:S01]  /*4c00*/  FFMA.FTZ R32, R48.reuse, R49.reuse, R32 ;  /* 0x0000003130207223 */ /* 0x0c0fe20000010020 */
        /* <DEDUP_REMOVED lines=18> */
.L_x_1546:
        /* <DEDUP_REMOVED lines=45> */
.L_x_1548:
[----:B------:R-:W-:Y:S05]  /*5000*/  BSYNC.RECONVERGENT B0 ;  /* 0x0000000000007941 */ /* 0x000fea0003800200 */
.L_x_1547:
        /* <DEDUP_REMOVED lines=64> */
.L_x_1550:
[----:B------:R-:W-:Y:S05]  /*5410*/  BSYNC.RECONVERGENT B0 ;  /* 0x0000000000007941 */ /* 0x000fea0003800200 */
.L_x_1549:
        /* <DEDUP_REMOVED lines=8> */
[----:B0-----:R-:W0:Y:S02]  /*54a0*/  LDS.128 R32, [R52+0x600] ;  /* 0x0006000034207984 */ /* 0x001e240000000c00 */
        /* <DEDUP_REMOVED lines=69> */
.L_x_1552:
[----:B------:R-:W-:Y:S05]  /*5900*/  BSYNC.RECONVERGENT B0 ;  /* 0x0000000000007941 */ /* 0x000fea0003800200 */
.L_x_1551:
[----:B------:R-:W-:Y:S04]  /*5910*/  BSSY.RECONVERGENT B0, `(.L_x_1553) ;  /* 0x000001e000007945 */ /* 0x000fe80003800200 */
[----:B------:R-:W-:Y:S05]  /*5920*/  @P1 BRA `(.L_x_1554) ;  /* 0x0000000000701947 */ /* 0x000fea0003800000 */
[----:B0-----:R-:W1:Y:S01]  /*5930*/  LDC.64 R52, c[0x0][0x3d8] ;  /* 0x0000f600ff347b82 */ /* 0x001e620000000a00 */
[----:B--2---:R-:W-:-:S05]  /*5940*/  MOV R50, UR11 ;  /* 0x0000000b00327c02 */ /* 0x004fca0008000f00 */
[----:B------:R-:W-:Y:S02]  /*5950*/  IMAD R50, R50, 0x30, R0 ;  /* 0x0000003032327824 */ /* 0x000fe400078e0200 */
[----:B---3--:R-:W0:Y:S02]  /*5960*/  LDC.64 R48, c[0x0][0x3f8] ;  /* 0x0000fe00ff307b82 */ /* 0x008e240000000a00 */
[----:B-1----:R-:W-:-:S05]  /*5970*/  IMAD.WIDE R50, R50, 0x4, R52 ;  /* 0x0000000432327825 */ /* 0x002fca00078e0234 */
[----:B------:R-:W-:Y:S01]  /*5980*/  REDG.E.ADD.F32.FTZ.RN.STRONG.GPU desc[UR12][R50.64], R32 ;  /* 0x00000020320079a6 */ /* 0x000fe2000c12f30c */
[----:B0-----:R-:W-:-:S04]  /*5990*/  LEA.HI R52, P1, R49, R48, RZ, 0x1 ;  /* 0x0000003031347211 */ /* 0x001fc800078308ff */
[----:B------:R-:W-:-:S04]  /*59a0*/  IADD3.X R53, PT, PT, RZ, R49, RZ, P1, !PT ;  /* 0x00000031ff357210 */ /* 0x000fc80000ffe4ff */
[C---:B------:R-:W-:Y:S02]  /*59b0*/  SHF.L.U64.HI R53, R52.reuse, 0x1, R53 ;  /* 0x0000000134357819 */ /* 0x040fe40000010235 */
[----:B------:R-:W-:-:S04]  /*59c0*/  SHF.L.U32 R52, R52, 0x1, RZ ;  /* 0x0000000134347819 */ /* 0x000fc800000006ff */
[----:B------:R-:W-:-:S04]  /*59d0*/  LOP3.LUT R52, R52, 0xfffffffc, RZ, 0xc0, !PT ;  /* 0xfffffffc34347812 */ /* 0x000fc800078ec0ff */
[----:B------:R-:W-:-:S04]  /*59e0*/  IADD3 R52, P1, PT, R50, R52, RZ ;  /* 0x0000003432347210 */ /* 0x000fc80007f3e0ff */
[----:B------:R-:W-:-:S05]  /*59f0*/  IADD3.X R53, PT, PT, R51, R53, RZ, P1, !PT ;  /* 0x0000003533357210 */ /* 0x000fca0000ffe4ff */
[----:B------:R0:W-:Y:S02]  /*5a00*/  REDG.E.ADD.F32.FTZ.RN.STRONG.GPU desc[UR12][R52.64], R33 ;  /* 0x00000021340079a6 */ /* 0x0001e4000c12f30c */
[----:B0-----:R-:W-:Y:S01]  /*5a10*/  IMAD.WIDE.U32 R32, R48, 0x3, RZ ;  /* 0x0000000330207825 */ /* 0x001fe200078e00ff */
[----:B------:R-:W-:-:S04]  /*5a20*/  LEA R52, R49, R49, 0x1 ;  /* 0x0000003131347211 */ /* 0x000fc800078e08ff */
[----:B------:R-:W-:-:S04]  /*5a30*/  IADD3 R33, PT, PT, R33, R52, RZ ;  /* 0x0000003421217210 */ /* 0x000fc80007ffe0ff */
[----:B------:R-:W-:-:S04]  /*5a40*/  LEA.HI R32, P1, R33, R32, RZ, 0x1 ;  /* 0x0000002021207211 */ /* 0x000fc800078308ff */
[----:B------:R-:W-:Y:S02]  /*5a50*/  SHF.L.U32 R52, R32, 0x1, RZ ;  /* 0x0000000120347819 */ /* 0x000fe400000006ff */
        /* <DEDUP_REMOVED lines=9> */
.L_x_1554:
[----:B------:R-:W-:Y:S05]  /*5af0*/  BSYNC.RECONVERGENT B0 ;  /* 0x0000000000007941 */ /* 0x000fea0003800200 */
.L_x_1553:
        /* <DEDUP_REMOVED lines=17> */
[----:B------:R-:W-:Y:S02]  /*5c10*/  IMAD.WIDE.U32 R34, R48, 0x8, R34 ;  /* 0x0000000830227825 */ /* 0x000fe400078e0022 */
[----:B------:R-:W0:Y:S03]  /*5c20*/  LDC.64 R48, c[0x0][0x3c8] ;  /* 0x0000f200ff307b82 */ /* 0x000e260000000a00 */
[----:B------:R2:W-:Y:S02]  /*5c30*/  STG.E.64 desc[UR12][R34.64], R44 ;  /* 0x0000002c22007986 */ /* 0x0005e4000c101b0c */
[----:B--2---:R-:W-:Y:S02]  /*5c40*/  IADD3 R34, PT, PT, R33, R50, RZ ;  /* 0x0000003221227210 */ /* 0x004fe40007ffe0ff */
[----:B------:R-:W-:-:S03]  /*5c50*/  MOV R33, UR7 ;  /* 0x0000000700217c02 */ /* 0x000fc60008000f00 */
        /* <DEDUP_REMOVED lines=10> */
.L_x_1557:
        /* <DEDUP_REMOVED lines=10> */
.L_x_1556:
[----:B0---4-:R-:W0:Y:S01]  /*5da0*/  LDC R32, c[0x0][0x370] ;  /* 0x0000dc00ff207b82 */ /* 0x011e220000000800 */
[----:B------:R-:W-:Y:S05]  /*5db0*/  WARPSYNC.ALL ;  /* 0x0000000000007948 */ /* 0x000fea0003800000 */
[----:B0-----:R-:W-:Y:S02]  /*5dc0*/  ISETP.GE.U32.AND P0, PT, R32, 0x8, PT ;  /* 0x000000082000780c */ /* 0x001fe40003f06070 */
[----:B------:R-:W-:Y:S01]  /*5dd0*/  BAR.SYNC.DEFER_BLOCKING 0x0 ;  /* 0x0000000000007b1d */ /* 0x000fe20000010000 */
[----:B------:R-:W-:-:S10]  /*5de0*/  HFMA2 R32, -RZ, RZ, 0, 0 ;  /* 0x00000000ff207431 */ /* 0x000fd400000001ff */
[----:B------:R-:W-:Y:S05]  /*5df0*/  @!P0 BRA `(.L_x_1558) ;  /* 0x0000000800988947 */ /* 0x000fea0003800000 */
[----:B------:R-:W0:Y:S01]  /*5e00*/  S2UR UR7, SR_CTAID.Y ;  /* 0x00000000000779c3 */ /* 0x000e220000002600 */
[----:B------:R-:W4:Y:S01]  /*5e10*/  S2R R77, SR_TID.X ;  /* 0x00000000004d7919 */ /* 0x000f220000002100 */
[----:B------:R-:W0:Y:S01]  /*5e20*/  LDCU UR8, c[0x0][0x374] ;  /* 0x00006e80ff0877ac */ /* 0x000e220008000800 */
[----:B------:R-:W-:Y:S01]  /*5e30*/  MOV R32, RZ ;  /* 0x000000ff00207202 */ /* 0x000fe20000000f00 */
[----:B------:R-:W-:-:S04]  /*5e40*/  UIADD3 UR21, UPT, UPT, -UR6, URZ, URZ ;  /* 0x000000ff06157290 */ /* 0x000fc8000fffe1ff */
[----:B------:R-:W1:Y:S01]  /*5e50*/  S2UR UR10, SR_CTAID.X ;  /* 0x00000000000a79c3 */ /* 0x000e620000002500 */
[----:B0-----:R-:W-:Y:S02]  /*5e60*/  ULEA UR11, UR8, UR7, 0x2 ;  /* 0x00000007080b7291 */ /* 0x001fe4000f8e10ff */
[----:B------:R-:W-:Y:S02]  /*5e70*/  UIMAD UR16, UR8, 0x3, UR7 ;  /* 0x00000003081078a4 */ /* 0x000fe4000f8e0207 */
[----:B------:R-:W-:Y:S02]  /*5e80*/  UIMAD UR17, UR8, 0x6, UR7 ;  /* 0x00000006081178a4 */ /* 0x000fe4000f8e0207 */
[----:B------:R-:W-:Y:S02]  /*5e90*/  UIMAD UR18, UR8, 0x7, UR7 ;  /* 0x00000007081278a4 */ /* 0x000fe4000f8e0207 */
[----:B------:R-:W-:Y:S02]  /*5ea0*/  UIMAD UR19, UR8, 0x5, UR7 ;  /* 0x00000005081378a4 */ /* 0x000fe4000f8e0207 */
[----:B------:R-:W-:-:S02]  /*5eb0*/  ULEA UR20, UR8, UR7, 0x1 ;  /* 0x0000000708147291 */ /* 0x000fc4000f8e08ff */
[----:B-1--4-:R-:W-:-:S12]  /*5ec0*/  UIADD3 UR8, UPT, UPT, UR7, UR8, URZ ;  /* 0x0000000807087290 */ /* 0x012fd8000fffe0ff */
.L_x_1559:
[----:B------:R-:W-:Y:S01]  /*5ed0*/  ISETP.NE.AND P2, PT, RZ, UR21, PT ;  /* 0x00000015ff007c0c */ /* 0x000fe2000bf45270 */
[----:B------:R-:W-:Y:S01]  /*5ee0*/  UMOV UR6, UR10 ;  /* 0x0000000a00067c82 */ /* 0x000fe20008000000 */
[----:B------:R-:W-:Y:S02]  /*5ef0*/  MOV R49, UR4 ;  /* 0x0000000400317c02 */ /* 0x000fe40008000f00 */
[----:B------:R-:W-:Y:S02]  /*5f00*/  ISETP.NE.OR P2, PT, R0, RZ, !P2 ;  /* 0x000000ff0000720c */ /* 0x000fe40005745670 */
[----:B------:R-:W-:Y:S02]  /*5f10*/  IADD3 R0, PT, PT, R32, 0x1, RZ ;  /* 0x0000000120007810 */ /* 0x000fe40007ffe0ff */
[----:B------:R-:W-:Y:S02]  /*5f20*/  MOV R51, UR4 ;  /* 0x0000000400337c02 */ /* 0x000fe40008000f00 */
[----:B------:R-:W-:-:S02]  /*5f30*/  ISETP.NE.AND P4, PT, R0, UR6, PT ;  /* 0x0000000600007c0c */ /* 0x000fc4000bf85270 */
[----:B------:R-:W-:-:S04]  /*5f40*/  MOV R0, R77 ;  /* 0x0000004d00007202 */ /* 0x000fc80000000f00 */
[----:B------:R-:W-:Y:S01]  /*5f50*/  ISETP.NE.OR P4, PT, R0, RZ, !P4 ;  /* 0x000000ff0000720c */ /* 0x000fe20006785670 */
[----:B---3--:R-:W0:Y:S01]  /*5f60*/  @!P2 LDC R48, c[0x0][0x374] ;  /* 0x0000dd00ff30ab82 */ /* 0x008e220000000800 */
[----:B------:R-:W-:-:S07]  /*5f70*/  @!P2 LOP3.LUT R49, R49, 0x1, RZ, 0xc0, !PT ;  /* 0x000000013131a812 */ /* 0x000fce00078ec0ff */
[----:B------:R-:W1:Y:S04]  /*5f80*/  @!P2 LDC R33, c[0x0][0x370] ;  /* 0x0000dc00ff21ab82 */ /* 0x000e680000000800 */
[----:B------:R-:W-:-:S04]  /*5f90*/  @!P4 LOP3.LUT R51, R51, 0x1, RZ, 0xc0, !PT ;  /* 0x000000013333c812 */ /* 0x000fc800078ec0ff */
[----:B------:R-:W3:Y:S01]  /*5fa0*/  @!P2 LDC.64 R34, c[0x0][0x3d0] ;  /* 0x0000f400ff22ab82 */ /* 0x000ee20000000a00 */
[----:B0-----:R-:W-:-:S07]  /*5fb0*/  @!P2 IMAD R48, R49, R48, RZ ;  /* 0x000000303130a224 */ /* 0x001fce00078e02ff */
[----:B--2---:R-:W0:Y:S01]  /*5fc0*/  @!P4 LDC R50, c[0x0][0x374] ;  /* 0x0000dd00ff32cb82 */ /* 0x004e220000000800 */
[----:B-1----:R-:W-:Y:S01]  /*5fd0*/  @!P2 IMAD R33, R48, R33, RZ ;  /* 0x000000213021a224 */ /* 0x002fe200078e02ff */
[----:B------:R-:W-:-:S04]  /*5fe0*/  MOV R48, UR7 ;  /* 0x0000000700307c02 */ /* 0x000fc80008000f00 */
[----:B------:R-:W-:-:S05]  /*5ff0*/  @!P2 SHF.L.U32 R33, R33, 0x1, RZ ;  /* 0x000000012121a819 */ /* 0x000fca00000006ff */
[----:B---3--:R-:W-:Y:S02]  /*6000*/  @!P2 IMAD.WIDE R34, R33, 0x4, R34 ;  /* 0x000000042122a825 */ /* 0x008fe400078e0222 */
[----:B------:R-:W1:Y:S02]  /*6010*/  @!P4 LDC R33, c[0x0][0x370] ;  /* 0x0000dc00ff21cb82 */ /* 0x000e640000000800 */
[----:B------:R-:W-:-:S06]  /*6020*/  @!P2 IMAD.WIDE.U32 R34, R48, 0x8, R34 ;  /* 0x000000083022a825 */ /* 0x000fcc00078e0022 */
[----:B------:R-:W2:Y:S01]  /*6030*/  @!P4 LDC.64 R48, c[0x0][0x3d0] ;  /* 0x0000f400ff30cb82 */ /* 0x000ea20000000a00 */
[----:B0-----:R-:W-:Y:S01]  /*6040*/  @!P4 IMAD R50, R51, R50, RZ ;  /* 0x000000323332c224 */ /* 0x001fe200078e02ff */
[----:B------:R-:W3:Y:S03]  /*6050*/  @!P2 LDG.E.64 R34, desc[UR12][R34.64] ;  /* 0x0000000c2222a981 */ /* 0x000ee6000c1e1b00 */
[----:B-1----:R-:W-:-:S05]  /*6060*/  @!P4 IMAD R33, R50, R33, RZ ;  /* 0x000000213221c224 */ /* 0x002fca00078e02ff */
[----:B------:R-:W-:-:S05]  /*6070*/  @!P4 SHF.L.U32 R33, R33, 0x1, RZ ;  /* 0x000000012121c819 */ /* 0x000fca00000006ff */
[----:B--2---:R-:W-:Y:S01]  /*6080*/  @!P4 IMAD.WIDE R48, R33, 0x4, R48 ;  /* 0x000000042130c825 */ /* 0x004fe200078e0230 */
[----:B------:R-:W-:-:S05]  /*6090*/  MOV R33, UR8 ;  /* 0x0000000800217c02 */ /* 0x000fca0008000f00 */
[----:B------:R-:W-:-:S06]  /*60a0*/  @!P4 IMAD.WIDE.U32 R48, R33, 0x8, R48 ;  /* 0x000000082130c825 */ /* 0x000fcc00078e0030 */
[----:B------:R-:W2:Y:S01]  /*60b0*/  @!P4 LDG.E.64 R48, desc[UR12][R48.64] ;  /* 0x0000000c3030c981 */ /* 0x000ea2000c1e1b00 */
[C---:B------:R-:W-:Y:S02]  /*60c0*/  IADD3 R33, PT, PT, R32.reuse, 0x2, RZ ;  /* 0x0000000220217810 */ /* 0x040fe40007ffe0ff */
[----:B------:R-:W-:Y:S02]  /*60d0*/  MOV R51, UR4 ;  /* 0x0000000400337c02 */ /* 0x000fe40008000f00 */
[----:B------:R-:W-:Y:S02]  /*60e0*/  ISETP.NE.AND P3, PT, R33, UR6, PT ;  /* 0x0000000621007c0c */ /* 0x000fe4000bf65270 */
[----:B------:R-:W-:Y:S02]  /*60f0*/  IADD3 R33, PT, PT, R32, 0x3, RZ ;  /* 0x0000000320217810 */ /* 0x000fe40007ffe0ff */
[----:B------:R-:W-:Y:S02]  /*6100*/  ISETP.NE.OR P3, PT, R0, RZ, !P3 ;  /* 0x000000ff0000720c */ /* 0x000fe40005f65670 */
[----:B------:R-:W-:-:S04]  /*6110*/  ISETP.NE.AND P1, PT, R33, UR6, PT ;  /* 0x0000000621007c0c */ /* 0x000fc8000bf25270 */
[----:B------:R-:W-:-:S07]  /*6120*/  ISETP.NE.OR P1, PT, R0, RZ, !P1 ;  /* 0x000000ff0000720c */ /* 0x000fce0004f25670 */
[----:B------:R-:W0:Y:S01]  /*6130*/  @!P3 LDC R50, c[0x0][0x374] ;  /* 0x0000dd00ff32bb82 */ /* 0x000e220000000800 */
[----:B------:R-:W-:-:S07]  /*6140*/  @!P3 LOP3.LUT R51, R51, 0x1, RZ, 0xc0, !PT ;  /* 0x000000013333b812 */ /* 0x000fce00078ec0ff */
[----:B------:R-:W1:Y:S08]  /*6150*/  @!P3 LDC R52, c[0x0][0x370] ;  /* 0x0000dc00ff34bb82 */ /* 0x000e700000000800 */
[----:B------:R-:W4:Y:S01]  /*6160*/  @!P1 LDC R33, c[0x0][0x374] ;  /* 0x0000dd00ff219b82 */ /* 0x000f220000000800 */
[----:B0-----:R-:W-:Y:S01]  /*6170*/  @!P3 IMAD R50, R51, R50, RZ ;  /* 0x000000323332b224 */ /* 0x001fe200078e02ff */
[----:B------:R-:W-:-:S04]  /*6180*/  MOV R51, UR4 ;  /* 0x0000000400337c02 */ /* 0x000fc80008000f00 */
[----:B------:R-:W-:Y:S01]  /*6190*/  @!P1 LOP3.LUT R51, R51, 0x1, RZ, 0xc0, !PT ;  /* 0x0000000133339812 */ /* 0x000fe200078ec0ff */
[----:B-1----:R-:W-:Y:S02]  /*61a0*/  @!P3 IMAD R52, R50, R52, RZ ;  /* 0x000000343234b224 */ /* 0x002fe400078e02ff */
[----:B------:R-:W0:Y:S03]  /*61b0*/  @!P1 LDC R50, c[0x0][0x370] ;  /* 0x0000dc00ff329b82 */ /* 0x000e260000000800 */
[----:B------:R-:W-:Y:S01]  /*61c0*/  @!P3 SHF.L.U32 R52, R52, 0x1, RZ ;  /* 0x000000013434b819 */ /* 0x000fe200000006ff */
[----:B----4-:R-:W-:Y:S01]  /*61d0*/  @!P1 IMAD R33, R51, R33, RZ ;  /* 0x0000002133219224 */ /* 0x010fe200078e02ff */
[----:B------:R-:W-:-:S04]  /*61e0*/  IADD3 R51, PT, PT, R32, 0x4, RZ ;  /* 0x0000000420337810 */ /* 0x000fc80007ffe0ff */
[----:B------:R-:W-:-:S04]  /*61f0*/  ISETP.NE.AND P0, PT, R51, UR6, PT ;  /* 0x0000000633007c0c */ /* 0x000fc8000bf05270 */
[----:B------:R-:W-:Y:S01]  /*6200*/  ISETP.NE.OR P0, PT, R0, RZ, !P0 ;  /* 0x000000ff0000720c */ /* 0x000fe20004705670 */
[----:B0-----:R-:W-:Y:S02]  /*6210*/  @!P1 IMAD R33, R33, R50, RZ ;  /* 0x0000003221219224 */ /* 0x001fe400078e02ff */
[----:B------:R-:W0:Y:S02]  /*6220*/  @!P3 LDC.64 R50, c[0x0][0x3d0] ;  /* 0x0000f400ff32bb82 */ /* 0x000e240000000a00 */
[----:B0-----:R-:W-:Y:S01]  /*6230*/  @!P3 IMAD.WIDE R50, R52, 0x4, R50 ;  /* 0x000000043432b825 */ /* 0x001fe200078e0232 */
[----:B------:R-:W-:Y:S02]  /*6240*/  @!P1 SHF.L.U32 R33, R33, 0x1, RZ ;  /* 0x0000000121219819 */ /* 0x000fe400000006ff */
[----:B------:R-:W-:Y:S01]  /*6250*/  MOV R53, UR16 ;  /* 0x0000001000357c02 */ /* 0x000fe20008000f00 */
[----:B---3--:R-:W-:Y:S01]  /*6260*/  @!P2 FADD.FTZ R44, R44, R34 ;  /* 0x000000222c2ca221 */ /* 0x008fe20000010000 */
[----:B------:R-:W-:-:S03]  /*6270*/  @!P2 FADD.FTZ R45, R45, R35 ;  /* 0x000000232d2da221 */ /* 0x000fc60000010000 */
[----:B------:R-:W0:Y:S01]  /*6280*/  @!P0 LDC R34, c[0x0][0x374] ;  /* 0x0000dd00ff228b82 */ /* 0x000e220000000800 */
[----:B------:R-:W-:-:S05]  /*6290*/  MOV R35, UR20 ;  /* 0x0000001400237c02 */ /* 0x000fca0008000f00 */
[----:B------:R-:W-:Y:S02]  /*62a0*/  @!P3 IMAD.WIDE.U32 R50, R35, 0x8, R50 ;  /* 0x000000082332b825 */ /* 0x000fe400078e0032 */
[----:B------:R-:W1:Y:S04]  /*62b0*/  @!P0 LDC R52, c[0x0][0x370] ;  /* 0x0000dc00ff348b82 */ /* 0x000e680000000800 */
[----:B------:R-:W3:Y:S01]  /*62c0*/  @!P3 LDG.E.64 R50, desc[UR12][R50.64] ;  /* 0x0000000c3232b981 */ /* 0x000ee2000c1e1b00 */
[----:B--2---:R-:W-:Y:S01]  /*62d0*/  @!P4 FADD.FTZ R44, R44, R48 ;  /* 0x000000302c2cc221 */ /* 0x004fe20000010000 */
[----:B------:R-:W-:-:S04]  /*62e0*/  MOV R48, UR4 ;  /* 0x0000000400307c02 */ /* 0x000fc80008000f00 */
[----:B------:R-:W-:-:S05]  /*62f0*/  @!P0 LOP3.LUT R48, R48, 0x1, RZ, 0xc0, !PT ;  /* 0x0000000130308812 */ /* 0x000fca00078ec0ff */
[----:B0-----:R-:W-:Y:S02]  /*6300*/  @!P0 IMAD R48, R48, R34, RZ ;  /* 0x0000002230308224 */ /* 0x001fe400078e02ff */
[----:B------:R-:W0:Y:S02]  /*6310*/  @!P1 LDC.64 R34, c[0x0][0x3d0] ;  /* 0x0000f400ff229b82 */ /* 0x000e240000000a00 */
[----:B-1----:R-:W-:Y:S02]  /*6320*/  @!P0 IMAD R48, R48, R52, RZ ;  /* 0x0000003430308224 */ /* 0x002fe400078e02ff */
[----:B0-----:R-:W-:-:S04]  /*6330*/  @!P1 IMAD.WIDE R34, R33, 0x4, R34 ;  /* 0x0000000421229825 */ /* 0x001fc800078e0222 */
[----:B------:R-:W-:Y:S02]  /*6340*/  @!P1 IMAD.WIDE.U32 R52, R53, 0x8, R34 ;  /* 0x0000000835349825 */ /* 0x000fe400078e0022 */
[----:B------:R-:W0:Y:S01]  /*6350*/  @!P0 LDC.64 R34, c[0x0][0x3d0] ;  /* 0x0000f400ff228b82 */ /* 0x000e220000000a00 */
[----:B------:R-:W-:Y:S02]  /*6360*/  @!P0 SHF.L.U32 R48, R48, 0x1, RZ ;  /* 0x0000000130308819 */ /* 0x000fe400000006ff */
[----:B------:R-:W-:Y:S01]  /*6370*/  MOV R33, UR11 ;  /* 0x0000000b00217c02 */ /* 0x000fe20008000f00 */
[----:B------:R-:W2:Y:S02]  /*6380*/  @!P1 LDG.E.64 R52, desc[UR12][R52.64] ;  /* 0x0000000c34349981 */ /* 0x000ea4000c1e1b00 */
[----:B0-----:R-:W-:-:S04]  /*6390*/  @!P0 IMAD.WIDE R34, R48, 0x4, R34 ;  /* 0x0000000430228825 */ /* 0x001fc800078e0222 */
[----:B------:R-:W-:-:S06]  /*63a0*/  @!P0 IMAD.WIDE.U32 R34, R33, 0x8, R34 ;  /* 0x0000000821228825 */ /* 0x000fcc00078e0022 */
[----:B------:R-:W4:Y:S01]  /*63b0*/  @!P0 LDG.E.64 R34, desc[UR12][R34.64] ;  /* 0x0000000c22228981 */ /* 0x000f22000c1e1b00 */
[----:B------:R-:W-:-:S04]  /*63c0*/  IADD3 R33, PT, PT, R32, 0x5, RZ ;  /* 0x0000000520217810 */ /* 0x000fc80007ffe0ff */
[----:B------:R-:W-:-:S04]  /*63d0*/  ISETP.NE.AND P2, PT, R33, UR6, PT ;  /* 0x0000000621007c0c */ /* 0x000fc8000bf45270 */
[----:B------:R-:W-:-:S13]  /*63e0*/  ISETP.NE.OR P2, PT, R0, RZ, !P2 ;  /* 0x000000ff0000720c */ /* 0x000fda0005745670 */
[----:B------:R-:W0:Y:S08]  /*63f0*/  @!P2 LDC R33, c[0x0][0x374] ;  /* 0x0000dd00ff21ab82 */ /* 0x000e300000000800 */
[----:B------:R-:W1:Y:S01]  /*6400*/  @!P2 LDC R76, c[0x0][0x370] ;  /* 0x0000dc00ff4cab82 */ /* 0x000e620000000800 */
[----:B------:R-:W-:-:S04]  /*6410*/  MOV R48, UR4 ;  /* 0x0000000400307c02 */ /* 0x000fc80008000f00 */
[----:B------:R-:W-:Y:S01]  /*6420*/  @!P2 LOP3.LUT R48, R48, 0x1, RZ, 0xc0, !PT ;  /* 0x000000013030a812 */ /* 0x000fe200078ec0ff */
[----:B------:R-:W-:-:S04]  /*6430*/  @!P4 FADD.FTZ R45, R45, R49 ;  /* 0x000000312d2dc221 */ /* 0x000fc80000010000 */
[----:B0-----:R-:W-:-:S04]  /*6440*/  @!P2 IMAD R33, R48, R33, RZ ;  /* 0x000000213021a224 */ /* 0x001fc800078e02ff */
[----:B-1----:R-:W-:Y:S01]  /*6450*/  @!P2 IMAD R76, R33, R76, RZ ;  /* 0x0000004c214ca224 */ /* 0x002fe200078e02ff */
[----:B------:R-:W-:-:S04]  /*6460*/  IADD3 R33, PT, PT, R32, 0x6, RZ ;  /* 0x0000000620217810 */ /* 0x000fc80007ffe0ff */
[----:B------:R-:W-:-:S04]  /*6470*/  ISETP.NE.AND P4, PT, R33, UR6, PT ;  /* 0x0000000621007c0c */ /* 0x000fc8000bf85270 */
[----:B------:R-:W-:-:S13]  /*6480*/  ISETP.NE.OR P4, PT, R0, RZ, !P4 ;  /* 0x000000ff0000720c */ /* 0x000fda0006785670 */
[----:B------:R-:W0:Y:S01]  /*6490*/  @!P4 LDC R33, c[0x0][0x374] ;  /* 0x0000dd00ff21cb82 */ /* 0x000e220000000800 */
[----:B------:R-:W-:-:S04]  /*64a0*/  MOV R48, UR4 ;  /* 0x0000000400307c02 */ /* 0x000fc80008000f00 */
[----:B------:R-:W-:Y:S02]  /*64b0*/  @!P4 LOP3.LUT R48, R48, 0x1, RZ, 0xc0, !PT ;  /* 0x000000013030c812 */ /* 0x000fe400078ec0ff */
[----:B------:R-:W-:-:S03]  /*64c0*/  IADD3 R49, PT, PT, R32, 0x7, RZ ;  /* 0x0000000720317810 */ /* 0x000fc60007ffe0ff */
[----:B0-----:R-:W-:Y:S02]  /*64d0*/  @!P4 IMAD R33, R48, R33, RZ ;  /* 0x000000213021c224 */ /* 0x001fe400078e02ff */
[----:B------:R-:W0:Y:S01]  /*64e0*/  @!P4 LDC R48, c[0x0][0x370] ;  /* 0x0000dc00ff30cb82 */ /* 0x000e220000000800 */
[----:B------:R-:W-:Y:S01]  /*64f0*/  @!P2 SHF.L.U32 R76, R76, 0x1, RZ ;  /* 0x000000014c4ca819 */ /* 0x000fe200000006ff */
[----:B0-----:R-:W-:-:S05]  /*6500*/  @!P4 IMAD R33, R33, R48, RZ ;  /* 0x000000302121c224 */ /* 0x001fca00078e02ff */
[----:B------:R-:W-:Y:S01]  /*6510*/  @!P4 SHF.L.U32 R33, R33, 0x1, RZ ;  /* 0x000000012121c819 */ /* 0x000fe200000006ff */
[----:B---3--:R-:W-:Y:S01]  /*6520*/  @!P3 FADD.FTZ R44, R44, R50 ;  /* 0x000000322c2cb221 */ /* 0x008fe20000010000 */
[----:B------:R-:W-:Y:S01]  /*6530*/  @!P3 FADD.FTZ R45, R45, R51 ;  /* 0x000000332d2db221 */ /* 0x000fe20000010000 */
[----:B------:R-:W-:Y:S02]  /*6540*/  ISETP.NE.AND P3, PT, R49, UR6, PT ;  /* 0x0000000631007c0c */ /* 0x000fe4000bf65270 */
[----:B------:R-:W0:Y:S02]  /*6550*/  @!P2 LDC.64 R48, c[0x0][0x3d0] ;  /* 0x0000f400ff30ab82 */ /* 0x000e240000000a00 */
[----:B------:R-:W-:-:S13]  /*6560*/  ISETP.NE.OR P3, PT, R0, RZ, !P3 ;  /* 0x000000ff0000720c */ /* 0x000fda0005f65670 */
[----:B------:R-:W1:Y:S01]  /*6570*/  @!P3 LDC R50, c[0x0][0x374] ;  /* 0x0000dd00ff32bb82 */ /* 0x000e620000000800 */
[----:B0-----:R-:W-:Y:S01]  /*6580*/  @!P2 IMAD.WIDE R48, R76, 0x4, R48 ;  /* 0x000000044c30a825 */ /* 0x001fe200078e0230 */
[----:B------:R-:W-:-:S03]  /*6590*/  MOV R51, UR17 ;  /* 0x0000001100337c02 */ /* 0x000fc60008000f00 */
[----:B--2---:R-:W-:Y:S01]  /*65a0*/  @!P1 FADD.FTZ R44, R44, R52 ;  /* 0x000000342c2c9221 */ /* 0x004fe20000010000 */
[----:B------:R-:W-:Y:S01]  /*65b0*/  MOV R52, UR19 ;  /* 0x0000001300347c02 */ /* 0x000fe20008000f00 */
[----:B------:R-:W-:-:S04]  /*65c0*/  @!P1 FADD.FTZ R45, R45, R53 ;  /* 0x000000352d2d9221 */ /* 0x000fc80000010000 */
[----:B------:R-:W-:Y:S02]  /*65d0*/  @!P2 IMAD.WIDE.U32 R52, R52, 0x8, R48 ;  /* 0x000000083434a825 */ /* 0x000fe400078e0030 */
[----:B------:R-:W0:Y:S04]  /*65e0*/  @!P4 LDC.64 R48, c[0x0][0x3d0] ;  /* 0x0000f400ff30cb82 */ /* 0x000e280000000a00 */
[----:B------:R-:W2:Y:S01]  /*65f0*/  @!P2 LDG.E.64 R52, desc[UR12][R52.64] ;  /* 0x0000000c3434a981 */ /* 0x000ea2000c1e1b00 */
[----:B----4-:R-:W-:Y:S01]  /*6600*/  @!P0 FADD.FTZ R44, R44, R34 ;  /* 0x000000222c2c8221 */ /* 0x010fe20000010000 */
[----:B------:R-:W-:-:S04]  /*6610*/  MOV R34, UR4 ;  /* 0x0000000400227c02 */ /* 0x000fc80008000f00 */
[----:B------:R-:W-:-:S05]  /*6620*/  @!P3 LOP3.LUT R34, R34, 0x1, RZ, 0xc0, !PT ;  /* 0x000000012222b812 */ /* 0x000fca00078ec0ff */
[----:B-1----:R-:W-:Y:S02]  /*6630*/  @!P3 IMAD R34, R34, R50, RZ ;  /* 0x000000322222b224 */ /* 0x002fe400078e02ff */
[----:B------:R-:W1:Y:S01]  /*6640*/  @!P3 LDC R50, c[0x0][0x370] ;  /* 0x0000dc00ff32bb82 */ /* 0x000e620000000800 */
[----:B0-----:R-:W-:-:S04]  /*6650*/  @!P4 IMAD.WIDE R48, R33, 0x4, R48 ;  /* 0x000000042130c825 */ /* 0x001fc800078e0230 */
[----:B------:R-:W-:-:S06]  /*6660*/  @!P4 IMAD.WIDE.U32 R48, R51, 0x8, R48 ;  /* 0x000000083330c825 */ /* 0x000fcc00078e0030 */
[----:B------:R-:W3:Y:S01]  /*6670*/  @!P4 LDG.E.64 R48, desc[UR12][R48.64] ;  /* 0x0000000c3030c981 */ /* 0x000ee2000c1e1b00 */
[----:B-1----:R-:W-:Y:S02]  /*6680*/  @!P3 IMAD R33, R34, R50, RZ ;  /* 0x000000322221b224 */ /* 0x002fe400078e02ff */
[----:B------:R-:W0:Y:S03]  /*6690*/  @!P3 LDC.64 R50, c[0x0][0x3d0] ;  /* 0x0000f400ff32bb82 */ /* 0x000e260000000a00 */
[----:B------:R-:W-:-:S05]  /*66a0*/  @!P3 SHF.L.U32 R33, R33, 0x1, RZ ;  /* 0x000000012121b819 */ /* 0x000fca00000006ff */
[----:B0-----:R-:W-:Y:S01]  /*66b0*/  @!P3 IMAD.WIDE R50, R33, 0x4, R50 ;  /* 0x000000042132b825 */ /* 0x001fe200078e0232 */
[----:B------:R-:W-:-:S05]  /*66c0*/  MOV R33, UR18 ;  /* 0x0000001200217c02 */ /* 0x000fca0008000f00 */
[----:B------:R-:W-:-:S06]  /*66d0*/  @!P3 IMAD.WIDE.U32 R50, R33, 0x8, R50 ;  /* 0x000000082132b825 */ /* 0x000fcc00078e0032 */
[----:B------:R-:W4:Y:S01]  /*66e0*/  @!P3 LDG.E.64 R50, desc[UR12][R50.64] ;  /* 0x0000000c3232b981 */ /* 0x000f22000c1e1b00 */
        /* <DEDUP_REMOVED lines=23> */
.L_x_1558:
        /* <DEDUP_REMOVED lines=81> */
.L_x_1560:
        /* <DEDUP_REMOVED lines=42> */
.L_x_1561:
        /* <DEDUP_REMOVED lines=21> */
.L_x_1562:
[----:B------:R-:W-:Y:S05]  /*7160*/  BSYNC.RECONVERGENT B0 ;  /* 0x0000000000007941 */ /* 0x000fea0003800200 */
.L_x_1555:
        /* <DEDUP_REMOVED lines=38> */
.L_x_1563:
[----:B------:R-:W4:Y:S01]  /*73d0*/  LDL R35, [R1+0x2c] ;  /* 0x00002c0001237983 */ /* 0x000f220000100800 */
[--C-:B---3--:R-:W-:Y:S01]  /*73e0*/  FFMA.FTZ R45, R33, UR7, R32.reuse ;  /* 0x00000007212d7c23 */ /* 0x108fe20008010020 */
[----:B------:R-:W0:Y:S01]  /*73f0*/  LDCU.64 UR8, c[0x0][0x400] ;  /* 0x00008000ff0877ac */ /* 0x000e220008000a00 */
[----:B------:R-:W4:Y:S01]  /*7400*/  LDC R33, c[0x0][0x41c] ;  /* 0x00010700ff217b82 */ /* 0x000f220000000800 */
[----:B------:R-:W-:Y:S01]  /*7410*/  FFMA.FTZ R44, R34, UR7, R32 ;  /* 0x00000007222c7c23 */ /* 0x000fe20008010020 */
[----:B------:R-:W-:Y:S01]  /*7420*/  BSSY.RECONVERGENT B0, `(.L_x_1564) ;  /* 0x0000015000007945 */ /* 0x000fe20003800200 */
[----:B------:R-:W-:Y:S02]  /*7430*/  FFMA.FTZ R45, R46, R3, -R45 ;  /* 0x000000032e2d7223 */ /* 0x000fe4000001082d */
[----:B------:R-:W-:Y:S01]  /*7440*/  FFMA.FTZ R44, R47, R2, -R44 ;  /* 0x000000022f2c7223 */ /* 0x000fe2000001082c */
[----:B----4-:R-:W-:-:S05]  /*7450*/  IMAD R33, R33, UR6, R35 ;  /* 0x0000000621217c24 */ /* 0x010fca000f8e0223 */
[----:B0-----:R-:W-:Y:S02]  /*7460*/  ISETP.GE.U32.AND P0, PT, R33, UR8, PT ;  /* 0x0000000821007c0c */ /* 0x001fe4000bf06070 */
[----:B------:R-:W-:-:S04]  /*7470*/  SHF.R.S32.HI R2, RZ, 0x1f, R33 ;  /* 0x0000001fff027819 */ /* 0x000fc80000011421 */
        /* <DEDUP_REMOVED lines=9> */
[----:B------:R-:W-:Y:S01]  /*7510*/  IADD3 R3, PT, PT, R35, R2, RZ ;  /* 0x0000000223037210 */ /* 0x000fe20007ffe0ff */
[----:B------:R-:W-:Y:S01]  /*7520*/  FMUL.FTZ R35, R45, UR15 ;  /* 0x0000000f2d237c20 */ /* 0x000fe20008410000 */
[----:B-1----:R-:W-:-:S04]  /*7530*/  LEA R2, P0, R34, UR10, 0x2 ;  /* 0x0000000a22027c11 */ /* 0x002fc8000f8010ff */
[----:B------:R-:W-:Y:S01]  /*7540*/  LEA.HI.X R3, R34, UR11, R3, 0x2, P0 ;  /* 0x0000000b22037c11 */ /* 0x000fe200080f1403 */
[----:B------:R-:W-:-:S05]  /*7550*/  FMUL.FTZ R34, R44, UR15 ;  /* 0x0000000f2c227c20 */ /* 0x000fca0008410000 */
[----:B------:R0:W-:Y:S03]  /*7560*/  STG.E.64 desc[UR12][R2.64], R34 ;  /* 0x0000002202007986 */ /* 0x0001e6000c101b0c */
.L_x_1565:
[----:B------:R-:W-:Y:S05]  /*7570*/  BSYNC.RECONVERGENT B0 ;  /* 0x0000000000007941 */ /* 0x000fea0003800200 */
.L_x_1564:
[----:B0-----:R-:W3:Y:S04]  /*7580*/  LDL.LU R2, [R1+0x18] ;  /* 0x0000180001027983 */ /* 0x001ee80000300800 */
[----:B------:R-:W4:Y:S01]  /*7590*/  LDL.LU R3, [R1+0x1c] ;  /* 0x00001c0001037983 */ /* 0x000f220000300800 */
[----:B---3--:R-:W-:Y:S01]  /*75a0*/  FADD.FTZ R2, R2, -UR14 ;  /* 0x8000000e02027e21 */ /* 0x008fe20008010000 */
[----:B----4-:R-:W-:-:S03]  /*75b0*/  FADD.FTZ R35, R3, -UR14 ;  /* 0x8000000e03237e21 */ /* 0x010fc60008010000 */
[----:B------:R-:W-:Y:S01]  /*75c0*/  FMUL.FTZ R3, R2, UR15 ;  /* 0x0000000f02037c20 */ /* 0x000fe20008410000 */
        /* <DEDUP_REMOVED lines=20> */
[----:B------:R-:W-:-:S07]  /*7710*/  FMUL.FTZ R39, R39, R34 ;  /* 0x0000002227277220 */ /* 0x000fce0000410000 */
.L_x_1566:
[----:B------:R-:W-:Y:S01]  /*7720*/  IADD3 R3, PT, PT, R33, 0x10, RZ ;  /* 0x0000001021037810 */ /* 0x000fe20007ffe0ff */
[----:B------:R-:W-:Y:S01]  /*7730*/  FFMA.FTZ R38, R47, R38, -R2 ;  /* 0x000000262f267223 */ /* 0x000fe20000010802 */
[----:B------:R-:W-:Y:S01]  /*7740*/  FFMA.FTZ R35, R35, UR7, R32 ;  /* 0x0000000723237c23 */ /* 0x000fe20008010020 */
[----:B------:R-:W-:Y:S01]  /*7750*/  BSSY.RECONVERGENT B0, `(.L_x_1567) ;  /* 0x0000013000007945 */ /* 0x000fe20003800200 */
[----:B------:R-:W-:Y:S02]  /*7760*/  ISETP.GE.U32.AND P0, PT, R3, UR8, PT ;  /* 0x0000000803007c0c */ /* 0x000fe4000bf06070 */
[----:B------:R-:W-:Y:S01]  /*7770*/  SHF.R.S32.HI R2, RZ, 0x1f, R3 ;  /* 0x0000001fff027819 */ /* 0x000fe20000011403 */
[----:B------:R-:W-:-:S03]  /*7780*/  FFMA.FTZ R39, R46, R39, -R35 ;  /* 0x000000272e277223 */ /* 0x000fc60000010823 */
        /* <DEDUP_REMOVED lines=15> */
.L_x_1568:
[----:B------:R-:W-:Y:S05]  /*7880*/  BSYNC.RECONVERGENT B0 ;  /* 0x0000000000007941 */ /* 0x000fea0003800200 */
.L_x_1567:
        /* <DEDUP_REMOVED lines=29> */
.L_x_1569:
[--C-:B------:R-:W-:Y:S01]  /*7a60*/  FFMA.FTZ R38, R39, UR7, R32.reuse ;  /* 0x0000000727267c23 */ /* 0x100fe20008010020 */
[----:B------:R-:W-:Y:S01]  /*7a70*/  FFMA.FTZ R35, R35, UR7, R32 ;  /* 0x0000000723237c23 */ /* 0x000fe20008010020 */
[----:B------:R-:W-:Y:S02]  /*7a80*/  BSSY.RECONVERGENT B0, `(.L_x_1570) ;  /* 0x0000012000007945 */ /* 0x000fe40003800200 */
[----:B------:R-:W-:Y:S01]  /*7a90*/  FFMA.FTZ R38, R47, R36, -R38 ;  /* 0x000000242f267223 */ /* 0x000fe20000010826 */
        /* <DEDUP_REMOVED lines=16> */
.L_x_1571:
[----:B------:R-:W-:Y:S05]  /*7ba0*/  BSYNC.RECONVERGENT B0 ;  /* 0x0000000000007941 */ /* 0x000fea0003800200 */
.L_x_1570:
[----:B0-----:R-:W3:Y:S04]  /*7bb0*/  LDL.LU R3, [R1+0x8] ;  /* 0x0000080001037983 */ /* 0x001ee80000300800 */
        /* <DEDUP_REMOVED lines=23> */
[----:B0-----:R-:W-:Y:S01]  /*7d30*/  FMUL.FTZ R31, R31, R48 ;  /* 0x000000301f1f7220 */ /* 0x001fe20000410000 */
[----:B------:R-:W-:Y:S02]  /*7d40*/  FADD.FTZ R48, -R48, 1 ;  /* 0x3f80000030307421 */ /* 0x000fe40000010100 */
[----:B------:R-:W-:Y:S02]  /*7d50*/  FMUL.FTZ R30, R30, R37 ;  /* 0x000000251e1e7220 */ /* 0x000fe40000410000 */
[----:B------:R-:W-:-:S04]  /*7d60*/  FFMA.FTZ R48, R35, R48, 1 ;  /* 0x3f80000023307423 */ /* 0x000fc80000010030 */
[----:B------:R-:W-:-:S07]  /*7d70*/  FMUL.FTZ R31, R31, R48 ;  /* 0x000000301f1f7220 */ /* 0x000fce0000410000 */
.L_x_1572:
        /* <DEDUP_REMOVED lines=8> */
[----:B------:R-:W-:Y:S01]  /*7e00*/  FMUL.FTZ R30, R30, UR15 ;  /* 0x0000000f1e1e7c20 */ /* 0x000fe20008410000 */
[----:B------:R-:W-:Y:S01]  /*7e10*/  FMUL.FTZ R31, R31, UR15 ;  /* 0x0000000f1f1f7c20 */ /* 0x000fe20008410000 */
[----:B------:R-:W1:Y:S01]  /*7e20*/  LDCU.64 UR16, c[0x0][0x380] ;  /* 0x00007000ff1077ac */ /* 0x000e620008000a00 */
[----:B0-----:R-:W-:Y:S01]  /*7e30*/  IMAD R3, R2, UR10, RZ ;  /* 0x0000000a02037c24 */ /* 0x001fe2000f8e02ff */
[----:B------:R-:W-:-:S03]  /*7e40*/  MOV R2, R42 ;  /* 0x0000002a00027202 */ /* 0x000fc60000000f00 */
[----:B------:R-:W-:Y:S01]  /*7e50*/  IMAD R39, R36, UR11, R3 ;  /* 0x0000000b24277c24 */ /* 0x000fe2000f8e0203 */
[----:B------:R-:W-:-:S03]  /*7e60*/  MOV R3, R41 ;  /* 0x0000002900037202 */ /* 0x000fc60000000f00 */
[----:B------:R-:W-:-:S05]  /*7e70*/  IMAD.WIDE.U32 R36, R36, UR10, R2 ;  /* 0x0000000a24247c25 */ /* 0x000fca000f8e0002 */
[----:B------:R-:W-:Y:S02]  /*7e80*/  IADD3 R39, PT, PT, R37, R39, RZ ;  /* 0x0000002725277210 */ /* 0x000fe40007ffe0ff */
[----:B-1----:R-:W-:-:S04]  /*7e90*/  LEA R2, P0, R36, UR16, 0x2 ;  /* 0x0000001024027c11 */ /* 0x002fc8000f8010ff */
[----:B------:R-:W-:-:S05]  /*7ea0*/  LEA.HI.X R3, R36, UR17, R39, 0x2, P0 ;  /* 0x0000001124037c11 */ /* 0x000fca00080f1427 */
[----:B------:R0:W-:Y:S04]  /*7eb0*/  STG.E.64 desc[UR12][R2.64], R30 ;  /* 0x0000001e02007986 */ /* 0x0001e8000c101b0c */
.L_x_1574:
[----:B------:R-:W-:Y:S05]  /*7ec0*/  BSYNC.RECONVERGENT B0 ;  /* 0x0000000000007941 */ /* 0x000fea0003800200 */
.L_x_1573:
[----:B------:R-:W3:Y:S04]  /*7ed0*/  LDL.LU R39, [R1] ;  /* 0x0000000001277983 */ /* 0x000ee80000300800 */
[----:B0-----:R-:W4:Y:S01]  /*7ee0*/  LDL.LU R31, [R1+0x4] ;  /* 0x00000400011f7983 */ /* 0x001f220000300800 */
[C---:B------:R-:W-:Y:S02]  /*7ef0*/  IADD3 R3, PT, PT, R33.reuse, 0x60, RZ ;  /* 0x0000006021037810 */ /* 0x040fe40007ffe0ff */
[----:B------:R-:W-:Y:S02]  /*7f00*/  IADD3 R36, PT, PT, R33, 0x70, RZ ;  /* 0x0000007021247810 */ /* 0x000fe40007ffe0ff */
[----:B------:R-:W-:Y:S02]  /*7f10*/  ISETP.GE.U32.AND P0, PT, R35, UR8, PT ;  /* 0x0000000823007c0c */ /* 0x000fe4000bf06070 */
[----:B------:R-:W-:-:S02]  /*7f20*/  ISETP.GE.U32.AND P1, PT, R34, UR8, PT ;  /* 0x0000000822007c0c */ /* 0x000fc4000bf26070 */
[----:B------:R-:W-:Y:S02]  /*7f30*/  ISETP.GE.U32.AND P2, PT, R3, UR8, PT ;  /* 0x0000000803007c0c */ /* 0x000fe4000bf46070 */
[----:B------:R-:W-:Y:S02]  /*7f40*/  ISETP.GE.U32.AND P3, PT, R36, UR8, PT ;  /* 0x0000000824007c0c */ /* 0x000fe4000bf66070 */
[----:B------:R-:W-:Y:S02]  /*7f50*/  SHF.R.S32.HI R30, RZ, 0x1f, R35 ;  /* 0x0000001fff1e7819 */ /* 0x000fe40000011423 */
[----:B------:R-:W-:Y:S02]  /*7f60*/  SHF.R.S32.HI R2, RZ, 0x1f, R34 ;  /* 0x0000001fff027819 */ /* 0x000fe40000011422 */
[----:B------:R-:W-:Y:S02]  /*7f70*/  SHF.R.S32.HI R37, RZ, 0x1f, R3 ;  /* 0x0000001fff257819 */ /* 0x000fe40000011403 */
[----:B------:R-:W-:-:S02]  /*7f80*/  SHF.R.S32.HI R38, RZ, 0x1f, R36 ;  /* 0x0000001fff267819 */ /* 0x000fc40000011424 */
[----:B------:R-:W-:Y:S02]  /*7f90*/  ISETP.GE.AND.EX P0, PT, R30, UR9, PT, P0 ;  /* 0x000000091e007c0c */ /* 0x000fe4000bf06300 */
[----:B------:R-:W-:Y:S02]  /*7fa0*/  ISETP.GE.AND.EX P1, PT, R2, UR9, PT, P1 ;  /* 0x0000000902007c0c */ /* 0x000fe4000bf26310 */
[----:B------:R-:W-:Y:S02]  /*7fb0*/  ISETP.GE.AND.EX P2, PT, R37, UR9, PT, P2 ;  /* 0x0000000925007c0c */ /* 0x000fe4000bf46320 */
[----:B------:R-:W-:Y:S01]  /*7fc0*/  ISETP.GE.AND.EX P3, PT, R38, UR9, PT, P3 ;  /* 0x0000000926007c0c */ /* 0x000fe2000bf66330 */
[----:B---3--:R-:W-:Y:S01]  /*7fd0*/  FADD.FTZ R39, R39, -UR14 ;  /* 0x8000000e27277e21 */ /* 0x008fe20008010000 */
[----:B----4-:R-:W-:-:S03]  /*7fe0*/  FADD.FTZ R31, R31, -UR14 ;  /* 0x8000000e1f1f7e21 */ /* 0x010fc60008010000 */
[----:B------:R-:W-:Y:S01]  /*7ff0*/  FMUL.FTZ R39, R39, UR15 ;  /* 0x0000000f27277c20 */ /* 0x000fe20008410000 */
[----:B------:R-:W-:Y:S01]  /*8000*/  FMUL.FTZ R31, R31, UR15 ;  /* 0x0000000f1f1f7c20 */ /* 0x000fe20008410000 */
[----:B------:R-:W-:Y:S06]  /*8010*/  BRA.U !UP0, `(.L_x_1575) ;  /* 0x0000000108487547 */ /* 0x000fec000b800000 */
        /* <DEDUP_REMOVED lines=18> */
.L_x_1575:
        /* <DEDUP_REMOVED lines=13> */
[----:B0-----:R-:W-:-:S04]  /*8210*/  IMAD R30, R30, UR10, RZ ;  /* 0x0000000a1e1e7c24 */ /* 0x001fc8000f8e02ff */
[C---:B------:R-:W-:Y:S02]  /*8220*/  IMAD R49, R35.reuse, UR11, R30 ;  /* 0x0000000b23317c24 */ /* 0x040fe4000f8e021e */
[----:B------:R-:W-:-:S05]  /*8230*/  IMAD.WIDE.U32 R30, R35, UR10, R28 ;  /* 0x0000000a231e7c25 */ /* 0x000fca000f8e001c */
[----:B------:R-:W-:Y:S01]  /*8240*/  IADD3 R49, PT, PT, R31, R49, RZ ;  /* 0x000000311f317210 */ /* 0x000fe20007ffe0ff */
[----:B------:R-:W-:Y:S01]  /*8250*/  FMUL.FTZ R31, R45, UR15 ;  /* 0x0000000f2d1f7c20 */ /* 0x000fe20008410000 */
[----:B-1----:R-:W-:-:S04]  /*8260*/  LEA R28, P0, R30, UR16, 0x2 ;  /* 0x000000101e1c7c11 */ /* 0x002fc8000f8010ff */
[----:B------:R-:W-:Y:S01]  /*8270*/  LEA.HI.X R29, R30, UR17, R49, 0x2, P0 ;  /* 0x000000111e1d7c11 */ /* 0x000fe200080f1431 */
[----:B------:R-:W-:-:S05]  /*8280*/  FMUL.FTZ R30, R44, UR15 ;  /* 0x0000000f2c1e7c20 */ /* 0x000fca0008410000 */
[----:B------:R0:W-:Y:S03]  /*8290*/  STG.E.64 desc[UR12][R28.64], R30 ;  /* 0x0000001e1c007986 */ /* 0x0001e6000c101b0c */
.L_x_1577:
[----:B------:R-:W-:Y:S05]  /*82a0*/  BSYNC.RECONVERGENT B0 ;  /* 0x0000000000007941 */ /* 0x000fea0003800200 */
.L_x_1576:
        /* <DEDUP_REMOVED lines=21> */
.L_x_1578:
        /* <DEDUP_REMOVED lines=21> */
.L_x_1580:
[----:B------:R-:W-:Y:S05]  /*8550*/  BSYNC.RECONVERGENT B0 ;  /* 0x0000000000007941 */ /* 0x000fea0003800200 */
.L_x_1579:
        /* <DEDUP_REMOVED lines=21> */
.L_x_1581:
        /* <DEDUP_REMOVED lines=21> */
.L_x_1583:
[----:B------:R-:W-:Y:S05]  /*8800*/  BSYNC.RECONVERGENT B0 ;  /* 0x0000000000007941 */ /* 0x000fea0003800200 */
.L_x_1582:
        /* <DEDUP_REMOVED lines=21> */
.L_x_1584:
[----:B0-----:R-:W-:Y:S01]  /*8960*/  FFMA.FTZ R3, R71, UR7, R32 ;  /* 0x0000000747037c23 */ /* 0x001fe20008010020 */
[----:B------:R-:W-:Y:S01]  /*8970*/  BSSY.RECONVERGENT B0, `(.L_x_1585) ;  /* 0x0000013000007945 */ /* 0x000fe20003800200 */
[----:B------:R-:W-:Y:S01]  /*8980*/  FFMA.FTZ R34, R47, R22, -R34 ;  /* 0x000000162f227223 */ /* 0x000fe20000010822 */
        /* <DEDUP_REMOVED lines=17> */
.L_x_1586:
[----:B------:R-:W-:Y:S05]  /*8aa0*/  BSYNC.RECONVERGENT B0 ;  /* 0x0000000000007941 */ /* 0x000fea0003800200 */
.L_x_1585:
[C---:B------:R-:W-:Y:S01]  /*8ab0*/  IADD3 R36, PT, PT, R33.reuse, 0x90, RZ ;  /* 0x0000009021247810 */ /* 0x040fe20007ffe0ff */
[----:B0-----:R-:W-:Y:S01]  /*8ac0*/  FMUL.FTZ R23, R68, UR15 ;  /* 0x0000000f44177c20 */ /* 0x001fe20008410000 */
[----:B------:R-:W-:Y:S01]  /*8ad0*/  IADD3 R31, PT, PT, R33, 0xa0, RZ ;  /* 0x000000a0211f7810 */ /* 0x000fe20007ffe0ff */
[----:B------:R-:W-:Y:S01]  /*8ae0*/  FADD.FTZ R3, R69, -UR14 ;  /* 0x8000000e45037e21 */ /* 0x000fe20008010000 */
[----:B------:R-:W-:Y:S01]  /*8af0*/  IADD3 R24, PT, PT, R33, 0xb0, RZ ;  /* 0x000000b021187810 */ /* 0x000fe20007ffe0ff */
[----:B------:R-:W-:Y:S01]  /*8b00*/  FFMA.FTZ R22, R23, UR7, R32 ;  /* 0x0000000717167c23 */ /* 0x000fe20008010020 */
        /* <DEDUP_REMOVED lines=42> */
.L_x_1587:
        /* <DEDUP_REMOVED lines=21> */
.L_x_1589:
[----:B------:R-:W-:Y:S05]  /*8f00*/  BSYNC.RECONVERGENT B0 ;  /* 0x0000000000007941 */ /* 0x000fea0003800200 */
.L_x_1588:
[----:B------:R-:W-:Y:S01]  /*8f10*/  FFMA.FTZ R48, R39, UR7, R32 ;  /* 0x0000000727307c23 */ /* 0x000fe20008010020 */
[----:B------:R-:W-:Y:S01]  /*8f20*/  FMUL.FTZ R67, R67, UR15 ;  /* 0x0000000f43437c20 */ /* 0x000fe20008410000 */
        /* <DEDUP_REMOVED lines=19> */
.L_x_1590:
[----:B------:R-:W-:Y:S01]  /*9060*/  FADD.FTZ R64, R64, -UR14 ;  /* 0x8000000e40407e21 */ /* 0x000fe20008010000 */
[----:B------:R-:W-:Y:S01]  /*9070*/  FFMA.FTZ R3, R67, UR7, R32 ;  /* 0x0000000743037c23 */ /* 0x000fe20008010020 */
[----:B------:R-:W-:Y:S01]  /*9080*/  BSSY.RECONVERGENT B0, `(.L_x_1591) ;  /* 0x0000013000007945 */ /* 0x000fe20003800200 */
[----:B0-----:R-:W-:Y:S01]  /*9090*/  FFMA.FTZ R20, R47, R18, -R48 ;  /* 0x000000122f147223 */ /* 0x001fe20000010830 */
        /* <DEDUP_REMOVED lines=17> */
.L_x_1592:
[----:B------:R-:W-:Y:S05]  /*91b0*/  BSYNC.RECONVERGENT B0 ;  /* 0x0000000000007941 */ /* 0x000fea0003800200 */
.L_x_1591:
        /* <DEDUP_REMOVED lines=21> */
.L_x_1593:
[----:B------:R-:W-:Y:S01]  /*9310*/  FADD.FTZ R62, R62, -UR14 ;  /* 0x8000000e3e3e7e21 */ /* 0x000fe20008010000 */
[----:B------:R-:W-:Y:S01]  /*9320*/  FFMA.FTZ R3, R65, UR7, R32 ;  /* 0x0000000741037c23 */ /* 0x000fe20008010020 */
[----:B------:R-:W-:Y:S01]  /*9330*/  BSSY.RECONVERGENT B0, `(.L_x_1594) ;  /* 0x0000013000007945 */ /* 0x000fe20003800200 */
[----:B------:R-:W-:Y:S01]  /*9340*/  FFMA.FTZ R38, R47, R16, -R38 ;  /* 0x000000102f267223 */ /* 0x000fe20000010826 */
[----:B------:R-:W-:Y:S01]  /*9350*/  FADD.FTZ R63, R63, -UR14 ;  /* 0x8000000e3f3f7e21 */ /* 0x000fe20008010000 */
[----:B0-----:R-:W-:Y:S01]  /*9360*/  FMUL.FTZ R19, R62, UR15 ;  /* 0x0000000f3e137c20 */ /* 0x001fe20008410000 */
        /* <DEDUP_REMOVED lines=15> */
.L_x_1595:
[----:B------:R-:W-:Y:S05]  /*9460*/  BSYNC.RECONVERGENT B0 ;  /* 0x0000000000007941 */ /* 0x000fea0003800200 */
.L_x_1594:
        /* <DEDUP_REMOVED lines=21> */
.L_x_1596:
        /* <DEDUP_REMOVED lines=21> */
.L_x_1598:
[----:B------:R-:W-:Y:S05]  /*9710*/  BSYNC.RECONVERGENT B0 ;  /* 0x0000000000007941 */ /* 0x000fea0003800200 */
.L_x_1597:
[----:B------:R-:W-:Y:S01]  /*9720*/  FFMA.FTZ R22, R19, UR7, R32 ;  /* 0x0000000713167c23 */ /* 0x000fe20008010020 */
[----:B------:R-:W-:Y:S01]  /*9730*/  FMUL.FTZ R61, R61, UR15 ;  /* 0x0000000f3d3d7c20 */ /* 0x000fe20008410000 */
[----:B------:R-:W-:Y:S06]  /*9740*/  BRA.U !UP0, `(.L_x_1599) ;  /* 0x0000000108487547 */ /* 0x000fec000b800000 */
[----:B-1----:R-:W-:Y:S01]  /*9750*/  FFMA.FTZ R2, R47, R19, R4 ;  /* 0x000000132f027223 */ /* 0x002fe20000010004 */
        /* <DEDUP_REMOVED lines=17> */
.L_x_1599:
        /* <DEDUP_REMOVED lines=8> */
[----:B------:R-:W1:Y:S01]  /*98f0*/  LDCU.64 UR10, c[0x0][0x3f8] ;  /* 0x00007f00ff0a77ac */ /* 0x000e620008000a00 */
[----:B------:R-:W-:Y:S01]  /*9900*/  MOV R2, R42 ;  /* 0x0000002a00027202 */ /* 0x000fe20000000f00 */
[----:B------:R-:W-:Y:S01]  /*9910*/  FMUL.FTZ R22, R22, UR15 ;  /* 0x0000000f16167c20 */ /* 0x000fe20008410000 */
[----:B------:R-:W-:Y:S01]  /*9920*/  MOV R3, R41 ;  /* 0x0000002900037202 */ /* 0x000fe20000000f00 */
[----:B------:R-:W3:Y:S01]  /*9930*/  LDCU.64 UR16, c[0x0][0x380] ;  /* 0x00007000ff1077ac */ /* 0x000ee20008000a00 */
[----:B------:R-:W-:Y:S01]  /*9940*/  FMUL.FTZ R23, R23, UR15 ;  /* 0x0000000f17177c20 */ /* 0x000fe20008410000 */
[----:B-1----:R-:W-:Y:S02]  /*9950*/  IMAD R14, R29, UR10, RZ ;  /* 0x0000000a1d0e7c24 */ /* 0x002fe4000f8e02ff */
[----:B------:R-:W-:-:S04]  /*9960*/  IMAD.WIDE.U32 R12, R25, UR10, R2 ;  /* 0x0000000a190c7c25 */ /* 0x000fc8000f8e0002 */
[----:B------:R-:W-:Y:S01]  /*9970*/  IMAD R25, R25, UR11, R14 ;  /* 0x0000000b19197c24 */ /* 0x000fe2000f8e020e */
[----:B---3--:R-:W-:-:S04]  /*9980*/  LEA R2, P0, R12, UR16, 0x2 ;  /* 0x000000100c027c11 */ /* 0x008fc8000f8010ff */
[----:B------:R-:W-:-:S04]  /*9990*/  IADD3 R25, PT, PT, R13, R25, RZ ;  /* 0x000000190d197210 */ /* 0x000fc80007ffe0ff */
[----:B------:R-:W-:-:S05]  /*99a0*/  LEA.HI.X R3, R12, UR17, R25, 0x2, P0 ;  /* 0x000000110c037c11 */ /* 0x000fca00080f1419 */
[----:B------:R1:W-:Y:S02]  /*99b0*/  STG.E.64 desc[UR12][R2.64], R22 ;  /* 0x0000001602007986 */ /* 0x0003e4000c101b0c */
.L_x_1601:
[----:B------:R-:W-:Y:S05]  /*99c0*/  BSYNC.RECONVERGENT B0 ;  /* 0x0000000000007941 */ /* 0x000fea0003800200 */
.L_x_1600:
[----:B------:R-:W-:Y:S01]  /*99d0*/  FFMA.FTZ R20, R15, UR7, R32 ;  /* 0x000000070f147c23 */ /* 0x000fe20008010020 */
[----:B------:R-:W-:Y:S01]  /*99e0*/  FMUL.FTZ R59, R59, UR15 ;  /* 0x0000000f3b3b7c20 */ /* 0x000fe20008410000 */
[----:B------:R-:W-:Y:S06]  /*99f0*/  BRA.U !UP0, `(.L_x_1602) ;  /* 0x0000000108487547 */ /* 0x000fec000b800000 */
[----:B-1----:R-:W-:Y:S01]  /*9a00*/  FFMA.FTZ R2, R47, R15, R4 ;  /* 0x0000000f2f027223 */ /* 0x002fe20000010004 */
[----:B------:R-:W-:-:S03]  /*9a10*/  FFMA.FTZ R3, R46, R59, R5 ;  /* 0x0000003b2e037223 */ /* 0x000fc60000010005 */
[----:B------:R-:W-:Y:S01]  /*9a20*/  FMUL.FTZ R12, R2, -1.4426950216293334961 ;  /* 0xbfb8aa3b020c7820 */ /* 0x000fe20000410000 */
[----:B------:R-:W-:-:S05]  /*9a30*/  FMUL.FTZ R14, R3, -1.4426950216293334961 ;  /* 0xbfb8aa3b030e7820 */ /* 0x000fca0000410000 */
[----:B------:R-:W1:Y:S04]  /*9a40*/  MUFU.EX2 R12, R12 ;  /* 0x0000000c000c7308 */ /* 0x000e680000000800 */
[----:B------:R-:W3:Y:S01]  /*9a50*/  MUFU.EX2 R14, R14 ;  /* 0x0000000e000e7308 */ /* 0x000ee20000000800 */
[----:B-1----:R-:W-:Y:S01]  /*9a60*/  FADD.FTZ R13, R12, 1 ;  /* 0x3f8000000c0d7421 */ /* 0x002fe20000010000 */
[----:B---3--:R-:W-:-:S05]  /*9a70*/  FADD.FTZ R15, R14, 1 ;  /* 0x3f8000000e0f7421 */ /* 0x008fca0000010000 */
        /* <DEDUP_REMOVED lines=10> */
.L_x_1602:
        /* <DEDUP_REMOVED lines=21> */
.L_x_1604:
[----:B------:R-:W-:Y:S05]  /*9c70*/  BSYNC.RECONVERGENT B0 ;  /* 0x0000000000007941 */ /* 0x000fea0003800200 */
.L_x_1603:
        /* <DEDUP_REMOVED lines=12> */
[----:B------:R-:W0:Y:S01]  /*9d40*/  MUFU.RCP R14, R13 ;  /* 0x0000000d000e7308 */ /* 0x000e220000001000 */
        /* <DEDUP_REMOVED lines=8> */
.L_x_1605:
[----:B-1----:R-:W-:Y:S01]  /*9dd0*/  SHF.R.S32.HI R2, RZ, 0x1f, R27 ;  /* 0x0000001fff027819 */ /* 0x002fe2000001141b */
[----:B------:R-:W-:Y:S01]  /*9de0*/  FADD.FTZ R54, R54, -UR14 ;  /* 0x8000000e36367e21 */ /* 0x000fe20008010000 */
[----:B------:R-:W-:Y:S01]  /*9df0*/  FADD.FTZ R55, R55, -UR14 ;  /* 0x8000000e37377e21 */ /* 0x000fe20008010000 */
[----:B------:R-:W-:Y:S01]  /*9e00*/  IADD3 R33, PT, PT, R33, 0xf0, RZ ;  /* 0x000000f021217810 */ /* 0x000fe20007ffe0ff */
[----:B------:R-:W-:Y:S01]  /*9e10*/  FFMA.FTZ R3, R57, UR7, R32 ;  /* 0x0000000739037c23 */ /* 0x000fe20008010020 */
[----:B------:R-:W-:Y:S01]  /*9e20*/  ISETP.GE.AND.EX P3, PT, R2, UR9, PT, P3 ;  /* 0x0000000902007c0c */ /* 0x000fe2000bf66330 */
[----:B------:R-:W-:Y:S01]  /*9e30*/  FMUL.FTZ R11, R54, UR15 ;  /* 0x0000000f360b7c20 */ /* 0x000fe20008410000 */
[----:B------:R-:W-:Y:S01]  /*9e40*/  FMUL.FTZ R55, R55, UR15 ;  /* 0x0000000f37377c20 */ /* 0x000fe20008410000 */
[----:B------:R-:W-:Y:S01]  /*9e50*/  BSSY.RECONVERGENT B0, `(.L_x_1606) ;  /* 0x0000015000007945 */ /* 0x000fe20003800200 */
[----:B------:R-:W-:Y:S01]  /*9e60*/  FFMA.FTZ R18, R47, R8, -R18 ;  /* 0x000000082f127223 */ /* 0x000fe20000010812 */
[----:B------:R-:W-:Y:S01]  /*9e70*/  ISETP.GE.U32.AND P0, PT, R33, UR8, PT ;  /* 0x0000000821007c0c */ /* 0x000fe2000bf06070 */
[--C-:B------:R-:W-:Y:S01]  /*9e80*/  FFMA.FTZ R14, R11, UR7, R32.reuse ;  /* 0x000000070b0e7c23 */ /* 0x100fe20008010020 */
[----:B------:R-:W-:Y:S01]  /*9e90*/  SHF.R.S32.HI R15, RZ, 0x1f, R33 ;  /* 0x0000001fff0f7819 */ /* 0x000fe20000011421 */
[----:B------:R-:W-:Y:S01]  /*9ea0*/  FFMA.FTZ R13, R55, UR7, R32 ;  /* 0x00000007370d7c23 */ /* 0x000fe20008010020 */
[----:B------:R-:W-:-:S04]  /*9eb0*/  FFMA.FTZ R19, R46, R9, -R3 ;  /* 0x000000092e137223 */ /* 0x000fc80000010803 */
[----:B------:R-:W-:Y:S05]  /*9ec0*/  @P3 BRA `(.L_x_1607) ;  /* 0x0000000000343947 */ /* 0x000fea0003800000 */
[----:B------:R-:W1:Y:S01]  /*9ed0*/  LDCU.64 UR6, c[0x0][0x3f8] ;  /* 0x00007f00ff0677ac */ /* 0x000e620008000a00 */
[----:B------:R-:W-:Y:S01]  /*9ee0*/  MOV R3, R41 ;  /* 0x0000002900037202 */ /* 0x000fe20000000f00 */
[----:B------:R-:W-:Y:S01]  /*9ef0*/  FMUL.FTZ R18, R18, UR15 ;  /* 0x0000000f12127c20 */ /* 0x000fe20008410000 */
[----:B------:R-:W-:Y:S01]  /*9f00*/  FMUL.FTZ R19, R19, UR15 ;  /* 0x0000000f13137c20 */ /* 0x000fe20008410000 */
[----:B------:R-:W3:Y:S01]  /*9f10*/  LDCU.64 UR10, c[0x0][0x380] ;  /* 0x00007000ff0a77ac */ /* 0x000ee20008000a00 */
[----:B-1----:R-:W-:Y:S01]  /*9f20*/  IMAD R10, R2, UR6, RZ ;  /* 0x00000006020a7c24 */ /* 0x002fe2000f8e02ff */
[----:B------:R-:W-:-:S05]  /*9f30*/  MOV R2, R42 ;  /* 0x0000002a00027202 */ /* 0x000fca0000000f00 */
[----:B------:R-:W-:-:S04]  /*9f40*/  IMAD.WIDE.U32 R8, R27, UR6, R2 ;  /* 0x000000061b087c25 */ /* 0x000fc8000f8e0002 */
[----:B------:R-:W-:Y:S01]  /*9f50*/  IMAD R27, R27, UR7, R10 ;  /* 0x000000071b1b7c24 */ /* 0x000fe2000f8e020a */
[----:B---3--:R-:W-:-:S04]  /*9f60*/  LEA R2, P1, R8, UR10, 0x2 ;  /* 0x0000000a08027c11 */ /* 0x008fc8000f8210ff */
[----:B------:R-:W-:-:S04]  /*9f70*/  IADD3 R27, PT, PT, R9, R27, RZ ;  /* 0x0000001b091b7210 */ /* 0x000fc80007ffe0ff */
[----:B------:R-:W-:-:S05]  /*9f80*/  LEA.HI.X R3, R8, UR11, R27, 0x2, P1 ;  /* 0x0000000b08037c11 */ /* 0x000fca00088f141b */
[----:B------:R1:W-:Y:S02]  /*9f90*/  STG.E.64 desc[UR12][R2.64], R18 ;  /* 0x0000001202007986 */ /* 0x0003e4000c101b0c */
.L_x_1607:
[----:B------:R-:W-:Y:S05]  /*9fa0*/  BSYNC.RECONVERGENT B0 ;  /* 0x0000000000007941 */ /* 0x000fea0003800200 */
.L_x_1606:
[----:B------:R-:W-:Y:S05]  /*9fb0*/  BRA.U !UP0, `(.L_x_1608) ;  /* 0x0000000108487547 */ /* 0x000fea000b800000 */
[----:B------:R-:W-:Y:S01]  /*9fc0*/  FFMA.FTZ R4, R47, R11, R4 ;  /* 0x0000000b2f047223 */ /* 0x000fe20000010004 */
[----:B------:R-:W-:-:S03]  /*9fd0*/  FFMA.FTZ R5, R46, R55, R5 ;  /* 0x000000372e057223 */ /* 0x000fc60000010005 */
[----:B-1----:R-:W-:Y:S01]  /*9fe0*/  FMUL.FTZ R2, R4, -1.4426950216293334961 ;  /* 0xbfb8aa3b04027820 */ /* 0x002fe20000410000 */
[----:B------:R-:W-:-:S05]  /*9ff0*/  FMUL.FTZ R8, R5, -1.4426950216293334961 ;  /* 0xbfb8aa3b05087820 */ /* 0x000fca0000410000 */
[----:B------:R-:W1:Y:S04]  /*a000*/  MUFU.EX2 R2, R2 ;  /* 0x0000000200027308 */ /* 0x000e680000000800 */
[----:B------:R-:W3:Y:S01]  /*a010*/  MUFU.EX2 R8, R8 ;  /* 0x0000000800087308 */ /* 0x000ee20000000800 */
[----:B-1----:R-:W-:Y:S01]  /*a020*/  FADD.FTZ R3, R2, 1 ;  /* 0x3f80000002037421 */ /* 0x002fe20000010000 */
[----:B---3--:R-:W-:-:S05]  /*a030*/  FADD.FTZ R9, R8, 1 ;  /* 0x3f80000008097421 */ /* 0x008fca0000010000 */
[----:B------:R-:W1:Y:S08]  /*a040*/  MUFU.RCP R3, R3 ;  /* 0x0000000300037308 */ /* 0x000e700000001000 */
[----:B------:R-:W3:Y:S01]  /*a050*/  MUFU.RCP R10, R9 ;  /* 0x00000009000a7308 */ /* 0x000ee20000001000 */
[----:B-1----:R-:W-:Y:S01]  /*a060*/  FADD.FTZ R11, -R3, 1 ;  /* 0x3f800000030b7421 */ /* 0x002fe20000010100 */
[----:B------:R-:W-:-:S03]  /*a070*/  FMUL.FTZ R6, R6, R3 ;  /* 0x0000000306067220 */ /* 0x000fc60000410000 */
[----:B------:R-:W-:Y:S01]  /*a080*/  FFMA.FTZ R11, R4, R11, 1 ;  /* 0x3f800000040b7423 */ /* 0x000fe2000001000b */
[----:B---3--:R-:W-:Y:S01]  /*a090*/  FADD.FTZ R12, -R10, 1 ;  /* 0x3f8000000a0c7421 */ /* 0x008fe20000010100 */
[----:B------:R-:W-:Y:S02]  /*a0a0*/  FMUL.FTZ R7, R7, R10 ;  /* 0x0000000a07077220 */ /* 0x000fe40000410000 */
[----:B------:R-:W-:Y:S01]  /*a0b0*/  FMUL.FTZ R6, R6, R11 ;  /* 0x0000000b06067220 */ /* 0x000fe20000410000 */
[----:B------:R-:W-:-:S04]  /*a0c0*/  FFMA.FTZ R12, R5, R12, 1 ;  /* 0x3f800000050c7423 */ /* 0x000fc8000001000c */
[----:B------:R-:W-:-:S07]  /*a0d0*/  FMUL.FTZ R7, R7, R12 ;  /* 0x0000000c07077220 */ /* 0x000fce0000410000 */
.L_x_1608:
        /* <DEDUP_REMOVED lines=9> */
[----:B------:R-:W3:Y:S01]  /*a170*/  LDCU.64 UR8, c[0x0][0x380] ;  /* 0x00007000ff0877ac */ /* 0x000ee20008000a00 */
[----:B-1----:R-:W-:-:S03]  /*a180*/  IMAD R2, R15, UR6, RZ ;  /* 0x000000060f027c24 */ /* 0x002fc6000f8e02ff */
[----:B------:R-:W-:-:S04]  /*a190*/  IMAD.WIDE.U32 R40, R33, UR6, R40 ;  /* 0x0000000621287c25 */ /* 0x000fc8000f8e0028 */
[----:B------:R-:W-:Y:S01]  /*a1a0*/  IMAD R33, R33, UR7, R2 ;  /* 0x0000000721217c24 */ /* 0x000fe2000f8e0202 */
[----:B---3--:R-:W-:-:S04]  /*a1b0*/  LEA R2, P0, R40, UR8, 0x2 ;  /* 0x0000000828027c11 */ /* 0x008fc8000f8010ff */
[----:B------:R-:W-:-:S04]  /*a1c0*/  IADD3 R33, PT, PT, R41, R33, RZ ;  /* 0x0000002129217210 */ /* 0x000fc80007ffe0ff */
[----:B------:R-:W-:-:S05]  /*a1d0*/  LEA.HI.X R3, R40, UR9, R33, 0x2, P0 ;  /* 0x0000000928037c11 */ /* 0x000fca00080f1421 */
[----:B------:R3:W-:Y:S02]  /*a1e0*/  STG.E.64 desc[UR12][R2.64], R12 ;  /* 0x0000000c02007986 */ /* 0x0007e4000c101b0c */
.L_x_1610:
[----:B------:R-:W-:Y:S05]  /*a1f0*/  BSYNC.RECONVERGENT B0 ;  /* 0x0000000000007941 */ /* 0x000fea0003800200 */
.L_x_1609:
[----:B------:R-:W4:Y:S01]  /*a200*/  LDCU UR6, c[0x0][0x374] ;  /* 0x00006e80ff0677ac */ /* 0x000f220008000800 */
[----:B------:R-:W5:Y:S01]  /*a210*/  LDCU UR7, c[0x0][0x410] ;  /* 0x00008200ff0777ac */ /* 0x000f620008000800 */
[----:B------:R-:W5:Y:S01]  /*a220*/  LDCU UR8, c[0x0][0x3e0] ;  /* 0x00007c00ff0877ac */ /* 0x000f620008000800 */
[----:B------:R-:W-:Y:S02]  /*a230*/  UIADD3 UR4, UPT, UPT, UR4, 0x1, URZ ;  /* 0x0000000104047890 */ /* 0x000fe4000fffe0ff */
[----:B----4-:R-:W-:Y:S02]  /*a240*/  UIADD3 UR5, UPT, UPT, UR6, UR5, URZ ;  /* 0x0000000506057290 */ /* 0x010fe4000fffe0ff */
[----:B-----5:R-:W-:-:S04]  /*a250*/  UIMAD UR7, UR7, UR8, URZ ;  /* 0x00000008070772a4 */ /* 0x020fc8000f8e02ff */
[----:B------:R-:W-:-:S09]  /*a260*/  UISETP.GE.AND UP0, UPT, UR5, UR7, UPT ;  /* 0x000000070500728c */ /* 0x000fd2000bf06270 */
[----:B------:R-:W-:Y:S05]  /*a270*/  BRA.U !UP0, `(.L_x_1611) ;  /* 0xffffff5d08c07547 */ /* 0x000fea000b83ffff */
.L_x_1544:
[----:B------:R-:W4:Y:S01]  /*a280*/  LDC R6, c[0x0][0x370] ;  /* 0x0000dc00ff067b82 */ /* 0x000f220000000800 */
[----:B------:R-:W-:Y:S01]  /*a290*/  ISETP.NE.AND P1, PT, R0, RZ, PT ;  /* 0x000000ff0000720c */ /* 0x000fe20003f25270 */
[----:B------:R-:W-:Y:S06]  /*a2a0*/  BSSY.RECONVERGENT B0, `(.L_x_1612) ;  /* 0x000000d000007945 */ /* 0x000fec0003800200 */
[----:B------:R-:W5:Y:S08]  /*a2b0*/  LDC R7, c[0x0][0x374] ;  /* 0x0000dd00ff077b82 */ /* 0x000f700000000800 */
[----:B-1-3--:R-:W1:Y:S01]  /*a2c0*/  LDC.64 R2, c[0x0][0x3c8] ;  /* 0x0000f200ff027b82 */ /* 0x00ae620000000a00 */
[----:B----4-:R-:W-:-:S02]  /*a2d0*/  ISETP.NE.AND P0, PT, R6, 0x1, PT ;  /* 0x000000010600780c */ /* 0x010fc40003f05270 */
[----:B-----5:R-:W-:-:S04]  /*a2e0*/  SHF.L.U32 R4, R7, 0x1, RZ ;  /* 0x0000000107047819 */ /* 0x020fc800000006ff */
        /* <DEDUP_REMOVED lines=8> */
.L_x_1613:
[----:B------:R-:W-:Y:S05]  /*a370*/  BSYNC.RECONVERGENT B0 ;  /* 0x0000000000007941 */ /* 0x000fea0003800200 */
.L_x_1612:
[----:B------:R-:W3:Y:S01]  /*a380*/  S2UR UR5, SR_CTAID.Y ;  /* 0x00000000000579c3 */ /* 0x000ee20000002600 */
[----:B-1----:R-:W-:Y:S02]  /*a390*/  IADD3 R5, PT, PT, R7, -0x1, RZ ;  /* 0xffffffff07057810 */ /* 0x002fe40007ffe0ff */
[----:B------:R-:W-:-:S05]  /*a3a0*/  IADD3 R4, PT, PT, R6, -0x1, RZ ;  /* 0xffffffff06047810 */ /* 0x000fca0007ffe0ff */
[----:B------:R-:W1:Y:S01]  /*a3b0*/  S2UR UR4, SR_CTAID.X ;  /* 0x00000000000479c3 */ /* 0x000e620000002500 */
[----:B---3--:R-:W-:-:S04]  /*a3c0*/  ISETP.NE.AND P0, PT, R5, UR5, PT ;  /* 0x0000000505007c0c */ /* 0x008fc8000bf05270 */
[----:B-1----:R-:W-:-:S13]  /*a3d0*/  ISETP.NE.OR P0, PT, R4, UR4, P0 ;  /* 0x0000000404007c0c */ /* 0x002fda0008705670 */
[----:B------:R-:W-:Y:S05]  /*a3e0*/  @P0 EXIT ;  /* 0x000000000000094d */ /* 0x000fea0003800000 */
[----:B------:R-:W-:Y:S05]  /*a3f0*/  @P1 BRA `(.L_x_1614) ;  /* 0x0000000000201947 */ /* 0x000fea0003800000 */
[----:B------:R-:W-:-:S05]  /*a400*/  IMAD R4, R6, R7, RZ ;  /* 0x0000000706047224 */ /* 0x000fca00078e02ff */
[----:B------:R-:W-:-:S13]  /*a410*/  ISETP.NE.AND P0, PT, R4, -0x1, PT ;  /* 0xffffffff0400780c */ /* 0x000fda0003f05270 */
[----:B------:R-:W-:Y:S05]  /*a420*/  @!P0 BRA `(.L_x_1614) ;  /* 0x0000000000148947 */ /* 0x000fea0003800000 */
.L_x_1615:
[----:B------:R-:W3:Y:S04]  /*a430*/  LDG.E.STRONG.GPU R5, desc[UR12][R2.64] ;  /* 0x0000000c02057981 */ /* 0x000ee8000c1ef900 */
[----:B---3--:R-:W-:Y:S01]  /*a440*/  CCTL.IVALL ;  /* 0x00000000ff00798f */ /* 0x008fe20002000000 */
[----:B------:R-:W-:Y:S05]  /*a450*/  YIELD ;  /* 0x0000000000007946 */ /* 0x000fea0003800000 */
[----:B------:R-:W-:-:S13]  /*a460*/  ISETP.NE.AND P0, PT, R5, R4, PT ;  /* 0x000000040500720c */ /* 0x000fda0003f05270 */
[----:B------:R-:W-:Y:S05]  /*a470*/  @P0 BRA `(.L_x_1615) ;  /* 0xfffffffc00ec0947 */ /* 0x000fea000383ffff */
.L_x_1614:
        /* <DEDUP_REMOVED lines=68> */
[----:B---3--:R-:W-:Y:S02]  /*a8c0*/  IADD3 R22, P1, PT, R22, UR10, RZ ;  /* 0x0000000a16167c10 */ /* 0x008fe4000ff3e0ff */
[----:B------:R-:W-:Y:S02]  /*a8d0*/  SHF.L.U32 R9, R11, 0x2, RZ ;  /* 0x000000020b097819 */ /* 0x000fe400000006ff */
[----:B------:R-:W-:Y:S02]  /*a8e0*/  IADD3.X R23, PT, PT, R23, UR11, RZ, P1, !PT ;  /* 0x0000000b17177c10 */ /* 0x000fe40008ffe4ff */
[----:B------:R-:W-:Y:S02]  /*a8f0*/  IADD3 R30, PT, PT, R7, R9, RZ ;  /* 0x00000009071e7210 */ /* 0x000fe40007ffe0ff */
[----:B------:R-:W-:-:S07]  /*a900*/  IADD3.X R20, PT, PT, RZ, -0x1, RZ, P2, !PT ;  /* 0xffffffffff147810 */ /* 0x000fce00017fe4ff */
.L_x_1618:
[-C--:B0-----:R-:W-:Y:S02]  /*a910*/  LEA R12, P1, R3, R26.reuse, 0x2 ;  /* 0x0000001a030c7211 */ /* 0x081fe400078210ff */
[----:B------:R-:W-:Y:S02]  /*a920*/  LEA R16, P3, R29, R26, 0x2 ;  /* 0x0000001a1d107211 */ /* 0x000fe400078610ff */
[----:B------:R-:W-:Y:S02]  /*a930*/  IADD3 R14, P2, PT, R26, R6, RZ ;  /* 0x000000061a0e7210 */ /* 0x000fe40007f5e0ff */
[----:B------:R-:W-:Y:S02]  /*a940*/  IADD3.X R13, PT, PT, R27, R32, RZ, P1, !PT ;  /* 0x000000201b0d7210 */ /* 0x000fe40000ffe4ff */
[----:B------:R-:W-:Y:S02]  /*a950*/  MOV R8, R26 ;  /* 0x0000001a00087202 */ /* 0x000fe40000000f00 */
[----:B------:R-:W-:-:S02]  /*a960*/  MOV R9, R27 ;  /* 0x0000001b00097202 */ /* 0x000fc40000000f00 */
[C---:B------:R-:W-:Y:S01]  /*a970*/  IADD3.X R17, PT, PT, R27.reuse, R28, RZ, P3, !PT ;  /* 0x0000001c1b117210 */ /* 0x040fe20001ffe4ff */
[----:B------:R0:W3:Y:S01]  /*a980*/  LDG.E R13, desc[UR12][R12.64] ;  /* 0x0000000c0c0d7981 */ /* 0x0000e2000c1e1900 */
[----:B------:R-:W-:-:S03]  /*a990*/  IADD3.X R15, PT, PT, R27, R30, RZ, P2, !PT ;  /* 0x0000001e1b0f7210 */ /* 0x000fc600017fe4ff */
[----:B------:R1:W3:Y:S04]  /*a9a0*/  LDG.E R4, desc[UR12][R8.64] ;  /* 0x0000000c08047981 */ /* 0x0002e8000c1e1900 */
[----:B------:R-:W4:Y:S04]  /*a9b0*/  LDG.E R14, desc[UR12][R14.64] ;  /* 0x0000000c0e0e7981 */ /* 0x000f28000c1e1900 */
[----:B------:R-:W4:Y:S01]  /*a9c0*/  LDG.E R17, desc[UR12][R16.64] ;  /* 0x0000000c10117981 */ /* 0x000f22000c1e1900 */
        /* <DEDUP_REMOVED lines=12> */
[----:B---3--:R-:W-:Y:S02]  /*aa90*/  F2FP.BF16.F32.PACK_AB R19, R13, R4 ;  /* 0x000000040d13723e */ /* 0x008fe400000010ff */
[-C--:B------:R-:W-:Y:S02]  /*aaa0*/  MOV R13, R25.reuse ;  /* 0x00000019000d7202 */ /* 0x080fe40000000f00 */
[----:B----4-:R-:W-:Y:S01]  /*aab0*/  F2FP.BF16.F32.PACK_AB R21, R17, R14 ;  /* 0x0000000e1115723e */ /* 0x010fe200000010ff */
[----:B------:R0:W-:Y:S04]  /*aac0*/  STG.E desc[UR12][R8.64], R19 ;  /* 0x0000001308007986 */ /* 0x0001e8000c10190c */
[----:B------:R0:W-:Y:S01]  /*aad0*/  STG.E desc[UR12][R12.64], R21 ;  /* 0x000000150c007986 */ /* 0x0001e2000c10190c */
[----:B------:R-:W-:Y:S01]  /*aae0*/  IADD3.X R25, PT, PT, RZ, R25, RZ, P3, !PT ;  /* 0x00000019ff197210 */ /* 0x000fe20001ffe4ff */
[----:B------:R-:W-:Y:S06]  /*aaf0*/  @P1 BRA `(.L_x_1618) ;  /* 0xfffffffc00841947 */ /* 0x000fec000383ffff */
.L_x_1617:
[----:B------:R-:W-:Y:S05]  /*ab00*/  BSYNC.RECONVERGENT B0 ;  /* 0x0000000000007941 */ /* 0x000fea0003800200 */
.L_x_1616:
        /* <DEDUP_REMOVED lines=8> */
[----:B------:R-:W3:Y:S01]  /*ab90*/  LDCU.64 UR8, c[0x0][0x390] ;  /* 0x00007200ff0877ac */ /* 0x000ee20008000a00 */
[----:B------:R-:W-:-:S07]  /*aba0*/  SHF.L.U32 R17, R3, 0x2, RZ ;  /* 0x0000000203117819 */ /* 0x000fce00000006ff */
.L_x_1619:
[C---:B------:R-:W-:Y:S02]  /*abb0*/  SHF.L.U32 R20, R0.reuse, 0x2, RZ ;  /* 0x0000000200147819 */ /* 0x040fe400000006ff */
[----:B------:R-:W-:Y:S02]  /*abc0*/  SHF.L.U64.HI R22, R0, 0x2, R5 ;  /* 0x0000000200167819 */ /* 0x000fe40000010205 */
[----:B-1----:R-:W-:-:S04]  /*abd0*/  IADD3 R4, P0, PT, R20, UR4, RZ ;  /* 0x0000000414047c10 */ /* 0x002fc8000ff1e0ff */
[----:B------:R-:W-:Y:S02]  /*abe0*/  IADD3.X R5, PT, PT, R22, UR5, RZ, P0, !PT ;  /* 0x0000000516057c10 */ /* 0x000fe400087fe4ff */
[C---:B------:R-:W-:Y:S02]  /*abf0*/  IADD3 R6, P0, PT, R4.reuse, R17, RZ ;  /* 0x0000001104067210 */ /* 0x040fe40007f1e0ff */
[C---:B----4-:R-:W-:Y:S02]  /*ac00*/  IADD3 R24, P2, PT, R4.reuse, R23, RZ ;  /* 0x0000001704187210 */ /* 0x050fe40007f5e0ff */
[C---:B------:R-:W-:Y:S02]  /*ac10*/  IADD3.X R7, PT, PT, R5.reuse, R15, RZ, P0, !PT ;  /* 0x0000000f05077210 */ /* 0x040fe400007fe4ff */
[----:B------:R-:W-:Y:S02]  /*ac20*/  IADD3 R12, P1, PT, R4, R19, RZ ;  /* 0x00000013040c7210 */ /* 0x000fe40007f3e0ff */
[C---:B------:R-:W-:Y:S01]  /*ac30*/  IADD3.X R25, PT, PT, R5.reuse, R21, RZ, P2, !PT ;  /* 0x0000001505197210 */ /* 0x040fe200017fe4ff */
[----:B------:R-:W4:Y:S01]  /*ac40*/  LDG.E R4, desc[UR12][R4.64] ;  /* 0x0000000c04047981 */ /* 0x000f22000c1e1900 */
[----:B------:R-:W-:-:S03]  /*ac50*/  IADD3.X R13, PT, PT, R5, R11, RZ, P1, !PT ;  /* 0x0000000b050d7210 */ /* 0x000fc60000ffe4ff */
[----:B------:R-:W4:Y:S04]  /*ac60*/  LDG.E R7, desc[UR12][R6.64] ;  /* 0x0000000c06077981 */ /* 0x000f28000c1e1900 */
[----:B------:R-:W5:Y:S04]  /*ac70*/  LDG.E R12, desc[UR12][R12.64] ;  /* 0x0000000c0c0c7981 */ /* 0x000f68000c1e1900 */
[----:B------:R-:W5:Y:S01]  /*ac80*/  LDG.E R25, desc[UR12][R24.64] ;  /* 0x0000000c18197981 */ /* 0x000f62000c1e1900 */
[----:B------:R-:W-:Y:S02]  /*ac90*/  LOP3.LUT R8, R20, 0xfffffffc, RZ, 0xc0, !PT ;  /* 0xfffffffc14087812 */ /* 0x000fe400078ec0ff */
[----:B------:R-:W-:-:S02]  /*aca0*/  LOP3.LUT R9, R22, 0x1, RZ, 0xc0, !PT ;  /* 0x0000000116097812 */ /* 0x000fc400078ec0ff */
[----:B0-----:R-:W-:-:S04]  /*acb0*/  IADD3 R26, P0, PT, R8, UR6, RZ ;  /* 0x00000006081a7c10 */ /* 0x001fc8000ff1e0ff */
[C---:B------:R-:W-:Y:S02]  /*acc0*/  IADD3.X R27, PT, PT, R9.reuse, UR7, RZ, P0, !PT ;  /* 0x00000007091b7c10 */ /* 0x040fe400087fe4ff */
[C---:B---3--:R-:W-:Y:S02]  /*acd0*/  IADD3 R28, P0, PT, R8.reuse, UR8, RZ ;  /* 0x00000008081c7c10 */ /* 0x048fe4000ff1e0ff */
[----:B------:R-:W-:Y:S02]  /*ace0*/  IADD3 R8, P1, PT, R8, UR4, RZ ;  /* 0x0000000408087c10 */ /* 0x000fe4000ff3e0ff */
[----:B------:R-:W-:Y:S02]  /*acf0*/  IADD3.X R29, PT, PT, R9, UR9, RZ, P0, !PT ;  /* 0x00000009091d7c10 */ /* 0x000fe400087fe4ff */
[----:B----4-:R-:W-:Y:S02]  /*ad00*/  F2FP.BF16.F32.PACK_AB R31, R7, R4 ;  /* 0x00000004071f723e */ /* 0x010fe400000010ff */
[----:B------:R-:W-:-:S04]  /*ad10*/  LOP3.LUT R4, R22, 0x3, RZ, 0xc0, !PT ;  /* 0x0000000316047812 */ /* 0x000fc800078ec0ff */
        /* <DEDUP_REMOVED lines=10> */
[----:B------:R-:W3:Y:S04]  /*adc0*/  LDG.E R10, desc[UR12][R8.64+0xc00] ;  /* 0x000c000c080a7981 */ /* 0x000ee8000c1e1900 */
[----:B0-----:R-:W3:Y:S04]  /*add0*/  LDG.E R31, desc[UR12][R12.64+0xc00] ;  /* 0x000c000c0c1f7981 */ /* 0x001ee8000c1e1900 */
        /* <DEDUP_REMOVED lines=15> */
[----:B-1----:R-:W4:Y:S04]  /*aed0*/  LDG.E R33, desc[UR12][R12.64+0x1800] ;  /* 0x0018000c0c217981 */ /* 0x002f28000c1e1900 */
[----:B------:R-:W5:Y:S04]  /*aee0*/  LDG.E R14, desc[UR12][R6.64+0x1800] ;  /* 0x0018000c060e7981 */ /* 0x000f68000c1e1900 */
[----:B------:R-:W5:Y:S01]  /*aef0*/  LDG.E R37, desc[UR12][R4.64+0x1800] ;  /* 0x0018000c04257981 */ /* 0x000f62000c1e1900 */
        /* <DEDUP_REMOVED lines=8> */
[----:B----4-:R-:W-:Y:S02]  /*af80*/  F2FP.BF16.F32.PACK_AB R33, R33, R10 ;  /* 0x0000000a2121723e */ /* 0x010fe400000010ff */
[----:B-----5:R-:W-:-:S03]  /*af90*/  F2FP.BF16.F32.PACK_AB R37, R37, R14 ;  /* 0x0000000e2525723e */ /* 0x020fc600000010ff */
[----:B------:R0:W-:Y:S04]  /*afa0*/  STG.E desc[UR12][R28.64], R33 ;  /* 0x000000211c007986 */ /* 0x0001e8000c10190c */
[----:B------:R4:W-:Y:S04]  /*afb0*/  STG.E desc[UR12][R24.64], R37 ;  /* 0x0000002518007986 */ /* 0x0009e8000c10190c */
[----:B------:R-:W5:Y:S04]  /*afc0*/  LDG.E R8, desc[UR12][R8.64+0x2400] ;  /* 0x0024000c08087981 */ /* 0x000f68000c1e1900 */
[----:B------:R-:W5:Y:S04]  /*afd0*/  LDG.E R13, desc[UR12][R12.64+0x2400] ;  /* 0x0024000c0c0d7981 */ /* 0x000f68000c1e1900 */
[----:B------:R-:W2:Y:S04]  /*afe0*/  LDG.E R6, desc[UR12][R6.64+0x2400] ;  /* 0x0024000c06067981 */ /* 0x000ea8000c1e1900 */
[----:B------:R-:W2:Y:S01]  /*aff0*/  LDG.E R5, desc[UR12][R4.64+0x2400] ;  /* 0x0024000c04057981 */ /* 0x000ea2000c1e1900 */
[----:B------:R-:W-:-:S04]  /*b000*/  IADD3 R10, P0, PT, R20, 0x2400, RZ ;  /* 0x00002400140a7810 */ /* 0x000fc80007f1e0ff */
[----:B------:R-:W-:Y:S02]  /*b010*/  IADD3.X R14, PT, PT, RZ, R22, RZ, P0, !PT ;  /* 0x00000016ff0e7210 */ /* 0x000fe400007fe4ff */
[----:B------:R-:W-:Y:S02]  /*b020*/  LOP3.LUT R10, R10, 0xfffffffc, RZ, 0xc0, !PT ;  /* 0xfffffffc0a0a7812 */ /* 0x000fe400078ec0ff */
[----:B------:R-:W-:Y:S02]  /*b030*/  LOP3.LUT R14, R14, 0x1, RZ, 0xc0, !PT ;  /* 0x000000010e0e7812 */ /* 0x000fe400078ec0ff */
[C---:B---3--:R-:W-:Y:S02]  /*b040*/  IADD3 R26, P0, PT, R10.reuse, UR6, RZ ;  /* 0x000000060a1a7c10 */ /* 0x048fe4000ff1e0ff */
[----:B0-----:R-:W-:Y:S02]  /*b050*/  IADD3 R28, P1, PT, R10, UR8, RZ ;  /* 0x000000080a1c7c10 */ /* 0x001fe4000ff3e0ff */
[----:B------:R-:W-:-:S02]  /*b060*/  IADD3.X R27, PT, PT, R14, UR7, RZ, P0, !PT ;  /* 0x000000070e1b7c10 */ /* 0x000fc400087fe4ff */
[----:B------:R-:W-:Y:S02]  /*b070*/  IADD3.X R29, PT, PT, R14, UR9, RZ, P1, !PT ;  /* 0x000000090e1d7c10 */ /* 0x000fe40008ffe4ff */
[----:B------:R-:W-:-:S04]  /*b080*/  IADD3 R0, PT, PT, R0, 0xc00, RZ ;  /* 0x00000c0000007810 */ /* 0x000fc80007ffe0ff */
[----:B------:R-:W-:-:S04]  /*b090*/  ISETP.GT.U32.AND P0, PT, R3, R0, PT ;  /* 0x000000000300720c */ /* 0x000fc80003f04070 */
[----:B------:R-:W-:Y:S02]  /*b0a0*/  ISETP.GT.AND.EX P0, PT, R2, RZ, PT, P0 ;  /* 0x000000ff0200720c */ /* 0x000fe40003f04300 */
[----:B-----5:R-:W-:Y:S02]  /*b0b0*/  F2FP.BF16.F32.PACK_AB R13, R13, R8 ;  /* 0x000000080d0d723e */ /* 0x020fe400000010ff */
[----:B--2---:R-:W-:-:S03]  /*b0c0*/  F2FP.BF16.F32.PACK_AB R7, R5, R6 ;  /* 0x000000060507723e */ /* 0x004fc600000010ff */
[----:B------:R4:W-:Y:S04]  /*b0d0*/  STG.E desc[UR12][R26.64], R13 ;  /* 0x0000000d1a007986 */ /* 0x0009e8000c10190c */
[----:B------:R4:W-:Y:S01]  /*b0e0*/  STG.E desc[UR12][R28.64], R7 ;  /* 0x000000071c007986 */ /* 0x0009e2000c10190c */
[----:B------:R-:W-:Y:S01]  /*b0f0*/  HFMA2 R5, -RZ, RZ, 0, 0 ;  /* 0x00000000ff057431 */ /* 0x000fe200000001ff */
[----:B------:R-:W-:Y:S06]  /*b100*/  @P0 BRA `(.L_x_1619) ;  /* 0xfffffff800a80947 */ /* 0x000fec000383ffff */
[----:B------:R-:W-:Y:S05]  /*b110*/  EXIT ;  /* 0x000000000000794d */ /* 0x000fea0003800000 */
.L_x_1620:
        /* <DEDUP_REMOVED lines=14> */
.L_x_4523:


//--------------------- .text._Z35group_norm_nhwc_bwd_one_pass_kernelI11Fp32IOBf16WLi512ELi96ELi768EEv26Group_norm_nhwc_bwd_params --------------------------
	.section	.text._Z35group_norm_nhwc_bwd_one_pass_kernelI11Fp32IOBf16WLi512ELi96ELi768EEv26Group_norm_nhwc_bwd_params,"ax",@progbits
	.align	128
        .global         _Z35group_norm_nhwc_bwd_one_pass_kernelI11Fp32IOBf16WLi512ELi96ELi768EEv26Group_norm_nhwc_bwd_params
        .type           _Z35group_norm_nhwc_bwd_one_pass_kernelI11Fp32IOBf16WLi512ELi96ELi768EEv26Group_norm_nhwc_bwd_params,@function
        .size           _Z35group_norm_nhwc_bwd_one_pass_kernelI11Fp32IOBf16WLi512ELi96ELi768EEv26Group_norm_nhwc_bwd_params,(.L_x_4524 - _Z35group_norm_nhwc_bwd_one_pass_kernelI11Fp32IOBf16WLi512ELi96ELi768EEv26Group_norm_nhwc_bwd_params)
        .other          _Z35group_norm_nhwc_bwd_one_pass_kernelI11Fp32IOBf16WLi512ELi96ELi768EEv26Group_norm_nhwc_bwd_params,@"STO_CUDA_ENTRY STV_DEFAULT"
_Z35group_norm_nhwc_bwd_one_pass_kernelI11Fp32IOBf16WLi512ELi96ELi768EEv26Group_norm_nhwc_bwd_params:
.text._Z35group_norm_nhwc_bwd_one_pass_kernelI11Fp32IOBf16WLi512ELi96ELi768EEv26Group_norm_nhwc_bwd_params:
        /* <DEDUP_REMOVED lines=28> */
.L_x_1647:
        /* <DEDUP_REMOVED lines=29> */
[----:B------:R-:W-:Y:S02]  /*0390*/  USEL UR5, UR6, UR5, !UP3 ;  /* 0x0000000506057287 */ /* 0x000fe4000d800000 */
[----:B------:R-:W-:Y:S02]  /*03a0*/  @!UP2 UIADD3 UR7, UPT, UPT, UR7, 0x1, URZ ;  /* 0x000000010707a890 */ /* 0x000fe4000fffe0ff */
        /* <DEDUP_REMOVED lines=14> */
[----:B------:R-:W-:Y:S02]  /*0490*/  MOV R3, UR18 ;  /* 0x0000001200037c02 */ /* 0x000fe40008000f00 */
[----:B------:R-:W-:Y:S02]  /*04a0*/  IADD3 R32, PT, PT, R4, 0x20, RZ ;  /* 0x0000002004207810 */ /* 0x000fe40007ffe0ff */
[----:B------:R-:W0:Y:S02]  /*04b0*/  @!P4 LDC.64 R16, c[0x0][0x3f8] ;  /* 0x0000fe00ff10cb82 */ /* 0x000e240000000a00 */
[----:B------:R-:W-:Y:S02]  /*04c0*/  ISETP.GE.U32.AND P1, PT, R32, UR16, PT ;  /* 0x0000001020007c0c */ /* 0x000fe4000bf26070 */
[----:B------:R-:W-:-:S02]  /*04d0*/  LOP3.LUT R0, R0, 0xfeffffff, RZ, 0xc0, !PT ;  /* 0xfeffffff00007812 */ /* 0x000fc400078ec0ff */
[----:B------:R-:W-:Y:S02]  /*04e0*/  IADD3 R28, PT, PT, R4, 0x30, RZ ;  /* 0x00000030041c7810 */ /* 0x000fe40007ffe0ff */
[----:B------:R-:W-:Y:S01]  /*04f0*/  @P4 LOP3.LUT R0, R0, 0x1000000, RZ, 0xfc, !PT ;  /* 0x0100000000004812 */ /* 0x000fe200078efcff */
[----:B------:R-:W1:Y:S01]  /*0500*/  @!P4 LDC.64 R22, c[0x0][0x3a0] ;  /* 0x0000e800ff16cb82 */ /* 0x000e620000000a00 */
[----:B------:R-:W-:Y:S02]  /*0510*/  SHF.R.S32.HI R10, RZ, 0x1f, R28 ;  /* 0x0000001fff0a7819 */ /* 0x000fe4000001141c */
[----:B------:R-:W-:Y:S02]  /*0520*/  LOP3.LUT R0, R0, 0xff7fffff, RZ, 0xc0, !PT ;  /* 0xff7fffff00007812 */ /* 0x000fe400078ec0ff */
[----:B------:R-:W-:-:S03]  /*0530*/  IADD3 R33, PT, PT, R4, 0x40, RZ ;  /* 0x0000004004217810 */ /* 0x000fc60007ffe0ff */
[----:B------:R-:W4:Y:S01]  /*0540*/  @!P4 LDC.64 R30, c[0x0][0x398] ;  /* 0x0000e600ff1ecb82 */ /* 0x000f220000000a00 */
[----:B--2---:R-:W-:Y:S02]  /*0550*/  ISETP.GE.AND.EX P0, PT, R9, UR17, PT, P0 ;  /* 0x0000001109007c0c */ /* 0x004fe4000bf06300 */
[----:B---3--:R-:W-:-:S11]  /*0560*/  IADD3 R6, P2, PT, R6, UR5, RZ ;  /* 0x0000000506067c10 */ /* 0x008fd6000ff5e0ff */
[----:B------:R-:W2:Y:S01]  /*0570*/  @!P0 LDC.64 R18, c[0x0][0x3f8] ;  /* 0x0000fe00ff128b82 */ /* 0x000ea20000000a00 */
[----:B------:R-:W-:Y:S01]  /*0580*/  LEA.HI.X.SX32 R7, R2, RZ, 0x1, P2 ;  /* 0x000000ff02077211 */ /* 0x000fe200010f0eff */
[----:B------:R-:W-:-:S04]  /*0590*/  USHF.R.S32.HI UR5, URZ, 0x1f, UR7 ;  /* 0x0000001fff057899 */ /* 0x000fc80008011407 */
[----:B------:R-:W-:Y:S01]  /*05a0*/  UIMAD UR5, UR5, UR18, URZ ;  /* 0x00000012050572a4 */ /* 0x000fe2000f8e02ff */
[----:B------:R-:W-:Y:S01]  /*05b0*/  IMAD.WIDE.U32 R6, R3, UR7, R6 ;  /* 0x0000000703067c25 */ /* 0x000fe2000f8e0006 */
[----:B------:R-:W3:Y:S01]  /*05c0*/  @!P0 LDC.64 R12, c[0x0][0x398] ;  /* 0x0000e600ff0c8b82 */ /* 0x000ee20000000a00 */
[----:B------:R-:W-:Y:S01]  /*05d0*/  SHF.R.S32.HI R3, RZ, 0x1f, R32 ;  /* 0x0000001fff037819 */ /* 0x000fe20000011420 */
[----:B------:R-:W-:Y:S01]  /*05e0*/  UIMAD UR5, UR7, UR19, UR5 ;  /* 0x00000013070572a4 */ /* 0x000fe2000f8e0205 */
[----:B------:R-:W-:-:S05]  /*05f0*/  @!P0 SHF.R.S32.HI R9, RZ, 0x1f, R4 ;  /* 0x0000001fff098819 */ /* 0x000fca0000011404 */
[----:B------:R-:W1:Y:S01]  /*0600*/  @!P0 LDC.64 R14, c[0x0][0x3a0] ;  /* 0x0000e800ff0e8b82 */ /* 0x000e620000000a00 */
[----:B------:R-:W-:Y:S01]  /*0610*/  ISETP.GE.AND.EX P3, PT, R3, UR17, PT, P1 ;  /* 0x0000001103007c0c */ /* 0x000fe2000bf66310 */
[----:B------:R0:W-:Y:S01]  /*0620*/  @!P0 STL [R1+0x4b4], R9 ;  /* 0x0004b40901008387 */ /* 0x0001e20000100800 */
[----:B------:R-:W-:Y:S01]  /*0630*/  @!P0 MOV R8, R6 ;  /* 0x0000000600088202 */ /* 0x000fe20000000f00 */
[----:B------:R-:W4:Y:S01]  /*0640*/  LDCU.64 UR6, c[0x0][0x3b8] ;  /* 0x00007700ff0677ac */ /* 0x000f220008000a00 */
[----:B--2---:R-:W-:Y:S01]  /*0650*/  @!P0 IMAD R2, R9, R18, RZ ;  /* 0x0000001209028224 */ /* 0x004fe200078e02ff */
[----:B0-----:R-:W-:-:S03]  /*0660*/  IADD3 R9, PT, PT, R7, UR5, RZ ;  /* 0x0000000507097c10 */ /* 0x001fc6000fffe0ff */
[----:B------:R-:W-:-:S05]  /*0670*/  @!P0 IMAD R21, R4, R19, R2 ;  /* 0x0000001304158224 */ /* 0x000fca00078e0202 */
[----:B------:R-:W0:Y:S01]  /*0680*/  @!P3 LDC.64 R24, c[0x0][0x3f8] ;  /* 0x0000fe00ff18bb82 */ /* 0x000e220000000a00 */
[----:B------:R-:W-:Y:S01]  /*0690*/  @!P0 IMAD.WIDE.U32 R18, R4, R18, R8 ;  /* 0x0000001204128225 */ /* 0x000fe200078e0008 */
[----:B------:R-:W-:-:S04]  /*06a0*/  ISETP.GE.U32.AND P1, PT, R28, UR16, PT ;  /* 0x000000101c007c0c */ /* 0x000fc8000bf26070 */
[----:B------:R-:W-:Y:S02]  /*06b0*/  @!P0 IADD3 R21, PT, PT, R19, R21, RZ ;  /* 0x0000001513158210 */ /* 0x000fe40007ffe0ff */
[----:B------:R-:W-:Y:S01]  /*06c0*/  @!P0 SHF.L.U32 R19, R18, 0x2, RZ ;  /* 0x0000000212138819 */ /* 0x000fe200000006ff */
[----:B------:R-:W-:Y:S01]  /*06d0*/  @!P4 IMAD R2, R11, R16, RZ ;  /* 0x000000100b02c224 */ /* 0x000fe200078e02ff */
[----:B------:R-:W-:Y:S02]  /*06e0*/  @P3 LOP3.LUT R0, R0, 0x800000, RZ, 0xfc, !PT ;  /* 0x0080000000003812 */ /* 0x000fe400078efcff */
[----:B------:R-:W-:Y:S02]  /*06f0*/  @!P0 SHF.L.U64.HI R18, R18, 0x2, R21 ;  /* 0x0000000212128819 */ /* 0x000fe40000010215 */
[----:B---3--:R-:W-:Y:S02]  /*0700*/  @!P0 IADD3 R12, P3, PT, R19, R12, RZ ;  /* 0x0000000c130c8210 */ /* 0x008fe40007f7e0ff */
[----:B------:R-:W-:Y:S01]  /*0710*/  ISETP.GE.AND.EX P6, PT, R10, UR17, PT, P1 ;  /* 0x000000110a007c0c */ /* 0x000fe2000bfc6310 */
[----:B------:R-:W-:Y:S01]  /*0720*/  @!P4 IMAD R11, R5, R17, R2 ;  /* 0x00000011050bc224 */ /* 0x000fe200078e0202 */
[----:B-1----:R-:W-:-:S02]  /*0730*/  @!P0 IADD3 R14, P2, PT, R19, R14, RZ ;  /* 0x0000000e130e8210 */ /* 0x002fc40007f5e0ff */
[----:B------:R-:W-:Y:S02]  /*0740*/  @!P0 IADD3.X R13, PT, PT, R18, R13, RZ, P3, !PT ;  /* 0x0000000d120d8210 */ /* 0x000fe40001ffe4ff */
[----:B------:R-:W-:Y:S02]  /*0750*/  ISETP.GE.U32.AND P1, PT, R33, UR16, PT ;  /* 0x0000001021007c0c */ /* 0x000fe4000bf26070 */
[----:B------:R-:W-:Y:S02]  /*0760*/  SHF.R.S32.HI R2, RZ, 0x1f, R33 ;  /* 0x0000001fff027819 */ /* 0x000fe40000011421 */
[----:B------:R-:W-:Y:S02]  /*0770*/  LOP3.LUT P3, RZ, R0, 0x800000, RZ, 0xc0, !PT ;  /* 0x0080000000ff7812 */ /* 0x000fe4000786c0ff */
[----:B------:R-:W-:Y:S02]  /*0780*/  @!P0 IADD3.X R15, PT, PT, R18, R15, RZ, P2, !PT ;  /* 0x0000000f120f8210 */ /* 0x000fe400017fe4ff */
[----:B------:R-:W-:-:S02]  /*0790*/  ISETP.GE.AND.EX P5, PT, R2, UR17, PT, P1 ;  /* 0x0000001102007c0c */ /* 0x000fc4000bfa6310 */
[----:B------:R-:W-:Y:S02]  /*07a0*/  LOP3.LUT R0, R0, 0xffbfffff, RZ, 0xc0, !PT ;  /* 0xffbfffff00007812 */ /* 0x000fe400078ec0ff */
[----:B------:R-:W-:Y:S02]  /*07b0*/  @!P4 MOV R18, R6 ;  /* 0x000000060012c202 */ /* 0x000fe40000000f00 */
[----:B------:R-:W-:Y:S02]  /*07c0*/  @!P4 MOV R19, R9 ;  /* 0x000000090013c202 */ /* 0x000fe40000000f00 */
[----:B------:R-:W-:Y:S01]  /*07d0*/  @P6 LOP3.LUT R0, R0, 0x400000, RZ, 0xfc, !PT ;  /* 0x0040000000006812 */ /* 0x000fe200078efcff */
[----:B0-----:R-:W-:Y:S01]  /*07e0*/  @!P3 IMAD R29, R3, R24, RZ ;  /* 0x00000018031db224 */ /* 0x001fe200078e02ff */
[----:B------:R-:W0:Y:S01]  /*07f0*/  @!P3 LDC.64 R26, c[0x0][0x3a0] ;  /* 0x0000e800ff1abb82 */ /* 0x000e220000000a00 */
[----:B------:R-:W-:Y:S01]  /*0800*/  @!P4 IMAD.WIDE.U32 R16, R5, R16, R18 ;  /* 0x000000100510c225 */ /* 0x000fe200078e0012 */
[----:B------:R-:W-:-:S02]  /*0810*/  IADD3 R5, PT, PT, R4, 0x50, RZ ;  /* 0x0000005004057810 */ /* 0x000fc40007ffe0ff */
[----:B------:R-:W-:Y:S02]  /*0820*/  LOP3.LUT R0, R0, 0xffdfffff, RZ, 0xc0, !PT ;  /* 0xffdfffff00007812 */ /* 0x000fe400078ec0ff */
[----:B------:R-:W-:Y:S02]  /*0830*/  @!P4 IADD3 R11, PT, PT, R17, R11, RZ ;  /* 0x0000000b110bc210 */ /* 0x000fe40007ffe0ff */
[----:B------:R-:W-:Y:S01]  /*0840*/  @!P4 SHF.L.U32 R3, R16, 0x2, RZ ;  /* 0x000000021003c819 */ /* 0x000fe200000006ff */
[----:B------:R-:W1:Y:S01]  /*0850*/  @!P6 LDC.64 R18, c[0x0][0x3f8] ;  /* 0x0000fe00ff12eb82 */ /* 0x000e620000000a00 */
[----:B------:R-:W-:Y:S02]  /*0860*/  ISETP.GE.U32.AND P2, PT, R5, UR16, PT ;  /* 0x0000001005007c0c */ /* 0x000fe4000bf46070 */
[----:B------:R-:W-:Y:S02]  /*0870*/  SHF.R.S32.HI R34, RZ, 0x1f, R5 ;  /* 0x0000001fff227819 */ /* 0x000fe40000011405 */
[----:B------:R-:W-:-:S02]  /*0880*/  @P5 LOP3.LUT R0, R0, 0x200000, RZ, 0xfc, !PT ;  /* 0x0020000000005812 */ /* 0x000fc400078efcff */
[----:B------:R-:W-:Y:S01]  /*0890*/  @!P4 SHF.L.U64.HI R11, R16, 0x2, R11 ;  /* 0x00000002100bc819 */ /* 0x000fe2000001020b */
[----:B------:R-:W2:Y:S01]  /*08a0*/  @!P3 LDC.64 R20, c[0x0][0x398] ;  /* 0x0000e600ff14bb82 */ /* 0x000ea20000000a00 */
[----:B------:R-:W-:Y:S02]  /*08b0*/  @!P4 IADD3 R36, P1, PT, R3, R22, RZ ;  /* 0x000000160324c210 */ /* 0x000fe40007f3e0ff */
[----:B------:R-:W-:Y:S02]  /*08c0*/  ISETP.GE.AND.EX P4, PT, R34, UR17, PT, P2 ;  /* 0x0000001122007c0c */ /* 0x000fe4000bf86320 */
[----:B------:R-:W-:Y:S02]  /*08d0*/  LOP3.LUT P2, RZ, R0, 0x1000000, RZ, 0xc0, !PT ;  /* 0x0100000000ff7812 */ /* 0x000fe4000784c0ff */
[----:B------:R-:W-:Y:S02]  /*08e0*/  @!P3 MOV R16, R6 ;  /* 0x000000060010b202 */ /* 0x000fe40000000f00 */
[----:B------:R-:W-:Y:S01]  /*08f0*/  @!P3 MOV R17, R9 ;  /* 0x000000090011b202 */ /* 0x000fe20000000f00 */
[C---:B------:R-:W-:Y:S01]  /*0900*/  @!P3 IMAD R29, R32.reuse, R25, R29 ;  /* 0x00000019201db224 */ /* 0x040fe200078e021d */
[----:B------:R4:W-:Y:S01]  /*0910*/  STL.64 [R1+0x588], R12 ;  /* 0x0005880c01007387 */ /* 0x0009e20000100a00 */
[----:B------:R-:W-:-:S03]  /*0920*/  @!P3 IMAD.WIDE.U32 R24, R32, R24, R16 ;  /* 0x000000182018b225 */ /* 0x000fc600078e0010 */
[----:B------:R-:W3:Y:S03]  /*0930*/  @!P5 LDC.64 R16, c[0x0][0x3f8] ;  /* 0x0000fe00ff10db82 */ /* 0x000ee60000000a00 */
[----:B------:R-:W-:Y:S02]  /*0940*/  @!P2 IADD3.X R37, PT, PT, R11, R23, RZ, P1, !PT ;  /* 0x000000170b25a210 */ /* 0x000fe40000ffe4ff */
[----:B----4-:R-:W-:Y:S01]  /*0950*/  @!P2 IADD3 R12, P1, PT, R3, R30, RZ ;  /* 0x0000001e030ca210 */ /* 0x010fe20007f3e0ff */
[----:B------:R0:W-:Y:S01]  /*0960*/  STL.64 [R1+0x590], R14 ;  /* 0x0005900e01007387 */ /* 0x0001e20000100a00 */
[----:B------:R-:W-:Y:S01]  /*0970*/  @!P3 IADD3 R3, PT, PT, R25, R29, RZ ;  /* 0x0000001d1903b210 */ /* 0x000fe20007ffe0ff */
[----:B------:R-:W4:Y:S01]  /*0980*/  @!P6 LDC.64 R22, c[0x0][0x3a0] ;  /* 0x0000e800ff16eb82 */ /* 0x000f220000000a00 */
[----:B------:R-:W-:Y:S02]  /*0990*/  @!P3 SHF.L.U32 R29, R24, 0x2, RZ ;  /* 0x00000002181db819 */ /* 0x000fe400000006ff */
[----:B------:R-:W-:-:S02]  /*09a0*/  @!P2 IADD3.X R13, PT, PT, R11, R31, RZ, P1, !PT ;  /* 0x0000001f0b0da210 */ /* 0x000fc40000ffe4ff */
[----:B------:R-:W-:-:S03]  /*09b0*/  @!P3 SHF.L.U64.HI R3, R24, 0x2, R3 ;  /* 0x000000021803b819 */ /* 0x000fc60000010203 */
[----:B------:R-:W4:Y:S01]  /*09c0*/  @!P6 LDC.64 R24, c[0x0][0x398] ;  /* 0x0000e600ff18eb82 */ /* 0x000f220000000a00 */
[----:B0-----:R-:W-:Y:S01]  /*09d0*/  @!P3 IADD3 R14, P1, PT, R29, R26, RZ ;  /* 0x0000001a1d0eb210 */ /* 0x001fe20007f3e0ff */
[----:B-1----:R-:W-:-:S03]  /*09e0*/  @!P6 IMAD R26, R10, R18, RZ ;  /* 0x000000120a1ae224 */ /* 0x002fc600078e02ff */
[----:B------:R-:W-:Y:S02]  /*09f0*/  @!P3 IADD3.X R15, PT, PT, R3, R27, RZ, P1, !PT ;  /* 0x0000001b030fb210 */ /* 0x000fe40000ffe4ff */
[----:B--2---:R-:W-:Y:S01]  /*0a00*/  @!P3 IADD3 R20, P1, PT, R29, R20, RZ ;  /* 0x000000141d14b210 */ /* 0x004fe20007f3e0ff */
[----:B------:R-:W-:Y:S01]  /*0a10*/  @!P6 IMAD R29, R28, R19, R26 ;  /* 0x000000131c1de224 */ /* 0x000fe200078e021a */
[----:B------:R-:W-:Y:S01]  /*0a20*/  @!P6 MOV R26, R6 ;  /* 0x00000006001ae202 */ /* 0x000fe20000000f00 */
[----:B------:R-:W0:Y:S01]  /*0a30*/  @!P4 LDC.64 R10, c[0x0][0x3f8] ;  /* 0x0000fe00ff0acb82 */ /* 0x000e220000000a00 */
[----:B------:R-:W-:-:S03]  /*0a40*/  @!P6 MOV R27, R9 ;  /* 0x00000009001be202 */ /* 0x000fc60000000f00 */
[----:B------:R-:W-:Y:S01]  /*0a50*/  @!P6 IMAD.WIDE.U32 R18, R28, R18, R26 ;  /* 0x000000121c12e225 */ /* 0x000fe200078e001a */
[----:B------:R-:W-:-:S03]  /*0a60*/  @!P3 IADD3.X R21, PT, PT, R3, R21, RZ, P1, !PT ;  /* 0x000000150315b210 */ /* 0x000fc60000ffe4ff */
[----:B------:R-:W1:Y:S01]  /*0a70*/  @!P5 LDC.64 R26, c[0x0][0x3a0] ;  /* 0x0000e800ff1adb82 */ /* 0x000e620000000a00 */
[----:B------:R-:W-:Y:S01]  /*0a80*/  @!P6 IADD3 R3, PT, PT, R19, R29, RZ ;  /* 0x0000001d1303e210 */ /* 0x000fe20007ffe0ff */
[----:B---3--:R-:W-:Y:S01]  /*0a90*/  @!P5 IMAD R19, R2, R16, RZ ;  /* 0x000000100213d224 */ /* 0x008fe200078e02ff */
[C---:B------:R-:W-:Y:S02]  /*0aa0*/  @!P6 SHF.L.U32 R32, R18.reuse, 0x2, RZ ;  /* 0x000000021220e819 */ /* 0x040fe400000006ff */
[----:B------:R-:W-:Y:S01]  /*0ab0*/  @!P6 SHF.L.U64.HI R2, R18, 0x2, R3 ;  /* 0x000000021202e819 */ /* 0x000fe20000010203 */
[C---:B------:R-:W-:Y:S01]  /*0ac0*/  @!P5 IMAD R3, R33.reuse, R17, R19 ;  /* 0x000000112103d224 */ /* 0x040fe200078e0213 */
[----:B------:R-:W-:Y:S01]  /*0ad0*/  @!P5 MOV R18, R6 ;  /* 0x000000060012d202 */ /* 0x000fe20000000f00 */
[----:B------:R-:W2:Y:S01]  /*0ae0*/  @!P5 LDC.64 R28, c[0x0][0x398] ;  /* 0x0000e600ff1cdb82 */ /* 0x000ea20000000a00 */
[----:B------:R-:W-:Y:S02]  /*0af0*/  @!P5 MOV R19, R9 ;  /* 0x000000090013d202 */ /* 0x000fe40000000f00 */
[----:B----4-:R-:W-:Y:S01]  /*0b00*/  @!P6 IADD3 R22, P1, PT, R32, R22, RZ ;  /* 0x000000162016e210 */ /* 0x010fe20007f3e0ff */
[----:B------:R-:W-:-:S04]  /*0b10*/  @!P5 IMAD.WIDE.U32 R16, R33, R16, R18 ;  /* 0x000000102110d225 */ /* 0x000fc800078e0012 */
[----:B------:R-:W3:Y:S01]  /*0b20*/  @!P4 LDC.64 R30, c[0x0][0x3a0] ;  /* 0x0000e800ff1ecb82 */ /* 0x000ee20000000a00 */
[----:B------:R-:W-:Y:S02]  /*0b30*/  @!P6 IADD3.X R23, PT, PT, R2, R23, RZ, P1, !PT ;  /* 0x000000170217e210 */ /* 0x000fe40000ffe4ff */
[----:B------:R-:W-:Y:S02]  /*0b40*/  @!P6 IADD3 R24, P1, PT, R32, R24, RZ ;  /* 0x000000182018e210 */ /* 0x000fe40007f3e0ff */
[----:B------:R-:W-:-:S03]  /*0b50*/  @!P5 IADD3 R3, PT, PT, R17, R3, RZ ;  /* 0x000000031103d210 */ /* 0x000fc60007ffe0ff */
[----:B------:R-:W4:Y:S01]  /*0b60*/  @!P4 LDC.64 R32, c[0x0][0x398] ;  /* 0x0000e600ff20cb82 */ /* 0x000f220000000a00 */
[----:B------:R-:W-:Y:S02]  /*0b70*/  @!P5 SHF.L.U32 R17, R16, 0x2, RZ ;  /* 0x000000021011d819 */ /* 0x000fe400000006ff */
[----:B------:R-:W-:Y:S02]  /*0b80*/  @!P6 IADD3.X R25, PT, PT, R2, R25, RZ, P1, !PT ;  /* 0x000000190219e210 */ /* 0x000fe40000ffe4ff */
[----:B------:R-:W-:Y:S01]  /*0b90*/  @!P5 SHF.L.U64.HI R16, R16, 0x2, R3 ;  /* 0x000000021010d819 */ /* 0x000fe20000010203 */
[----:B0-----:R-:W-:Y:S01]  /*0ba0*/  @!P4 IMAD R34, R34, R10, RZ ;  /* 0x0000000a2222c224 */ /* 0x001fe200078e02ff */
[----:B------:R-:W-:Y:S02]  /*0bb0*/  @!P4 MOV R2, R6 ;  /* 0x000000060002c202 */ /* 0x000fe40000000f00 */
[----:B------:R-:W-:Y:S01]  /*0bc0*/  @!P4 MOV R3, R9 ;  /* 0x000000090003c202 */ /* 0x000fe20000000f00 */
[----:B------:R-:W-:Y:S01]  /*0bd0*/  @!P4 IMAD R11, R5, R11, R34 ;  /* 0x0000000b050bc224 */ /* 0x000fe200078e0222 */
[----:B-1----:R-:W-:Y:S01]  /*0be0*/  @!P5 IADD3 R26, P1, PT, R17, R26, RZ ;  /* 0x0000001a111ad210 */ /* 0x002fe20007f3e0ff */
[----:B------:R-:W-:-:S03]  /*0bf0*/  @!P4 IMAD.WIDE.U32 R2, R5, R10, R2 ;  /* 0x0000000a0502c225 */ /* 0x000fc600078e0002 */
[----:B------:R-:W-:Y:S02]  /*0c00*/  @!P5 IADD3.X R27, PT, PT, R16, R27, RZ, P1, !PT ;  /* 0x0000001b101bd210 */ /* 0x000fe40000ffe4ff */
[----:B--2---:R-:W-:Y:S02]  /*0c10*/  @!P5 IADD3 R28, P1, PT, R17, R28, RZ ;  /* 0x0000001c111cd210 */ /* 0x004fe40007f3e0ff */
[----:B------:R-:W-:Y:S02]  /*0c20*/  @!P4 IADD3 R11, PT, PT, R3, R11, RZ ;  /* 0x0000000b030bc210 */ /* 0x000fe40007ffe0ff */
[----:B------:R-:W-:Y:S02]  /*0c30*/  @!P4 SHF.L.U32 R3, R2, 0x2, RZ ;  /* 0x000000020203c819 */ /* 0x000fe400000006ff */
[----:B------:R-:W-:Y:S02]  /*0c40*/  @!P5 IADD3.X R29, PT, PT, R16, R29, RZ, P1, !PT ;  /* 0x0000001d101dd210 */ /* 0x000fe40000ffe4ff */
[----:B------:R-:W-:-:S02]  /*0c50*/  @!P4 SHF.L.U64.HI R2, R2, 0x2, R11 ;  /* 0x000000020202c819 */ /* 0x000fc4000001020b */
[C---:B---3--:R-:W-:Y:S02]  /*0c60*/  @!P4 IADD3 R30, P1, PT, R3.reuse, R30, RZ ;  /* 0x0000001e031ec210 */ /* 0x048fe40007f3e0ff */
[----:B------:R-:W-:Y:S02]  /*0c70*/  IADD3 R5, PT, PT, R4, 0x60, RZ ;  /* 0x0000006004057810 */ /* 0x000fe40007ffe0ff */
[C---:B------:R-:W-:Y:S02]  /*0c80*/  @!P4 IADD3.X R31, PT, PT, R2.reuse, R31, RZ, P1, !PT ;  /* 0x0000001f021fc210 */ /* 0x040fe40000ffe4ff */
[----:B----4-:R-:W-:Y:S02]  /*0c90*/  @!P4 IADD3 R32, P1, PT, R3, R32, RZ ;  /* 0x000000200320c210 */ /* 0x010fe40007f3e0ff */
[----:B------:R-:W-:Y:S02]  /*0ca0*/  SHF.R.S32.HI R11, RZ, 0x1f, R5 ;  /* 0x0000001fff0b7819 */ /* 0x000fe40000011405 */
[----:B------:R-:W-:-:S02]  /*0cb0*/  @!P4 IADD3.X R33, PT, PT, R2, R33, RZ, P1, !PT ;  /* 0x000000210221c210 */ /* 0x000fc40000ffe4ff */
[----:B------:R-:W-:Y:S01]  /*0cc0*/  ISETP.GE.U32.AND P1, PT, R5, UR16, PT ;  /* 0x0000001005007c0c */ /* 0x000fe2000bf26070 */
[----:B------:R-:W-:Y:S03]  /*0cd0*/  @!P2 STL.64 [R1+0x260], R12 ;  /* 0x0002600c0100a387 */ /* 0x000fe60000100a00 */
[----:B------:R-:W-:-:S13]  /*0ce0*/  ISETP.GE.AND.EX P2, PT, R11, UR17, PT, P1 ;  /* 0x000000110b007c0c */ /* 0x000fda000bf46310 */
[----:B------:R-:W0:Y:S01]  /*0cf0*/  @!P2 LDC.64 R2, c[0x0][0x3f8] ;  /* 0x0000fe00ff02ab82 */ /* 0x000e220000000a00 */
[----:B------:R1:W-:Y:S07]  /*0d00*/  STL.64 [R1+0x270], R36 ;  /* 0x0002702401007387 */ /* 0x0003ee0000100a00 */
[----:B------:R-:W2:Y:S01]  /*0d10*/  @!P2 LDC.64 R34, c[0x0][0x3a0] ;  /* 0x0000e800ff22ab82 */ /* 0x000ea20000000a00 */
[----:B------:R-:W-:-:S07]  /*0d20*/  @!P2 MOV R10, R6 ;  /* 0x00000006000aa202 */ /* 0x000fce0000000f00 */
[----:B-1----:R-:W1:Y:S01]  /*0d30*/  @!P2 LDC.64 R36, c[0x0][0x398] ;  /* 0x0000e600ff24ab82 */ /* 0x002e620000000a00 */
[----:B0-----:R-:W-:Y:S01]  /*0d40*/  @!P2 IMAD R16, R11, R2, RZ ;  /* 0x000000020b10a224 */ /* 0x001fe200078e02ff */
[----:B------:R-:W-:-:S03]  /*0d50*/  @!P2 MOV R11, R9 ;  /* 0x00000009000ba202 */ /* 0x000fc60000000f00 */
[C---:B------:R-:W-:Y:S02]  /*0d60*/  @!P2 IMAD R16, R5.reuse, R3, R16 ;  /* 0x000000030510a224 */ /* 0x040fe400078e0210 */
[----:B------:R-:W-:-:S05]  /*0d70*/  @!P2 IMAD.WIDE.U32 R2, R5, R2, R10 ;  /* 0x000000020502a225 */ /* 0x000fca00078e000a */
[----:B------:R-:W-:Y:S02]  /*0d80*/  @!P2 IADD3 R5, PT, PT, R3, R16, RZ ;  /* 0x000000100305a210 */ /* 0x000fe40007ffe0ff */
[C---:B------:R-:W-:Y:S02]  /*0d90*/  @!P2 SHF.L.U32 R3, R2.reuse, 0x2, RZ ;  /* 0x000000020203a819 */ /* 0x040fe400000006ff */
[----:B------:R-:W-:Y:S02]  /*0da0*/  @!P2 SHF.L.U64.HI R2, R2, 0x2, R5 ;  /* 0x000000020202a819 */ /* 0x000fe40000010205 */
[----:B--2---:R-:W-:Y:S02]  /*0db0*/  @!P2 IADD3 R34, P1, PT, R3, R34, RZ ;  /* 0x000000220322a210 */ /* 0x004fe40007f3e0ff */
[----:B------:R-:W-:Y:S02]  /*0dc0*/  LOP3.LUT R0, R0, 0xffefffff, RZ, 0xc0, !PT ;  /* 0xffefffff00007812 */ /* 0x000fe400078ec0ff */
[----:B------:R-:W-:-:S02]  /*0dd0*/  @!P2 IADD3.X R35, PT, PT, R2, R35, RZ, P1, !PT ;  /* 0x000000230223a210 */ /* 0x000fc40000ffe4ff */
[----:B------:R-:W-:Y:S02]  /*0de0*/  @P4 LOP3.LUT R0, R0, 0x100000, RZ, 0xfc, !PT ;  /* 0x0010000000004812 */ /* 0x000fe400078efcff */
[----:B-1----:R-:W-:Y:S02]  /*0df0*/  @!P2 IADD3 R36, P1, PT, R3, R36, RZ ;  /* 0x000000240324a210 */ /* 0x002fe40007f3e0ff */
        /* <DEDUP_REMOVED lines=21> */
[----:B------:R-:W-:Y:S02]  /*0f50*/  @!P2 STL.64 [R1+0x310], R12 ;  /* 0x0003100c0100a387 */ /* 0x000fe40000100a00 */
        /* <DEDUP_REMOVED lines=382> */
[----:B------:R-:W-:Y:S01]  /*2740*/  @!P2 IMAD.WIDE.U32 R16, R5, R10, R16 ;  /* 0x0000000a0510a225 */ /* 0x000fe200078e0010 */
[----:B------:R1:W-:Y:S04]  /*2750*/  STL [R1+0x55c], R30 ;  /* 0x00055c1e01007387 */ /* 0x0003e80000100800 */
[----:B------:R-:W-:Y:S02]  /*2760*/  @!P2 IADD3 R5, PT, PT, R17, R11, RZ ;  /* 0x0000000b1105a210 */ /* 0x000fe40007ffe0ff */
[C---:B------:R-:W-:Y:S02]  /*2770*/  @!P2 SHF.L.U32 R10, R16.reuse, 0x2, RZ ;  /* 0x00000002100aa819 */ /* 0x040fe400000006ff */
[----:B------:R-:W-:Y:S02]  /*2780*/  @!P2 SHF.L.U64.HI R5, R16, 0x2, R5 ;  /* 0x000000021005a819 */ /* 0x000fe40000010205 */
[----:B-1----:R-:W-:Y:S01]  /*2790*/  @!P2 IADD3 R30, P1, PT, R10, R2, RZ ;  /* 0x000000020a1ea210 */ /* 0x002fe20007f3e0ff */
[----:B------:R0:W-:Y:S03]  /*27a0*/  STL [R1+0x558], R31 ;  /* 0x0005581f01007387 */ /* 0x0001e60000100800 */
[----:B0-----:R-:W-:-:S02]  /*27b0*/  @!P2 IADD3.X R31, PT, PT, R5, R3, RZ, P1, !PT ;  /* 0x00000003051fa210 */ /* 0x001fc40000ffe4ff */
[----:B------:R-:W0:Y:S01]  /*27c0*/  @!P2 LDC.64 R2, c[0x0][0x398] ;  /* 0x0000e600ff02ab82 */ /* 0x000e220000000a00 */
[----:B------:R0:W-:Y:S04]  /*27d0*/  STL [R1+0x598], R20 ;  /* 0x0005981401007387 */ /* 0x0001e80000100800 */
[----:B------:R1:W-:Y:S01]  /*27e0*/  STL [R1+0x580], R21 ;  /* 0x0005801501007387 */ /* 0x0003e20000100800 */
[----:B------:R-:W-:-:S04]  /*27f0*/  LOP3.LUT R0, R0, 0xfffffffd, RZ, 0xc0, !PT ;  /* 0xfffffffd00007812 */ /* 0x000fc800078ec0ff */
[----:B------:R-:W-:Y:S02]  /*2800*/  @P2 LOP3.LUT R0, R0, 0x2, RZ, 0xfc, !PT ;  /* 0x0000000200002812 */ /* 0x000fe400078efcff */
[----:B0-----:R-:W-:-:S04]  /*2810*/  @!P2 IADD3 R20, P1, PT, R10, R2, RZ ;  /* 0x000000020a14a210 */ /* 0x001fc80007f3e0ff */
[----:B-1----:R-:W-:Y:S02]  /*2820*/  @!P2 IADD3.X R21, PT, PT, R5, R3, RZ, P1, !PT ;  /* 0x000000030515a210 */ /* 0x002fe40000ffe4ff */
[----:B------:R-:W-:-:S04]  /*2830*/  IADD3 R5, PT, PT, R4, 0x190, RZ ;  /* 0x0000019004057810 */ /* 0x000fc80007ffe0ff */
        /* <DEDUP_REMOVED lines=29> */
[----:B------:R-:W-:Y:S01]  /*2a10*/  @!P1 IMAD.WIDE.U32 R16, R5, R10, R16 ;  /* 0x0000000a05109225 */ /* 0x000fe200078e0010 */
[----:B------:R-:W-:-:S04]  /*2a20*/  LOP3.LUT R0, R0, 0xfffffffe, RZ, 0xc0, !PT ;  /* 0xfffffffe00007812 */ /* 0x000fc800078ec0ff */
[----:B------:R-:W-:Y:S02]  /*2a30*/  @!P1 IADD3 R5, PT, PT, R17, R11, RZ ;  /* 0x0000000b11059210 */ /* 0x000fe40007ffe0ff */
[----:B------:R-:W-:Y:S02]  /*2a40*/  @!P1 SHF.L.U32 R10, R16, 0x2, RZ ;  /* 0x00000002100a9819 */ /* 0x000fe400000006ff */
[----:B------:R-:W-:Y:S02]  /*2a50*/  @P2 LOP3.LUT R0, R0, 0x1, RZ, 0xfc, !PT ;  /* 0x0000000100002812 */ /* 0x000fe400078efcff */
[----:B------:R-:W-:Y:S02]  /*2a60*/  @!P1 SHF.L.U64.HI R5, R16, 0x2, R5 ;  /* 0x0000000210059819 */ /* 0x000fe40000010205 */
[----:B-1----:R-:W-:-:S04]  /*2a70*/  @!P1 IADD3 R18, P2, PT, R10, R2, RZ ;  /* 0x000000020a129210 */ /* 0x002fc80007f5e0ff */
[----:B------:R-:W-:Y:S02]  /*2a80*/  @!P1 IADD3.X R19, PT, PT, R5, R3, RZ, P2, !PT ;  /* 0x0000000305139210 */ /* 0x000fe400017fe4ff */
[----:B------:R-:W0:Y:S01]  /*2a90*/  @!P1 LDC.64 R2, c[0x0][0x398] ;  /* 0x0000e600ff029b82 */ /* 0x000e220000000a00 */
[----:B------:R0:W-:Y:S02]  /*2aa0*/  STL.64 [R1+0x550], R36 ;  /* 0x0005502401007387 */ /* 0x0001e40000100a00 */
        /* <DEDUP_REMOVED lines=13> */
[----:B------:R0:W-:Y:S04]  /*2b80*/  @!P1 STL.64 [R1+0x2c8], R18 ;  /* 0x0002c81201009387 */ /* 0x0001e80000100a00 */
[----:B------:R-:W-:Y:S02]  /*2b90*/  @!P2 IADD3 R5, PT, PT, R17, R11, RZ ;  /* 0x0000000b1105a210 */ /* 0x000fe40007ffe0ff */
[C---:B------:R-:W-:Y:S02]  /*2ba0*/  @!P2 SHF.L.U32 R10, R16.reuse, 0x2, RZ ;  /* 0x00000002100aa819 */ /* 0x040fe400000006ff */
[----:B------:R-:W-:Y:S02]  /*2bb0*/  @!P2 SHF.L.U64.HI R5, R16, 0x2, R5 ;  /* 0x000000021005a819 */ /* 0x000fe40000010205 */
[----:B0-----:R-:W-:-:S02]  /*2bc0*/  MOV R18, R14 ;  /* 0x0000000e00127202 */ /* 0x001fc40000000f00 */
[C---:B-1----:R-:W-:Y:S02]  /*2bd0*/  @!P2 IADD3 R14, P3, PT, R10.reuse, R2, RZ ;  /* 0x000000020a0ea210 */ /* 0x042fe40007f7e0ff */
[----:B------:R-:W-:Y:S02]  /*2be0*/  MOV R19, R15 ;  /* 0x0000000f00137202 */ /* 0x000fe40000000f00 */
[----:B------:R-:W-:Y:S02]  /*2bf0*/  @!P2 IADD3.X R15, PT, PT, R5, R3, RZ, P3, !PT ;  /* 0x00000003050fa210 */ /* 0x000fe40001ffe4ff */
[----:B------:R-:W0:Y:S01]  /*2c00*/  @!P2 LDC.64 R2, c[0x0][0x398] ;  /* 0x0000e600ff02ab82 */ /* 0x000e220000000a00 */
[----:B------:R0:W-:Y:S04]  /*2c10*/  STL [R1+0x57c], R22 ;  /* 0x00057c1601007387 */ /* 0x0001e80000100800 */
[----:B------:R1:W-:Y:S01]  /*2c20*/  STL [R1+0x578], R23 ;  /* 0x0005781701007387 */ /* 0x0003e20000100800 */
        /* <DEDUP_REMOVED lines=42> */
[----:B------:R-:W0:Y:S02]  /*2ed0*/  @!P4 LDC.64 R2, c[0x0][0x398] ;  /* 0x0000e600ff02cb82 */ /* 0x000e240000000a00 */
[----:B0-----:R-:W-:-:S04]  /*2ee0*/  @!P4 IADD3 R16, P5, PT, R10, R2, RZ ;  /* 0x000000020a10c210 */ /* 0x001fc80007fbe0ff */
[----:B------:R-:W-:Y:S02]  /*2ef0*/  @!P4 IADD3.X R17, PT, PT, R5, R3, RZ, P5, !PT ;  /* 0x000000030511c210 */ /* 0x000fe40002ffe4ff */
[----:B------:R-:W-:-:S03]  /*2f00*/  IADD3 R5, PT, PT, R4, 0x1e0, RZ ;  /* 0x000001e004057810 */ /* 0x000fc60007ffe0ff */
[----:B------:R0:W-:Y:S01]  /*2f10*/  @!P4 STL.64 [R1+0x290], R16 ;  /* 0x000290100100c387 */ /* 0x0001e20000100a00 */
[----:B------:R-:W-:Y:S02]  /*2f20*/  ISETP.GE.U32.AND P5, PT, R5, UR16, PT ;  /* 0x0000001005007c0c */ /* 0x000fe4000bfa6070 */
[----:B0-----:R-:W-:-:S04]  /*2f30*/  SHF.R.S32.HI R16, RZ, 0x1f, R5 ;  /* 0x0000001fff107819 */ /* 0x001fc80000011405 */
        /* <DEDUP_REMOVED lines=15> */
[----:B0-----:R-:W-:-:S04]  /*3030*/  @!P5 IADD3 R10, P6, PT, R10, R2, RZ ;  /* 0x000000020a0ad210 */ /* 0x001fc80007fde0ff */
[----:B------:R-:W-:Y:S02]  /*3040*/  @!P5 IADD3.X R11, PT, PT, R5, R3, RZ, P6, !PT ;  /* 0x00000003050bd210 */ /* 0x000fe400037fe4ff */
[----:B------:R-:W-:-:S04]  /*3050*/  IADD3 R5, PT, PT, R4, 0x1f0, RZ ;  /* 0x000001f004057810 */ /* 0x000fc80007ffe0ff */
[----:B-1----:R-:W-:Y:S02]  /*3060*/  SHF.R.S32.HI R16, RZ, 0x1f, R5 ;  /* 0x0000001fff107819 */ /* 0x002fe40000011405 */
[----:B------:R-:W-:-:S04]  /*3070*/  ISETP.GE.U32.AND P6, PT, R5, UR16, PT ;  /* 0x0000001005007c0c */ /* 0x000fc8000bfc6070 */
[----:B------:R-:W-:Y:S01]  /*3080*/  ISETP.GE.AND.EX P6, PT, R16, UR17, PT, P6 ;  /* 0x0000001110007c0c */ /* 0x000fe2000bfc6360 */
[----:B------:R0:W-:-:S12]  /*3090*/  @!P5 STL.64 [R1+0x280], R10 ;  /* 0x0002800a0100d387 */ /* 0x0001d80000100a00 */
[----:B0-----:R-:W0:Y:S08]  /*30a0*/  @!P6 LDC.64 R10, c[0x0][0x3f8] ;  /* 0x0000fe00ff0aeb82 */ /* 0x001e300000000a00 */
[----:B------:R-:W1:Y:S01]  /*30b0*/  @!P6 LDC.64 R2, c[0x0][0x3a0] ;  /* 0x0000e800ff02eb82 */ /* 0x000e620000000a00 */
[----:B------:R-:W-:Y:S01]  /*30c0*/  @!P6 MOV R17, R9 ;  /* 0x000000090011e202 */ /* 0x000fe20000000f00 */
[----:B0-----:R-:W-:-:S04]  /*30d0*/  @!P6 IMAD R16, R16, R10, RZ ;  /* 0x0000000a1010e224 */ /* 0x001fc800078e02ff */
[----:B------:R-:W-:Y:S01]  /*30e0*/  @!P6 IMAD R11, R5, R11, R16 ;  /* 0x0000000b050be224 */ /* 0x000fe200078e0210 */
[----:B------:R-:W-:-:S05]  /*30f0*/  @!P6 MOV R16, R6 ;  /* 0x000000060010e202 */ /* 0x000fca0000000f00 */
[----:B------:R-:W-:Y:S01]  /*3100*/  @!P6 IMAD.WIDE.U32 R16, R5, R10, R16 ;  /* 0x0000000a0510e225 */ /* 0x000fe200078e0010 */
[----:B------:R-:W-:Y:S01]  /*3110*/  LOP3.LUT R0, R0, 0xfbffffff, RZ, 0xc0, !PT ;  /* 0xfbffffff00007812 */ /* 0x000fe200078ec0ff */
[----:B------:R1:W-:Y:S03]  /*3120*/  STL [R1+0x4c0], R8 ;  /* 0x0004c00801007387 */ /* 0x0003e60000100800 */
[----:B------:R-:W-:Y:S02]  /*3130*/  @!P6 IADD3 R5, PT, PT, R17, R11, RZ ;  /* 0x0000000b1105e210 */ /* 0x000fe40007ffe0ff */
[----:B------:R-:W-:Y:S02]  /*3140*/  @!P6 SHF.L.U32 R10, R16, 0x2, RZ ;  /* 0x00000002100ae819 */ /* 0x000fe400000006ff */
[----:B------:R-:W-:Y:S02]  /*3150*/  @P1 LOP3.LUT R0, R0, 0x4000000, RZ, 0xfc, !PT ;  /* 0x0400000000001812 */ /* 0x000fe400078efcff */
[----:B------:R-:W-:-:S02]  /*3160*/  @!P6 SHF.L.U64.HI R5, R16, 0x2, R5 ;  /* 0x000000021005e819 */ /* 0x000fc40000010205 */
[----:B-1----:R-:W-:Y:S01]  /*3170*/  @!P6 IADD3 R8, P1, PT, R10, R2, RZ ;  /* 0x000000020a08e210 */ /* 0x002fe20007f3e0ff */
[----:B------:R0:W-:Y:S01]  /*3180*/  STL [R1+0x4bc], R9 ;  /* 0x0004bc0901007387 */ /* 0x0001e20000100800 */
[----:B------:R-:W-:-:S03]  /*3190*/  MOV R11, R15 ;  /* 0x0000000f000b7202 */ /* 0x000fc60000000f00 */
[----:B------:R1:W-:Y:S04]  /*31a0*/  STL [R1+0x4b8], R4 ;  /* 0x0004b80401007387 */ /* 0x0003e80000100800 */
[----:B------:R-:W2:Y:S01]  /*31b0*/  LDL.LU.64 R16, [R1+0x260] ;  /* 0x0002600001107983 */ /* 0x000ea20000300a00 */
[----:B0-----:R-:W-:Y:S02]  /*31c0*/  @!P6 IADD3.X R9, PT, PT, R5, R3, RZ, P1, !PT ;  /* 0x000000030509e210 */ /* 0x001fe40000ffe4ff */
[----:B------:R-:W0:Y:S03]  /*31d0*/  @!P6 LDC.64 R2, c[0x0][0x398] ;  /* 0x0000e600ff02eb82 */ /* 0x000e260000000a00 */
[----:B------:R0:W-:Y:S01]  /*31e0*/  @!P6 STL.64 [R1+0x228], R8 ;  /* 0x000228080100e387 */ /* 0x0001e20000100a00 */
[----:B-1----:R-:W-:-:S02]  /*31f0*/  MOV R4, R12 ;  /* 0x0000000c00047202 */ /* 0x002fc40000000f00 */
[----:B0-----:R-:W-:Y:S02]  /*3200*/  @!P6 IADD3 R8, P1, PT, R10, R2, RZ ;  /* 0x000000020a08e210 */ /* 0x001fe40007f3e0ff */
[----:B------:R-:W-:Y:S02]  /*3210*/  MOV R10, R14 ;  /* 0x0000000e000a7202 */ /* 0x000fe40000000f00 */
[----:B------:R-:W-:Y:S01]  /*3220*/  @!P6 IADD3.X R9, PT, PT, R5, R3, RZ, P1, !PT ;  /* 0x000000030509e210 */ /* 0x000fe20000ffe4ff */
[----:B------:R-:W3:Y:S01]  /*3230*/  LDL.LU.64 R14, [R1+0x590] ;  /* 0x00059000010e7983 */ /* 0x000ee20000300a00 */
[----:B------:R-:W-:-:S03]  /*3240*/  MOV R5, R13 ;  /* 0x0000000d00057202 */ /* 0x000fc60000000f00 */
[----:B------:R-:W4:Y:S01]  /*3250*/  LDL.LU.64 R12, [R1+0x588] ;  /* 0x00058800010c7983 */ /* 0x000f220000300a00 */
[----:B------:R-:W-:-:S03]  /*3260*/  CS2R R2, SRZ ;  /* 0x0000000000027805 */ /* 0x000fc6000001ff00 */
[----:B------:R0:W-:Y:S04]  /*3270*/  STL [R1+0x4d8], R8 ;  /* 0x0004d80801007387 */ /* 0x0001e80000100800 */
[----:B------:R1:W-:Y:S01]  /*3280*/  STL [R1+0x4d4], R9 ;  /* 0x0004d40901007387 */ /* 0x0003e20000100800 */
[----:B0-----:R-:W-:Y:S02]  /*3290*/  MOV R8, R10 ;  /* 0x0000000a00087202 */ /* 0x001fe40000000f00 */
[----:B-1----:R-:W-:Y:S02]  /*32a0*/  MOV R9, R11 ;  /* 0x0000000b00097202 */ /* 0x002fe40000000f00 */
[----:B------:R-:W-:Y:S01]  /*32b0*/  CS2R R10, SRZ ;  /* 0x00000000000a7805 */ /* 0x000fe2000001ff00 */
[----:B---3--:R-:W3:Y:S05]  /*32c0*/  @!P0 LDG.E.64 R2, desc[UR10][R14.64] ;  /* 0x0000000a0e028981 */ /* 0x008eea000c1e1b00 */
[----:B----4-:R0:W4:Y:S04]  /*32d0*/  @!P0 LDG.E.64 R10, desc[UR10][R12.64] ;  /* 0x0000000a0c0a8981 */ /* 0x010128000c1e1b00 */
[----:B------:R-:W2:Y:S01]  /*32e0*/  LDL.LU.64 R14, [R1+0x270] ;  /* 0x00027000010e7983 */ /* 0x000ea20000300a00 */
[----:B------:R-:W-:-:S03]  /*32f0*/  LOP3.LUT R0, R0, 0xf7ffffff, RZ, 0xc0, !PT ;  /* 0xf7ffffff00007812 */ /* 0x000fc600078ec0ff */
[----:B------:R1:W-:Y:S01]  /*3300*/  STL [R1+0x4c4], R7 ;  /* 0x0004c40701007387 */ /* 0x0003e20000100800 */
[----:B------:R-:W-:Y:S02]  /*3310*/  @P2 LOP3.LUT R0, R0, 0x8000000, RZ, 0xfc, !PT ;  /* 0x0800000000002812 */ /* 0x000fe400078efcff */
[----:B0-----:R-:W-:Y:S01]  /*3320*/  CS2R R12, SRZ ;  /* 0x00000000000c7805 */ /* 0x001fe2000001ff00 */
[----:B------:R0:W-:Y:S01]  /*3330*/  STL [R1+0x560], R33 ;  /* 0x0005602101007387 */ /* 0x0001e20000100800 */
[----:B-1----:R-:W-:Y:S01]  /*3340*/  MOV R7, R21 ;  /* 0x0000001500077202 */ /* 0x002fe20000000f00 */
[----:B------:R-:W-:Y:S01]  /*3350*/  HFMA2 R21, -RZ, RZ, 0, 0 ;  /* 0x00000000ff157431 */ /* 0x000fe200000001ff */
[----:B0-----:R-:W-:Y:S01]  /*3360*/  MOV R33, RZ ;  /* 0x000000ff00217202 */ /* 0x001fe20000000f00 */
[----:B------:R0:W-:Y:S02]  /*3370*/  STL [R1+0x4d0], R6 ;  /* 0x0004d00601007387 */ /* 0x0001e40000100800 */
[----:B0-----:R-:W-:-:S02]  /*3380*/  MOV R6, R20 ;  /* 0x0000001400067202 */ /* 0x001fc40000000f00 */
[----:B------:R-:W2:Y:S01]  /*3390*/  LDL.LU R20, [R1+0x598] ;  /* 0x0005980001147983 */ /* 0x000ea20000300800 */
[----:B---3--:R-:W-:Y:S02]  /*33a0*/  @!P0 MOV R21, R2 ;  /* 0x0000000200158202 */ /* 0x008fe40000000f00 */
[----:B------:R-:W-:Y:S02]  /*33b0*/  @!P0 MOV R12, R3 ;  /* 0x00000003000c8202 */ /* 0x000fe40000000f00 */
[----:B----4-:R-:W-:Y:S02]  /*33c0*/  @!P0 MOV R13, R10 ;  /* 0x0000000a000d8202 */ /* 0x010fe40000000f00 */
[----:B------:R-:W-:Y:S02]  /*33d0*/  @!P0 MOV R33, R11 ;  /* 0x0000000b00218202 */ /* 0x000fe40000000f00 */
[----:B------:R-:W-:Y:S01]  /*33e0*/  LOP3.LUT P0, RZ, R0, 0x1000000, RZ, 0xc0, !PT ;  /* 0x0100000000ff7812 */ /* 0x000fe2000780c0ff */
[----:B------:R-:W-:Y:S04]  /*33f0*/  STL [R1+0x304], R12 ;  /* 0x0003040c01007387 */ /* 0x000fe80000100800 */
[----:B------:R0:W-:Y:S02]  /*3400*/  STL [R1+0x26c], R13 ;  /* 0x00026c0d01007387 */ /* 0x0001e40000100800 */
[----:B0-----:R-:W-:-:S06]  /*3410*/  CS2R R12, SRZ ;  /* 0x00000000000c7805 */ /* 0x001fcc000001ff00 */
[----:B--2---:R0:W2:Y:S02]  /*3420*/  @!P0 LDG.E.64 R12, desc[UR10][R14.64] ;  /* 0x0000000a0e0c8981 */ /* 0x0040a4000c1e1b00 */
[----:B0-----:R-:W-:-:S06]  /*3430*/  CS2R R14, SRZ ;  /* 0x00000000000e7805 */ /* 0x001fcc000001ff00 */
[----:B------:R0:W3:Y:S04]  /*3440*/  @!P0 LDG.E.64 R14, desc[UR10][R16.64] ;  /* 0x0000000a100e8981 */ /* 0x0000e8000c1e1b00 */
[----:B------:R1:W-:Y:S04]  /*3450*/  STL [R1+0x2f0], R21 ;  /* 0x0002f01501007387 */ /* 0x0003e80000100800 */
[----:B-1----:R-:W4:Y:S01]  /*3460*/  LDL.LU R21, [R1+0x580] ;  /* 0x0005800001157983 */ /* 0x002f220000300800 */
[----:B0-----:R-:W-:Y:S02]  /*3470*/  CS2R R16, SRZ ;  /* 0x0000000000107805 */ /* 0x001fe4000001ff00 */
[----:B------:R-:W-:-:S02]  /*3480*/  LOP3.LUT P2, RZ, R0, 0x800000, RZ, 0xc0, !PT ;  /* 0x0080000000ff7812 */ /* 0x000fc4000784c0ff */
[----:B--2---:R-:W-:-:S05]  /*3490*/  @!P0 MOV R16, R12 ;  /* 0x0000000c00108202 */ /* 0x004fca0000000f00 */
[----:B------:R0:W-:Y:S02]  /*34a0*/  STL [R1+0x328], R16 ;  /* 0x0003281001007387 */ /* 0x0001e40000100800 */
[----:B0-----:R-:W-:Y:S02]  /*34b0*/  MOV R16, RZ ;  /* 0x000000ff00107202 */ /* 0x001fe40000000f00 */
[----:B---3--:R-:W-:Y:S02]  /*34c0*/  @!P0 MOV R17, R14 ;  /* 0x0000000e00118202 */ /* 0x008fe40000000f00 */
[----:B------:R-:W-:-:S03]  /*34d0*/  @!P0 MOV R16, R15 ;  /* 0x0000000f00108202 */ /* 0x000fc60000000f00 */
[----:B------:R-:W-:Y:S04]  /*34e0*/  STL [R1+0x274], R17 ;  /* 0x0002741101007387 */ /* 0x000fe80000100800 */
[----:B------:R0:W-:Y:S02]  /*34f0*/  STL [R1+0x27c], R16 ;  /* 0x00027c1001007387 */ /* 0x0001e40000100800 */
[----:B0-----:R-:W-:-:S06]  /*3500*/  CS2R R16, SRZ ;  /* 0x0000000000107805 */ /* 0x001fcc000001ff00 */
[----:B------:R0:W2:Y:S02]  /*3510*/  @!P2 LDG.E.64 R16, desc[UR10][R18.64] ;  /* 0x0000000a1210a981 */ /* 0x0000a4000c1e1b00 */
[----:B0-----:R-:W-:-:S06]  /*3520*/  CS2R R18, SRZ ;  /* 0x0000000000127805 */ /* 0x001fcc000001ff00 */
[----:B----4-:R0:W3:Y:S02]  /*3530*/  @!P2 LDG.E.64 R18, desc[UR10][R20.64] ;  /* 0x0000000a1412a981 */ /* 0x0100e4000c1e1b00 */
[----:B0-----:R-:W-:Y:S01]  /*3540*/  MOV R20, R22 ;  /* 0x0000001600147202 */ /* 0x001fe20000000f00 */
[----:B------:R-:W-:Y:S01]  /*3550*/  HFMA2 R22, -RZ, RZ, 0, 0 ;  /* 0x00000000ff167431 */ /* 0x000fe200000001ff */
[----:B------:R-:W-:Y:S02]  /*3560*/  MOV R21, R23 ;  /* 0x0000001700157202 */ /* 0x000fe40000000f00 */
[----:B--2---:R-:W-:-:S05]  /*3570*/  @!P2 MOV R22, R16 ;  /* 0x000000100016a202 */ /* 0x004fca0000000f00 */
[----:B------:R0:W-:Y:S02]  /*3580*/  STL [R1+0x370], R22 ;  /* 0x0003701601007387 */ /* 0x0001e40000100800 */
[----:B0-----:R-:W-:Y:S02]  /*3590*/  CS2R R22, SRZ ;  /* 0x0000000000167805 */ /* 0x001fe4000001ff00 */
[----:B------:R-:W-:Y:S02]  /*35a0*/  @!P2 MOV R22, R17 ;  /* 0x000000110016a202 */ /* 0x000fe40000000f00 */
[----:B---3--:R-:W-:-:S03]  /*35b0*/  @!P2 MOV R23, R18 ;  /* 0x000000120017a202 */ /* 0x008fc60000000f00 */
[----:B------:R0:W-:Y:S04]  /*35c0*/  STL [R1+0x38c], R22 ;  /* 0x00038c1601007387 */ /* 0x0001e80000100800 */
[----:B------:R1:W-:Y:S04]  /*35d0*/  STL [R1+0x2a0], R23 ;  /* 0x0002a01701007387 */ /* 0x0003e80000100800 */
[----:B0-----:R-:W2:Y:S04]  /*35e0*/  LDL.LU R22, [R1+0x57c] ;  /* 0x00057c0001167983 */ /* 0x001ea80000300800 */
[----:B-1----:R-:W2:Y:S01]  /*35f0*/  LDL.LU R23, [R1+0x578] ;  /* 0x0005780001177983 */ /* 0x002ea20000300800 */
[----:B------:R-:W-:-:S03]  /*3600*/  LOP3.LUT P1, RZ, R0, 0x400000, RZ, 0xc0, !PT ;  /* 0x0040000000ff7812 */ /* 0x000fc6000782c0ff */
[----:B------:R0:W-:Y:S02]  /*3610*/  STL.64 [R1+0x10], R2 ;  /* 0x0000100201007387 */ /* 0x0001e40000100a00 */
[----:B0-----:R-:W-:-:S08]  /*3620*/  CS2R R2, SRZ ;  /* 0x0000000000027805 */ /* 0x001fd0000001ff00 */
[----:B--2---:R0:W2:Y:S02]  /*3630*/  @!P1 LDG.E.64 R2, desc[UR10][R22.64] ;  /* 0x0000000a16029981 */ /* 0x0040a4000c1e1b00 */
[----:B0-----:R-:W-:Y:S01]  /*3640*/  MOV R22, R20 ;  /* 0x0000001400167202 */ /* 0x001fe20000000f00 */
[----:B------:R-:W-:Y:S01]  /*3650*/  HFMA2 R20, -RZ, RZ, 0, 0 ;  /* 0x00000000ff147431 */ /* 0x000fe200000001ff */
[----:B------:R-:W-:Y:S02]  /*3660*/  MOV R23, R21 ;  /* 0x0000001500177202 */ /* 0x000fe40000000f00 */
[----:B------:R-:W-:-:S06]  /*3670*/  MOV R21, RZ ;  /* 0x000000ff00157202 */ /* 0x000fcc0000000f00 */
[----:B------:R0:W3:Y:S04]  /*3680*/  @!P1 LDG.E.64 R20, desc[UR10][R24.64] ;  /* 0x0000000a18149981 */ /* 0x0000e8000c1e1b00 */
[----:B------:R1:W-:Y:S02]  /*3690*/  STL.64 [R1+0x110], R10 ;  /* 0x0001100a01007387 */ /* 0x0003e40000100a00 */
[----:B-1----:R-:W-:Y:S01]  /*36a0*/  MOV R10, R4 ;  /* 0x00000004000a7202 */ /* 0x002fe20000000f00 */
[----:B------:R-:W-:Y:S01]  /*36b0*/  HFMA2 R4, -RZ, RZ, 0, 0 ;  /* 0x00000000ff047431 */ /* 0x000fe200000001ff */
[----:B------:R-:W-:Y:S02]  /*36c0*/  MOV R11, R5 ;  /* 0x00000005000b7202 */ /* 0x000fe40000000f00 */
[----:B------:R-:W-:-:S02]  /*36d0*/  MOV R5, R27 ;  /* 0x0000001b00057202 */ /* 0x000fc40000000f00 */
[----:B0-----:R-:W-:Y:S02]  /*36e0*/  MOV R24, R28 ;  /* 0x0000001c00187202 */ /* 0x001fe40000000f00 */
[----:B------:R-:W-:Y:S02]  /*36f0*/  MOV R25, R29 ;  /* 0x0000001d00197202 */ /* 0x000fe40000000f00 */
[----:B------:R-:W4:Y:S01]  /*3700*/  LDL.LU.64 R28, [R1+0x570] ;  /* 0x00057000011c7983 */ /* 0x000f220000300a00 */
[----:B--2---:R-:W-:-:S05]  /*3710*/  @!P1 MOV R4, R2 ;  /* 0x0000000200049202 */ /* 0x004fca0000000f00 */
[----:B------:R0:W-:Y:S02]  /*3720*/  STL [R1+0x394], R4 ;  /* 0x0003940401007387 */ /* 0x0001e40000100800 */
[----:B0-----:R-:W-:Y:S02]  /*3730*/  MOV R4, R26 ;  /* 0x0000001a00047202 */ /* 0x001fe40000000f00 */
[----:B------:R-:W-:Y:S02]  /*3740*/  CS2R R26, SRZ ;  /* 0x00000000001a7805 */ /* 0x000fe4000001ff00 */
[----:B------:R-:W-:Y:S02]  /*3750*/  @!P1 MOV R26, R3 ;  /* 0x00000003001a9202 */ /* 0x000fe40000000f00 */
[----:B---3--:R-:W-:-:S03]  /*3760*/  @!P1 MOV R27, R20 ;  /* 0x00000014001b9202 */ /* 0x008fc60000000f00 */
[----:B------:R0:W-:Y:S04]  /*3770*/  STL [R1+0x3b8], R26 ;  /* 0x0003b81a01007387 */ /* 0x0001e80000100800 */
[----:B------:R1:W-:Y:S04]  /*3780*/  STL [R1+0x264], R27 ;  /* 0x0002641b01007387 */ /* 0x0003e80000100800 */
[----:B0-----:R-:W2:Y:S04]  /*3790*/  LDL.LU R26, [R1+0x568] ;  /* 0x00056800011a7983 */ /* 0x001ea80000300800 */
[----:B-1----:R-:W2:Y:S04]  /*37a0*/  LDL.LU R27, [R1+0x564] ;  /* 0x00056400011b7983 */ /* 0x002ea80000300800 */
[----:B------:R0:W-:Y:S02]  /*37b0*/  STL [R1+0x268], R33 ;  /* 0x0002682101007387 */ /* 0x0001e40000100800 */
[----:B0-----:R-:W-:Y:S01]  /*37c0*/  HFMA2 R33, -RZ, RZ, 0, 0 ;  /* 0x00000000ff217431 */ /* 0x001fe200000001ff */
[----:B------:R-:W-:-:S02]  /*37d0*/  @!P0 MOV R33, R13 ;  /* 0x0000000d00218202 */ /* 0x000fc40000000f00 */
[----:B------:R-:W-:Y:S01]  /*37e0*/  LOP3.LUT P0, RZ, R0, 0x200000, RZ, 0xc0, !PT ;  /* 0x0020000000ff7812 */ /* 0x000fe2000780c0ff */
[----:B------:R0:W-:Y:S02]  /*37f0*/  STL.64 [R1+0x18], R12 ;  /* 0x0000180c01007387 */ /* 0x0001e40000100a00 */
[----:B0-----:R-:W-:Y:S02]  /*3800*/  MOV R12, R10 ;  /* 0x0000000a000c7202 */ /* 0x001fe40000000f00 */
[----:B------:R-:W-:Y:S02]  /*3810*/  MOV R13, R11 ;  /* 0x0000000b000d7202 */ /* 0x000fe40000000f00 */
[----:B------:R-:W-:-:S06]  /*3820*/  CS2R R10, SRZ ;  /* 0x00000000000a7805 */ /* 0x000fcc000001ff00 */
[----:B--2---:R0:W2:Y:S02]  /*3830*/  @!P0 LDG.E.64 R10, desc[UR10][R26.64] ;  /* 0x0000000a1a0a8981 */ /* 0x0040a4000c1e1b00 */
[----:B0-----:R-:W-:Y:S02]  /*3840*/  MOV R26, R12 ;  /* 0x0000000c001a7202 */ /* 0x001fe40000000f00 */
[----:B------:R-:W-:Y:S02]  /*3850*/  MOV R27, R13 ;  /* 0x0000000d001b7202 */ /* 0x000fe40000000f00 */
[----:B------:R-:W-:-:S06]  /*3860*/  CS2R R12, SRZ ;  /* 0x00000000000c7805 */ /* 0x000fcc000001ff00 */
[----:B----4-:R-:W3:Y:S04]  /*3870*/  @!P0 LDG.E.64 R12, desc[UR10][R28.64] ;  /* 0x0000000a1c0c8981 */ /* 0x010ee8000c1e1b00 */
[----:B------:R0:W-:Y:S04]  /*3880*/  STL.64 [R1+0x118], R14 ;  /* 0x0001180e01007387 */ /* 0x0001e80000100a00 */
[----:B------:R1:W-:Y:S04]  /*3890*/  STL [R1+0x354], R33 ;  /* 0x0003542101007387 */ /* 0x0003e80000100800 */
[----:B------:R-:W-:Y:S01]  /*38a0*/  STL.64 [R1+0x20], R16 ;  /* 0x0000201001007387 */ /* 0x000fe20000100a00 */
[----:B0-----:R-:W-:Y:S01]  /*38b0*/  MOV R14, R24 ;  /* 0x00000018000e7202 */ /* 0x001fe20000000f00 */
[----:B------:R-:W-:Y:S01]  /*38c0*/  HFMA2 R24, -RZ, RZ, 0, 0 ;  /* 0x00000000ff187431 */ /* 0x000fe200000001ff */
[----:B------:R-:W-:Y:S01]  /*38d0*/  MOV R15, R25 ;  /* 0x00000019000f7202 */ /* 0x000fe20000000f00 */
[----:B-1----:R-:W-:Y:S01]  /*38e0*/  HFMA2 R33, -RZ, RZ, 0, 0 ;  /* 0x00000000ff217431 */ /* 0x002fe200000001ff */
[----:B------:R-:W-:Y:S01]  /*38f0*/  @!P2 MOV R33, R19 ;  /* 0x000000130021a202 */ /* 0x000fe20000000f00 */
[----:B------:R-:W-:Y:S01]  /*3900*/  STL.64 [R1+0x120], R18 ;  /* 0x0001201201007387 */ /* 0x000fe20000100a00 */
[----:B------:R-:W-:-:S02]  /*3910*/  MOV R25, R9 ;  /* 0x0000000900197202 */ /* 0x000fc40000000f00 */
[----:B------:R-:W-:Y:S01]  /*3920*/  MOV R9, R31 ;  /* 0x0000001f00097202 */ /* 0x000fe20000000f00 */
[----:B------:R0:W-:Y:S04]  /*3930*/  STL [R1+0x278], R33 ;  /* 0x0002782101007387 */ /* 0x0001e80000100800 */
[----:B------:R-:W-:Y:S04]  /*3940*/  STL.64 [R1+0x28], R2 ;  /* 0x0000280201007387 */ /* 0x000fe80000100a00 */
[----:B------:R-:W-:Y:S01]  /*3950*/  STL.64 [R1+0x128], R20 ;  /* 0x0001281401007387 */ /* 0x000fe20000100a00 */
[----:B0-----:R-:W-:Y:S01]  /*3960*/  HFMA2 R33, -RZ, RZ, 0, 0 ;  /* 0x00000000ff217431 */ /* 0x001fe200000001ff */
[----:B------:R-:W-:-:S02]  /*3970*/  @!P1 MOV R33, R21 ;  /* 0x0000001500219202 */ /* 0x000fc40000000f00 */
[----:B------:R-:W4:Y:S04]  /*3980*/  LDL.LU.64 R28, [R1+0x2c8] ;  /* 0x0002c800011c7983 */ /* 0x000f280000300a00 */
[----:B------:R0:W-:Y:S02]  /*3990*/  STL [R1+0x2c0], R33 ;  /* 0x0002c02101007387 */ /* 0x0001e40000100800 */
[----:B0-----:R-:W-:Y:S01]  /*39a0*/  HFMA2 R33, -RZ, RZ, 0, 0 ;  /* 0x00000000ff217431 */ /* 0x001fe200000001ff */
[----:B--2---:R-:W-:-:S05]  /*39b0*/  @!P0 MOV R24, R10 ;  /* 0x0000000a00188202 */ /* 0x004fca0000000f00 */
[----:B------:R0:W-:Y:S02]  /*39c0*/  STL [R1+0x3bc], R24 ;  /* 0x0003bc1801007387 */ /* 0x0001e40000100800 */
[----:B0-----:R-:W-:Y:S02]  /*39d0*/  MOV R24, R8 ;  /* 0x0000000800187202 */ /* 0x001fe40000000f00 */
[----:B------:R-:W-:Y:S02]  /*39e0*/  MOV R8, R30 ;  /* 0x0000001e00087202 */ /* 0x000fe40000000f00 */
[----:B------:R-:W-:Y:S02]  /*39f0*/  CS2R R30, SRZ ;  /* 0x00000000001e7805 */ /* 0x000fe4000001ff00 */
[----:B---3--:R-:W-:Y:S02]  /*3a00*/  @!P0 MOV R30, R12 ;  /* 0x0000000c001e8202 */ /* 0x008fe40000000f00 */
[----:B------:R-:W-:-:S03]  /*3a10*/  @!P0 MOV R31, R13 ;  /* 0x0000000d001f8202 */ /* 0x000fc60000000f00 */
[----:B------:R0:W-:Y:S04]  /*3a20*/  STL [R1+0x2a4], R30 ;  /* 0x0002a41e01007387 */ /* 0x0001e80000100800 */
[----:B------:R1:W-:Y:S01]  /*3a30*/  STL [R1+0x2d8], R31 ;  /* 0x0002d81f01007387 */ /* 0x0003e20000100800 */
[----:B------:R-:W-:-:S03]  /*3a40*/  @!P0 MOV R33, R11 ;  /* 0x0000000b00218202 */ /* 0x000fc60000000f00 */
[----:B0-----:R-:W2:Y:S04]  /*3a50*/  LDL.LU R30, [R1+0x55c] ;  /* 0x00055c00011e7983 */ /* 0x001ea80000300800 */
[----:B-1----:R-:W2:Y:S04]  /*3a60*/  LDL.LU R31, [R1+0x558] ;  /* 0x00055800011f7983 */ /* 0x002ea80000300800 */
[----:B------:R0:W-:Y:S04]  /*3a70*/  STL [R1+0x3d8], R33 ;  /* 0x0003d82101007387 */ /* 0x0001e80000100800 */
[----:B0-----:R-:W3:Y:S01]  /*3a80*/  LDL.LU R33, [R1+0x560] ;  /* 0x0005600001217983 */ /* 0x001ee20000300800 */
[----:B------:R-:W-:-:S02]  /*3a90*/  LOP3.LUT P2, RZ, R0, 0x100000, RZ, 0xc0, !PT ;  /* 0x0010000000ff7812 */ /* 0x000fc4000784c0ff */
[----:B------:R-:W-:Y:S02]  /*3aa0*/  MOV R16, R14 ;  /* 0x0000000e00107202 */ /* 0x000fe40000000f00 */
[----:B------:R-:W-:Y:S02]  /*3ab0*/  MOV R17, R15 ;  /* 0x0000000f00117202 */ /* 0x000fe40000000f00 */
[----:B------:R-:W-:-:S07]  /*3ac0*/  CS2R R14, SRZ ;  /* 0x00000000000e7805 */ /* 0x000fce000001ff00 */
[----:B--2---:R0:W2:Y:S02]  /*3ad0*/  @!P2 LDG.E.64 R14, desc[UR10][R30.64] ;  /* 0x0000000a1e0ea981 */ /* 0x0040a4000c1e1b00 */
[----:B0-----:R-:W-:Y:S02]  /*3ae0*/  MOV R30, R16 ;  /* 0x00000010001e7202 */ /* 0x001fe40000000f00 */
[----:B------:R-:W-:Y:S02]  /*3af0*/  MOV R31, R17 ;  /* 0x00000011001f7202 */ /* 0x000fe40000000f00 */
[----:B------:R-:W-:-:S06]  /*3b00*/  CS2R R16, SRZ ;  /* 0x0000000000107805 */ /* 0x000fcc000001ff00 */
[----:B---3--:R0:W3:Y:S01]  /*3b10*/  @!P2 LDG.E.64 R16, desc[UR10][R32.64] ;  /* 0x0000000a2010a981 */ /* 0x0080e2000c1e1b00 */
[----:B------:R-:W-:Y:S01]  /*3b20*/  MOV R18, R26 ;  /* 0x0000001a00127202 */ /* 0x000fe20000000f00 */
[----:B------:R-:W-:Y:S01]  /*3b30*/  HFMA2 R26, -RZ, RZ, 0, 0 ;  /* 0x00000000ff1a7431 */ /* 0x000fe200000001ff */
[----:B------:R-:W-:Y:S02]  /*3b40*/  MOV R19, R27 ;  /* 0x0000001b00137202 */ /* 0x000fe40000000f00 */
[----:B------:R-:W-:Y:S02]  /*3b50*/  MOV R27, R35 ;  /* 0x00000023001b7202 */ /* 0x000fe40000000f00 */
        /* <DEDUP_REMOVED lines=12> */
[----:B-1----:R-:W2:Y:S01]  /*3c20*/  LDL.LU R35, [R1+0x548] ;  /* 0x0005480001237983 */ /* 0x002ea20000300800 */
[----:B------:R-:W-:-:S02]  /*3c30*/  LOP3.LUT P1, RZ, R0, 0x80000, RZ, 0xc0, !PT ;  /* 0x0008000000ff7812 */ /* 0x000fc4000782c0ff */
[----:B------:R-:W-:Y:S01]  /*3c40*/  CS2R R2, SRZ ;  /* 0x0000000000027805 */ /* 0x000fe2000001ff00 */
[----:B------:R0:W-:Y:S04]  /*3c50*/  STL.64 [R1+0x30], R10 ;  /* 0x0000300a01007387 */ /* 0x0001e80000100a00 */
[----:B0-----:R-:W3:Y:S04]  /*3c60*/  LDL.LU.64 R10, [R1+0x310] ;  /* 0x00031000010a7983 */ /* 0x001ee80000300a00 */
[----:B------:R0:W-:Y:S04]  /*3c70*/  STL [R1+0x544], R14 ;  /* 0x0005440e01007387 */ /* 0x0001e80000100800 */
[----:B------:R1:W-:Y:S01]  /*3c80*/  STL.64 [R1+0x538], R16 ;  /* 0x0005381001007387 */ /* 0x0003e20000100a00 */
[----:B0-----:R-:W-:Y:S01]  /*3c90*/  HFMA2 R14, -RZ, RZ, 0, 0 ;  /* 0x00000000ff0e7431 */ /* 0x001fe200000001ff */
[----:B------:R-:W-:-:S02]  /*3ca0*/  @!P2 MOV R14, R17 ;  /* 0x00000011000ea202 */ /* 0x000fc40000000f00 */
[----:B-1----:R-:W3:Y:S04]  /*3cb0*/  LDL.LU.64 R16, [R1+0x428] ;  /* 0x0004280001107983 */ /* 0x002ee80000300a00 */
[----:B--2---:R0:W2:Y:S02]  /*3cc0*/  @!P1 LDG.E.64 R2, desc[UR10][R34.64] ;  /* 0x0000000a22029981 */ /* 0x0040a4000c1e1b00 */
[----:B0-----:R-:W-:Y:S02]  /*3cd0*/  MOV R34, R18 ;  /* 0x0000001200227202 */ /* 0x001fe40000000f00 */
[----:B------:R-:W-:Y:S02]  /*3ce0*/  MOV R35, R19 ;  /* 0x0000001300237202 */ /* 0x000fe40000000f00 */
[----:B------:R-:W-:-:S06]  /*3cf0*/  CS2R R18, SRZ ;  /* 0x0000000000127805 */ /* 0x000fcc000001ff00 */
[----:B----4-:R-:W4:Y:S01]  /*3d00*/  @!P1 LDG.E.64 R18, desc[UR10][R36.64] ;  /* 0x0000000a24129981 */ /* 0x010f22000c1e1b00 */
[----:B------:R-:W-:Y:S02]  /*3d10*/  CS2R R20, SRZ ;  /* 0x0000000000147805 */ /* 0x000fe4000001ff00 */
[C---:B------:R-:W-:Y:S01]  /*3d20*/  LOP3.LUT P0, RZ, R0.reuse, 0x40000, RZ, 0xc0, !PT ;  /* 0x0004000000ff7812 */ /* 0x040fe2000780c0ff */
[----:B------:R0:W-:Y:S04]  /*3d30*/  STL [R1+0x2f4], R14 ;  /* 0x0002f40e01007387 */ /* 0x0001e80000100800 */
[----:B------:R1:W-:Y:S01]  /*3d40*/  STL.64 [R1+0x130], R12 ;  /* 0x0001300c01007387 */ /* 0x0003e20000100a00 */
[----:B------:R-:W-:-:S03]  /*3d50*/  LOP3.LUT P2, RZ, R0, 0x20000, RZ, 0xc0, !PT ;  /* 0x0002000000ff7812 */ /* 0x000fc6000784c0ff */
[----:B------:R-:W3:Y:S01]  /*3d60*/  LDL.LU.64 R36, [R1+0x360] ;  /* 0x0003600001247983 */ /* 0x000ee20000300a00 */
[----:B--2---:R-:W-:Y:S02]  /*3d70*/  @!P1 MOV R21, R3 ;  /* 0x0000000300159202 */ /* 0x004fe40000000f00 */
[----:B----4-:R-:W-:-:S03]  /*3d80*/  @!P1 MOV R20, R18 ;  /* 0x0000001200149202 */ /* 0x010fc60000000f00 */
[----:B------:R-:W-:Y:S04]  /*3d90*/  STL [R1+0x420], R21 ;  /* 0x0004201501007387 */ /* 0x000fe80000100800 */
[----:B------:R2:W-:Y:S01]  /*3da0*/  STL [R1+0x2dc], R20 ;  /* 0x0002dc1401007387 */ /* 0x0005e20000100800 */
[----:B0-----:R-:W-:-:S03]  /*3db0*/  HFMA2 R14, -RZ, RZ, 0, 0 ;  /* 0x00000000ff0e7431 */ /* 0x001fc600000001ff */
[----:B-1----:R-:W4:Y:S01]  /*3dc0*/  LDL.LU.64 R12, [R1+0x340] ;  /* 0x00034000010c7983 */ /* 0x002f220000300a00 */
[----:B--2---:R-:W-:-:S06]  /*3dd0*/  CS2R R20, SRZ ;  /* 0x0000000000147805 */ /* 0x004fcc000001ff00 */
[----:B---3--:R0:W2:Y:S02]  /*3de0*/  @!P0 LDG.E.64 R20, desc[UR10][R10.64] ;  /* 0x0000000a0a148981 */ /* 0x0080a4000c1e1b00 */
[----:B0-----:R-:W-:-:S06]  /*3df0*/  CS2R R10, SRZ ;  /* 0x00000000000a7805 */ /* 0x001fcc000001ff00 */
[----:B------:R-:W3:Y:S01]  /*3e00*/  @!P0 LDG.E.64 R10, desc[UR10][R16.64] ;  /* 0x0000000a100a8981 */ /* 0x000ee2000c1e1b00 */
[----:B------:R-:W-:-:S05]  /*3e10*/  @!P1 MOV R14, R2 ;  /* 0x00000002000e9202 */ /* 0x000fca0000000f00 */
[----:B------:R0:W-:Y:S04]  /*3e20*/  STL [R1+0x404], R14 ;  /* 0x0004040e01007387 */ /* 0x0001e80000100800 */
[----:B------:R-:W4:Y:S01]  /*3e30*/  LDL.LU.64 R16, [R1+0x418] ;  /* 0x0004180001107983 */ /* 0x000f220000300a00 */
[----:B0-----:R-:W-:Y:S01]  /*3e40*/  HFMA2 R14, -RZ, RZ, 0, 0 ;  /* 0x00000000ff0e7431 */ /* 0x001fe200000001ff */
[----:B------:R-:W-:-:S05]  /*3e50*/  @!P1 MOV R14, R19 ;  /* 0x00000013000e9202 */ /* 0x000fca0000000f00 */
[----:B------:R0:W-:Y:S02]  /*3e60*/  STL [R1+0x300], R14 ;  /* 0x0003000e01007387 */ /* 0x0001e40000100800 */
[----:B0-----:R-:W-:Y:S02]  /*3e70*/  HFMA2 R14, -RZ, RZ, 0, 0 ;  /* 0x00000000ff0e7431 */ /* 0x001fe400000001ff */
[----:B------:R0:W-:Y:S02]  /*3e80*/  STL [R1+0x540], R2 ;  /* 0x0005400201007387 */ /* 0x0001e40000100800 */
[----:B0-----:R-:W-:Y:S01]  /*3e90*/  HFMA2 R2, -RZ, RZ, 0, 0 ;  /* 0x00000000ff027431 */ /* 0x001fe200000001ff */
[----:B--2---:R-:W-:-:S05]  /*3ea0*/  @!P0 MOV R14, R21 ;  /* 0x00000015000e8202 */ /* 0x004fca0000000f00 */
[----:B------:R0:W-:Y:S04]  /*3eb0*/  STL [R1+0x428], R14 ;  /* 0x0004280e01007387 */ /* 0x0001e80000100800 */
[----:B0-----:R-:W2:Y:S01]  /*3ec0*/  LDL.LU R14, [R1+0x544] ;  /* 0x00054400010e7983 */ /* 0x001ea20000300800 */
[----:B------:R-:W-:-:S05]  /*3ed0*/  @!P0 MOV R2, R20 ;  /* 0x0000001400028202 */ /* 0x000fca0000000f00 */
[----:B------:R0:W-:Y:S02]  /*3ee0*/  STL [R1+0x424], R2 ;  /* 0x0004240201007387 */ /* 0x0001e40000100800 */
[----:B0-----:R-:W-:Y:S02]  /*3ef0*/  MOV R2, RZ ;  /* 0x000000ff00027202 */ /* 0x001fe40000000f00 */
[----:B---3--:R-:W-:-:S05]  /*3f00*/  @!P0 MOV R2, R10 ;  /* 0x0000000a00028202 */ /* 0x008fca0000000f00 */
[----:B------:R0:W-:Y:S04]  /*3f10*/  STL [R1+0x310], R2 ;  /* 0x0003100201007387 */ /* 0x0001e80000100800 */
[----:B0-----:R-:W3:Y:S04]  /*3f20*/  LDL.LU R2, [R1+0x540] ;  /* 0x0005400001027983 */ /* 0x001ee80000300800 */
[----:B------:R0:W-:Y:S04]  /*3f30*/  STL [R1+0x52c], R20 ;  /* 0x00052c1401007387 */ /* 0x0001e80000100800 */
[----:B------:R-:W-:Y:S01]  /*3f40*/  STL [R1+0x530], R21 ;  /* 0x0005301501007387 */ /* 0x000fe20000100800 */
[----:B0-----:R-:W-:Y:S01]  /*3f50*/  HFMA2 R20, -RZ, RZ, 0, 0 ;  /* 0x00000000ff147431 */ /* 0x001fe200000001ff */
[----:B------:R-:W-:-:S05]  /*3f60*/  @!P0 MOV R20, R11 ;  /* 0x0000000b00148202 */ /* 0x000fca0000000f00 */
[----:B------:R0:W-:Y:S04]  /*3f70*/  STL [R1+0x314], R20 ;  /* 0x0003141401007387 */ /* 0x0001e80000100800 */
[----:B0-----:R-:W3:Y:S04]  /*3f80*/  LDL.LU.64 R20, [R1+0x410] ;  /* 0x0004100001147983 */ /* 0x001ee80000300a00 */
[----:B--2---:R0:W-:Y:S02]  /*3f90*/  STL.64 [R1+0x38], R14 ;  /* 0x0000380e01007387 */ /* 0x0041e40000100a00 */
[----:B0-----:R-:W-:-:S02]  /*3fa0*/  MOV R14, R22 ;  /* 0x00000016000e7202 */ /* 0x001fc40000000f00 */
[----:B------:R-:W-:Y:S02]  /*3fb0*/  MOV R15, R23 ;  /* 0x00000017000f7202 */ /* 0x000fe40000000f00 */
[----:B------:R-:W-:-:S06]  /*3fc0*/  CS2R R22, SRZ ;  /* 0x0000000000167805 */ /* 0x000fcc000001ff00 */
[----:B----4-:R0:W2:Y:S02]  /*3fd0*/  @!P2 LDG.E.64 R22, desc[UR10][R12.64] ;  /* 0x0000000a0c16a981 */ /* 0x0100a4000c1e1b00 */
[----:B0-----:R-:W-:-:S06]  /*3fe0*/  CS2R R12, SRZ ;  /* 0x00000000000c7805 */ /* 0x001fcc000001ff00 */
[----:B------:R0:W4:Y:S04]  /*3ff0*/  @!P2 LDG.E.64 R12, desc[UR10][R16.64] ;  /* 0x0000000a100ca981 */ /* 0x000128000c1e1b00 */
[----:B------:R-:W2:Y:S04]  /*4000*/  LDL.LU.64 R16, [R1+0x538] ;  /* 0x0005380001107983 */ /* 0x000ea80000300a00 */
[----:B---3--:R1:W-:Y:S04]  /*4010*/  STL.64 [R1+0x40], R2 ;  /* 0x0000400201007387 */ /* 0x0083e80000100a00 */
[----:B-1----:R-:W3:Y:S01]  /*4020*/  LDL.LU.64 R2, [R1+0x408] ;  /* 0x0004080001027983 */ /* 0x002ee20000300a00 */
[----:B------:R-:W-:-:S03]  /*4030*/  LOP3.LUT P1, RZ, R0, 0x10000, RZ, 0xc0, !PT ;  /* 0x0001000000ff7812 */ /* 0x000fc6000782c0ff */
[----:B--2---:R0:W-:Y:S02]  /*4040*/  STL.64 [R1+0x138], R16 ;  /* 0x0001381001007387 */ /* 0x0041e40000100a00 */
[----:B0-----:R-:W-:Y:S02]  /*4050*/  MOV R16, R14 ;  /* 0x0000000e00107202 */ /* 0x001fe40000000f00 */
[----:B------:R-:W-:Y:S02]  /*4060*/  MOV R17, R15 ;  /* 0x0000000f00117202 */ /* 0x000fe40000000f00 */
[----:B------:R-:W-:Y:S02]  /*4070*/  CS2R R14, SRZ ;  /* 0x00000000000e7805 */ /* 0x000fe4000001ff00 */
[----:B------:R-:W-:Y:S02]  /*4080*/  @!P2 MOV R14, R22 ;  /* 0x00000016000ea202 */ /* 0x000fe40000000f00 */
[----:B----4-:R-:W-:-:S03]  /*4090*/  @!P2 MOV R15, R12 ;  /* 0x0000000c000fa202 */ /* 0x010fc60000000f00 */
[----:B------:R0:W-:Y:S04]  /*40a0*/  STL [R1+0x418], R14 ;  /* 0x0004180e01007387 */ /* 0x0001e80000100800 */
[----:B------:R1:W-:Y:S01]  /*40b0*/  STL [R1+0x32c], R15 ;  /* 0x00032c0f01007387 */ /* 0x0003e20000100800 */
[----:B0-----:R-:W-:Y:S02]  /*40c0*/  MOV R14, RZ ;  /* 0x000000ff000e7202 */ /* 0x001fe40000000f00 */
[----:B------:R-:W-:Y:S02]  /*40d0*/  @!P2 MOV R14, R13 ;  /* 0x0000000d000ea202 */ /* 0x000fe40000000f00 */
[----:B-1----:R-:W-:-:S03]  /*40e0*/  MOV R15, R37 ;  /* 0x00000025000f7202 */ /* 0x002fc60000000f00 */
[----:B------:R0:W-:Y:S01]  /*40f0*/  STL [R1+0x340], R14 ;  /* 0x0003400e01007387 */ /* 0x0001e20000100800 */
[----:B------:R-:W-:Y:S02]  /*4100*/  MOV R37, R25 ;  /* 0x0000001900257202 */ /* 0x000fe40000000f00 */
[----:B0-----:R-:W-:Y:S02]  /*4110*/  MOV R14, R36 ;  /* 0x00000024000e7202 */ /* 0x001fe40000000f00 */
[----:B------:R-:W-:Y:S02]  /*4120*/  MOV R36, R24 ;  /* 0x0000001800247202 */ /* 0x000fe40000000f00 */
[----:B------:R-:W-:-:S06]  /*4130*/  CS2R R24, SRZ ;  /* 0x0000000000187805 */ /* 0x000fcc000001ff00 */
[----:B---3--:R0:W2:Y:S02]  /*4140*/  @!P1 LDG.E.64 R24, desc[UR10][R2.64] ;  /* 0x0000000a02189981 */ /* 0x0080a4000c1e1b00 */
[----:B0-----:R-:W-:-:S06]  /*4150*/  CS2R R2, SRZ ;  /* 0x0000000000027805 */ /* 0x001fcc000001ff00 */
[----:B------:R0:W3:Y:S02]  /*4160*/  @!P1 LDG.E.64 R2, desc[UR10][R20.64] ;  /* 0x0000000a14029981 */ /* 0x0000e4000c1e1b00 */
[----:B0-----:R-:W-:Y:S02]  /*4170*/  CS2R R20, SRZ ;  /* 0x0000000000147805 */ /* 0x001fe4000001ff00 */
[----:B--2---:R-:W-:Y:S02]  /*4180*/  @!P1 MOV R20, R24 ;  /* 0x0000001800149202 */ /* 0x004fe40000000f00 */
[----:B------:R-:W-:-:S03]  /*4190*/  @!P1 MOV R21, R25 ;  /* 0x0000001900159202 */ /* 0x000fc60000000f00 */
[----:B------:R0:W-:Y:S04]  /*41a0*/  STL [R1+0x408], R20 ;  /* 0x0004081401007387 */ /* 0x0001e80000100800 */
[----:B------:R1:W-:Y:S01]  /*41b0*/  STL [R1+0x40c], R21 ;  /* 0x00040c1501007387 */ /* 0x0003e20000100800 */
[----:B0-----:R-:W-:Y:S01]  /*41c0*/  HFMA2 R20, -RZ, RZ, 0, 0 ;  /* 0x00000000ff147431 */ /* 0x001fe200000001ff */
[----:B---3--:R-:W-:Y:S02]  /*41d0*/  @!P1 MOV R20, R2 ;  /* 0x0000000200149202 */ /* 0x008fe40000000f00 */
[----:B-1----:R-:W2:Y:S04]  /*41e0*/  LDL.LU R21, [R1+0x530] ;  /* 0x0005300001157983 */ /* 0x002ea80000300800 */
[----:B------:R0:W-:Y:S04]  /*41f0*/  STL [R1+0x344], R20 ;  /* 0x0003441401007387 */ /* 0x0001e80000100800 */
[----:B0-----:R-:W2:Y:S01]  /*4200*/  LDL.LU R20, [R1+0x52c] ;  /* 0x00052c0001147983 */ /* 0x001ea20000300800 */
[----:B------:R-:W-:-:S03]  /*4210*/  LOP3.LUT P0, RZ, R0, 0x8000, RZ, 0xc0, !PT ;  /* 0x0000800000ff7812 */ /* 0x000fc6000780c0ff */
[----:B------:R-:W-:Y:S04]  /*4220*/  STL [R1+0x528], R22 ;  /* 0x0005281601007387 */ /* 0x000fe80000100800 */
[----:B--2---:R0:W-:Y:S02]  /*4230*/  STL.64 [R1+0x48], R20 ;  /* 0x0000481401007387 */ /* 0x0041e40000100a00 */
[----:B0-----:R-:W-:-:S06]  /*4240*/  CS2R R20, SRZ ;  /* 0x0000000000147805 */ /* 0x001fcc000001ff00 */
[----:B------:R-:W2:Y:S01]  /*4250*/  @!P0 LDG.E.64 R20, desc[UR10][R14.64] ;  /* 0x0000000a0e148981 */ /* 0x000ea2000c1e1b00 */
[----:B------:R-:W-:Y:S01]  /*4260*/  HFMA2 R22, -RZ, RZ, 0, 0 ;  /* 0x00000000ff167431 */ /* 0x000fe200000001ff */
[----:B------:R-:W-:Y:S02]  /*4270*/  @!P2 MOV R22, R23 ;  /* 0x000000170016a202 */ /* 0x000fe40000000f00 */
[----:B------:R0:W-:Y:S04]  /*4280*/  STL.64 [R1+0x140], R18 ;  /* 0x0001401201007387 */ /* 0x0001e80000100a00 */
[----:B------:R1:W-:Y:S04]  /*4290*/  STL [R1+0x41c], R22 ;  /* 0x00041c1601007387 */ /* 0x0003e80000100800 */
[----:B0-----:R-:W3:Y:S01]  /*42a0*/  LDL.LU.64 R18, [R1+0x3f8] ;  /* 0x0003f80001127983 */ /* 0x001ee20000300a00 */
[----:B-1----:R-:W-:-:S02]  /*42b0*/  MOV R22, RZ ;  /* 0x000000ff00167202 */ /* 0x002fc40000000f00 */
[----:B------:R-:W-:-:S05]  /*42c0*/  @!P1 MOV R22, R3 ;  /* 0x0000000300169202 */ /* 0x000fca0000000f00 */
[----:B------:R0:W-:Y:S02]  /*42d0*/  STL [R1+0x350], R22 ;  /* 0x0003501601007387 */ /* 0x0001e40000100800 */
[----:B0-----:R-:W-:Y:S01]  /*42e0*/  HFMA2 R22, -RZ, RZ, 0, 0 ;  /* 0x00000000ff167431 */ /* 0x001fe200000001ff */
[----:B--2---:R-:W-:-:S05]  /*42f0*/  @!P0 MOV R22, R21 ;  /* 0x0000001500168202 */ /* 0x004fca0000000f00 */
[----:B------:R0:W-:Y:S04]  /*4300*/  STL [R1+0x3fc], R22 ;  /* 0x0003fc1601007387 */ /* 0x0001e80000100800 */
[----:B0-----:R-:W2:Y:S01]  /*4310*/  LDL.LU R22, [R1+0x528] ;  /* 0x0005280001167983 */ /* 0x001ea20000300800 */
[----:B------:R-:W-:-:S06]  /*4320*/  CS2R R14, SRZ ;  /* 0x00000000000e7805 */ /* 0x000fcc000001ff00 */
[----:B---3--:R0:W3:Y:S04]  /*4330*/  @!P0 LDG.E.64 R14, desc[UR10][R18.64] ;  /* 0x0000000a120e8981 */ /* 0x0080e8000c1e1b00 */
[----:B------:R1:W-:Y:S04]  /*4340*/  STL.64 [R1+0x148], R10 ;  /* 0x0001480a01007387 */ /* 0x0003e80000100a00 */
[----:B-1----:R-:W4:Y:S01]  /*4350*/  LDL.LU.64 R10, [R1+0x3e8] ;  /* 0x0003e800010a7983 */ /* 0x002f220000300a00 */
[----:B0-----:R-:W-:-:S03]  /*4360*/  CS2R R18, SRZ ;  /* 0x0000000000127805 */ /* 0x001fc6000001ff00 */
[----:B--2---:R0:W-:Y:S04]  /*4370*/  STL.64 [R1+0x50], R22 ;  /* 0x0000501601007387 */ /* 0x0041e80000100a00 */
[----:B0-----:R-:W2:Y:S01]  /*4380*/  LDL.LU.64 R22, [R1+0x3f0] ;  /* 0x0003f00001167983 */ /* 0x001ea20000300a00 */
[----:B------:R-:W-:Y:S02]  /*4390*/  @!P0 MOV R18, R20 ;  /* 0x0000001400128202 */ /* 0x000fe40000000f00 */
[----:B------:R-:W-:Y:S01]  /*43a0*/  LOP3.LUT P2, RZ, R0, 0x4000, RZ, 0xc0, !PT ;  /* 0x0000400000ff7812 */ /* 0x000fe2000784c0ff */
[----:B---3--:R0:W-:Y:S01]  /*43b0*/  STL.64 [R1+0x520], R14 ;  /* 0x0005200e01007387 */ /* 0x0081e20000100a00 */
[----:B------:R-:W-:-:S03]  /*43c0*/  @!P0 MOV R19, R14 ;  /* 0x0000000e00138202 */ /* 0x000fc60000000f00 */
[----:B------:R1:W-:Y:S01]  /*43d0*/  STL [R1+0x3f8], R18 ;  /* 0x0003f81201007387 */ /* 0x0003e20000100800 */
[----:B0-----:R-:W-:Y:S02]  /*43e0*/  MOV R14, R26 ;  /* 0x0000001a000e7202 */ /* 0x001fe40000000f00 */
[----:B-1----:R-:W-:Y:S02]  /*43f0*/  MOV R18, RZ ;  /* 0x000000ff00127202 */ /* 0x002fe40000000f00 */
[----:B------:R-:W-:Y:S02]  /*4400*/  @!P0 MOV R18, R15 ;  /* 0x0000000f00128202 */ /* 0x000fe40000000f00 */
[----:B------:R-:W-:Y:S02]  /*4410*/  MOV R15, R27 ;  /* 0x0000001b000f7202 */ /* 0x000fe40000000f00 */
[----:B------:R-:W-:-:S06]  /*4420*/  CS2R R26, SRZ ;  /* 0x00000000001a7805 */ /* 0x000fcc000001ff00 */
[----:B----4-:R0:W3:Y:S02]  /*4430*/  @!P2 LDG.E.64 R26, desc[UR10][R10.64] ;  /* 0x0000000a0a1aa981 */ /* 0x0100e4000c1e1b00 */
[----:B0-----:R-:W-:Y:S02]  /*4440*/  MOV R10, R16 ;  /* 0x00000010000a7202 */ /* 0x001fe40000000f00 */
[----:B------:R-:W-:Y:S02]  /*4450*/  MOV R11, R17 ;  /* 0x00000011000b7202 */ /* 0x000fe40000000f00 */
[----:B------:R-:W-:Y:S01]  /*4460*/  CS2R R16, SRZ ;  /* 0x0000000000107805 */ /* 0x000fe2000001ff00 */
[----:B------:R-:W-:Y:S04]  /*4470*/  STL [R1+0x360], R19 ;  /* 0x0003601301007387 */ /* 0x000fe80000100800 */
[----:B------:R0:W-:Y:S04]  /*4480*/  STL [R1+0x364], R18 ;  /* 0x0003641201007387 */ /* 0x0001e80000100800 */
[----:B------:R1:W-:Y:S04]  /*4490*/  STL.64 [R1+0x150], R12 ;  /* 0x0001500c01007387 */ /* 0x0003e80000100a00 */
[----:B0-----:R-:W4:Y:S04]  /*44a0*/  LDL.LU.64 R18, [R1+0x3a0] ;  /* 0x0003a00001127983 */ /* 0x001f280000300a00 */
[----:B-1----:R-:W4:Y:S04]  /*44b0*/  LDL.LU.64 R12, [R1+0x3e0] ;  /* 0x0003e000010c7983 */ /* 0x002f280000300a00 */
[----:B--2---:R0:W2:Y:S01]  /*44c0*/  @!P2 LDG.E.64 R16, desc[UR10][R22.64] ;  /* 0x0000000a1610a981 */ /* 0x0040a2000c1e1b00 */
[----:B------:R-:W-:-:S02]  /*44d0*/  LOP3.LUT P1, RZ, R0, 0x2000, RZ, 0xc0, !PT ;  /* 0x0000200000ff7812 */ /* 0x000fc4000782c0ff */
[----:B0-----:R-:W-:Y:S02]  /*44e0*/  CS2R R22, SRZ ;  /* 0x0000000000167805 */ /* 0x001fe4000001ff00 */
[----:B---3--:R-:W-:-:S05]  /*44f0*/  @!P2 MOV R22, R26 ;  /* 0x0000001a0016a202 */ /* 0x008fca0000000f00 */
[----:B------:R0:W-:Y:S02]  /*4500*/  STL [R1+0x3e8], R22 ;  /* 0x0003e81601007387 */ /* 0x0001e40000100800 */
[----:B0-----:R-:W-:Y:S02]  /*4510*/  MOV R22, RZ ;  /* 0x000000ff00167202 */ /* 0x001fe40000000f00 */
[----:B------:R0:W-:Y:S04]  /*4520*/  STL.64 [R1+0x60], R20 ;  /* 0x0000601401007387 */ /* 0x0001e80000100a00 */
[----:B0-----:R-:W3:Y:S01]  /*4530*/  LDL.LU.64 R20, [R1+0x3c8] ;  /* 0x0003c80001147983 */ /* 0x001ee20000300a00 */
[----:B--2---:R-:W-:Y:S02]  /*4540*/  @!P2 MOV R23, R16 ;  /* 0x000000100017a202 */ /* 0x004fe40000000f00 */
[----:B------:R-:W-:-:S03]  /*4550*/  @!P2 MOV R22, R17 ;  /* 0x000000110016a202 */ /* 0x000fc60000000f00 */
[----:B------:R-:W-:Y:S04]  /*4560*/  STL [R1+0x374], R23 ;  /* 0x0003741701007387 */ /* 0x000fe80000100800 */
[----:B------:R0:W-:Y:S02]  /*4570*/  STL [R1+0x388], R22 ;  /* 0x0003881601007387 */ /* 0x0001e40000100800 */
[----:B0-----:R-:W-:-:S06]  /*4580*/  CS2R R22, SRZ ;  /* 0x0000000000167805 */ /* 0x001fcc000001ff00 */
[----:B----4-:R0:W2:Y:S02]  /*4590*/  @!P1 LDG.E.64 R22, desc[UR10][R18.64] ;  /* 0x0000000a12169981 */ /* 0x0100a4000c1e1b00 */
[----:B0-----:R-:W-:-:S06]  /*45a0*/  CS2R R18, SRZ ;  /* 0x0000000000127805 */ /* 0x001fcc000001ff00 */
[----:B------:R-:W4:Y:S04]  /*45b0*/  @!P1 LDG.E.64 R18, desc[UR10][R12.64] ;  /* 0x0000000a0c129981 */ /* 0x000f28000c1e1b00 */
[----:B------:R0:W-:Y:S01]  /*45c0*/  STL.64 [R1+0x158], R2 ;  /* 0x0001580201007387 */ /* 0x0001e20000100a00 */
[----:B------:R-:W-:Y:S02]  /*45d0*/  LOP3.LUT P0, RZ, R0, 0x1000, RZ, 0xc0, !PT ;  /* 0x0000100000ff7812 */ /* 0x000fe4000780c0ff */
[----:B0-----:R-:W-:Y:S02]  /*45e0*/  MOV R2, R10 ;  /* 0x0000000a00027202 */ /* 0x001fe40000000f00 */
[----:B------:R-:W-:Y:S02]  /*45f0*/  MOV R3, R11 ;  /* 0x0000000b00037202 */ /* 0x000fe40000000f00 */
[----:B------:R-:W-:-:S02]  /*4600*/  CS2R R10, SRZ ;  /* 0x00000000000a7805 */ /* 0x000fc4000001ff00 */
[----:B--2---:R-:W-:-:S05]  /*4610*/  @!P1 MOV R10, R22 ;  /* 0x00000016000a9202 */ /* 0x004fca0000000f00 */
[----:B------:R0:W-:Y:S02]  /*4620*/  STL [R1+0x3e0], R10 ;  /* 0x0003e00a01007387 */ /* 0x0001e40000100800 */
[----:B0-----:R-:W-:Y:S02]  /*4630*/  MOV R10, RZ ;  /* 0x000000ff000a7202 */ /* 0x001fe40000000f00 */
[----:B----4-:R-:W-:Y:S02]  /*4640*/  @!P1 MOV R11, R18 ;  /* 0x00000012000b9202 */ /* 0x010fe40000000f00 */
[----:B------:R-:W-:-:S03]  /*4650*/  @!P1 MOV R10, R19 ;  /* 0x00000013000a9202 */ /* 0x000fc60000000f00 */
[----:B------:R-:W-:Y:S04]  /*4660*/  STL [R1+0x390], R11 ;  /* 0x0003900b01007387 */ /* 0x000fe80000100800 */
[----:B------:R0:W-:Y:S02]  /*4670*/  STL [R1+0x3a0], R10 ;  /* 0x0003a00a01007387 */ /* 0x0001e40000100800 */
[----:B0-----:R-:W-:-:S06]  /*4680*/  CS2R R10, SRZ ;  /* 0x00000000000a7805 */ /* 0x001fcc000001ff00 */
[----:B---3--:R-:W2:Y:S04]  /*4690*/  @!P0 LDG.E.64 R10, desc[UR10][R20.64] ;  /* 0x0000000a140a8981 */ /* 0x008ea8000c1e1b00 */
[----:B------:R0:W-:Y:S04]  /*46a0*/  STL.64 [R1+0x58], R24 ;  /* 0x0000581801007387 */ /* 0x0001e80000100a00 */
[----:B------:R1:W-:Y:S01]  /*46b0*/  STL [R1+0x518], R26 ;  /* 0x0005181a01007387 */ /* 0x0003e20000100800 */
[----:B0-----:R-:W-:Y:S02]  /*46c0*/  MOV R24, R14 ;  /* 0x0000000e00187202 */ /* 0x001fe40000000f00 */
[----:B------:R-:W-:Y:S01]  /*46d0*/  MOV R25, R15 ;  /* 0x0000000f00197202 */ /* 0x000fe20000000f00 */
[----:B-1----:R-:W-:Y:S01]  /*46e0*/  HFMA2 R26, -RZ, RZ, 0, 0 ;  /* 0x00000000ff1a7431 */ /* 0x002fe200000001ff */
[----:B------:R-:W3:Y:S01]  /*46f0*/  LDL.LU.64 R14, [R1+0x3d0] ;  /* 0x0003d000010e7983 */ /* 0x000ee20000300a00 */
[----:B------:R-:W-:-:S05]  /*4700*/  @!P2 MOV R26, R27 ;  /* 0x0000001b001aa202 */ /* 0x000fca0000000f00 */
[----:B------:R0:W-:Y:S02]  /*4710*/  STL [R1+0x3ec], R26 ;  /* 0x0003ec1a01007387 */ /* 0x0001e40000100800 */
[----:B0-----:R-:W-:Y:S01]  /*4720*/  HFMA2 R26, -RZ, RZ, 0, 0 ;  /* 0x00000000ff1a7431 */ /* 0x001fe200000001ff */
[----:B--2---:R-:W-:-:S05]  /*4730*/  @!P0 MOV R26, R10 ;  /* 0x0000000a001a8202 */ /* 0x004fca0000000f00 */
[----:B------:R0:W-:Y:S02]  /*4740*/  STL [R1+0x3cc], R26 ;  /* 0x0003cc1a01007387 */ /* 0x0001e40000100800 */
[----:B0-----:R-:W-:Y:S01]  /*4750*/  HFMA2 R26, -RZ, RZ, 0, 0 ;  /* 0x00000000ff1a7431 */ /* 0x001fe200000001ff */
[----:B------:R-:W-:-:S05]  /*4760*/  @!P0 MOV R26, R11 ;  /* 0x0000000b001a8202 */ /* 0x000fca0000000f00 */
[----:B------:R0:W-:Y:S04]  /*4770*/  STL [R1+0x3d0], R26 ;  /* 0x0003d01a01007387 */ /* 0x0001e80000100800 */
[----:B0-----:R-:W2:Y:S01]  /*4780*/  LDL.LU R26, [R1+0x518] ;  /* 0x00051800011a7983 */ /* 0x001ea20000300800 */
[----:B------:R-:W-:-:S06]  /*4790*/  CS2R R20, SRZ ;  /* 0x0000000000147805 */ /* 0x000fcc000001ff00 */
[----:B---3--:R0:W3:Y:S01]  /*47a0*/  @!P0 LDG.E.64 R20, desc[UR10][R14.64] ;  /* 0x0000000a0e148981 */ /* 0x0080e2000c1e1b00 */
[----:B------:R-:W-:-:S03]  /*47b0*/  HFMA2 R12, -RZ, RZ, 0, 0 ;  /* 0x00000000ff0c7431 */ /* 0x000fc600000001ff */
[----:B------:R-:W4:Y:S01]  /*47c0*/  LDL.LU.64 R14, [R1+0x520] ;  /* 0x00052000010e7983 */ /* 0x000f220000300a00 */
[----:B------:R-:W-:-:S05]  /*47d0*/  @!P1 MOV R12, R23 ;  /* 0x00000017000c9202 */ /* 0x000fca0000000f00 */
[----:B------:R1:W-:Y:S04]  /*47e0*/  STL [R1+0x3e4], R12 ;  /* 0x0003e40c01007387 */ /* 0x0003e80000100800 */
[----:B-1----:R-:W3:Y:S04]  /*47f0*/  LDL.LU.64 R12, [R1+0x3b0] ;  /* 0x0003b000010c7983 */ /* 0x002ee80000300a00 */
[----:B--2---:R1:W-:Y:S04]  /*4800*/  STL.64 [R1+0x68], R26 ;  /* 0x0000681a01007387 */ /* 0x0043e80000100a00 */
[----:B-1----:R-:W2:Y:S01]  /*4810*/  LDL.LU.64 R26, [R1+0x3c0] ;  /* 0x0003c000011a7983 */ /* 0x002ea20000300a00 */
[----:B------:R-:W-:-:S03]  /*4820*/  LOP3.LUT P2, RZ, R0, 0x800, RZ, 0xc0, !PT ;  /* 0x0000080000ff7812 */ /* 0x000fc6000784c0ff */
[----:B----4-:R0:W-:Y:S02]  /*4830*/  STL.64 [R1+0x160], R14 ;  /* 0x0001600e01007387 */ /* 0x0101e40000100a00 */
[----:B0-----:R-:W-:Y:S02]  /*4840*/  CS2R R14, SRZ ;  /* 0x00000000000e7805 */ /* 0x001fe4000001ff00 */
[----:B---3--:R-:W-:Y:S02]  /*4850*/  @!P0 MOV R15, R20 ;  /* 0x00000014000f8202 */ /* 0x008fe40000000f00 */
[----:B------:R-:W-:-:S03]  /*4860*/  @!P0 MOV R14, R21 ;  /* 0x00000015000e8202 */ /* 0x000fc60000000f00 */
[----:B------:R-:W-:Y:S04]  /*4870*/  STL [R1+0x3a4], R15 ;  /* 0x0003a40f01007387 */ /* 0x000fe80000100800 */
[----:B------:R0:W-:Y:S02]  /*4880*/  STL [R1+0x3c8], R14 ;  /* 0x0003c80e01007387 */ /* 0x0001e40000100800 */
[----:B0-----:R-:W-:-:S06]  /*4890*/  CS2R R14, SRZ ;  /* 0x00000000000e7805 */ /* 0x001fcc000001ff00 */
[----:B------:R0:W3:Y:S02]  /*48a0*/  @!P2 LDG.E.64 R14, desc[UR10][R12.64] ;  /* 0x0000000a0c0ea981 */ /* 0x0000e4000c1e1b00 */
[----:B0-----:R-:W-:Y:S02]  /*48b0*/  CS2R R12, SRZ ;  /* 0x00000000000c7805 */ /* 0x001fe4000001ff00 */
[----:B------:R0:W-:Y:S04]  /*48c0*/  STL.64 [R1+0x510], R20 ;  /* 0x0005101401007387 */ /* 0x0001e80000100a00 */
[----:B------:R1:W-:Y:S04]  /*48d0*/  STL.64 [R1+0x70], R22 ;  /* 0x0000701601007387 */ /* 0x0003e80000100a00 */
[----:B0-----:R-:W4:Y:S04]  /*48e0*/  LDL.LU.64 R20, [R1+0x258] ;  /* 0x0002580001147983 */ /* 0x001f280000300a00 */
[----:B-1----:R-:W4:Y:S04]  /*48f0*/  LDL.LU.64 R22, [R1+0x3a8] ;  /* 0x0003a80001167983 */ /* 0x002f280000300a00 */
[----:B------:R0:W-:Y:S04]  /*4900*/  STL.64 [R1+0x170], R18 ;  /* 0x0001701201007387 */ /* 0x0001e80000100a00 */
[----:B0-----:R-:W4:Y:S04]  /*4910*/  LDL.LU.64 R18, [R1+0x250] ;  /* 0x0002500001127983 */ /* 0x001f280000300a00 */
[----:B--2---:R0:W2:Y:S01]  /*4920*/  @!P2 LDG.E.64 R12, desc[UR10][R26.64] ;  /* 0x0000000a1a0ca981 */ /* 0x0040a2000c1e1b00 */
[----:B------:R-:W-:-:S02]  /*4930*/  LOP3.LUT P1, RZ, R0, 0x400, RZ, 0xc0, !PT ;  /* 0x0000040000ff7812 */ /* 0x000fc4000782c0ff */
[----:B0-----:R-:W-:Y:S02]  /*4940*/  MOV R26, R2 ;  /* 0x00000002001a7202 */ /* 0x001fe40000000f00 */
[----:B------:R-:W-:Y:S02]  /*4950*/  MOV R27, R3 ;  /* 0x00000003001b7202 */ /* 0x000fe40000000f00 */
[----:B------:R-:W-:Y:S01]  /*4960*/  CS2R R2, SRZ ;  /* 0x0000000000027805 */ /* 0x000fe2000001ff00 */
[----:B------:R0:W-:Y:S01]  /*4970*/  STL.64 [R1+0x168], R16 ;  /* 0x0001681001007387 */ /* 0x0001e20000100a00 */
[----:B------:R-:W-:Y:S01]  /*4980*/  LOP3.LUT P0, RZ, R0, 0x200, RZ, 0xc0, !PT ;  /* 0x0000020000ff7812 */ /* 0x000fe2000780c0ff */
[----:B0-----:R-:W-:Y:S01]  /*4990*/  HFMA2 R16, -RZ, RZ, 0, 0 ;  /* 0x00000000ff107431 */ /* 0x001fe200000001ff */
[----:B---3--:R-:W-:-:S05]  /*49a0*/  @!P2 MOV R2, R14 ;  /* 0x0000000e0002a202 */ /* 0x008fca0000000f00 */
[----:B------:R0:W-:Y:S01]  /*49b0*/  STL [R1+0x3b4], R2 ;  /* 0x0003b40201007387 */ /* 0x0001e20000100800 */
[----:B------:R-:W-:Y:S02]  /*49c0*/  @!P2 MOV R16, R15 ;  /* 0x0000000f0010a202 */ /* 0x000fe40000000f00 */
[----:B0-----:R-:W-:-:S03]  /*49d0*/  MOV R2, RZ ;  /* 0x000000ff00027202 */ /* 0x001fc60000000f00 */
[----:B------:R0:W-:Y:S04]  /*49e0*/  STL [R1+0x3c0], R16 ;  /* 0x0003c01001007387 */ /* 0x0001e80000100800 */
[----:B------:R1:W-:Y:S01]  /*49f0*/  STL.64 [R1+0x78], R10 ;  /* 0x0000780a01007387 */ /* 0x0003e20000100a00 */
[----:B0-----:R-:W-:-:S06]  /*4a00*/  CS2R R16, SRZ ;  /* 0x0000000000107805 */ /* 0x001fcc000001ff00 */
[----:B----4-:R-:W3:Y:S01]  /*4a10*/  @!P1 LDG.E.64 R16, desc[UR10][R22.64] ;  /* 0x0000000a16109981 */ /* 0x010ee2000c1e1b00 */
[----:B-1----:R-:W-:-:S06]  /*4a20*/  CS2R R10, SRZ ;  /* 0x00000000000a7805 */ /* 0x002fcc000001ff00 */
[----:B------:R0:W4:Y:S01]  /*4a30*/  @!P0 LDG.E.64 R10, desc[UR10][R18.64] ;  /* 0x0000000a120a8981 */ /* 0x000122000c1e1b00 */
[----:B--2---:R-:W-:Y:S02]  /*4a40*/  @!P2 MOV R3, R12 ;  /* 0x0000000c0003a202 */ /* 0x004fe40000000f00 */
[----:B------:R-:W-:-:S03]  /*4a50*/  @!P2 MOV R2, R13 ;  /* 0x0000000d0002a202 */ /* 0x000fc60000000f00 */
[----:B------:R-:W-:Y:S04]  /*4a60*/  STL [R1+0x260], R3 ;  /* 0x0002600301007387 */ /* 0x000fe80000100800 */
[----:B------:R1:W-:Y:S02]  /*4a70*/  STL [R1+0x3b0], R2 ;  /* 0x0003b00201007387 */ /* 0x0003e40000100800 */
[----:B-1----:R-:W-:-:S06]  /*4a80*/  CS2R R2, SRZ ;  /* 0x0000000000027805 */ /* 0x002fcc000001ff00 */
[----:B------:R-:W2:Y:S04]  /*4a90*/  @!P1 LDG.E.64 R2, desc[UR10][R20.64] ;  /* 0x0000000a14029981 */ /* 0x000ea8000c1e1b00 */
[----:B------:R-:W4:Y:S04]  /*4aa0*/  LDL.LU.64 R20, [R1+0x398] ;  /* 0x0003980001147983 */ /* 0x000f280000300a00 */
[----:B------:R1:W-:Y:S02]  /*4ab0*/  STL [R1+0x508], R14 ;  /* 0x0005080e01007387 */ /* 0x0003e40000100800 */
[----:B-1----:R-:W-:Y:S01]  /*4ac0*/  HFMA2 R14, -RZ, RZ, 0, 0 ;  /* 0x00000000ff0e7431 */ /* 0x002fe200000001ff */
[----:B0-----:R-:W-:-:S02]  /*4ad0*/  CS2R R18, SRZ ;  /* 0x0000000000127805 */ /* 0x001fc4000001ff00 */
[----:B------:R-:W-:Y:S02]  /*4ae0*/  CS2R R22, SRZ ;  /* 0x0000000000167805 */ /* 0x000fe4000001ff00 */
[----:B---3--:R-:W-:-:S05]  /*4af0*/  @!P1 MOV R22, R16 ;  /* 0x0000001000169202 */ /* 0x008fca0000000f00 */
[----:B------:R-:W-:Y:S04]  /*4b00*/  STL [R1+0x25c], R22 ;  /* 0x00025c1601007387 */ /* 0x000fe80000100800 */
[----:B------:R-:W-:Y:S01]  /*4b10*/  STL.64 [R1+0x500], R16 ;  /* 0x0005001001007387 */ /* 0x000fe20000100a00 */
[----:B--2---:R-:W-:-:S05]  /*4b20*/  @!P1 MOV R14, R2 ;  /* 0x00000002000e9202 */ /* 0x004fca0000000f00 */
[----:B------:R0:W-:Y:S04]  /*4b30*/  STL [R1+0x3a8], R14 ;  /* 0x0003a80e01007387 */ /* 0x0001e80000100800 */
[----:B----4-:R1:W2:Y:S01]  /*4b40*/  @!P0 LDG.E.64 R18, desc[UR10][R20.64] ;  /* 0x0000000a14128981 */ /* 0x0102a2000c1e1b00 */
[----:B0-----:R-:W-:Y:S01]  /*4b50*/  HFMA2 R14, -RZ, RZ, 0, 0 ;  /* 0x00000000ff0e7431 */ /* 0x001fe200000001ff */
[----:B------:R-:W-:Y:S02]  /*4b60*/  @!P1 MOV R14, R17 ;  /* 0x00000011000e9202 */ /* 0x000fe40000000f00 */
[----:B------:R-:W-:Y:S01]  /*4b70*/  @!P1 MOV R23, R3 ;  /* 0x0000000300179202 */ /* 0x000fe20000000f00 */
[----:B------:R-:W3:Y:S04]  /*4b80*/  LDL.LU.64 R16, [R1+0x380] ;  /* 0x0003800001107983 */ /* 0x000ee80000300a00 */
[----:B------:R0:W-:Y:S04]  /*4b90*/  STL [R1+0x258], R14 ;  /* 0x0002580e01007387 */ /* 0x0001e80000100800 */
[----:B------:R-:W4:Y:S01]  /*4ba0*/  LDL.LU.64 R20, [R1+0x510] ;  /* 0x0005100001147983 */ /* 0x000f220000300a00 */
[----:B0-----:R-:W-:Y:S01]  /*4bb0*/  HFMA2 R14, -RZ, RZ, 0, 0 ;  /* 0x00000000ff0e7431 */ /* 0x001fe200000001ff */
[----:B------:R-:W-:-:S05]  /*4bc0*/  @!P0 MOV R14, R10 ;  /* 0x0000000a000e8202 */ /* 0x000fca0000000f00 */
[----:B------:R0:W-:Y:S02]  /*4bd0*/  STL [R1+0x398], R14 ;  /* 0x0003980e01007387 */ /* 0x0001e40000100800 */
[----:B0-----:R-:W-:Y:S01]  /*4be0*/  HFMA2 R14, -RZ, RZ, 0, 0 ;  /* 0x00000000ff0e7431 */ /* 0x001fe200000001ff */
[----:B------:R-:W-:-:S05]  /*4bf0*/  @!P0 MOV R14, R11 ;  /* 0x0000000b000e8202 */ /* 0x000fca0000000f00 */
[----:B------:R0:W-:Y:S04]  /*4c00*/  STL [R1+0x39c], R14 ;  /* 0x00039c0e01007387 */ /* 0x0001e80000100800 */
[----:B------:R1:W-:Y:S04]  /*4c10*/  STL [R1+0x3ac], R23 ;  /* 0x0003ac1701007387 */ /* 0x0003e80000100800 */
[----:B0-----:R-:W3:Y:S04]  /*4c20*/  LDL.LU R14, [R1+0x508] ;  /* 0x00050800010e7983 */ /* 0x001ee80000300800 */
[----:B-1----:R-:W3:Y:S01]  /*4c30*/  LDL.LU.64 R22, [R1+0x248] ;  /* 0x0002480001167983 */ /* 0x002ee20000300a00 */
[----:B------:R-:W-:-:S03]  /*4c40*/  LOP3.LUT P2, RZ, R0, 0x100, RZ, 0xc0, !PT ;  /* 0x0000010000ff7812 */ /* 0x000fc6000784c0ff */
[----:B----4-:R0:W-:Y:S02]  /*4c50*/  STL.64 [R1+0x178], R20 ;  /* 0x0001781401007387 */ /* 0x0101e40000100a00 */
[----:B0-----:R-:W-:Y:S02]  /*4c60*/  CS2R R20, SRZ ;  /* 0x0000000000147805 */ /* 0x001fe4000001ff00 */
[----:B--2---:R-:W-:Y:S02]  /*4c70*/  @!P0 MOV R21, R18 ;  /* 0x0000001200158202 */ /* 0x004fe40000000f00 */
[----:B------:R-:W-:-:S03]  /*4c80*/  @!P0 MOV R20, R19 ;  /* 0x0000001300148202 */ /* 0x000fc60000000f00 */
[----:B------:R-:W-:Y:S04]  /*4c90*/  STL [R1+0x254], R21 ;  /* 0x0002541501007387 */ /* 0x000fe80000100800 */
[----:B------:R0:W-:Y:S04]  /*4ca0*/  STL [R1+0x250], R20 ;  /* 0x0002501401007387 */ /* 0x0001e80000100800 */
[----:B---3--:R1:W-:Y:S01]  /*4cb0*/  STL.64 [R1+0x80], R14 ;  /* 0x0000800e01007387 */ /* 0x0083e20000100a00 */
[----:B0-----:R-:W-:-:S06]  /*4cc0*/  CS2R R20, SRZ ;  /* 0x0000000000147805 */ /* 0x001fcc000001ff00 */
[----:B------:R-:W2:Y:S01]  /*4cd0*/  @!P2 LDG.E.64 R20, desc[UR10][R16.64] ;  /* 0x0000000a1014a981 */ /* 0x000ea2000c1e1b00 */
[----:B-1----:R-:W-:-:S03]  /*4ce0*/  CS2R R14, SRZ ;  /* 0x00000000000e7805 */ /* 0x002fc6000001ff00 */
[----:B------:R0:W-:Y:S04]  /*4cf0*/  STL.64 [R1+0x180], R12 ;  /* 0x0001800c01007387 */ /* 0x0001e80000100a00 */
[----:B------:R-:W3:Y:S04]  /*4d00*/  LDL.LU.64 R16, [R1+0x378] ;  /* 0x0003780001107983 */ /* 0x000ee80000300a00 */
[----:B------:R-:W4:Y:S01]  /*4d10*/  @!P2 LDG.E.64 R14, desc[UR10][R22.64] ;  /* 0x0000000a160ea981 */ /* 0x000f22000c1e1b00 */
[----:B0-----:R-:W-:-:S03]  /*4d20*/  HFMA2 R13, -RZ, RZ, 0, 0 ;  /* 0x00000000ff0d7431 */ /* 0x001fc600000001ff */
[----:B------:R-:W3:Y:S01]  /*4d30*/  LDL.LU.64 R22, [R1+0x240] ;  /* 0x0002400001167983 */ /* 0x000ee20000300a00 */
[----:B------:R-:W-:-:S03]  /*4d40*/  LOP3.LUT P1, RZ, R0, 0x80, RZ, 0xc0, !PT ;  /* 0x0000008000ff7812 */ /* 0x000fc6000782c0ff */
[----:B--2---:R-:W-:Y:S01]  /*4d50*/  STL.64 [R1+0x4f0], R20 ;  /* 0x0004f01401007387 */ /* 0x004fe20000100a00 */
[----:B----4-:R-:W-:-:S05]  /*4d60*/  @!P2 MOV R13, R14 ;  /* 0x0000000e000da202 */ /* 0x010fca0000000f00 */
[----:B------:R0:W-:Y:S02]  /*4d70*/  STL [R1+0x380], R13 ;  /* 0x0003800d01007387 */ /* 0x0001e40000100800 */
[----:B0-----:R-:W-:Y:S02]  /*4d80*/  CS2R R12, SRZ ;  /* 0x00000000000c7805 */ /* 0x001fe4000001ff00 */
[----:B------:R-:W-:Y:S02]  /*4d90*/  @!P2 MOV R13, R20 ;  /* 0x00000014000da202 */ /* 0x000fe40000000f00 */
[----:B------:R-:W-:Y:S02]  /*4da0*/  @!P2 MOV R12, R21 ;  /* 0x00000015000ca202 */ /* 0x000fe40000000f00 */
[----:B------:R-:W2:Y:S04]  /*4db0*/  LDL.LU.64 R20, [R1+0x220] ;  /* 0x0002200001147983 */ /* 0x000ea80000300a00 */
[----:B------:R0:W-:Y:S01]  /*4dc0*/  STL.64 [R1+0x88], R2 ;  /* 0x0000880201007387 */ /* 0x0001e20000100a00 */
[----:B------:R-:W-:-:S03]  /*4dd0*/  LOP3.LUT P0, RZ, R0, 0x40, RZ, 0xc0, !PT ;  /* 0x0000004000ff7812 */ /* 0x000fc6000780c0ff */
[----:B------:R-:W-:Y:S01]  /*4de0*/  STL [R1+0x24c], R13 ;  /* 0x00024c0d01007387 */ /* 0x000fe20000100800 */
[----:B0-----:R-:W-:-:S03]  /*4df0*/  CS2R R2, SRZ ;  /* 0x0000000000027805 */ /* 0x001fc6000001ff00 */
[----:B------:R0:W-:Y:S04]  /*4e00*/  STL [R1+0x248], R12 ;  /* 0x0002480c01007387 */ /* 0x0001e80000100800 */
[----:B---3--:R-:W3:Y:S01]  /*4e10*/  @!P1 LDG.E.64 R2, desc[UR10][R22.64] ;  /* 0x0000000a16029981 */ /* 0x008ee2000c1e1b00 */
[----:B0-----:R-:W-:-:S03]  /*4e20*/  CS2R R12, SRZ ;  /* 0x00000000000c7805 */ /* 0x001fc6000001ff00 */
[----:B------:R0:W-:Y:S04]  /*4e30*/  STL.64 [R1+0x90], R10 ;  /* 0x0000900a01007387 */ /* 0x0001e80000100a00 */
[----:B------:R1:W-:Y:S04]  /*4e40*/  STL [R1+0x4f8], R14 ;  /* 0x0004f80e01007387 */ /* 0x0003e80000100800 */
[----:B------:R-:W4:Y:S01]  /*4e50*/  @!P1 LDG.E.64 R12, desc[UR10][R16.64] ;  /* 0x0000000a100c9981 */ /* 0x000f22000c1e1b00 */
[----:B0-----:R-:W-:-:S03]  /*4e60*/  CS2R R10, SRZ ;  /* 0x00000000000a7805 */ /* 0x001fc6000001ff00 */
[----:B------:R-:W4:Y:S01]  /*4e70*/  LDL.LU.64 R22, [R1+0x368] ;  /* 0x0003680001167983 */ /* 0x000f220000300a00 */
[----:B-1----:R-:W-:-:S03]  /*4e80*/  HFMA2 R14, -RZ, RZ, 0, 0 ;  /* 0x00000000ff0e7431 */ /* 0x002fc600000001ff */
[----:B------:R-:W4:Y:S04]  /*4e90*/  LDL.LU.64 R16, [R1+0x500] ;  /* 0x0005000001107983 */ /* 0x000f280000300a00 */
[----:B--2---:R-:W2:Y:S01]  /*4ea0*/  @!P0 LDG.E.64 R10, desc[UR10][R20.64] ;  /* 0x0000000a140a8981 */ /* 0x004ea2000c1e1b00 */
[----:B------:R-:W-:-:S05]  /*4eb0*/  @!P2 MOV R14, R15 ;  /* 0x0000000f000ea202 */ /* 0x000fca0000000f00 */
[----:B------:R0:W-:Y:S04]  /*4ec0*/  STL [R1+0x384], R14 ;  /* 0x0003840e01007387 */ /* 0x0001e80000100800 */
[----:B------:R1:W-:Y:S04]  /*4ed0*/  STL.64 [R1+0x190], R18 ;  /* 0x0001901201007387 */ /* 0x0003e80000100a00 */
[----:B------:R-:W2:Y:S01]  /*4ee0*/  LDL.LU.64 R20, [R1+0x358] ;  /* 0x0003580001147983 */ /* 0x000ea20000300a00 */
[----:B0-----:R-:W-:Y:S01]  /*4ef0*/  HFMA2 R14, -RZ, RZ, 0, 0 ;  /* 0x00000000ff0e7431 */ /* 0x001fe200000001ff */
[----:B---3--:R-:W-:-:S02]  /*4f00*/  @!P1 MOV R14, R2 ;  /* 0x00000002000e9202 */ /* 0x008fc40000000f00 */
[----:B-1----:R-:W3:Y:S04]  /*4f10*/  LDL.LU.64 R18, [R1+0x218] ;  /* 0x0002180001127983 */ /* 0x002ee80000300a00 */
[----:B------:R0:W-:Y:S02]  /*4f20*/  STL [R1+0x378], R14 ;  /* 0x0003780e01007387 */ /* 0x0001e40000100800 */
[----:B0-----:R-:W-:Y:S01]  /*4f30*/  HFMA2 R14, -RZ, RZ, 0, 0 ;  /* 0x00000000ff0e7431 */ /* 0x001fe200000001ff */
[----:B----4-:R-:W-:-:S05]  /*4f40*/  @!P1 MOV R14, R13 ;  /* 0x0000000d000e9202 */ /* 0x010fca0000000f00 */
        /* <DEDUP_REMOVED lines=8> */
[----:B------:R-:W-:-:S03]  /*4fd0*/  LOP3.LUT P2, RZ, R0, 0x20, RZ, 0xc0, !PT ;  /* 0x0000002000ff7812 */ /* 0x000fc6000784c0ff */
[----:B------:R0:W-:Y:S02]  /*4fe0*/  STL.64 [R1+0x188], R16 ;  /* 0x0001881001007387 */ /* 0x0001e40000100a00 */
[----:B0-----:R-:W-:Y:S02]  /*4ff0*/  CS2R R16, SRZ ;  /* 0x0000000000107805 */ /* 0x001fe4000001ff00 */
[----:B------:R-:W-:Y:S02]  /*5000*/  @!P1 MOV R17, R3 ;  /* 0x0000000300119202 */ /* 0x000fe40000000f00 */
[----:B------:R-:W-:-:S03]  /*5010*/  @!P1 MOV R16, R12 ;  /* 0x0000000c00109202 */ /* 0x000fc60000000f00 */
[----:B------:R-:W-:Y:S04]  /*5020*/  STL [R1+0x37c], R17 ;  /* 0x00037c1101007387 */ /* 0x000fe80000100800 */
[----:B------:R0:W-:Y:S02]  /*5030*/  STL [R1+0x244], R16 ;  /* 0x0002441001007387 */ /* 0x0001e40000100800 */
[----:B0-----:R-:W-:-:S06]  /*5040*/  CS2R R16, SRZ ;  /* 0x0000000000107805 */ /* 0x001fcc000001ff00 */
[----:B------:R-:W4:Y:S04]  /*5050*/  @!P0 LDG.E.64 R16, desc[UR10][R22.64] ;  /* 0x0000000a16108981 */ /* 0x000f28000c1e1b00 */
[----:B--2---:R0:W-:Y:S02]  /*5060*/  STL.64 [R1+0x98], R14 ;  /* 0x0000980e01007387 */ /* 0x0041e40000100a00 */
[----:B0-----:R-:W-:-:S06]  /*5070*/  CS2R R14, SRZ ;  /* 0x00000000000e7805 */ /* 0x001fcc000001ff00 */
[----:B---3--:R0:W2:Y:S02]  /*5080*/  @!P2 LDG.E.64 R14, desc[UR10][R18.64] ;  /* 0x0000000a120ea981 */ /* 0x0080a4000c1e1b00 */
[----:B0-----:R-:W-:-:S06]  /*5090*/  CS2R R18, SRZ ;  /* 0x0000000000127805 */ /* 0x001fcc000001ff00 */
[----:B------:R-:W3:Y:S04]  /*50a0*/  @!P2 LDG.E.64 R18, desc[UR10][R20.64] ;  /* 0x0000000a1412a981 */ /* 0x000ee8000c1e1b00 */
[----:B------:R-:W2:Y:S01]  /*50b0*/  LDL.LU.64 R20, [R1+0x4f0] ;  /* 0x0004f00001147983 */ /* 0x000ea20000300a00 */
[----:B------:R-:W-:Y:S02]  /*50c0*/  CS2R R22, SRZ ;  /* 0x0000000000167805 */ /* 0x000fe4000001ff00 */
[----:B----4-:R-:W-:Y:S02]  /*50d0*/  @!P0 MOV R23, R16 ;  /* 0x0000001000178202 */ /* 0x010fe40000000f00 */
[----:B------:R-:W-:-:S03]  /*50e0*/  @!P0 MOV R22, R17 ;  /* 0x0000001100168202 */ /* 0x000fc60000000f00 */
[----:B------:R-:W-:Y:S04]  /*50f0*/  STL [R1+0x224], R23 ;  /* 0x0002241701007387 */ /* 0x000fe80000100800 */
[----:B------:R0:W-:Y:S04]  /*5100*/  STL [R1+0x220], R22 ;  /* 0x0002201601007387 */ /* 0x0001e80000100800 */
[----:B0-----:R-:W4:Y:S04]  /*5110*/  LDL.LU.64 R22, [R1+0x210] ;  /* 0x0002100001167983 */ /* 0x001f280000300a00 */
[----:B------:R0:W-:Y:S04]  /*5120*/  STL.64 [R1+0x1a0], R12 ;  /* 0x0001a00c01007387 */ /* 0x0001e80000100a00 */
[----:B0-----:R-:W4:Y:S04]  /*5130*/  LDL.LU.64 R12, [R1+0x330] ;  /* 0x00033000010c7983 */ /* 0x001f280000300a00 */
[----:B---3--:R-:W-:Y:S04]  /*5140*/  STL.64 [R1+0x4e0], R18 ;  /* 0x0004e01201007387 */ /* 0x008fe80000100a00 */
[----:B--2---:R0:W-:Y:S02]  /*5150*/  STL.64 [R1+0x198], R20 ;  /* 0x0001981401007387 */ /* 0x0041e40000100a00 */
[----:B0-----:R-:W-:Y:S01]  /*5160*/  HFMA2 R21, -RZ, RZ, 0, 0 ;  /* 0x00000000ff157431 */ /* 0x001fe200000001ff */
[----:B------:R-:W-:-:S05]  /*5170*/  @!P2 MOV R21, R14 ;  /* 0x0000000e0015a202 */ /* 0x000fca0000000f00 */
[----:B------:R0:W-:Y:S02]  /*5180*/  STL [R1+0x3d4], R21 ;  /* 0x0003d41501007387 */ /* 0x0001e40000100800 */
[----:B0-----:R-:W-:Y:S02]  /*5190*/  CS2R R20, SRZ ;  /* 0x0000000000147805 */ /* 0x001fe4000001ff00 */
[----:B------:R-:W-:Y:S02]  /*51a0*/  @!P2 MOV R21, R18 ;  /* 0x000000120015a202 */ /* 0x000fe40000000f00 */
[----:B------:R-:W-:Y:S02]  /*51b0*/  @!P2 MOV R20, R19 ;  /* 0x000000130014a202 */ /* 0x000fe40000000f00 */
[----:B------:R-:W2:Y:S01]  /*51c0*/  LDL.LU.64 R18, [R1+0x348] ;  /* 0x0003480001127983 */ /* 0x000ea20000300a00 */
[----:B------:R-:W-:-:S03]  /*51d0*/  LOP3.LUT P1, RZ, R0, 0x10, RZ, 0xc0, !PT ;  /* 0x0000001000ff7812 */ /* 0x000fc6000782c0ff */
[----:B------:R-:W-:Y:S04]  /*51e0*/  STL [R1+0x21c], R21 ;  /* 0x00021c1501007387 */ /* 0x000fe80000100800 */
[----:B------:R0:W-:Y:S01]  /*51f0*/  STL [R1+0x218], R20 ;  /* 0x0002181401007387 */ /* 0x0001e20000100800 */
[----:B------:R-:W-:-:S03]  /*5200*/  LOP3.LUT P0, RZ, R0, 0x8, RZ, 0xc0, !PT ;  /* 0x0000000800ff7812 */ /* 0x000fc6000780c0ff */
[----:B------:R1:W-:Y:S01]  /*5210*/  STL.64 [R1+0xa0], R2 ;  /* 0x0000a00201007387 */ /* 0x0003e20000100a00 */
[----:B0-----:R-:W-:-:S06]  /*5220*/  CS2R R20, SRZ ;  /* 0x0000000000147805 */ /* 0x001fcc000001ff00 */
[----:B----4-:R-:W3:Y:S01]  /*5230*/  @!P1 LDG.E.64 R20, desc[UR10][R22.64] ;  /* 0x0000000a16149981 */ /* 0x010ee2000c1e1b00 */
[----:B-1----:R-:W-:-:S03]  /*5240*/  CS2R R2, SRZ ;  /* 0x0000000000027805 */ /* 0x002fc6000001ff00 */
[----:B------:R0:W-:Y:S04]  /*5250*/  STL.64 [R1+0xa8], R10 ;  /* 0x0000a80a01007387 */ /* 0x0001e80000100a00 */
[----:B------:R1:W-:Y:S04]  /*5260*/  STL [R1+0x4e8], R14 ;  /* 0x0004e80e01007387 */ /* 0x0003e80000100800 */
[----:B------:R4:W-:Y:S01]  /*5270*/  STL.64 [R1+0x1a8], R16 ;  /* 0x0001a81001007387 */ /* 0x0009e20000100a00 */
[----:B0-----:R-:W-:-:S03]  /*5280*/  CS2R R10, SRZ ;  /* 0x00000000000a7805 */ /* 0x001fc6000001ff00 */
[----:B------:R-:W3:Y:S04]  /*5290*/  LDL.LU.64 R22, [R1+0x338] ;  /* 0x0003380001167983 */ /* 0x000ee80000300a00 */
[----:B------:R-:W3:Y:S04]  /*52a0*/  @!P0 LDG.E.64 R10, desc[UR10][R12.64] ;  /* 0x0000000a0c0a8981 */ /* 0x000ee8000c1e1b00 */
[----:B--2---:R0:W2:Y:S01]  /*52b0*/  @!P1 LDG.E.64 R2, desc[UR10][R18.64] ;  /* 0x0000000a12029981 */ /* 0x0040a2000c1e1b00 */
[----:B-1----:R-:W-:Y:S01]  /*52c0*/  HFMA2 R14, -RZ, RZ, 0, 0 ;  /* 0x00000000ff0e7431 */ /* 0x002fe200000001ff */
[----:B------:R-:W-:-:S02]  /*52d0*/  @!P2 MOV R14, R15 ;  /* 0x0000000f000ea202 */ /* 0x000fc40000000f00 */
[----:B----4-:R-:W4:Y:S04]  /*52e0*/  LDL.LU.64 R16, [R1+0x318] ;  /* 0x0003180001107983 */ /* 0x010f280000300a00 */
[----:B------:R1:W-:Y:S02]  /*52f0*/  STL [R1+0x3f0], R14 ;  /* 0x0003f00e01007387 */ /* 0x0003e40000100800 */
[----:B-1----:R-:W-:Y:S01]  /*5300*/  HFMA2 R14, -RZ, RZ, 0, 0 ;  /* 0x00000000ff0e7431 */ /* 0x002fe200000001ff */
[----:B---3--:R-:W-:-:S05]  /*5310*/  @!P1 MOV R14, R20 ;  /* 0x00000014000e9202 */ /* 0x008fca0000000f00 */
[----:B------:R1:W-:Y:S02]  /*5320*/  STL [R1+0x3f4], R14 ;  /* 0x0003f40e01007387 */ /* 0x0003e40000100800 */
[----:B-1----:R-:W-:Y:S01]  /*5330*/  HFMA2 R14, -RZ, RZ, 0, 0 ;  /* 0x00000000ff0e7431 */ /* 0x002fe200000001ff */
[----:B0-----:R-:W-:Y:S02]  /*5340*/  CS2R R18, SRZ ;  /* 0x0000000000127805 */ /* 0x001fe4000001ff00 */
[----:B------:R-:W-:-:S05]  /*5350*/  @!P1 MOV R19, R21 ;  /* 0x0000001500139202 */ /* 0x000fca0000000f00 */
[----:B------:R-:W-:Y:S01]  /*5360*/  STL [R1+0x410], R19 ;  /* 0x0004101301007387 */ /* 0x000fe20000100800 */
[----:B--2---:R-:W-:-:S05]  /*5370*/  @!P1 MOV R14, R3 ;  /* 0x00000003000e9202 */ /* 0x004fca0000000f00 */
[----:B------:R0:W-:Y:S02]  /*5380*/  STL [R1+0x210], R14 ;  /* 0x0002100e01007387 */ /* 0x0001e40000100800 */
[----:B0-----:R-:W-:Y:S01]  /*5390*/  HFMA2 R14, -RZ, RZ, 0, 0 ;  /* 0x00000000ff0e7431 */ /* 0x001fe200000001ff */
[----:B------:R-:W-:-:S05]  /*53a0*/  @!P0 MOV R14, R10 ;  /* 0x0000000a000e8202 */ /* 0x000fca0000000f00 */
[----:B------:R0:W-:Y:S02]  /*53b0*/  STL [R1+0x414], R14 ;  /* 0x0004140e01007387 */ /* 0x0001e40000100800 */
[----:B0-----:R-:W-:Y:S01]  /*53c0*/  HFMA2 R14, -RZ, RZ, 0, 0 ;  /* 0x00000000ff0e7431 */ /* 0x001fe200000001ff */
[----:B------:R-:W-:-:S05]  /*53d0*/  @!P0 MOV R14, R11 ;  /* 0x0000000b000e8202 */ /* 0x000fca0000000f00 */
[----:B------:R0:W-:Y:S01]  /*53e0*/  STL [R1+0x430], R14 ;  /* 0x0004300e01007387 */ /* 0x0001e20000100800 */
[----:B------:R-:W-:-:S03]  /*53f0*/  @!P1 MOV R18, R2 ;  /* 0x0000000200129202 */ /* 0x000fc60000000f00 */
[----:B0-----:R-:W2:Y:S04]  /*5400*/  LDL.LU R14, [R1+0x4e8] ;  /* 0x0004e800010e7983 */ /* 0x001ea80000300800 */
[----:B------:R0:W-:Y:S04]  /*5410*/  STL [R1+0x214], R18 ;  /* 0x0002141201007387 */ /* 0x0001e80000100800 */
[----:B0-----:R-:W3:Y:S01]  /*5420*/  LDL.LU.64 R18, [R1+0x320] ;  /* 0x0003200001127983 */ /* 0x001ee20000300a00 */
[----:B------:R-:W-:-:S03]  /*5430*/  LOP3.LUT P2, RZ, R0, 0x4, RZ, 0xc0, !PT ;  /* 0x0000000400ff7812 */ /* 0x000fc6000784c0ff */
[----:B--2---:R0:W-:Y:S02]  /*5440*/  STL.64 [R1+0xb0], R14 ;  /* 0x0000b00e01007387 */ /* 0x0041e40000100a00 */
[----:B0-----:R-:W-:-:S08]  /*5450*/  CS2R R14, SRZ ;  /* 0x00000000000e7805 */ /* 0x001fd0000001ff00 */
[----:B----4-:R0:W2:Y:S02]  /*5460*/  @!P2 LDG.E.64 R14, desc[UR10][R16.64] ;  /* 0x0000000a100ea981 */ /* 0x0100a4000c1e1b00 */
[----:B0-----:R-:W-:-:S06]  /*5470*/  CS2R R16, SRZ ;  /* 0x0000000000107805 */ /* 0x001fcc000001ff00 */
[----:B---3--:R0:W3:Y:S04]  /*5480*/  @!P2 LDG.E.64 R16, desc[UR10][R18.64] ;  /* 0x0000000a1210a981 */ /* 0x0080e8000c1e1b00 */
[----:B------:R-:W4:Y:S01]  /*5490*/  LDL.LU.64 R18, [R1+0x4e0] ;  /* 0x0004e00001127983 */ /* 0x000f220000300a00 */
[----:B------:R-:W-:-:S03]  /*54a0*/  LOP3.LUT P1, RZ, R0, 0x2, RZ, 0xc0, !PT ;  /* 0x0000000200ff7812 */ /* 0x000fc6000782c0ff */
[----:B------:R1:W-:Y:S02]  /*54b0*/  STL.64 [R1+0xb8], R20 ;  /* 0x0000b81401007387 */ /* 0x0003e40000100a00 */
[----:B-1----:R-:W-:Y:S02]  /*54c0*/  CS2R R20, SRZ ;  /* 0x0000000000147805 */ /* 0x002fe4000001ff00 */
[----:B------:R-:W-:-:S06]  /*54d0*/  CS2R R12, SRZ ;  /* 0x00000000000c7805 */ /* 0x000fcc000001ff00 */
[----:B------:R-:W2:Y:S04]  /*54e0*/  @!P0 LDG.E.64 R12, desc[UR10][R22.64] ;  /* 0x0000000a160c8981 */ /* 0x000ea8000c1e1b00 */
[----:B----4-:R0:W-:Y:S02]  /*54f0*/  STL.64 [R1+0x1b0], R18 ;  /* 0x0001b01201007387 */ /* 0x0101e40000100a00 */
[----:B0-----:R-:W-:Y:S02]  /*5500*/  MOV R18, R8 ;  /* 0x0000000800127202 */ /* 0x001fe40000000f00 */
[----:B------:R-:W-:-:S05]  /*5510*/  MOV R19, R9 ;  /* 0x0000000900137202 */ /* 0x000fca0000000f00 */
[----:B------:R0:W4:Y:S02]  /*5520*/  @!P1 LDG.E.64 R20, desc[UR10][R18.64] ;  /* 0x0000000a12149981 */ /* 0x000124000c1e1b00 */
[----:B0-----:R-:W-:-:S06]  /*5530*/  CS2R R18, SRZ ;  /* 0x0000000000127805 */ /* 0x001fcc000001ff00 */
[----:B------:R0:W4:Y:S04]  /*5540*/  @!P1 LDG.E.64 R18, desc[UR10][R6.64] ;  /* 0x0000000a06129981 */ /* 0x000128000c1e1b00 */
[----:B------:R1:W-:Y:S01]  /*5550*/  STL.64 [R1+0x1b8], R2 ;  /* 0x0001b80201007387 */ /* 0x0003e20000100a00 */
[----:B0-----:R-:W-:Y:S01]  /*5560*/  HFMA2 R7, -RZ, RZ, 0, 0 ;  /* 0x00000000ff077431 */ /* 0x001fe200000001ff */
[----:B------:R-:W-:Y:S02]  /*5570*/  MOV R22, R34 ;  /* 0x0000002200167202 */ /* 0x000fe40000000f00 */
[----:B------:R-:W-:Y:S01]  /*5580*/  MOV R23, R35 ;  /* 0x0000002300177202 */ /* 0x000fe20000000f00 */
[----:B--2---:R0:W-:Y:S01]  /*5590*/  STL.64 [R1+0x1c0], R12 ;  /* 0x0001c00c01007387 */ /* 0x0041e20000100a00 */
[----:B-1----:R-:W-:-:S02]  /*55a0*/  CS2R R2, SRZ ;  /* 0x0000000000027805 */ /* 0x002fc4000001ff00 */
[----:B------:R-:W-:Y:S01]  /*55b0*/  CS2R R34, SRZ ;  /* 0x0000000000227805 */ /* 0x000fe2000001ff00 */
[----:B------:R1:W-:Y:S01]  /*55c0*/  STL.64 [R1+0xc0], R10 ;  /* 0x0000c00a01007387 */ /* 0x0003e20000100a00 */
[----:B------:R-:W-:Y:S02]  /*55d0*/  @!P0 MOV R35, R12 ;  /* 0x0000000c00238202 */ /* 0x000fe40000000f00 */
[----:B------:R-:W-:Y:S01]  /*55e0*/  @!P0 MOV R34, R13 ;  /* 0x0000000d00228202 */ /* 0x000fe20000000f00 */
[----:B------:R-:W-:Y:S01]  /*55f0*/  HFMA2 R8, -RZ, RZ, 0, 0 ;  /* 0x00000000ff087431 */ /* 0x000fe200000001ff */
[----:B------:R-:W-:Y:S01]  /*5600*/  STL.64 [R1+0xc8], R14 ;  /* 0x0000c80e01007387 */ /* 0x000fe20000100a00 */
[----:B0-----:R-:W-:-:S03]  /*5610*/  CS2R R12, SRZ ;  /* 0x00000000000c7805 */ /* 0x001fc6000001ff00 */
[----:B---3--:R-:W-:Y:S04]  /*5620*/  STL.64 [R1+0x1c8], R16 ;  /* 0x0001c81001007387 */ /* 0x008fe80000100a00 */
[----:B-1----:R-:W2:Y:S01]  /*5630*/  LDL.LU.64 R10, [R1+0x2e0] ;  /* 0x0002e000010a7983 */ /* 0x002ea20000300a00 */
[----:B------:R-:W-:-:S03]  /*5640*/  UIMAD.WIDE UR6, UR8, 0x8, UR6 ;  /* 0x00000008080678a5 */ /* 0x000fc6000f8e0206 */
[----:B------:R-:W5:Y:S01]  /*5650*/  LDL.LU R6, [R1+0x4d0] ;  /* 0x0004d00001067983 */ /* 0x000f620000300800 */
[----:B----4-:R-:W-:-:S05]  /*5660*/  @!P1 MOV R7, R20 ;  /* 0x0000001400079202 */ /* 0x010fca0000000f00 */
[----:B------:R0:W-:Y:S02]  /*5670*/  STL [R1+0x450], R7 ;  /* 0x0004500701007387 */ /* 0x0001e40000100800 */
[----:B0-----:R-:W-:Y:S01]  /*5680*/  HFMA2 R7, -RZ, RZ, 0, 0 ;  /* 0x00000000ff077431 */ /* 0x001fe200000001ff */
[----:B------:R-:W-:Y:S02]  /*5690*/  @!P1 MOV R7, R21 ;  /* 0x0000001500079202 */ /* 0x000fe40000000f00 */
[----:B------:R-:W-:Y:S02]  /*56a0*/  @!P1 MOV R3, R18 ;  /* 0x0000001200039202 */ /* 0x000fe40000000f00 */
[----:B------:R-:W-:Y:S02]  /*56b0*/  @!P1 MOV R2, R19 ;  /* 0x0000001300029202 */ /* 0x000fe40000000f00 */
[----:B------:R-:W-:-:S13]  /*56c0*/  LOP3.LUT P1, RZ, R0, 0x4000000, RZ, 0xc0, !PT ;  /* 0x0400000000ff7812 */ /* 0x000fda000782c0ff */
[----:B------:R-:W3:Y:S04]  /*56d0*/  @!P1 LDG.E.64 R12, desc[UR10][R28.64] ;  /* 0x0000000a1c0c9981 */ /* 0x000ee8000c1e1b00 */
[----:B------:R-:W4:Y:S01]  /*56e0*/  LDL.LU.64 R28, [R1+0x290] ;  /* 0x00029000011c7983 */ /* 0x000f220000300a00 */
[----:B------:R-:W-:-:S03]  /*56f0*/  @!P2 MOV R8, R14 ;  /* 0x0000000e0008a202 */ /* 0x000fc60000000f00 */
[----:B------:R0:W-:Y:S04]  /*5700*/  STL [R1+0x330], R34 ;  /* 0x0003302201007387 */ /* 0x0001e80000100800 */
[----:B------:R1:W-:Y:S01]  /*5710*/  STL [R1+0x438], R8 ;  /* 0x0004380801007387 */ /* 0x0003e20000100800 */
[----:B0-----:R-:W-:Y:S01]  /*5720*/  HFMA2 R34, -RZ, RZ, 0, 0 ;  /* 0x00000000ff227431 */ /* 0x001fe200000001ff */
[----:B------:R-:W-:Y:S02]  /*5730*/  @!P2 MOV R34, R17 ;  /* 0x000000110022a202 */ /* 0x000fe40000000f00 */
[----:B-1----:R-:W-:Y:S02]  /*5740*/  CS2R R8, SRZ ;  /* 0x0000000000087805 */ /* 0x002fe4000001ff00 */
[----:B------:R-:W-:-:S02]  /*5750*/  @!P2 MOV R8, R15 ;  /* 0x0000000f0008a202 */ /* 0x000fc40000000f00 */
[----:B------:R-:W-:Y:S02]  /*5760*/  CS2R R14, SRZ ;  /* 0x00000000000e7805 */ /* 0x000fe4000001ff00 */
[----:B------:R-:W-:Y:S02]  /*5770*/  @!P2 MOV R9, R16 ;  /* 0x000000100009a202 */ /* 0x000fe40000000f00 */
[C---:B------:R-:W-:Y:S02]  /*5780*/  LOP3.LUT P2, RZ, R0.reuse, 0x8000000, RZ, 0xc0, !PT ;  /* 0x0800000000ff7812 */ /* 0x040fe4000784c0ff */
[----:B------:R-:W-:Y:S01]  /*5790*/  CS2R R16, SRZ ;  /* 0x0000000000107805 */ /* 0x000fe2000001ff00 */
[----:B------:R-:W4:Y:S01]  /*57a0*/  @!P1 LDG.E.64 R14, desc[UR10][R32.64] ;  /* 0x0000000a200e9981 */ /* 0x000f22000c1e1b00 */
[----:B------:R-:W-:-:S03]  /*57b0*/  LOP3.LUT P0, RZ, R0, 0x1, RZ, 0xc0, !PT ;  /* 0x0000000100ff7812 */ /* 0x000fc6000780c0ff */
[----:B------:R-:W4:Y:S06]  /*57c0*/  LDL.LU.64 R32, [R1+0x280] ;  /* 0x0002800001207983 */ /* 0x000f2c0000300a00 */
[----:B------:R-:W4:Y:S04]  /*57d0*/  @!P2 LDG.E.64 R16, desc[UR10][R36.64] ;  /* 0x0000000a2410a981 */ /* 0x000f28000c1e1b00 */
[----:B---3--:R0:W-:Y:S04]  /*57e0*/  STL.64 [R1+0x4c8], R12 ;  /* 0x0004c80c01007387 */ /* 0x0081e80000100a00 */
[----:B------:R-:W3:Y:S04]  /*57f0*/  LDL.LU.64 R36, [R1+0x228] ;  /* 0x0002280001247983 */ /* 0x000ee80000300a00 */
[----:B0-----:R-:W3:Y:S04]  /*5800*/  LDL.LU.64 R12, [R1+0x238] ;  /* 0x00023800010c7983 */ /* 0x001ee80000300a00 */
[----:B------:R-:W-:Y:S04]  /*5810*/  STL [R1+0x2f8], R3 ;  /* 0x0002f80301007387 */ /* 0x000fe80000100800 */
[----:B------:R0:W-:Y:S04]  /*5820*/  STL [R1+0x2fc], R2 ;  /* 0x0002fc0201007387 */ /* 0x0001e80000100800 */
[----:B------:R1:W-:Y:S04]  /*5830*/  STL [R1+0x444], R8 ;  /* 0x0004440801007387 */ /* 0x0003e80000100800 */
[----:B------:R2:W-:Y:S01]  /*5840*/  STL [R1+0x318], R9 ;  /* 0x0003180901007387 */ /* 0x0005e20000100800 */
[----:B0-----:R-:W-:-:S03]  /*5850*/  CS2R R2, SRZ ;  /* 0x0000000000027805 */ /* 0x001fc6000001ff00 */
[----:B-1----:R-:W3:Y:S04]  /*5860*/  LDL.LU R8, [R1+0x4d8] ;  /* 0x0004d80001087983 */ /* 0x002ee80000300800 */
[----:B--2---:R-:W2:Y:S04]  /*5870*/  LDL.LU R9, [R1+0x4d4] ;  /* 0x0004d40001097983 */ /* 0x004ea80000300800 */
[----:B------:R0:W2:Y:S04]  /*5880*/  @!P0 LDG.E.64 R2, desc[UR10][R10.64] ;  /* 0x0000000a0a028981 */ /* 0x0000a8000c1e1b00 */
[----:B------:R1:W-:Y:S01]  /*5890*/  STL.64 [R1+0x1d0], R18 ;  /* 0x0001d01201007387 */ /* 0x0003e20000100a00 */
[----:B0-----:R-:W-:-:S02]  /*58a0*/  CS2R R10, SRZ ;  /* 0x00000000000a7805 */ /* 0x001fc4000001ff00 */
[----:B-1----:R-:W-:-:S04]  /*58b0*/  CS2R R18, SRZ ;  /* 0x0000000000127805 */ /* 0x002fc8000001ff00 */
[----:B------:R0:W2:Y:S04]  /*58c0*/  @!P0 LDG.E.64 R10, desc[UR10][R22.64] ;  /* 0x0000000a160a8981 */ /* 0x0000a8000c1e1b00 */
[----:B------:R1:W2:Y:S01]  /*58d0*/  @!P2 LDG.E.64 R18, desc[UR10][R26.64] ;  /* 0x0000000a1a12a981 */ /* 0x0002a2000c1e1b00 */
[----:B0-----:R-:W-:Y:S02]  /*58e0*/  CS2R R22, SRZ ;  /* 0x0000000000167805 */ /* 0x001fe4000001ff00 */
[----:B-1----:R-:W-:-:S04]  /*58f0*/  CS2R R26, SRZ ;  /* 0x00000000001a7805 */ /* 0x002fc8000001ff00 */
[----:B------:R0:W2:Y:S04]  /*5900*/  @!P3 LDG.E.64 R22, desc[UR10][R30.64] ;  /* 0x0000000a1e16b981 */ /* 0x0000a8000c1e1b00 */
[----:B----4-:R1:W4:Y:S01]  /*5910*/  @!P4 LDG.E.64 R26, desc[UR10][R28.64] ;  /* 0x0000000a1c1ac981 */ /* 0x010322000c1e1b00 */
[----:B0-----:R-:W-:-:S03]  /*5920*/  MOV R30, UR6 ;  /* 0x00000006001e7c02 */ /* 0x001fc60008000f00 */
[----:B------:R0:W-:Y:S01]  /*5930*/  STL.64 [R1+0xd0], R20 ;  /* 0x0000d01401007387 */ /* 0x0001e20000100a00 */
[----:B------:R-:W-:Y:S01]  /*5940*/  MOV R31, UR7 ;  /* 0x00000007001f7c02 */ /* 0x000fe20008000f00 */
[----:B------:R-:W2:Y:S01]  /*5950*/  LDCU.U8 UR6, c[0x0][0x414] ;  /* 0x00008280ff0677ac */ /* 0x000ea20008000000 */
[----:B-1----:R-:W-:-:S06]  /*5960*/  CS2R R28, SRZ ;  /* 0x00000000001c7805 */ /* 0x002fcc000001ff00 */
[----:B---3--:R-:W3:Y:S04]  /*5970*/  @!P5 LDG.E.64 R28, desc[UR10][R12.64] ;  /* 0x0000000a0c1cd981 */ /* 0x008ee8000c1e1b00 */
[----:B------:R-:W4:Y:S01]  /*5980*/  LDG.E.64 R12, desc[UR10][R30.64] ;  /* 0x0000000a1e0c7981 */ /* 0x000f22000c1e1b00 */
[----:B0-----:R-:W-:-:S06]  /*5990*/  CS2R R20, SRZ ;  /* 0x0000000000147805 */ /* 0x001fcc000001ff00 */
[----:B------:R0:W3:Y:S02]  /*59a0*/  @!P3 LDG.E.64 R20, desc[UR10][R24.64] ;  /* 0x0000000a1814b981 */ /* 0x0000e4000c1e1b00 */
[----:B0-----:R-:W-:-:S06]  /*59b0*/  CS2R R24, SRZ ;  /* 0x0000000000187805 */ /* 0x001fcc000001ff00 */
[----:B------:R0:W3:Y:S02]  /*59c0*/  @!P4 LDG.E.64 R24, desc[UR10][R4.64] ;  /* 0x0000000a0418c981 */ /* 0x0000e4000c1e1b00 */
[----:B0-----:R-:W0:Y:S01]  /*59d0*/  S2R R5, SR_TID.X ;  /* 0x0000000000057919 */ /* 0x001e220000002100 */
[----:B------:R-:W-:-:S06]  /*59e0*/  CS2R R30, SRZ ;  /* 0x00000000001e7805 */ /* 0x000fcc000001ff00 */
[----:B------:R1:W3:Y:S02]  /*59f0*/  @!P5 LDG.E.64 R30, desc[UR10][R32.64] ;  /* 0x0000000a201ed981 */ /* 0x0002e4000c1e1b00 */
[----:B-1----:R-:W-:Y:S01]  /*5a00*/  HFMA2 R32, -RZ, RZ, 0, 0 ;  /* 0x00000000ff207431 */ /* 0x002fe200000001ff */
[----:B------:R-:W-:-:S06]  /*5a10*/  MOV R33, RZ ;  /* 0x000000ff00217202 */ /* 0x000fcc0000000f00 */
[----:B------:R1:W3:Y:S02]  /*5a20*/  @!P6 LDG.E.64 R32, desc[UR10][R36.64] ;  /* 0x0000000a2420e981 */ /* 0x0002e4000c1e1b00 */
[----:B-1----:R-:W-:Y:S02]  /*5a30*/  CS2R R36, SRZ ;  /* 0x0000000000247805 */ /* 0x002fe4000001ff00 */
[----:B0-----:R-:W-:-:S04]  /*5a40*/  LOP3.LUT R0, R5, 0xffff, RZ, 0xc0, !PT ;  /* 0x0000ffff05007812 */ /* 0x001fc800078ec0ff */
[----:B--2---:R0:W2:Y:S01]  /*5a50*/  @!P6 LDG.E.64 R36, desc[UR10][R8.64] ;  /* 0x0000000a0824e981 */ /* 0x0040a2000c1e1b00 */
[----:B------:R-:W-:Y:S01]  /*5a60*/  IMAD R0, R0, 0x556, RZ ;  /* 0x0000055600007824 */ /* 0x000fe200078e02ff */
[----:B0-----:R-:W-:Y:S02]  /*5a70*/  CS2R R8, SRZ ;  /* 0x0000000000087805 */ /* 0x001fe4000001ff00 */
[----:B------:R-:W-:Y:S01]  /*5a80*/  @!P0 MOV R8, R2 ;  /* 0x0000000200088202 */ /* 0x000fe20000000f00 */
[----:B------:R0:W-:Y:S01]  /*5a90*/  STL [R1+0x31c], R34 ;  /* 0x00031c2201007387 */ /* 0x0001e20000100800 */
[----:B------:R-:W-:-:S03]  /*5aa0*/  SHF.R.U32.HI R0, RZ, 0x10, R0 ;  /* 0x00000010ff007819 */ /* 0x000fc60000011600 */
[----:B------:R1:W-:Y:S01]  /*5ab0*/  STL [R1+0x2ac], R8 ;  /* 0x0002ac0801007387 */ /* 0x0003e20000100800 */
[----:B------:R-:W-:Y:S02]  /*5ac0*/  @!P0 MOV R9, R3 ;  /* 0x0000000300098202 */ /* 0x000fe40000000f00 */
[----:B------:R-:W-:Y:S01]  /*5ad0*/  PRMT R0, R0, 0x9910, RZ ;  /* 0x0000991000007816 */ /* 0x000fe200000000ff */
[----:B0-----:R-:W-:Y:S01]  /*5ae0*/  HFMA2 R34, -RZ, RZ, 0, 0 ;  /* 0x00000000ff227431 */ /* 0x001fe200000001ff */
[----:B------:R-:W-:Y:S02]  /*5af0*/  @!P0 MOV R34, R10 ;  /* 0x0000000a00228202 */ /* 0x000fe40000000f00 */
[----:B-1----:R-:W-:Y:S02]  /*5b00*/  MOV R8, RZ ;  /* 0x000000ff00087202 */ /* 0x002fe40000000f00 */
[----:B------:R-:W-:Y:S02]  /*5b10*/  @!P0 MOV R8, R11 ;  /* 0x0000000b00088202 */ /* 0x000fe40000000f00 */
[----:B------:R-:W-:Y:S01]  /*5b20*/  ISETP.NE.AND P0, PT, RZ, UR6, PT ;  /* 0x00000006ff007c0c */ /* 0x000fe2000bf05270 */
[----:B------:R-:W-:Y:S01]  /*5b30*/  IMAD R0, R0, 0x30, RZ ;  /* 0x0000003000007824 */ /* 0x000fe200078e02ff */
[----:B------:R-:W-:Y:S04]  /*5b40*/  STL [R1+0x44c], R9 ;  /* 0x00044c0901007387 */ /* 0x000fe80000100800 */
[----:B------:R-:W-:Y:S01]  /*5b50*/  IADD3 R0, PT, PT, RZ, -R0, RZ ;  /* 0x80000000ff007210 */ /* 0x000fe20007ffe0ff */
[----:B------:R0:W-:Y:S04]  /*5b60*/  STL [R1+0x284], R8 ;  /* 0x0002840801007387 */ /* 0x0001e80000100800 */
[----:B------:R4:W-:Y:S01]  /*5b70*/  STL [R1+0x460], R7 ;  /* 0x0004600701007387 */ /* 0x0009e20000100800 */
[----:B------:R-:W-:Y:S01]  /*5b80*/  PRMT R0, R0, 0x7710, RZ ;  /* 0x0000771000007816 */ /* 0x000fe200000000ff */
[----:B0-----:R-:W0:Y:S03]  /*5b90*/  @P0 LDC.64 R8, c[0x0][0x3b0] ;  /* 0x0000ec00ff080b82 */ /* 0x001e260000000a00 */
[----:B------:R-:W-:-:S04]  /*5ba0*/  IADD3 R0, PT, PT, R0, R5, RZ ;  /* 0x0000000500007210 */ /* 0x000fc80007ffe0ff */
[----:B------:R-:W-:Y:S02]  /*5bb0*/  SHF.L.U32 R0, R0, 0x1, RZ ;  /* 0x0000000100007819 */ /* 0x000fe400000006ff */
[----:B----4-:R-:W-:Y:S02]  /*5bc0*/  MOV R7, R12 ;  /* 0x0000000c00077202 */ /* 0x010fe40000000f00 */
[----:B------:R-:W-:Y:S02]  /*5bd0*/  MOV R4, R13 ;  /* 0x0000000d00047202 */ /* 0x000fe40000000f00 */
[----:B------:R-:W1:Y:S01]  /*5be0*/  LDC.64 R12, c[0x0][0x3a8] ;  /* 0x0000ea00ff0c7b82 */ /* 0x000e620000000a00 */
[----:B------:R-:W-:Y:S02]  /*5bf0*/  MOV R5, R7 ;  /* 0x0000000700057202 */ /* 0x000fe40000000f00 */
[----:B------:R-:W-:Y:S02]  /*5c00*/  LOP3.LUT R7, R0, 0xffff, RZ, 0xc0, !PT ;  /* 0x0000ffff00077812 */ /* 0x000fe400078ec0ff */
[----:B------:R-:W-:-:S05]  /*5c10*/  MOV R0, UR13 ;  /* 0x0000000d00007c02 */ /* 0x000fca0008000f00 */
[----:B------:R-:W-:-:S04]  /*5c20*/  IMAD R0, R0, 0x60, R7 ;  /* 0x0000006000007824 */ /* 0x000fc800078e0207 */
[C---:B0-----:R-:W-:Y:S01]  /*5c30*/  @P0 IMAD.WIDE R8, R0.reuse, 0x2, R8 ;  /* 0x0000000200080825 */ /* 0x041fe200078e0208 */
[----:B------:R0:W-:Y:S03]  /*5c40*/  STL [R1+0x4b0], R7 ;  /* 0x0004b00701007387 */ /* 0x0001e60000100800 */
[----:B-1----:R-:W-:Y:S01]  /*5c50*/  IMAD.WIDE R12, R0, 0x2, R12 ;  /* 0x00000002000c7825 */ /* 0x002fe200078e020c */
[----:B0-----:R-:W4:Y:S01]  /*5c60*/  @P0 LDG.E.U16 R7, desc[UR10][R8.64] ;  /* 0x0000000a08070981 */ /* 0x001f22000c1e1500 */
[----:B------:R-:W-:-:S03]  /*5c70*/  MOV R0, R5 ;  /* 0x0000000500007202 */ /* 0x000fc60000000f00 */
[----:B------:R-:W4:Y:S04]  /*5c80*/  LDG.E.U16 R5, desc[UR10][R12.64+0x2] ;  /* 0x0000020a0c057981 */ /* 0x000f28000c1e1500 */
[----:B------:R-:W4:Y:S04]  /*5c90*/  @P0 LDG.E.U16 R9, desc[UR10][R8.64+0x2] ;  /* 0x0000020a08090981 */ /* 0x000f28000c1e1500 */
[----:B------:R0:W4:Y:S04]  /*5ca0*/  LDG.E.U16 R8, desc[UR10][R12.64] ;  /* 0x0000000a0c087981 */ /* 0x000128000c1e1500 */
[----:B------:R-:W4:Y:S04]  /*5cb0*/  LDL.LU.64 R12, [R1+0x4c8] ;  /* 0x0004c800010c7983 */ /* 0x000f280000300a00 */
[----:B------:R1:W-:Y:S01]  /*5cc0*/  STL.64 [R1+0x1d8], R10 ;  /* 0x0001d80a01007387 */ /* 0x0003e20000100a00 */
[----:B------:R-:W-:Y:S01]  /*5cd0*/  R2UR UR28, R0 ;  /* 0x00000000001c72ca */ /* 0x000fe200000e0000 */
[----:B------:R-:W-:Y:S01]  /*5ce0*/  HFMA2 R0, -RZ, RZ, 0, 0 ;  /* 0x00000000ff007431 */ /* 0x000fe200000001ff */
[----:B-1----:R-:W-:Y:S01]  /*5cf0*/  MOV R10, R4 ;  /* 0x00000004000a7202 */ /* 0x002fe20000000f00 */
[----:B------:R-:W-:Y:S01]  /*5d00*/  HFMA2 R4, -RZ, RZ, 0, 0 ;  /* 0x00000000ff047431 */ /* 0x000fe200000001ff */
[----:B------:R-:W-:-:S05]  /*5d10*/  @!P3 MOV R0, R22 ;  /* 0x000000160000b202 */ /* 0x000fca0000000f00 */
[----:B------:R1:W-:Y:S04]  /*5d20*/  STL [R1+0x2c8], R0 ;  /* 0x0002c80001007387 */ /* 0x0003e80000100800 */
[----:B-1----:R-:W-:Y:S01]  /*5d30*/  MOV R0, UR28 ;  /* 0x0000001c00007c02 */ /* 0x002fe20008000f00 */
[----:B------:R1:W-:Y:S04]  /*5d40*/  STL.64 [R1+0x1f0], R22 ;  /* 0x0001f01601007387 */ /* 0x0003e80000100a00 */
[----:B---3--:R-:W-:Y:S01]  /*5d50*/  STL.64 [R1+0xf0], R20 ;  /* 0x0000f01401007387 */ /* 0x008fe20000100a00 */
[----:B-1----:R-:W-:Y:S01]  /*5d60*/  HFMA2 R22, -RZ, RZ, 0, 0 ;  /* 0x00000000ff167431 */ /* 0x002fe200000001ff */
[----:B------:R-:W-:Y:S01]  /*5d70*/  @!P3 MOV R22, R23 ;  /* 0x000000170016b202 */ /* 0x000fe20000000f00 */
[----:B------:R-:W-:Y:S01]  /*5d80*/  HFMA2 R23, -RZ, RZ, 0, 0 ;  /* 0x00000000ff177431 */ /* 0x000fe200000001ff */
[----:B------:R-:W-:Y:S01]  /*5d90*/  @!P4 MOV R23, R25 ;  /* 0x000000190017c202 */ /* 0x000fe20000000f00 */
[----:B------:R-:W-:Y:S04]  /*5da0*/  STL.64 [R1+0xd8], R2 ;  /* 0x0000d80201007387 */ /* 0x000fe80000100a00 */
[----:B------:R-:W-:Y:S04]  /*5db0*/  STL.64 [R1+0x200], R30 ;  /* 0x0002001e01007387 */ /* 0x000fe80000100a00 */
[----:B------:R-:W-:Y:S04]  /*5dc0*/  STL.64 [R1+0xf8], R24 ;  /* 0x0000f81801007387 */ /* 0x000fe80000100a00 */
[----:B------:R-:W-:Y:S04]  /*5dd0*/  STL [R1+0x488], R23 ;  /* 0x0004881701007387 */ /* 0x000fe80000100800 */
[----:B------:R-:W-:Y:S04]  /*5de0*/  STL.64 [R1+0x108], R32 ;  /* 0x0001082001007387 */ /* 0x000fe80000100a00 */
[----:B------:R-:W-:Y:S04]  /*5df0*/  STL.64 [R1+0x1f8], R26 ;  /* 0x0001f81a01007387 */ /* 0x000fe80000100a00 */
[----:B------:R-:W-:Y:S04]  /*5e00*/  STL.64 [R1+0x100], R28 ;  /* 0x0001001c01007387 */ /* 0x000fe80000100a00 */
[----:B--2---:R-:W-:Y:S01]  /*5e10*/  STL.64 [R1+0x208], R36 ;  /* 0x0002082401007387 */ /* 0x004fe20000100a00 */
[----:B----4-:R-:W-:-:S03]  /*5e20*/  @!P1 MOV R4, R12 ;  /* 0x0000000c00049202 */ /* 0x010fc60000000f00 */
[----:B------:R0:W-:Y:S02]  /*5e30*/  STL.64 [R1+0xe0], R12 ;  /* 0x0000e00c01007387 */ /* 0x0001e40000100a00 */
[----:B0-----:R-:W-:Y:S01]  /*5e40*/  HFMA2 R12, -RZ, RZ, 0, 0 ;  /* 0x00000000ff0c7431 */ /* 0x001fe200000001ff */
[----:B------:R-:W-:Y:S01]  /*5e50*/  @!P1 MOV R12, R13 ;  /* 0x0000000d000c9202 */ /* 0x000fe20000000f00 */
[----:B------:R-:W-:Y:S01]  /*5e60*/  HFMA2 R13, -RZ, RZ, 0, 0 ;  /* 0x00000000ff0d7431 */ /* 0x000fe200000001ff */
[----:B------:R-:W-:-:S05]  /*5e70*/  @!P1 MOV R13, R15 ;  /* 0x0000000f000d9202 */ /* 0x000fca0000000f00 */
[----:B------:R0:W-:Y:S04]  /*5e80*/  STL [R1+0x280], R13 ;  /* 0x0002800d01007387 */ /* 0x0001e80000100800 */
[----:B------:R1:W-:Y:S01]  /*5e90*/  STL [R1+0x458], R12 ;  /* 0x0004580c01007387 */ /* 0x0003e20000100800 */
[----:B0-----:R-:W-:Y:S01]  /*5ea0*/  HFMA2 R13, -RZ, RZ, 0, 0 ;  /* 0x00000000ff0d7431 */ /* 0x001fe200000001ff */
[----:B------:R-:W-:Y:S02]  /*5eb0*/  @!P2 MOV R13, R16 ;  /* 0x00000010000da202 */ /* 0x000fe40000000f00 */
[----:B-1----:R-:W-:-:S03]  /*5ec0*/  MOV R12, R10 ;  /* 0x0000000a000c7202 */ /* 0x002fc60000000f00 */
[----:B------:R0:W-:Y:S02]  /*5ed0*/  STL [R1+0x464], R13 ;  /* 0x0004640d01007387 */ /* 0x0001e40000100800 */
[----:B------:R-:W-:Y:S01]  /*5ee0*/  FFMA.FTZ R0, -R0, UR28, R12 ;  /* 0x0000001c00007c23 */ /* 0x000fe2000801010c */
[----:B------:R-:W-:Y:S01]  /*5ef0*/  HFMA2 R12, -RZ, RZ, 0, 0 ;  /* 0x00000000ff0c7431 */ /* 0x000fe200000001ff */
[----:B------:R-:W-:Y:S01]  /*5f00*/  @!P5 MOV R12, R28 ;  /* 0x0000001c000cd202 */ /* 0x000fe20000000f00 */
[----:B0-----:R-:W-:Y:S01]  /*5f10*/  HFMA2 R13, -RZ, RZ, 0, 0 ;  /* 0x00000000ff0d7431 */ /* 0x001fe200000001ff */
[----:B------:R-:W-:-:S03]  /*5f20*/  @!P2 MOV R13, R17 ;  /* 0x00000011000da202 */ /* 0x000fc60000000f00 */
[----:B------:R0:W-:Y:S04]  /*5f30*/  STL [R1+0x48c], R12 ;  /* 0x00048c0c01007387 */ /* 0x0001e80000100800 */
[----:B------:R1:W-:Y:S01]  /*5f40*/  STL [R1+0x470], R13 ;  /* 0x0004700d01007387 */ /* 0x0003e20000100800 */
[----:B0-----:R-:W-:Y:S02]  /*5f50*/  HFMA2 R12, -RZ, RZ, 0, 0 ;  /* 0x00000000ff0c7431 */ /* 0x001fe400000001ff */
[----:B-1----:R-:W-:Y:S01]  /*5f60*/  HFMA2 R13, -RZ, RZ, 0, 0 ;  /* 0x00000000ff0d7431 */ /* 0x002fe200000001ff */
[----:B------:R-:W-:Y:S02]  /*5f70*/  @!P2 MOV R13, R18 ;  /* 0x00000012000da202 */ /* 0x000fe40000000f00 */
[----:B------:R-:W-:-:S03]  /*5f80*/  @!P5 MOV R12, R29 ;  /* 0x0000001d000cd202 */ /* 0x000fc60000000f00 */
[----:B------:R0:W-:Y:S04]  /*5f90*/  STL [R1+0x28c], R13 ;  /* 0x00028c0d01007387 */ /* 0x0001e80000100800 */
[----:B------:R1:W-:Y:S01]  /*5fa0*/  STL [R1+0x494], R12 ;  /* 0x0004940c01007387 */ /* 0x0003e20000100800 */
[----:B0-----:R-:W-:Y:S01]  /*5fb0*/  HFMA2 R13, -RZ, RZ, 0, 0 ;  /* 0x00000000ff0d7431 */ /* 0x001fe200000001ff */
[----:B------:R-:W-:Y:S01]  /*5fc0*/  @!P2 MOV R13, R19 ;  /* 0x00000013000da202 */ /* 0x000fe20000000f00 */
[----:B-1----:R-:W-:Y:S01]  /*5fd0*/  HFMA2 R12, -RZ, RZ, 0, 0 ;  /* 0x00000000ff0c7431 */ /* 0x002fe200000001ff */
        /* <DEDUP_REMOVED lines=11> */
[----:B------:R-:W-:Y:S01]  /*6090*/  HFMA2 R21, -RZ, RZ, 0, 0 ;  /* 0x00000000ff157431 */ /* 0x000fe200000001ff */
[----:B------:R-:W-:Y:S01]  /*60a0*/  @!P4 MOV R21, R24 ;  /* 0x000000180015c202 */ /* 0x000fe20000000f00 */
[----:B-1----:R-:W-:Y:S01]  /*60b0*/  HFMA2 R12, -RZ, RZ, 0, 0 ;  /* 0x00000000ff0c7431 */ /* 0x002fe200000001ff */
[----:B------:R-:W-:Y:S01]  /*60c0*/  @!P6 MOV R12, R33 ;  /* 0x00000021000ce202 */ /* 0x000fe20000000f00 */
[----:B------:R0:W-:Y:S01]  /*60d0*/  STL [R1+0x2b8], R4 ;  /* 0x0002b80401007387 */ /* 0x0001e20000100800 */
[----:B------:R-:W-:Y:S01]  /*60e0*/  MOV R2, R7 ;  /* 0x0000000700027202 */ /* 0x000fe20000000f00 */
[----:B------:R-:W-:Y:S01]  /*60f0*/  HFMA2 R30, -RZ, RZ, 0, 0 ;  /* 0x00000000ff1e7431 */ /* 0x000fe200000001ff */
[----:B------:R-:W-:Y:S01]  /*6100*/  MOV R3, R8 ;  /* 0x0000000800037202 */ /* 0x000fe20000000f00 */
[----:B------:R1:W5:Y:S01]  /*6110*/  LDL.LU R7, [R1+0x4c4] ;  /* 0x0004c40001077983 */ /* 0x0003620000300800 */
[----:B------:R-:W-:-:S02]  /*6120*/  MOV R11, R9 ;  /* 0x00000009000b7202 */ /* 0x000fc40000000f00 */
[----:B------:R-:W-:Y:S02]  /*6130*/  CS2R R24, SRZ ;  /* 0x0000000000187805 */ /* 0x000fe4000001ff00 */
[----:B------:R-:W-:Y:S01]  /*6140*/  @!P5 MOV R30, R31 ;  /* 0x0000001f001ed202 */ /* 0x000fe20000000f00 */
[----:B------:R1:W5:Y:S01]  /*6150*/  LDL.LU R8, [R1+0x4c0] ;  /* 0x0004c00001087983 */ /* 0x0003620000300800 */
[----:B------:R-:W-:Y:S01]  /*6160*/  HFMA2 R31, -RZ, RZ, 0, 0 ;  /* 0x00000000ff1f7431 */ /* 0x000fe200000001ff */
[----:B------:R-:W-:Y:S01]  /*6170*/  @!P4 MOV R24, R26 ;  /* 0x0000001a0018c202 */ /* 0x000fe20000000f00 */
[----:B------:R-:W-:Y:S01]  /*6180*/  HFMA2 R32, -RZ, RZ, 0, 0 ;  /* 0x00000000ff207431 */ /* 0x000fe200000001ff */
[----:B------:R1:W5:Y:S01]  /*6190*/  LDL.LU R9, [R1+0x4bc] ;  /* 0x0004bc0001097983 */ /* 0x0003620000300800 */
[----:B------:R-:W-:-:S03]  /*61a0*/  @!P4 MOV R25, R27 ;  /* 0x0000001b0019c202 */ /* 0x000fc60000000f00 */
[----:B0-----:R1:W5:Y:S01]  /*61b0*/  LDL.LU R4, [R1+0x4b8] ;  /* 0x0004b80001047983 */ /* 0x0013620000300800 */
[----:B------:R-:W-:-:S03]  /*61c0*/  @!P6 MOV R31, R36 ;  /* 0x00000024001fe202 */ /* 0x000fc60000000f00 */
[----:B------:R1:W-:Y:S01]  /*61d0*/  STL [R1+0x480], R13 ;  /* 0x0004800d01007387 */ /* 0x0003e20000100800 */
[----:B------:R-:W-:-:S03]  /*61e0*/  @!P6 MOV R32, R37 ;  /* 0x000000250020e202 */ /* 0x000fc60000000f00 */
[----:B------:R1:W-:Y:S04]  /*61f0*/  STL [R1+0x484], R21 ;  /* 0x0004841501007387 */ /* 0x0003e80000100800 */
[----:B------:R1:W5:Y:S04]  /*6200*/  LDL R33, [R1+0x268] ;  /* 0x0002680001217983 */ /* 0x0003680000100800 */
[----:B------:R1:W-:Y:S04]  /*6210*/  STL [R1+0x49c], R12 ;  /* 0x00049c0c01007387 */ /* 0x0003e80000100800 */
[----:B------:R1:W5:Y:S04]  /*6220*/  LDL R37, [R1+0x370] ;  /* 0x0003700001257983 */ /* 0x0003680000100800 */
[----:B------:R1:W5:Y:S04]  /*6230*/  LDL R36, [R1+0x38c] ;  /* 0x00038c0001247983 */ /* 0x0003680000100800 */
[----:B------:R1:W5:Y:S04]  /*6240*/  LDL R29, [R1+0x2b8] ;  /* 0x0002b800011d7983 */ /* 0x0003680000100800 */
[----:B------:R1:W5:Y:S04]  /*6250*/  LDL R28, [R1+0x28c] ;  /* 0x00028c00011c7983 */ /* 0x0003680000100800 */
[----:B------:R1:W5:Y:S04]  /*6260*/  LDL R27, [R1+0x2c8] ;  /* 0x0002c800011b7983 */ /* 0x0003680000100800 */
[----:B------:R1:W5:Y:S01]  /*6270*/  LDL R26, [R1+0x480] ;  /* 0x00048000011a7983 */ /* 0x0003620000100800 */
[----:B------:R-:W-:Y:S01]  /*6280*/  HFMA2 R10, -RZ, RZ, 0, 0 ;  /* 0x00000000ff0a7431 */ /* 0x000fe200000001ff */
[----:B------:R-:W-:-:S02]  /*6290*/  @!P1 MOV R10, R14 ;  /* 0x0000000e000a9202 */ /* 0x000fc40000000f00 */
        /* <DEDUP_REMOVED lines=8> */
[----:B------:R1:W-:Y:S01]  /*6320*/  STL.64 [R1+0x1e8], R18 ;  /* 0x0001e81201007387 */ /* 0x0003e20000100a00 */
[----:B------:R-:W-:Y:S01]  /*6330*/  UISETP.NE.AND UP1, UPT, UR6, URZ, UPT ;  /* 0x000000ff0600728c */ /* 0x000fe2000bf25270 */
[----:B------:R-:W-:Y:S02]  /*6340*/  SHF.L.U32 R3, R3, 0x10, RZ ;  /* 0x0000001003037819 */ /* 0x000fe400000006ff */
[----:B0-----:R-:W-:Y:S01]  /*6350*/  @P1 R2UR UR5, R0 ;  /* 0x00000000000512ca */ /* 0x001fe200000e0000 */
[----:B------:R-:W-:Y:S01]  /*6360*/  HFMA2 R0, -RZ, RZ, 0, 0 ;  /* 0x00000000ff007431 */ /* 0x000fe200000001ff */
[----:B------:R-:W-:-:S02]  /*6370*/  @P0 SHF.L.U32 R0, R2, 0x10, RZ ;  /* 0x0000001002000819 */ /* 0x000fc400000006ff */
[----:B------:R-:W-:Y:S02]  /*6380*/  MOV R2, RZ ;  /* 0x000000ff00027202 */ /* 0x000fe40000000f00 */
[----:B------:R-:W-:Y:S02]  /*6390*/  @P0 SHF.L.U32 R2, R11, 0x10, RZ ;  /* 0x000000100b020819 */ /* 0x000fe400000006ff */
[----:B------:R-:W-:Y:S01]  /*63a0*/  SHF.L.U32 R5, R5, 0x10, RZ ;  /* 0x0000001005057819 */ /* 0x000fe200000006ff */
[----:B------:R-:W-:-:S04]  /*63b0*/  UMOV UR16, 0x3f800000 ;  /* 0x3f80000000107882 */ /* 0x000fc80000000000 */
[----:B------:R-:W-:Y:S01]  /*63c0*/  @UP0 UMOV UR16, UR5 ;  /* 0x0000000500100c82 */ /* 0x000fe20008000000 */
[----:B-1----:R-:W-:Y:S05]  /*63d0*/  BRA.U UP1, `(.L_x_1622) ;  /* 0x0000002101fc7547 */ /* 0x002fea000b800000 */
[----:B------:R-:W2:Y:S04]  /*63e0*/  LDL.LU R12, [R1+0x2f0] ;  /* 0x0002f000010c7983 */ /* 0x000ea80000300800 */
[----:B------:R-:W3:Y:S04]  /*63f0*/  LDL.LU R16, [R1+0x26c] ;  /* 0x00026c0001107983 */ /* 0x000ee80000300800 */
[----:B------:R-:W4:Y:S04]  /*6400*/  LDL.LU R11, [R1+0x304] ;  /* 0x00030400010b7983 */ /* 0x000f280000300800 */
[----:B------:R-:W4:Y:S04]  /*6410*/  LDL.LU R20, [R1+0x328] ;  /* 0x0003280001147983 */ /* 0x000f280000300800 */
[----:B------:R-:W4:Y:S04]  /*6420*/  LDL.LU R17, [R1+0x274] ;  /* 0x0002740001117983 */ /* 0x000f280000300800 */
[----:B------:R-:W4:Y:S04]  /*6430*/  LDL.LU R18, [R1+0x354] ;  /* 0x0003540001127983 */ /* 0x000f280000300800 */
[----:B------:R-:W4:Y:S01]  /*6440*/  LDL.LU R19, [R1+0x27c] ;  /* 0x00027c0001137983 */ /* 0x000f220000300800 */
[----:B-----5:R-:W-:-:S03]  /*6450*/  FMUL.FTZ R15, R5, R33 ;  /* 0x00000021050f7220 */ /* 0x020fc60000410000 */
[----:B------:R0:W-:Y:S04]  /*6460*/  STL [R1+0x4d4], R32 ;  /* 0x0004d42001007387 */ /* 0x0001e80000100800 */
[----:B0-----:R-:W4:Y:S04]  /*6470*/  LDL.LU R32, [R1+0x2a0] ;  /* 0x0002a00001207983 */ /* 0x001f280000300800 */
[----:B------:R0:W-:Y:S04]  /*6480*/  STL [R1+0x4bc], R2 ;  /* 0x0004bc0201007387 */ /* 0x0001e80000100800 */
[----:B------:R1:W-:Y:S04]  /*6490*/  STL [R1+0x4cc], R8 ;  /* 0x0004cc0801007387 */ /* 0x0003e80000100800 */
[----:B0-----:R-:W4:Y:S04]  /*64a0*/  LDL.LU R2, [R1+0x278] ;  /* 0x0002780001027983 */ /* 0x001f280000300800 */
[----:B-1----:R-:W4:Y:S01]  /*64b0*/  LDL.LU R8, [R1+0x264] ;  /* 0x0002640001087983 */ /* 0x002f220000300800 */
[----:B--2---:R-:W-:Y:S01]  /*64c0*/  FADD.FTZ R12, R12, -UR28 ;  /* 0x8000001c0c0c7e21 */ /* 0x004fe20008010000 */
[----:B---3--:R-:W-:-:S03]  /*64d0*/  FMUL.FTZ R13, R3, R16 ;  /* 0x00000010030d7220 */ /* 0x008fc60000410000 */
[----:B------:R-:W-:Y:S01]  /*64e0*/  FMUL.FTZ R12, R12, UR16 ;  /* 0x000000100c0c7c20 */ /* 0x000fe20008410000 */
[----:B----4-:R-:W-:Y:S01]  /*64f0*/  FADD.FTZ R11, R11, -UR28 ;  /* 0x8000001c0b0b7e21 */ /* 0x010fe20008010000 */
[----:B------:R-:W-:Y:S02]  /*6500*/  FADD.FTZ R14, RZ, R13 ;  /* 0x0000000dff0e7221 */ /* 0x000fe40000010000 */
[----:B------:R-:W-:Y:S01]  /*6510*/  FFMA.FTZ R13, R12, R13, RZ ;  /* 0x0000000d0c0d7223 */ /* 0x000fe200000100ff */
[----:B------:R-:W-:Y:S01]  /*6520*/  FMUL.FTZ R11, R11, UR16 ;  /* 0x000000100b0b7c20 */ /* 0x000fe20008410000 */
[----:B------:R-:W-:-:S03]  /*6530*/  FADD.FTZ R14, R15, R14 ;  /* 0x0000000e0f0e7221 */ /* 0x000fc60000010000 */
[----:B------:R-:W-:Y:S01]  /*6540*/  FFMA.FTZ R13, R11, R15, R13 ;  /* 0x0000000f0b0d7223 */ /* 0x000fe2000001000d */
[----:B------:R-:W-:Y:S02]  /*6550*/  FADD.FTZ R15, R20, -UR28 ;  /* 0x8000001c140f7e21 */ /* 0x000fe40008010000 */
[----:B------:R-:W2:Y:S01]  /*6560*/  LDL.LU R20, [R1+0x394] ;  /* 0x0003940001147983 */ /* 0x000ea20000300800 */
[----:B------:R-:W-:Y:S01]  /*6570*/  FFMA.FTZ R12, R12, R16, RZ ;  /* 0x000000100c0c7223 */ /* 0x000fe200000100ff */
[----:B------:R-:W-:Y:S01]  /*6580*/  FADD.FTZ R16, RZ, R16 ;  /* 0x00000010ff107221 */ /* 0x000fe20000010000 */
[----:B------:R-:W-:-:S03]  /*6590*/  FMUL.FTZ R15, R15, UR16 ;  /* 0x000000100f0f7c20 */ /* 0x000fc60008410000 */
[----:B------:R-:W-:Y:S01]  /*65a0*/  FADD.FTZ R16, R16, R17 ;  /* 0x0000001110107221 */ /* 0x000fe20000010000 */
[-C--:B------:R-:W-:Y:S01]  /*65b0*/  FFMA.FTZ R12, R15, R17.reuse, R12 ;  /* 0x000000110f0c7223 */ /* 0x080fe2000001000c */
[----:B------:R-:W-:-:S04]  /*65c0*/  FMUL.FTZ R17, R3, R17 ;  /* 0x0000001103117220 */ /* 0x000fc80000410000 */
[----:B------:R-:W-:Y:S01]  /*65d0*/  FFMA.FTZ R13, R15, R17, R13 ;  /* 0x000000110f0d7223 */ /* 0x000fe2000001000d */
[----:B------:R-:W-:Y:S01]  /*65e0*/  FADD.FTZ R15, R18, -UR28 ;  /* 0x8000001c120f7e21 */ /* 0x000fe20008010000 */
[----:B------:R-:W-:Y:S01]  /*65f0*/  FFMA.FTZ R11, R11, R33, RZ ;  /* 0x000000210b0b7223 */ /* 0x000fe200000100ff */
[----:B------:R-:W-:Y:S02]  /*6600*/  FADD.FTZ R18, RZ, R33 ;  /* 0x00000021ff127221 */ /* 0x000fe40000010000 */
[----:B------:R-:W-:Y:S01]  /*6610*/  FMUL.FTZ R15, R15, UR16 ;  /* 0x000000100f0f7c20 */ /* 0x000fe20008410000 */
[----:B------:R-:W-:Y:S01]  /*6620*/  FADD.FTZ R14, R14, R17 ;  /* 0x000000110e0e7221 */ /* 0x000fe20000010000 */
[----:B------:R-:W-:Y:S01]  /*6630*/  FADD.FTZ R18, R18, R19 ;  /* 0x0000001312127221 */ /* 0x000fe20000010000 */
[----:B------:R0:W-:Y:S01]  /*6640*/  STL [R1+0x4c8], R7 ;  /* 0x0004c80701007387 */ /* 0x0001e20000100800 */
[-C--:B------:R-:W-:Y:S01]  /*6650*/  FFMA.FTZ R11, R15, R19.reuse, R11 ;  /* 0x000000130f0b7223 */ /* 0x080fe2000001000b */
[----:B------:R-:W-:-:S02]  /*6660*/  FMUL.FTZ R19, R5, R19 ;  /* 0x0000001305137220 */ /* 0x000fc40000410000 */
[----:B------:R1:W-:Y:S02]  /*6670*/  STL [R1+0x4d0], R9 ;  /* 0x0004d00901007387 */ /* 0x0003e40000100800 */
[----:B------:R-:W-:Y:S01]  /*6680*/  FFMA.FTZ R13, R15, R19, R13 ;  /* 0x000000130f0d7223 */ /* 0x000fe2000001000d */
[----:B------:R-:W-:Y:S01]  /*6690*/  FADD.FTZ R15, R37, -UR28 ;  /* 0x8000001c250f7e21 */ /* 0x000fe20008010000 */
[----:B------:R3:W-:Y:S03]  /*66a0*/  STL [R1+0x4c0], R4 ;  /* 0x0004c00401007387 */ /* 0x0007e60000100800 */
[----:B------:R-:W-:Y:S01]  /*66b0*/  FMUL.FTZ R17, R15, UR16 ;  /* 0x000000100f117c20 */ /* 0x000fe20008410000 */
[----:B0-----:R-:W4:Y:S01]  /*66c0*/  LDL.LU R7, [R1+0x3b8] ;  /* 0x0003b80001077983 */ /* 0x001f220000300800 */
[-C--:B------:R-:W-:Y:S01]  /*66d0*/  FMUL.FTZ R15, R3, R32.reuse ;  /* 0x00000020030f7220 */ /* 0x080fe20000410000 */
[----:B------:R-:W-:Y:S01]  /*66e0*/  FADD.FTZ R14, R19, R14 ;  /* 0x0000000e130e7221 */ /* 0x000fe20000010000 */
[C---:B------:R-:W-:Y:S01]  /*66f0*/  FFMA.FTZ R12, R17.reuse, R32, R12 ;  /* 0x00000020110c7223 */ /* 0x040fe2000001000c */
[----:B-1----:R-:W4:Y:S01]  /*6700*/  LDL.LU R9, [R1+0x2c0] ;  /* 0x0002c00001097983 */ /* 0x002f220000300800 */
[----:B------:R-:W-:Y:S01]  /*6710*/  FFMA.FTZ R13, R17, R15, R13 ;  /* 0x0000000f110d7223 */ /* 0x000fe2000001000d */
[----:B------:R-:W-:-:S02]  /*6720*/  FADD.FTZ R17, R36, -UR28 ;  /* 0x8000001c24117e21 */ /* 0x000fc40008010000 */
[----:B---3--:R-:W3:Y:S01]  /*6730*/  LDL.LU R4, [R1+0x3bc] ;  /* 0x0003bc0001047983 */ /* 0x008ee20000300800 */
[----:B------:R-:W-:Y:S01]  /*6740*/  FADD.FTZ R14, R14, R15 ;  /* 0x0000000f0e0e7221 */ /* 0x000fe20000010000 */
[----:B------:R-:W-:Y:S01]  /*6750*/  FMUL.FTZ R17, R17, UR16 ;  /* 0x0000001011117c20 */ /* 0x000fe20008410000 */
[-C--:B------:R-:W-:Y:S01]  /*6760*/  FMUL.FTZ R15, R5, R2.reuse ;  /* 0x00000002050f7220 */ /* 0x080fe20000410000 */
[----:B------:R0:W-:Y:S01]  /*6770*/  STL [R1+0x4c4], R6 ;  /* 0x0004c40601007387 */ /* 0x0001e20000100800 */
[----:B------:R-:W-:Y:S01]  /*6780*/  FADD.FTZ R16, R16, R32 ;  /* 0x0000002010107221 */ /* 0x000fe20000010000 */
[C---:B------:R-:W-:Y:S01]  /*6790*/  FFMA.FTZ R11, R17.reuse, R2, R11 ;  /* 0x00000002110b7223 */ /* 0x040fe2000001000b */
[----:B------:R-:W-:Y:S01]  /*67a0*/  FFMA.FTZ R13, R17, R15, R13 ;  /* 0x0000000f110d7223 */ /* 0x000fe2000001000d */
[----:B------:R-:W-:Y:S01]  /*67b0*/  FMUL.FTZ R17, R3, R8 ;  /* 0x0000000803117220 */ /* 0x000fe20000410000 */
[----:B------:R-:W-:Y:S01]  /*67c0*/  FADD.FTZ R16, R16, R8 ;  /* 0x0000000810107221 */ /* 0x000fe20000010000 */
[----:B------:R-:W3:Y:S04]  /*67d0*/  LDL.LU R32, [R1+0x3d8] ;  /* 0x0003d80001207983 */ /* 0x000ee80000300800 */
[----:B0-----:R-:W3:Y:S04]  /*67e0*/  LDL.LU R6, [R1+0x2a4] ;  /* 0x0002a40001067983 */ /* 0x001ee80000300800 */
[----:B------:R0:W-:Y:S01]  /*67f0*/  STL [R1+0x4b8], R0 ;  /* 0x0004b80001007387 */ /* 0x0001e20000100800 */
[----:B------:R-:W-:-:S03]  /*6800*/  FADD.FTZ R18, R18, R2 ;  /* 0x0000000212127221 */ /* 0x000fc60000010000 */
[----:B------:R-:W3:Y:S04]  /*6810*/  LDL.LU R33, [R1+0x2dc] ;  /* 0x0002dc0001217983 */ /* 0x000ee80000300800 */
[----:B------:R-:W3:Y:S01]  /*6820*/  LDL.LU R37, [R1+0x314] ;  /* 0x0003140001257983 */ /* 0x000ee20000300800 */
[----:B--2---:R-:W-:-:S03]  /*6830*/  FADD.FTZ R19, R20, -UR28 ;  /* 0x8000001c14137e21 */ /* 0x004fc60008010000 */
[----:B0-----:R-:W2:Y:S01]  /*6840*/  LDL.LU R0, [R1+0x2d8] ;  /* 0x0002d80001007983 */ /* 0x001ea20000300800 */
[----:B------:R-:W-:-:S03]  /*6850*/  FMUL.FTZ R19, R19, UR16 ;  /* 0x0000001013137c20 */ /* 0x000fc60008410000 */
[----:B------:R-:W2:Y:S01]  /*6860*/  LDL.LU R20, [R1+0x3dc] ;  /* 0x0003dc0001147983 */ /* 0x000ea20000300800 */
[----:B------:R-:W-:Y:S01]  /*6870*/  FFMA.FTZ R12, R19, R8, R12 ;  /* 0x00000008130c7223 */ /* 0x000fe2000001000c */
[----:B------:R-:W-:Y:S02]  /*6880*/  FADD.FTZ R14, R15, R14 ;  /* 0x0000000e0f0e7221 */ /* 0x000fe40000010000 */
[----:B------:R-:W2:Y:S01]  /*6890*/  LDL.LU R8, [R1+0x400] ;  /* 0x0004000001087983 */ /* 0x000ea20000300800 */
[----:B------:R-:W-:-:S03]  /*68a0*/  FFMA.FTZ R13, R19, R17, R13 ;  /* 0x00000011130d7223 */ /* 0x000fc6000001000d */
[----:B------:R-:W2:Y:S01]  /*68b0*/  LDL.LU R2, [R1+0x2c4] ;  /* 0x0002c40001027983 */ /* 0x000ea20000300800 */
[----:B------:R-:W-:-:S03]  /*68c0*/  FADD.FTZ R14, R14, R17 ;  /* 0x000000110e0e7221 */ /* 0x000fc60000010000 */
[----:B------:R-:W2:Y:S01]  /*68d0*/  LDL.LU R36, [R1+0x300] ;  /* 0x0003000001247983 */ /* 0x000ea20000300800 */
[----:B----4-:R-:W-:-:S03]  /*68e0*/  FADD.FTZ R19, R7, -UR28 ;  /* 0x8000001c07137e21 */ /* 0x010fc60008010000 */
[----:B------:R-:W4:Y:S01]  /*68f0*/  LDL.LU R7, [R1+0x2f4] ;  /* 0x0002f40001077983 */ /* 0x000f220000300800 */
[----:B------:R-:W-:Y:S01]  /*6900*/  FMUL.FTZ R19, R19, UR16 ;  /* 0x0000001013137c20 */ /* 0x000fe20008410000 */
[-C--:B------:R-:W-:Y:S01]  /*6910*/  FMUL.FTZ R17, R5, R9.reuse ;  /* 0x0000000905117220 */ /* 0x080fe20000410000 */
[----:B---3--:R-:W-:Y:S02]  /*6920*/  FADD.FTZ R15, R4, -UR28 ;  /* 0x8000001c040f7e21 */ /* 0x008fe40008010000 */
[C---:B------:R-:W-:Y:S01]  /*6930*/  FFMA.FTZ R11, R19.reuse, R9, R11 ;  /* 0x00000009130b7223 */ /* 0x040fe2000001000b */
[----:B------:R-:W3:Y:S01]  /*6940*/  LDL.LU R4, [R1+0x404] ;  /* 0x0004040001047983 */ /* 0x000ee20000300800 */
[----:B------:R-:W-:Y:S01]  /*6950*/  FFMA.FTZ R13, R19, R17, R13 ;  /* 0x00000011130d7223 */ /* 0x000fe2000001000d */
[----:B------:R-:W-:Y:S01]  /*6960*/  FADD.FTZ R19, R17, R14 ;  /* 0x0000000e11137221 */ /* 0x000fe20000010000 */
[----:B------:R-:W-:Y:S01]  /*6970*/  FMUL.FTZ R15, R15, UR16 ;  /* 0x000000100f0f7c20 */ /* 0x000fe20008410000 */
[----:B------:R-:W-:-:S03]  /*6980*/  FMUL.FTZ R17, R3, R6 ;  /* 0x0000000603117220 */ /* 0x000fc60000410000 */
[C---:B------:R-:W-:Y:S01]  /*6990*/  FFMA.FTZ R12, R15.reuse, R6, R12 ;  /* 0x000000060f0c7223 */ /* 0x040fe2000001000c */
[----:B------:R-:W-:Y:S01]  /*69a0*/  FFMA.FTZ R13, R15, R17, R13 ;  /* 0x000000110f0d7223 */ /* 0x000fe2000001000d */
[----:B--2---:R-:W-:Y:S02]  /*69b0*/  FADD.FTZ R15, R8, -UR28 ;  /* 0x8000001c080f7e21 */ /* 0x004fe40008010000 */
[----:B------:R-:W2:Y:S01]  /*69c0*/  LDL.LU R8, [R1+0x428] ;  /* 0x0004280001087983 */ /* 0x000ea20000300800 */
[----:B------:R-:W-:Y:S01]  /*69d0*/  FADD.FTZ R14, R32, -UR28 ;  /* 0x8000001c200e7e21 */ /* 0x000fe20008010000 */
[----:B------:R-:W-:Y:S02]  /*69e0*/  FADD.FTZ R19, R19, R17 ;  /* 0x0000001113137221 */ /* 0x000fe40000010000 */
[----:B------:R-:W2:Y:S01]  /*69f0*/  LDL.LU R32, [R1+0x420] ;  /* 0x0004200001207983 */ /* 0x000ea20000300800 */
[----:B------:R-:W-:Y:S01]  /*6a00*/  FMUL.FTZ R17, R5, R0 ;  /* 0x0000000005117220 */ /* 0x000fe20000410000 */
[----:B------:R-:W-:Y:S01]  /*6a10*/  FMUL.FTZ R14, R14, UR16 ;  /* 0x000000100e0e7c20 */ /* 0x000fe20008410000 */
[----:B------:R-:W-:Y:S01]  /*6a20*/  FADD.FTZ R18, R18, R9 ;  /* 0x0000000912127221 */ /* 0x000fe20000010000 */
[----:B------:R-:W-:Y:S01]  /*6a30*/  FADD.FTZ R20, R20, -UR28 ;  /* 0x8000001c14147e21 */ /* 0x000fe20008010000 */
[----:B------:R-:W2:Y:S01]  /*6a40*/  LDL.LU R9, [R1+0x424] ;  /* 0x0004240001097983 */ /* 0x000ea20000300800 */
[----:B------:R-:W-:Y:S01]  /*6a50*/  FADD.FTZ R19, R17, R19 ;  /* 0x0000001311137221 */ /* 0x000fe20000010000 */
[----:B------:R-:W-:Y:S01]  /*6a60*/  FFMA.FTZ R13, R14, R17, R13 ;  /* 0x000000110e0d7223 */ /* 0x000fe2000001000d */
[----:B------:R-:W-:Y:S01]  /*6a70*/  FMUL.FTZ R17, R3, R2 ;  /* 0x0000000203117220 */ /* 0x000fe20000410000 */
[----:B------:R-:W-:Y:S01]  /*6a80*/  FMUL.FTZ R20, R20, UR16 ;  /* 0x0000001014147c20 */ /* 0x000fe20008410000 */
[----:B------:R-:W-:-:S02]  /*6a90*/  FADD.FTZ R16, R16, R6 ;  /* 0x0000000610107221 */ /* 0x000fc40000010000 */
[----:B------:R-:W2:Y:S01]  /*6aa0*/  LDL.LU R6, [R1+0x310] ;  /* 0x0003100001067983 */ /* 0x000ea20000300800 */
[----:B------:R-:W-:Y:S01]  /*6ab0*/  FADD.FTZ R19, R19, R17 ;  /* 0x0000001113137221 */ /* 0x000fe20000010000 */
[----:B------:R-:W-:Y:S01]  /*6ac0*/  FFMA.FTZ R13, R20, R17, R13 ;  /* 0x00000011140d7223 */ /* 0x000fe2000001000d */
[----:B------:R-:W-:Y:S01]  /*6ad0*/  FMUL.FTZ R15, R15, UR16 ;  /* 0x000000100f0f7c20 */ /* 0x000fe20008410000 */
[----:B------:R-:W-:Y:S01]  /*6ae0*/  FFMA.FTZ R11, R14, R0, R11 ;  /* 0x000000000e0b7223 */ /* 0x000fe2000001000b */
[----:B----4-:R-:W-:Y:S01]  /*6af0*/  FMUL.FTZ R17, R5, R7 ;  /* 0x0000000705117220 */ /* 0x010fe20000410000 */
[----:B------:R-:W-:Y:S01]  /*6b00*/  FADD.FTZ R18, R18, R0 ;  /* 0x0000000012127221 */ /* 0x000fe20000010000 */
[----:B------:R-:W-:Y:S01]  /*6b10*/  FFMA.FTZ R12, R20, R2, R12 ;  /* 0x00000002140c7223 */ /* 0x000fe2000001000c */
[----:B------:R-:W4:Y:S01]  /*6b20*/  LDL.LU R0, [R1+0x32c] ;  /* 0x00032c0001007983 */ /* 0x000f220000300800 */
[----:B------:R-:W-:Y:S01]  /*6b30*/  FADD.FTZ R19, R17, R19 ;  /* 0x0000001311137221 */ /* 0x000fe20000010000 */
[----:B------:R-:W-:Y:S01]  /*6b40*/  FFMA.FTZ R13, R15, R17, R13 ;  /* 0x000000110f0d7223 */ /* 0x000fe2000001000d */
[----:B---3--:R-:W-:-:S02]  /*6b50*/  FADD.FTZ R14, R4, -UR28 ;  /* 0x8000001c040e7e21 */ /* 0x008fc40008010000 */
[----:B------:R-:W3:Y:S01]  /*6b60*/  LDL.LU R4, [R1+0x418] ;  /* 0x0004180001047983 */ /* 0x000ee20000300800 */
[----:B------:R-:W-:Y:S01]  /*6b70*/  FMUL.FTZ R17, R3, R33 ;  /* 0x0000002103117220 */ /* 0x000fe20000410000 */
[----:B------:R-:W-:-:S04]  /*6b80*/  FMUL.FTZ R14, R14, UR16 ;  /* 0x000000100e0e7c20 */ /* 0x000fc80008410000 */
[C---:B------:R-:W-:Y:S01]  /*6b90*/  FFMA.FTZ R13, R14.reuse, R17, R13 ;  /* 0x000000110e0d7223 */ /* 0x040fe2000001000d */
[----:B------:R-:W-:Y:S01]  /*6ba0*/  FFMA.FTZ R12, R14, R33, R12 ;  /* 0x000000210e0c7223 */ /* 0x000fe2000001000c */
[----:B------:R-:W-:Y:S01]  /*6bb0*/  FADD.FTZ R18, R18, R7 ;  /* 0x0000000712127221 */ /* 0x000fe20000010000 */
[----:B------:R-:W-:Y:S02]  /*6bc0*/  FFMA.FTZ R11, R15, R7, R11 ;  /* 0x000000070f0b7223 */ /* 0x000fe4000001000b */
[----:B------:R-:W3:Y:S01]  /*6bd0*/  LDL.LU R7, [R1+0x408] ;  /* 0x0004080001077983 */ /* 0x000ee20000300800 */
[----:B--2---:R-:W-:-:S03]  /*6be0*/  FADD.FTZ R14, R8, -UR28 ;  /* 0x8000001c080e7e21 */ /* 0x004fc60008010000 */
[----:B------:R-:W2:Y:S01]  /*6bf0*/  LDL.LU R8, [R1+0x40c] ;  /* 0x00040c0001087983 */ /* 0x000ea20000300800 */
[----:B------:R-:W-:-:S03]  /*6c00*/  FADD.FTZ R20, R32, -UR28 ;  /* 0x8000001c20147e21 */ /* 0x000fc60008010000 */
[----:B------:R-:W2:Y:S01]  /*6c10*/  LDL.LU R32, [R1+0x41c] ;  /* 0x00041c0001207983 */ /* 0x000ea20000300800 */
[----:B------:R-:W-:Y:S01]  /*6c20*/  FADD.FTZ R19, R19, R17 ;  /* 0x0000001113137221 */ /* 0x000fe20000010000 */
[----:B------:R-:W-:Y:S01]  /*6c30*/  FADD.FTZ R16, R16, R2 ;  /* 0x0000000210107221 */ /* 0x000fe20000010000 */
[----:B------:R-:W-:Y:S01]  /*6c40*/  FMUL.FTZ R17, R5, R36 ;  /* 0x0000002405117220 */ /* 0x000fe20000410000 */
[----:B------:R-:W-:Y:S01]  /*6c50*/  FMUL.FTZ R20, R20, UR16 ;  /* 0x0000001014147c20 */ /* 0x000fe20008410000 */
[----:B------:R-:W2:Y:S01]  /*6c60*/  LDL.LU R2, [R1+0x340] ;  /* 0x0003400001027983 */ /* 0x000ea20000300800 */
[----:B------:R-:W-:Y:S01]  /*6c70*/  FADD.FTZ R15, R9, -UR28 ;  /* 0x8000001c090f7e21 */ /* 0x000fe20008010000 */
[----:B------:R-:W-:Y:S01]  /*6c80*/  FADD.FTZ R19, R17, R19 ;  /* 0x0000001311137221 */ /* 0x000fe20000010000 */
[----:B------:R-:W-:Y:S01]  /*6c90*/  FFMA.FTZ R13, R20, R17, R13 ;  /* 0x00000011140d7223 */ /* 0x000fe2000001000d */
[----:B------:R-:W2:Y:S01]  /*6ca0*/  LDL.LU R9, [R1+0x344] ;  /* 0x0003440001097983 */ /* 0x000ea20000300800 */
[----:B------:R-:W-:Y:S01]  /*6cb0*/  FMUL.FTZ R17, R3, R6 ;  /* 0x0000000603117220 */ /* 0x000fe20000410000 */
[----:B------:R-:W-:Y:S01]  /*6cc0*/  FMUL.FTZ R15, R15, UR16 ;  /* 0x000000100f0f7c20 */ /* 0x000fe20008410000 */
[----:B------:R-:W-:Y:S01]  /*6cd0*/  FADD.FTZ R16, R16, R33 ;  /* 0x0000002110107221 */ /* 0x000fe20000010000 */
[----:B------:R-:W-:Y:S01]  /*6ce0*/  FMUL.FTZ R14, R14, UR16 ;  /* 0x000000100e0e7c20 */ /* 0x000fe20008410000 */
[----:B------:R-:W-:Y:S01]  /*6cf0*/  FADD.FTZ R19, R19, R17 ;  /* 0x0000001113137221 */ /* 0x000fe20000010000 */
[----:B------:R-:W-:Y:S01]  /*6d00*/  FFMA.FTZ R13, R15, R17, R13 ;  /* 0x000000110f0d7223 */ /* 0x000fe2000001000d */
[----:B------:R-:W-:Y:S01]  /*6d10*/  FMUL.FTZ R17, R5, R37 ;  /* 0x0000002505117220 */ /* 0x000fe20000410000 */
[----:B------:R-:W-:Y:S01]  /*6d20*/  FFMA.FTZ R11, R20, R36, R11 ;  /* 0x00000024140b7223 */ /* 0x000fe2000001000b */
[----:B------:R-:W2:Y:S01]  /*6d30*/  LDL.LU R33, [R1+0x350] ;  /* 0x0003500001217983 */ /* 0x000ea20000300800 */
[----:B------:R-:W-:Y:S01]  /*6d40*/  FADD.FTZ R16, R16, R6 ;  /* 0x0000000610107221 */ /* 0x000fe20000010000 */
[----:B------:R-:W-:Y:S01]  /*6d50*/  FADD.FTZ R19, R17, R19 ;  /* 0x0000001311137221 */ /* 0x000fe20000010000 */
[----:B------:R-:W-:Y:S01]  /*6d60*/  FFMA.FTZ R13, R14, R17, R13 ;  /* 0x000000110e0d7223 */ /* 0x000fe2000001000d */
[----:B----4-:R-:W-:Y:S01]  /*6d70*/  FMUL.FTZ R17, R3, R0 ;  /* 0x0000000003117220 */ /* 0x010fe20000410000 */
[----:B---3--:R-:W-:-:S02]  /*6d80*/  FADD.FTZ R20, R4, -UR28 ;  /* 0x8000001c04147e21 */ /* 0x008fc40008010000 */
[----:B------:R-:W3:Y:S01]  /*6d90*/  LDL.LU R4, [R1+0x3f8] ;  /* 0x0003f80001047983 */ /* 0x000ee20000300800 */
[----:B------:R-:W-:Y:S01]  /*6da0*/  FFMA.FTZ R12, R15, R6, R12 ;  /* 0x000000060f0c7223 */ /* 0x000fe2000001000c */
[----:B------:R-:W-:Y:S02]  /*6db0*/  FMUL.FTZ R20, R20, UR16 ;  /* 0x0000001014147c20 */ /* 0x000fe40008410000 */
[----:B------:R-:W4:Y:S02]  /*6dc0*/  LDL.LU R6, [R1+0x360] ;  /* 0x0003600001067983 */ /* 0x000f240000300800 */
[C---:B------:R-:W-:Y:S01]  /*6dd0*/  FFMA.FTZ R13, R20.reuse, R17, R13 ;  /* 0x00000011140d7223 */ /* 0x040fe2000001000d */
[----:B------:R-:W-:Y:S01]  /*6de0*/  FFMA.FTZ R12, R20, R0, R12 ;  /* 0x00000000140c7223 */ /* 0x000fe2000001000c */
[----:B------:R-:W-:Y:S01]  /*6df0*/  FFMA.FTZ R11, R14, R37, R11 ;  /* 0x000000250e0b7223 */ /* 0x000fe2000001000b */
[----:B------:R-:W-:Y:S02]  /*6e00*/  FADD.FTZ R14, R7, -UR28 ;  /* 0x8000001c070e7e21 */ /* 0x000fe40008010000 */
[----:B------:R-:W4:Y:S01]  /*6e10*/  LDL.LU R7, [R1+0x3e8] ;  /* 0x0003e80001077983 */ /* 0x000f220000300800 */
[----:B--2---:R-:W-:-:S03]  /*6e20*/  FADD.FTZ R20, R8, -UR28 ;  /* 0x8000001c08147e21 */ /* 0x004fc60008010000 */
[----:B------:R-:W2:Y:S01]  /*6e30*/  LDL.LU R8, [R1+0x3ec] ;  /* 0x0003ec0001087983 */ /* 0x000ea20000300800 */
[----:B------:R-:W-:-:S03]  /*6e40*/  FADD.FTZ R15, R32, -UR28 ;  /* 0x8000001c200f7e21 */ /* 0x000fc60008010000 */
[----:B------:R-:W2:Y:S01]  /*6e50*/  LDL.LU R32, [R1+0x3fc] ;  /* 0x0003fc0001207983 */ /* 0x000ea20000300800 */
[----:B------:R-:W-:Y:S01]  /*6e60*/  FADD.FTZ R19, R19, R17 ;  /* 0x0000001113137221 */ /* 0x000fe20000010000 */
[----:B------:R-:W-:Y:S01]  /*6e70*/  FADD.FTZ R18, R18, R36 ;  /* 0x0000002412127221 */ /* 0x000fe20000010000 */
[-C--:B------:R-:W-:Y:S01]  /*6e80*/  FMUL.FTZ R17, R5, R2.reuse ;  /* 0x0000000205117220 */ /* 0x080fe20000410000 */
[----:B------:R-:W-:Y:S01]  /*6e90*/  FMUL.FTZ R15, R15, UR16 ;  /* 0x000000100f0f7c20 */ /* 0x000fe20008410000 */
[----:B------:R-:W2:Y:S01]  /*6ea0*/  LDL.LU R36, [R1+0x364] ;  /* 0x0003640001247983 */ /* 0x000ea20000300800 */
[----:B------:R-:W-:Y:S01]  /*6eb0*/  FADD.FTZ R18, R18, R37 ;  /* 0x0000002512127221 */ /* 0x000fe20000010000 */
[----:B------:R-:W-:Y:S01]  /*6ec0*/  FADD.FTZ R19, R17, R19 ;  /* 0x0000001311137221 */ /* 0x000fe20000010000 */
[----:B------:R-:W-:Y:S01]  /*6ed0*/  FFMA.FTZ R13, R15, R17, R13 ;  /* 0x000000110f0d7223 */ /* 0x000fe2000001000d */
[----:B------:R-:W-:Y:S01]  /*6ee0*/  FMUL.FTZ R17, R3, R9 ;  /* 0x0000000903117220 */ /* 0x000fe20000410000 */
[----:B------:R-:W-:Y:S01]  /*6ef0*/  FMUL.FTZ R14, R14, UR16 ;  /* 0x000000100e0e7c20 */ /* 0x000fe20008410000 */
[----:B------:R-:W-:Y:S01]  /*6f00*/  FADD.FTZ R16, R16, R0 ;  /* 0x0000000010107221 */ /* 0x000fe20000010000 */
[----:B------:R-:W2:Y:S01]  /*6f10*/  LDL.LU R37, [R1+0x374] ;  /* 0x0003740001257983 */ /* 0x000ea20000300800 */
[----:B------:R-:W-:Y:S01]  /*6f20*/  FADD.FTZ R19, R19, R17 ;  /* 0x0000001113137221 */ /* 0x000fe20000010000 */
[----:B------:R-:W-:Y:S01]  /*6f30*/  FFMA.FTZ R13, R14, R17, R13 ;  /* 0x000000110e0d7223 */ /* 0x000fe2000001000d */
[----:B------:R-:W-:Y:S01]  /*6f40*/  FMUL.FTZ R20, R20, UR16 ;  /* 0x0000001014147c20 */ /* 0x000fe20008410000 */
[----:B------:R-:W-:Y:S01]  /*6f50*/  FMUL.FTZ R17, R5, R33 ;  /* 0x0000002105117220 */ /* 0x000fe20000410000 */
[----:B------:R-:W-:Y:S01]  /*6f60*/  FFMA.FTZ R11, R15, R2, R11 ;  /* 0x000000020f0b7223 */ /* 0x000fe2000001000b */
[----:B------:R-:W-:Y:S01]  /*6f70*/  FADD.FTZ R16, R16, R9 ;  /* 0x0000000910107221 */ /* 0x000fe20000010000 */
[----:B------:R-:W-:Y:S01]  /*6f80*/  FFMA.FTZ R12, R14, R9, R12 ;  /* 0x000000090e0c7223 */ /* 0x000fe2000001000c */
[----:B------:R-:W-:Y:S01]  /*6f90*/  FADD.FTZ R18, R18, R2 ;  /* 0x0000000212127221 */ /* 0x000fe20000010000 */
[----:B------:R-:W2:Y:S01]  /*6fa0*/  LDL.LU R0, [R1+0x388] ;  /* 0x0003880001007983 */ /* 0x000ea20000300800 */
[----:B------:R-:W-:-:S03]  /*6fb0*/  FADD.FTZ R19, R17, R19 ;  /* 0x0000001311137221 */ /* 0x000fc60000010000 */
[----:B------:R-:W2:Y:S01]  /*6fc0*/  LDL.LU R9, [R1+0x3e4] ;  /* 0x0003e40001097983 */ /* 0x000ea20000300800 */
[----:B---3--:R-:W-:Y:S01]  /*6fd0*/  FADD.FTZ R15, R4, -UR28 ;  /* 0x8000001c040f7e21 */ /* 0x008fe20008010000 */
[C---:B------:R-:W-:Y:S02]  /*6fe0*/  FFMA.FTZ R13, R20.reuse, R17, R13 ;  /* 0x00000011140d7223 */ /* 0x040fe4000001000d */
[----:B------:R-:W3:Y:S01]  /*6ff0*/  LDL.LU R2, [R1+0x3e0] ;  /* 0x0003e00001027983 */ /* 0x000ee20000300800 */
[-C--:B----4-:R-:W-:Y:S01]  /*7000*/  FMUL.FTZ R17, R3, R6.reuse ;  /* 0x0000000603117220 */ /* 0x090fe20000410000 */
[----:B------:R-:W-:Y:S02]  /*7010*/  FMUL.FTZ R15, R15, UR16 ;  /* 0x000000100f0f7c20 */ /* 0x000fe40008410000 */
        /* <DEDUP_REMOVED lines=8> */
[----:B------:R-:W-:Y:S01]  /*70a0*/  FADD.FTZ R14, R32, -UR28 ;  /* 0x8000001c200e7e21 */ /* 0x000fe20008010000 */
[----:B------:R-:W-:Y:S02]  /*70b0*/  FADD.FTZ R19, R19, R17 ;  /* 0x0000001113137221 */ /* 0x000fe40000010000 */
[----:B------:R-:W2:Y:S01]  /*70c0*/  LDL.LU R32, [R1+0x3a0] ;  /* 0x0003a00001207983 */ /* 0x000ea20000300800 */
[----:B------:R-:W-:Y:S01]  /*70d0*/  FMUL.FTZ R14, R14, UR16 ;  /* 0x000000100e0e7c20 */ /* 0x000fe20008410000 */
[-C--:B------:R-:W-:Y:S01]  /*70e0*/  FMUL.FTZ R17, R5, R36.reuse ;  /* 0x0000002405117220 */ /* 0x080fe20000410000 */
[----:B------:R-:W-:Y:S01]  /*70f0*/  FADD.FTZ R18, R18, R33 ;  /* 0x0000002112127221 */ /* 0x000fe20000010000 */
[----:B------:R-:W-:Y:S01]  /*7100*/  FMUL.FTZ R20, R20, UR16 ;  /* 0x0000001014147c20 */ /* 0x000fe20008410000 */
[----:B------:R-:W2:Y:S01]  /*7110*/  LDL.LU R33, [R1+0x3a4] ;  /* 0x0003a40001217983 */ /* 0x000ea20000300800 */
[----:B------:R-:W-:Y:S01]  /*7120*/  FADD.FTZ R19, R17, R19 ;  /* 0x0000001311137221 */ /* 0x000fe20000010000 */
[----:B------:R-:W-:Y:S01]  /*7130*/  FFMA.FTZ R13, R14, R17, R13 ;  /* 0x000000110e0d7223 */ /* 0x000fe2000001000d */
[-C--:B------:R-:W-:Y:S01]  /*7140*/  FMUL.FTZ R17, R3, R37.reuse ;  /* 0x0000002503117220 */ /* 0x080fe20000410000 */
[----:B------:R-:W-:Y:S01]  /*7150*/  FFMA.FTZ R12, R20, R37, R12 ;  /* 0x00000025140c7223 */ /* 0x000fe2000001000c */
[----:B------:R-:W-:Y:S01]  /*7160*/  FADD.FTZ R16, R16, R6 ;  /* 0x0000000610107221 */ /* 0x000fe20000010000 */
[----:B------:R-:W-:Y:S01]  /*7170*/  FMUL.FTZ R15, R15, UR16 ;  /* 0x000000100f0f7c20 */ /* 0x000fe20008410000 */
[----:B------:R-:W-:Y:S01]  /*7180*/  FADD.FTZ R19, R19, R17 ;  /* 0x0000001113137221 */ /* 0x000fe20000010000 */
[----:B------:R-:W-:Y:S01]  /*7190*/  FFMA.FTZ R13, R20, R17, R13 ;  /* 0x00000011140d7223 */ /* 0x000fe2000001000d */
[----:B------:R-:W-:Y:S01]  /*71a0*/  FFMA.FTZ R11, R14, R36, R11 ;  /* 0x000000240e0b7223 */ /* 0x000fe2000001000b */
[----:B------:R-:W2:Y:S01]  /*71b0*/  LDL.LU R6, [R1+0x3c8] ;  /* 0x0003c80001067983 */ /* 0x000ea20000300800 */
[----:B------:R-:W-:Y:S01]  /*71c0*/  FMUL.FTZ R17, R5, R0 ;  /* 0x0000000005117220 */ /* 0x000fe20000410000 */
[----:B------:R-:W-:-:S02]  /*71d0*/  FADD.FTZ R20, R9, -UR28 ;  /* 0x8000001c09147e21 */ /* 0x000fc40008010000 */
[----:B------:R-:W2:Y:S01]  /*71e0*/  LDL.LU R9, [R1+0x3c0] ;  /* 0x0003c00001097983 */ /* 0x000ea20000300800 */
[----:B---3--:R-:W-:-:S03]  /*71f0*/  FADD.FTZ R14, R2, -UR28 ;  /* 0x8000001c020e7e21 */ /* 0x008fc60008010000 */
[----:B------:R-:W3:Y:S01]  /*7200*/  LDL.LU R2, [R1+0x3b4] ;  /* 0x0003b40001027983 */ /* 0x000ee20000300800 */
[----:B------:R-:W-:Y:S01]  /*7210*/  FADD.FTZ R19, R17, R19 ;  /* 0x0000001311137221 */ /* 0x000fe20000010000 */
[----:B------:R-:W-:Y:S01]  /*7220*/  FFMA.FTZ R13, R15, R17, R13 ;  /* 0x000000110f0d7223 */ /* 0x000fe2000001000d */
[----:B------:R-:W-:Y:S01]  /*7230*/  FADD.FTZ R18, R18, R36 ;  /* 0x0000002412127221 */ /* 0x000fe20000010000 */
[-C--:B----4-:R-:W-:Y:S01]  /*7240*/  FMUL.FTZ R17, R3, R4.reuse ;  /* 0x0000000403117220 */ /* 0x090fe20000410000 */
[----:B------:R-:W-:Y:S01]  /*7250*/  FMUL.FTZ R14, R14, UR16 ;  /* 0x000000100e0e7c20 */ /* 0x000fe20008410000 */
[----:B------:R-:W4:Y:S03]  /*7260*/  LDL.LU R36, [R1+0x260] ;  /* 0x0002600001247983 */ /* 0x000f260000300800 */
[C---:B------:R-:W-:Y:S01]  /*7270*/  FFMA.FTZ R13, R14.reuse, R17, R13 ;  /* 0x000000110e0d7223 */ /* 0x040fe2000001000d */
[----:B------:R-:W-:Y:S01]  /*7280*/  FFMA.FTZ R12, R14, R4, R12 ;  /* 0x000000040e0c7223 */ /* 0x000fe2000001000c */
[----:B------:R-:W-:Y:S01]  /*7290*/  FFMA.FTZ R11, R15, R0, R11 ;  /* 0x000000000f0b7223 */ /* 0x000fe2000001000b */
[----:B------:R-:W-:-:S02]  /*72a0*/  FADD.FTZ R15, R7, -UR28 ;  /* 0x8000001c070f7e21 */ /* 0x000fc40008010000 */
[----:B------:R-:W4:Y:S01]  /*72b0*/  LDL.LU R7, [R1+0x3a8] ;  /* 0x0003a80001077983 */ /* 0x000f220000300800 */
[----:B--2---:R-:W-:-:S03]  /*72c0*/  FADD.FTZ R14, R8, -UR28 ;  /* 0x8000001c080e7e21 */ /* 0x004fc60008010000 */
[----:B------:R-:W2:Y:S01]  /*72d0*/  LDL.LU R8, [R1+0x3ac] ;  /* 0x0003ac0001087983 */ /* 0x000ea20000300800 */
[----:B------:R-:W-:Y:S01]  /*72e0*/  FADD.FTZ R16, R16, R37 ;  /* 0x0000002510107221 */ /* 0x000fe20000010000 */
[----:B------:R-:W-:Y:S02]  /*72f0*/  FADD.FTZ R19, R19, R17 ;  /* 0x0000001113137221 */ /* 0x000fe40000010000 */
[----:B------:R-:W2:Y:S01]  /*7300*/  LDL.LU R37, [R1+0x3b0] ;  /* 0x0003b00001257983 */ /* 0x000ea20000300800 */
[-C--:B------:R-:W-:Y:S01]  /*7310*/  FMUL.FTZ R17, R5, R32.reuse ;  /* 0x0000002005117220 */ /* 0x080fe20000410000 */
[----:B------:R-:W-:Y:S01]  /*7320*/  FMUL.FTZ R20, R20, UR16 ;  /* 0x0000001014147c20 */ /* 0x000fe20008410000 */
[----:B------:R-:W-:Y:S01]  /*7330*/  FADD.FTZ R16, R16, R4 ;  /* 0x0000000410107221 */ /* 0x000fe20000010000 */
[----:B------:R-:W-:Y:S01]  /*7340*/  FADD.FTZ R18, R18, R0 ;  /* 0x0000000012127221 */ /* 0x000fe20000010000 */
[----:B------:R-:W2:Y:S01]  /*7350*/  LDL.LU R4, [R1+0x25c] ;  /* 0x00025c0001047983 */ /* 0x000ea20000300800 */
[----:B------:R-:W-:Y:S01]  /*7360*/  FADD.FTZ R19, R17, R19 ;  /* 0x0000001311137221 */ /* 0x000fe20000010000 */
[----:B------:R-:W-:Y:S01]  /*7370*/  FFMA.FTZ R13, R20, R17, R13 ;  /* 0x00000011140d7223 */ /* 0x000fe2000001000d */
[----:B------:R-:W-:Y:S01]  /*7380*/  FMUL.FTZ R17, R3, R33 ;  /* 0x0000002103117220 */ /* 0x000fe20000410000 */
[----:B------:R-:W-:Y:S01]  /*7390*/  FMUL.FTZ R15, R15, UR16 ;  /* 0x000000100f0f7c20 */ /* 0x000fe20008410000 */
[----:B------:R-:W-:Y:S01]  /*73a0*/  FADD.FTZ R18, R18, R32 ;  /* 0x0000002012127221 */ /* 0x000fe20000010000 */
[----:B------:R-:W-:Y:S01]  /*73b0*/  FFMA.FTZ R11, R20, R32, R11 ;  /* 0x00000020140b7223 */ /* 0x000fe2000001000b */
[----:B------:R-:W2:Y:S01]  /*73c0*/  LDL.LU R0, [R1+0x398] ;  /* 0x0003980001007983 */ /* 0x000ea20000300800 */
[----:B------:R-:W-:Y:S01]  /*73d0*/  FMUL.FTZ R14, R14, UR16 ;  /* 0x000000100e0e7c20 */ /* 0x000fe20008410000 */
[----:B------:R-:W-:-:S02]  /*73e0*/  FADD.FTZ R19, R19, R17 ;  /* 0x0000001113137221 */ /* 0x000fc40000010000 */
[----:B------:R-:W2:Y:S01]  /*73f0*/  LDL.LU R32, [R1+0x258] ;  /* 0x0002580001207983 */ /* 0x000ea20000300800 */
[C---:B------:R-:W-:Y:S01]  /*7400*/  FFMA.FTZ R13, R15.reuse, R17, R13 ;  /* 0x000000110f0d7223 */ /* 0x040fe2000001000d */
[----:B------:R-:W-:Y:S01]  /*7410*/  FFMA.FTZ R12, R15, R33, R12 ;  /* 0x000000210f0c7223 */ /* 0x000fe2000001000c */
[-C--:B------:R-:W-:Y:S01]  /*7420*/  FMUL.FTZ R17, R5, R6.reuse ;  /* 0x0000000605117220 */ /* 0x080fe20000410000 */
[----:B------:R-:W-:Y:S01]  /*7430*/  FADD.FTZ R18, R18, R6 ;  /* 0x0000000612127221 */ /* 0x000fe20000010000 */
[----:B------:R-:W-:Y:S01]  /*7440*/  FFMA.FTZ R11, R14, R6, R11 ;  /* 0x000000060e0b7223 */ /* 0x000fe2000001000b */
[----:B------:R-:W-:Y:S01]  /*7450*/  FADD.FTZ R15, R9, -UR28 ;  /* 0x8000001c090f7e21 */ /* 0x000fe20008010000 */
[----:B------:R-:W2:Y:S01]  /*7460*/  LDL.LU R6, [R1+0x380] ;  /* 0x0003800001067983 */ /* 0x000ea20000300800 */
[----:B---3--:R-:W-:-:S03]  /*7470*/  FADD.FTZ R20, R2, -UR28 ;  /* 0x8000001c02147e21 */ /* 0x008fc60008010000 */
[----:B------:R-:W3:Y:S01]  /*7480*/  LDL.LU R9, [R1+0x39c] ;  /* 0x00039c0001097983 */ /* 0x000ee20000300800 */
[----:B------:R-:W-:Y:S01]  /*7490*/  FADD.FTZ R19, R17, R19 ;  /* 0x0000001311137221 */ /* 0x000fe20000010000 */
[----:B------:R-:W-:Y:S01]  /*74a0*/  FFMA.FTZ R13, R14, R17, R13 ;  /* 0x000000110e0d7223 */ /* 0x000fe2000001000d */
[----:B------:R-:W-:Y:S01]  /*74b0*/  FMUL.FTZ R20, R20, UR16 ;  /* 0x0000001014147c20 */ /* 0x000fe20008410000 */
[----:B------:R-:W3:Y:S01]  /*74c0*/  LDL.LU R2, [R1+0x254] ;  /* 0x0002540001027983 */ /* 0x000ee20000300800 */
[-C--:B----4-:R-:W-:Y:S02]  /*74d0*/  FMUL.FTZ R17, R3, R36.reuse ;  /* 0x0000002403117220 */ /* 0x090fe40000410000 */
[C---:B------:R-:W-:Y:S02]  /*74e0*/  FFMA.FTZ R12, R20.reuse, R36, R12 ;  /* 0x00000024140c7223 */ /* 0x040fe4000001000c */
[----:B------:R-:W-:Y:S01]  /*74f0*/  FFMA.FTZ R13, R20, R17, R13 ;  /* 0x00000011140d7223 */ /* 0x000fe2000001000d */
[----:B------:R-:W-:-:S02]  /*7500*/  FADD.FTZ R16, R16, R33 ;  /* 0x0000002110107221 */ /* 0x000fc40000010000 */
[----:B------:R-:W4:Y:S01]  /*7510*/  LDL.LU R33, [R1+0x250] ;  /* 0x0002500001217983 */ /* 0x000f220000300800 */
[----:B------:R-:W-:-:S03]  /*7520*/  FADD.FTZ R14, R7, -UR28 ;  /* 0x8000001c070e7e21 */ /* 0x000fc60008010000 */
[----:B------:R-:W4:Y:S01]  /*7530*/  LDL.LU R7, [R1+0x24c] ;  /* 0x00024c0001077983 */ /* 0x000f220000300800 */
[----:B--2---:R-:W-:-:S03]  /*7540*/  FADD.FTZ R20, R8, -UR28 ;  /* 0x8000001c08147e21 */ /* 0x004fc60008010000 */
[----:B------:R-:W2:Y:S01]  /*7550*/  LDL.LU R8, [R1+0x384] ;  /* 0x0003840001087983 */ /* 0x000ea20000300800 */
[----:B------:R-:W-:Y:S01]  /*7560*/  FADD.FTZ R19, R19, R17 ;  /* 0x0000001113137221 */ /* 0x000fe20000010000 */
[----:B------:R-:W-:Y:S01]  /*7570*/  FMUL.FTZ R17, R5, R37 ;  /* 0x0000002505117220 */ /* 0x000fe20000410000 */
[----:B------:R-:W-:Y:S01]  /*7580*/  FMUL.FTZ R15, R15, UR16 ;  /* 0x000000100f0f7c20 */ /* 0x000fe20008410000 */
[----:B------:R-:W-:Y:S02]  /*7590*/  FMUL.FTZ R14, R14, UR16 ;  /* 0x000000100e0e7c20 */ /* 0x000fe40008410000 */
[----:B------:R-:W-:Y:S01]  /*75a0*/  FADD.FTZ R19, R17, R19 ;  /* 0x0000001311137221 */ /* 0x000fe20000010000 */
[----:B------:R-:W-:Y:S01]  /*75b0*/  FFMA.FTZ R13, R15, R17, R13 ;  /* 0x000000110f0d7223 */ /* 0x000fe2000001000d */
[----:B------:R-:W-:Y:S01]  /*75c0*/  FMUL.FTZ R17, R3, R4 ;  /* 0x0000000403117220 */ /* 0x000fe20000410000 */
[----:B------:R-:W-:Y:S01]  /*75d0*/  FFMA.FTZ R11, R15, R37, R11 ;  /* 0x000000250f0b7223 */ /* 0x000fe2000001000b */
[----:B------:R-:W-:Y:S01]  /*75e0*/  FADD.FTZ R16, R16, R36 ;  /* 0x0000002410107221 */ /* 0x000fe20000010000 */
[----:B------:R-:W-:Y:S01]  /*75f0*/  FMUL.FTZ R20, R20, UR16 ;  /* 0x0000001014147c20 */ /* 0x000fe20008410000 */
[----:B------:R-:W-:Y:S01]  /*7600*/  FADD.FTZ R19, R19, R17 ;  /* 0x0000001113137221 */ /* 0x000fe20000010000 */
[----:B------:R-:W-:Y:S01]  /*7610*/  FFMA.FTZ R13, R14, R17, R13 ;  /* 0x000000110e0d7223 */ /* 0x000fe2000001000d */
[----:B------:R-:W-:Y:S01]  /*7620*/  FADD.FTZ R15, R0, -UR28 ;  /* 0x8000001c000f7e21 */ /* 0x000fe20008010000 */
[----:B------:R-:W2:Y:S01]  /*7630*/  LDL.LU R36, [R1+0x248] ;  /* 0x0002480001247983 */ /* 0x000ea20000300800 */
[----:B------:R-:W-:-:S03]  /*7640*/  FMUL.FTZ R17, R5, R32 ;  /* 0x0000002005117220 */ /* 0x000fc60000410000 */
[----:B------:R-:W2:Y:S01]  /*7650*/  LDL.LU R0, [R1+0x378] ;  /* 0x0003780001007983 */ /* 0x000ea20000300800 */
[----:B------:R-:W-:Y:S01]  /*7660*/  FFMA.FTZ R12, R14, R4, R12 ;  /* 0x000000040e0c7223 */ /* 0x000fe2000001000c */
[C---:B------:R-:W-:Y:S01]  /*7670*/  FFMA.FTZ R11, R20.reuse, R32, R11 ;  /* 0x00000020140b7223 */ /* 0x040fe2000001000b */
[----:B------:R-:W-:Y:S01]  /*7680*/  FFMA.FTZ R13, R20, R17, R13 ;  /* 0x00000011140d7223 */ /* 0x000fe2000001000d */
[----:B------:R-:W-:Y:S01]  /*7690*/  FADD.FTZ R16, R16, R4 ;  /* 0x0000000410107221 */ /* 0x000fe20000010000 */
[----:B------:R-:W-:Y:S01]  /*76a0*/  FADD.FTZ R18, R18, R37 ;  /* 0x0000002512127221 */ /* 0x000fe20000010000 */
[----:B------:R-:W2:Y:S01]  /*76b0*/  LDL.LU R4, [R1+0x244] ;  /* 0x0002440001047983 */ /* 0x000ea20000300800 */
[----:B------:R-:W-:Y:S01]  /*76c0*/  FADD.FTZ R20, R6, -UR28 ;  /* 0x8000001c06147e21 */ /* 0x000fe20008010000 */
[----:B------:R-:W-:Y:S02]  /*76d0*/  FADD.FTZ R19, R17, R19 ;  /* 0x0000001311137221 */ /* 0x000fe40000010000 */
[----:B------:R-:W2:Y:S01]  /*76e0*/  LDL.LU R6, [R1+0x36c] ;  /* 0x00036c0001067983 */ /* 0x000ea20000300800 */
[----:B---3--:R-:W-:-:S03]  /*76f0*/  FADD.FTZ R14, R9, -UR28 ;  /* 0x8000001c090e7e21 */ /* 0x008fc60008010000 */
[----:B------:R-:W3:Y:S01]  /*7700*/  LDL.LU R9, [R1+0x37c] ;  /* 0x00037c0001097983 */ /* 0x000ee20000300800 */
[-C--:B------:R-:W-:Y:S01]  /*7710*/  FMUL.FTZ R17, R3, R2.reuse ;  /* 0x0000000203117220 */ /* 0x080fe20000410000 */
[----:B------:R-:W-:Y:S01]  /*7720*/  FMUL.FTZ R15, R15, UR16 ;  /* 0x000000100f0f7c20 */ /* 0x000fe20008410000 */
[----:B------:R-:W-:Y:S01]  /*7730*/  FADD.FTZ R18, R18, R32 ;  /* 0x0000002012127221 */ /* 0x000fe20000010000 */
[----:B------:R-:W3:Y:S02]  /*7740*/  LDL.LU R37, [R1+0x3d4] ;  /* 0x0003d40001257983 */ /* 0x000ee40000300800 */
[C---:B------:R-:W-:Y:S02]  /*7750*/  FFMA.FTZ R13, R15.reuse, R17, R13 ;  /* 0x000000110f0d7223 */ /* 0x040fe4000001000d */
[----:B------:R-:W3:Y:S01]  /*7760*/  LDL.LU R32, [R1+0x240] ;  /* 0x0002400001207983 */ /* 0x000ee20000300800 */
[----:B------:R-:W-:Y:S01]  /*7770*/  FFMA.FTZ R12, R15, R2, R12 ;  /* 0x000000020f0c7223 */ /* 0x000fe2000001000c */
[----:B------:R-:W-:Y:S01]  /*7780*/  FADD.FTZ R19, R19, R17 ;  /* 0x0000001113137221 */ /* 0x000fe20000010000 */
[----:B----4-:R-:W-:Y:S01]  /*7790*/  FMUL.FTZ R17, R5, R33 ;  /* 0x0000002105117220 */ /* 0x010fe20000410000 */
[----:B------:R-:W-:Y:S01]  /*77a0*/  FMUL.FTZ R14, R14, UR16 ;  /* 0x000000100e0e7c20 */ /* 0x000fe20008410000 */
[----:B------:R-:W-:Y:S01]  /*77b0*/  FADD.FTZ R16, R16, R2 ;  /* 0x0000000210107221 */ /* 0x000fe20000010000 */
        /* <DEDUP_REMOVED lines=8> */
[----:B------:R-:W-:Y:S01]  /*7840*/  FADD.FTZ R18, R18, R33 ;  /* 0x0000002112127221 */ /* 0x000fe20000010000 */
[----:B------:R-:W-:Y:S02]  /*7850*/  FFMA.FTZ R11, R14, R33, R11 ;  /* 0x000000210e0b7223 */ /* 0x000fe4000001000b */
[----:B------:R-:W4:Y:S01]  /*7860*/  LDL.LU R33, [R1+0x220] ;  /* 0x0002200001217983 */ /* 0x000f220000300800 */
[----:B--2---:R-:W-:-:S03]  /*7870*/  FADD.FTZ R15, R8, -UR28 ;  /* 0x8000001c080f7e21 */ /* 0x004fc60008010000 */
[----:B------:R-:W2:Y:S01]  /*7880*/  LDL.LU R8, [R1+0x3c4] ;  /* 0x0003c40001087983 */ /* 0x000ea20000300800 */
[----:B------:R-:W-:Y:S01]  /*7890*/  FADD.FTZ R19, R19, R17 ;  /* 0x0000001113137221 */ /* 0x000fe20000010000 */
[----:B------:R-:W-:Y:S01]  /*78a0*/  FFMA.FTZ R13, R20, R17, R13 ;  /* 0x00000011140d7223 */ /* 0x000fe2000001000d */
[----:B------:R-:W-:Y:S01]  /*78b0*/  FMUL.FTZ R15, R15, UR16 ;  /* 0x000000100f0f7c20 */ /* 0x000fe20008410000 */
[-C--:B------:R-:W-:Y:S01]  /*78c0*/  FMUL.FTZ R17, R5, R36.reuse ;  /* 0x0000002405117220 */ /* 0x080fe20000410000 */
[----:B------:R-:W-:Y:S02]  /*78d0*/  FADD.FTZ R14, R0, -UR28 ;  /* 0x8000001c000e7e21 */ /* 0x000fe40008010000 */
[----:B------:R-:W2:Y:S01]  /*78e0*/  LDL.LU R0, [R1+0x21c] ;  /* 0x00021c0001007983 */ /* 0x000ea20000300800 */
[----:B------:R-:W-:Y:S01]  /*78f0*/  FADD.FTZ R19, R17, R19 ;  /* 0x0000001311137221 */ /* 0x000fe20000010000 */
[C---:B------:R-:W-:Y:S01]  /*7900*/  FFMA.FTZ R13, R15.reuse, R17, R13 ;  /* 0x000000110f0d7223 */ /* 0x040fe2000001000d */
[----:B------:R-:W-:Y:S01]  /*7910*/  FFMA.FTZ R11, R15, R36, R11 ;  /* 0x000000240f0b7223 */ /* 0x000fe2000001000b */
[----:B------:R-:W-:Y:S01]  /*7920*/  FMUL.FTZ R17, R3, R4 ;  /* 0x0000000403117220 */ /* 0x000fe20000410000 */
[----:B------:R-:W-:Y:S01]  /*7930*/  FMUL.FTZ R14, R14, UR16 ;  /* 0x000000100e0e7c20 */ /* 0x000fe20008410000 */
[----:B------:R-:W-:-:S02]  /*7940*/  FADD.FTZ R15, R6, -UR28 ;  /* 0x8000001c060f7e21 */ /* 0x000fc40008010000 */
[----:B------:R-:W2:Y:S01]  /*7950*/  LDL.LU R6, [R1+0x3f4] ;  /* 0x0003f40001067983 */ /* 0x000ea20000300800 */
[----:B---3--:R-:W-:-:S03]  /*7960*/  FADD.FTZ R20, R9, -UR28 ;  /* 0x8000001c09147e21 */ /* 0x008fc60008010000 */
[----:B------:R-:W3:Y:S01]  /*7970*/  LDL.LU R9, [R1+0x218] ;  /* 0x0002180001097983 */ /* 0x000ee20000300800 */
[----:B------:R-:W-:Y:S01]  /*7980*/  FADD.FTZ R19, R19, R17 ;  /* 0x0000001113137221 */ /* 0x000fe20000010000 */
[----:B------:R-:W-:Y:S01]  /*7990*/  FFMA.FTZ R13, R14, R17, R13 ;  /* 0x000000110e0d7223 */ /* 0x000fe2000001000d */
[----:B------:R-:W-:Y:S01]  /*79a0*/  FADD.FTZ R18, R18, R36 ;  /* 0x0000002412127221 */ /* 0x000fe20000010000 */
[----:B------:R-:W-:Y:S01]  /*79b0*/  FMUL.FTZ R20, R20, UR16 ;  /* 0x0000001014147c20 */ /* 0x000fe20008410000 */
[----:B------:R-:W3:Y:S01]  /*79c0*/  LDL.LU R36, [R1+0x214] ;  /* 0x0002140001247983 */ /* 0x000ee20000300800 */
[----:B------:R-:W-:Y:S01]  /*79d0*/  FMUL.FTZ R17, R5, R32 ;  /* 0x0000002005117220 */ /* 0x000fe20000410000 */
[----:B------:R-:W-:Y:S01]  /*79e0*/  FADD.FTZ R16, R16, R4 ;  /* 0x0000000410107221 */ /* 0x000fe20000010000 */
[----:B------:R-:W-:Y:S02]  /*79f0*/  FFMA.FTZ R12, R14, R4, R12 ;  /* 0x000000040e0c7223 */ /* 0x000fe4000001000c */
[----:B------:R-:W3:Y:S01]  /*7a00*/  LDL.LU R4, [R1+0x410] ;  /* 0x0004100001047983 */ /* 0x000ee20000300800 */
[C---:B------:R-:W-:Y:S01]  /*7a10*/  FFMA.FTZ R13, R20.reuse, R17, R13 ;  /* 0x00000011140d7223 */ /* 0x040fe2000001000d */
[----:B------:R-:W-:Y:S01]  /*7a20*/  FFMA.FTZ R11, R20, R32, R11 ;  /* 0x00000020140b7223 */ /* 0x000fe2000001000b */
[----:B------:R-:W-:Y:S01]  /*7a30*/  FMUL.FTZ R15, R15, UR16 ;  /* 0x000000100f0f7c20 */ /* 0x000fe20008410000 */
[----:B------:R-:W-:-:S02]  /*7a40*/  FADD.FTZ R20, R37, -UR28 ;  /* 0x8000001c25147e21 */ /* 0x000fc40008010000 */
[----:B------:R-:W3:Y:S01]  /*7a50*/  LDL.LU R37, [R1+0x414] ;  /* 0x0004140001257983 */ /* 0x000ee20000300800 */
[----:B------:R-:W-:Y:S01]  /*7a60*/  FADD.FTZ R19, R17, R19 ;  /* 0x0000001311137221 */ /* 0x000fe20000010000 */
[-C--:B----4-:R-:W-:Y:S01]  /*7a70*/  FMUL.FTZ R17, R3, R2.reuse ;  /* 0x0000000203117220 */ /* 0x090fe20000410000 */
[----:B------:R-:W-:Y:S01]  /*7a80*/  FADD.FTZ R16, R16, R2 ;  /* 0x0000000210107221 */ /* 0x000fe20000010000 */
[C---:B------:R-:W-:Y:S02]  /*7a90*/  FFMA.FTZ R12, R15.reuse, R2, R12 ;  /* 0x000000020f0c7223 */ /* 0x040fe4000001000c */
[----:B------:R-:W4:Y:S01]  /*7aa0*/  LDL.LU R2, [R1+0x430] ;  /* 0x0004300001027983 */ /* 0x000f220000300800 */
[----:B------:R-:W-:Y:S01]  /*7ab0*/  FFMA.FTZ R13, R15, R17, R13 ;  /* 0x000000110f0d7223 */ /* 0x000fe2000001000d */
[----:B------:R-:W-:Y:S02]  /*7ac0*/  FADD.FTZ R15, R7, -UR28 ;  /* 0x8000001c070f7e21 */ /* 0x000fe40008010000 */
[----:B------:R-:W4:Y:S01]  /*7ad0*/  LDL.LU R7, [R1+0x330] ;  /* 0x0003300001077983 */ /* 0x000f220000300800 */
[----:B------:R-:W-:Y:S01]  /*7ae0*/  FADD.FTZ R18, R18, R32 ;  /* 0x0000002012127221 */ /* 0x000fe20000010000 */
[----:B------:R-:W-:Y:S01]  /*7af0*/  FADD.FTZ R19, R19, R17 ;  /* 0x0000001113137221 */ /* 0x000fe20000010000 */
[-C--:B------:R-:W-:Y:S01]  /*7b00*/  FMUL.FTZ R17, R5, R33.reuse ;  /* 0x0000002105117220 */ /* 0x080fe20000410000 */
[----:B--2---:R-:W-:Y:S01]  /*7b10*/  FADD.FTZ R14, R8, -UR28 ;  /* 0x8000001c080e7e21 */ /* 0x004fe20008010000 */
[----:B------:R-:W-:Y:S01]  /*7b20*/  FMUL.FTZ R20, R20, UR16 ;  /* 0x0000001014147c20 */ /* 0x000fe20008410000 */
[----:B------:R-:W2:Y:S02]  /*7b30*/  LDL.LU R8, [R1+0x210] ;  /* 0x0002100001087983 */ /* 0x000ea40000300800 */
[----:B------:R-:W-:Y:S01]  /*7b40*/  FMUL.FTZ R14, R14, UR16 ;  /* 0x000000100e0e7c20 */ /* 0x000fe20008410000 */
[----:B------:R-:W-:Y:S01]  /*7b50*/  FADD.FTZ R18, R18, R33 ;  /* 0x0000002112127221 */ /* 0x000fe20000010000 */
[----:B------:R-:W-:Y:S01]  /*7b60*/  FMUL.FTZ R15, R15, UR16 ;  /* 0x000000100f0f7c20 */ /* 0x000fe20008410000 */
[----:B------:R-:W2:Y:S01]  /*7b70*/  LDL.LU R32, [R1+0x4d4] ;  /* 0x0004d40001207983 */ /* 0x000ea20000300800 */
[----:B------:R-:W-:-:S03]  /*7b80*/  FFMA.FTZ R11, R14, R33, R11 ;  /* 0x000000210e0b7223 */ /* 0x000fc6000001000b */
[----:B------:R-:W2:Y:S01]  /*7b90*/  LDL.LU R33, [R1+0x438] ;  /* 0x0004380001217983 */ /* 0x000ea20000300800 */
[----:B------:R-:W-:Y:S01]  /*7ba0*/  FADD.FTZ R19, R17, R19 ;  /* 0x0000001311137221 */ /* 0x000fe20000010000 */
[----:B------:R-:W-:Y:S01]  /*7bb0*/  FFMA.FTZ R13, R14, R17, R13 ;  /* 0x000000110e0d7223 */ /* 0x000fe2000001000d */
[----:B------:R-:W-:-:S04]  /*7bc0*/  FMUL.FTZ R17, R3, R0 ;  /* 0x0000000003117220 */ /* 0x000fc80000410000 */
[----:B------:R-:W-:Y:S01]  /*7bd0*/  FADD.FTZ R19, R19, R17 ;  /* 0x0000001113137221 */ /* 0x000fe20000010000 */
[C---:B------:R-:W-:Y:S01]  /*7be0*/  FFMA.FTZ R13, R20.reuse, R17, R13 ;  /* 0x00000011140d7223 */ /* 0x040fe2000001000d */
[----:B------:R-:W-:Y:S01]  /*7bf0*/  FFMA.FTZ R12, R20, R0, R12 ;  /* 0x00000000140c7223 */ /* 0x000fe2000001000c */
[----:B------:R-:W-:Y:S01]  /*7c00*/  FADD.FTZ R14, R6, -UR28 ;  /* 0x8000001c060e7e21 */ /* 0x000fe20008010000 */
[----:B------:R-:W-:Y:S01]  /*7c10*/  FADD.FTZ R16, R16, R0 ;  /* 0x0000000010107221 */ /* 0x000fe20000010000 */
[----:B------:R-:W2:Y:S01]  /*7c20*/  LDL.LU R6, [R1+0x318] ;  /* 0x0003180001067983 */ /* 0x000ea20000300800 */
[-C--:B---3--:R-:W-:Y:S01]  /*7c30*/  FMUL.FTZ R17, R5, R9.reuse ;  /* 0x0000000905117220 */ /* 0x088fe20000410000 */
[----:B------:R-:W-:Y:S01]  /*7c40*/  FMUL.FTZ R14, R14, UR16 ;  /* 0x000000100e0e7c20 */ /* 0x000fe20008410000 */
[----:B------:R-:W-:Y:S01]  /*7c50*/  FFMA.FTZ R11, R15, R9, R11 ;  /* 0x000000090f0b7223 */ /* 0x000fe2000001000b */
[----:B------:R-:W3:Y:S01]  /*7c60*/  LDL.LU R0, [R1+0x444] ;  /* 0x0004440001007983 */ /* 0x000ee20000300800 */
[----:B------:R-:W-:Y:S01]  /*7c70*/  FADD.FTZ R19, R17, R19 ;  /* 0x0000001311137221 */ /* 0x000fe20000010000 */
[----:B------:R-:W-:Y:S01]  /*7c80*/  FFMA.FTZ R13, R15, R17, R13 ;  /* 0x000000110f0d7223 */ /* 0x000fe2000001000d */
[----:B------:R-:W-:Y:S01]  /*7c90*/  FMUL.FTZ R17, R3, R36 ;  /* 0x0000002403117220 */ /* 0x000fe20000410000 */
[----:B------:R-:W-:-:S03]  /*7ca0*/  FADD.FTZ R20, R4, -UR28 ;  /* 0x8000001c04147e21 */ /* 0x000fc60008010000 */
[----:B------:R-:W-:Y:S01]  /*7cb0*/  FADD.FTZ R19, R19, R17 ;  /* 0x0000001113137221 */ /* 0x000fe20000010000 */
[C---:B------:R-:W-:Y:S01]  /*7cc0*/  FFMA.FTZ R13, R14.reuse, R17, R13 ;  /* 0x000000110e0d7223 */ /* 0x040fe2000001000d */
[----:B------:R-:W-:Y:S01]  /*7cd0*/  FFMA.FTZ R12, R14, R36, R12 ;  /* 0x000000240e0c7223 */ /* 0x000fe2000001000c */
[----:B------:R-:W-:Y:S01]  /*7ce0*/  FMUL.FTZ R20, R20, UR16 ;  /* 0x0000001014147c20 */ /* 0x000fe20008410000 */
[----:B------:R-:W3:Y:S01]  /*7cf0*/  LDL.LU R4, [R1+0x31c] ;  /* 0x00031c0001047983 */ /* 0x000ee20000300800 */
[----:B------:R-:W-:Y:S01]  /*7d00*/  FADD.FTZ R15, R37, -UR28 ;  /* 0x8000001c250f7e21 */ /* 0x000fe20008010000 */
[----:B------:R-:W-:Y:S02]  /*7d10*/  FADD.FTZ R16, R16, R36 ;  /* 0x0000002410107221 */ /* 0x000fe40000010000 */
[----:B------:R-:W3:Y:S01]  /*7d20*/  LDL.LU R37, [R1+0x2f8] ;  /* 0x0002f80001257983 */ /* 0x000ee20000300800 */
[----:B------:R-:W-:Y:S01]  /*7d30*/  FMUL.FTZ R15, R15, UR16 ;  /* 0x000000100f0f7c20 */ /* 0x000fe20008410000 */
[----:B----4-:R-:W-:-:S02]  /*7d40*/  FADD.FTZ R14, R2, -UR28 ;  /* 0x8000001c020e7e21 */ /* 0x010fc40008010000 */
[----:B------:R-:W4:Y:S02]  /*7d50*/  LDL.LU R36, [R1+0x460] ;  /* 0x0004600001247983 */ /* 0x000f240000300800 */
[----:B------:R-:W-:Y:S01]  /*7d60*/  FMUL.FTZ R14, R14, UR16 ;  /* 0x000000100e0e7c20 */ /* 0x000fe20008410000 */
[----:B------:R-:W-:Y:S01]  /*7d70*/  FADD.FTZ R16, R16, R35 ;  /* 0x0000002310107221 */ /* 0x000fe20000010000 */
[----:B------:R-:W-:Y:S01]  /*7d80*/  FFMA.FTZ R12, R15, R35, R12 ;  /* 0x000000230f0c7223 */ /* 0x000fe2000001000c */
[----:B------:R-:W4:Y:S01]  /*7d90*/  LDL.LU R2, [R1+0x2fc] ;  /* 0x0002fc0001027983 */ /* 0x000f220000300800 */
[----:B--2---:R-:W-:-:S04]  /*7da0*/  FMUL.FTZ R17, R5, R8 ;  /* 0x0000000805117220 */ /* 0x004fc80000410000 */
[----:B------:R-:W-:Y:S01]  /*7db0*/  FADD.FTZ R19, R17, R19 ;  /* 0x0000001311137221 */ /* 0x000fe20000010000 */
[C---:B------:R-:W-:Y:S01]  /*7dc0*/  FFMA.FTZ R13, R20.reuse, R17, R13 ;  /* 0x00000011140d7223 */ /* 0x040fe2000001000d */
[----:B------:R-:W-:Y:S01]  /*7dd0*/  FMUL.FTZ R17, R3, R35 ;  /* 0x0000002303117220 */ /* 0x000fe20000410000 */
[----:B------:R-:W-:Y:S01]  /*7de0*/  FFMA.FTZ R11, R20, R8, R11 ;  /* 0x00000008140b7223 */ /* 0x000fe2000001000b */
[----:B------:R-:W2:Y:S02]  /*7df0*/  LDL.LU R35, [R1+0x2ac] ;  /* 0x0002ac0001237983 */ /* 0x000ea40000300800 */
[----:B------:R-:W-:Y:S01]  /*7e00*/  FADD.FTZ R19, R19, R17 ;  /* 0x0000001113137221 */ /* 0x000fe20000010000 */
[----:B------:R-:W-:Y:S01]  /*7e10*/  FFMA.FTZ R13, R15, R17, R13 ;  /* 0x000000110f0d7223 */ /* 0x000fe2000001000d */
[-C--:B------:R-:W-:Y:S01]  /*7e20*/  FMUL.FTZ R17, R5, R7.reuse ;  /* 0x0000000705117220 */ /* 0x080fe20000410000 */
[----:B------:R-:W-:-:S03]  /*7e30*/  FFMA.FTZ R11, R14, R7, R11 ;  /* 0x000000070e0b7223 */ /* 0x000fc6000001000b */
[----:B------:R-:W-:Y:S02]  /*7e40*/  FFMA.FTZ R13, R14, R17, R13 ;  /* 0x000000110e0d7223 */ /* 0x000fe4000001000d */
[----:B------:R-:W2:Y:S01]  /*7e50*/  LDL.LU R14, [R1+0x450] ;  /* 0x00045000010e7983 */ /* 0x000ea20000300800 */
[----:B------:R-:W-:-:S03]  /*7e60*/  FADD.FTZ R20, R33, -UR28 ;  /* 0x8000001c21147e21 */ /* 0x000fc60008010000 */
[----:B------:R-:W2:Y:S01]  /*7e70*/  LDL.LU R33, [R1+0x44c] ;  /* 0x00044c0001217983 */ /* 0x000ea20000300800 */
[----:B------:R-:W-:Y:S01]  /*7e80*/  FADD.FTZ R19, R17, R19 ;  /* 0x0000001311137221 */ /* 0x000fe20000010000 */
[----:B------:R-:W-:Y:S01]  /*7e90*/  FMUL.FTZ R20, R20, UR16 ;  /* 0x0000001014147c20 */ /* 0x000fe20008410000 */
[----:B------:R-:W-:Y:S01]  /*7ea0*/  FMUL.FTZ R17, R3, R6 ;  /* 0x0000000603117220 */ /* 0x000fe20000410000 */
[----:B---3--:R-:W-:-:S03]  /*7eb0*/  FADD.FTZ R15, R0, -UR28 ;  /* 0x8000001c000f7e21 */ /* 0x008fc60008010000 */
[----:B------:R-:W-:Y:S01]  /*7ec0*/  FADD.FTZ R19, R19, R17 ;  /* 0x0000001113137221 */ /* 0x000fe20000010000 */
[C---:B------:R-:W-:Y:S01]  /*7ed0*/  FFMA.FTZ R13, R20.reuse, R17, R13 ;  /* 0x00000011140d7223 */ /* 0x040fe2000001000d */
[----:B------:R-:W-:Y:S01]  /*7ee0*/  FFMA.FTZ R12, R20, R6, R12 ;  /* 0x00000006140c7223 */ /* 0x000fe2000001000c */
[----:B------:R-:W-:Y:S01]  /*7ef0*/  FMUL.FTZ R15, R15, UR16 ;  /* 0x000000100f0f7c20 */ /* 0x000fe20008410000 */
[----:B------:R-:W-:Y:S01]  /*7f00*/  FADD.FTZ R16, R16, R6 ;  /* 0x0000000610107221 */ /* 0x000fe20000010000 */
[----:B------:R-:W3:Y:S01]  /*7f10*/  LDL.LU R0, [R1+0x284] ;  /* 0x0002840001007983 */ /* 0x000ee20000300800 */
[----:B------:R-:W-:-:S03]  /*7f20*/  FADD.FTZ R18, R18, R9 ;  /* 0x0000000912127221 */ /* 0x000fc60000010000 */
[----:B------:R0:W5:Y:S01]  /*7f30*/  LDL.LU R9, [R1+0x4d0] ;  /* 0x0004d00001097983 */ /* 0x0001620000300800 */
[-C--:B------:R-:W-:Y:S01]  /*7f40*/  FMUL.FTZ R17, R5, R4.reuse ;  /* 0x0000000405117220 */ /* 0x080fe20000410000 */
[----:B------:R-:W-:Y:S02]  /*7f50*/  FFMA.FTZ R11, R15, R4, R11 ;  /* 0x000000040f0b7223 */ /* 0x000fe4000001000b */
[----:B------:R0:W5:Y:S01]  /*7f60*/  LDL.LU R6, [R1+0x4c4] ;  /* 0x0004c40001067983 */ /* 0x0001620000300800 */
[----:B------:R-:W-:Y:S01]  /*7f70*/  FADD.FTZ R19, R17, R19 ;  /* 0x0000001311137221 */ /* 0x000fe20000010000 */
[----:B------:R-:W-:Y:S01]  /*7f80*/  FFMA.FTZ R13, R15, R17, R13 ;  /* 0x000000110f0d7223 */ /* 0x000fe2000001000d */
[----:B------:R-:W-:Y:S01]  /*7f90*/  FMUL.FTZ R17, R3, R37 ;  /* 0x0000002503117220 */ /* 0x000fe20000410000 */
[----:B----4-:R-:W-:-:S03]  /*7fa0*/  FADD.FTZ R20, R36, -UR28 ;  /* 0x8000001c24147e21 */ /* 0x010fc60008010000 */
[----:B------:R-:W-:Y:S01]  /*7fb0*/  FADD.FTZ R19, R19, R17 ;  /* 0x0000001113137221 */ /* 0x000fe20000010000 */
[----:B------:R-:W-:Y:S01]  /*7fc0*/  FADD.FTZ R16, R16, R37 ;  /* 0x0000002510107221 */ /* 0x000fe20000010000 */
[----:B------:R-:W-:Y:S01]  /*7fd0*/  FMUL.FTZ R20, R20, UR16 ;  /* 0x0000001014147c20 */ /* 0x000fe20008410000 */
[----:B------:R-:W4:Y:S02]  /*7fe0*/  LDL.LU R36, [R1+0x280] ;  /* 0x0002800001247983 */ /* 0x000f240000300800 */
[----:B------:R-:W-:Y:S01]  /*7ff0*/  FADD.FTZ R16, R16, R34 ;  /* 0x0000002210107221 */ /* 0x000fe20000010000 */
[----:B------:R-:W-:Y:S01]  /*8000*/  FFMA.FTZ R11, R20, R2, R11 ;  /* 0x00000002140b7223 */ /* 0x000fe2000001000b */
[----:B--2---:R-:W-:Y:S02]  /*8010*/  FADD.FTZ R15, R35, -UR28 ;  /* 0x8000001c230f7e21 */ /* 0x004fe40008010000 */
[----:B------:R-:W2:Y:S01]  /*8020*/  LDL.LU R35, [R1+0x470] ;  /* 0x0004700001237983 */ /* 0x000ea20000300800 */
[----:B------:R-:W-:-:S04]  /*8030*/  FADD.FTZ R14, R14, -UR28 ;  /* 0x8000001c0e0e7e21 */ /* 0x000fc80008010000 */
[----:B------:R-:W-:Y:S01]  /*8040*/  FMUL.FTZ R14, R14, UR16 ;  /* 0x000000100e0e7c20 */ /* 0x000fe20008410000 */
[----:B------:R-:W-:-:S03]  /*8050*/  FMUL.FTZ R15, R15, UR16 ;  /* 0x000000100f0f7c20 */ /* 0x000fc60008410000 */
[C---:B------:R-:W-:Y:S01]  /*8060*/  FFMA.FTZ R13, R14.reuse, R17, R13 ;  /* 0x000000110e0d7223 */ /* 0x040fe2000001000d */
[----:B------:R-:W-:Y:S01]  /*8070*/  FMUL.FTZ R17, R5, R2 ;  /* 0x0000000205117220 */ /* 0x000fe20000410000 */
[----:B------:R-:W-:-:S03]  /*8080*/  FFMA.FTZ R12, R14, R37, R12 ;  /* 0x000000250e0c7223 */ /* 0x000fc6000001000c */
[----:B------:R-:W-:Y:S01]  /*8090*/  FADD.FTZ R19, R17, R19 ;  /* 0x0000001311137221 */ /* 0x000fe20000010000 */
[----:B------:R-:W-:Y:S01]  /*80a0*/  FFMA.FTZ R13, R20, R17, R13 ;  /* 0x00000011140d7223 */ /* 0x000fe2000001000d */
[-C--:B------:R-:W-:Y:S01]  /*80b0*/  FMUL.FTZ R17, R3, R34.reuse ;  /* 0x0000002203117220 */ /* 0x080fe20000410000 */
[----:B------:R-:W-:Y:S01]  /*80c0*/  FFMA.FTZ R12, R15, R34, R12 ;  /* 0x000000220f0c7223 */ /* 0x000fe2000001000c */
[----:B------:R-:W2:Y:S04]  /*80d0*/  LDL.LU R37, [R1+0x474] ;  /* 0x0004740001257983 */ /* 0x000ea80000300800 */
[----:B------:R-:W2:Y:S01]  /*80e0*/  LDL.LU R34, [R1+0x458] ;  /* 0x0004580001227983 */ /* 0x000ea20000300800 */
[----:B------:R-:W-:-:S03]  /*80f0*/  FADD.FTZ R20, R29, -UR28 ;  /* 0x8000001c1d147e21 */ /* 0x000fc60008010000 */
[----:B------:R-:W2:Y:S01]  /*8100*/  LDL.LU R29, [R1+0x464] ;  /* 0x00046400011d7983 */ /* 0x000ea20000300800 */
[----:B------:R-:W-:-:S03]  /*8110*/  FADD.FTZ R14, R33, -UR28 ;  /* 0x8000001c210e7e21 */ /* 0x000fc60008010000 */
[----:B------:R-:W2:Y:S01]  /*8120*/  LDL.LU R33, [R1+0x2b0] ;  /* 0x0002b00001217983 */ /* 0x000ea20000300800 */
[----:B------:R-:W-:Y:S01]  /*8130*/  FADD.FTZ R19, R19, R17 ;  /* 0x0000001113137221 */ /* 0x000fe20000010000 */
[----:B------:R-:W-:Y:S01]  /*8140*/  FFMA.FTZ R13, R15, R17, R13 ;  /* 0x000000110f0d7223 */ /* 0x000fe2000001000d */
[----:B---3--:R-:W-:Y:S01]  /*8150*/  FMUL.FTZ R17, R5, R0 ;  /* 0x0000000005117220 */ /* 0x008fe20000410000 */
[----:B------:R-:W-:Y:S01]  /*8160*/  FMUL.FTZ R14, R14, UR16 ;  /* 0x000000100e0e7c20 */ /* 0x000fe20008410000 */
[----:B------:R-:W-:Y:S01]  /*8170*/  FADD.FTZ R18, R18, R8 ;  /* 0x0000000812127221 */ /* 0x000fe20000010000 */
[----:B------:R-:W-:Y:S01]  /*8180*/  FMUL.FTZ R20, R20, UR16 ;  /* 0x0000001014147c20 */ /* 0x000fe20008410000 */
        /* <DEDUP_REMOVED lines=8> */
[----:B----4-:R-:W-:Y:S01]  /*8210*/  FMUL.FTZ R17, R5, R36 ;  /* 0x0000002405117220 */ /* 0x010fe20000410000 */
[----:B------:R-:W-:Y:S01]  /*8220*/  FADD.FTZ R18, R18, R4 ;  /* 0x0000000412127221 */ /* 0x000fe20000010000 */
[----:B------:R-:W-:Y:S01]  /*8230*/  FFMA.FTZ R12, R20, R10, R12 ;  /* 0x0000000a140c7223 */ /* 0x000fe2000001000c */
[----:B------:R0:W5:Y:S01]  /*8240*/  LDL.LU R8, [R1+0x4cc] ;  /* 0x0004cc0001087983 */ /* 0x0001620000300800 */
[----:B------:R-:W-:Y:S01]  /*8250*/  FADD.FTZ R19, R17, R19 ;  /* 0x0000001311137221 */ /* 0x000fe20000010000 */
[----:B------:R-:W-:-:S02]  /*8260*/  FADD.FTZ R18, R18, R2 ;  /* 0x0000000212127221 */ /* 0x000fc40000010000 */
[----:B------:R0:W5:Y:S02]  /*8270*/  LDL.LU R7, [R1+0x4c8] ;  /* 0x0004c80001077983 */ /* 0x0001640000300800 */
[----:B------:R-:W-:Y:S02]  /*8280*/  FADD.FTZ R18, R18, R0 ;  /* 0x0000000012127221 */ /* 0x000fe40000010000 */
[----:B------:R0:W5:Y:S02]  /*8290*/  LDL.LU R4, [R1+0x4c0] ;  /* 0x0004c00001047983 */ /* 0x0001640000300800 */
[----:B------:R-:W-:Y:S02]  /*82a0*/  FADD.FTZ R18, R18, R36 ;  /* 0x0000002412127221 */ /* 0x000fe40000010000 */
[----:B------:R0:W5:Y:S04]  /*82b0*/  LDL.LU R2, [R1+0x4bc] ;  /* 0x0004bc0001027983 */ /* 0x0001680000300800 */
[----:B------:R0:W5:Y:S01]  /*82c0*/  LDL.LU R0, [R1+0x4b8] ;  /* 0x0004b80001007983 */ /* 0x0001620000300800 */
[----:B--2---:R-:W-:-:S03]  /*82d0*/  FADD.FTZ R10, R35, -UR28 ;  /* 0x8000001c230a7e21 */ /* 0x004fc60008010000 */
[----:B------:R-:W2:Y:S01]  /*82e0*/  LDL.LU R35, [R1+0x494] ;  /* 0x0004940001237983 */ /* 0x000ea20000300800 */
[----:B------:R-:W-:Y:S01]  /*82f0*/  FMUL.FTZ R10, R10, UR16 ;  /* 0x000000100a0a7c20 */ /* 0x000fe20008410000 */
[----:B------:R-:W-:-:S04]  /*8300*/  FADD.FTZ R15, R34, -UR28 ;  /* 0x8000001c220f7e21 */ /* 0x000fc80008010000 */
[----:B------:R-:W-:Y:S01]  /*8310*/  FMUL.FTZ R15, R15, UR16 ;  /* 0x000000100f0f7c20 */ /* 0x000fe20008410000 */
[----:B------:R-:W-:Y:S02]  /*8320*/  FADD.FTZ R14, R29, -UR28 ;  /* 0x8000001c1d0e7e21 */ /* 0x000fe40008010000 */
[----:B------:R-:W3:Y:S01]  /*8330*/  LDL.LU R29, [R1+0x48c] ;  /* 0x00048c00011d7983 */ /* 0x000ee20000300800 */
[----:B------:R-:W-:Y:S01]  /*8340*/  FFMA.FTZ R13, R15, R17, R13 ;  /* 0x000000110f0d7223 */ /* 0x000fe2000001000d */
[----:B------:R-:W-:Y:S01]  /*8350*/  FMUL.FTZ R17, R3, R28 ;  /* 0x0000001c03117220 */ /* 0x000fe20000410000 */
[----:B------:R-:W-:Y:S01]  /*8360*/  FMUL.FTZ R14, R14, UR16 ;  /* 0x000000100e0e7c20 */ /* 0x000fe20008410000 */
[----:B------:R-:W-:Y:S01]  /*8370*/  FFMA.FTZ R11, R15, R36, R11 ;  /* 0x000000240f0b7223 */ /* 0x000fe2000001000b */
[----:B------:R-:W-:Y:S01]  /*8380*/  FADD.FTZ R15, R37, -UR28 ;  /* 0x8000001c250f7e21 */ /* 0x000fe20008010000 */
[----:B------:R-:W-:Y:S01]  /*8390*/  FADD.FTZ R19, R19, R17 ;  /* 0x0000001113137221 */ /* 0x000fe20000010000 */
[----:B------:R-:W-:Y:S01]  /*83a0*/  FFMA.FTZ R13, R14, R17, R13 ;  /* 0x000000110e0d7223 */ /* 0x000fe2000001000d */
[----:B------:R-:W4:Y:S01]  /*83b0*/  LDL.LU R37, [R1+0x308] ;  /* 0x0003080001257983 */ /* 0x000f220000300800 */
[----:B------:R-:W-:Y:S01]  /*83c0*/  FMUL.FTZ R17, R5, R33 ;  /* 0x0000002105117220 */ /* 0x000fe20000410000 */
[----:B------:R-:W-:-:S02]  /*83d0*/  FMUL.FTZ R15, R15, UR16 ;  /* 0x000000100f0f7c20 */ /* 0x000fc40008410000 */
[----:B------:R-:W4:Y:S01]  /*83e0*/  LDL.LU R36, [R1+0x498] ;  /* 0x0004980001247983 */ /* 0x000f220000300800 */
[----:B------:R-:W-:Y:S01]  /*83f0*/  FADD.FTZ R19, R17, R19 ;  /* 0x0000001311137221 */ /* 0x000fe20000010000 */
[C---:B------:R-:W-:Y:S01]  /*8400*/  FFMA.FTZ R13, R10.reuse, R17, R13 ;  /* 0x000000110a0d7223 */ /* 0x040fe2000001000d */
[----:B------:R-:W-:Y:S01]  /*8410*/  FMUL.FTZ R17, R3, R27 ;  /* 0x0000001b03117220 */ /* 0x000fe20000410000 */
[----:B------:R-:W-:-:S03]  /*8420*/  FFMA.FTZ R11, R10, R33, R11 ;  /* 0x000000210a0b7223 */ /* 0x000fc6000001000b */
[----:B------:R-:W-:Y:S01]  /*8430*/  FADD.FTZ R19, R19, R17 ;  /* 0x0000001113137221 */ /* 0x000fe20000010000 */
[----:B------:R-:W-:Y:S01]  /*8440*/  FFMA.FTZ R13, R15, R17, R13 ;  /* 0x000000110f0d7223 */ /* 0x000fe2000001000d */
[----:B------:R-:W-:Y:S02]  /*8450*/  FADD.FTZ R17, R18, R33 ;  /* 0x0000002112117221 */ /* 0x000fe40000010000 */
[----:B------:R-:W4:Y:S01]  /*8460*/  LDL.LU R33, [R1+0x49c] ;  /* 0x00049c0001217983 */ /* 0x000f220000300800 */
[----:B------:R-:W-:Y:S01]  /*8470*/  FFMA.FTZ R12, R14, R28, R12 ;  /* 0x0000001c0e0c7223 */ /* 0x000fe2000001000c */
[----:B------:R-:W-:Y:S01]  /*8480*/  FADD.FTZ R14, R26, -UR28 ;  /* 0x8000001c1a0e7e21 */ /* 0x000fe20008010000 */
[----:B------:R-:W-:Y:S01]  /*8490*/  FMUL.FTZ R20, R5, R22 ;  /* 0x0000001605147220 */ /* 0x000fe20000410000 */
[----:B------:R-:W-:Y:S02]  /*84a0*/  FADD.FTZ R18, R21, -UR28 ;  /* 0x8000001c15127e21 */ /* 0x000fe40008010000 */
[----:B------:R-:W-:Y:S01]  /*84b0*/  FMUL.FTZ R14, R14, UR16 ;  /* 0x000000100e0e7c20 */ /* 0x000fe20008410000 */
[----:B------:R-:W-:Y:S01]  /*84c0*/  FADD.FTZ R19, R20, R19 ;  /* 0x0000001314137221 */ /* 0x000fe20000010000 */
[----:B------:R-:W-:Y:S01]  /*84d0*/  FMUL.FTZ R10, R3, R24 ;  /* 0x00000018030a7220 */ /* 0x000fe20000410000 */
[----:B------:R-:W-:Y:S01]  /*84e0*/  FFMA.FTZ R12, R15, R27, R12 ;  /* 0x0000001b0f0c7223 */ /* 0x000fe2000001000c */
[----:B------:R-:W-:Y:S01]  /*84f0*/  FFMA.FTZ R20, R14, R20, R13 ;  /* 0x000000140e147223 */ /* 0x000fe2000001000d */
[----:B------:R-:W-:Y:S01]  /*8500*/  FMUL.FTZ R13, R18, UR16 ;  /* 0x00000010120d7c20 */ /* 0x000fe20008410000 */
[----:B------:R-:W-:Y:S01]  /*8510*/  FADD.FTZ R15, R23, -UR28 ;  /* 0x8000001c170f7e21 */ /* 0x000fe20008010000 */
[----:B------:R-:W-:Y:S01]  /*8520*/  FADD.FTZ R19, R19, R10 ;  /* 0x0000000a13137221 */ /* 0x000fe20000010000 */
[----:B------:R-:W-:Y:S01]  /*8530*/  FMUL.FTZ R18, R5, R25 ;  /* 0x0000001905127220 */ /* 0x000fe20000410000 */
[----:B------:R-:W-:Y:S01]  /*8540*/  FFMA.FTZ R23, R13, R10, R20 ;  /* 0x0000000a0d177223 */ /* 0x000fe20000010014 */
[----:B------:R-:W-:Y:S01]  /*8550*/  FMUL.FTZ R10, R15, UR16 ;  /* 0x000000100f0a7c20 */ /* 0x000fe20008410000 */
[----:B------:R-:W-:Y:S01]  /*8560*/  FFMA.FTZ R11, R14, R22, R11 ;  /* 0x000000160e0b7223 */ /* 0x000fe2000001000b */
[----:B------:R-:W-:Y:S01]  /*8570*/  FADD.FTZ R16, R16, R28 ;  /* 0x0000001c10107221 */ /* 0x000fe20000010000 */
[----:B------:R-:W-:Y:S01]  /*8580*/  FADD.FTZ R19, R18, R19 ;  /* 0x0000001312137221 */ /* 0x000fe20000010000 */
[----:B------:R-:W-:-:S02]  /*8590*/  FFMA.FTZ R23, R10, R18, R23 ;  /* 0x000000120a177223 */ /* 0x000fc40000010017 */
[----:B------:R-:W-:Y:S01]  /*85a0*/  FADD.FTZ R21, R16, R27 ;  /* 0x0000001b10157221 */ /* 0x000fe20000010000 */
[----:B------:R-:W-:Y:S01]  /*85b0*/  FADD.FTZ R16, R17, R22 ;  /* 0x0000001611107221 */ /* 0x000fe20000010000 */
[----:B------:R-:W-:Y:S01]  /*85c0*/  FFMA.FTZ R13, R13, R24, R12 ;  /* 0x000000180d0d7223 */ /* 0x000fe2000001000c */
[----:B------:R-:W-:Y:S02]  /*85d0*/  FMUL.FTZ R12, R5, R30 ;  /* 0x0000001e050c7220 */ /* 0x000fe40000410000 */
[----:B------:R-:W-:Y:S01]  /*85e0*/  FADD.FTZ R17, R16, R25 ;  /* 0x0000001910117221 */ /* 0x000fe20000010000 */
[----:B------:R-:W-:Y:S01]  /*85f0*/  FFMA.FTZ R10, R10, R25, R11 ;  /* 0x000000190a0a7223 */ /* 0x000fe2000001000b */
[----:B------:R-:W-:Y:S02]  /*8600*/  FADD.FTZ R21, R21, R24 ;  /* 0x0000001815157221 */ /* 0x000fe40000010000 */
[----:B------:R-:W-:Y:S01]  /*8610*/  FADD.FTZ R17, R17, R30 ;  /* 0x0000001e11117221 */ /* 0x000fe20000010000 */
[----:B--2---:R-:W-:-:S04]  /*8620*/  FADD.FTZ R15, R35, -UR28 ;  /* 0x8000001c230f7e21 */ /* 0x004fc80008010000 */
[----:B------:R-:W-:Y:S01]  /*8630*/  FMUL.FTZ R15, R15, UR16 ;  /* 0x000000100f0f7c20 */ /* 0x000fe20008410000 */
[----:B---3--:R-:W-:-:S04]  /*8640*/  FADD.FTZ R14, R29, -UR28 ;  /* 0x8000001c1d0e7e21 */ /* 0x008fc80008010000 */
[----:B------:R-:W-:Y:S01]  /*8650*/  FMUL.FTZ R14, R14, UR16 ;  /* 0x000000100e0e7c20 */ /* 0x000fe20008410000 */
[----:B----4-:R-:W-:-:S04]  /*8660*/  FMUL.FTZ R18, R3, R37 ;  /* 0x0000002503127220 */ /* 0x010fc80000410000 */
[----:B------:R-:W-:Y:S01]  /*8670*/  FADD.FTZ R19, R19, R18 ;  /* 0x0000001213137221 */ /* 0x000fe20000010000 */
[----:B------:R-:W-:Y:S01]  /*8680*/  FFMA.FTZ R18, R14, R18, R23 ;  /* 0x000000120e127223 */ /* 0x000fe20000010017 */
[----:B------:R-:W-:Y:S01]  /*8690*/  FADD.FTZ R16, R36, -UR28 ;  /* 0x8000001c24107e21 */ /* 0x000fe20008010000 */
[----:B------:R-:W-:Y:S01]  /*86a0*/  FFMA.FTZ R13, R14, R37, R13 ;  /* 0x000000250e0d7223 */ /* 0x000fe2000001000d */
[----:B------:R-:W-:Y:S01]  /*86b0*/  FADD.FTZ R19, R12, R19 ;  /* 0x000000130c137221 */ /* 0x000fe20000010000 */
[----:B------:R-:W-:Y:S01]  /*86c0*/  FFMA.FTZ R11, R15, R12, R18 ;  /* 0x0000000c0f0b7223 */ /* 0x000fe20000010012 */
[-C--:B------:R-:W-:Y:S01]  /*86d0*/  FMUL.FTZ R18, R3, R31.reuse ;  /* 0x0000001f03127220 */ /* 0x080fe20000410000 */
[----:B------:R-:W-:Y:S01]  /*86e0*/  FMUL.FTZ R12, R16, UR16 ;  /* 0x00000010100c7c20 */ /* 0x000fe20008410000 */
[----:B------:R-:W-:Y:S01]  /*86f0*/  FADD.FTZ R16, R21, R37 ;  /* 0x0000002515107221 */ /* 0x000fe20000010000 */
[----:B------:R-:W-:Y:S01]  /*8700*/  FADD.FTZ R14, R33, -UR28 ;  /* 0x8000001c210e7e21 */ /* 0x000fe20008010000 */
        /* <DEDUP_REMOVED lines=8> */
[----:B------:R-:W-:Y:S01]  /*8790*/  FADD.FTZ R14, R16, R31 ;  /* 0x0000001f100e7221 */ /* 0x000fe20000010000 */
[----:B------:R-:W-:Y:S01]  /*87a0*/  FADD.FTZ R15, R17, R32 ;  /* 0x00000020110f7221 */ /* 0x000fe20000010000 */
[----:B------:R-:W-:Y:S01]  /*87b0*/  FFMA.FTZ R13, R18, R32, R11 ;  /* 0x00000020120d7223 */ /* 0x000fe2000001000b */
[----:B0-----:R-:W-:Y:S06]  /*87c0*/  BRA `(.L_x_1623) ;  /* 0x0000005400687947 */ /* 0x001fec0003800000 */
.L_x_1622:
[----:B------:R-:W2:Y:S04]  /*87d0*/  LDL.LU R11, [R1+0x2f0] ;  /* 0x0002f000010b7983 */ /* 0x000ea80000300800 */
[----:B------:R-:W3:Y:S04]  /*87e0*/  LDL.LU R21, [R1+0x26c] ;  /* 0x00026c0001157983 */ /* 0x000ee80000300800 */
[----:B------:R-:W4:Y:S04]  /*87f0*/  LDL.LU R17, [R1+0x304] ;  /* 0x0003040001117983 */ /* 0x000f280000300800 */
[----:B------:R-:W4:Y:S04]  /*8800*/  LDL.LU R16, [R1+0x328] ;  /* 0x0003280001107983 */ /* 0x000f280000300800 */
[----:B------:R-:W4:Y:S04]  /*8810*/  LDL.LU R18, [R1+0x274] ;  /* 0x0002740001127983 */ /* 0x000f280000300800 */
[----:B------:R-:W4:Y:S04]  /*8820*/  LDL.LU R23, [R1+0x354] ;  /* 0x0003540001177983 */ /* 0x000f280000300800 */
[----:B-----5:R-:W-:Y:S04]  /*8830*/  STL [R1+0x4b8], R4 ;  /* 0x0004b80401007387 */ /* 0x020fe80000100800 */
[----:B------:R-:W4:Y:S04]  /*8840*/  LDL.LU R19, [R1+0x2a0] ;  /* 0x0002a00001137983 */ /* 0x000f280000300800 */
[----:B------:R-:W-:Y:S04]  /*8850*/  STL [R1+0x4bc], R6 ;  /* 0x0004bc0601007387 */ /* 0x000fe80000100800 */
[----:B------:R0:W-:Y:S04]  /*8860*/  STL [R1+0x4c4], R8 ;  /* 0x0004c40801007387 */ /* 0x0001e80000100800 */
[----:B------:R1:W-:Y:S04]  /*8870*/  STL [R1+0x4c8], R9 ;  /* 0x0004c80901007387 */ /* 0x0003e80000100800 */
[----:B------:R-:W4:Y:S04]  /*8880*/  LDL.LU R20, [R1+0x2c0] ;  /* 0x0002c00001147983 */ /* 0x000f280000300800 */
[----:B0-----:R-:W4:Y:S04]  /*8890*/  LDL.LU R8, [R1+0x278] ;  /* 0x0002780001087983 */ /* 0x001f280000300800 */
[----:B-1----:R-:W4:Y:S04]  /*88a0*/  LDL.LU R9, [R1+0x264] ;  /* 0x0002640001097983 */ /* 0x002f280000300800 */
[----:B------:R0:W-:Y:S04]  /*88b0*/  STL [R1+0x4c0], R7 ;  /* 0x0004c00701007387 */ /* 0x0001e80000100800 */
[----:B0-----:R-:W4:Y:S01]  /*88c0*/  LDL.LU R7, [R1+0x470] ;  /* 0x0004700001077983 */ /* 0x001f220000300800 */
[----:B--2---:R-:W-:-:S04]  /*88d0*/  FADD.FTZ R11, R11, -UR28 ;  /* 0x8000001c0b0b7e21 */ /* 0x004fc80008010000 */
[----:B------:R-:W-:-:S04]  /*88e0*/  FMUL.FTZ R11, R11, UR16 ;  /* 0x000000100b0b7c20 */ /* 0x000fc80008410000 */
[----:B------:R-:W-:-:S04]  /*88f0*/  FFMA.FTZ R12, R3, R11, R0 ;  /* 0x0000000b030c7223 */ /* 0x000fc80000010000 */
[----:B------:R-:W-:-:S06]  /*8900*/  FMUL.FTZ R13, R12, -1.4426950216293334961 ;  /* 0xbfb8aa3b0c0d7820 */ /* 0x000fcc0000410000 */
[----:B------:R-:W0:Y:S02]  /*8910*/  MUFU.EX2 R13, R13 ;  /* 0x0000000d000d7308 */ /* 0x000e240000000800 */
[----:B0-----:R-:W-:-:S06]  /*8920*/  FADD.FTZ R13, R13, 1 ;  /* 0x3f8000000d0d7421 */ /* 0x001fcc0000010000 */
[----:B------:R-:W3:Y:S02]  /*8930*/  MUFU.RCP R13, R13 ;  /* 0x0000000d000d7308 */ /* 0x000ee40000001000 */
[----:B---3--:R-:W-:Y:S02]  /*8940*/  FMUL.FTZ R14, R13, R21 ;  /* 0x000000150d0e7220 */ /* 0x008fe40000410000 */
[----:B------:R-:W2:Y:S01]  /*8950*/  LDL.LU R21, [R1+0x27c] ;  /* 0x00027c0001157983 */ /* 0x000ea20000300800 */
[----:B----4-:R-:W-:Y:S01]  /*8960*/  FADD.FTZ R15, R17, -UR28 ;  /* 0x8000001c110f7e21 */ /* 0x010fe20008010000 */
[----:B------:R-:W-:-:S03]  /*8970*/  FADD.FTZ R13, -R13, 1 ;  /* 0x3f8000000d0d7421 */ /* 0x000fc60000010100 */
[----:B------:R-:W-:Y:S01]  /*8980*/  FMUL.FTZ R4, R15, UR16 ;  /* 0x000000100f047c20 */ /* 0x000fe20008410000 */
[----:B------:R-:W-:-:S03]  /*8990*/  FFMA.FTZ R12, R12, R13, 1 ;  /* 0x3f8000000c0c7423 */ /* 0x000fc6000001000d */
[----:B------:R-:W-:Y:S01]  /*89a0*/  FFMA.FTZ R13, R5, R4, R2 ;  /* 0x00000004050d7223 */ /* 0x000fe20000010002 */
[----:B------:R-:W-:-:S03]  /*89b0*/  FMUL.FTZ R12, R14, R12 ;  /* 0x0000000c0e0c7220 */ /* 0x000fc60000410000 */
        /* <DEDUP_REMOVED lines=24> */
[C---:B0-----:R-:W-:Y:S01]  /*8b40*/  FMUL.FTZ R18, R17.reuse, R18 ;  /* 0x0000001211127220 */ /* 0x041fe20000410000 */
[----:B------:R-:W-:-:S04]  /*8b50*/  FADD.FTZ R17, -R17, 1 ;  /* 0x3f80000011117421 */ /* 0x000fc80000010100 */
[----:B------:R-:W-:-:S04]  /*8b60*/  FFMA.FTZ R17, R16, R17, 1 ;  /* 0x3f80000010117423 */ /* 0x000fc80000010011 */
[----:B------:R-:W-:Y:S01]  /*8b70*/  FMUL.FTZ R17, R18, R17 ;  /* 0x0000001112117220 */ /* 0x000fe20000410000 */
[----:B------:R-:W-:Y:S02]  /*8b80*/  FADD.FTZ R16, R23, -UR28 ;  /* 0x8000001c17107e21 */ /* 0x000fe40008010000 */
[----:B------:R-:W3:Y:S01]  /*8b90*/  LDL.LU R23, [R1+0x394] ;  /* 0x0003940001177983 */ /* 0x000ee20000300800 */
[----:B-1----:R-:W-:Y:S01]  /*8ba0*/  FADD.FTZ R4, R12, R17 ;  /* 0x000000110c047221 */ /* 0x002fe20000010000 */
[----:B------:R-:W-:-:S04]  /*8bb0*/  FFMA.FTZ R6, R15, R17, R11 ;  /* 0x000000110f067223 */ /* 0x000fc8000001000b */
[----:B------:R0:W-:Y:S02]  /*8bc0*/  STL [R1+0x4ac], R4 ;  /* 0x0004ac0401007387 */ /* 0x0001e40000100800 */
[----:B0-----:R-:W-:-:S04]  /*8bd0*/  FMUL.FTZ R4, R16, UR16 ;  /* 0x0000001010047c20 */ /* 0x001fc80008410000 */
[----:B------:R-:W-:-:S04]  /*8be0*/  FFMA.FTZ R11, R5, R4, R2 ;  /* 0x00000004050b7223 */ /* 0x000fc80000010002 */
[----:B------:R-:W-:-:S06]  /*8bf0*/  FMUL.FTZ R12, R11, -1.4426950216293334961 ;  /* 0xbfb8aa3b0b0c7820 */ /* 0x000fcc0000410000 */
[----:B------:R-:W0:Y:S02]  /*8c00*/  MUFU.EX2 R12, R12 ;  /* 0x0000000c000c7308 */ /* 0x000e240000000800 */
[----:B0-----:R-:W-:-:S06]  /*8c10*/  FADD.FTZ R12, R12, 1 ;  /* 0x3f8000000c0c7421 */ /* 0x001fcc0000010000 */
[----:B------:R-:W2:Y:S01]  /*8c20*/  MUFU.RCP R12, R12 ;  /* 0x0000000c000c7308 */ /* 0x000ea20000001000 */
[----:B------:R-:W-:Y:S01]  /*8c30*/  FMUL.FTZ R17, R3, R17 ;  /* 0x0000001103117220 */ /* 0x000fe20000410000 */
[----:B------:R0:W-:Y:S03]  /*8c40*/  STL [R1+0x4a8], R6 ;  /* 0x0004a80601007387 */ /* 0x0001e60000100800 */
[----:B0-----:R-:W-:Y:S01]  /*8c50*/  FFMA.FTZ R6, R15, R17, R13 ;  /* 0x000000110f067223 */ /* 0x001fe2000001000d */
[C---:B--2---:R-:W-:Y:S02]  /*8c60*/  FMUL.FTZ R13, R12.reuse, R21 ;  /* 0x000000150c0d7220 */ /* 0x044fe40000410000 */
[----:B------:R-:W2:Y:S01]  /*8c70*/  LDL.LU R21, [R1+0x3b8] ;  /* 0x0003b80001157983 */ /* 0x000ea20000300800 */
[----:B------:R-:W-:-:S04]  /*8c80*/  FADD.FTZ R12, -R12, 1 ;  /* 0x3f8000000c0c7421 */ /* 0x000fc80000010100 */
[----:B------:R-:W-:Y:S01]  /*8c90*/  FFMA.FTZ R12, R11, R12, 1 ;  /* 0x3f8000000b0c7423 */ /* 0x000fe2000001000c */
[----:B------:R-:W-:Y:S01]  /*8ca0*/  FADD.FTZ R11, R37, -UR28 ;  /* 0x8000001c250b7e21 */ /* 0x000fe20008010000 */
[----:B------:R0:W-:Y:S02]  /*8cb0*/  STL [R1+0x47c], R4 ;  /* 0x00047c0401007387 */ /* 0x0001e40000100800 */
[----:B------:R-:W-:Y:S01]  /*8cc0*/  FMUL.FTZ R37, R13, R12 ;  /* 0x0000000c0d257220 */ /* 0x000fe20000410000 */
[----:B0-----:R-:W-:-:S04]  /*8cd0*/  FMUL.FTZ R4, R11, UR16 ;  /* 0x000000100b047c20 */ /* 0x001fc80008410000 */
[----:B------:R-:W-:-:S04]  /*8ce0*/  FFMA.FTZ R11, R3, R4, R0 ;  /* 0x00000004030b7223 */ /* 0x000fc80000010000 */
[----:B------:R-:W-:-:S06]  /*8cf0*/  FMUL.FTZ R12, R11, -1.4426950216293334961 ;  /* 0xbfb8aa3b0b0c7820 */ /* 0x000fcc0000410000 */
[----:B------:R-:W0:Y:S02]  /*8d00*/  MUFU.EX2 R12, R12 ;  /* 0x0000000c000c7308 */ /* 0x000e240000000800 */
[----:B0-----:R-:W-:-:S06]  /*8d10*/  FADD.FTZ R12, R12, 1 ;  /* 0x3f8000000c0c7421 */ /* 0x001fcc0000010000 */
[----:B------:R-:W0:Y:S02]  /*8d20*/  MUFU.RCP R12, R12 ;  /* 0x0000000c000c7308 */ /* 0x000e240000001000 */
[----:B0-----:R-:W-:Y:S02]  /*8d30*/  FMUL.FTZ R13, R12, R19 ;  /* 0x000000130c0d7220 */ /* 0x001fe40000410000 */
[----:B------:R-:W4:Y:S04]  /*8d40*/  LDL.LU R19, [R1+0x3bc] ;  /* 0x0003bc0001137983 */ /* 0x000f280000300800 */
[----:B------:R0:W-:Y:S04]  /*8d50*/  STL [R1+0x4a4], R6 ;  /* 0x0004a40601007387 */ /* 0x0001e80000100800 */
[----:B------:R1:W-:Y:S01]  /*8d60*/  STL [R1+0x478], R4 ;  /* 0x0004780401007387 */ /* 0x0003e20000100800 */
[----:B0-----:R-:W-:Y:S01]  /*8d70*/  FADD.FTZ R6, R14, R17 ;  /* 0x000000110e067221 */ /* 0x001fe20000010000 */
[----:B------:R-:W-:-:S04]  /*8d80*/  FADD.FTZ R14, R36, -UR28 ;  /* 0x8000001c240e7e21 */ /* 0x000fc80008010000 */
[----:B-1----:R-:W-:Y:S01]  /*8d90*/  FMUL.FTZ R4, R14, UR16 ;  /* 0x000000100e047c20 */ /* 0x002fe20008410000 */
[----:B------:R-:W-:-:S04]  /*8da0*/  FADD.FTZ R12, -R12, 1 ;  /* 0x3f8000000c0c7421 */ /* 0x000fc80000010100 */
[----:B------:R-:W-:Y:S01]  /*8db0*/  FFMA.FTZ R12, R11, R12, 1 ;  /* 0x3f8000000b0c7423 */ /* 0x000fe2000001000c */
[----:B------:R-:W-:-:S03]  /*8dc0*/  FFMA.FTZ R11, R5, R4, R2 ;  /* 0x00000004050b7223 */ /* 0x000fc60000010002 */
[----:B------:R-:W-:Y:S01]  /*8dd0*/  FMUL.FTZ R36, R13, R12 ;  /* 0x0000000c0d247220 */ /* 0x000fe20000410000 */
[----:B------:R-:W-:-:S06]  /*8de0*/  FMUL.FTZ R12, R11, -1.4426950216293334961 ;  /* 0xbfb8aa3b0b0c7820 */ /* 0x000fcc0000410000 */
[----:B------:R-:W0:Y:S01]  /*8df0*/  MUFU.EX2 R12, R12 ;  /* 0x0000000c000c7308 */ /* 0x000e220000000800 */
[----:B---3--:R-:W-:Y:S02]  /*8e00*/  FADD.FTZ R14, R23, -UR28 ;  /* 0x8000001c170e7e21 */ /* 0x008fe40008010000 */
[----:B------:R-:W3:Y:S01]  /*8e10*/  LDL.LU R23, [R1+0x3d8] ;  /* 0x0003d80001177983 */ /* 0x000ee20000300800 */
[----:B0-----:R-:W-:-:S06]  /*8e20*/  FADD.FTZ R12, R12, 1 ;  /* 0x3f8000000c0c7421 */ /* 0x001fcc0000010000 */
[----:B------:R-:W0:Y:S01]  /*8e30*/  MUFU.RCP R12, R12 ;  /* 0x0000000c000c7308 */ /* 0x000e220000001000 */
[----:B------:R1:W-:Y:S02]  /*8e40*/  STL [R1+0x46c], R4 ;  /* 0x00046c0401007387 */ /* 0x0003e40000100800 */
[----:B-1----:R-:W-:Y:S01]  /*8e50*/  FMUL.FTZ R4, R14, UR16 ;  /* 0x000000100e047c20 */ /* 0x002fe20008410000 */
[C---:B0-----:R-:W-:Y:S01]  /*8e60*/  FMUL.FTZ R13, R12.reuse, R8 ;  /* 0x000000080c0d7220 */ /* 0x041fe20000410000 */
[----:B------:R-:W-:Y:S01]  /*8e70*/  FADD.FTZ R12, -R12, 1 ;  /* 0x3f8000000c0c7421 */ /* 0x000fe20000010100 */
[----:B------:R-:W3:Y:S03]  /*8e80*/  LDL.LU R8, [R1+0x2a4] ;  /* 0x0002a40001087983 */ /* 0x000ee60000300800 */
[----:B------:R-:W-:Y:S01]  /*8e90*/  FFMA.FTZ R12, R11, R12, 1 ;  /* 0x3f8000000b0c7423 */ /* 0x000fe2000001000c */
[----:B------:R-:W-:Y:S01]  /*8ea0*/  FFMA.FTZ R11, R3, R4, R0 ;  /* 0x00000004030b7223 */ /* 0x000fe20000010000 */
[----:B------:R0:W-:Y:S02]  /*8eb0*/  STL [R1+0x4a0], R6 ;  /* 0x0004a00601007387 */ /* 0x0001e40000100800 */
[----:B0-----:R-:W-:Y:S01]  /*8ec0*/  FMUL.FTZ R6, R13, R12 ;  /* 0x0000000c0d067220 */ /* 0x001fe20000410000 */
[----:B------:R-:W-:-:S06]  /*8ed0*/  FMUL.FTZ R12, R11, -1.4426950216293334961 ;  /* 0xbfb8aa3b0b0c7820 */ /* 0x000fcc0000410000 */
[----:B------:R-:W0:Y:S02]  /*8ee0*/  MUFU.EX2 R12, R12 ;  /* 0x0000000c000c7308 */ /* 0x000e240000000800 */
[----:B0-----:R-:W-:-:S06]  /*8ef0*/  FADD.FTZ R12, R12, 1 ;  /* 0x3f8000000c0c7421 */ /* 0x001fcc0000010000 */
[----:B------:R-:W0:Y:S02]  /*8f00*/  MUFU.RCP R12, R12 ;  /* 0x0000000c000c7308 */ /* 0x000e240000001000 */
[----:B0-----:R-:W-:Y:S02]  /*8f10*/  FMUL.FTZ R13, R12, R9 ;  /* 0x000000090c0d7220 */ /* 0x001fe40000410000 */
[----:B------:R-:W3:Y:S01]  /*8f20*/  LDL.LU R9, [R1+0x2d8] ;  /* 0x0002d80001097983 */ /* 0x000ee20000300800 */
[----:B--2---:R-:W-:-:S03]  /*8f30*/  FADD.FTZ R14, R21, -UR28 ;  /* 0x8000001c150e7e21 */ /* 0x004fc60008010000 */
[----:B------:R-:W2:Y:S01]  /*8f40*/  LDL.LU R21, [R1+0x3dc] ;  /* 0x0003dc0001157983 */ /* 0x000ea20000300800 */
[----:B------:R-:W-:-:S03]  /*8f50*/  FADD.FTZ R12, -R12, 1 ;  /* 0x3f8000000c0c7421 */ /* 0x000fc60000010100 */
[----:B------:R0:W-:Y:S01]  /*8f60*/  STL [R1+0x468], R4 ;  /* 0x0004680401007387 */ /* 0x0001e20000100800 */
[----:B------:R-:W-:-:S03]  /*8f70*/  FFMA.FTZ R12, R11, R12, 1 ;  /* 0x3f8000000b0c7423 */ /* 0x000fc6000001000c */
[----:B------:R1:W-:Y:S01]  /*8f80*/  STL [R1+0x304], R6 ;  /* 0x0003040601007387 */ /* 0x0003e20000100800 */
[----:B0-----:R-:W-:-:S04]  /*8f90*/  FMUL.FTZ R4, R14, UR16 ;  /* 0x000000100e047c20 */ /* 0x001fc80008410000 */
[----:B------:R-:W-:Y:S01]  /*8fa0*/  FFMA.FTZ R11, R5, R4, R2 ;  /* 0x00000004050b7223 */ /* 0x000fe20000010002 */
[----:B-1----:R-:W-:-:S03]  /*8fb0*/  FMUL.FTZ R6, R13, R12 ;  /* 0x0000000c0d067220 */ /* 0x002fc60000410000 */
[----:B------:R-:W-:-:S06]  /*8fc0*/  FMUL.FTZ R12, R11, -1.4426950216293334961 ;  /* 0xbfb8aa3b0b0c7820 */ /* 0x000fcc0000410000 */
[----:B------:R-:W0:Y:S02]  /*8fd0*/  MUFU.EX2 R12, R12 ;  /* 0x0000000c000c7308 */ /* 0x000e240000000800 */
[----:B0-----:R-:W-:-:S06]  /*8fe0*/  FADD.FTZ R12, R12, 1 ;  /* 0x3f8000000c0c7421 */ /* 0x001fcc0000010000 */
[----:B------:R-:W0:Y:S02]  /*8ff0*/  MUFU.RCP R12, R12 ;  /* 0x0000000c000c7308 */ /* 0x000e240000001000 */
[----:B0-----:R-:W-:Y:S02]  /*9000*/  FMUL.FTZ R13, R12, R20 ;  /* 0x000000140c0d7220 */ /* 0x001fe40000410000 */
[----:B------:R-:W2:Y:S01]  /*9010*/  LDL.LU R20, [R1+0x2c4] ;  /* 0x0002c40001147983 */ /* 0x000ea20000300800 */
[----:B----4-:R-:W-:-:S03]  /*9020*/  FADD.FTZ R14, R19, -UR28 ;  /* 0x8000001c130e7e21 */ /* 0x010fc60008010000 */
[----:B------:R-:W4:Y:S04]  /*9030*/  LDL.LU R19, [R1+0x400] ;  /* 0x0004000001137983 */ /* 0x000f280000300800 */
[----:B------:R0:W-:Y:S01]  /*9040*/  STL [R1+0x45c], R4 ;  /* 0x00045c0401007387 */ /* 0x0001e20000100800 */
[----:B------:R-:W-:Y:S01]  /*9050*/  FADD.FTZ R12, -R12, 1 ;  /* 0x3f8000000c0c7421 */ /* 0x000fe20000010100 */
[----:B0-----:R-:W-:-:S03]  /*9060*/  FMUL.FTZ R4, R14, UR16 ;  /* 0x000000100e047c20 */ /* 0x001fc60008410000 */
[----:B------:R-:W-:Y:S01]  /*9070*/  FFMA.FTZ R12, R11, R12, 1 ;  /* 0x3f8000000b0c7423 */ /* 0x000fe2000001000c */
[----:B------:R0:W-:Y:S01]  /*9080*/  STL [R1+0x2f0], R6 ;  /* 0x0002f00601007387 */ /* 0x0001e20000100800 */
[----:B------:R-:W-:Y:S02]  /*9090*/  FFMA.FTZ R11, R3, R4, R0 ;  /* 0x00000004030b7223 */ /* 0x000fe40000010000 */
[----:B0-----:R-:W-:Y:S02]  /*90a0*/  FMUL.FTZ R6, R13, R12 ;  /* 0x0000000c0d067220 */ /* 0x001fe40000410000 */
        /* <DEDUP_REMOVED lines=504> */
[----:B--2---:R-:W-:Y:S02]  /*b030*/  FADD.FTZ R16, R21, -UR28 ;  /* 0x8000001c15107e21 */ /* 0x004fe40008010000 */
[----:B------:R0:W-:Y:S04]  /*b040*/  STL [R1+0x314], R4 ;  /* 0x0003140401007387 */ /* 0x0001e80000100800 */
[----:B------:R-:W2:Y:S01]  /*b050*/  LDL.LU R21, [R1+0x438] ;  /* 0x0004380001157983 */ /* 0x000ea20000300800 */
[----:B------:R-:W-:Y:S01]  /*b060*/  FFMA.FTZ R12, R12, R13, 1 ;  /* 0x3f8000000c0c7423 */ /* 0x000fe2000001000d */
[----:B------:R-:W-:-:S02]  /*b070*/  FFMA.FTZ R13, R3, R4, R0 ;  /* 0x00000004030d7223 */ /* 0x000fc40000010000 */
[----:B------:R1:W-:Y:S01]  /*b080*/  STL [R1+0x21c], R6 ;  /* 0x00021c0601007387 */ /* 0x0003e20000100800 */
[----:B------:R-:W-:Y:S01]  /*b090*/  FMUL.FTZ R12, R14, R12 ;  /* 0x0000000c0e0c7220 */ /* 0x000fe20000410000 */
[----:B------:R-:W-:Y:S02]  /*b0a0*/  FMUL.FTZ R14, R13, -1.4426950216293334961 ;  /* 0xbfb8aa3b0d0e7820 */ /* 0x000fe40000410000 */
[----:B------:R-:W2:Y:S04]  /*b0b0*/  LDL.LU R8, [R1+0x31c] ;  /* 0x00031c0001087983 */ /* 0x000ea80000300800 */
[----:B------:R-:W0:Y:S02]  /*b0c0*/  MUFU.EX2 R14, R14 ;  /* 0x0000000e000e7308 */ /* 0x000e240000000800 */
[----:B0-----:R-:W-:-:S06]  /*b0d0*/  FADD.FTZ R14, R14, 1 ;  /* 0x3f8000000e0e7421 */ /* 0x001fcc0000010000 */
[----:B------:R-:W0:Y:S02]  /*b0e0*/  MUFU.RCP R14, R14 ;  /* 0x0000000e000e7308 */ /* 0x000e240000001000 */
[C---:B0-----:R-:W-:Y:S02]  /*b0f0*/  FMUL.FTZ R15, R14.reuse, R9 ;  /* 0x000000090e0f7220 */ /* 0x041fe40000410000 */
[----:B------:R-:W2:Y:S01]  /*b100*/  LDL.LU R9, [R1+0x330] ;  /* 0x0003300001097983 */ /* 0x000ea20000300800 */
[----:B------:R-:W-:Y:S01]  /*b110*/  FADD.FTZ R14, -R14, 1 ;  /* 0x3f8000000e0e7421 */ /* 0x000fe20000010100 */
[----:B------:R-:W-:-:S03]  /*b120*/  FMUL.FTZ R4, R16, UR16 ;  /* 0x0000001010047c20 */ /* 0x000fc60008410000 */
[----:B------:R-:W-:Y:S01]  /*b130*/  FFMA.FTZ R14, R13, R14, 1 ;  /* 0x3f8000000d0e7423 */ /* 0x000fe2000001000e */
[----:B------:R-:W-:-:S03]  /*b140*/  FFMA.FTZ R13, R5, R4, R2 ;  /* 0x00000004050d7223 */ /* 0x000fc60000010002 */
[----:B-1----:R-:W-:Y:S01]  /*b150*/  FMUL.FTZ R6, R15, R14 ;  /* 0x0000000e0f067220 */ /* 0x002fe20000410000 */
[----:B------:R-:W-:-:S06]  /*b160*/  FMUL.FTZ R14, R13, -1.4426950216293334961 ;  /* 0xbfb8aa3b0d0e7820 */ /* 0x000fcc0000410000 */
[----:B------:R-:W0:Y:S02]  /*b170*/  MUFU.EX2 R14, R14 ;  /* 0x0000000e000e7308 */ /* 0x000e240000000800 */
[----:B0-----:R-:W-:-:S06]  /*b180*/  FADD.FTZ R14, R14, 1 ;  /* 0x3f8000000e0e7421 */ /* 0x001fcc0000010000 */
[----:B------:R-:W0:Y:S01]  /*b190*/  MUFU.RCP R14, R14 ;  /* 0x0000000e000e7308 */ /* 0x000e220000001000 */
[----:B----4-:R-:W-:Y:S02]  /*b1a0*/  FADD.FTZ R16, R19, -UR28 ;  /* 0x8000001c13107e21 */ /* 0x010fe40008010000 */
[----:B------:R-:W4:Y:S01]  /*b1b0*/  LDL.LU R19, [R1+0x444] ;  /* 0x0004440001137983 */ /* 0x000f220000300800 */
[----:B0-----:R-:W-:-:S03]  /*b1c0*/  FMUL.FTZ R15, R14, R20 ;  /* 0x000000140e0f7220 */ /* 0x001fc60000410000 */
[----:B------:R-:W4:Y:S01]  /*b1d0*/  LDL.LU R20, [R1+0x318] ;  /* 0x0003180001147983 */ /* 0x000f220000300800 */
[----:B------:R-:W-:-:S04]  /*b1e0*/  FADD.FTZ R14, -R14, 1 ;  /* 0x3f8000000e0e7421 */ /* 0x000fc80000010100 */
[----:B------:R-:W-:Y:S01]  /*b1f0*/  FFMA.FTZ R14, R13, R14, 1 ;  /* 0x3f8000000d0e7423 */ /* 0x000fe2000001000e */
[----:B------:R0:W-:Y:S03]  /*b200*/  STL [R1+0x218], R6 ;  /* 0x0002180601007387 */ /* 0x0001e60000100800 */
[----:B0-----:R-:W-:Y:S01]  /*b210*/  FMUL.FTZ R6, R15, R14 ;  /* 0x0000000e0f067220 */ /* 0x001fe20000410000 */
[----:B------:R0:W-:Y:S01]  /*b220*/  STL [R1+0x310], R4 ;  /* 0x0003100401007387 */ /* 0x0001e20000100800 */
[----:B---3--:R-:W-:-:S03]  /*b230*/  FADD.FTZ R15, R23, -UR28 ;  /* 0x8000001c170f7e21 */ /* 0x008fc60008010000 */
[----:B------:R-:W3:Y:S01]  /*b240*/  LDL.LU R23, [R1+0x450] ;  /* 0x0004500001177983 */ /* 0x000ee20000300800 */
[----:B0-----:R-:W-:-:S04]  /*b250*/  FMUL.FTZ R4, R16, UR16 ;  /* 0x0000001010047c20 */ /* 0x001fc80008410000 */
[----:B------:R-:W-:-:S04]  /*b260*/  FFMA.FTZ R13, R3, R4, R0 ;  /* 0x00000004030d7223 */ /* 0x000fc80000010000 */
[----:B------:R-:W-:-:S06]  /*b270*/  FMUL.FTZ R14, R13, -1.4426950216293334961 ;  /* 0xbfb8aa3b0d0e7820 */ /* 0x000fcc0000410000 */
[----:B------:R-:W0:Y:S02]  /*b280*/  MUFU.EX2 R14, R14 ;  /* 0x0000000e000e7308 */ /* 0x000e240000000800 */
[----:B0-----:R-:W-:-:S06]  /*b290*/  FADD.FTZ R14, R14, 1 ;  /* 0x3f8000000e0e7421 */ /* 0x001fcc0000010000 */
[----:B------:R-:W0:Y:S01]  /*b2a0*/  MUFU.RCP R14, R14 ;  /* 0x0000000e000e7308 */ /* 0x000e220000001000 */
[----:B------:R1:W-:Y:S04]  /*b2b0*/  STL [R1+0x30c], R4 ;  /* 0x00030c0401007387 */ /* 0x0003e80000100800 */
[----:B------:R0:W-:Y:S01]  /*b2c0*/  STL [R1+0x220], R6 ;  /* 0x0002200601007387 */ /* 0x0001e20000100800 */
[----:B-1----:R-:W-:Y:S01]  /*b2d0*/  FMUL.FTZ R4, R15, UR16 ;  /* 0x000000100f047c20 */ /* 0x002fe20008410000 */
[C---:B0-----:R-:W-:Y:S01]  /*b2e0*/  FMUL.FTZ R35, R14.reuse, R35 ;  /* 0x000000230e237220 */ /* 0x041fe20000410000 */
[----:B------:R-:W-:-:S04]  /*b2f0*/  FADD.FTZ R14, -R14, 1 ;  /* 0x3f8000000e0e7421 */ /* 0x000fc80000010100 */
[----:B------:R-:W-:Y:S01]  /*b300*/  FFMA.FTZ R14, R13, R14, 1 ;  /* 0x3f8000000d0e7423 */ /* 0x000fe2000001000e */
[----:B------:R-:W-:-:S03]  /*b310*/  FFMA.FTZ R13, R5, R4, R2 ;  /* 0x00000004050d7223 */ /* 0x000fc60000010002 */
[----:B------:R-:W-:Y:S01]  /*b320*/  FMUL.FTZ R6, R35, R14 ;  /* 0x0000000e23067220 */ /* 0x000fe20000410000 */
[----:B------:R-:W-:Y:S01]  /*b330*/  FMUL.FTZ R14, R13, -1.4426950216293334961 ;  /* 0xbfb8aa3b0d0e7820 */ /* 0x000fe20000410000 */
[----:B--2---:R-:W-:Y:S01]  /*b340*/  FADD.FTZ R16, R21, -UR28 ;  /* 0x8000001c15107e21 */ /* 0x004fe20008010000 */
[----:B------:R0:W-:Y:S04]  /*b350*/  STL [R1+0x300], R4 ;  /* 0x0003000401007387 */ /* 0x0001e80000100800 */
[----:B------:R-:W2:Y:S01]  /*b360*/  LDL.LU R21, [R1+0x460] ;  /* 0x0004600001157983 */ /* 0x000ea20000300800 */
[----:B------:R-:W1:Y:S03]  /*b370*/  MUFU.EX2 R14, R14 ;  /* 0x0000000e000e7308 */ /* 0x000e660000000800 */
[----:B------:R1:W-:Y:S01]  /*b380*/  STL [R1+0x4dc], R11 ;  /* 0x0004dc0b01007387 */ /* 0x0003e20000100800 */
[----:B0-----:R-:W-:-:S03]  /*b390*/  FMUL.FTZ R4, R16, UR16 ;  /* 0x0000001010047c20 */ /* 0x001fc60008410000 */
[----:B------:R-:W2:Y:S01]  /*b3a0*/  LDL.LU R35, [R1+0x4a8] ;  /* 0x0004a80001237983 */ /* 0x000ea20000300800 */
[----:B-1----:R-:W-:-:S03]  /*b3b0*/  FADD.FTZ R14, R14, 1 ;  /* 0x3f8000000e0e7421 */ /* 0x002fc60000010000 */
[----:B------:R0:W-:Y:S01]  /*b3c0*/  STL [R1+0x268], R6 ;  /* 0x0002680601007387 */ /* 0x0001e20000100800 */
[----:B------:R-:W1:Y:S03]  /*b3d0*/  MUFU.RCP R15, R14 ;  /* 0x0000000e000f7308 */ /* 0x000e660000001000 */
[----:B------:R-:W2:Y:S01]  /*b3e0*/  LDL.LU R11, [R1+0x308] ;  /* 0x00030800010b7983 */ /* 0x000ea20000300800 */
[----:B-1----:R-:W-:-:S03]  /*b3f0*/  FMUL.FTZ R14, R15, R9 ;  /* 0x000000090f0e7220 */ /* 0x002fc60000410000 */
[----:B------:R-:W2:Y:S01]  /*b400*/  LDL.LU R9, [R1+0x2f8] ;  /* 0x0002f80001097983 */ /* 0x000ea20000300800 */
[----:B------:R-:W-:-:S04]  /*b410*/  FADD.FTZ R15, -R15, 1 ;  /* 0x3f8000000f0f7421 */ /* 0x000fc80000010100 */
[----:B------:R-:W-:Y:S01]  /*b420*/  FFMA.FTZ R15, R13, R15, 1 ;  /* 0x3f8000000d0f7423 */ /* 0x000fe2000001000f */
[----:B------:R-:W-:-:S03]  /*b430*/  FFMA.FTZ R13, R3, R4, R0 ;  /* 0x00000004030d7223 */ /* 0x000fc60000010000 */
[----:B0-----:R-:W-:Y:S01]  /*b440*/  FMUL.FTZ R6, R14, R15 ;  /* 0x0000000f0e067220 */ /* 0x001fe20000410000 */
        /* <DEDUP_REMOVED lines=8> */
[----:B------:R-:W-:-:S03]  /*b4d0*/  FADD.FTZ R14, -R14, 1 ;  /* 0x3f8000000e0e7421 */ /* 0x000fc60000010100 */
[----:B------:R0:W-:Y:S01]  /*b4e0*/  STL [R1+0x2f4], R4 ;  /* 0x0002f40401007387 */ /* 0x0001e20000100800 */
[----:B------:R-:W-:Y:S01]  /*b4f0*/  FFMA.FTZ R14, R13, R14, 1 ;  /* 0x3f8000000d0e7423 */ /* 0x000fe2000001000e */
[----:B0-----:R-:W-:Y:S01]  /*b500*/  FMUL.FTZ R4, R15, UR16 ;  /* 0x000000100f047c20 */ /* 0x001fe20008410000 */
[----:B---3--:R-:W-:Y:S02]  /*b510*/  FADD.FTZ R16, R23, -UR28 ;  /* 0x8000001c17107e21 */ /* 0x008fe40008010000 */
[----:B------:R-:W3:Y:S01]  /*b520*/  LDL.LU R23, [R1+0x44c] ;  /* 0x00044c0001177983 */ /* 0x000ee20000300800 */
[----:B------:R-:W-:Y:S01]  /*b530*/  FFMA.FTZ R13, R5, R4, R2 ;  /* 0x00000004050d7223 */ /* 0x000fe20000010002 */
[----:B------:R-:W-:-:S03]  /*b540*/  FMUL.FTZ R17, R17, R14 ;  /* 0x0000000e11117220 */ /* 0x000fc60000410000 */
[----:B------:R-:W-:-:S06]  /*b550*/  FMUL.FTZ R14, R13, -1.4426950216293334961 ;  /* 0xbfb8aa3b0d0e7820 */ /* 0x000fcc0000410000 */
[----:B------:R-:W0:Y:S02]  /*b560*/  MUFU.EX2 R14, R14 ;  /* 0x0000000e000e7308 */ /* 0x000e240000000800 */
[----:B0-----:R-:W-:-:S04]  /*b570*/  FADD.FTZ R14, R14, 1 ;  /* 0x3f8000000e0e7421 */ /* 0x001fc80000010000 */
        /* <DEDUP_REMOVED lines=14> */
[----:B------:R-:W1:Y:S01]  /*b660*/  MUFU.EX2 R15, R15 ;  /* 0x0000000f000f7308 */ /* 0x000e620000000800 */
[----:B0-----:R-:W-:Y:S01]  /*b670*/  FMUL.FTZ R4, R18, UR16 ;  /* 0x0000001012047c20 */ /* 0x001fe20008410000 */
[----:B-1----:R-:W2:Y:S01]  /*b680*/  LDL.LU R6, [R1+0x464] ;  /* 0x0004640001067983 */ /* 0x002ea20000300800 */
[----:B------:R-:W-:-:S06]  /*b690*/  FADD.FTZ R15, R15, 1 ;  /* 0x3f8000000f0f7421 */ /* 0x000fcc0000010000 */
[----:B------:R-:W0:Y:S02]  /*b6a0*/  MUFU.RCP R15, R15 ;  /* 0x0000000f000f7308 */ /* 0x000e240000001000 */
[C---:B0-----:R-:W-:Y:S02]  /*b6b0*/  FMUL.FTZ R16, R15.reuse, R9 ;  /* 0x000000090f107220 */ /* 0x041fe40000410000 */
[----:B------:R-:W2:Y:S01]  /*b6c0*/  LDL.LU R9, [R1+0x458] ;  /* 0x0004580001097983 */ /* 0x000ea20000300800 */
[----:B------:R-:W-:-:S04]  /*b6d0*/  FADD.FTZ R15, -R15, 1 ;  /* 0x3f8000000f0f7421 */ /* 0x000fc80000010100 */
[----:B------:R-:W-:Y:S01]  /*b6e0*/  FFMA.FTZ R15, R13, R15, 1 ;  /* 0x3f8000000d0f7423 */ /* 0x000fe2000001000f */
[----:B------:R-:W-:-:S03]  /*b6f0*/  FFMA.FTZ R13, R5, R4, R2 ;  /* 0x00000004050d7223 */ /* 0x000fc60000010002 */
[----:B------:R-:W-:Y:S01]  /*b700*/  FMUL.FTZ R16, R16, R15 ;  /* 0x0000000f10107220 */ /* 0x000fe20000410000 */
[----:B------:R-:W-:-:S06]  /*b710*/  FMUL.FTZ R15, R13, -1.4426950216293334961 ;  /* 0xbfb8aa3b0d0f7820 */ /* 0x000fcc0000410000 */
[----:B------:R-:W0:Y:S02]  /*b720*/  MUFU.EX2 R15, R15 ;  /* 0x0000000f000f7308 */ /* 0x000e240000000800 */
[----:B0-----:R-:W-:-:S04]  /*b730*/  FADD.FTZ R15, R15, 1 ;  /* 0x3f8000000f0f7421 */ /* 0x001fc80000010000 */
[----:B------:R-:W0:Y:S01]  /*b740*/  MUFU.RCP R18, R15 ;  /* 0x0000000f00127308 */ /* 0x000e220000001000 */
[----:B----4-:R-:W-:Y:S01]  /*b750*/  FADD.FTZ R19, R19, -UR28 ;  /* 0x8000001c13137e21 */ /* 0x010fe20008010000 */
[----:B------:R1:W-:Y:S03]  /*b760*/  STL [R1+0x2d8], R4 ;  /* 0x0002d80401007387 */ /* 0x0003e60000100800 */
[----:B-1----:R-:W-:Y:S01]  /*b770*/  FMUL.FTZ R4, R19, UR16 ;  /* 0x0000001013047c20 */ /* 0x002fe20008410000 */
[C---:B0-----:R-:W-:Y:S01]  /*b780*/  FMUL.FTZ R15, R18.reuse, R20 ;  /* 0x00000014120f7220 */ /* 0x041fe20000410000 */
        /* <DEDUP_REMOVED lines=8> */
[----:B---3--:R-:W-:Y:S01]  /*b810*/  FADD.FTZ R20, R23, -UR28 ;  /* 0x8000001c17147e21 */ /* 0x008fe20008010000 */
[----:B------:R1:W-:Y:S04]  /*b820*/  STL [R1+0x2cc], R4 ;  /* 0x0002cc0401007387 */ /* 0x0003e80000100800 */
[----:B------:R-:W3:Y:S01]  /*b830*/  LDL.LU R23, [R1+0x280] ;  /* 0x0002800001177983 */ /* 0x000ee20000300800 */
[----:B-1----:R-:W-:Y:S01]  /*b840*/  FMUL.FTZ R4, R20, UR16 ;  /* 0x0000001014047c20 */ /* 0x002fe20008410000 */
[C---:B0-----:R-:W-:Y:S01]  /*b850*/  FMUL.FTZ R19, R18.reuse, R34 ;  /* 0x0000002212137220 */ /* 0x041fe20000410000 */
[----:B------:R-:W-:-:S03]  /*b860*/  FADD.FTZ R18, -R18, 1 ;  /* 0x3f80000012127421 */ /* 0x000fc60000010100 */
[----:B------:R0:W-:Y:S01]  /*b870*/  STL [R1+0x2c0], R4 ;  /* 0x0002c00401007387 */ /* 0x0001e20000100800 */
[----:B------:R-:W-:Y:S01]  /*b880*/  FFMA.FTZ R18, R15, R18, 1 ;  /* 0x3f8000000f127423 */ /* 0x000fe20000010012 */
[----:B------:R-:W-:Y:S02]  /*b890*/  FFMA.FTZ R15, R5, R4, R2 ;  /* 0x00000004050f7223 */ /* 0x000fe40000010002 */
[----:B------:R-:W4:Y:S01]  /*b8a0*/  LDL.LU R34, [R1+0x47c] ;  /* 0x00047c0001227983 */ /* 0x000f220000300800 */
[----:B------:R-:W-:Y:S01]  /*b8b0*/  FMUL.FTZ R19, R19, R18 ;  /* 0x0000001213137220 */ /* 0x000fe20000410000 */
[----:B------:R-:W-:-:S06]  /*b8c0*/  FMUL.FTZ R18, R15, -1.4426950216293334961 ;  /* 0xbfb8aa3b0f127820 */ /* 0x000fcc0000410000 */
[----:B------:R-:W1:Y:S02]  /*b8d0*/  MUFU.EX2 R18, R18 ;  /* 0x0000001200127308 */ /* 0x000e640000000800 */
[----:B-1----:R-:W-:-:S04]  /*b8e0*/  FADD.FTZ R18, R18, 1 ;  /* 0x3f80000012127421 */ /* 0x002fc80000010000 */
[----:B------:R-:W2:Y:S02]  /*b8f0*/  MUFU.RCP R20, R18 ;  /* 0x0000001200147308 */ /* 0x000ea40000001000 */
[C---:B--2---:R-:W-:Y:S01]  /*b900*/  FMUL.FTZ R18, R20.reuse, R21 ;  /* 0x0000001514127220 */ /* 0x044fe20000410000 */
        /* <DEDUP_REMOVED lines=11> */
[----:B------:R-:W-:Y:S02]  /*b9c0*/  FADD.FTZ R10, R9, -UR28 ;  /* 0x8000001c090a7e21 */ /* 0x000fe40008010000 */
[----:B------:R-:W2:Y:S04]  /*b9d0*/  LDL.LU R9, [R1+0x474] ;  /* 0x0004740001097983 */ /* 0x000ea80000300800 */
[----:B------:R0:W-:Y:S01]  /*b9e0*/  STL [R1+0x2b8], R4 ;  /* 0x0002b80401007387 */ /* 0x0001e20000100800 */
[----:B------:R-:W-:Y:S01]  /*b9f0*/  FADD.FTZ R20, -R20, 1 ;  /* 0x3f80000014147421 */ /* 0x000fe20000010100 */
[----:B0-----:R-:W-:-:S03]  /*ba00*/  FMUL.FTZ R4, R10, UR16 ;  /* 0x000000100a047c20 */ /* 0x001fc60008410000 */
[----:B------:R-:W-:Y:S01]  /*ba10*/  FFMA.FTZ R20, R15, R20, 1 ;  /* 0x3f8000000f147423 */ /* 0x000fe20000010014 */
[----:B------:R-:W-:-:S04]  /*ba20*/  FFMA.FTZ R10, R5, R4, R2 ;  /* 0x00000004050a7223 */ /* 0x000fc80000010002 */
[----:B------:R-:W-:-:S06]  /*ba30*/  FMUL.FTZ R15, R10, -1.4426950216293334961 ;  /* 0xbfb8aa3b0a0f7820 */ /* 0x000fcc0000410000 */
[----:B------:R-:W0:Y:S02]  /*ba40*/  MUFU.EX2 R15, R15 ;  /* 0x0000000f000f7308 */ /* 0x000e240000000800 */
[----:B0-----:R-:W-:-:S06]  /*ba50*/  FADD.FTZ R15, R15, 1 ;  /* 0x3f8000000f0f7421 */ /* 0x001fcc0000010000 */
[----:B------:R-:W3:Y:S01]  /*ba60*/  MUFU.RCP R15, R15 ;  /* 0x0000000f000f7308 */ /* 0x000ee20000001000 */
[----:B------:R-:W-:Y:S01]  /*ba70*/  FMUL.FTZ R29, R29, R20 ;  /* 0x000000141d1d7220 */ /* 0x000fe20000410000 */
[----:B------:R-:W-:Y:S01]  /*ba80*/  FADD.FTZ R20, R6, -UR28 ;  /* 0x8000001c06147e21 */ /* 0x000fe20008010000 */
[----:B------:R0:W-:Y:S04]  /*ba90*/  STL [R1+0x2ac], R4 ;  /* 0x0002ac0401007387 */ /* 0x0001e80000100800 */
[----:B------:R-:W4:Y:S01]  /*baa0*/  LDL.LU R6, [R1+0x498] ;  /* 0x0004980001067983 */ /* 0x000f220000300800 */
[----:B0-----:R-:W-:Y:S01]  /*bab0*/  FMUL.FTZ R4, R20, UR16 ;  /* 0x0000001014047c20 */ /* 0x001fe20008410000 */
[----:B------:R-:W-:Y:S02]  /*bac0*/  FADD.FTZ R20, R7, -UR28 ;  /* 0x8000001c07147e21 */ /* 0x000fe40008010000 */
[----:B------:R-:W4:Y:S01]  /*bad0*/  LDL.LU R7, [R1+0x484] ;  /* 0x0004840001077983 */ /* 0x000f220000300800 */
[C---:B---3--:R-:W-:Y:S01]  /*bae0*/  FMUL.FTZ R23, R15.reuse, R23 ;  /* 0x000000170f177220 */ /* 0x048fe20000410000 */
        /* <DEDUP_REMOVED lines=8> */
[----:B------:R1:W-:Y:S02]  /*bb70*/  STL [R1+0x2a0], R4 ;  /* 0x0002a00401007387 */ /* 0x0003e40000100800 */
        /* <DEDUP_REMOVED lines=36> */
[----:B----4-:R-:W-:Y:S02]  /*bdc0*/  FADD.FTZ R20, R7, -UR28 ;  /* 0x8000001c07147e21 */ /* 0x010fe40008010000 */
[----:B------:R-:W4:Y:S04]  /*bdd0*/  LDL.LU R7, [R1+0x494] ;  /* 0x0004940001077983 */ /* 0x000f280000300800 */
[----:B------:R1:W-:Y:S01]  /*bde0*/  STL [R1+0x280], R4 ;  /* 0x0002800401007387 */ /* 0x0003e20000100800 */
[C---:B0-----:R-:W-:Y:S01]  /*bdf0*/  FMUL.FTZ R26, R15.reuse, R22 ;  /* 0x000000160f1a7220 */ /* 0x041fe20000410000 */
[----:B------:R-:W-:Y:S01]  /*be00*/  FADD.FTZ R15, -R15, 1 ;  /* 0x3f8000000f0f7421 */ /* 0x000fe20000010100 */
[----:B-1----:R-:W-:-:S03]  /*be10*/  FMUL.FTZ R4, R20, UR16 ;  /* 0x0000001014047c20 */ /* 0x002fc60008410000 */
        /* <DEDUP_REMOVED lines=19> */
[----:B------:R-:W0:Y:S01]  /*bf50*/  MUFU.RCP R15, R15 ;  /* 0x0000000f000f7308 */ /* 0x000e220000001000 */
[----:B---3--:R-:W-:-:S04]  /*bf60*/  FADD.FTZ R22, R8, -UR28 ;  /* 0x8000001c08167e21 */ /* 0x008fc80008010000 */
        /* <DEDUP_REMOVED lines=10> */
[----:B------:R1:W-:Y:S04]  /*c010*/  STL [R1+0x4e0], R13 ;  /* 0x0004e00d01007387 */ /* 0x0003e80000100800 */
[----:B------:R2:W-:Y:S04]  /*c020*/  STL [R1+0x4e8], R18 ;  /* 0x0004e81201007387 */ /* 0x0005e80000100800 */
[----:B-1----:R-:W3:Y:S04]  /*c030*/  LDL.LU R13, [R1+0x4ac] ;  /* 0x0004ac00010d7983 */ /* 0x002ee80000300800 */
[----:B--2---:R-:W2:Y:S01]  /*c040*/  LDL.LU R18, [R1+0x4a4] ;  /* 0x0004a40001127983 */ /* 0x004ea20000300800 */
[----:B0-----:R-:W-:-:S03]  /*c050*/  FMUL.FTZ R24, R15, R11 ;  /* 0x0000000b0f187220 */ /* 0x001fc60000410000 */
[----:B------:R-:W3:Y:S04]  /*c060*/  LDL.LU R11, [R1+0x490] ;  /* 0x00049000010b7983 */ /* 0x000ee80000300800 */
[----:B------:R0:W-:Y:S04]  /*c070*/  STL [R1+0x4f4], R28 ;  /* 0x0004f41c01007387 */ /* 0x0001e80000100800 */
[----:B0-----:R-:W2:Y:S01]  /*c080*/  LDL.LU R28, [R1+0x4a0] ;  /* 0x0004a000011c7983 */ /* 0x001ea20000300800 */
        /* <DEDUP_REMOVED lines=29> */
[----:B------:R-:W0:Y:S01]  /*c260*/  MUFU.EX2 R15, R15 ;  /* 0x0000000f000f7308 */ /* 0x000e220000000800 */
[----:B------:R1:W-:Y:S04]  /*c270*/  STL [R1+0x4e4], R19 ;  /* 0x0004e41301007387 */ /* 0x0003e80000100800 */
[----:B------:R4:W-:Y:S04]  /*c280*/  STL [R1+0x4f0], R23 ;  /* 0x0004f01701007387 */ /* 0x0009e80000100800 */
[----:B-1----:R-:W2:Y:S01]  /*c290*/  LDL.LU R19, [R1+0x478] ;  /* 0x0004780001137983 */ /* 0x002ea20000300800 */
[----:B0-----:R-:W-:-:S03]  /*c2a0*/  FADD.FTZ R15, R15, 1 ;  /* 0x3f8000000f0f7421 */ /* 0x001fc60000010000 */
[----:B----4-:R-:W4:Y:S01]  /*c2b0*/  LDL.LU R23, [R1+0x304] ;  /* 0x0003040001177983 */ /* 0x010f220000300800 */
[----:B------:R-:W0:Y:S03]  /*c2c0*/  MUFU.RCP R31, R15 ;  /* 0x0000000f001f7308 */ /* 0x000e260000001000 */
[----:B------:R1:W-:Y:S04]  /*c2d0*/  STL [R1+0x4d0], R14 ;  /* 0x0004d00e01007387 */ /* 0x0003e80000100800 */
[----:B------:R0:W-:Y:S04]  /*c2e0*/  STL [R1+0x4ec], R29 ;  /* 0x0004ec1d01007387 */ /* 0x0001e80000100800 */
[----:B-1----:R-:W4:Y:S04]  /*c2f0*/  LDL.LU R14, [R1+0x46c] ;  /* 0x00046c00010e7983 */ /* 0x002f280000300800 */
[----:B0-----:R-:W4:Y:S01]  /*c300*/  LDL.LU R29, [R1+0x2f0] ;  /* 0x0002f000011d7983 */ /* 0x001f220000300800 */
[----:B------:R-:W-:-:S03]  /*c310*/  FMUL.FTZ R15, R31, R32 ;  /* 0x000000201f0f7220 */ /* 0x000fc60000410000 */
[----:B------:R0:W-:Y:S01]  /*c320*/  STL [R1+0x4cc], R17 ;  /* 0x0004cc1101007387 */ /* 0x0001e20000100800 */
[----:B------:R-:W-:-:S03]  /*c330*/  FADD.FTZ R31, -R31, 1 ;  /* 0x3f8000001f1f7421 */ /* 0x000fc60000010100 */
[----:B------:R1:W-:Y:S04]  /*c340*/  STL [R1+0x4d8], R12 ;  /* 0x0004d80c01007387 */ /* 0x0003e80000100800 */
[----:B0-----:R-:W4:Y:S01]  /*c350*/  LDL.LU R17, [R1+0x468] ;  /* 0x0004680001117983 */ /* 0x001f220000300800 */
[----:B------:R-:W-:-:S03]  /*c360*/  FFMA.FTZ R30, R30, R31, 1 ;  /* 0x3f8000001e1e7423 */ /* 0x000fc6000001001f */
[----:B------:R0:W-:Y:S04]  /*c370*/  STL [R1+0x4d4], R16 ;  /* 0x0004d41001007387 */ /* 0x0001e80000100800 */
[----:B-1----:R-:W4:Y:S04]  /*c380*/  LDL.LU R12, [R1+0x2e4] ;  /* 0x0002e400010c7983 */ /* 0x002f280000300800 */
[----:B0-----:R-:W4:Y:S01]  /*c390*/  LDL.LU R16, [R1+0x45c] ;  /* 0x00045c0001107983 */ /* 0x001f220000300800 */
[----:B---3--:R-:W-:Y:S01]  /*c3a0*/  FFMA.FTZ R32, R11, R33, RZ ;  /* 0x000000210b207223 */ /* 0x008fe200000100ff */
[----:B------:R-:W-:-:S02]  /*c3b0*/  FADD.FTZ R33, RZ, R33 ;  /* 0x00000021ff217221 */ /* 0x000fc40000010000 */
[----:B------:R-:W3:Y:S01]  /*c3c0*/  LDL.LU R11, [R1+0x2ec] ;  /* 0x0002ec00010b7983 */ /* 0x000ee20000300800 */
[CC--:B------:R-:W-:Y:S01]  /*c3d0*/  FFMA.FTZ R32, R34.reuse, R37.reuse, R32 ;  /* 0x0000002522207223 */ /* 0x0c0fe20000010020 */
[----:B------:R-:W-:Y:S01]  /*c3e0*/  FADD.FTZ R33, R33, R37 ;  /* 0x0000002521217221 */ /* 0x000fe20000010000 */
[----:B------:R-:W-:Y:S01]  /*c3f0*/  FMUL.FTZ R37, R5, R37 ;  /* 0x0000002505257220 */ /* 0x000fe20000410000 */
[----:B------:R-:W-:Y:S02]  /*c400*/  FADD.FTZ R31, R13, R36 ;  /* 0x000000240d1f7221 */ /* 0x000fe40000010000 */
[----:B------:R-:W3:Y:S01]  /*c410*/  LDL.LU R13, [R1+0x454] ;  /* 0x00045400010d7983 */ /* 0x000ee20000300800 */
[----:B--2---:R-:W-:-:S03]  /*c420*/  FFMA.FTZ R34, R34, R37, R18 ;  /* 0x0000002522227223 */ /* 0x004fc60000010012 */
[----:B------:R-:W2:Y:S01]  /*c430*/  LDL.LU R18, [R1+0x2e0] ;  /* 0x0002e00001127983 */ /* 0x000ea20000300800 */
[----:B------:R-:W-:-:S03]  /*c440*/  FADD.FTZ R37, R37, R28 ;  /* 0x0000001c25257221 */ /* 0x000fc60000010000 */
[----:B------:R-:W2:Y:S01]  /*c450*/  LDL.LU R28, [R1+0x448] ;  /* 0x00044800011c7983 */ /* 0x000ea20000300800 */
[----:B------:R-:W-:Y:S01]  /*c460*/  FMUL.FTZ R15, R15, R30 ;  /* 0x0000001e0f0f7220 */ /* 0x000fe20000410000 */
[-C--:B------:R-:W-:Y:S01]  /*c470*/  FFMA.FTZ R35, R19, R36.reuse, R35 ;  /* 0x0000002413237223 */ /* 0x080fe20000010023 */
[----:B------:R-:W-:Y:S01]  /*c480*/  FMUL.FTZ R36, R3, R36 ;  /* 0x0000002403247220 */ /* 0x000fe20000410000 */
[----:B----4-:R-:W-:-:S03]  /*c490*/  FMUL.FTZ R30, R5, R23 ;  /* 0x00000017051e7220 */ /* 0x010fc60000410000 */
[----:B------:R-:W-:Y:S02]  /*c4a0*/  FFMA.FTZ R34, R19, R36, R34 ;  /* 0x0000002413227223 */ /* 0x000fe40000010022 */
[----:B------:R-:W4:Y:S01]  /*c4b0*/  LDL.LU R19, [R1+0x2d4] ;  /* 0x0002d40001137983 */ /* 0x000f220000300800 */
[----:B------:R-:W-:Y:S01]  /*c4c0*/  FADD.FTZ R36, R37, R36 ;  /* 0x0000002425247221 */ /* 0x000fe20000010000 */
[----:B------:R-:W-:Y:S01]  /*c4d0*/  FADD.FTZ R33, R33, R23 ;  /* 0x0000001721217221 */ /* 0x000fe20000010000 */
[C---:B------:R-:W-:Y:S01]  /*c4e0*/  FFMA.FTZ R32, R14.reuse, R23, R32 ;  /* 0x000000170e207223 */ /* 0x040fe20000010020 */
[----:B------:R-:W-:Y:S01]  /*c4f0*/  FFMA.FTZ R34, R14, R30, R34 ;  /* 0x0000001e0e227223 */ /* 0x000fe20000010022 */
[----:B------:R-:W4:Y:S01]  /*c500*/  LDL.LU R23, [R1+0x440] ;  /* 0x0004400001177983 */ /* 0x000f220000300800 */
[----:B------:R-:W-:-:S03]  /*c510*/  FMUL.FTZ R37, R3, R29 ;  /* 0x0000001d03257220 */ /* 0x000fc60000410000 */
[----:B------:R-:W4:Y:S01]  /*c520*/  LDL.LU R14, [R1+0x2d0] ;  /* 0x0002d000010e7983 */ /* 0x000f220000300800 */
[----:B------:R-:W-:Y:S01]  /*c530*/  FADD.FTZ R30, R30, R36 ;  /* 0x000000241e1e7221 */ /* 0x000fe20000010000 */
[----:B------:R-:W-:Y:S01]  /*c540*/  FADD.FTZ R31, R31, R29 ;  /* 0x0000001d1f1f7221 */ /* 0x000fe20000010000 */
[C---:B------:R-:W-:Y:S01]  /*c550*/  FFMA.FTZ R35, R17.reuse, R29, R35 ;  /* 0x0000001d11237223 */ /* 0x040fe20000010023 */
[----:B------:R-:W-:Y:S01]  /*c560*/  FFMA.FTZ R34, R17, R37, R34 ;  /* 0x0000002511227223 */ /* 0x000fe20000010022 */
[----:B------:R-:W4:Y:S01]  /*c570*/  LDL.LU R29, [R1+0x43c] ;  /* 0x00043c00011d7983 */ /* 0x000f220000300800 */
[----:B------:R-:W-:-:S03]  /*c580*/  FADD.FTZ R37, R30, R37 ;  /* 0x000000251e257221 */ /* 0x000fc60000010000 */
[----:B------:R-:W4:Y:S01]  /*c590*/  LDL.LU R17, [R1+0x2c4] ;  /* 0x0002c40001117983 */ /* 0x000f220000300800 */
[----:B------:R-:W-:Y:S01]  /*c5a0*/  FMUL.FTZ R30, R3, R12 ;  /* 0x0000000c031e7220 */ /* 0x000fe20000410000 */
[----:B------:R-:W-:Y:S01]  /*c5b0*/  FADD.FTZ R31, R31, R12 ;  /* 0x0000000c1f1f7221 */ /* 0x000fe20000010000 */
[-C--:B---3--:R-:W-:Y:S01]  /*c5c0*/  FMUL.FTZ R36, R5, R11.reuse ;  /* 0x0000000b05247220 */ /* 0x088fe20000410000 */
[C---:B------:R-:W-:Y:S01]  /*c5d0*/  FFMA.FTZ R32, R16.reuse, R11, R32 ;  /* 0x0000000b10207223 */ /* 0x040fe20000010020 */
[----:B------:R-:W-:Y:S02]  /*c5e0*/  FADD.FTZ R33, R33, R11 ;  /* 0x0000000b21217221 */ /* 0x000fe40000010000 */
[----:B------:R-:W-:Y:S01]  /*c5f0*/  FFMA.FTZ R34, R16, R36, R34 ;  /* 0x0000002410227223 */ /* 0x000fe20000010022 */
[----:B------:R-:W3:Y:S01]  /*c600*/  LDL.LU R11, [R1+0x2bc] ;  /* 0x0002bc00010b7983 */ /* 0x000ee20000300800 */
[----:B------:R-:W-:-:S03]  /*c610*/  FADD.FTZ R36, R36, R37 ;  /* 0x0000002524247221 */ /* 0x000fc60000010000 */
[----:B------:R-:W3:Y:S01]  /*c620*/  LDL.LU R16, [R1+0x434] ;  /* 0x0004340001107983 */ /* 0x000ee20000300800 */
[C---:B------:R-:W-:Y:S01]  /*c630*/  FFMA.FTZ R35, R13.reuse, R12, R35 ;  /* 0x0000000c0d237223 */ /* 0x040fe20000010023 */
[----:B------:R-:W-:Y:S01]  /*c640*/  FFMA.FTZ R34, R13, R30, R34 ;  /* 0x0000001e0d227223 */ /* 0x000fe20000010022 */
[-C--:B--2---:R-:W-:Y:S01]  /*c650*/  FMUL.FTZ R37, R5, R18.reuse ;  /* 0x0000001205257220 */ /* 0x084fe20000410000 */
[----:B------:R-:W2:Y:S04]  /*c660*/  LDL.LU R13, [R1+0x42c] ;  /* 0x00042c00010d7983 */ /* 0x000ea80000300800 */
[----:B------:R-:W2:Y:S01]  /*c670*/  LDL.LU R12, [R1+0x2b4] ;  /* 0x0002b400010c7983 */ /* 0x000ea20000300800 */
[C---:B------:R-:W-:Y:S01]  /*c680*/  FFMA.FTZ R32, R28.reuse, R18, R32 ;  /* 0x000000121c207223 */ /* 0x040fe20000010020 */
[----:B------:R-:W-:-:S02]  /*c690*/  FFMA.FTZ R34, R28, R37, R34 ;  /* 0x000000251c227223 */ /* 0x000fc40000010022 */
[----:B------:R-:W2:Y:S01]  /*c6a0*/  LDL.LU R28, [R1+0x420] ;  /* 0x00042000011c7983 */ /* 0x000ea20000300800 */
[----:B------:R-:W-:Y:S01]  /*c6b0*/  FADD.FTZ R30, R36, R30 ;  /* 0x0000001e241e7221 */ /* 0x000fe20000010000 */
[----:B------:R-:W-:Y:S02]  /*c6c0*/  FADD.FTZ R33, R33, R18 ;  /* 0x0000001221217221 */ /* 0x000fe40000010000 */
[----:B------:R-:W2:Y:S01]  /*c6d0*/  LDL.LU R18, [R1+0x2a8] ;  /* 0x0002a80001127983 */ /* 0x000ea20000300800 */
[----:B------:R-:W-:Y:S01]  /*c6e0*/  FADD.FTZ R37, R37, R30 ;  /* 0x0000001e25257221 */ /* 0x000fe20000010000 */
[-C--:B----4-:R-:W-:Y:S01]  /*c6f0*/  FMUL.FTZ R36, R3, R19.reuse ;  /* 0x0000001303247220 */ /* 0x090fe20000410000 */
[----:B------:R-:W-:Y:S01]  /*c700*/  FADD.FTZ R31, R31, R19 ;  /* 0x000000131f1f7221 */ /* 0x000fe20000010000 */
[C---:B------:R-:W-:Y:S02]  /*c710*/  FFMA.FTZ R35, R23.reuse, R19, R35 ;  /* 0x0000001317237223 */ /* 0x040fe40000010023 */
        /* <DEDUP_REMOVED lines=13> */
[----:B---3--:R-:W-:Y:S01]  /*c7f0*/  FMUL.FTZ R36, R5, R11 ;  /* 0x0000000b05247220 */ /* 0x008fe20000410000 */
[C---:B------:R-:W-:Y:S01]  /*c800*/  FFMA.FTZ R35, R16.reuse, R17, R35 ;  /* 0x0000001110237223 */ /* 0x040fe20000010023 */
[----:B------:R-:W-:Y:S01]  /*c810*/  FFMA.FTZ R34, R16, R37, R34 ;  /* 0x0000002510227223 */ /* 0x000fe20000010022 */
[----:B------:R-:W3:Y:S01]  /*c820*/  LDL.LU R17, [R1+0x298] ;  /* 0x0002980001117983 */ /* 0x000ee20000300800 */
[----:B------:R-:W-:-:S03]  /*c830*/  FADD.FTZ R37, R30, R37 ;  /* 0x000000251e257221 */ /* 0x000fc60000010000 */
[----:B------:R-:W3:Y:S01]  /*c840*/  LDL.LU R16, [R1+0x3dc] ;  /* 0x0003dc0001107983 */ /* 0x000ee20000300800 */
[C---:B--2---:R-:W-:Y:S01]  /*c850*/  FFMA.FTZ R32, R13.reuse, R11, R32 ;  /* 0x0000000b0d207223 */ /* 0x044fe20000010020 */
[----:B------:R-:W-:Y:S01]  /*c860*/  FFMA.FTZ R34, R13, R36, R34 ;  /* 0x000000240d227223 */ /* 0x000fe20000010022 */
[-C--:B------:R-:W-:Y:S01]  /*c870*/  FMUL.FTZ R30, R3, R12.reuse ;  /* 0x0000000c031e7220 */ /* 0x080fe20000410000 */
[----:B------:R-:W2:Y:S01]  /*c880*/  LDL.LU R13, [R1+0x3d8] ;  /* 0x0003d800010d7983 */ /* 0x000ea20000300800 */
[----:B------:R-:W-:Y:S01]  /*c890*/  FADD.FTZ R33, R33, R11 ;  /* 0x0000000b21217221 */ /* 0x000fe20000010000 */
[C---:B------:R-:W-:Y:S01]  /*c8a0*/  FFMA.FTZ R35, R28.reuse, R12, R35 ;  /* 0x0000000c1c237223 */ /* 0x040fe20000010023 */
[----:B------:R-:W-:Y:S01]  /*c8b0*/  FFMA.FTZ R34, R28, R30, R34 ;  /* 0x0000001e1c227223 */ /* 0x000fe20000010022 */
[----:B------:R-:W2:Y:S04]  /*c8c0*/  LDL.LU R11, [R1+0x294] ;  /* 0x00029400010b7983 */ /* 0x000ea80000300800 */
[----:B------:R-:W2:Y:S01]  /*c8d0*/  LDL.LU R28, [R1+0x3bc] ;  /* 0x0003bc00011c7983 */ /* 0x000ea20000300800 */
[----:B------:R-:W-:Y:S01]  /*c8e0*/  FADD.FTZ R37, R36, R37 ;  /* 0x0000002524257221 */ /* 0x000fe20000010000 */
[----:B------:R-:W-:Y:S01]  /*c8f0*/  FMUL.FTZ R36, R5, R18 ;  /* 0x0000001205247220 */ /* 0x000fe20000410000 */
[----:B------:R-:W-:-:S02]  /*c900*/  FADD.FTZ R31, R31, R12 ;  /* 0x0000000c1f1f7221 */ /* 0x000fc40000010000 */
[----:B------:R-:W2:Y:S01]  /*c910*/  LDL.LU R12, [R1+0x290] ;  /* 0x00029000010c7983 */ /* 0x000ea20000300800 */
[----:B------:R-:W-:Y:S01]  /*c920*/  FADD.FTZ R37, R37, R30 ;  /* 0x0000001e25257221 */ /* 0x000fe20000010000 */
[----:B------:R-:W-:-:S03]  /*c930*/  FADD.FTZ R33, R33, R18 ;  /* 0x0000001221217221 */ /* 0x000fc60000010000 */
[----:B------:R-:W-:Y:S01]  /*c940*/  FADD.FTZ R37, R36, R37 ;  /* 0x0000002524257221 */ /* 0x000fe20000010000 */
[----:B----4-:R-:W-:Y:S01]  /*c950*/  FMUL.FTZ R30, R3, R19 ;  /* 0x00000013031e7220 */ /* 0x010fe20000410000 */
[C---:B------:R-:W-:Y:S01]  /*c960*/  FFMA.FTZ R32, R23.reuse, R18, R32 ;  /* 0x0000001217207223 */ /* 0x040fe20000010020 */
[----:B------:R-:W-:Y:S01]  /*c970*/  FFMA.FTZ R34, R23, R36, R34 ;  /* 0x0000002417227223 */ /* 0x000fe20000010022 */
[----:B------:R-:W4:Y:S01]  /*c980*/  LDL.LU R18, [R1+0x288] ;  /* 0x0002880001127983 */ /* 0x000f220000300800 */
[----:B------:R-:W-:-:S03]  /*c990*/  FADD.FTZ R31, R31, R19 ;  /* 0x000000131f1f7221 */ /* 0x000fc60000010000 */
[----:B------:R-:W4:Y:S01]  /*c9a0*/  LDL.LU R23, [R1+0x3b8] ;  /* 0x0003b80001177983 */ /* 0x000f220000300800 */
[----:B------:R-:W-:Y:S01]  /*c9b0*/  FADD.FTZ R37, R37, R30 ;  /* 0x0000001e25257221 */ /* 0x000fe20000010000 */
[----:B------:R-:W-:Y:S01]  /*c9c0*/  FMUL.FTZ R36, R5, R14 ;  /* 0x0000000e05247220 */ /* 0x000fe20000410000 */
[C---:B------:R-:W-:Y:S01]  /*c9d0*/  FFMA.FTZ R35, R29.reuse, R19, R35 ;  /* 0x000000131d237223 */ /* 0x040fe20000010023 */
[----:B------:R-:W-:Y:S01]  /*c9e0*/  FFMA.FTZ R34, R29, R30, R34 ;  /* 0x0000001e1d227223 */ /* 0x000fe20000010022 */
[----:B------:R-:W4:Y:S01]  /*c9f0*/  LDL.LU R19, [R1+0x228] ;  /* 0x0002280001137983 */ /* 0x000f220000300800 */
[----:B------:R-:W-:-:S03]  /*ca00*/  FADD.FTZ R33, R33, R14 ;  /* 0x0000000e21217221 */ /* 0x000fc60000010000 */
[----:B------:R-:W4:Y:S01]  /*ca10*/  LDL.LU R29, [R1+0x394] ;  /* 0x00039400011d7983 */ /* 0x000f220000300800 */
        /* <DEDUP_REMOVED lines=8> */
[----:B------:R-:W-:Y:S02]  /*caa0*/  FFMA.FTZ R34, R13, R30, R34 ;  /* 0x0000001e0d227223 */ /* 0x000fe40000010022 */
[----:B------:R-:W2:Y:S01]  /*cab0*/  LDL.LU R13, [R1+0x370] ;  /* 0x00037000010d7983 */ /* 0x000ea20000300800 */
[----:B------:R-:W-:-:S03]  /*cac0*/  FMUL.FTZ R36, R5, R11 ;  /* 0x0000000b05247220 */ /* 0x000fc60000410000 */
[----:B------:R-:W2:Y:S01]  /*cad0*/  LDL.LU R17, [R1+0x230] ;  /* 0x0002300001117983 */ /* 0x000ea20000300800 */
[C---:B------:R-:W-:Y:S01]  /*cae0*/  FFMA.FTZ R32, R28.reuse, R11, R32 ;  /* 0x0000000b1c207223 */ /* 0x040fe20000010020 */
[----:B------:R-:W-:Y:S02]  /*caf0*/  FADD.FTZ R33, R33, R11 ;  /* 0x0000000b21217221 */ /* 0x000fe40000010000 */
[----:B------:R-:W2:Y:S01]  /*cb00*/  LDL.LU R11, [R1+0x368] ;  /* 0x00036800010b7983 */ /* 0x000ea20000300800 */
[----:B------:R-:W-:Y:S01]  /*cb10*/  FADD.FTZ R37, R37, R30 ;  /* 0x0000001e25257221 */ /* 0x000fe20000010000 */
[----:B------:R-:W-:Y:S01]  /*cb20*/  FFMA.FTZ R34, R28, R36, R34 ;  /* 0x000000241c227223 */ /* 0x000fe20000010022 */
[----:B------:R-:W-:Y:S01]  /*cb30*/  FMUL.FTZ R30, R3, R12 ;  /* 0x0000000c031e7220 */ /* 0x000fe20000410000 */
[----:B------:R0:W-:Y:S01]  /*cb40*/  STL [R1+0x4f8], R21 ;  /* 0x0004f81501007387 */ /* 0x0001e20000100800 */
[----:B------:R-:W-:Y:S01]  /*cb50*/  FADD.FTZ R37, R36, R37 ;  /* 0x0000002524257221 */ /* 0x000fe20000010000 */
[----:B------:R-:W-:-:S02]  /*cb60*/  FADD.FTZ R31, R31, R12 ;  /* 0x0000000c1f1f7221 */ /* 0x000fc40000010000 */
[----:B------:R-:W2:Y:S01]  /*cb70*/  LDL.LU R28, [R1+0x238] ;  /* 0x00023800011c7983 */ /* 0x000ea20000300800 */
[----:B------:R-:W-:-:S03]  /*cb80*/  FADD.FTZ R37, R37, R30 ;  /* 0x0000001e25257221 */ /* 0x000fc60000010000 */
[----:B0-----:R-:W2:Y:S01]  /*cb90*/  LDL.LU R21, [R1+0x234] ;  /* 0x0002340001157983 */ /* 0x001ea20000300800 */
[----:B----4-:R-:W-:Y:S01]  /*cba0*/  FMUL.FTZ R36, R5, R18 ;  /* 0x0000001205247220 */ /* 0x010fe20000410000 */
[C---:B------:R-:W-:Y:S01]  /*cbb0*/  FFMA.FTZ R34, R23.reuse, R30, R34 ;  /* 0x0000001e17227223 */ /* 0x040fe20000010022 */
[----:B------:R-:W-:Y:S02]  /*cbc0*/  FFMA.FTZ R35, R23, R12, R35 ;  /* 0x0000000c17237223 */ /* 0x000fe40000010023 */
[----:B------:R-:W4:Y:S01]  /*cbd0*/  LDL.LU R12, [R1+0x364] ;  /* 0x00036400010c7983 */ /* 0x000f220000300800 */
[----:B------:R-:W-:Y:S01]  /*cbe0*/  FADD.FTZ R33, R33, R18 ;  /* 0x0000001221217221 */ /* 0x000fe20000010000 */
[----:B------:R-:W-:Y:S02]  /*cbf0*/  FADD.FTZ R37, R36, R37 ;  /* 0x0000002524257221 */ /* 0x000fe40000010000 */
[----:B------:R-:W4:Y:S01]  /*cc00*/  LDL.LU R23, [R1+0x23c] ;  /* 0x00023c0001177983 */ /* 0x000f220000300800 */
[----:B------:R-:W-:Y:S01]  /*cc10*/  FMUL.FTZ R30, R3, R19 ;  /* 0x00000013031e7220 */ /* 0x000fe20000410000 */
[C---:B------:R-:W-:Y:S01]  /*cc20*/  FFMA.FTZ R34, R29.reuse, R36, R34 ;  /* 0x000000241d227223 */ /* 0x040fe20000010022 */
[----:B------:R-:W-:-:S02]  /*cc30*/  FFMA.FTZ R32, R29, R18, R32 ;  /* 0x000000121d207223 */ /* 0x000fc40000010020 */
[----:B------:R-:W4:Y:S01]  /*cc40*/  LDL.LU R18, [R1+0x360] ;  /* 0x0003600001127983 */ /* 0x000f220000300800 */
[----:B------:R-:W-:-:S03]  /*cc50*/  FADD.FTZ R37, R37, R30 ;  /* 0x0000001e25257221 */ /* 0x000fc60000010000 */
[----:B------:R-:W4:Y:S01]  /*cc60*/  LDL.LU R29, [R1+0x260] ;  /* 0x00026000011d7983 */ /* 0x000f220000300800 */
[----:B------:R-:W-:Y:S01]  /*cc70*/  FADD.FTZ R31, R31, R19 ;  /* 0x000000131f1f7221 */ /* 0x000fe20000010000 */
[----:B---3--:R-:W-:Y:S01]  /*cc80*/  FMUL.FTZ R36, R5, R14 ;  /* 0x0000000e05247220 */ /* 0x008fe20000410000 */
[C---:B------:R-:W-:Y:S01]  /*cc90*/  FFMA.FTZ R34, R16.reuse, R30, R34 ;  /* 0x0000001e10227223 */ /* 0x040fe20000010022 */
[----:B------:R-:W-:Y:S02]  /*cca0*/  FFMA.FTZ R35, R16, R19, R35 ;  /* 0x0000001310237223 */ /* 0x000fe40000010023 */
[----:B------:R-:W3:Y:S01]  /*ccb0*/  LDL.LU R16, [R1+0x35c] ;  /* 0x00035c0001107983 */ /* 0x000ee20000300800 */
[C---:B--2---:R-:W-:Y:S01]  /*ccc0*/  FFMA.FTZ R34, R13.reuse, R36, R34 ;  /* 0x000000240d227223 */ /* 0x044fe20000010022 */
[----:B------:R-:W-:Y:S02]  /*ccd0*/  FFMA.FTZ R32, R13, R14, R32 ;  /* 0x0000000e0d207223 */ /* 0x000fe40000010020 */
[----:B------:R-:W2:Y:S01]  /*cce0*/  LDL.LU R19, [R1+0x358] ;  /* 0x0003580001137983 */ /* 0x000ea20000300800 */
[----:B------:R-:W-:-:S03]  /*ccf0*/  FMUL.FTZ R30, R3, R17 ;  /* 0x00000011031e7220 */ /* 0x000fc60000410000 */
[----:B------:R-:W2:Y:S01]  /*cd00*/  LDL.LU R13, [R1+0x264] ;  /* 0x00026400010d7983 */ /* 0x000ea20000300800 */
[C---:B------:R-:W-:Y:S01]  /*cd10*/  FFMA.FTZ R35, R11.reuse, R17, R35 ;  /* 0x000000110b237223 */ /* 0x040fe20000010023 */
[----:B------:R-:W-:Y:S01]  /*cd20*/  FFMA.FTZ R34, R11, R30, R34 ;  /* 0x0000001e0b227223 */ /* 0x000fe20000010022 */
[----:B------:R-:W-:Y:S01]  /*cd30*/  FADD.FTZ R33, R33, R14 ;  /* 0x0000000e21217221 */ /* 0x000fe20000010000 */
[----:B------:R-:W2:Y:S01]  /*cd40*/  LDL.LU R11, [R1+0x25c] ;  /* 0x00025c00010b7983 */ /* 0x000ea20000300800 */
[----:B------:R-:W-:-:S03]  /*cd50*/  FADD.FTZ R31, R31, R17 ;  /* 0x000000111f1f7221 */ /* 0x000fc60000010000 */
[----:B------:R-:W2:Y:S04]  /*cd60*/  LDL.LU R14, [R1+0x354] ;  /* 0x00035400010e7983 */ /* 0x000ea80000300800 */
[----:B------:R-:W2:Y:S01]  /*cd70*/  LDL.LU R17, [R1+0x350] ;  /* 0x0003500001117983 */ /* 0x000ea20000300800 */
[----:B------:R-:W-:Y:S01]  /*cd80*/  FADD.FTZ R37, R36, R37 ;  /* 0x0000002524257221 */ /* 0x000fe20000010000 */
[----:B------:R-:W-:-:S03]  /*cd90*/  FMUL.FTZ R36, R5, R21 ;  /* 0x0000001505247220 */ /* 0x000fc60000410000 */
[----:B------:R-:W-:Y:S01]  /*cda0*/  FADD.FTZ R37, R37, R30 ;  /* 0x0000001e25257221 */ /* 0x000fe20000010000 */
[----:B------:R-:W-:-:S03]  /*cdb0*/  FMUL.FTZ R30, R3, R28 ;  /* 0x0000001c031e7220 */ /* 0x000fc60000410000 */
[----:B------:R-:W-:-:S04]  /*cdc0*/  FADD.FTZ R37, R36, R37 ;  /* 0x0000002524257221 */ /* 0x000fc80000010000 */
[----:B------:R-:W-:Y:S01]  /*cdd0*/  FADD.FTZ R37, R37, R30 ;  /* 0x0000001e25257221 */ /* 0x000fe20000010000 */
[----:B----4-:R-:W-:Y:S01]  /*cde0*/  FFMA.FTZ R34, R12, R36, R34 ;  /* 0x000000240c227223 */ /* 0x010fe20000010022 */
[----:B------:R-:W-:-:S04]  /*cdf0*/  FMUL.FTZ R36, R5, R23 ;  /* 0x0000001705247220 */ /* 0x000fc80000410000 */
[----:B------:R-:W-:Y:S01]  /*ce00*/  FADD.FTZ R37, R36, R37 ;  /* 0x0000002524257221 */ /* 0x000fe20000010000 */
[----:B------:R-:W-:Y:S01]  /*ce10*/  FFMA.FTZ R34, R18, R30, R34 ;  /* 0x0000001e12227223 */ /* 0x000fe20000010022 */
[----:B------:R-:W-:Y:S01]  /*ce20*/  FMUL.FTZ R30, R3, R29 ;  /* 0x0000001d031e7220 */ /* 0x000fe20000410000 */
[----:B------:R-:W-:Y:S02]  /*ce30*/  FFMA.FTZ R32, R12, R21, R32 ;  /* 0x000000150c207223 */ /* 0x000fe40000010020 */
[----:B------:R-:W4:Y:S01]  /*ce40*/  LDL.LU R12, [R1+0x258] ;  /* 0x00025800010c7983 */ /* 0x000f220000300800 */
[----:B------:R-:W-:Y:S01]  /*ce50*/  FADD.FTZ R37, R37, R30 ;  /* 0x0000001e25257221 */ /* 0x000fe20000010000 */
[----:B---3--:R-:W-:-:S04]  /*ce60*/  FFMA.FTZ R34, R16, R36, R34 ;  /* 0x0000002410227223 */ /* 0x008fc80000010022 */
[----:B--2---:R-:W-:Y:S01]  /*ce70*/  FFMA.FTZ R34, R19, R30, R34 ;  /* 0x0000001e13227223 */ /* 0x004fe20000010022 */
[----:B------:R-:W-:Y:S01]  /*ce80*/  FMUL.FTZ R36, R5, R13 ;  /* 0x0000000d05247220 */ /* 0x000fe20000410000 */
[----:B------:R-:W-:-:S03]  /*ce90*/  FMUL.FTZ R30, R3, R11 ;  /* 0x0000000b031e7220 */ /* 0x000fc60000410000 */
[----:B------:R-:W-:Y:S01]  /*cea0*/  FADD.FTZ R37, R36, R37 ;  /* 0x0000002524257221 */ /* 0x000fe20000010000 */
[----:B------:R-:W-:-:S03]  /*ceb0*/  FFMA.FTZ R34, R14, R36, R34 ;  /* 0x000000240e227223 */ /* 0x000fc60000010022 */
[----:B------:R-:W-:Y:S01]  /*cec0*/  FADD.FTZ R37, R37, R30 ;  /* 0x0000001e25257221 */ /* 0x000fe20000010000 */
[----:B------:R-:W-:Y:S02]  /*ced0*/  FFMA.FTZ R34, R17, R30, R34 ;  /* 0x0000001e11227223 */ /* 0x000fe40000010022 */
[----:B------:R-:W2:Y:S01]  /*cee0*/  LDL.LU R30, [R1+0x34c] ;  /* 0x00034c00011e7983 */ /* 0x000ea20000300800 */
[----:B------:R-:W-:-:S03]  /*cef0*/  FFMA.FTZ R35, R18, R28, R35 ;  /* 0x0000001c12237223 */ /* 0x000fc60000010023 */
[----:B------:R-:W3:Y:S01]  /*cf00*/  LDL.LU R18, [R1+0x254] ;  /* 0x0002540001127983 */ /* 0x000ee20000300800 */
[----:B----4-:R-:W-:-:S04]  /*cf10*/  FMUL.FTZ R36, R5, R12 ;  /* 0x0000000c05247220 */ /* 0x010fc80000410000 */
[----:B------:R-:W-:Y:S01]  /*cf20*/  FADD.FTZ R37, R36, R37 ;  /* 0x0000002524257221 */ /* 0x000fe20000010000 */
[----:B--2---:R-:W-:Y:S02]  /*cf30*/  FFMA.FTZ R34, R30, R36, R34 ;  /* 0x000000241e227223 */ /* 0x004fe40000010022 */
[----:B------:R-:W2:Y:S01]  /*cf40*/  LDL.LU R36, [R1+0x348] ;  /* 0x0003480001247983 */ /* 0x000ea20000300800 */
[----:B------:R-:W-:-:S03]  /*cf50*/  FFMA.FTZ R32, R16, R23, R32 ;  /* 0x0000001710207223 */ /* 0x000fc60000010020 */
[----:B------:R-:W4:Y:S01]  /*cf60*/  LDL.LU R16, [R1+0x250] ;  /* 0x0002500001107983 */ /* 0x000f220000300800 */
[----:B------:R-:W-:Y:S01]  /*cf70*/  FFMA.FTZ R32, R14, R13, R32 ;  /* 0x0000000d0e207223 */ /* 0x000fe20000010020 */
[----:B------:R-:W-:Y:S02]  /*cf80*/  FFMA.FTZ R35, R19, R29, R35 ;  /* 0x0000001d13237223 */ /* 0x000fe40000010023 */
[----:B------:R-:W4:Y:S01]  /*cf90*/  LDL.LU R19, [R1+0x24c] ;  /* 0x00024c0001137983 */ /* 0x000f220000300800 */
[----:B------:R-:W-:Y:S01]  /*cfa0*/  FFMA.FTZ R32, R30, R12, R32 ;  /* 0x0000000c1e207223 */ /* 0x000fe20000010020 */
[----:B---3--:R-:W-:Y:S01]  /*cfb0*/  FMUL.FTZ R30, R3, R18 ;  /* 0x00000012031e7220 */ /* 0x008fe20000410000 */
[----:B------:R-:W-:Y:S01]  /*cfc0*/  FADD.FTZ R33, R33, R21 ;  /* 0x0000001521217221 */ /* 0x000fe20000010000 */
[----:B------:R-:W-:Y:S01]  /*cfd0*/  FFMA.FTZ R35, R17, R11, R35 ;  /* 0x0000000b11237223 */ /* 0x000fe20000010023 */
[----:B------:R-:W3:Y:S01]  /*cfe0*/  LDL.LU R14, [R1+0x248] ;  /* 0x00024800010e7983 */ /* 0x000ee20000300800 */
[----:B------:R-:W-:Y:S01]  /*cff0*/  FADD.FTZ R37, R37, R30 ;  /* 0x0000001e25257221 */ /* 0x000fe20000010000 */
[C---:B--2---:R-:W-:Y:S01]  /*d000*/  FFMA.FTZ R34, R36.reuse, R30, R34 ;  /* 0x0000001e24227223 */ /* 0x044fe20000010022 */
[----:B------:R-:W-:Y:S01]  /*d010*/  FADD.FTZ R33, R33, R23 ;  /* 0x0000001721217221 */ /* 0x000fe20000010000 */
[----:B------:R-:W2:Y:S01]  /*d020*/  LDL.LU R30, [R1+0x344] ;  /* 0x00034400011e7983 */ /* 0x000ea20000300800 */
[----:B------:R-:W-:Y:S01]  /*d030*/  FFMA.FTZ R35, R36, R18, R35 ;  /* 0x0000001224237223 */ /* 0x000fe20000010023 */
[----:B----4-:R-:W-:-:S02]  /*d040*/  FMUL.FTZ R36, R5, R16 ;  /* 0x0000001005247220 */ /* 0x010fc40000410000 */
[----:B------:R-:W4:Y:S02]  /*d050*/  LDL.LU R17, [R1+0x338] ;  /* 0x0003380001117983 */ /* 0x000f240000300800 */
[----:B------:R-:W-:Y:S01]  /*d060*/  FADD.FTZ R37, R36, R37 ;  /* 0x0000002524257221 */ /* 0x000fe20000010000 */
[----:B------:R-:W-:Y:S01]  /*d070*/  FADD.FTZ R31, R31, R28 ;  /* 0x0000001c1f1f7221 */ /* 0x000fe20000010000 */
[----:B------:R-:W-:Y:S01]  /*d080*/  FADD.FTZ R33, R33, R13 ;  /* 0x0000000d21217221 */ /* 0x000fe20000010000 */
[----:B------:R-:W4:Y:S04]  /*d090*/  LDL.LU R23, [R1+0x4f0] ;  /* 0x0004f00001177983 */ /* 0x000f280000300800 */
[----:B------:R-:W4:Y:S04]  /*d0a0*/  LDL.LU R13, [R1+0x244] ;  /* 0x00024400010d7983 */ /* 0x000f280000300800 */
[----:B------:R-:W4:Y:S01]  /*d0b0*/  LDL.LU R21, [R1+0x4f8] ;  /* 0x0004f80001157983 */ /* 0x000f220000300800 */
[C---:B--2---:R-:W-:Y:S01]  /*d0c0*/  FFMA.FTZ R34, R30.reuse, R36, R34 ;  /* 0x000000241e227223 */ /* 0x044fe20000010022 */
[----:B------:R-:W-:-:S02]  /*d0d0*/  FFMA.FTZ R32, R30, R16, R32 ;  /* 0x000000101e207223 */ /* 0x000fc40000010020 */
[----:B------:R-:W2:Y:S01]  /*d0e0*/  LDL.LU R36, [R1+0x340] ;  /* 0x0003400001247983 */ /* 0x000ea20000300800 */
[----:B------:R-:W-:-:S03]  /*d0f0*/  FMUL.FTZ R30, R3, R19 ;  /* 0x00000013031e7220 */ /* 0x000fc60000410000 */
[----:B------:R-:W4:Y:S01]  /*d100*/  LDL.LU R28, [R1+0x4f4] ;  /* 0x0004f400011c7983 */ /* 0x000f220000300800 */
[----:B------:R-:W-:Y:S01]  /*d110*/  FADD.FTZ R37, R37, R30 ;  /* 0x0000001e25257221 */ /* 0x000fe20000010000 */
[C---:B--2---:R-:W-:Y:S02]  /*d120*/  FFMA.FTZ R34, R36.reuse, R30, R34 ;  /* 0x0000001e24227223 */ /* 0x044fe40000010022 */
[----:B------:R-:W2:Y:S01]  /*d130*/  LDL.LU R30, [R1+0x33c] ;  /* 0x00033c00011e7983 */ /* 0x000ea20000300800 */
[----:B------:R-:W-:Y:S01]  /*d140*/  FFMA.FTZ R35, R36, R19, R35 ;  /* 0x0000001324237223 */ /* 0x000fe20000010023 */
[-C--:B---3--:R-:W-:Y:S01]  /*d150*/  FMUL.FTZ R36, R5, R14.reuse ;  /* 0x0000000e05247220 */ /* 0x088fe20000410000 */
[----:B------:R-:W-:Y:S01]  /*d160*/  FADD.FTZ R31, R31, R29 ;  /* 0x0000001d1f1f7221 */ /* 0x000fe20000010000 */
[C---:B--2---:R-:W-:Y:S02]  /*d170*/  FFMA.FTZ R32, R30.reuse, R14, R32 ;  /* 0x0000000e1e207223 */ /* 0x044fe40000010020 */
[----:B------:R-:W-:Y:S01]  /*d180*/  FFMA.FTZ R34, R30, R36, R34 ;  /* 0x000000241e227223 */ /* 0x000fe20000010022 */
[----:B------:R-:W-:Y:S01]  /*d190*/  FADD.FTZ R31, R31, R11 ;  /* 0x0000000b1f1f7221 */ /* 0x000fe20000010000 */
[----:B----4-:R-:W-:Y:S01]  /*d1a0*/  FMUL.FTZ R30, R3, R13 ;  /* 0x0000000d031e7220 */ /* 0x010fe20000410000 */
[----:B------:R-:W2:Y:S01]  /*d1b0*/  LDL.LU R11, [R1+0x240] ;  /* 0x00024000010b7983 */ /* 0x000ea20000300800 */
[----:B------:R-:W-:-:S02]  /*d1c0*/  FADD.FTZ R37, R36, R37 ;  /* 0x0000002524257221 */ /* 0x000fc40000010000 */
[----:B------:R-:W-:Y:S01]  /*d1d0*/  FFMA.FTZ R34, R17, R30, R34 ;  /* 0x0000001e11227223 */ /* 0x000fe20000010022 */
[----:B------:R-:W-:Y:S01]  /*d1e0*/  FADD.FTZ R33, R33, R12 ;  /* 0x0000000c21217221 */ /* 0x000fe20000010000 */
[----:B------:R-:W-:Y:S01]  /*d1f0*/  FADD.FTZ R37, R37, R30 ;  /* 0x0000001e25257221 */ /* 0x000fe20000010000 */
[----:B------:R-:W3:Y:S04]  /*d200*/  LDL.LU R12, [R1+0x224] ;  /* 0x00022400010c7983 */ /* 0x000ee80000300800 */
[----:B------:R-:W4:Y:S01]  /*d210*/  LDL.LU R30, [R1+0x334] ;  /* 0x00033400011e7983 */ /* 0x000f220000300800 */
[----:B------:R-:W-:-:S03]  /*d220*/  FFMA.FTZ R35, R17, R13, R35 ;  /* 0x0000000d11237223 */ /* 0x000fc60000010023 */
[----:B------:R-:W3:Y:S01]  /*d230*/  LDL.LU R29, [R1+0x4ec] ;  /* 0x0004ec00011d7983 */ /* 0x000ee20000300800 */
[----:B--2---:R-:W-:Y:S01]  /*d240*/  FMUL.FTZ R36, R5, R11 ;  /* 0x0000000b05247220 */ /* 0x004fe20000410000 */
[----:B------:R-:W-:Y:S01]  /*d250*/  FADD.FTZ R33, R33, R16 ;  /* 0x0000001021217221 */ /* 0x000fe20000010000 */
[----:B------:R-:W-:Y:S01]  /*d260*/  FADD.FTZ R31, R31, R18 ;  /* 0x000000121f1f7221 */ /* 0x000fe20000010000 */
[----:B------:R-:W2:Y:S01]  /*d270*/  LDL.LU R16, [R1+0x21c] ;  /* 0x00021c0001107983 */ /* 0x000ea20000300800 */
[----:B------:R-:W-:-:S03]  /*d280*/  FADD.FTZ R37, R36, R37 ;  /* 0x0000002524257221 */ /* 0x000fc60000010000 */
[----:B------:R-:W2:Y:S01]  /*d290*/  LDL.LU R17, [R1+0x220] ;  /* 0x0002200001117983 */ /* 0x000ea20000300800 */
[C---:B----4-:R-:W-:Y:S01]  /*d2a0*/  FFMA.FTZ R34, R30.reuse, R36, R34 ;  /* 0x000000241e227223 */ /* 0x050fe20000010022 */
[----:B------:R-:W-:Y:S02]  /*d2b0*/  FFMA.FTZ R32, R30, R11, R32 ;  /* 0x0000000b1e207223 */ /* 0x000fe40000010020 */
[----:B------:R-:W4:Y:S01]  /*d2c0*/  LDL.LU R36, [R1+0x32c] ;  /* 0x00032c0001247983 */ /* 0x000f220000300800 */
[----:B---3--:R-:W-:Y:S01]  /*d2d0*/  FMUL.FTZ R30, R3, R12 ;  /* 0x0000000c031e7220 */ /* 0x008fe20000410000 */
[----:B------:R-:W-:Y:S01]  /*d2e0*/  FADD.FTZ R33, R33, R14 ;  /* 0x0000000e21217221 */ /* 0x000fe20000010000 */
[----:B------:R-:W-:Y:S01]  /*d2f0*/  FADD.FTZ R31, R31, R19 ;  /* 0x000000131f1f7221 */ /* 0x000fe20000010000 */
[----:B------:R-:W3:Y:S01]  /*d300*/  LDL.LU R14, [R1+0x218] ;  /* 0x00021800010e7983 */ /* 0x000ee20000300800 */
[----:B------:R-:W-:Y:S01]  /*d310*/  FADD.FTZ R37, R37, R30 ;  /* 0x0000001e25257221 */ /* 0x000fe20000010000 */
[----:B------:R-:W-:-:S02]  /*d320*/  FADD.FTZ R33, R33, R11 ;  /* 0x0000000b21217221 */ /* 0x000fc40000010000 */
[----:B------:R-:W2:Y:S04]  /*d330*/  LDL.LU R11, [R1+0x4dc] ;  /* 0x0004dc00010b7983 */ /* 0x000ea80000300800 */
[----:B------:R-:W3:Y:S01]  /*d340*/  LDL.LU R18, [R1+0x4e8] ;  /* 0x0004e80001127983 */ /* 0x000ee20000300800 */
[C---:B----4-:R-:W-:Y:S01]  /*d350*/  FFMA.FTZ R34, R36.reuse, R30, R34 ;  /* 0x0000001e24227223 */ /* 0x050fe20000010022 */
[----:B------:R-:W-:Y:S02]  /*d360*/  FFMA.FTZ R35, R36, R12, R35 ;  /* 0x0000000c24237223 */ /* 0x000fe40000010023 */
[----:B------:R-:W4:Y:S04]  /*d370*/  LDL.LU R30, [R1+0x328] ;  /* 0x00032800011e7983 */ /* 0x000f280000300800 */
[----:B------:R-:W3:Y:S01]  /*d380*/  LDL.LU R19, [R1+0x4e4] ;  /* 0x0004e40001137983 */ /* 0x000ee20000300800 */
[-C--:B--2---:R-:W-:Y:S01]  /*d390*/  FMUL.FTZ R36, R5, R11.reuse ;  /* 0x0000000b05247220 */ /* 0x084fe20000410000 */
[----:B------:R-:W-:Y:S01]  /*d3a0*/  FADD.FTZ R33, R33, R11 ;  /* 0x0000000b21217221 */ /* 0x000fe20000010000 */
[----:B------:R-:W-:Y:S01]  /*d3b0*/  FADD.FTZ R31, R31, R13 ;  /* 0x0000000d1f1f7221 */ /* 0x000fe20000010000 */
[C---:B----4-:R-:W-:Y:S01]  /*d3c0*/  FFMA.FTZ R32, R30.reuse, R11, R32 ;  /* 0x0000000b1e207223 */ /* 0x050fe20000010020 */
[----:B------:R-:W-:Y:S01]  /*d3d0*/  FFMA.FTZ R34, R30, R36, R34 ;  /* 0x000000241e227223 */ /* 0x000fe20000010022 */
[----:B------:R-:W2:Y:S01]  /*d3e0*/  LDL.LU R11, [R1+0x324] ;  /* 0x00032400010b7983 */ /* 0x000ea20000300800 */
[----:B------:R-:W-:Y:S01]  /*d3f0*/  FADD.FTZ R31, R31, R12 ;  /* 0x0000000c1f1f7221 */ /* 0x000fe20000010000 */
[----:B------:R-:W-:Y:S01]  /*d400*/  FMUL.FTZ R30, R3, R16 ;  /* 0x00000010031e7220 */ /* 0x000fe20000410000 */
[----:B------:R-:W-:Y:S01]  /*d410*/  FADD.FTZ R37, R36, R37 ;  /* 0x0000002524257221 */ /* 0x000fe20000010000 */
[----:B------:R-:W4:Y:S03]  /*d420*/  LDL.LU R12, [R1+0x4d8] ;  /* 0x0004d800010c7983 */ /* 0x000f260000300800 */
[----:B------:R-:W-:Y:S01]  /*d430*/  FADD.FTZ R37, R37, R30 ;  /* 0x0000001e25257221 */ /* 0x000fe20000010000 */
[----:B------:R-:W3:Y:S04]  /*d440*/  LDL.LU R36, [R1+0x26c] ;  /* 0x00026c0001247983 */ /* 0x000ee80000300800 */
[----:B------:R-:W3:Y:S01]  /*d450*/  LDL.LU R13, [R1+0x4e0] ;  /* 0x0004e000010d7983 */ /* 0x000ee20000300800 */
[----:B--2---:R-:W-:-:S03]  /*d460*/  FFMA.FTZ R34, R11, R30, R34 ;  /* 0x0000001e0b227223 */ /* 0x004fc60000010022 */
[----:B------:R-:W2:Y:S01]  /*d470*/  LDL.LU R30, [R1+0x320] ;  /* 0x00032000011e7983 */ /* 0x000ea20000300800 */
[----:B------:R-:W-:Y:S01]  /*d480*/  FFMA.FTZ R35, R11, R16, R35 ;  /* 0x000000100b237223 */ /* 0x000fe20000010023 */
[----:B----4-:R-:W-:-:S04]  /*d490*/  FMUL.FTZ R11, R5, R12 ;  /* 0x0000000c050b7220 */ /* 0x010fc80000410000 */
[----:B------:R-:W-:Y:S01]  /*d4a0*/  FADD.FTZ R37, R11, R37 ;  /* 0x000000250b257221 */ /* 0x000fe20000010000 */
[----:B------:R-:W-:Y:S01]  /*d4b0*/  FADD.FTZ R33, R33, R12 ;  /* 0x0000000c21217221 */ /* 0x000fe20000010000 */
[C---:B--2---:R-:W-:Y:S02]  /*d4c0*/  FFMA.FTZ R34, R30.reuse, R11, R34 ;  /* 0x0000000b1e227223 */ /* 0x044fe40000010022 */
[----:B------:R-:W2:Y:S01]  /*d4d0*/  LDL.LU R11, [R1+0x314] ;  /* 0x00031400010b7983 */ /* 0x000ea20000300800 */
[----:B------:R-:W-:-:S03]  /*d4e0*/  FFMA.FTZ R32, R30, R12, R32 ;  /* 0x0000000c1e207223 */ /* 0x000fc60000010020 */
[----:B------:R-:W4:Y:S01]  /*d4f0*/  LDL.LU R12, [R1+0x310] ;  /* 0x00031000010c7983 */ /* 0x000f220000300800 */
[----:B---3--:R-:W-:-:S04]  /*d500*/  FMUL.FTZ R30, R3, R14 ;  /* 0x0000000e031e7220 */ /* 0x008fc80000410000 */
[----:B------:R-:W-:Y:S01]  /*d510*/  FADD.FTZ R37, R37, R30 ;  /* 0x0000001e25257221 */ /* 0x000fe20000010000 */
[C---:B--2---:R-:W-:Y:S01]  /*d520*/  FFMA.FTZ R35, R11.reuse, R14, R35 ;  /* 0x0000000e0b237223 */ /* 0x044fe20000010023 */
[----:B------:R-:W-:Y:S01]  /*d530*/  FFMA.FTZ R34, R11, R30, R34 ;  /* 0x0000001e0b227223 */ /* 0x000fe20000010022 */
[----:B------:R-:W-:Y:S01]  /*d540*/  FMUL.FTZ R11, R5, R17 ;  /* 0x00000011050b7220 */ /* 0x000fe20000410000 */
[----:B------:R-:W2:Y:S03]  /*d550*/  LDL.LU R30, [R1+0x268] ;  /* 0x00026800011e7983 */ /* 0x000ea60000300800 */
[C---:B----4-:R-:W-:Y:S01]  /*d560*/  FFMA.FTZ R34, R12.reuse, R11, R34 ;  /* 0x0000000b0c227223 */ /* 0x050fe20000010022 */
[----:B------:R-:W-:Y:S02]  /*d570*/  FADD.FTZ R37, R11, R37 ;  /* 0x000000250b257221 */ /* 0x000fe40000010000 */
[----:B------:R-:W3:Y:S01]  /*d580*/  LDL.LU R11, [R1+0x30c] ;  /* 0x00030c00010b7983 */ /* 0x000ee20000300800 */
[----:B------:R-:W-:Y:S01]  /*d590*/  FFMA.FTZ R32, R12, R17, R32 ;  /* 0x000000110c207223 */ /* 0x000fe20000010020 */
[----:B--2---:R-:W-:-:S04]  /*d5a0*/  FMUL.FTZ R12, R3, R30 ;  /* 0x0000001e030c7220 */ /* 0x004fc80000410000 */
[----:B------:R-:W-:Y:S01]  /*d5b0*/  FADD.FTZ R37, R37, R12 ;  /* 0x0000000c25257221 */ /* 0x000fe20000010000 */
[C---:B---3--:R-:W-:Y:S02]  /*d5c0*/  FFMA.FTZ R34, R11.reuse, R12, R34 ;  /* 0x0000000c0b227223 */ /* 0x048fe40000010022 */
[----:B------:R-:W2:Y:S01]  /*d5d0*/  LDL.LU R12, [R1+0x300] ;  /* 0x00030000010c7983 */ /* 0x000ea20000300800 */
[----:B------:R-:W-:Y:S01]  /*d5e0*/  FFMA.FTZ R35, R11, R30, R35 ;  /* 0x0000001e0b237223 */ /* 0x000fe20000010023 */
[----:B------:R-:W-:Y:S01]  /*d5f0*/  FADD.FTZ R33, R33, R17 ;  /* 0x0000001121217221 */ /* 0x000fe20000010000 */
[----:B------:R-:W-:Y:S01]  /*d600*/  FMUL.FTZ R11, R5, R36 ;  /* 0x00000024050b7220 */ /* 0x000fe20000410000 */
[----:B------:R-:W3:Y:S03]  /*d610*/  LDL.LU R17, [R1+0x4cc] ;  /* 0x0004cc0001117983 */ /* 0x000ee60000300800 */
[----:B------:R-:W-:Y:S01]  /*d620*/  FADD.FTZ R37, R11, R37 ;  /* 0x000000250b257221 */ /* 0x000fe20000010000 */
[----:B--2---:R-:W-:-:S02]  /*d630*/  FFMA.FTZ R34, R12, R11, R34 ;  /* 0x0000000b0c227223 */ /* 0x004fc40000010022 */
[----:B------:R-:W2:Y:S01]  /*d640*/  LDL.LU R11, [R1+0x2f4] ;  /* 0x0002f400010b7983 */ /* 0x000ea20000300800 */
[----:B------:R-:W-:Y:S01]  /*d650*/  FFMA.FTZ R32, R12, R36, R32 ;  /* 0x000000240c207223 */ /* 0x000fe20000010020 */
[-C--:B---3--:R-:W-:Y:S01]  /*d660*/  FMUL.FTZ R12, R3, R17.reuse ;  /* 0x00000011030c7220 */ /* 0x088fe20000410000 */
[----:B------:R-:W-:Y:S01]  /*d670*/  FADD.FTZ R31, R31, R16 ;  /* 0x000000101f1f7221 */ /* 0x000fe20000010000 */
[----:B------:R-:W-:Y:S01]  /*d680*/  FADD.FTZ R33, R33, R36 ;  /* 0x0000002421217221 */ /* 0x000fe20000010000 */
[----:B------:R-:W3:Y:S01]  /*d690*/  LDL.LU R16, [R1+0x4d4] ;  /* 0x0004d40001107983 */ /* 0x000ee20000300800 */
[----:B------:R-:W-:Y:S01]  /*d6a0*/  FADD.FTZ R37, R37, R12 ;  /* 0x0000000c25257221 */ /* 0x000fe20000010000 */
[----:B------:R-:W-:Y:S02]  /*d6b0*/  FADD.FTZ R31, R31, R14 ;  /* 0x0000000e1f1f7221 */ /* 0x000fe40000010000 */
[----:B------:R-:W4:Y:S01]  /*d6c0*/  LDL.LU R14, [R1+0x4d0] ;  /* 0x0004d000010e7983 */ /* 0x000f220000300800 */
[C---:B--2---:R-:W-:Y:S01]  /*d6d0*/  FFMA.FTZ R34, R11.reuse, R12, R34 ;  /* 0x0000000c0b227223 */ /* 0x044fe20000010022 */
[----:B------:R-:W-:-:S02]  /*d6e0*/  FFMA.FTZ R35, R11, R17, R35 ;  /* 0x000000110b237223 */ /* 0x000fc40000010023 */
[----:B------:R-:W2:Y:S01]  /*d6f0*/  LDL.LU R12, [R1+0x2e8] ;  /* 0x0002e800010c7983 */ /* 0x000ea20000300800 */
[----:B------:R-:W-:-:S03]  /*d700*/  FADD.FTZ R31, R31, R30 ;  /* 0x0000001e1f1f7221 */ /* 0x000fc60000010000 */
[----:B------:R-:W3:Y:S01]  /*d710*/  LDL.LU R30, [R1+0x2cc] ;  /* 0x0002cc00011e7983 */ /* 0x000ee20000300800 */
[-C--:B----4-:R-:W-:Y:S01]  /*d720*/  FMUL.FTZ R11, R5, R14.reuse ;  /* 0x0000000e050b7220 */ /* 0x090fe20000410000 */
[----:B------:R-:W-:Y:S01]  /*d730*/  FADD.FTZ R33, R33, R14 ;  /* 0x0000000e21217221 */ /* 0x000fe20000010000 */
[----:B------:R-:W-:Y:S01]  /*d740*/  FADD.FTZ R31, R31, R17 ;  /* 0x000000111f1f7221 */ /* 0x000fe20000010000 */
[----:B------:R-:W4:Y:S04]  /*d750*/  LDL.LU R36, [R1+0x2c0] ;  /* 0x0002c00001247983 */ /* 0x000f280000300800 */
[----:B------:R-:W4:Y:S01]  /*d760*/  LDL.LU R17, [R1+0x2d8] ;  /* 0x0002d80001117983 */ /* 0x000f220000300800 */
[----:B--2---:R-:W-:-:S03]  /*d770*/  FFMA.FTZ R32, R12, R14, R32 ;  /* 0x0000000e0c207223 */ /* 0x004fc60000010020 */
[----:B------:R-:W2:Y:S01]  /*d780*/  LDL.LU R14, [R1+0x2dc] ;  /* 0x0002dc00010e7983 */ /* 0x000ea20000300800 */
[----:B------:R-:W-:Y:S01]  /*d790*/  FFMA.FTZ R34, R12, R11, R34 ;  /* 0x0000000b0c227223 */ /* 0x000fe20000010022 */
[----:B---3--:R-:W-:Y:S01]  /*d7a0*/  FMUL.FTZ R12, R3, R16 ;  /* 0x00000010030c7220 */ /* 0x008fe20000410000 */
[----:B------:R-:W-:Y:S01]  /*d7b0*/  FADD.FTZ R37, R11, R37 ;  /* 0x000000250b257221 */ /* 0x000fe20000010000 */
[----:B------:R-:W-:-:S03]  /*d7c0*/  FADD.FTZ R31, R31, R16 ;  /* 0x000000101f1f7221 */ /* 0x000fc60000010000 */
[----:B------:R-:W-:Y:S01]  /*d7d0*/  FADD.FTZ R37, R37, R12 ;  /* 0x0000000c25257221 */ /* 0x000fe20000010000 */
[----:B------:R-:W-:Y:S01]  /*d7e0*/  FADD.FTZ R31, R31, R19 ;  /* 0x000000131f1f7221 */ /* 0x000fe20000010000 */
[-C--:B------:R-:W-:Y:S01]  /*d7f0*/  FMUL.FTZ R11, R5, R13.reuse ;  /* 0x0000000d050b7220 */ /* 0x080fe20000410000 */
[----:B------:R-:W-:Y:S01]  /*d800*/  FADD.FTZ R33, R33, R13 ;  /* 0x0000000d21217221 */ /* 0x000fe20000010000 */
[----:B----4-:R-:W-:Y:S02]  /*d810*/  FFMA.FTZ R32, R17, R13, R32 ;  /* 0x0000000d11207223 */ /* 0x010fe40000010020 */
[----:B------:R-:W3:Y:S01]  /*d820*/  LDL.LU R13, [R1+0x2ac] ;  /* 0x0002ac00010d7983 */ /* 0x000ee20000300800 */
[----:B------:R-:W-:Y:S01]  /*d830*/  FADD.FTZ R37, R11, R37 ;  /* 0x000000250b257221 */ /* 0x000fe20000010000 */
[----:B------:R-:W-:Y:S01]  /*d840*/  FFMA.FTZ R32, R36, R18, R32 ;  /* 0x0000001224207223 */ /* 0x000fe20000010020 */
[C---:B--2---:R-:W-:Y:S01]  /*d850*/  FFMA.FTZ R35, R14.reuse, R16, R35 ;  /* 0x000000100e237223 */ /* 0x044fe20000010023 */
[----:B------:R-:W-:Y:S01]  /*d860*/  FFMA.FTZ R34, R14, R12, R34 ;  /* 0x0000000c0e227223 */ /* 0x000fe20000010022 */
[-C--:B------:R-:W-:Y:S01]  /*d870*/  FMUL.FTZ R12, R3, R19.reuse ;  /* 0x00000013030c7220 */ /* 0x080fe20000410000 */
[----:B------:R-:W2:Y:S01]  /*d880*/  LDL.LU R14, [R1+0x2a0] ;  /* 0x0002a000010e7983 */ /* 0x000ea20000300800 */
[----:B------:R-:W-:-:S03]  /*d890*/  FFMA.FTZ R35, R30, R19, R35 ;  /* 0x000000131e237223 */ /* 0x000fc60000010023 */
[----:B------:R-:W4:Y:S01]  /*d8a0*/  LDL.LU R19, [R1+0x2b8] ;  /* 0x0002b80001137983 */ /* 0x000f220000300800 */
[----:B------:R-:W-:-:S03]  /*d8b0*/  FFMA.FTZ R34, R17, R11, R34 ;  /* 0x0000000b11227223 */ /* 0x000fc60000010022 */
[----:B------:R-:W2:Y:S01]  /*d8c0*/  LDL.LU R17, [R1+0x28c] ;  /* 0x00028c0001117983 */ /* 0x000ea20000300800 */
[----:B------:R-:W-:-:S03]  /*d8d0*/  FFMA.FTZ R34, R30, R12, R34 ;  /* 0x0000000c1e227223 */ /* 0x000fc60000010022 */
[----:B------:R-:W2:Y:S01]  /*d8e0*/  LDL.LU R16, [R1+0x284] ;  /* 0x0002840001107983 */ /* 0x000ea20000300800 */
[----:B------:R-:W-:-:S03]  /*d8f0*/  FMUL.FTZ R11, R5, R18 ;  /* 0x00000012050b7220 */ /* 0x000fc60000410000 */
[----:B------:R-:W2:Y:S01]  /*d900*/  LDL.LU R30, [R1+0x280] ;  /* 0x00028000011e7983 */ /* 0x000ea20000300800 */
[----:B------:R-:W-:-:S03]  /*d910*/  FFMA.FTZ R34, R36, R11, R34 ;  /* 0x0000000b24227223 */ /* 0x000fc60000010022 */
[----:B------:R-:W2:Y:S01]  /*d920*/  LDL.LU R36, [R1+0x27c] ;  /* 0x00027c0001247983 */ /* 0x000ea20000300800 */
[----:B------:R-:W-:Y:S01]  /*d930*/  FADD.FTZ R37, R37, R12 ;  /* 0x0000000c25257221 */ /* 0x000fe20000010000 */
[----:B------:R-:W-:-:S03]  /*d940*/  FMUL.FTZ R12, R3, R29 ;  /* 0x0000001d030c7220 */ /* 0x000fc60000410000 */
[----:B------:R-:W-:Y:S01]  /*d950*/  FADD.FTZ R37, R11, R37 ;  /* 0x000000250b257221 */ /* 0x000fe20000010000 */
[----:B------:R-:W-:-:S03]  /*d960*/  FMUL.FTZ R11, R5, R23 ;  /* 0x00000017050b7220 */ /* 0x000fc60000410000 */
[----:B------:R-:W-:Y:S01]  /*d970*/  FADD.FTZ R37, R37, R12 ;  /* 0x0000000c25257221 */ /* 0x000fe20000010000 */
[----:B---3--:R-:W-:-:S03]  /*d980*/  FFMA.FTZ R32, R13, R23, R32 ;  /* 0x000000170d207223 */ /* 0x008fc60000010020 */
[----:B------:R-:W-:Y:S01]  /*d990*/  FADD.FTZ R37, R11, R37 ;  /* 0x000000250b257221 */ /* 0x000fe20000010000 */
[----:B------:R-:W-:Y:S01]  /*d9a0*/  FADD.FTZ R31, R31, R29 ;  /* 0x0000001d1f1f7221 */ /* 0x000fe20000010000 */
[----:B----4-:R-:W-:Y:S01]  /*d9b0*/  FFMA.FTZ R34, R19, R12, R34 ;  /* 0x0000000c13227223 */ /* 0x010fe20000010022 */
[----:B------:R-:W-:-:S03]  /*d9c0*/  FMUL.FTZ R12, R3, R28 ;  /* 0x0000001c030c7220 */ /* 0x000fc60000410000 */
[----:B------:R-:W-:Y:S01]  /*d9d0*/  FFMA.FTZ R34, R13, R11, R34 ;  /* 0x0000000b0d227223 */ /* 0x000fe20000010022 */
[----:B------:R-:W-:Y:S01]  /*d9e0*/  FFMA.FTZ R35, R19, R29, R35 ;  /* 0x0000001d13237223 */ /* 0x000fe20000010023 */
[-C--:B------:R-:W-:Y:S02]  /*d9f0*/  FMUL.FTZ R11, R5, R21.reuse ;  /* 0x00000015050b7220 */ /* 0x080fe40000410000 */
[C---:B--2---:R-:W-:Y:S01]  /*da00*/  FFMA.FTZ R34, R14.reuse, R12, R34 ;  /* 0x0000000c0e227223 */ /* 0x044fe20000010022 */
        /* <DEDUP_REMOVED lines=8> */
[----:B------:R-:W-:Y:S01]  /*da90*/  FFMA.FTZ R35, R16, R27, R35 ;  /* 0x0000001b10237223 */ /* 0x000fe20000010023 */
[----:B------:R-:W-:Y:S01]  /*daa0*/  FADD.FTZ R19, R11, R14 ;  /* 0x0000000e0b137221 */ /* 0x000fe20000010000 */
[----:B------:R-:W-:Y:S01]  /*dab0*/  FMUL.FTZ R11, R3, R20 ;  /* 0x00000014030b7220 */ /* 0x000fe20000410000 */
[C---:B------:R-:W-:Y:S01]  /*dac0*/  FFMA.FTZ R16, R30.reuse, R12, R17 ;  /* 0x0000000c1e107223 */ /* 0x040fe20000010011 */
[----:B------:R-:W-:Y:S01]  /*dad0*/  FFMA.FTZ R14, R30, R26, R13 ;  /* 0x0000001a1e0e7223 */ /* 0x000fe2000001000d */
[----:B------:R-:W-:Y:S01]  /*dae0*/  FADD.FTZ R12, R12, R19 ;  /* 0x000000130c0c7221 */ /* 0x000fe20000010000 */
[----:B------:R-:W-:Y:S01]  /*daf0*/  FMUL.FTZ R13, R5, R25 ;  /* 0x00000019050d7220 */ /* 0x000fe20000410000 */
[----:B------:R-:W-:Y:S01]  /*db00*/  FFMA.FTZ R16, R36, R11, R16 ;  /* 0x0000000b24107223 */ /* 0x000fe20000010010 */
[----:B------:R-:W-:Y:S01]  /*db10*/  FMUL.FTZ R17, R3, R24 ;  /* 0x0000001803117220 */ /* 0x000fe20000410000 */
[----:B------:R-:W-:-:S02]  /*db20*/  FADD.FTZ R12, R12, R11 ;  /* 0x0000000b0c0c7221 */ /* 0x000fc40000010000 */
[----:B------:R-:W-:Y:S01]  /*db30*/  FFMA.FTZ R16, R9, R13, R16 ;  /* 0x0000000d09107223 */ /* 0x000fe20000010010 */
[----:B------:R-:W-:Y:S01]  /*db40*/  FADD.FTZ R28, R31, R28 ;  /* 0x0000001c1f1c7221 */ /* 0x000fe20000010000 */
[----:B------:R-:W-:Y:S01]  /*db50*/  FADD.FTZ R12, R13, R12 ;  /* 0x0000000c0d0c7221 */ /* 0x000fe20000010000 */
[----:B------:R-:W-:Y:S01]  /*db60*/  FMUL.FTZ R13, R5, R22 ;  /* 0x00000016050d7220 */ /* 0x000fe20000410000 */
[----:B------:R-:W-:Y:S01]  /*db70*/  FFMA.FTZ R16, R8, R17, R16 ;  /* 0x0000001108107223 */ /* 0x000fe20000010010 */
[----:B------:R-:W-:Y:S01]  /*db80*/  FADD.FTZ R27, R28, R27 ;  /* 0x0000001b1c1b7221 */ /* 0x000fe20000010000 */
[----:B------:R-:W-:Y:S01]  /*db90*/  FADD.FTZ R12, R12, R17 ;  /* 0x000000110c0c7221 */ /* 0x000fe20000010000 */
[----:B------:R-:W-:Y:S01]  /*dba0*/  FMUL.FTZ R17, R3, R10 ;  /* 0x0000000a03117220 */ /* 0x000fe20000410000 */
[----:B------:R-:W-:Y:S01]  /*dbb0*/  FFMA.FTZ R16, R7, R13, R16 ;  /* 0x0000000d07107223 */ /* 0x000fe20000010010 */
[----:B------:R-:W-:Y:S01]  /*dbc0*/  FFMA.FTZ R35, R36, R20, R35 ;  /* 0x0000001424237223 */ /* 0x000fe20000010023 */
[----:B------:R-:W-:Y:S01]  /*dbd0*/  FFMA.FTZ R11, R9, R25, R14 ;  /* 0x00000019090b7223 */ /* 0x000fe2000001000e */
[----:B------:R-:W-:Y:S01]  /*dbe0*/  FADD.FTZ R27, R27, R20 ;  /* 0x000000141b1b7221 */ /* 0x000fe20000010000 */
[----:B------:R-:W-:Y:S01]  /*dbf0*/  FADD.FTZ R12, R13, R12 ;  /* 0x0000000c0d0c7221 */ /* 0x000fe20000010000 */
[----:B------:R-:W-:Y:S01]  /*dc00*/  FFMA.FTZ R19, R6, R17, R16 ;  /* 0x0000001106137223 */ /* 0x000fe20000010010 */
[----:B------:R-:W-:Y:S01]  /*dc10*/  FFMA.FTZ R35, R8, R24, R35 ;  /* 0x0000001808237223 */ /* 0x000fe20000010023 */
[-C--:B------:R-:W-:Y:S01]  /*dc20*/  FMUL.FTZ R20, R5, R15.reuse ;  /* 0x0000000f05147220 */ /* 0x080fe20000410000 */
        /* <DEDUP_REMOVED lines=13> */
[----:B------:R-:W-:-:S04]  /*dd00*/  FADD.FTZ R26, R33, R26 ;  /* 0x0000001a211a7221 */ /* 0x000fc80000010000 */
[----:B------:R-:W-:Y:S01]  /*dd10*/  FADD.FTZ R25, R26, R25 ;  /* 0x000000191a197221 */ /* 0x000fe20000010000 */
[----:B------:R-:W-:-:S03]  /*dd20*/  FADD.FTZ R27, R27, R24 ;  /* 0x000000181b1b7221 */ /* 0x000fc60000010000 */
[----:B------:R-:W-:Y:S01]  /*dd30*/  FADD.FTZ R22, R25, R22 ;  /* 0x0000001619167221 */ /* 0x000fe20000010000 */
[----:B------:R-:W-:Y:S01]  /*dd40*/  FADD.FTZ R20, R20, R17 ;  /* 0x0000001114147221 */ /* 0x000fe20000010000 */
[----:B------:R-:W-:Y:S02]  /*dd50*/  FADD.FTZ R14, R27, R10 ;  /* 0x0000000a1b0e7221 */ /* 0x000fe40000010000 */
[----:B0-----:R-:W-:-:S07]  /*dd60*/  FADD.FTZ R15, R22, R15 ;  /* 0x0000000f160f7221 */ /* 0x001fce0000010000 */
.L_x_1623:
        /* <DEDUP_REMOVED lines=47> */
.L_x_1625:
[----:B------:R-:W-:Y:S05]  /*e060*/  BSYNC.RECONVERGENT B0 ;  /* 0x0000000000007941 */ /* 0x000fea0003800200 */
.L_x_1624:
[----:B------:R-:W-:Y:S06]  /*e070*/  BAR.SYNC.DEFER_BLOCKING 0x0 ;  /* 0x0000000000007b1d */ /* 0x000fec0000010000 */
[----:B------:R-:W-:Y:S04]  /*e080*/  BSSY.RECONVERGENT B0, `(.L_x_1626) ;  /* 0x000005b000007945 */ /* 0x000fe80003800200 */
[----:B------:R-:W-:Y:S05]  /*e090*/  @P0 BRA `(.L_x_1627) ;  /* 0x0000000400640947 */ /* 0x000fea0003800000 */
[----:B------:R-:W-:Y:S01]  /*e0a0*/  ULEA UR5, UR7, UR6, 0x18 ;  /* 0x0000000607057291 */ /* 0x000fe2000f8ec0ff */
[----:B-----5:R-:W-:Y:S04]  /*e0b0*/  STL.128 [R1+0x4c0], R4 ;  /* 0x0004c00401007387 */ /* 0x020fe80000100c00 */
[----:B------:R-:W-:Y:S04]  /*e0c0*/  STL [R1+0x4b8], R0 ;  /* 0x0004b80001007387 */ /* 0x000fe80000100800 */
[----:B------:R-:W4:Y:S04]  /*e0d0*/  LDS.128 R28, [UR5+0x50] ;  /* 0x00005005ff1c7984 */ /* 0x000f280008000c00 */
[----:B------:R-:W0:Y:S04]  /*e0e0*/  LDS.128 R4, [UR5+0x60] ;  /* 0x00006005ff047984 */ /* 0x000e280008000c00 */
[----:B--2---:R-:W2:Y:S04]  /*e0f0*/  LDS.128 R20, [UR5+0x20] ;  /* 0x00002005ff147984 */ /* 0x004ea80008000c00 */
[----:B-1-3--:R-:W1:Y:S04]  /*e100*/  LDS.128 R16, [UR5+0x30] ;  /* 0x00003005ff107984 */ /* 0x00ae680008000c00 */
[----:B------:R-:W3:Y:S04]  /*e110*/  LDS.128 R24, [UR5+0x40] ;  /* 0x00004005ff187984 */ /* 0x000ee80008000c00 */
[----:B------:R-:W-:Y:S01]  /*e120*/  STL [R1+0x4bc], R2 ;  /* 0x0004bc0201007387 */ /* 0x000fe20000100800 */
[----:B----4-:R-:W-:-:S02]  /*e130*/  MOV R0, R28 ;  /* 0x0000001c00007202 */ /* 0x010fc40000000f00 */
[----:B------:R-:W-:Y:S02]  /*e140*/  MOV R33, R31 ;  /* 0x0000001f00217202 */ /* 0x000fe40000000f00 */
        /* <DEDUP_REMOVED lines=9> */
[----:B------:R-:W-:Y:S01]  /*e1e0*/  FADD.FTZ R21, R21, R23 ;  /* 0x0000001715157221 */ /* 0x000fe20000010000 */
[----:B-1----:R-:W-:Y:S01]  /*e1f0*/  FADD.FTZ R16, R20, R16 ;  /* 0x0000001014107221 */ /* 0x002fe20000010000 */
[----:B------:R-:W-:Y:S02]  /*e200*/  MOV R31, R29 ;  /* 0x0000001d001f7202 */ /* 0x000fe40000000f00 */
[----:B------:R-:W-:Y:S01]  /*e210*/  FADD.FTZ R17, R21, R17 ;  /* 0x0000001115117221 */ /* 0x000fe20000010000 */
[----:B------:R-:W-:Y:S01]  /*e220*/  FADD.FTZ R16, R16, R18 ;  /* 0x0000001210107221 */ /* 0x000fe20000010000 */
[----:B------:R-:W-:Y:S02]  /*e230*/  MOV R11, R35 ;  /* 0x00000023000b7202 */ /* 0x000fe40000000f00 */
[----:B------:R-:W-:Y:S01]  /*e240*/  FADD.FTZ R17, R17, R19 ;  /* 0x0000001311117221 */ /* 0x000fe20000010000 */
[----:B---3--:R-:W-:Y:S01]  /*e250*/  FADD.FTZ R24, R16, R24 ;  /* 0x0000001810187221 */ /* 0x008fe20000010000 */
[----:B------:R-:W-:-:S02]  /*e260*/  MOV R32, R30 ;  /* 0x0000001e00207202 */ /* 0x000fc40000000f00 */
[----:B------:R-:W-:Y:S01]  /*e270*/  FADD.FTZ R25, R17, R25 ;  /* 0x0000001911197221 */ /* 0x000fe20000010000 */
[----:B------:R-:W-:Y:S01]  /*e280*/  MOV R17, R11 ;  /* 0x0000000b00117202 */ /* 0x000fe20000000f00 */
[----:B------:R-:W-:Y:S01]  /*e290*/  FADD.FTZ R11, R24, R26 ;  /* 0x0000001a180b7221 */ /* 0x000fe20000010000 */
[----:B------:R-:W-:Y:S01]  /*e2a0*/  MOV R26, R10 ;  /* 0x0000000a001a7202 */ /* 0x000fe20000000f00 */
[----:B------:R-:W-:Y:S01]  /*e2b0*/  FADD.FTZ R10, R25, R27 ;  /* 0x0000001b190a7221 */ /* 0x000fe20000010000 */
[----:B------:R-:W-:Y:S02]  /*e2c0*/  MOV R21, R31 ;  /* 0x0000001f00157202 */ /* 0x000fe40000000f00 */
        /* <DEDUP_REMOVED lines=8> */
[----:B------:R-:W1:Y:S01]  /*e350*/  LDS.128 R32, [UR5+0x80] ;  /* 0x00008005ff207984 */ /* 0x000e620008000c00 */
[----:B------:R-:W-:-:S02]  /*e360*/  FADD.FTZ R11, R11, R22 ;  /* 0x000000160b0b7221 */ /* 0x000fc40000010000 */
[----:B------:R-:W-:Y:S01]  /*e370*/  FADD.FTZ R10, R10, R17 ;  /* 0x000000110a0a7221 */ /* 0x000fe20000010000 */
[----:B------:R-:W-:Y:S01]  /*e380*/  LDS.128 R24, [UR5+0xa0] ;  /* 0x0000a005ff187984 */ /* 0x000fe20008000c00 */
[----:B0-----:R-:W-:Y:S02]  /*e390*/  MOV R29, R4 ;  /* 0x00000004001d7202 */ /* 0x001fe40000000f00 */
[----:B------:R-:W-:Y:S01]  /*e3a0*/  MOV R30, R5 ;  /* 0x00000005001e7202 */ /* 0x000fe20000000f00 */
[----:B------:R-:W-:Y:S01]  /*e3b0*/  FADD.FTZ R11, R11, R16 ;  /* 0x000000100b0b7221 */ /* 0x000fe20000010000 */
[----:B------:R-:W-:Y:S01]  /*e3c0*/  MOV R19, R29 ;  /* 0x0000001d00137202 */ /* 0x000fe20000000f00 */
[----:B------:R-:W-:Y:S01]  /*e3d0*/  LDS.128 R20, [UR5+0xb0] ;  /* 0x0000b005ff147984 */ /* 0x000fe20008000c00 */
[----:B------:R-:W-:Y:S01]  /*e3e0*/  MOV R18, R30 ;  /* 0x0000001e00127202 */ /* 0x000fe20000000f00 */
[----:B------:R-:W-:Y:S01]  /*e3f0*/  FADD.FTZ R37, R10, R37 ;  /* 0x000000250a257221 */ /* 0x000fe20000010000 */
[----:B------:R-:W-:Y:S01]  /*e400*/  MOV R2, R6 ;  /* 0x0000000600027202 */ /* 0x000fe20000000f00 */
[----:B------:R-:W-:Y:S01]  /*e410*/  FADD.FTZ R10, R11, R19 ;  /* 0x000000130b0a7221 */ /* 0x000fe20000010000 */
[----:B------:R-:W-:Y:S01]  /*e420*/  MOV R11, R18 ;  /* 0x00000012000b7202 */ /* 0x000fe20000000f00 */
[----:B------:R-:W0:Y:S01]  /*e430*/  LDS.128 R28, [UR5+0x90] ;  /* 0x00009005ff1c7984 */ /* 0x000e220008000c00 */
[----:B------:R-:W-:-:S03]  /*e440*/  MOV R0, R7 ;  /* 0x0000000700007202 */ /* 0x000fc60000000f00 */
[----:B------:R-:W-:Y:S01]  /*e450*/  FADD.FTZ R37, R37, R11 ;  /* 0x0000000b25257221 */ /* 0x000fe20000010000 */
[----:B------:R-:W-:Y:S01]  /*e460*/  FADD.FTZ R10, R10, R2 ;  /* 0x000000020a0a7221 */ /* 0x000fe20000010000 */
[----:B------:R4:W5:Y:S02]  /*e470*/  LDL.LU.128 R4, [R1+0x4c0] ;  /* 0x0004c00001047983 */ /* 0x0009640000300c00 */
[----:B------:R-:W-:Y:S02]  /*e480*/  FADD.FTZ R37, R37, R0 ;  /* 0x0000000025257221 */ /* 0x000fe40000010000 */
[----:B------:R4:W5:Y:S04]  /*e490*/  LDL.LU R2, [R1+0x4bc] ;  /* 0x0004bc0001027983 */ /* 0x0009680000300800 */
[----:B------:R4:W5:Y:S04]  /*e4a0*/  LDL.LU R0, [R1+0x4b8] ;  /* 0x0004b80001007983 */ /* 0x0009680000300800 */
[----:B------:R-:W2:Y:S01]  /*e4b0*/  LDS.128 R16, [UR5+0xc0] ;  /* 0x0000c005ff107984 */ /* 0x000ea20008000c00 */
[----:B-1----:R-:W-:Y:S01]  /*e4c0*/  FADD.FTZ R32, R10, R32 ;  /* 0x000000200a207221 */ /* 0x002fe20000010000 */
[----:B------:R-:W-:-:S02]  /*e4d0*/  FADD.FTZ R33, R37, R33 ;  /* 0x0000002125217221 */ /* 0x000fc40000010000 */
[----:B------:R-:W1:Y:S01]  /*e4e0*/  LDS.64 R10, [UR5+0xd0] ;  /* 0x0000d005ff0a7984 */ /* 0x000e620008000a00 */
[----:B------:R-:W-:Y:S01]  /*e4f0*/  FADD.FTZ R32, R32, R34 ;  /* 0x0000002220207221 */ /* 0x000fe20000010000 */
[----:B------:R-:W-:-:S03]  /*e500*/  FADD.FTZ R34, R33, R35 ;  /* 0x0000002321227221 */ /* 0x000fc60000010000 */
[----:B0-----:R-:W-:Y:S01]  /*e510*/  FADD.FTZ R33, R32, R28 ;  /* 0x0000001c20217221 */ /* 0x001fe20000010000 */
        /* <DEDUP_REMOVED lines=16> */
[----:B----4-:R-:W-:-:S07]  /*e620*/  FADD.FTZ R11, R34, R11 ;  /* 0x0000000b220b7221 */ /* 0x010fce0000010000 */
.L_x_1627:
[----:B------:R-:W-:Y:S05]  /*e630*/  BSYNC.RECONVERGENT B0 ;  /* 0x0000000000007941 */ /* 0x000fea0003800200 */
.L_x_1626:
[----:B------:R-:W-:Y:S06]  /*e640*/  BAR.SYNC.DEFER_BLOCKING 0x0 ;  /* 0x0000000000007b1d */ /* 0x000fec0000010000 */
[----:B------:R-:W-:Y:S04]  /*e650*/  BSSY.RECONVERGENT B0, `(.L_x_1628) ;  /* 0x00000a0000007945 */ /* 0x000fe80003800200 */
[----:B------:R-:W-:Y:S05]  /*e660*/  @P3 BRA `(.L_x_1629) ;  /* 0x0000000800783947 */ /* 0x000fea0003800000 */
[----:B------:R-:W4:Y:S04]  /*e670*/  LDS.128 R28, [R36+0xc00] ;  /* 0x000c0000241c7984 */ /* 0x000f280000000c00 */
[----:B-----5:R4:W-:Y:S04]  /*e680*/  STL [R1+0x4bc], R2 ;  /* 0x0004bc0201007387 */ /* 0x0209e80000100800 */
[----:B------:R0:W-:Y:S04]  /*e690*/  STL [R1+0x4b8], R0 ;  /* 0x0004b80001007387 */ /* 0x0001e80000100800 */
[----:B------:R-:W-:Y:S04]  /*e6a0*/  STL [R1+0x4d0], R7 ;  /* 0x0004d00701007387 */ /* 0x000fe80000100800 */
[----:B------:R-:W-:Y:S04]  /*e6b0*/  STL [R1+0x4cc], R6 ;  /* 0x0004cc0601007387 */ /* 0x000fe80000100800 */
[----:B------:R-:W-:Y:S04]  /*e6c0*/  STL [R1+0x4c8], R5 ;  /* 0x0004c80501007387 */ /* 0x000fe80000100800 */
[----:B------:R-:W-:Y:S04]  /*e6d0*/  STL [R1+0x4c4], R4 ;  /* 0x0004c40401007387 */ /* 0x000fe80000100800 */
[----:B------:R-:W1:Y:S04]  /*e6e0*/  LDS.128 R4, [R36+0xf00] ;  /* 0x000f000024047984 */ /* 0x000e680000000c00 */
[----:B------:R-:W-:Y:S04]  /*e6f0*/  STL [R1+0x4e0], R11 ;  /* 0x0004e00b01007387 */ /* 0x000fe80000100800 */
[----:B------:R-:W-:Y:S01]  /*e700*/  STL [R1+0x4dc], R10 ;  /* 0x0004dc0a01007387 */ /* 0x000fe20000100800 */
[----:B----4-:R-:W-:-:S03]  /*e710*/  MOV R2, R28 ;  /* 0x0000001c00027202 */ /* 0x010fc60000000f00 */
[----:B------:R-:W-:Y:S01]  /*e720*/  STL [R1+0x4d8], R9 ;  /* 0x0004d80901007387 */ /* 0x000fe20000100800 */
[----:B0-----:R-:W-:Y:S02]  /*e730*/  MOV R0, R31 ;  /* 0x0000001f00007202 */ /* 0x001fe40000000f00 */
[----:B------:R-:W-:Y:S01]  /*e740*/  MOV R24, R30 ;  /* 0x0000001e00187202 */ /* 0x000fe20000000f00 */
[----:B------:R-:W-:Y:S01]  /*e750*/  STL [R1+0x4d4], R8 ;  /* 0x0004d40801007387 */ /* 0x000fe20000100800 */
[----:B------:R-:W-:-:S03]  /*e760*/  MOV R37, R29 ;  /* 0x0000001d00257202 */ /* 0x000fc60000000f00 */
[----:B------:R-:W0:Y:S04]  /*e770*/  LDS.128 R28, [R36+0x1500] ;  /* 0x00150000241c7984 */ /* 0x000e280000000c00 */
[----:B---3--:R-:W3:Y:S04]  /*e780*/  LDS.128 R8, [R36+0x1200] ;  /* 0x0012000024087984 */ /* 0x008ee80000000c00 */
[----:B--2---:R-:W2:Y:S04]  /*e790*/  LDS.128 R20, [R36+0x300] ;  /* 0x0003000024147984 */ /* 0x004ea80000000c00 */
[----:B------:R-:W-:Y:S04]  /*e7a0*/  STL [R1+0x4c0], R3 ;  /* 0x0004c00301007387 */ /* 0x000fe80000100800 */
[----:B-1----:R-:W-:Y:S01]  /*e7b0*/  LDS.128 R16, [R36+0x600] ;  /* 0x0006000024107984 */ /* 0x002fe20000000c00 */
[----:B------:R-:W-:-:S03]  /*e7c0*/  MOV R27, R6 ;  /* 0x00000006001b7202 */ /* 0x000fc60000000f00 */
[----:B------:R-:W-:Y:S01]  /*e7d0*/  STL [R1+0x27c], R7 ;  /* 0x00027c0701007387 */ /* 0x000fe20000100800 */
[----:B------:R-:W-:Y:S02]  /*e7e0*/  MOV R26, R5 ;  /* 0x00000005001a7202 */ /* 0x000fe40000000f00 */
[----:B------:R-:W-:Y:S01]  /*e7f0*/  MOV R25, R4 ;  /* 0x0000000400197202 */ /* 0x000fe20000000f00 */
[----:B------:R-:W-:Y:S04]  /*e800*/  LDS.128 R32, [R36+0x900] ;  /* 0x0009000024207984 */ /* 0x000fe80000000c00 */
[----:B------:R-:W1:Y:S04]  /*e810*/  LDS.128 R4, [R36+0x1800] ;  /* 0x0018000024047984 */ /* 0x000e680000000c00 */
[----:B0-----:R-:W-:Y:S04]  /*e820*/  STL.128 [R1+0x250], R28 ;  /* 0x0002501c01007387 */ /* 0x001fe80000100c00 */
[----:B------:R-:W0:Y:S04]  /*e830*/  LDS.128 R28, [R36+0x1b00] ;  /* 0x001b0000241c7984 */ /* 0x000e280000000c00 */
[----:B---3--:R1:W-:Y:S01]  /*e840*/  STL.128 [R1+0x260], R8 ;  /* 0x0002600801007387 */ /* 0x0083e20000100c00 */
[----:B--2---:R-:W-:Y:S01]  /*e850*/  FADD.FTZ R20, R12, R20 ;  /* 0x000000140c147221 */ /* 0x004fe20000010000 */
[----:B------:R-:W-:Y:S01]  /*e860*/  FADD.FTZ R21, R13, R21 ;  /* 0x000000150d157221 */ /* 0x000fe20000010000 */
[----:B------:R-:W-:-:S02]  /*e870*/  MOV R12, R2 ;  /* 0x00000002000c7202 */ /* 0x000fc40000000f00 */
[----:B------:R-:W-:Y:S02]  /*e880*/  MOV R13, R0 ;  /* 0x00000000000d7202 */ /* 0x000fe40000000f00 */
[----:B-1----:R-:W-:Y:S01]  /*e890*/  MOV R11, R5 ;  /* 0x00000005000b7202 */ /* 0x002fe20000000f00 */
[----:B------:R-:W-:Y:S01]  /*e8a0*/  STL [R1+0x240], R4 ;  /* 0x0002400401007387 */ /* 0x000fe20000100800 */
[----:B------:R-:W-:Y:S02]  /*e8b0*/  MOV R10, R6 ;  /* 0x00000006000a7202 */ /* 0x000fe40000000f00 */
[----:B------:R-:W-:Y:S01]  /*e8c0*/  MOV R9, R7 ;  /* 0x0000000700097202 */ /* 0x000fe20000000f00 */
[----:B------:R-:W-:Y:S04]  /*e8d0*/  STL [R1+0x4e4], R11 ;  /* 0x0004e40b01007387 */ /* 0x000fe80000100800 */
[----:B------:R-:W-:Y:S04]  /*e8e0*/  STL [R1+0x4ec], R9 ;  /* 0x0004ec0901007387 */ /* 0x000fe80000100800 */
[----:B------:R-:W-:Y:S01]  /*e8f0*/  STL [R1+0x4e8], R10 ;  /* 0x0004e80a01007387 */ /* 0x000fe20000100800 */
[----:B0-----:R-:W-:-:S02]  /*e900*/  MOV R8, R28 ;  /* 0x0000001c00087202 */ /* 0x001fc40000000f00 */
[----:B------:R-:W-:Y:S02]  /*e910*/  MOV R7, R29 ;  /* 0x0000001d00077202 */ /* 0x000fe40000000f00 */
[----:B------:R-:W-:Y:S01]  /*e920*/  MOV R6, R30 ;  /* 0x0000001e00067202 */ /* 0x000fe20000000f00 */
[----:B------:R-:W-:Y:S01]  /*e930*/  STL [R1+0x4f0], R8 ;  /* 0x0004f00801007387 */ /* 0x000fe20000100800 */
[----:B------:R-:W-:-:S03]  /*e940*/  MOV R5, R31 ;  /* 0x0000001f00057202 */ /* 0x000fc60000000f00 */
[----:B------:R-:W0:Y:S04]  /*e950*/  LDS.128 R8, [R36+0x1e00] ;  /* 0x001e000024087984 */ /* 0x000e280000000c00 */
[----:B------:R1:W-:Y:S04]  /*e960*/  STL [R1+0x4fc], R5 ;  /* 0x0004fc0501007387 */ /* 0x0003e80000100800 */
[----:B------:R2:W-:Y:S04]  /*e970*/  STL [R1+0x4f8], R6 ;  /* 0x0004f80601007387 */ /* 0x0005e80000100800 */
[----:B------:R3:W-:Y:S04]  /*e980*/  STL [R1+0x4f4], R7 ;  /* 0x0004f40701007387 */ /* 0x0007e80000100800 */
[----:B-1----:R-:W4:Y:S04]  /*e990*/  LDL.LU R5, [R1+0x260] ;  /* 0x0002600001057983 */ /* 0x002f280000300800 */
[----:B--2---:R-:W2:Y:S04]  /*e9a0*/  LDL.LU R6, [R1+0x264] ;  /* 0x0002640001067983 */ /* 0x004ea80000300800 */
[----:B---3--:R-:W3:Y:S01]  /*e9b0*/  LDL.LU R7, [R1+0x268] ;  /* 0x0002680001077983 */ /* 0x008ee20000300800 */
[----:B------:R-:W-:Y:S01]  /*e9c0*/  FADD.FTZ R23, R15, R23 ;  /* 0x000000170f177221 */ /* 0x000fe20000010000 */
[----:B------:R-:W-:Y:S01]  /*e9d0*/  FADD.FTZ R22, R14, R22 ;  /* 0x000000160e167221 */ /* 0x000fe20000010000 */
[----:B------:R-:W-:Y:S01]  /*e9e0*/  FADD.FTZ R17, R21, R17 ;  /* 0x0000001115117221 */ /* 0x000fe20000010000 */
[----:B------:R-:W-:Y:S01]  /*e9f0*/  FADD.FTZ R16, R20, R16 ;  /* 0x0000001014107221 */ /* 0x000fe20000010000 */
[----:B------:R-:W1:Y:S01]  /*ea00*/  LDS.128 R28, [R36+0x2100] ;  /* 0x00210000241c7984 */ /* 0x000e620000000c00 */
[----:B0-----:R-:W-:-:S02]  /*ea10*/  MOV R4, R8 ;  /* 0x0000000800047202 */ /* 0x001fc40000000f00 */
[----:B------:R-:W-:Y:S01]  /*ea20*/  MOV R3, R9 ;  /* 0x0000000900037202 */ /* 0x000fe20000000f00 */
[----:B------:R-:W3:Y:S01]  /*ea30*/  LDL.LU R8, [R1+0x26c] ;  /* 0x00026c0001087983 */ /* 0x000ee20000300800 */
[----:B------:R-:W-:Y:S02]  /*ea40*/  MOV R2, R10 ;  /* 0x0000000a00027202 */ /* 0x000fe40000000f00 */
[----:B------:R-:W-:Y:S01]  /*ea50*/  MOV R0, R11 ;  /* 0x0000000b00007202 */ /* 0x000fe20000000f00 */
[----:B------:R0:W-:Y:S04]  /*ea60*/  STL [R1+0x500], R4 ;  /* 0x0005000401007387 */ /* 0x0001e80000100800 */
[----:B------:R-:W3:Y:S04]  /*ea70*/  LDL.LU R9, [R1+0x250] ;  /* 0x0002500001097983 */ /* 0x000ee80000300800 */
[----:B------:R-:W3:Y:S04]  /*ea80*/  LDL.LU R10, [R1+0x254] ;  /* 0x00025400010a7983 */ /* 0x000ee80000300800 */
[----:B0-----:R-:W3:Y:S04]  /*ea90*/  LDL.LU R4, [R1+0x27c] ;  /* 0x00027c0001047983 */ /* 0x001ee80000300800 */
[----:B------:R-:W3:Y:S01]  /*eaa0*/  LDL.LU R11, [R1+0x258] ;  /* 0x00025800010b7983 */ /* 0x000ee20000300800 */
[----:B------:R-:W-:Y:S01]  /*eab0*/  FADD.FTZ R19, R23, R19 ;  /* 0x0000001317137221 */ /* 0x000fe20000010000 */
[----:B------:R-:W-:Y:S01]  /*eac0*/  FADD.FTZ R18, R22, R18 ;  /* 0x0000001216127221 */ /* 0x000fe20000010000 */
[----:B------:R-:W-:-:S02]  /*ead0*/  MOV R14, R26 ;  /* 0x0000001a000e7202 */ /* 0x000fc40000000f00 */
[----:B------:R-:W-:Y:S01]  /*eae0*/  MOV R20, R24 ;  /* 0x0000001800147202 */ /* 0x000fe20000000f00 */
[----:B------:R-:W-:Y:S01]  /*eaf0*/  FADD.FTZ R35, R19, R35 ;  /* 0x0000002313237221 */ /* 0x000fe20000010000 */
[----:B------:R-:W-:Y:S01]  /*eb00*/  FADD.FTZ R33, R17, R33 ;  /* 0x0000002111217221 */ /* 0x000fe20000010000 */
[----:B------:R-:W-:Y:S01]  /*eb10*/  MOV R19, R13 ;  /* 0x0000000d00137202 */ /* 0x000fe20000000f00 */
[----:B------:R-:W-:Y:S01]  /*eb20*/  FADD.FTZ R16, R16, R32 ;  /* 0x0000002010107221 */ /* 0x000fe20000010000 */
[----:B------:R-:W-:Y:S01]  /*eb30*/  FADD.FTZ R18, R18, R34 ;  /* 0x0000002212127221 */ /* 0x000fe20000010000 */
[----:B------:R-:W-:Y:S01]  /*eb40*/  MOV R15, R25 ;  /* 0x00000019000f7202 */ /* 0x000fe20000000f00 */
[----:B------:R0:W-:Y:S01]  /*eb50*/  STL [R1+0x504], R3 ;  /* 0x0005040301007387 */ /* 0x0001e20000100800 */
[----:B------:R-:W-:Y:S02]  /*eb60*/  MOV R32, R20 ;  /* 0x0000001400207202 */ /* 0x000fe40000000f00 */
[----:B------:R-:W-:Y:S01]  /*eb70*/  MOV R34, R14 ;  /* 0x0000000e00227202 */ /* 0x000fe20000000f00 */
[----:B------:R-:W-:Y:S01]  /*eb80*/  FADD.FTZ R37, R33, R37 ;  /* 0x0000002521257221 */ /* 0x000fe20000010000 */
[----:B------:R-:W-:Y:S01]  /*eb90*/  FADD.FTZ R33, R35, R19 ;  /* 0x0000001323217221 */ /* 0x000fe20000010000 */
[----:B------:R-:W-:Y:S01]  /*eba0*/  MOV R17, R15 ;  /* 0x0000000f00117202 */ /* 0x000fe20000000f00 */
[----:B------:R-:W-:Y:S01]  /*ebb0*/  FADD.FTZ R16, R16, R12 ;  /* 0x0000000c10107221 */ /* 0x000fe20000010000 */
[----:B------:R-:W-:Y:S01]  /*ebc0*/  MOV R35, R34 ;  /* 0x0000002200237202 */ /* 0x000fe20000000f00 */
[----:B------:R-:W-:Y:S01]  /*ebd0*/  FADD.FTZ R32, R18, R32 ;  /* 0x0000002012207221 */ /* 0x000fe20000010000 */
[----:B0-----:R-:W-:Y:S01]  /*ebe0*/  MOV R3, R27 ;  /* 0x0000001b00037202 */ /* 0x001fe20000000f00 */
[----:B------:R-:W-:Y:S01]  /*ebf0*/  FADD.FTZ R34, R16, R17 ;  /* 0x0000001110227221 */ /* 0x000fe20000010000 */
[----:B------:R-:W0:Y:S01]  /*ec00*/  LDS.128 R24, [R36+0x2400] ;  /* 0x0024000024187984 */ /* 0x000e220000000c00 */
[----:B------:R-:W-:-:S02]  /*ec10*/  FADD.FTZ R35, R37, R35 ;  /* 0x0000002325237221 */ /* 0x000fc40000010000 */
[----:B------:R-:W-:Y:S01]  /*ec20*/  FADD.FTZ R32, R32, R3 ;  /* 0x0000000320207221 */ /* 0x000fe20000010000 */
[----:B------:R-:W3:Y:S04]  /*ec30*/  LDL.LU R37, [R1+0x25c] ;  /* 0x00025c0001257983 */ /* 0x000ee80000300800 */
[----:B------:R-:W0:Y:S04]  /*ec40*/  LDS.128 R20, [R36+0x2700] ;  /* 0x0027000024147984 */ /* 0x000e280000000c00 */
[----:B------:R-:W0:Y:S04]  /*ec50*/  LDS.128 R12, [R36+0x2a00] ;  /* 0x002a0000240c7984 */ /* 0x000e280000000c00 */
[----:B------:R1:W0:Y:S04]  /*ec60*/  LDS.128 R16, [R36+0x2d00] ;  /* 0x002d000024107984 */ /* 0x0002280000000c00 */
[----:B------:R-:W3:Y:S04]  /*ec70*/  LDL.LU R3, [R1+0x504] ;  /* 0x0005040001037983 */ /* 0x000ee80000300800 */
[----:B-1----:R-:W3:Y:S01]  /*ec80*/  LDL.LU R36, [R1+0x240] ;  /* 0x0002400001247983 */ /* 0x002ee20000300800 */
[----:B----4-:R-:W-:-:S03]  /*ec90*/  FADD.FTZ R34, R34, R5 ;  /* 0x0000000522227221 */ /* 0x010fc60000010000 */
[----:B------:R-:W4:Y:S01]  /*eca0*/  LDL.LU R5, [R1+0x4fc] ;  /* 0x0004fc0001057983 */ /* 0x000f220000300800 */
[----:B--2---:R-:W-:-:S03]  /*ecb0*/  FADD.FTZ R35, R35, R6 ;  /* 0x0000000623237221 */ /* 0x004fc60000010000 */
[----:B------:R-:W2:Y:S01]  /*ecc0*/  LDL.LU R6, [R1+0x4f8] ;  /* 0x0004f80001067983 */ /* 0x000ea20000300800 */
[----:B---3--:R-:W-:-:S03]  /*ecd0*/  FADD.FTZ R32, R32, R7 ;  /* 0x0000000720207221 */ /* 0x008fc60000010000 */
[----:B------:R-:W3:Y:S01]  /*ece0*/  LDL.LU R7, [R1+0x4f4] ;  /* 0x0004f40001077983 */ /* 0x000ee20000300800 */
[----:B------:R-:W-:-:S03]  /*ecf0*/  FADD.FTZ R34, R34, R9 ;  /* 0x0000000922227221 */ /* 0x000fc60000010000 */
[----:B------:R-:W4:Y:S01]  /*ed00*/  LDL.LU R9, [R1+0x4ec] ;  /* 0x0004ec0001097983 */ /* 0x000f220000300800 */
[----:B------:R-:W-:-:S03]  /*ed10*/  FADD.FTZ R35, R35, R10 ;  /* 0x0000000a23237221 */ /* 0x000fc60000010000 */
[----:B------:R-:W2:Y:S01]  /*ed20*/  LDL.LU R10, [R1+0x4e8] ;  /* 0x0004e800010a7983 */ /* 0x000ea20000300800 */
[----:B------:R-:W-:-:S03]  /*ed30*/  FADD.FTZ R33, R33, R4 ;  /* 0x0000000421217221 */ /* 0x000fc60000010000 */
[----:B------:R-:W3:Y:S01]  /*ed40*/  LDL.LU R4, [R1+0x500] ;  /* 0x0005000001047983 */ /* 0x000ee20000300800 */
[----:B------:R-:W-:-:S03]  /*ed50*/  FADD.FTZ R32, R32, R11 ;  /* 0x0000000b20207221 */ /* 0x000fc60000010000 */
[----:B------:R-:W3:Y:S01]  /*ed60*/  LDL.LU R11, [R1+0x4e4] ;  /* 0x0004e400010b7983 */ /* 0x000ee20000300800 */
[----:B------:R-:W-:-:S03]  /*ed70*/  FADD.FTZ R33, R33, R8 ;  /* 0x0000000821217221 */ /* 0x000fc60000010000 */
[----:B------:R-:W3:Y:S01]  /*ed80*/  LDL.LU R8, [R1+0x4f0] ;  /* 0x0004f00001087983 */ /* 0x000ee20000300800 */
[----:B------:R-:W-:Y:S01]  /*ed90*/  FADD.FTZ R33, R33, R37 ;  /* 0x0000002521217221 */ /* 0x000fe20000010000 */
[----:B------:R-:W-:-:S03]  /*eda0*/  FADD.FTZ R34, R34, R36 ;  /* 0x0000002422227221 */ /* 0x000fc60000010000 */
[----:B----4-:R-:W-:Y:S02]  /*edb0*/  FADD.FTZ R33, R33, R9 ;  /* 0x0000000921217221 */ /* 0x010fe40000010000 */
[----:B------:R4:W5:Y:S01]  /*edc0*/  LDL.LU R9, [R1+0x4d8] ;  /* 0x0004d80001097983 */ /* 0x0009620000300800 */
[----:B--2---:R-:W-:Y:S01]  /*edd0*/  FADD.FTZ R32, R32, R10 ;  /* 0x0000000a20207221 */ /* 0x004fe20000010000 */
[----:B------:R-:W-:Y:S02]  /*ede0*/  FADD.FTZ R33, R33, R5 ;  /* 0x0000000521217221 */ /* 0x000fe40000010000 */
[----:B------:R4:W5:Y:S01]  /*edf0*/  LDL.LU R10, [R1+0x4dc] ;  /* 0x0004dc00010a7983 */ /* 0x0009620000300800 */
[----:B------:R-:W-:Y:S01]  /*ee00*/  FADD.FTZ R32, R32, R6 ;  /* 0x0000000620207221 */ /* 0x000fe20000010000 */
[----:B---3--:R-:W-:Y:S01]  /*ee10*/  FADD.FTZ R35, R35, R11 ;  /* 0x0000000b23237221 */ /* 0x008fe20000010000 */
[----:B------:R-:W-:-:S03]  /*ee20*/  FADD.FTZ R34, R34, R8 ;  /* 0x0000000822227221 */ /* 0x000fc60000010000 */
[----:B------:R-:W-:Y:S01]  /*ee30*/  FADD.FTZ R35, R35, R7 ;  /* 0x0000000723237221 */ /* 0x000fe20000010000 */
[----:B------:R-:W-:Y:S01]  /*ee40*/  FADD.FTZ R32, R32, R2 ;  /* 0x0000000220207221 */ /* 0x000fe20000010000 */
[----:B------:R-:W-:Y:S01]  /*ee50*/  FADD.FTZ R33, R33, R0 ;  /* 0x0000000021217221 */ /* 0x000fe20000010000 */
[----:B------:R-:W-:Y:S01]  /*ee60*/  FADD.FTZ R34, R34, R4 ;  /* 0x0000000422227221 */ /* 0x000fe20000010000 */
[----:B------:R-:W-:Y:S01]  /*ee70*/  FADD.FTZ R35, R35, R3 ;  /* 0x0000000323237221 */ /* 0x000fe20000010000 */
[----:B------:R4:W5:Y:S04]  /*ee80*/  LDL.LU R11, [R1+0x4e0] ;  /* 0x0004e000010b7983 */ /* 0x0009680000300800 */
[----:B------:R4:W5:Y:S04]  /*ee90*/  LDL.LU R8, [R1+0x4d4] ;  /* 0x0004d40001087983 */ /* 0x0009680000300800 */
[----:B------:R4:W5:Y:S04]  /*eea0*/  LDL.LU R7, [R1+0x4d0] ;  /* 0x0004d00001077983 */ /* 0x0009680000300800 */
        /* <DEDUP_REMOVED lines=8> */
[----:B------:R-:W-:Y:S01]  /*ef30*/  FADD.FTZ R29, R32, R30 ;  /* 0x0000001e201d7221 */ /* 0x000fe20000010000 */
[----:B------:R-:W-:Y:S01]  /*ef40*/  FADD.FTZ R30, R33, R31 ;  /* 0x0000001f211e7221 */ /* 0x000fe20000010000 */
[----:B0-----:R-:W-:Y:S01]  /*ef50*/  FADD.FTZ R37, R37, R24 ;  /* 0x0000001825257221 */ /* 0x001fe20000010000 */
        /* <DEDUP_REMOVED lines=14> */
[----:B----4-:R-:W-:-:S07]  /*f040*/  FADD.FTZ R15, R30, R19 ;  /* 0x000000131e0f7221 */ /* 0x010fce0000010000 */
.L_x_1629:
[----:B------:R-:W-:Y:S05]  /*f050*/  BSYNC.RECONVERGENT B0 ;  /* 0x0000000000007941 */ /* 0x000fea0003800200 */
.L_x_1628:
[----:B------:R-:W-:Y:S04]  /*f060*/  BSSY.RECONVERGENT B0, `(.L_x_1630) ;  /* 0x000001f000007945 */ /* 0x000fe80003800200 */
[----:B------:R-:W-:Y:S05]  /*f070*/  @P3 BRA `(.L_x_1631) ;  /* 0x0000000000743947 */ /* 0x000fea0003800000 */
[----:B------:R-:W4:Y:S01]  /*f080*/  S2R R22, SR_TID.X ;  /* 0x0000000000167919 */ /* 0x000f220000002100 */
[----:B-1----:R-:W2:Y:S01]  /*f090*/  LDC.64 R18, c[0x0][0x3f8] ;  /* 0x0000fe00ff127b82 */ /* 0x002ea20000000a00 */
[----:B------:R-:W-:-:S07]  /*f0a0*/  MOV R23, UR13 ;  /* 0x0000000d00177c02 */ /* 0x000fce0008000f00 */
[----:B---3--:R-:W1:Y:S01]  /*f0b0*/  LDC.64 R16, c[0x0][0x3d8] ;  /* 0x0000f600ff107b82 */ /* 0x008e620000000a00 */
[----:B--2---:R-:W-:Y:S01]  /*f0c0*/  IMAD.WIDE.U32 R20, R18, 0x3, RZ ;  /* 0x0000000312147825 */ /* 0x004fe200078e00ff */
[C---:B------:R-:W-:Y:S02]  /*f0d0*/  LEA R25, R19.reuse, R19, 0x1 ;  /* 0x0000001313197211 */ /* 0x040fe400078e08ff */
[----:B------:R-:W-:Y:S02]  /*f0e0*/  LEA.HI R27, P1, R19, R18, RZ, 0x1 ;  /* 0x00000012131b7211 */ /* 0x000fe400078308ff */
[----:B------:R-:W-:Y:S01]  /*f0f0*/  IADD3 R25, PT, PT, R21, R25, RZ ;  /* 0x0000001915197210 */ /* 0x000fe20007ffe0ff */
[----:B----4-:R-:W-:Y:S01]  /*f100*/  IMAD R23, R23, 0x30, R22 ;  /* 0x0000003017177824 */ /* 0x010fe200078e0216 */
[----:B------:R-:W-:Y:S02]  /*f110*/  IADD3.X R22, PT, PT, RZ, R19, RZ, P1, !PT ;  /* 0x00000013ff167210 */ /* 0x000fe40000ffe4ff */
[----:B------:R-:W-:Y:S01]  /*f120*/  LEA.HI R24, P1, R25, R20, RZ, 0x1 ;  /* 0x0000001419187211 */ /* 0x000fe200078308ff */
[----:B-1----:R-:W-:Y:S01]  /*f130*/  IMAD.WIDE R16, R23, 0x4, R16 ;  /* 0x0000000417107825 */ /* 0x002fe200078e0210 */
[----:B------:R-:W-:-:S02]  /*f140*/  SHF.L.U32 R21, R27, 0x1, RZ ;  /* 0x000000011b157819 */ /* 0x000fc400000006ff */
[----:B------:R-:W-:Y:S02]  /*f150*/  SHF.L.U32 R23, R24, 0x1, RZ ;  /* 0x0000000118177819 */ /* 0x000fe400000006ff */
[----:B------:R-:W-:Y:S01]  /*f160*/  LOP3.LUT R21, R21, 0xfffffffc, RZ, 0xc0, !PT ;  /* 0xfffffffc15157812 */ /* 0x000fe200078ec0ff */
[----:B------:R4:W-:Y:S01]  /*f170*/  REDG.E.ADD.F32.FTZ.RN.STRONG.GPU desc[UR10][R16.64], R12 ;  /* 0x0000000c100079a6 */ /* 0x0009e2000c12f30a */
[----:B------:R-:W-:Y:S02]  /*f180*/  LEA R20, P2, R18, R16, 0x2 ;  /* 0x0000001012147211 */ /* 0x000fe400078410ff */
[----:B------:R-:W-:Y:S02]  /*f190*/  IADD3.X R25, PT, PT, RZ, R25, RZ, P1, !PT ;  /* 0x00000019ff197210 */ /* 0x000fe40000ffe4ff */
[----:B------:R-:W-:Y:S02]  /*f1a0*/  LOP3.LUT R23, R23, 0xfffffffc, RZ, 0xc0, !PT ;  /* 0xfffffffc17177812 */ /* 0x000fe400078ec0ff */
[----:B------:R-:W-:-:S02]  /*f1b0*/  SHF.L.U64.HI R27, R27, 0x1, R22 ;  /* 0x000000011b1b7819 */ /* 0x000fc40000010216 */
[----:B------:R-:W-:Y:S02]  /*f1c0*/  IADD3 R22, P1, PT, R16, R21, RZ ;  /* 0x0000001510167210 */ /* 0x000fe40007f3e0ff */
[----:B------:R-:W-:Y:S02]  /*f1d0*/  LEA.HI.X R21, R18, R17, R19, 0x2, P2 ;  /* 0x0000001112157211 */ /* 0x000fe400010f1413 */
[----:B------:R-:W-:Y:S02]  /*f1e0*/  SHF.L.U64.HI R19, R24, 0x1, R25 ;  /* 0x0000000118137819 */ /* 0x000fe40000010219 */
[----:B------:R-:W-:Y:S02]  /*f1f0*/  IADD3 R18, P2, PT, R16, R23, RZ ;  /* 0x0000001710127210 */ /* 0x000fe40007f5e0ff */
[C---:B------:R-:W-:Y:S02]  /*f200*/  IADD3.X R23, PT, PT, R17.reuse, R27, RZ, P1, !PT ;  /* 0x0000001b11177210 */ /* 0x040fe40000ffe4ff */
[----:B------:R-:W-:-:S03]  /*f210*/  IADD3.X R19, PT, PT, R17, R19, RZ, P2, !PT ;  /* 0x0000001311137210 */ /* 0x000fc600017fe4ff */
[----:B------:R4:W-:Y:S04]  /*f220*/  REDG.E.ADD.F32.FTZ.RN.STRONG.GPU desc[UR10][R22.64], R13 ;  /* 0x0000000d160079a6 */ /* 0x0009e8000c12f30a */
[----:B------:R4:W-:Y:S04]  /*f230*/  REDG.E.ADD.F32.FTZ.RN.STRONG.GPU desc[UR10][R20.64], R14 ;  /* 0x0000000e140079a6 */ /* 0x0009e8000c12f30a */
[----:B------:R4:W-:Y:S02]  /*f240*/  REDG.E.ADD.F32.FTZ.RN.STRONG.GPU desc[UR10][R18.64], R15 ;  /* 0x0000000f120079a6 */ /* 0x0009e4000c12f30a */
.L_x_1631:
[----:B------:R-:W-:Y:S05]  /*f250*/  BSYNC.RECONVERGENT B0 ;  /* 0x0000000000007941 */ /* 0x000fea0003800200 */
.L_x_1630:
[----:B------:R-:W-:-:S09]  /*f260*/  UISETP.GE.U32.AND UP0, UPT, UR12, 0x2, UPT ;  /* 0x000000020c00788c */ /* 0x000fd2000bf06070 */
[----:B------:R-:W-:Y:S05]  /*f270*/  BRA.U !UP0, `(.L_x_1632) ;  /* 0x0000000d08807547 */ /* 0x000fea000b800000 */
[----:B----4-:R-:W4:Y:S01]  /*f280*/  LDC.64 R12, c[0x0][0x3d0] ;  /* 0x0000f400ff0c7b82 */ /* 0x010f220000000a00 */
        /* <DEDUP_REMOVED lines=8> */
[----:B----4-:R-:W-:Y:S01]  /*f310*/  IMAD.WIDE R12, R15, 0x4, R12 ;  /* 0x000000040f0c7825 */ /* 0x010fe200078e020c */
[----:B0-----:R-:W-:Y:S06]  /*f320*/  @P0 BRA `(.L_x_1634) ;  /* 0x0000000000680947 */ /* 0x001fec0003800000 */
[----:B------:R-:W0:Y:S01]  /*f330*/  LDC.64 R14, c[0x0][0x3c8] ;  /* 0x0000f200ff0e7b82 */ /* 0x000e220000000a00 */
[----:B------:R-:W-:Y:S02]  /*f340*/  UIADD3 UR7, UPT, UPT, UR6, UR14, URZ ;  /* 0x0000000e06077290 */ /* 0x000fe4000fffe0ff */
[----:B------:R-:W-:Y:S02]  /*f350*/  UIMAD UR13, UR29, UR9, UR14 ;  /* 0x000000091d0d72a4 */ /* 0x000fe4000f8e020e */
[----:B------:R-:W-:Y:S02]  /*f360*/  ULOP3.LUT UP0, UR5, UR4, 0x2, URZ, 0xc0, !UPT ;  /* 0x0000000204057892 */ /* 0x000fe4000f80c0ff */
[----:B-1----:R-:W-:Y:S02]  /*f370*/  MOV R19, UR7 ;  /* 0x0000000700137c02 */ /* 0x002fe40008000f00 */
[----:B------:R-:W-:Y:S01]  /*f380*/  UIADD3 UR5, UPT, UPT, -UR5, 0x1, URZ ;  /* 0x0000000105057890 */ /* 0x000fe2000fffe1ff */
[----:B------:R-:W-:-:S05]  /*f390*/  MOV R17, UR13 ;  /* 0x0000000d00117c02 */ /* 0x000fca0008000f00 */
[----:B---3--:R-:W-:-:S05]  /*f3a0*/  IMAD.WIDE.U32 R16, R17, 0x8, R12 ;  /* 0x0000000811107825 */ /* 0x008fca00078e000c */
[----:B-----5:R4:W-:Y:S01]  /*f3b0*/  STG.E.64 desc[UR10][R16.64], R10 ;  /* 0x0000000a10007986 */ /* 0x0209e2000c101b0a */
        /* <DEDUP_REMOVED lines=11> */
[----:B----4-:R-:W-:Y:S05]  /*f470*/  BRA.U !UP0, `(.L_x_1634) ;  /* 0x0000000108147547 */ /* 0x010fea000b800000 */
.L_x_1635:
[----:B------:R-:W3:Y:S04]  /*f480*/  LDG.E.STRONG.GPU R14, desc[UR10][R18.64] ;  /* 0x0000000a120e7981 */ /* 0x000ee8000c1ef900 */
[----:B---3--:R-:W-:Y:S04]  /*f490*/  CCTL.IVALL ;  /* 0x00000000ff00798f */ /* 0x008fe80002000000 */
[----:B------:R0:W-:Y:S01]  /*f4a0*/  STL [R1], R14 ;  /* 0x0000000e01007387 */ /* 0x0001e20000100800 */
[----:B------:R-:W-:-:S13]  /*f4b0*/  ISETP.NE.AND P0, PT, R14, UR5, PT ;  /* 0x000000050e007c0c */ /* 0x000fda000bf05270 */
[----:B0-----:R-:W-:Y:S05]  /*f4c0*/  @P0 BRA `(.L_x_1635) ;  /* 0xfffffffc00ec0947 */ /* 0x001fea000383ffff */
.L_x_1634:
[----:B------:R-:W-:Y:S05]  /*f4d0*/  BSYNC.RECONVERGENT B0 ;  /* 0x0000000000007941 */ /* 0x000fea0003800200 */
.L_x_1633:
        /* <DEDUP_REMOVED lines=15> */
.L_x_1637:
[----:B------:R-:W0:Y:S01]  /*f5d0*/  S2R R18, SR_TID.X ;  /* 0x0000000000127919 */ /* 0x000e220000002100 */
[----:B------:R-:W-:Y:S02]  /*f5e0*/  ISETP.NE.AND P1, PT, RZ, UR23, PT ;  /* 0x00000017ff007c0c */ /* 0x000fe4000bf25270 */
[----:B------:R-:W-:Y:S02]  /*f5f0*/  MOV R15, UR6 ;  /* 0x00000006000f7c02 */ /* 0x000fe40008000f00 */
[----:B0-----:R-:W-:-:S13]  /*f600*/  ISETP.NE.OR P1, PT, R18, RZ, !P1 ;  /* 0x000000ff1200720c */ /* 0x001fda0004f25670 */
        /* <DEDUP_REMOVED lines=10> */
[----:B-1----:R-:W-:-:S02]  /*f6b0*/  MOV R19, UR21 ;  /* 0x0000001500137c02 */ /* 0x002fc40008000f00 */
[C---:B0-----:R-:W-:Y:S01]  /*f6c0*/  ISETP.NE.AND P0, PT, R16.reuse, UR24, PT ;  /* 0x0000001810007c0c */ /* 0x041fe2000bf05270 */
[----:B------:R-:W-:Y:S01]  /*f6d0*/  UIADD3 UR24, UPT, UPT, UR5, 0x5, URZ ;  /* 0x0000000505187890 */ /* 0x000fe2000fffe0ff */
[----:B------:R-:W-:Y:S01]  /*f6e0*/  ISETP.NE.AND P4, PT, R16, UR25, PT ;  /* 0x0000001910007c0c */ /* 0x000fe2000bf85270 */
[----:B------:R-:W-:Y:S01]  /*f6f0*/  UIADD3 UR25, UPT, UPT, UR5, 0x6, URZ ;  /* 0x0000000605197890 */ /* 0x000fe2000fffe0ff */
[----:B------:R-:W-:Y:S02]  /*f700*/  ISETP.NE.OR P0, PT, R18, RZ, !P0 ;  /* 0x000000ff1200720c */ /* 0x000fe40004705670 */
[----:B------:R-:W-:Y:S01]  /*f710*/  ISETP.NE.AND P3, PT, R16, UR26, PT ;  /* 0x0000001a10007c0c */ /* 0x000fe2000bf65270 */
        /* <DEDUP_REMOVED lines=9> */
[C---:B------:R-:W-:Y:S01]  /*f7b0*/  ISETP.NE.OR P6, PT, R18.reuse, RZ, !P6 ;  /* 0x000000ff1200720c */ /* 0x040fe200077c5670 */
[----:B------:R-:W3:Y:S02]  /*f7c0*/  @!P0 LDG.E.64 R24, desc[UR10][R24.64] ;  /* 0x0000000a18188981 */ /* 0x000ee4000c1e1b00 */
[----:B--2---:R-:W-:Y:S01]  /*f7d0*/  @!P3 IMAD.WIDE.U32 R20, R21, 0x8, R12 ;  /* 0x000000081514b825 */ /* 0x004fe200078e000c */
[----:B------:R-:W-:Y:S01]  /*f7e0*/  MOV R17, UR18 ;  /* 0x0000001200117c02 */ /* 0x000fe20008000f00 */
[----:B------:R-:W2:Y:S01]  /*f7f0*/  @!P4 LDG.E.64 R22, desc[UR10][R22.64] ;  /* 0x0000000a1616c981 */ /* 0x000ea2000c1e1b00 */
[----:B------:R-:W-:-:S03]  /*f800*/  ISETP.NE.OR P5, PT, R18, RZ, !P5 ;  /* 0x000000ff1200720c */ /* 0x000fc60006fa5670 */
[----:B------:R-:W2:Y:S01]  /*f810*/  @!P3 LDG.E.64 R20, desc[UR10][R20.64] ;  /* 0x0000000a1414b981 */ /* 0x000ea2000c1e1b00 */
[----:B------:R-:W-:-:S09]  /*f820*/  MOV R27, UR19 ;  /* 0x00000013001b7c02 */ /* 0x000fd20008000f00 */
[----:B------:R-:W-:-:S06]  /*f830*/  @!P5 IMAD.WIDE.U32 R26, R27, 0x8, R12 ;  /* 0x000000081b1ad825 */ /* 0x000fcc00078e000c */
[----:B------:R-:W2:Y:S01]  /*f840*/  @!P5 LDG.E.64 R26, desc[UR10][R26.64] ;  /* 0x0000000a1a1ad981 */ /* 0x000ea2000c1e1b00 */
[----:B----45:R-:W-:Y:S01]  /*f850*/  @!P1 FADD.FTZ R10, R10, R14 ;  /* 0x0000000e0a0a9221 */ /* 0x030fe20000010000 */
[----:B------:R-:W-:Y:S01]  /*f860*/  @!P1 FADD.FTZ R11, R11, R15 ;  /* 0x0000000f0b0b9221 */ /* 0x000fe20000010000 */
[----:B------:R-:W-:-:S04]  /*f870*/  ISETP.NE.AND P1, PT, R16, UR24, PT ;  /* 0x0000001810007c0c */ /* 0x000fc8000bf25270 */
[----:B------:R-:W-:Y:S01]  /*f880*/  ISETP.NE.OR P1, PT, R18, RZ, !P1 ;  /* 0x000000ff1200720c */ /* 0x000fe20004f25670 */
[----:B------:R-:W-:Y:S01]  /*f890*/  @!P2 IMAD.WIDE.U32 R18, R19, 0x8, R12 ;  /* 0x000000081312a825 */ /* 0x000fe200078e000c */
[----:B------:R-:W-:-:S05]  /*f8a0*/  MOV R15, UR20 ;  /* 0x00000014000f7c02 */ /* 0x000fca0008000f00 */
[----:B------:R-:W4:Y:S01]  /*f8b0*/  @!P2 LDG.E.64 R18, desc[UR10][R18.64] ;  /* 0x0000000a1212a981 */ /* 0x000f22000c1e1b00 */
[----:B------:R-:W-:-:S05]  /*f8c0*/  @!P6 IMAD.WIDE.U32 R14, R15, 0x8, R12 ;  /* 0x000000080f0ee825 */ /* 0x000fca00078e000c */
        /* <DEDUP_REMOVED lines=30> */
.L_x_1636:
[----:B------:R-:W-:-:S09]  /*fab0*/  ULOP3.LUT UP0, UR6, UR12, 0x7, URZ, 0xc0, !UPT ;  /* 0x000000070c067892 */ /* 0x000fd2000f80c0ff */
[----:B------:R-:W-:Y:S05]  /*fac0*/  BRA.U !UP0, `(.L_x_1632) ;  /* 0x00000005086c7547 */ /* 0x000fea000b800000 */
[----:B------:R-:W0:Y:S01]  /*fad0*/  S2R R23, SR_TID.X ;  /* 0x0000000000177919 */ /* 0x000e220000002100 */
[----:B------:R-:W-:Y:S02]  /*fae0*/  UIADD3 UR6, UPT, UPT, UR6, -0x1, URZ ;  /* 0xffffffff06067890 */ /* 0x000fe4000fffe0ff */
[----:B------:R-:W-:Y:S02]  /*faf0*/  ULOP3.LUT UP0, UR18, UR12, 0x3, URZ, 0xc0, !UPT ;  /* 0x000000030c127892 */ /* 0x000fe4000f80c0ff */
[----:B------:R-:W-:-:S09]  /*fb00*/  UISETP.GE.U32.AND UP1, UPT, UR6, 0x3, UPT ;  /* 0x000000030600788c */ /* 0x000fd2000bf26070 */
[----:B------:R-:W-:Y:S05]  /*fb10*/  BRA.U !UP1, `(.L_x_1638) ;  /* 0x0000000109b87547 */ /* 0x000fea000b800000 */
[----:B------:R-:W4:Y:S01]  /*fb20*/  S2R R14, SR_CTAID.X ;  /* 0x00000000000e7919 */ /* 0x000f220000002500 */
        /* <DEDUP_REMOVED lines=8> */
[C---:B0-----:R-:W-:Y:S02]  /*fbb0*/  ISETP.NE.OR P1, PT, R23.reuse, RZ, !P1 ;  /* 0x000000ff1700720c */ /* 0x041fe40004f25670 */
[----:B------:R-:W-:Y:S02]  /*fbc0*/  PLOP3.LUT P3, PT, PT, PT, UP3, 0x80, 0x8 ;  /* 0x000000000008781c */ /* 0x000fe40003f6f038 */
[C---:B------:R-:W-:Y:S02]  /*fbd0*/  ISETP.NE.OR P2, PT, R23.reuse, RZ, !P2 ;  /* 0x000000ff1700720c */ /* 0x040fe40005745670 */
[----:B------:R-:W-:-:S07]  /*fbe0*/  ISETP.NE.OR P3, PT, R23, RZ, !P3 ;  /* 0x000000ff1700720c */ /* 0x000fce0005f65670 */
[----:B------:R-:W-:Y:S01]  /*fbf0*/  VOTEU.ALL UP2, P1 ;  /* 0x0000000000ff7886 */ /* 0x000fe20000840000 */
[----:B----4-:R-:W-:-:S04]  /*fc00*/  ISETP.NE.AND P0, PT, R14, UR5, PT ;  /* 0x000000050e007c0c */ /* 0x010fc8000bf05270 */
        /* <DEDUP_REMOVED lines=14> */
[----:B-1----:R-:W-:-:S04]  /*fcf0*/  MOV R19, UR7 ;  /* 0x0000000700137c02 */ /* 0x002fc80008000f00 */
[----:B------:R-:W4:Y:S01]  /*fd00*/  @!P0 LDG.E.64 R14, desc[UR10][R14.64] ;  /* 0x0000000a0e0e8981 */ /* 0x000f22000c1e1b00 */
[----:B------:R-:W-:-:S04]  /*fd10*/  @!P2 IMAD.WIDE.U32 R18, R19, 0x8, R12 ;  /* 0x000000081312a825 */ /* 0x000fc800078e000c */
[----:B--2---:R-:W-:Y:S02]  /*fd20*/  @!P3 IMAD.WIDE.U32 R20, R21, 0x8, R12 ;  /* 0x000000081514b825 */ /* 0x004fe400078e000c */
[----:B------:R-:W2:Y:S04]  /*fd30*/  @!P2 LDG.E.64 R18, desc[UR10][R18.64] ;  /* 0x0000000a1212a981 */ /* 0x000ea8000c1e1b00 */
[----:B------:R-:W2:Y:S01]  /*fd40*/  @!P3 LDG.E.64 R20, desc[UR10][R20.64] ;  /* 0x0000000a1414b981 */ /* 0x000ea2000c1e1b00 */
[----:B------:R-:W-:-:S04]  /*fd50*/  MOV R22, UR5 ;  /* 0x0000000500167c02 */ /* 0x000fc80008000f00 */
[----:B------:R-:W-:-:S04]  /*fd60*/  IADD3 R22, PT, PT, R22, 0x4, RZ ;  /* 0x0000000416167810 */ /* 0x000fc80007ffe0ff */
[----:B------:R-:W-:Y:S01]  /*fd70*/  R2UR UR5, R22 ;  /* 0x00000000160572ca */ /* 0x000fe200000e0000 */
[----:B----45:R-:W-:Y:S01]  /*fd80*/  @!P0 FADD.FTZ R10, R10, R14 ;  /* 0x0000000e0a0a8221 */ /* 0x030fe20000010000 */
[----:B------:R-:W-:-:S03]  /*fd90*/  @!P0 FADD.FTZ R11, R11, R15 ;  /* 0x0000000f0b0b8221 */ /* 0x000fc60000010000 */
[----:B---3--:R-:W-:Y:S01]  /*fda0*/  @!P1 FADD.FTZ R10, R10, R16 ;  /* 0x000000100a0a9221 */ /* 0x008fe20000010000 */
[----:B------:R-:W-:-:S03]  /*fdb0*/  @!P1 FADD.FTZ R11, R11, R17 ;  /* 0x000000110b0b9221 */ /* 0x000fc60000010000 */
[----:B--2---:R-:W-:Y:S01]  /*fdc0*/  @!P2 FADD.FTZ R10, R10, R18 ;  /* 0x000000120a0aa221 */ /* 0x004fe20000010000 */
[----:B------:R-:W-:-:S03]  /*fdd0*/  @!P2 FADD.FTZ R11, R11, R19 ;  /* 0x000000130b0ba221 */ /* 0x000fc60000010000 */
[----:B------:R-:W-:Y:S01]  /*fde0*/  @!P3 FADD.FTZ R10, R10, R20 ;  /* 0x000000140a0ab221 */ /* 0x000fe20000010000 */
[----:B------:R-:W-:-:S07]  /*fdf0*/  @!P3 FADD.FTZ R11, R11, R21 ;  /* 0x000000150b0bb221 */ /* 0x000fce0000010000 */
.L_x_1638:
[----:B------:R-:W-:Y:S05]  /*fe00*/  BRA.U !UP0, `(.L_x_1632) ;  /* 0x00000001089c7547 */ /* 0x000fea000b800000 */
[----:B-1----:R-:W1:Y:S01]  /*fe10*/  S2R R19, SR_CTAID.X ;  /* 0x0000000000137919 */ /* 0x002e620000002500 */
[----:B------:R-:W-:Y:S02]  /*fe20*/  UISETP.NE.AND UP0, UPT, UR18, 0x1, UPT ;  /* 0x000000011200788c */ /* 0x000fe4000bf05270 */
[----:B------:R-:W-:-:S07]  /*fe30*/  ULOP3.LUT UR6, UR12, 0x1, URZ, 0xc0, !UPT ;  /* 0x000000010c067892 */ /* 0x000fce000f8ec0ff */
[----:B------:R-:W-:Y:S05]  /*fe40*/  BRA.U !UP0, `(.L_x_1639) ;  /* 0x0000000108587547 */ /* 0x000fea000b800000 */
[----:B------:R-:W4:Y:S01]  /*fe50*/  S2R R15, SR_CTAID.X ;  /* 0x00000000000f7919 */ /* 0x000f220000002500 */
[----:B------:R-:W-:Y:S01]  /*fe60*/  MOV R18, UR5 ;  /* 0x0000000500127c02 */ /* 0x000fe20008000f00 */
[----:B------:R-:W2:Y:S01]  /*fe70*/  S2R R14, SR_CTAID.Y ;  /* 0x00000000000e7919 */ /* 0x000ea20000002600 */
[----:B----4-:R-:W-:Y:S02]  /*fe80*/  ISETP.NE.AND P0, PT, R15, UR5, PT ;  /* 0x000000050f007c0c */ /* 0x010fe4000bf05270 */
[----:B------:R-:W-:Y:S02]  /*fe90*/  IADD3 R15, PT, PT, R18, 0x1, RZ ;  /* 0x00000001120f7810 */ /* 0x000fe40007ffe0ff */
[----:B0-----:R-:W-:Y:S02]  /*fea0*/  ISETP.NE.OR P1, PT, R23, RZ, !P0 ;  /* 0x000000ff1700720c */ /* 0x001fe40004725670 */
        /* <DEDUP_REMOVED lines=12> */
[----:B---3-5:R-:W-:Y:S01]  /*ff70*/  @!P1 FADD.FTZ R10, R10, R16 ;  /* 0x000000100a0a9221 */ /* 0x028fe20000010000 */
[----:B------:R-:W-:-:S03]  /*ff80*/  @!P1 FADD.FTZ R11, R11, R17 ;  /* 0x000000110b0b9221 */ /* 0x000fc60000010000 */
[----:B--2---:R-:W-:Y:S01]  /*ff90*/  @!P0 FADD.FTZ R10, R10, R14 ;  /* 0x0000000e0a0a8221 */ /* 0x004fe20000010000 */
[----:B------:R-:W-:-:S09]  /*ffa0*/  @!P0 FADD.FTZ R11, R11, R15 ;  /* 0x0000000f0b0b8221 */ /* 0x000fd20000010000 */
.L_x_1639:
[----:B-1----:R-:W-:Y:S01]  /*ffb0*/  ISETP.NE.AND P0, PT, R19, UR5, PT ;  /* 0x0000000513007c0c */ /* 0x002fe2000bf05270 */
[----:B------:R-:W-:Y:S01]  /*ffc0*/  BSSY.RECONVERGENT B0, `(.L_x_1632) ;  /* 0x000000b000007945 */ /* 0x000fe20003800200 */
[----:B------:R-:W-:Y:S02]  /*ffd0*/  MOV R14, UR6 ;  /* 0x00000006000e7c02 */ /* 0x000fe40008000f00 */
[----:B0-----:R-:W-:-:S04]  /*ffe0*/  ISETP.NE.OR P0, PT, R23, RZ, !P0 ;  /* 0x000000ff1700720c */ /* 0x001fc80004705670 */
[----:B------:R-:W-:-:S13]  /*fff0*/  ISETP.NE.U32.OR P0, PT, R14, 0x1, P0 ;  /* 0x000000010e00780c */ /* 0x000fda0000705470 */
[----:B------:R-:W-:Y:S05]  /*10000*/  @P0 BRA `(.L_x_1640) ;  /* 0x0000000000180947 */ /* 0x000fea0003800000 */
[----:B------:R-:W-:-:S06]  /*10010*/  UIMAD UR6, UR9, UR5, UR14 ;  /* 0x00000005090672a4 */ /* 0x000fcc000f8e020e */
[----:B------:R-:W-:-:S05]  /*10020*/  MOV R15, UR6 ;  /* 0x00000006000f7c02 */ /* 0x000fca0008000f00 */
[----:B------:R-:W-:-:S06]  /*10030*/  IMAD.WIDE.U32 R12, R15, 0x8, R12 ;  /* 0x000000080f0c7825 */ /* 0x000fcc00078e000c */
[----:B------:R-:W3:Y:S02]  /*10040*/  LDG.E.64 R12, desc[UR10][R12.64] ;  /* 0x0000000a0c0c7981 */ /* 0x000ee4000c1e1b00 */
[----:B---3-5:R-:W-:Y:S01]  /*10050*/  FADD.FTZ R10, R10, R12 ;  /* 0x0000000c0a0a7221 */ /* 0x028fe20000010000 */
[----:B------:R-:W-:-:S07]  /*10060*/  FADD.FTZ R11, R11, R13 ;  /* 0x0000000d0b0b7221 */ /* 0x000fce0000010000 */
.L_x_1640:
[----:B------:R-:W-:Y:S05]  /*10070*/  BSYNC.RECONVERGENT B0 ;  /* 0x0000000000007941 */ /* 0x000fea0003800200 */
.L_x_1632:
[----:B----4-:R-:W4:Y:S01]  /*10080*/  S2R R12, SR_TID.X ;  /* 0x00000000000c7919 */ /* 0x010f220000002100 */
[----:B------:R-:W1:Y:S01]  /*10090*/  S2UR UR6, SR_CgaCtaId ;  /* 0x00000000000679c3 */ /* 0x000e620000008800 */
[----:B------:R-:W-:Y:S01]  /*100a0*/  UMOV UR5, 0x400 ;  /* 0x0000040000057882 */ /* 0x000fe20000000000 */
[----:B------:R-:W2:Y:S01]  /*100b0*/  LDCU.U8 UR12, c[0x0][0x414] ;  /* 0x00008280ff0c77ac */ /* 0x000ea20008000000 */
[----:B------:R-:W0:Y:S01]  /*100c0*/  LDCU.64 UR20, c[0x0][0x3f8] ;  /* 0x00007f00ff1477ac */ /* 0x000e220008000a00 */
[----:B------:R-:W0:Y:S01]  /*100d0*/  LDCU.64 UR18, c[0x0][0x400] ;  /* 0x00008000ff1277ac */ /* 0x000e220008000a00 */
[----:B--2---:R-:W-:Y:S02]  /*100e0*/  UISETP.NE.AND UP0, UPT, UR12, URZ, UPT ;  /* 0x000000ff0c00728c */ /* 0x004fe4000bf05270 */
[----:B-1----:R-:W-:-:S04]  /*100f0*/  ULEA UR5, UR6, UR5, 0x18 ;  /* 0x0000000506057291 */ /* 0x002fc8000f8ec0ff */
[----:B------:R-:W-:Y:S01]  /*10100*/  PLOP3.LUT P2, PT, PT, PT, UP0, 0x80, 0x8 ;  /* 0x000000000008781c */ /* 0x000fe20003f4f008 */
[----:B------:R-:W1:Y:S01]  /*10110*/  LDCU.64 UR6, c[0x0][0x380] ;  /* 0x00007000ff0677ac */ /* 0x000e620008000a00 */
[----:B----4-:R-:W-:-:S13]  /*10120*/  ISETP.NE.AND P0, PT, R12, RZ, PT ;  /* 0x000000ff0c00720c */ /* 0x010fda0003f05270 */
[----:B-----5:R0:W-:Y:S01]  /*10130*/  @!P0 STS.64 [UR5+0xe0], R10 ;  /* 0x0000e00aff008988 */ /* 0x0201e20008000a05 */
[----:B------:R-:W-:Y:S01]  /*10140*/  BAR.SYNC.DEFER_BLOCKING 0x0 ;  /* 0x0000000000007b1d */ /* 0x000fe20000010000 */
[----:B0--3--:R-:W-:-:S05]  /*10150*/  HFMA2 R11, -RZ, RZ, 0, 0 ;  /* 0x00000000ff0b7431 */ /* 0x009fca00000001ff */
[----:B------:R-:W0:Y:S01]  /*10160*/  LDS.64 R12, [UR5+0xe0] ;  /* 0x0000e005ff0c7984 */ /* 0x000e220008000a00 */
[----:B------:R-:W0:Y:S02]  /*10170*/  LDCU UR5, c[0x0][0x42c] ;  /* 0x00008580ff0577ac */ /* 0x000e240008000800 */
[----:B0-----:R-:W-:Y:S01]  /*10180*/  FMUL.FTZ R21, R12, UR5 ;  /* 0x000000050c157c20 */ /* 0x001fe20008410000 */
[----:B-1----:R-:W-:-:S07]  /*10190*/  FMUL.FTZ R10, R13, UR5 ;  /* 0x000000050d0a7c20 */ /* 0x002fce0008410000 */
.L_x_1646:
[----:B------:R-:W-:-:S05]  /*101a0*/  LEA R23, R11, UR15, 0x3 ;  /* 0x0000000f0b177c11 */ /* 0x000fca000f8e18ff */
[----:B01----:R-:W2:Y:S04]  /*101b0*/  LDL.128 R12, [R23+0x10] ;  /* 0x00001000170c7983 */ /* 0x003ea80000100c00 */
        /* <DEDUP_REMOVED lines=9> */
[----:B------:R-:W-:Y:S02]  /*10250*/  FFMA.FTZ R20, R21, R20, R10 ;  /* 0x0000001415147223 */ /* 0x000fe4000001000a */
[----:B------:R-:W-:Y:S01]  /*10260*/  @P2 FMUL.FTZ R24, R22, -1.4426950216293334961 ;  /* 0xbfb8aa3b16182820 */ /* 0x000fe20000410000 */
[-C--:B------:R-:W-:Y:S01]  /*10270*/  @P2 FFMA.FTZ R13, R5, R12.reuse, R2 ;  /* 0x0000000c050d2223 */ /* 0x080fe20000010002 */
[----:B------:R-:W-:-:S03]  /*10280*/  FFMA.FTZ R12, R21, R12, R10 ;  /* 0x0000000c150c7223 */ /* 0x000fc6000001000a */
[----:B------:R-:W-:Y:S01]  /*10290*/  @P2 FMUL.FTZ R26, R13, -1.4426950216293334961 ;  /* 0xbfb8aa3b0d1a2820 */ /* 0x000fe20000410000 */
[----:B------:R-:W1:Y:S05]  /*102a0*/  @P2 MUFU.EX2 R24, R24 ;  /* 0x0000001800182308 */ /* 0x000e6a0000000800 */
[----:B------:R-:W2:Y:S01]  /*102b0*/  @P2 MUFU.EX2 R26, R26 ;  /* 0x0000001a001a2308 */ /* 0x000ea20000000800 */
[----:B-1----:R-:W-:Y:S01]  /*102c0*/  @P2 FADD.FTZ R25, R24, 1 ;  /* 0x3f80000018192421 */ /* 0x002fe20000010000 */
[----:B--2---:R-:W-:-:S05]  /*102d0*/  @P2 FADD.FTZ R27, R26, 1 ;  /* 0x3f8000001a1b2421 */ /* 0x004fca0000010000 */
[----:B------:R-:W0:Y:S08]  /*102e0*/  @P2 MUFU.RCP R25, R25 ;  /* 0x0000001900192308 */ /* 0x000e300000001000 */
[----:B------:R1:W2:Y:S02]  /*102f0*/  @P2 MUFU.RCP R28, R27 ;  /* 0x0000001b001c2308 */ /* 0x0002a40000001000 */
[----:B-1----:R-:W-:Y:S01]  /*10300*/  FMUL.FTZ R27, R14, UR16 ;  /* 0x000000100e1b7c20 */ /* 0x002fe20008410000 */
[----:B0-----:R-:W-:Y:S01]  /*10310*/  @P2 FADD.FTZ R23, -R25, 1 ;  /* 0x3f80000019172421 */ /* 0x001fe20000010100 */
[----:B---3--:R-:W-:Y:S01]  /*10320*/  @P2 FMUL.FTZ R29, R16, R25 ;  /* 0x00000019101d2220 */ /* 0x008fe20000410000 */
[----:B------:R-:W-:Y:S01]  /*10330*/  FMUL.FTZ R25, R15, UR16 ;  /* 0x000000100f197c20 */ /* 0x000fe20008410000 */
[----:B------:R-:W-:Y:S01]  /*10340*/  FFMA.FTZ R26, R21, R27, R10 ;  /* 0x0000001b151a7223 */ /* 0x000fe2000001000a */
[----:B------:R-:W-:Y:S01]  /*10350*/  @P2 FFMA.FTZ R22, R22, R23, 1 ;  /* 0x3f80000016162423 */ /* 0x000fe20000010017 */
[----:B------:R-:W-:-:S03]  /*10360*/  LEA R23, R11, R4, 0x4 ;  /* 0x000000040b177211 */ /* 0x000fc600078e20ff */
[----:B------:R-:W-:Y:S01]  /*10370*/  @P2 FMUL.FTZ R16, R29, R22 ;  /* 0x000000161d102220 */ /* 0x000fe20000410000 */
[----:B------:R-:W-:Y:S01]  /*10380*/  ISETP.GE.U32.AND P0, PT, R23, UR18, PT ;  /* 0x0000001217007c0c */ /* 0x000fe2000bf06070 */
[----:B--2---:R-:W-:Y:S01]  /*10390*/  @P2 FADD.FTZ R24, -R28, 1 ;  /* 0x3f8000001c182421 */ /* 0x004fe20000010100 */
[----:B------:R-:W-:Y:S01]  /*103a0*/  SHF.R.S32.HI R29, RZ, 0x1f, R23 ;  /* 0x0000001fff1d7819 */ /* 0x000fe20000011417 */
[----:B------:R-:W-:Y:S01]  /*103b0*/  FFMA.FTZ R16, R3, R16, -R20 ;  /* 0x0000001003107223 */ /* 0x000fe20000010814 */
[----:B------:R-:W-:Y:S01]  /*103c0*/  IADD3 R20, PT, PT, R23, 0x10, RZ ;  /* 0x0000001017147810 */ /* 0x000fe20007ffe0ff */
[----:B------:R-:W-:Y:S01]  /*103d0*/  @P2 FFMA.FTZ R13, R13, R24, 1 ;  /* 0x3f8000000d0d2423 */ /* 0x000fe20000010018 */
[----:B------:R-:W-:Y:S01]  /*103e0*/  ISETP.GE.AND.EX P0, PT, R29, UR19, PT, P0 ;  /* 0x000000131d007c0c */ /* 0x000fe2000bf06300 */
[----:B------:R-:W-:Y:S01]  /*103f0*/  @P2 FMUL.FTZ R28, R17, R28 ;  /* 0x0000001c111c2220 */ /* 0x000fe20000410000 */
[----:B------:R-:W-:Y:S01]  /*10400*/  ISETP.GE.U32.AND P1, PT, R20, UR18, PT ;  /* 0x0000001214007c0c */ /* 0x000fe2000bf26070 */
[----:B------:R-:W-:Y:S01]  /*10410*/  FFMA.FTZ R24, R21, R25, R10 ;  /* 0x0000001915187223 */ /* 0x000fe2000001000a */
[----:B------:R-:W-:Y:S01]  /*10420*/  SHF.R.S32.HI R22, RZ, 0x1f, R20 ;  /* 0x0000001fff167819 */ /* 0x000fe20000011414 */
[----:B------:R-:W-:Y:S01]  /*10430*/  @P2 FMUL.FTZ R17, R28, R13 ;  /* 0x0000000d1c112220 */ /* 0x000fe20000410000 */
[----:B------:R-:W-:-:S02]  /*10440*/  ISETP.NE.AND P2, PT, RZ, UR12, PT ;  /* 0x0000000cff007c0c */ /* 0x000fc4000bf45270 */
[----:B------:R-:W-:Y:S01]  /*10450*/  ISETP.GE.AND.EX P1, PT, R22, UR19, PT, P1 ;  /* 0x0000001316007c0c */ /* 0x000fe2000bf26310 */
[----:B------:R-:W-:-:S04]  /*10460*/  FFMA.FTZ R17, R5, R17, -R12 ;  /* 0x0000001105117223 */ /* 0x000fc8000001080c */
[----:B------:R-:W-:Y:S08]  /*10470*/  @P0 BRA `(.L_x_1642) ;  /* 0x00000000002c0947 */ /* 0x000ff00003800000 */
        /* <DEDUP_REMOVED lines=11> */
.L_x_1642:
[----:B------:R-:W-:Y:S05]  /*10530*/  BSYNC.RECONVERGENT B0 ;  /* 0x0000000000007941 */ /* 0x000fea0003800200 */
.L_x_1641:
        /* <DEDUP_REMOVED lines=19> */
.L_x_1643:
[----:B------:R-:W-:Y:S01]  /*10670*/  BSSY.RECONVERGENT B0, `(.L_x_1644) ;  /* 0x000000f000007945 */ /* 0x000fe20003800200 */
[----:B------:R-:W-:Y:S01]  /*10680*/  FFMA.FTZ R26, R3, R18, -R26 ;  /* 0x00000012031a7223 */ /* 0x000fe2000001081a */
[----:B------:R-:W-:Y:S02]  /*10690*/  FFMA.FTZ R24, R5, R19, -R24 ;  /* 0x0000001305187223 */ /* 0x000fe40000010818 */
[----:B------:R-:W-:Y:S05]  /*106a0*/  @P1 BRA `(.L_x_1645) ;  /* 0x00000000002c1947 */ /* 0x000fea0003800000 */
[----:B------:R-:W-:Y:S01]  /*106b0*/  MOV R12, R6 ;  /* 0x00000006000c7202 */ /* 0x000fe20000000f00 */
[----:B0-----:R-:W-:Y:S01]  /*106c0*/  IMAD R15, R22, UR20, RZ ;  /* 0x00000014160f7c24 */ /* 0x001fe2000f8e02ff */
        /* <DEDUP_REMOVED lines=9> */
.L_x_1645:
[----:B------:R-:W-:Y:S05]  /*10760*/  BSYNC.RECONVERGENT B0 ;  /* 0x0000000000007941 */ /* 0x000fea0003800200 */
.L_x_1644:
        /* <DEDUP_REMOVED lines=10> */
.L_x_1621:
[----:B------:R-:W2:Y:S01]  /*10810*/  S2R R9, SR_TID.X ;  /* 0x0000000000097919 */ /* 0x000ea20000002100 */
[----:B------:R-:W3:Y:S01]  /*10820*/  LDC R4, c[0x0][0x370] ;  /* 0x0000dc00ff047b82 */ /* 0x000ee20000000800 */
[----:B------:R-:W-:Y:S07]  /*10830*/  BSSY.RECONVERGENT B0, `(.L_x_1648) ;  /* 0x000000e000007945 */ /* 0x000fee0003800200 */
[----:B------:R-:W4:Y:S08]  /*10840*/  LDC R7, c[0x0][0x374] ;  /* 0x0000dd00ff077b82 */ /* 0x000f300000000800 */
[----:B------:R-:W5:Y:S01]  /*10850*/  LDC.64 R2, c[0x0][0x3c8] ;  /* 0x0000f200ff027b82 */ /* 0x000f620000000a00 */
[----:B---3--:R-:W-:-:S02]  /*10860*/  ISETP.NE.AND P0, PT, R4, 0x1, PT ;  /* 0x000000010400780c */ /* 0x008fc40003f05270 */
[----:B--2---:R-:W-:Y:S02]  /*10870*/  ISETP.NE.AND P1, PT, R9, RZ, PT ;  /* 0x000000ff0900720c */ /* 0x004fe40003f25270 */
[----:B----4-:R-:W-:-:S04]  /*10880*/  SHF.L.U32 R0, R7, 0x1, RZ ;  /* 0x0000000107007819 */ /* 0x010fc800000006ff */
[----:B------:R-:W-:-:S05]  /*10890*/  SEL R5, R0, RZ, P0 ;  /* 0x000000ff00057207 */ /* 0x000fca0000000000 */
[----:B-----5:R-:W-:Y:S02]  /*108a0*/  IMAD.WIDE.U32 R2, R5, 0x4, R2 ;  /* 0x0000000405027825 */ /* 0x020fe400078e0002 */
[----:B------:R-:W-:Y:S05]  /*108b0*/  @P1 BRA `(.L_x_1649) ;  /* 0x0000000000141947 */ /* 0x000fea0003800000 */
[----:B------:R-:W-:Y:S01]  /*108c0*/  HFMA2 R5, -RZ, RZ, 0, 5.9604644775390625e-08 ;  /* 0x00000001ff057431 */ /* 0x000fe200000001ff */
[----:B------:R-:W-:Y:S06]  /*108d0*/  MEMBAR.ALL.GPU ;  /* 0x0000000000007992 */ /* 0x000fec000000a000 */
[----:B------:R-:W-:-:S00]  /*108e0*/  ERRBAR ;  /* 0x00000000000079ab */ /* 0x000fc00000000000 */
[----:B------:R-:W-:Y:S06]  /*108f0*/  CGAERRBAR ;  /* 0x00000000000075ab */ /* 0x000fec0000000000 */
[----:B------:R2:W-:Y:S02]  /*10900*/  REDG.E.ADD.S32.STRONG.GPU desc[UR10][R2.64], R5 ;  /* 0x000000050200798e */ /* 0x0005e4000c12e30a */
.L_x_1649:
[----:B------:R-:W-:Y:S05]  /*10910*/  BSYNC.RECONVERGENT B0 ;  /* 0x0000000000007941 */ /* 0x000fea0003800200 */
.L_x_1648:
[----:B------:R-:W3:Y:S01]  /*10920*/  S2UR UR5, SR_CTAID.Y ;  /* 0x00000000000579c3 */ /* 0x000ee20000002600 */
[----:B--2---:R-:W-:Y:S02]  /*10930*/  IADD3 R5, PT, PT, R7, -0x1, RZ ;  /* 0xffffffff07057810 */ /* 0x004fe40007ffe0ff */
[----:B------:R-:W-:-:S05]  /*10940*/  IADD3 R0, PT, PT, R4, -0x1, RZ ;  /* 0xffffffff04007810 */ /* 0x000fca0007ffe0ff */
[----:B------:R-:W2:Y:S01]  /*10950*/  S2UR UR4, SR_CTAID.X ;  /* 0x00000000000479c3 */ /* 0x000ea20000002500 */
[----:B---3--:R-:W-:-:S04]  /*10960*/  ISETP.NE.AND P0, PT, R5, UR5, PT ;  /* 0x0000000505007c0c */ /* 0x008fc8000bf05270 */
[----:B--2---:R-:W-:-:S13]  /*10970*/  ISETP.NE.OR P0, PT, R0, UR4, P0 ;  /* 0x0000000400007c0c */ /* 0x004fda0008705670 */
[----:B------:R-:W-:Y:S05]  /*10980*/  @P0 EXIT ;  /* 0x000000000000094d */ /* 0x000fea0003800000 */
[----:B------:R-:W-:Y:S05]  /*10990*/  @P1 BRA `(.L_x_1650) ;  /* 0x0000000000201947 */ /* 0x000fea0003800000 */
[----:B------:R-:W-:-:S05]  /*109a0*/  IMAD R0, R4, R7, RZ ;  /* 0x0000000704007224 */ /* 0x000fca00078e02ff */
[----:B------:R-:W-:-:S13]  /*109b0*/  ISETP.NE.AND P0, PT, R0, -0x1, PT ;  /* 0xffffffff0000780c */ /* 0x000fda0003f05270 */
[----:B------:R-:W-:Y:S05]  /*109c0*/  @!P0 BRA `(.L_x_1650) ;  /* 0x0000000000148947 */ /* 0x000fea0003800000 */
.L_x_1651:
[----:B------:R-:W2:Y:S04]  /*109d0*/  LDG.E.STRONG.GPU R5, desc[UR10][R2.64] ;  /* 0x0000000a02057981 */ /* 0x000ea8000c1ef900 */
[----:B--2---:R-:W-:Y:S01]  /*109e0*/  CCTL.IVALL ;  /* 0x00000000ff00798f */ /* 0x004fe20002000000 */
[----:B------:R-:W-:Y:S05]  /*109f0*/  YIELD ;  /* 0x0000000000007946 */ /* 0x000fea0003800000 */
[----:B------:R-:W-:-:S13]  /*10a00*/  ISETP.NE.AND P0, PT, R5, R0, PT ;  /* 0x000000000500720c */ /* 0x000fda0003f05270 */
[----:B------:R-:W-:Y:S05]  /*10a10*/  @P0 BRA `(.L_x_1651) ;  /* 0xfffffffc00ec0947 */ /* 0x000fea000383ffff */
.L_x_1650:
        /* <DEDUP_REMOVED lines=10> */
[----:B------:R-:W-:Y:S01]  /*10ac0*/  MOV R2, R9 ;  /* 0x0000000900027202 */ /* 0x000fe20000000f00 */
[----:B0-----:R-:W-:Y:S01]  /*10ad0*/  HFMA2 R17, -RZ, RZ, 0, 0 ;  /* 0x00000000ff117431 */ /* 0x001fe200000001ff */
        /* <DEDUP_REMOVED lines=11> */
[----:B-1----:R-:W-:-:S04]  /*10b90*/  SEL R15, RZ, 0x1, !P0 ;  /* 0x00000001ff0f7807 */ /* 0x002fc80004000000 */
        /* <DEDUP_REMOVED lines=51> */
.L_x_1654:
        /* <DEDUP_REMOVED lines=29> */
.L_x_1653:
[----:B------:R-:W-:Y:S05]  /*110a0*/  BSYNC.RECONVERGENT B0 ;  /* 0x0000000000007941 */ /* 0x000fea0003800200 */
.L_x_1652:
        /* <DEDUP_REMOVED lines=10> */
.L_x_1655:
        /* <DEDUP_REMOVED lines=87> */
.L_x_1656:
        /* <DEDUP_REMOVED lines=12> */
.L_x_4524:


//--------------------- .text._Z35group_norm_nhwc_bwd_one_pass_kernelI11Fp32IOFp16WLi64ELi96ELi768EEv26Group_norm_nhwc_bwd_params --------------------------
	.section	.text._Z35group_norm_nhwc_bwd_one_pass_kernelI11Fp32IOFp16WLi64ELi96ELi768EEv26Group_norm_nhwc_bwd_params,"ax",@progbits
	.align	128
        .global         _Z35group_norm_nhwc_bwd_one_pass_kernelI11Fp32IOFp16WLi64ELi96ELi768EEv26Group_norm_nhwc_bwd_params
        .type           _Z35group_norm_nhwc_bwd_one_pass_kernelI11Fp32IOFp16WLi64ELi96ELi768EEv26Group_norm_nhwc_bwd_params,@function
        .size           _Z35group_norm_nhwc_bwd_one_pass_kernelI11Fp32IOFp16WLi64ELi96ELi768EEv26Group_norm_nhwc_bwd_params,(.L_x_4525 - _Z35group_norm_nhwc_bwd_one_pass_kernelI11Fp32IOFp16WLi64ELi96ELi768EEv26Group_norm_nhwc_bwd_params)
        .other          _Z35group_norm_nhwc_bwd_one_pass_kernelI11Fp32IOFp16WLi64ELi96ELi768EEv26Group_norm_nhwc_bwd_params,@"STO_CUDA_ENTRY STV_DEFAULT"
_Z35group_norm_nhwc_bwd_one_pass_kernelI11Fp32IOFp16WLi64ELi96ELi768EEv26Group_norm_nhwc_bwd_params:
.text._Z35group_norm_nhwc_bwd_one_pass_kernelI11Fp32IOFp16WLi64ELi96ELi768EEv26Group_norm_nhwc_bwd_params:
        /* <DEDUP_REMOVED lines=54> */
.L_x_1688:
        /* <DEDUP_REMOVED lines=147> */
[----:B---3--:R-:W-:Y:S02]  /*0c90*/  @P4 HADD2.F32 R68, -RZ, R40.H0_H0 ;  /* 0x20000028ff444230 */ /* 0x008fe40000004100 */
[----:B----4-:R-:W-:Y:S02]  /*0ca0*/  @P4 HADD2.F32 R67, -RZ, R41.H0_H0 ;  /* 0x20000029ff434230 */ /* 0x010fe40000004100 */
[----:B------:R-:W-:Y:S02]  /*0cb0*/  HADD2.F32 R66, -RZ, R66.H0_H0 ;  /* 0x20000042ff427230 */ /* 0x000fe40000004100 */
[----:B------:R-:W-:Y:S01]  /*0cc0*/  HADD2.F32 R9, -RZ, R71.H0_H0 ;  /* 0x20000047ff097230 */ /* 0x000fe20000004100 */
        /* <DEDUP_REMOVED lines=58> */
.L_x_1658:
        /* <DEDUP_REMOVED lines=128> */
.L_x_1659:
        /* <DEDUP_REMOVED lines=36> */
.L_x_1661:
[----:B------:R-:W-:Y:S05]  /*1ab0*/  BSYNC.RECONVERGENT B0 ;  /* 0x0000000000007941 */ /* 0x000fea0003800200 */
.L_x_1660:
        /* <DEDUP_REMOVED lines=64> */
.L_x_1663:
[----:B------:R-:W-:Y:S05]  /*1ec0*/  BSYNC.RECONVERGENT B0 ;  /* 0x0000000000007941 */ /* 0x000fea0003800200 */
.L_x_1662:
        /* <DEDUP_REMOVED lines=78> */
.L_x_1665:
[----:B------:R-:W-:Y:S05]  /*23b0*/  BSYNC.RECONVERGENT B0 ;  /* 0x0000000000007941 */ /* 0x000fea0003800200 */
.L_x_1664:
        /* <DEDUP_REMOVED lines=29> */
.L_x_1667:
[----:B------:R-:W-:Y:S05]  /*2590*/  BSYNC.RECONVERGENT B0 ;  /* 0x0000000000007941 */ /* 0x000fea0003800200 */
.L_x_1666:
        /* <DEDUP_REMOVED lines=23> */
.L_x_1670:
[----:B-1----:R-:W4:Y:S04]  /*2710*/  LDG.E.STRONG.GPU R26, desc[UR8][R24.64] ;  /* 0x00000008181a7981 */ /* 0x002f28000c1ef900 */
[----:B----4-:R-:W-:Y:S01]  /*2720*/  CCTL.IVALL ;  /* 0x00000000ff00798f */ /* 0x010fe20002000000 */
[----:B------:R-:W-:Y:S05]  /*2730*/  YIELD ;  /* 0x0000000000007946 */ /* 0x000fea0003800000 */
[----:B------:R-:W-:-:S13]  /*2740*/  ISETP.NE.AND P1, PT, R26, R31, PT ;  /* 0x0000001f1a00720c */ /* 0x000fda0003f25270 */
[----:B------:R-:W-:Y:S05]  /*2750*/  @P1 BRA `(.L_x_1670) ;  /* 0xfffffffc00ec1947 */ /* 0x000fea000383ffff */
.L_x_1669:
        /* <DEDUP_REMOVED lines=14> */
.L_x_1672:
        /* <DEDUP_REMOVED lines=60> */
.L_x_1671:
        /* <DEDUP_REMOVED lines=34> */
.L_x_1673:
        /* <DEDUP_REMOVED lines=18> */
.L_x_1674:
        /* <DEDUP_REMOVED lines=9> */
.L_x_1675:
[----:B------:R-:W-:Y:S05]  /*2fd0*/  BSYNC.RECONVERGENT B0 ;  /* 0x0000000000007941 */ /* 0x000fea0003800200 */
.L_x_1668:
        /* <DEDUP_REMOVED lines=39> */
.L_x_1676:
        /* <DEDUP_REMOVED lines=19> */
.L_x_1678:
[----:B------:R-:W-:Y:S05]  /*3380*/  BSYNC.RECONVERGENT B0 ;  /* 0x0000000000007941 */ /* 0x000fea0003800200 */
.L_x_1677:
        /* <DEDUP_REMOVED lines=37> */
.L_x_1679:
        /* <DEDUP_REMOVED lines=17> */
.L_x_1681:
[----:B------:R-:W-:Y:S05]  /*36f0*/  BSYNC.RECONVERGENT B0 ;  /* 0x0000000000007941 */ /* 0x000fea0003800200 */
.L_x_1680:
        /* <DEDUP_REMOVED lines=19> */
.L_x_1682:
        /* <DEDUP_REMOVED lines=17> */
.L_x_1684:
[----:B------:R-:W-:Y:S05]  /*3940*/  BSYNC.RECONVERGENT B0 ;  /* 0x0000000000007941 */ /* 0x000fea0003800200 */
.L_x_1683:
        /* <DEDUP_REMOVED lines=19> */
.L_x_1685:
        /* <DEDUP_REMOVED lines=17> */
.L_x_1687:
[----:B------:R-:W-:Y:S05]  /*3b90*/  BSYNC.RECONVERGENT B0 ;  /* 0x0000000000007941 */ /* 0x000fea0003800200 */
.L_x_1686:
[----:B------:R-:W-:Y:S02]  /*3ba0*/  IADD3 R47, PT, PT, R44, R47, RZ ;  /* 0x0000002f2c2f7210 */ /* 0x000fe40007ffe0ff */
[----:B------:R-:W-:Y:S02]  /*3bb0*/  IADD3 R48, PT, PT, R48, 0x1, RZ ;  /* 0x0000000130307810 */ /* 0x000fe40007ffe0ff */
[----:B------:R-:W-:-:S13]  /*3bc0*/  ISETP.GE.AND P0, PT, R47, UR4, PT ;  /* 0x000000042f007c0c */ /* 0x000fda000bf06270 */
[----:B------:R-:W-:Y:S05]  /*3bd0*/  @!P0 BRA `(.L_x_1688) ;  /* 0xffffffc400e08947 */ /* 0x000fea000383ffff */
.L_x_1657:
        /* <DEDUP_REMOVED lines=19> */
.L_x_1690:
[----:B------:R-:W-:Y:S05]  /*3d10*/  BSYNC.RECONVERGENT B0 ;  /* 0x0000000000007941 */ /* 0x000fea0003800200 */
.L_x_1689:
[----:B------:R-:W-:Y:S05]  /*3d20*/  @P0 EXIT ;  /* 0x000000000000094d */ /* 0x000fea0003800000 */
[----:B------:R-:W-:Y:S05]  /*3d30*/  @P2 BRA `(.L_x_1691) ;  /* 0x0000000000202947 */ /* 0x000fea0003800000 */
[----:B------:R-:W-:-:S05]  /*3d40*/  IMAD R0, R4, R7, RZ ;  /* 0x0000000704007224 */ /* 0x000fca00078e02ff */
[----:B------:R-:W-:-:S13]  /*3d50*/  ISETP.NE.AND P0, PT, R0, -0x1, PT ;  /* 0xffffffff0000780c */ /* 0x000fda0003f05270 */
[----:B------:R-:W-:Y:S05]  /*3d60*/  @!P0 BRA `(.L_x_1691) ;  /* 0x0000000000148947 */ /* 0x000fea0003800000 */
.L_x_1692:
[----:B-1----:R-:W2:Y:S04]  /*3d70*/  LDG.E.STRONG.GPU R5, desc[UR8][R2.64] ;  /* 0x0000000802057981 */ /* 0x002ea8000c1ef900 */
[----:B--2---:R-:W-:Y:S01]  /*3d80*/  CCTL.IVALL ;  /* 0x00000000ff00798f */ /* 0x004fe20002000000 */
[----:B------:R-:W-:Y:S05]  /*3d90*/  YIELD ;  /* 0x0000000000007946 */ /* 0x000fea0003800000 */
[----:B------:R-:W-:-:S13]  /*3da0*/  ISETP.NE.AND P0, PT, R5, R0, PT ;  /* 0x000000000500720c */ /* 0x000fda0003f05270 */
[----:B------:R-:W-:Y:S05]  /*3db0*/  @P0 BRA `(.L_x_1692) ;  /* 0xfffffffc00ec0947 */ /* 0x000fea000383ffff */
.L_x_1691:
        /* <DEDUP_REMOVED lines=72> */
.L_x_1695:
        /* <DEDUP_REMOVED lines=26> */
[----:B-----5:R-:W-:Y:S01]  /*43e0*/  F2FP.F16.F32.PACK_AB R19, R15, R12 ;  /* 0x0000000c0f13723e */ /* 0x020fe200000000ff */
[----:B------:R1:W-:Y:S04]  /*43f0*/  STG.E desc[UR8][R6.64], R17 ;  /* 0x0000001106007986 */ /* 0x0003e8000c101908 */
[----:B------:R1:W-:Y:S01]  /*4400*/  STG.E desc[UR8][R8.64], R19 ;  /* 0x0000001308007986 */ /* 0x0003e2000c101908 */
[----:B------:R-:W-:Y:S01]  /*4410*/  IADD3.X R23, PT, PT, RZ, R23, RZ, P3, !PT ;  /* 0x00000017ff177210 */ /* 0x000fe20001ffe4ff */
[----:B------:R-:W-:Y:S06]  /*4420*/  @P1 BRA `(.L_x_1695) ;  /* 0xfffffffc00841947 */ /* 0x000fec000383ffff */
.L_x_1694:
[----:B------:R-:W-:Y:S05]  /*4430*/  BSYNC.RECONVERGENT B0 ;  /* 0x0000000000007941 */ /* 0x000fea0003800200 */
.L_x_1693:
        /* <DEDUP_REMOVED lines=10> */
.L_x_1696:
        /* <DEDUP_REMOVED lines=22> */
[----:B-----5:R-:W-:-:S02]  /*4640*/  F2FP.F16.F32.PACK_AB R31, R7, R2 ;  /* 0x00000002071f723e */ /* 0x020fc400000000ff */
[----:B------:R-:W-:-:S04]  /*4650*/  LOP3.LUT R2, R47, 0x3, RZ, 0xc0, !PT ;  /* 0x000000032f027812 */ /* 0x000fc800078ec0ff */
[----:B------:R-:W-:Y:S02]  /*4660*/  IADD3.X R9, PT, PT, R2, UR5, RZ, P1, !PT ;  /* 0x0000000502097c10 */ /* 0x000fe40008ffe4ff */
[----:B---3--:R-:W-:Y:S02]  /*4670*/  F2FP.F16.F32.PACK_AB R33, R25, R12 ;  /* 0x0000000c1921723e */ /* 0x008fe400000000ff */
        /* <DEDUP_REMOVED lines=19> */
[----:B---3--:R-:W-:Y:S02]  /*47b0*/  F2FP.F16.F32.PACK_AB R31, R31, R2 ;  /* 0x000000021f1f723e */ /* 0x008fe400000000ff */
[----:B----4-:R-:W-:-:S03]  /*47c0*/  F2FP.F16.F32.PACK_AB R35, R35, R10 ;  /* 0x0000000a2323723e */ /* 0x010fc600000000ff */
        /* <DEDUP_REMOVED lines=14> */
[----:B----4-:R-:W-:Y:S02]  /*48b0*/  F2FP.F16.F32.PACK_AB R33, R33, R2 ;  /* 0x000000022121723e */ /* 0x010fe400000000ff */
[----:B--2---:R-:W-:-:S03]  /*48c0*/  F2FP.F16.F32.PACK_AB R37, R37, R10 ;  /* 0x0000000a2525723e */ /* 0x004fc600000000ff */
        /* <DEDUP_REMOVED lines=24> */
.L_x_1697:
        /* <DEDUP_REMOVED lines=11> */
.L_x_4525:


//--------------------- .text._Z35group_norm_nhwc_bwd_one_pass_kernelI11Fp32IOFp16WLi128ELi96ELi768EEv26Group_norm_nhwc_bwd_params --------------------------
	.section	.text._Z35group_norm_nhwc_bwd_one_pass_kernelI11Fp32IOFp16WLi128ELi96ELi768EEv26Group_norm_nhwc_bwd_params,"ax",@progbits
	.align	128
        .global         _Z35group_norm_nhwc_bwd_one_pass_kernelI11Fp32IOFp16WLi128ELi96ELi768EEv26Group_norm_nhwc_bwd_params
        .type           _Z35group_norm_nhwc_bwd_one_pass_kernelI11Fp32IOFp16WLi128ELi96ELi768EEv26Group_norm_nhwc_bwd_params,@function
        .size           _Z35group_norm_nhwc_bwd_one_pass_kernelI11Fp32IOFp16WLi128ELi96ELi768EEv26Group_norm_nhwc_bwd_params,(.L_x_4526 - _Z35group_norm_nhwc_bwd_one_pass_kernelI11Fp32IOFp16WLi128ELi96ELi768EEv26Group_norm_nhwc_bwd_params)
        .other          _Z35group_norm_nhwc_bwd_one_pass_kernelI11Fp32IOFp16WLi128ELi96ELi768EEv26Group_norm_nhwc_bwd_params,@"STO_CUDA_ENTRY STV_DEFAULT"
_Z35group_norm_nhwc_bwd_one_pass_kernelI11Fp32IOFp16WLi128ELi96ELi768EEv26Group_norm_nhwc_bwd_params:
.text._Z35group_norm_nhwc_bwd_one_pass_kernelI11Fp32IOFp16WLi128ELi96ELi768EEv26Group_norm_nhwc_bwd_params:
        /* <DEDUP_REMOVED lines=33> */
.L_x_1741:
        /* <DEDUP_REMOVED lines=241> */
[----:B---3--:R-:W-:Y:S02]  /*1120*/  HADD2.F32 R68, -RZ, R68.H0_H0 ;  /* 0x20000044ff447230 */ /* 0x008fe40000004100 */
[----:B----4-:R-:W-:Y:S02]  /*1130*/  HADD2.F32 R9, -RZ, R38.H0_H0 ;  /* 0x20000026ff097230 */ /* 0x010fe40000004100 */
[----:B------:R-:W-:Y:S02]  /*1140*/  @P4 HADD2.F32 R70, -RZ, R39.H0_H0 ;  /* 0x20000027ff464230 */ /* 0x000fe40000004100 */
[----:B------:R-:W-:Y:S01]  /*1150*/  @P4 HADD2.F32 R69, -RZ, R40.H0_H0 ;  /* 0x20000028ff454230 */ /* 0x000fe20000004100 */
        /* <DEDUP_REMOVED lines=114> */
.L_x_1699:
        /* <DEDUP_REMOVED lines=256> */
.L_x_1700:
        /* <DEDUP_REMOVED lines=44> */
.L_x_1702:
[----:B------:R-:W-:Y:S05]  /*2b40*/  BSYNC.RECONVERGENT B0 ;  /* 0x0000000000007941 */ /* 0x000fea0003800200 */
.L_x_1701:
        /* <DEDUP_REMOVED lines=62> */
.L_x_1704:
[----:B------:R-:W-:Y:S05]  /*2f30*/  BSYNC.RECONVERGENT B0 ;  /* 0x0000000000007941 */ /* 0x000fea0003800200 */
.L_x_1703:
        /* <DEDUP_REMOVED lines=78> */
.L_x_1706:
[----:B------:R-:W-:Y:S05]  /*3420*/  BSYNC.RECONVERGENT B0 ;  /* 0x0000000000007941 */ /* 0x000fea0003800200 */
.L_x_1705:
        /* <DEDUP_REMOVED lines=29> */
.L_x_1708:
[----:B------:R-:W-:Y:S05]  /*3600*/  BSYNC.RECONVERGENT B0 ;  /* 0x0000000000007941 */ /* 0x000fea0003800200 */
.L_x_1707:
        /* <DEDUP_REMOVED lines=27> */
.L_x_1711:
[----:B------:R-:W2:Y:S04]  /*37c0*/  LDG.E.STRONG.GPU R34, desc[UR8][R32.64] ;  /* 0x0000000820227981 */ /* 0x000ea8000c1ef900 */
[----:B--2---:R-:W-:Y:S01]  /*37d0*/  CCTL.IVALL ;  /* 0x00000000ff00798f */ /* 0x004fe20002000000 */
[----:B------:R-:W-:Y:S05]  /*37e0*/  YIELD ;  /* 0x0000000000007946 */ /* 0x000fea0003800000 */
[----:B------:R-:W-:-:S13]  /*37f0*/  ISETP.NE.AND P1, PT, R34, R39, PT ;  /* 0x000000272200720c */ /* 0x000fda0003f25270 */
[----:B------:R-:W-:Y:S05]  /*3800*/  @P1 BRA `(.L_x_1711) ;  /* 0xfffffffc00ec1947 */ /* 0x000fea000383ffff */
.L_x_1710:
        /* <DEDUP_REMOVED lines=16> */
.L_x_1713:
        /* <DEDUP_REMOVED lines=62> */
.L_x_1712:
        /* <DEDUP_REMOVED lines=38> */
.L_x_1714:
        /* <DEDUP_REMOVED lines=19> */
.L_x_1715:
        /* <DEDUP_REMOVED lines=9> */
.L_x_1716:
[----:B------:R-:W-:Y:S05]  /*4110*/  BSYNC.RECONVERGENT B0 ;  /* 0x0000000000007941 */ /* 0x000fea0003800200 */
.L_x_1709:
        /* <DEDUP_REMOVED lines=55> */
.L_x_1717:
        /* <DEDUP_REMOVED lines=23> */
.L_x_1719:
[----:B------:R-:W-:Y:S05]  /*4600*/  BSYNC.RECONVERGENT B0 ;  /* 0x0000000000007941 */ /* 0x000fea0003800200 */
.L_x_1718:
        /* <DEDUP_REMOVED lines=19> */
.L_x_1720:
        /* <DEDUP_REMOVED lines=17> */
.L_x_1722:
[----:B------:R-:W-:Y:S05]  /*4850*/  BSYNC.RECONVERGENT B0 ;  /* 0x0000000000007941 */ /* 0x000fea0003800200 */
.L_x_1721:
        /* <DEDUP_REMOVED lines=21> */
.L_x_1723:
        /* <DEDUP_REMOVED lines=19> */
.L_x_1725:
[----:B------:R-:W-:Y:S05]  /*4ae0*/  BSYNC.RECONVERGENT B0 ;  /* 0x0000000000007941 */ /* 0x000fea0003800200 */
.L_x_1724:
        /* <DEDUP_REMOVED lines=54> */
.L_x_1726:
        /* <DEDUP_REMOVED lines=17> */
.L_x_1728:
[----:B------:R-:W-:Y:S05]  /*4f60*/  BSYNC.RECONVERGENT B0 ;  /* 0x0000000000007941 */ /* 0x000fea0003800200 */
.L_x_1727:
        /* <DEDUP_REMOVED lines=19> */
.L_x_1729:
        /* <DEDUP_REMOVED lines=17> */
.L_x_1731:
[----:B------:R-:W-:Y:S05]  /*51b0*/  BSYNC.RECONVERGENT B0 ;  /* 0x0000000000007941 */ /* 0x000fea0003800200 */
.L_x_1730:
        /* <DEDUP_REMOVED lines=19> */
.L_x_1732:
        /* <DEDUP_REMOVED lines=17> */
.L_x_1734:
[----:B------:R-:W-:Y:S05]  /*5400*/  BSYNC.RECONVERGENT B0 ;  /* 0x0000000000007941 */ /* 0x000fea0003800200 */
.L_x_1733:
        /* <DEDUP_REMOVED lines=19> */
.L_x_1735:
        /* <DEDUP_REMOVED lines=18> */
.L_x_1737:
[----:B------:R-:W-:Y:S05]  /*5660*/  BSYNC.RECONVERGENT B0 ;  /* 0x0000000000007941 */ /* 0x000fea0003800200 */
.L_x_1736:
        /* <DEDUP_REMOVED lines=19> */
.L_x_1738:
        /* <DEDUP_REMOVED lines=17> */
.L_x_1740:
[----:B------:R-:W-:Y:S05]  /*58b0*/  BSYNC.RECONVERGENT B0 ;  /* 0x0000000000007941 */ /* 0x000fea0003800200 */
.L_x_1739:
[----:B------:R-:W-:Y:S02]  /*58c0*/  IADD3 R60, PT, PT, R57, R60, RZ ;  /* 0x0000003c393c7210 */ /* 0x000fe40007ffe0ff */
[----:B------:R-:W-:Y:S02]  /*58d0*/  IADD3 R61, PT, PT, R61, 0x1, RZ ;  /* 0x000000013d3d7810 */ /* 0x000fe40007ffe0ff */
[----:B------:R-:W-:-:S13]  /*58e0*/  ISETP.GE.AND P0, PT, R60, UR4, PT ;  /* 0x000000043c007c0c */ /* 0x000fda000bf06270 */
[----:B------:R-:W-:Y:S05]  /*58f0*/  @!P0 BRA `(.L_x_1741) ;  /* 0xffffffa800448947 */ /* 0x000fea000383ffff */
.L_x_1698:
        /* <DEDUP_REMOVED lines=19> */
.L_x_1743:
[----:B------:R-:W-:Y:S05]  /*5a30*/  BSYNC.RECONVERGENT B0 ;  /* 0x0000000000007941 */ /* 0x000fea0003800200 */
.L_x_1742:
[----:B------:R-:W-:Y:S05]  /*5a40*/  @P0 EXIT ;  /* 0x000000000000094d */ /* 0x000fea0003800000 */
[----:B------:R-:W-:Y:S05]  /*5a50*/  @P2 BRA `(.L_x_1744) ;  /* 0x0000000000202947 */ /* 0x000fea0003800000 */
[----:B------:R-:W-:-:S05]  /*5a60*/  IMAD R0, R4, R7, RZ ;  /* 0x0000000704007224 */ /* 0x000fca00078e02ff */
[----:B------:R-:W-:-:S13]  /*5a70*/  ISETP.NE.AND P0, PT, R0, -0x1, PT ;  /* 0xffffffff0000780c */ /* 0x000fda0003f05270 */
[----:B------:R-:W-:Y:S05]  /*5a80*/  @!P0 BRA `(.L_x_1744) ;  /* 0x0000000000148947 */ /* 0x000fea0003800000 */
.L_x_1745:
[----:B0-----:R-:W2:Y:S04]  /*5a90*/  LDG.E.STRONG.GPU R5, desc[UR8][R2.64] ;  /* 0x0000000802057981 */ /* 0x001ea8000c1ef900 */
[----:B--2---:R-:W-:Y:S01]  /*5aa0*/  CCTL.IVALL ;  /* 0x00000000ff00798f */ /* 0x004fe20002000000 */
[----:B------:R-:W-:Y:S05]  /*5ab0*/  YIELD ;  /* 0x0000000000007946 */ /* 0x000fea0003800000 */
[----:B------:R-:W-:-:S13]  /*5ac0*/  ISETP.NE.AND P0, PT, R5, R0, PT ;  /* 0x000000000500720c */ /* 0x000fda0003f05270 */
[----:B------:R-:W-:Y:S05]  /*5ad0*/  @P0 BRA `(.L_x_1745) ;  /* 0xfffffffc00ec0947 */ /* 0x000fea000383ffff */
.L_x_1744:
        /* <DEDUP_REMOVED lines=74> */
.L_x_1748:
        /* <DEDUP_REMOVED lines=21> */
[----:B--2---:R-:W-:Y:S02]  /*60d0*/  F2FP.F16.F32.PACK_AB R17, R9, R6 ;  /* 0x000000060911723e */ /* 0x004fe400000000ff */
[----:B------:R-:W-:-:S02]  /*60e0*/  MOV R6, R20 ;  /* 0x0000001400067202 */ /* 0x000fc40000000f00 */
[-C--:B------:R-:W-:Y:S02]  /*60f0*/  MOV R9, R23.reuse ;  /* 0x0000001700097202 */ /* 0x080fe40000000f00 */
[----:B---3--:R-:W-:Y:S01]  /*6100*/  F2FP.F16.F32.PACK_AB R19, R15, R12 ;  /* 0x0000000c0f13723e */ /* 0x008fe200000000ff */
[----:B------:R0:W-:Y:S04]  /*6110*/  STG.E desc[UR8][R6.64], R17 ;  /* 0x0000001106007986 */ /* 0x0001e8000c101908 */
[----:B------:R0:W-:Y:S01]  /*6120*/  STG.E desc[UR8][R8.64], R19 ;  /* 0x0000001308007986 */ /* 0x0001e2000c101908 */
[----:B------:R-:W-:Y:S02]  /*6130*/  IADD3 R20, P4, PT, R20, 0xc00, RZ ;  /* 0x00000c0014147810 */ /* 0x000fe40007f9e0ff */
[----:B------:R-:W-:-:S02]  /*6140*/  IADD3.X R23, PT, PT, RZ, R23, RZ, P3, !PT ;  /* 0x00000017ff177210 */ /* 0x000fc40001ffe4ff */
[----:B------:R-:W-:Y:S01]  /*6150*/  IADD3.X R21, PT, PT, RZ, R21, RZ, P4, !PT ;  /* 0x00000015ff157210 */ /* 0x000fe200027fe4ff */
[----:B------:R-:W-:Y:S08]  /*6160*/  @P1 BRA `(.L_x_1748) ;  /* 0xfffffffc00841947 */ /* 0x000ff0000383ffff */
.L_x_1747:
[----:B------:R-:W-:Y:S05]  /*6170*/  BSYNC.RECONVERGENT B0 ;  /* 0x0000000000007941 */ /* 0x000fea0003800200 */
.L_x_1746:
        /* <DEDUP_REMOVED lines=10> */
.L_x_1749:
        /* <DEDUP_REMOVED lines=87> */
.L_x_1750:
        /* <DEDUP_REMOVED lines=15> */
.L_x_4526:


//--------------------- .text._Z35group_norm_nhwc_bwd_one_pass_kernelI11Fp32IOFp16WLi256ELi96ELi768EEv26Group_norm_nhwc_bwd_params --------------------------
	.section	.text._Z35group_norm_nhwc_bwd_one_pass_kernelI11Fp32IOFp16WLi256ELi96ELi768EEv26Group_norm_nhwc_bwd_params,"ax",@progbits
	.align	128
        .global         _Z35group_norm_nhwc_bwd_one_pass_kernelI11Fp32IOFp16WLi256ELi96ELi768EEv26Group_norm_nhwc_bwd_params
        .type           _Z35group_norm_nhwc_bwd_one_pass_kernelI11Fp32IOFp16WLi256ELi96ELi768EEv26Group_norm_nhwc_bwd_params,@function
        .size           _Z35group_norm_nhwc_bwd_one_pass_kernelI11Fp32IOFp16WLi256ELi96ELi768EEv26Group_norm_nhwc_bwd_params,(.L_x_4527 - _Z35group_norm_nhwc_bwd_one_pass_kernelI11Fp32IOFp16WLi256ELi96ELi768EEv26Group_norm_nhwc_bwd_params)
        .other          _Z35group_norm_nhwc_bwd_one_pass_kernelI11Fp32IOFp16WLi256ELi96ELi768EEv26Group_norm_nhwc_bwd_params,@"STO_CUDA_ENTRY STV_DEFAULT"
_Z35group_norm_nhwc_bwd_one_pass_kernelI11Fp32IOFp16WLi256ELi96ELi768EEv26Group_norm_nhwc_bwd_params:
.text._Z35group_norm_nhwc_bwd_one_pass_kernelI11Fp32IOFp16WLi256ELi96ELi768EEv26Group_norm_nhwc_bwd_params:
        /* <DEDUP_REMOVED lines=24> */
.L_x_1818:
        /* <DEDUP_REMOVED lines=464> */
[----:B--2---:R-:W-:Y:S02]  /*1e80*/  @P3 HADD2.F32 R4, -RZ, R0.H0_H0 ;  /* 0x20000000ff043230 */ /* 0x004fe40000004100 */
[----:B---3--:R-:W-:Y:S02]  /*1e90*/  HADD2.F32 R47, -RZ, R47.H0_H0 ;  /* 0x2000002fff2f7230 */ /* 0x008fe40000004100 */
[----:B------:R-:W-:Y:S02]  /*1ea0*/  HADD2.F32 R46, -RZ, R46.H0_H0 ;  /* 0x2000002eff2e7230 */ /* 0x000fe40000004100 */
[----:B------:R-:W-:Y:S01]  /*1eb0*/  @P3 HADD2.F32 R5, -RZ, R32.H0_H0 ;  /* 0x20000020ff053230 */ /* 0x000fe20000004100 */
        /* <DEDUP_REMOVED lines=229> */
.L_x_1752:
        /* <DEDUP_REMOVED lines=514> */
.L_x_1753:
        /* <DEDUP_REMOVED lines=45> */
.L_x_1755:
[----:B------:R-:W-:Y:S05]  /*5000*/  BSYNC.RECONVERGENT B0 ;  /* 0x0000000000007941 */ /* 0x000fea0003800200 */
.L_x_1754:
        /* <DEDUP_REMOVED lines=64> */
.L_x_1757:
[----:B------:R-:W-:Y:S05]  /*5410*/  BSYNC.RECONVERGENT B0 ;  /* 0x0000000000007941 */ /* 0x000fea0003800200 */
.L_x_1756:
        /* <DEDUP_REMOVED lines=78> */
.L_x_1759:
[----:B------:R-:W-:Y:S05]  /*5900*/  BSYNC.RECONVERGENT B0 ;  /* 0x0000000000007941 */ /* 0x000fea0003800200 */
.L_x_1758:
        /* <DEDUP_REMOVED lines=30> */
.L_x_1761:
[----:B------:R-:W-:Y:S05]  /*5af0*/  BSYNC.RECONVERGENT B0 ;  /* 0x0000000000007941 */ /* 0x000fea0003800200 */
.L_x_1760:
        /* <DEDUP_REMOVED lines=32> */
.L_x_1764:
        /* <DEDUP_REMOVED lines=10> */
.L_x_1763:
        /* <DEDUP_REMOVED lines=19> */
.L_x_1766:
        /* <DEDUP_REMOVED lines=153> */
.L_x_1765:
        /* <DEDUP_REMOVED lines=81> */
.L_x_1767:
        /* <DEDUP_REMOVED lines=42> */
.L_x_1768:
        /* <DEDUP_REMOVED lines=21> */
.L_x_1769:
[----:B------:R-:W-:Y:S05]  /*7160*/  BSYNC.RECONVERGENT B0 ;  /* 0x0000000000007941 */ /* 0x000fea0003800200 */
.L_x_1762:
        /* <DEDUP_REMOVED lines=38> */
.L_x_1770:
        /* <DEDUP_REMOVED lines=26> */
.L_x_1772:
[----:B------:R-:W-:Y:S05]  /*7570*/  BSYNC.RECONVERGENT B0 ;  /* 0x0000000000007941 */ /* 0x000fea0003800200 */
.L_x_1771:
        /* <DEDUP_REMOVED lines=26> */
.L_x_1773:
        /* <DEDUP_REMOVED lines=22> */
.L_x_1775:
[----:B------:R-:W-:Y:S05]  /*7880*/  BSYNC.RECONVERGENT B0 ;  /* 0x0000000000007941 */ /* 0x000fea0003800200 */
.L_x_1774:
        /* <DEDUP_REMOVED lines=29> */
.L_x_1776:
        /* <DEDUP_REMOVED lines=20> */
.L_x_1778:
[----:B------:R-:W-:Y:S05]  /*7ba0*/  BSYNC.RECONVERGENT B0 ;  /* 0x0000000000007941 */ /* 0x000fea0003800200 */
.L_x_1777:
        /* <DEDUP_REMOVED lines=29> */
.L_x_1779:
        /* <DEDUP_REMOVED lines=20> */
.L_x_1781:
[----:B------:R-:W-:Y:S05]  /*7ec0*/  BSYNC.RECONVERGENT B0 ;  /* 0x0000000000007941 */ /* 0x000fea0003800200 */
.L_x_1780:
        /* <DEDUP_REMOVED lines=39> */
.L_x_1782:
        /* <DEDUP_REMOVED lines=22> */
.L_x_1784:
[----:B------:R-:W-:Y:S05]  /*82a0*/  BSYNC.RECONVERGENT B0 ;  /* 0x0000000000007941 */ /* 0x000fea0003800200 */
.L_x_1783:
        /* <DEDUP_REMOVED lines=21> */
.L_x_1785:
        /* <DEDUP_REMOVED lines=21> */
.L_x_1787:
[----:B------:R-:W-:Y:S05]  /*8550*/  BSYNC.RECONVERGENT B0 ;  /* 0x0000000000007941 */ /* 0x000fea0003800200 */
.L_x_1786:
        /* <DEDUP_REMOVED lines=21> */
.L_x_1788:
        /* <DEDUP_REMOVED lines=21> */
.L_x_1790:
[----:B------:R-:W-:Y:S05]  /*8800*/  BSYNC.RECONVERGENT B0 ;  /* 0x0000000000007941 */ /* 0x000fea0003800200 */
.L_x_1789:
        /* <DEDUP_REMOVED lines=21> */
.L_x_1791:
        /* <DEDUP_REMOVED lines=20> */
.L_x_1793:
[----:B------:R-:W-:Y:S05]  /*8aa0*/  BSYNC.RECONVERGENT B0 ;  /* 0x0000000000007941 */ /* 0x000fea0003800200 */
.L_x_1792:
        /* <DEDUP_REMOVED lines=48> */
.L_x_1794:
        /* <DEDUP_REMOVED lines=21> */
.L_x_1796:
[----:B------:R-:W-:Y:S05]  /*8f00*/  BSYNC.RECONVERGENT B0 ;  /* 0x0000000000007941 */ /* 0x000fea0003800200 */
.L_x_1795:
        /* <DEDUP_REMOVED lines=21> */
.L_x_1797:
        /* <DEDUP_REMOVED lines=21> */
.L_x_1799:
[----:B------:R-:W-:Y:S05]  /*91b0*/  BSYNC.RECONVERGENT B0 ;  /* 0x0000000000007941 */ /* 0x000fea0003800200 */
.L_x_1798:
        /* <DEDUP_REMOVED lines=21> */
.L_x_1800:
        /* <DEDUP_REMOVED lines=21> */
.L_x_1802:
[----:B------:R-:W-:Y:S05]  /*9460*/  BSYNC.RECONVERGENT B0 ;  /* 0x0000000000007941 */ /* 0x000fea0003800200 */
.L_x_1801:
        /* <DEDUP_REMOVED lines=21> */
.L_x_1803:
        /* <DEDUP_REMOVED lines=21> */
.L_x_1805:
[----:B------:R-:W-:Y:S05]  /*9710*/  BSYNC.RECONVERGENT B0 ;  /* 0x0000000000007941 */ /* 0x000fea0003800200 */
.L_x_1804:
        /* <DEDUP_REMOVED lines=21> */
.L_x_1806:
        /* <DEDUP_REMOVED lines=21> */
.L_x_1808:
[----:B------:R-:W-:Y:S05]  /*99c0*/  BSYNC.RECONVERGENT B0 ;  /* 0x0000000000007941 */ /* 0x000fea0003800200 */
.L_x_1807:
        /* <DEDUP_REMOVED lines=21> */
.L_x_1809:
        /* <DEDUP_REMOVED lines=21> */
.L_x_1811:
[----:B------:R-:W-:Y:S05]  /*9c70*/  BSYNC.RECONVERGENT B0 ;  /* 0x0000000000007941 */ /* 0x000fea0003800200 */
.L_x_1810:
        /* <DEDUP_REMOVED lines=21> */
.L_x_1812:
        /* <DEDUP_REMOVED lines=29> */
.L_x_1814:
[----:B------:R-:W-:Y:S05]  /*9fa0*/  BSYNC.RECONVERGENT B0 ;  /* 0x0000000000007941 */ /* 0x000fea0003800200 */
.L_x_1813:
        /* <DEDUP_REMOVED lines=19> */
.L_x_1815:
        /* <DEDUP_REMOVED lines=17> */
.L_x_1817:
[----:B------:R-:W-:Y:S05]  /*a1f0*/  BSYNC.RECONVERGENT B0 ;  /* 0x0000000000007941 */ /* 0x000fea0003800200 */
.L_x_1816:
        /* <DEDUP_REMOVED lines=8> */
.L_x_1751:
        /* <DEDUP_REMOVED lines=15> */
.L_x_1820:
[----:B------:R-:W-:Y:S05]  /*a370*/  BSYNC.RECONVERGENT B0 ;  /* 0x0000000000007941 */ /* 0x000fea0003800200 */
.L_x_1819:
        /* <DEDUP_REMOVED lines=11> */
.L_x_1822:
[----:B------:R-:W3:Y:S04]  /*a430*/  LDG.E.STRONG.GPU R5, desc[UR12][R2.64] ;  /* 0x0000000c02057981 */ /* 0x000ee8000c1ef900 */
[----:B---3--:R-:W-:Y:S01]  /*a440*/  CCTL.IVALL ;  /* 0x00000000ff00798f */ /* 0x008fe20002000000 */
[----:B------:R-:W-:Y:S05]  /*a450*/  YIELD ;  /* 0x0000000000007946 */ /* 0x000fea0003800000 */
[----:B------:R-:W-:-:S13]  /*a460*/  ISETP.NE.AND P0, PT, R5, R4, PT ;  /* 0x000000040500720c */ /* 0x000fda0003f05270 */
[----:B------:R-:W-:Y:S05]  /*a470*/  @P0 BRA `(.L_x_1822) ;  /* 0xfffffffc00ec0947 */ /* 0x000fea000383ffff */
.L_x_1821:
        /* <DEDUP_REMOVED lines=73> */
.L_x_1825:
        /* <DEDUP_REMOVED lines=24> */
[----:B---3--:R-:W-:Y:S02]  /*aa90*/  F2FP.F16.F32.PACK_AB R19, R13, R4 ;  /* 0x000000040d13723e */ /* 0x008fe400000000ff */
[-C--:B------:R-:W-:Y:S02]  /*aaa0*/  MOV R13, R25.reuse ;  /* 0x00000019000d7202 */ /* 0x080fe40000000f00 */
[----:B----4-:R-:W-:Y:S01]  /*aab0*/  F2FP.F16.F32.PACK_AB R21, R17, R14 ;  /* 0x0000000e1115723e */ /* 0x010fe200000000ff */
[----:B------:R0:W-:Y:S04]  /*aac0*/  STG.E desc[UR12][R8.64], R19 ;  /* 0x0000001308007986 */ /* 0x0001e8000c10190c */
[----:B------:R0:W-:Y:S01]  /*aad0*/  STG.E desc[UR12][R12.64], R21 ;  /* 0x000000150c007986 */ /* 0x0001e2000c10190c */
[----:B------:R-:W-:Y:S01]  /*aae0*/  IADD3.X R25, PT, PT, RZ, R25, RZ, P3, !PT ;  /* 0x00000019ff197210 */ /* 0x000fe20001ffe4ff */
[----:B------:R-:W-:Y:S06]  /*aaf0*/  @P1 BRA `(.L_x_1825) ;  /* 0xfffffffc00841947 */ /* 0x000fec000383ffff */
.L_x_1824:
[----:B------:R-:W-:Y:S05]  /*ab00*/  BSYNC.RECONVERGENT B0 ;  /* 0x0000000000007941 */ /* 0x000fea0003800200 */
.L_x_1823:
        /* <DEDUP_REMOVED lines=10> */
.L_x_1826:
        /* <DEDUP_REMOVED lines=21> */
[----:B----4-:R-:W-:Y:S02]  /*ad00*/  F2FP.F16.F32.PACK_AB R31, R7, R4 ;  /* 0x00000004071f723e */ /* 0x010fe400000000ff */
[----:B------:R-:W-:-:S04]  /*ad10*/  LOP3.LUT R4, R22, 0x3, RZ, 0xc0, !PT ;  /* 0x0000000316047812 */ /* 0x000fc800078ec0ff */
        /* <DEDUP_REMOVED lines=38> */
[----:B----4-:R-:W-:Y:S02]  /*af80*/  F2FP.F16.F32.PACK_AB R33, R33, R10 ;  /* 0x0000000a2121723e */ /* 0x010fe400000000ff */
[----:B-----5:R-:W-:-:S03]  /*af90*/  F2FP.F16.F32.PACK_AB R37, R37, R14 ;  /* 0x0000000e2525723e */ /* 0x020fc600000000ff */
        /* <DEDUP_REMOVED lines=17> */
[----:B-----5:R-:W-:Y:S02]  /*b0b0*/  F2FP.F16.F32.PACK_AB R13, R13, R8 ;  /* 0x000000080d0d723e */ /* 0x020fe400000000ff */
[----:B--2---:R-:W-:-:S03]  /*b0c0*/  F2FP.F16.F32.PACK_AB R7, R5, R6 ;  /* 0x000000060507723e */ /* 0x004fc600000000ff */
[----:B------:R4:W-:Y:S04]  /*b0d0*/  STG.E desc[UR12][R26.64], R13 ;  /* 0x0000000d1a007986 */ /* 0x0009e8000c10190c */
[----:B------:R4:W-:Y:S01]  /*b0e0*/  STG.E desc[UR12][R28.64], R7 ;  /* 0x000000071c007986 */ /* 0x0009e2000c10190c */
[----:B------:R-:W-:Y:S01]  /*b0f0*/  HFMA2 R5, -RZ, RZ, 0, 0 ;  /* 0x00000000ff057431 */ /* 0x000fe200000001ff */
[----:B------:R-:W-:Y:S06]  /*b100*/  @P0 BRA `(.L_x_1826) ;  /* 0xfffffff800a80947 */ /* 0x000fec000383ffff */
[----:B------:R-:W-:Y:S05]  /*b110*/  EXIT ;  /* 0x000000000000794d */ /* 0x000fea0003800000 */
.L_x_1827:
        /* <DEDUP_REMOVED lines=14> */
.L_x_4527:


//--------------------- .text._Z35group_norm_nhwc_bwd_one_pass_kernelI11Fp32IOFp16WLi512ELi96ELi768EEv26Group_norm_nhwc_bwd_params --------------------------
	.section	.text._Z35group_norm_nhwc_bwd_one_pass_kernelI11Fp32IOFp16WLi512ELi96ELi768EEv26Group_norm_nhwc_bwd_params,"ax",@progbits
	.align	128
        .global         _Z35group_norm_nhwc_bwd_one_pass_kernelI11Fp32IOFp16WLi512ELi96ELi768EEv26Group_norm_nhwc_bwd_params
        .type           _Z35group_norm_nhwc_bwd_one_pass_kernelI11Fp32IOFp16WLi512ELi96ELi768EEv26Group_norm_nhwc_bwd_params,@function
        .size           _Z35group_norm_nhwc_bwd_one_pass_kernelI11Fp32IOFp16WLi512ELi96ELi768EEv26Group_norm_nhwc_bwd_params,(.L_x_4528 - _Z35group_norm_nhwc_bwd_one_pass_kernelI11Fp32IOFp16WLi512ELi96ELi768EEv26Group_norm_nhwc_bwd_params)
        .other          _Z35group_norm_nhwc_bwd_one_pass_kernelI11Fp32IOFp16WLi512ELi96ELi768EEv26Group_norm_nhwc_bwd_params,@"STO_CUDA_ENTRY STV_DEFAULT"
_Z35group_norm_nhwc_bwd_one_pass_kernelI11Fp32IOFp16WLi512ELi96ELi768EEv26Group_norm_nhwc_bwd_params:
.text._Z35group_norm_nhwc_bwd_one_pass_kernelI11Fp32IOFp16WLi512ELi96ELi768EEv26Group_norm_nhwc_bwd_params:
        /* <DEDUP_REMOVED lines=28> */
.L_x_1854:
        /* <DEDUP_REMOVED lines=116> */
[----:B------:R4:W-:Y:S01]  /*0900*/  STL.64 [R1+0x598], R12 ;  /* 0x0005980c01007387 */ /* 0x0009e20000100a00 */
[----:B------:R-:W-:-:S02]  /*0910*/  @!P3 IMAD R29, R32, R25, R29 ;  /* 0x00000019201db224 */ /* 0x000fc400078e021d */
[----:B------:R-:W-:Y:S02]  /*0920*/  @!P3 IMAD.WIDE.U32 R24, R32, R24, R16 ;  /* 0x000000182018b225 */ /* 0x000fe400078e0010 */
[----:B------:R-:W3:Y:S03]  /*0930*/  @!P5 LDC.64 R16, c[0x0][0x3f8] ;  /* 0x0000fe00ff10db82 */ /* 0x000ee60000000a00 */
        /* <DEDUP_REMOVED lines=8> */
[----:B------:R-:W4:Y:S08]  /*09c0*/  @!P6 LDC.64 R24, c[0x0][0x398] ;  /* 0x0000e600ff18eb82 */ /* 0x000f300000000a00 */
        /* <DEDUP_REMOVED lines=23> */
[----:B------:R-:W-:Y:S02]  /*0b40*/  @!P6 IADD3 R24, P1, PT, R32, R24, RZ ;  /* 0x000000182018e210 */ /* 0x000fe40007f3e0ff */
[----:B------:R-:W-:Y:S01]  /*0b50*/  @!P5 IADD3 R3, PT, PT, R17, R3, RZ ;  /* 0x000000031103d210 */ /* 0x000fe20007ffe0ff */
[----:B------:R-:W3:Y:S01]  /*0b60*/  @!P4 LDC.64 R32, c[0x0][0x398] ;  /* 0x0000e600ff20cb82 */ /* 0x000ee20000000a00 */
[----:B------:R-:W-:Y:S02]  /*0b70*/  @!P5 SHF.L.U32 R17, R16, 0x2, RZ ;  /* 0x000000021011d819 */ /* 0x000fe400000006ff */
[----:B------:R-:W-:Y:S02]  /*0b80*/  @!P6 IADD3.X R25, PT, PT, R2, R25, RZ, P1, !PT ;  /* 0x000000190219e210 */ /* 0x000fe40000ffe4ff */
[----:B------:R-:W-:Y:S01]  /*0b90*/  @!P5 SHF.L.U64.HI R16, R16, 0x2, R3 ;  /* 0x000000021010d819 */ /* 0x000fe20000010203 */
[----:B0-----:R-:W-:Y:S01]  /*0ba0*/  @!P4 IMAD R34, R34, R10, RZ ;  /* 0x0000000a2222c224 */ /* 0x001fe200078e02ff */
        /* <DEDUP_REMOVED lines=14> */
[----:B---3--:R-:W-:Y:S02]  /*0c90*/  @!P4 IADD3 R32, P1, PT, R3, R32, RZ ;  /* 0x000000200320c210 */ /* 0x008fe40007f3e0ff */
[----:B------:R-:W-:Y:S02]  /*0ca0*/  SHF.R.S32.HI R11, RZ, 0x1f, R5 ;  /* 0x0000001fff0b7819 */ /* 0x000fe40000011405 */
[----:B------:R-:W-:-:S02]  /*0cb0*/  @!P4 IADD3.X R33, PT, PT, R2, R33, RZ, P1, !PT ;  /* 0x000000210221c210 */ /* 0x000fc40000ffe4ff */
[----:B------:R-:W-:-:S04]  /*0cc0*/  ISETP.GE.U32.AND P1, PT, R5, UR16, PT ;  /* 0x0000001005007c0c */ /* 0x000fc8000bf26070 */
        /* <DEDUP_REMOVED lines=32> */
[----:B------:R1:W-:Y:S04]  /*0ed0*/  STL.64 [R1+0x590], R14 ;  /* 0x0005900e01007387 */ /* 0x0003e80000100a00 */
        /* <DEDUP_REMOVED lines=437> */
[----:B------:R-:W-:Y:S01]  /*2a30*/  @!P1 SHF.L.U32 R10, R16, 0x2, RZ ;  /* 0x00000002100a9819 */ /* 0x000fe200000006ff */
[----:B------:R-:W-:Y:S01]  /*2a40*/  @!P2 STL.64 [R1+0x2e0], R18 ;  /* 0x0002e0120100a387 */ /* 0x000fe20000100a00 */
[----:B------:R-:W-:Y:S02]  /*2a50*/  @P2 LOP3.LUT R0, R0, 0x1, RZ, 0xfc, !PT ;  /* 0x0000000100002812 */ /* 0x000fe400078efcff */
[----:B------:R-:W-:-:S02]  /*2a60*/  @!P1 SHF.L.U64.HI R5, R16, 0x2, R5 ;  /* 0x0000000210059819 */ /* 0x000fc40000010205 */
[C---:B-1----:R-:W-:Y:S01]  /*2a70*/  @!P1 IADD3 R30, P2, PT, R10.reuse, R2, RZ ;  /* 0x000000020a1e9210 */ /* 0x042fe20007f5e0ff */
[----:B------:R0:W-:Y:S03]  /*2a80*/  STL [R1+0x558], R31 ;  /* 0x0005581f01007387 */ /* 0x0001e60000100800 */
[----:B0-----:R-:W-:Y:S02]  /*2a90*/  @!P1 IADD3.X R31, PT, PT, R5, R3, RZ, P2, !PT ;  /* 0x00000003051f9210 */ /* 0x001fe400017fe4ff */
        /* <DEDUP_REMOVED lines=45> */
[----:B------:R-:W-:Y:S02]  /*2d70*/  MOV R18, R12 ;  /* 0x0000000c00127202 */ /* 0x000fe40000000f00 */
[----:B------:R-:W-:Y:S02]  /*2d80*/  MOV R19, R13 ;  /* 0x0000000d00137202 */ /* 0x000fe40000000f00 */
        /* <DEDUP_REMOVED lines=65> */
[----:B------:R-:W-:Y:S04]  /*31a0*/  STL [R1+0x4b8], R4 ;  /* 0x0004b80401007387 */ /* 0x000fe80000100800 */
[----:B------:R-:W2:Y:S01]  /*31b0*/  LDL.LU.64 R16, [R1+0x260] ;  /* 0x0002600001107983 */ /* 0x000ea20000300a00 */
[----:B0-----:R-:W-:Y:S02]  /*31c0*/  @!P6 IADD3.X R7, PT, PT, R5, R3, RZ, P1, !PT ;  /* 0x000000030507e210 */ /* 0x001fe40000ffe4ff */
[----:B------:R-:W0:Y:S03]  /*31d0*/  @!P6 LDC.64 R2, c[0x0][0x398] ;  /* 0x0000e600ff02eb82 */ /* 0x000e260000000a00 */
[----:B------:R1:W-:Y:S02]  /*31e0*/  STL.64 [R1+0x4d8], R6 ;  /* 0x0004d80601007387 */ /* 0x0003e40000100a00 */
[----:B-1----:R-:W-:-:S02]  /*31f0*/  MOV R6, R14 ;  /* 0x0000000e00067202 */ /* 0x002fc40000000f00 */
[----:B------:R-:W-:Y:S02]  /*3200*/  MOV R7, R15 ;  /* 0x0000000f00077202 */ /* 0x000fe40000000f00 */
[----:B0-----:R-:W-:-:S04]  /*3210*/  @!P6 IADD3 R14, P1, PT, R10, R2, RZ ;  /* 0x000000020a0ee210 */ /* 0x001fc80007f3e0ff */
[----:B------:R-:W-:Y:S02]  /*3220*/  @!P6 IADD3.X R15, PT, PT, R5, R3, RZ, P1, !PT ;  /* 0x00000003050fe210 */ /* 0x000fe40000ffe4ff */
[----:B------:R-:W-:Y:S02]  /*3230*/  MOV R10, R12 ;  /* 0x0000000c000a7202 */ /* 0x000fe40000000f00 */
[----:B------:R-:W3:Y:S04]  /*3240*/  LDL.LU.64 R12, [R1+0x598] ;  /* 0x00059800010c7983 */ /* 0x000ee80000300a00 */
[----:B------:R0:W-:Y:S04]  /*3250*/  @!P6 STL.64 [R1+0x230], R14 ;  /* 0x0002300e0100e387 */ /* 0x0001e80000100a00 */
[----:B0-----:R-:W4:Y:S01]  /*3260*/  LDL.LU.64 R14, [R1+0x590] ;  /* 0x00059000010e7983 */ /* 0x001f220000300a00 */
[----:B------:R-:W-:-:S02]  /*3270*/  MOV R4, R10 ;  /* 0x0000000a00047202 */ /* 0x000fc40000000f00 */
[----:B------:R-:W-:Y:S02]  /*3280*/  CS2R R2, SRZ ;  /* 0x0000000000027805 */ /* 0x000fe4000001ff00 */
[----:B------:R-:W-:Y:S02]  /*3290*/  MOV R5, R11 ;  /* 0x0000000b00057202 */ /* 0x000fe40000000f00 */
[----:B------:R-:W-:-:S06]  /*32a0*/  CS2R R10, SRZ ;  /* 0x00000000000a7805 */ /* 0x000fcc000001ff00 */
[----:B---3--:R0:W3:Y:S04]  /*32b0*/  @!P0 LDG.E.64 R10, desc[UR10][R12.64] ;  /* 0x0000000a0c0a8981 */ /* 0x0080e8000c1e1b00 */
[----:B----4-:R-:W4:Y:S04]  /*32c0*/  @!P0 LDG.E.64 R2, desc[UR10][R14.64] ;  /* 0x0000000a0e028981 */ /* 0x010f28000c1e1b00 */
[----:B------:R-:W2:Y:S01]  /*32d0*/  LDL.LU.64 R14, [R1+0x270] ;  /* 0x00027000010e7983 */ /* 0x000ea20000300a00 */
[----:B------:R-:W-:Y:S02]  /*32e0*/  LOP3.LUT R0, R0, 0xf7ffffff, RZ, 0xc0, !PT ;  /* 0xf7ffffff00007812 */ /* 0x000fe400078ec0ff */
[----:B0-----:R-:W-:Y:S01]  /*32f0*/  CS2R R12, SRZ ;  /* 0x00000000000c7805 */ /* 0x001fe2000001ff00 */
[----:B------:R0:W-:Y:S01]  /*3300*/  STL [R1+0x4bc], R9 ;  /* 0x0004bc0901007387 */ /* 0x0001e20000100800 */
[----:B------:R-:W-:-:S03]  /*3310*/  @P2 LOP3.LUT R0, R0, 0x8000000, RZ, 0xfc, !PT ;  /* 0x0800000000002812 */ /* 0x000fc600078efcff */
[----:B------:R1:W-:Y:S01]  /*3320*/  STL [R1+0x570], R29 ;  /* 0x0005701d01007387 */ /* 0x0003e20000100800 */
[----:B0-----:R-:W-:Y:S01]  /*3330*/  MOV R9, R21 ;  /* 0x0000001500097202 */ /* 0x001fe20000000f00 */
[----:B------:R-:W-:Y:S01]  /*3340*/  HFMA2 R21, -RZ, RZ, 0, 0 ;  /* 0x00000000ff157431 */ /* 0x000fe200000001ff */
[----:B-1----:R-:W-:Y:S01]  /*3350*/  MOV R29, RZ ;  /* 0x000000ff001d7202 */ /* 0x002fe20000000f00 */
[----:B------:R0:W-:Y:S02]  /*3360*/  STL [R1+0x4c0], R8 ;  /* 0x0004c00801007387 */ /* 0x0001e40000100800 */
[----:B0-----:R-:W-:Y:S02]  /*3370*/  MOV R8, R20 ;  /* 0x0000001400087202 */ /* 0x001fe40000000f00 */
[----:B------:R-:W2:Y:S01]  /*3380*/  LDL.LU R20, [R1+0x5a0] ;  /* 0x0005a00001147983 */ /* 0x000ea20000300800 */
[----:B---3--:R-:W-:Y:S02]  /*3390*/  @!P0 MOV R13, R10 ;  /* 0x0000000a000d8202 */ /* 0x008fe40000000f00 */
[----:B------:R-:W-:-:S03]  /*33a0*/  @!P0 MOV R29, R11 ;  /* 0x0000000b001d8202 */ /* 0x000fc60000000f00 */
[----:B------:R-:W-:Y:S01]  /*33b0*/  STL [R1+0x26c], R13 ;  /* 0x00026c0d01007387 */ /* 0x000fe20000100800 */
[----:B----4-:R-:W-:Y:S02]  /*33c0*/  @!P0 MOV R21, R2 ;  /* 0x0000000200158202 */ /* 0x010fe40000000f00 */
[----:B------:R-:W-:Y:S02]  /*33d0*/  @!P0 MOV R12, R3 ;  /* 0x00000003000c8202 */ /* 0x000fe40000000f00 */
[----:B------:R-:W-:-:S03]  /*33e0*/  LOP3.LUT P0, RZ, R0, 0x1000000, RZ, 0xc0, !PT ;  /* 0x0100000000ff7812 */ /* 0x000fc6000780c0ff */
[----:B------:R0:W-:Y:S02]  /*33f0*/  STL [R1+0x304], R12 ;  /* 0x0003040c01007387 */ /* 0x0001e40000100800 */
[----:B0-----:R-:W-:-:S08]  /*3400*/  CS2R R12, SRZ ;  /* 0x00000000000c7805 */ /* 0x001fd0000001ff00 */
        /* <DEDUP_REMOVED lines=38> */
[----:B------:R-:W3:Y:S04]  /*3670*/  @!P1 LDG.E.64 R20, desc[UR10][R24.64] ;  /* 0x0000000a18149981 */ /* 0x000ee8000c1e1b00 */
[----:B------:R0:W-:Y:S04]  /*3680*/  STL.64 [R1+0x110], R10 ;  /* 0x0001100a01007387 */ /* 0x0001e80000100a00 */
[----:B------:R1:W-:Y:S01]  /*3690*/  STL [R1+0x268], R29 ;  /* 0x0002681d01007387 */ /* 0x0003e20000100800 */
[----:B0-----:R-:W-:Y:S01]  /*36a0*/  MOV R10, R4 ;  /* 0x00000004000a7202 */ /* 0x001fe20000000f00 */
[----:B------:R-:W-:-:S02]  /*36b0*/  HFMA2 R4, -RZ, RZ, 0, 0 ;  /* 0x00000000ff047431 */ /* 0x000fc400000001ff */
[----:B-1----:R-:W-:Y:S01]  /*36c0*/  HFMA2 R29, -RZ, RZ, 0, 0 ;  /* 0x00000000ff1d7431 */ /* 0x002fe200000001ff */
[----:B------:R-:W-:Y:S02]  /*36d0*/  @!P0 MOV R29, R13 ;  /* 0x0000000d001d8202 */ /* 0x000fe40000000f00 */
[----:B------:R-:W-:Y:S02]  /*36e0*/  MOV R11, R5 ;  /* 0x00000005000b7202 */ /* 0x000fe40000000f00 */
[----:B------:R-:W-:Y:S01]  /*36f0*/  MOV R5, R27 ;  /* 0x0000001b00057202 */ /* 0x000fe20000000f00 */
[----:B------:R0:W-:Y:S02]  /*3700*/  STL [R1+0x354], R29 ;  /* 0x0003541d01007387 */ /* 0x0001e40000100800 */
[----:B0-----:R-:W-:Y:S01]  /*3710*/  HFMA2 R29, -RZ, RZ, 0, 0 ;  /* 0x00000000ff1d7431 */ /* 0x001fe200000001ff */
[----:B------:R-:W-:-:S05]  /*3720*/  @!P2 MOV R29, R19 ;  /* 0x00000013001da202 */ /* 0x000fca0000000f00 */
[----:B------:R0:W-:Y:S02]  /*3730*/  STL [R1+0x278], R29 ;  /* 0x0002781d01007387 */ /* 0x0001e40000100800 */
[----:B0-----:R-:W-:Y:S01]  /*3740*/  HFMA2 R29, -RZ, RZ, 0, 0 ;  /* 0x00000000ff1d7431 */ /* 0x001fe200000001ff */
[----:B--2---:R-:W-:-:S05]  /*3750*/  @!P1 MOV R4, R2 ;  /* 0x0000000200049202 */ /* 0x004fca0000000f00 */
[----:B------:R0:W-:Y:S02]  /*3760*/  STL [R1+0x394], R4 ;  /* 0x0003940401007387 */ /* 0x0001e40000100800 */
[----:B0-----:R-:W-:Y:S02]  /*3770*/  MOV R4, R26 ;  /* 0x0000001a00047202 */ /* 0x001fe40000000f00 */
        /* <DEDUP_REMOVED lines=10> */
[----:B------:R-:W-:-:S03]  /*3820*/  LOP3.LUT P0, RZ, R0, 0x200000, RZ, 0xc0, !PT ;  /* 0x0020000000ff7812 */ /* 0x000fc6000780c0ff */
        /* <DEDUP_REMOVED lines=8> */
[----:B---3--:R0:W3:Y:S04]  /*38b0*/  @!P0 LDG.E.64 R12, desc[UR10][R28.64] ;  /* 0x0000000a1c0c8981 */ /* 0x0080e8000c1e1b00 */
[----:B------:R1:W-:Y:S01]  /*38c0*/  STL.64 [R1+0x118], R14 ;  /* 0x0001180e01007387 */ /* 0x0003e20000100a00 */
[----:B0-----:R-:W-:Y:S02]  /*38d0*/  MOV R28, R32 ;  /* 0x00000020001c7202 */ /* 0x001fe40000000f00 */
[----:B------:R-:W-:Y:S02]  /*38e0*/  MOV R29, R33 ;  /* 0x00000021001d7202 */ /* 0x000fe40000000f00 */
[----:B------:R-:W4:Y:S01]  /*38f0*/  LDL.LU.64 R32, [R1+0x560] ;  /* 0x0005600001207983 */ /* 0x000f220000300a00 */
[----:B-1----:R-:W-:Y:S01]  /*3900*/  MOV R14, R28 ;  /* 0x0000001c000e7202 */ /* 0x002fe20000000f00 */
[----:B------:R-:W-:Y:S01]  /*3910*/  HFMA2 R28, -RZ, RZ, 0, 0 ;  /* 0x00000000ff1c7431 */ /* 0x000fe200000001ff */
[----:B------:R-:W-:-:S02]  /*3920*/  MOV R15, R29 ;  /* 0x0000001d000f7202 */ /* 0x000fc40000000f00 */
[----:B------:R-:W-:Y:S02]  /*3930*/  MOV R29, R31 ;  /* 0x0000001f001d7202 */ /* 0x000fe40000000f00 */
        /* <DEDUP_REMOVED lines=10> */
[----:B------:R-:W-:-:S03]  /*39e0*/  LOP3.LUT P2, RZ, R0, 0x100000, RZ, 0xc0, !PT ;  /* 0x0010000000ff7812 */ /* 0x000fc6000784c0ff */
[----:B------:R0:W-:Y:S01]  /*39f0*/  STL.64 [R1+0x20], R16 ;  /* 0x0000201001007387 */ /* 0x0001e20000100a00 */
[----:B------:R-:W-:Y:S02]  /*3a00*/  MOV R24, R34 ;  /* 0x0000002200187202 */ /* 0x000fe40000000f00 */
[----:B0-----:R-:W-:Y:S02]  /*3a10*/  MOV R16, R14 ;  /* 0x0000000e00107202 */ /* 0x001fe40000000f00 */
[----:B------:R-:W-:Y:S02]  /*3a20*/  MOV R17, R15 ;  /* 0x0000000f00117202 */ /* 0x000fe40000000f00 */
[----:B------:R-:W-:Y:S02]  /*3a30*/  CS2R R14, SRZ ;  /* 0x00000000000e7805 */ /* 0x000fe4000001ff00 */
[----:B------:R-:W-:Y:S02]  /*3a40*/  MOV R25, R35 ;  /* 0x0000002300197202 */ /* 0x000fe40000000f00 */
[----:B------:R-:W3:Y:S04]  /*3a50*/  LDL.LU.64 R34, [R1+0x578] ;  /* 0x0005780001227983 */ /* 0x000ee80000300a00 */
[----:B--2---:R0:W2:Y:S02]  /*3a60*/  @!P2 LDG.E.64 R14, desc[UR10][R30.64] ;  /* 0x0000000a1e0ea981 */ /* 0x0040a4000c1e1b00 */
[----:B0-----:R-:W-:-:S02]  /*3a70*/  MOV R30, R16 ;  /* 0x00000010001e7202 */ /* 0x001fc40000000f00 */
[----:B------:R-:W-:Y:S02]  /*3a80*/  MOV R31, R17 ;  /* 0x00000011001f7202 */ /* 0x000fe40000000f00 */
[----:B------:R-:W-:-:S06]  /*3a90*/  CS2R R16, SRZ ;  /* 0x0000000000107805 */ /* 0x000fcc000001ff00 */
[----:B----4-:R-:W4:Y:S04]  /*3aa0*/  @!P2 LDG.E.64 R16, desc[UR10][R32.64] ;  /* 0x0000000a2010a981 */ /* 0x010f28000c1e1b00 */
[----:B------:R0:W-:Y:S02]  /*3ab0*/  STL.64 [R1+0x120], R18 ;  /* 0x0001201201007387 */ /* 0x0001e40000100a00 */
[----:B0-----:R-:W-:Y:S02]  /*3ac0*/  MOV R18, R22 ;  /* 0x0000001600127202 */ /* 0x001fe40000000f00 */
[----:B------:R-:W-:Y:S02]  /*3ad0*/  MOV R19, R23 ;  /* 0x0000001700137202 */ /* 0x000fe40000000f00 */
[----:B---3--:R-:W-:-:S02]  /*3ae0*/  MOV R22, R34 ;  /* 0x0000002200167202 */ /* 0x008fc40000000f00 */
[----:B------:R-:W-:Y:S02]  /*3af0*/  MOV R23, R35 ;  /* 0x0000002300177202 */ /* 0x000fe40000000f00 */
[----:B------:R-:W-:Y:S02]  /*3b00*/  CS2R R34, SRZ ;  /* 0x0000000000227805 */ /* 0x000fe4000001ff00 */
[----:B--2---:R-:W-:-:S05]  /*3b10*/  @!P2 MOV R34, R15 ;  /* 0x0000000f0022a202 */ /* 0x004fca0000000f00 */
[----:B------:R0:W-:Y:S04]  /*3b20*/  STL [R1+0x400], R34 ;  /* 0x0004002201007387 */ /* 0x0001e80000100800 */
[----:B0-----:R-:W2:Y:S01]  /*3b30*/  LDL.LU R34, [R1+0x548] ;  /* 0x0005480001227983 */ /* 0x001ea20000300800 */
[----:B----4-:R-:W-:-:S05]  /*3b40*/  @!P2 MOV R35, R16 ;  /* 0x000000100023a202 */ /* 0x010fca0000000f00 */
[----:B------:R0:W-:Y:S04]  /*3b50*/  STL [R1+0x2c4], R35 ;  /* 0x0002c42301007387 */ /* 0x0001e80000100800 */
[----:B0-----:R-:W2:Y:S01]  /*3b60*/  LDL.LU R35, [R1+0x544] ;  /* 0x0005440001237983 */ /* 0x001ea20000300800 */
[----:B------:R-:W-:-:S03]  /*3b70*/  LOP3.LUT P1, RZ, R0, 0x80000, RZ, 0xc0, !PT ;  /* 0x0008000000ff7812 */ /* 0x000fc6000782c0ff */
[----:B------:R0:W-:Y:S02]  /*3b80*/  STL.64 [R1+0x28], R2 ;  /* 0x0000280201007387 */ /* 0x0001e40000100a00 */
[----:B0-----:R-:W-:Y:S02]  /*3b90*/  CS2R R2, SRZ ;  /* 0x0000000000027805 */ /* 0x001fe4000001ff00 */
[----:B------:R0:W-:Y:S06]  /*3ba0*/  STL [R1+0x540], R10 ;  /* 0x0005400a01007387 */ /* 0x0001ec0000100800 */
[----:B--2---:R-:W2:Y:S01]  /*3bb0*/  @!P1 LDG.E.64 R2, desc[UR10][R34.64] ;  /* 0x0000000a22029981 */ /* 0x004ea2000c1e1b00 */
[----:B0-----:R-:W-:Y:S01]  /*3bc0*/  HFMA2 R10, -RZ, RZ, 0, 0 ;  /* 0x00000000ff0a7431 */ /* 0x001fe200000001ff */
[----:B------:R-:W-:-:S05]  /*3bd0*/  @!P0 MOV R10, R13 ;  /* 0x0000000d000a8202 */ /* 0x000fca0000000f00 */
[----:B------:R0:W-:Y:S02]  /*3be0*/  STL [R1+0x2d8], R10 ;  /* 0x0002d80a01007387 */ /* 0x0001e40000100800 */
[----:B0-----:R-:W-:Y:S01]  /*3bf0*/  HFMA2 R10, -RZ, RZ, 0, 0 ;  /* 0x00000000ff0a7431 */ /* 0x001fe200000001ff */
[----:B------:R-:W-:-:S05]  /*3c00*/  @!P2 MOV R10, R14 ;  /* 0x0000000e000aa202 */ /* 0x000fca0000000f00 */
[----:B------:R0:W-:Y:S01]  /*3c10*/  STL [R1+0x3dc], R10 ;  /* 0x0003dc0a01007387 */ /* 0x0001e20000100800 */
[----:B------:R-:W-:Y:S01]  /*3c20*/  MOV R32, R36 ;  /* 0x0000002400207202 */ /* 0x000fe20000000f00 */
[----:B0-----:R-:W-:Y:S01]  /*3c30*/  HFMA2 R10, -RZ, RZ, 0, 0 ;  /* 0x00000000ff0a7431 */ /* 0x001fe200000001ff */
[----:B------:R-:W-:Y:S02]  /*3c40*/  @!P2 MOV R10, R17 ;  /* 0x00000011000aa202 */ /* 0x000fe40000000f00 */
[----:B------:R-:W-:Y:S02]  /*3c50*/  MOV R33, R37 ;  /* 0x0000002500217202 */ /* 0x000fe40000000f00 */
[----:B------:R-:W3:Y:S04]  /*3c60*/  LDL.LU.64 R36, [R1+0x550] ;  /* 0x0005500001247983 */ /* 0x000ee80000300a00 */
        /* <DEDUP_REMOVED lines=8> */
[----:B------:R-:W-:Y:S02]  /*3cf0*/  MOV R34, R18 ;  /* 0x0000001200227202 */ /* 0x000fe40000000f00 */
[----:B------:R-:W-:Y:S02]  /*3d00*/  MOV R35, R19 ;  /* 0x0000001300237202 */ /* 0x000fe40000000f00 */
[----:B------:R-:W-:-:S06]  /*3d10*/  CS2R R18, SRZ ;  /* 0x0000000000127805 */ /* 0x000fcc000001ff00 */
[----:B---3--:R-:W3:Y:S01]  /*3d20*/  @!P1 LDG.E.64 R18, desc[UR10][R36.64] ;  /* 0x0000000a24129981 */ /* 0x008ee2000c1e1b00 */
[----:B------:R-:W-:-:S03]  /*3d30*/  LOP3.LUT P0, RZ, R0, 0x40000, RZ, 0xc0, !PT ;  /* 0x0004000000ff7812 */ /* 0x000fc6000780c0ff */
[----:B------:R-:W-:Y:S04]  /*3d40*/  STL.64 [R1+0x128], R20 ;  /* 0x0001281401007387 */ /* 0x000fe80000100a00 */
[----:B------:R-:W4:Y:S04]  /*3d50*/  LDL.LU.64 R36, [R1+0x428] ;  /* 0x0004280001247983 */ /* 0x000f280000300a00 */
[----:B--2---:R0:W-:Y:S04]  /*3d60*/  STL.64 [R1+0x30], R10 ;  /* 0x0000300a01007387 */ /* 0x0041e80000100a00 */
[----:B0-----:R-:W2:Y:S01]  /*3d70*/  LDL.LU.64 R10, [R1+0x310] ;  /* 0x00031000010a7983 */ /* 0x001ea20000300a00 */
[----:B------:R-:W-:-:S02]  /*3d80*/  CS2R R20, SRZ ;  /* 0x0000000000147805 */ /* 0x000fc4000001ff00 */
[----:B---3--:R-:W-:Y:S02]  /*3d90*/  @!P1 MOV R21, R18 ;  /* 0x0000001200159202 */ /* 0x008fe40000000f00 */
[----:B------:R-:W-:-:S03]  /*3da0*/  @!P1 MOV R20, R19 ;  /* 0x0000001300149202 */ /* 0x000fc60000000f00 */
[----:B------:R-:W-:Y:S04]  /*3db0*/  STL [R1+0x2dc], R21 ;  /* 0x0002dc1501007387 */ /* 0x000fe80000100800 */
[----:B------:R0:W-:Y:S02]  /*3dc0*/  STL [R1+0x300], R20 ;  /* 0x0003001401007387 */ /* 0x0001e40000100800 */
[----:B0-----:R-:W-:Y:S02]  /*3dd0*/  CS2R R20, SRZ ;  /* 0x0000000000147805 */ /* 0x001fe4000001ff00 */
[----:B------:R0:W-:Y:S04]  /*3de0*/  STL.64 [R1+0x538], R18 ;  /* 0x0005381201007387 */ /* 0x0001e80000100a00 */
[----:B0-----:R-:W3:Y:S04]  /*3df0*/  LDL.LU.64 R18, [R1+0x340] ;  /* 0x0003400001127983 */ /* 0x001ee80000300a00 */
[----:B--2---:R0:W2:Y:S02]  /*3e00*/  @!P0 LDG.E.64 R20, desc[UR10][R10.64] ;  /* 0x0000000a0a148981 */ /* 0x0040a4000c1e1b00 */
[----:B0-----:R-:W-:-:S06]  /*3e10*/  CS2R R10, SRZ ;  /* 0x00000000000a7805 */ /* 0x001fcc000001ff00 */
[----:B----4-:R0:W4:Y:S01]  /*3e20*/  @!P0 LDG.E.64 R10, desc[UR10][R36.64] ;  /* 0x0000000a240a8981 */ /* 0x010122000c1e1b00 */
[----:B------:R-:W-:Y:S01]  /*3e30*/  LOP3.LUT P2, RZ, R0, 0x20000, RZ, 0xc0, !PT ;  /* 0x0002000000ff7812 */ /* 0x000fe2000784c0ff */
[----:B0-----:R-:W-:Y:S01]  /*3e40*/  HFMA2 R36, -RZ, RZ, 0, 0 ;  /* 0x00000000ff247431 */ /* 0x001fe200000001ff */
[----:B------:R-:W-:Y:S01]  /*3e50*/  MOV R37, R23 ;  /* 0x0000001700257202 */ /* 0x000fe20000000f00 */
[----:B------:R0:W-:Y:S04]  /*3e60*/  STL.64 [R1+0x40], R2 ;  /* 0x0000400201007387 */ /* 0x0001e80000100a00 */
[----:B------:R1:W-:Y:S04]  /*3e70*/  STL.64 [R1+0x38], R14 ;  /* 0x0000380e01007387 */ /* 0x0003e80000100a00 */
[----:B0-----:R-:W4:Y:S04]  /*3e80*/  LDL.LU.64 R2, [R1+0x408] ;  /* 0x0004080001027983 */ /* 0x001f280000300a00 */
[----:B-1----:R-:W4:Y:S01]  /*3e90*/  LDL.LU.64 R14, [R1+0x418] ;  /* 0x00041800010e7983 */ /* 0x002f220000300a00 */
[----:B--2---:R-:W-:-:S05]  /*3ea0*/  @!P0 MOV R36, R20 ;  /* 0x0000001400248202 */ /* 0x004fca0000000f00 */
[----:B------:R0:W-:Y:S02]  /*3eb0*/  STL [R1+0x424], R36 ;  /* 0x0004242401007387 */ /* 0x0001e40000100800 */
[----:B0-----:R-:W-:Y:S01]  /*3ec0*/  HFMA2 R36, -RZ, RZ, 0, 0 ;  /* 0x00000000ff247431 */ /* 0x001fe200000001ff */
[----:B------:R-:W-:-:S05]  /*3ed0*/  @!P0 MOV R36, R21 ;  /* 0x0000001500248202 */ /* 0x000fca0000000f00 */
[----:B------:R0:W-:Y:S02]  /*3ee0*/  STL [R1+0x428], R36 ;  /* 0x0004282401007387 */ /* 0x0001e40000100800 */
[----:B0-----:R-:W-:Y:S02]  /*3ef0*/  MOV R36, R22 ;  /* 0x0000001600247202 */ /* 0x001fe40000000f00 */
[----:B------:R-:W-:-:S06]  /*3f00*/  CS2R R22, SRZ ;  /* 0x0000000000167805 */ /* 0x000fcc000001ff00 */
[----:B---3--:R-:W2:Y:S01]  /*3f10*/  @!P2 LDG.E.64 R22, desc[UR10][R18.64] ;  /* 0x0000000a1216a981 */ /* 0x008ea2000c1e1b00 */
[----:B------:R-:W-:-:S03]  /*3f20*/  LOP3.LUT P1, RZ, R0, 0x10000, RZ, 0xc0, !PT ;  /* 0x0001000000ff7812 */ /* 0x000fc6000782c0ff */
[----:B------:R0:W-:Y:S04]  /*3f30*/  STL.64 [R1+0x138], R16 ;  /* 0x0001381001007387 */ /* 0x0001e80000100a00 */
[----:B------:R1:W-:Y:S04]  /*3f40*/  STL.64 [R1+0x130], R12 ;  /* 0x0001300c01007387 */ /* 0x0003e80000100a00 */
[----:B------:R-:W3:Y:S01]  /*3f50*/  LDL.LU.64 R18, [R1+0x410] ;  /* 0x0004100001127983 */ /* 0x000ee20000300a00 */
[----:B0-----:R-:W-:Y:S01]  /*3f60*/  HFMA2 R16, -RZ, RZ, 0, 0 ;  /* 0x00000000ff107431 */ /* 0x001fe200000001ff */
[----:B-1----:R-:W-:-:S02]  /*3f70*/  CS2R R12, SRZ ;  /* 0x00000000000c7805 */ /* 0x002fc4000001ff00 */
[----:B----4-:R-:W-:Y:S02]  /*3f80*/  @!P0 MOV R13, R10 ;  /* 0x0000000a000d8202 */ /* 0x010fe40000000f00 */
[----:B------:R-:W-:-:S03]  /*3f90*/  @!P0 MOV R12, R11 ;  /* 0x0000000b000c8202 */ /* 0x000fc60000000f00 */
[----:B------:R-:W-:Y:S04]  /*3fa0*/  STL [R1+0x310], R13 ;  /* 0x0003100d01007387 */ /* 0x000fe80000100800 */
[----:B------:R0:W-:Y:S02]  /*3fb0*/  STL [R1+0x314], R12 ;  /* 0x0003140c01007387 */ /* 0x0001e40000100800 */
[----:B0-----:R-:W-:-:S06]  /*3fc0*/  CS2R R12, SRZ ;  /* 0x00000000000c7805 */ /* 0x001fcc000001ff00 */
[----:B------:R0:W4:Y:S01]  /*3fd0*/  @!P2 LDG.E.64 R12, desc[UR10][R14.64] ;  /* 0x0000000a0e0ca981 */ /* 0x000122000c1e1b00 */
[----:B--2---:R-:W-:-:S05]  /*3fe0*/  @!P2 MOV R16, R23 ;  /* 0x000000170010a202 */ /* 0x004fca0000000f00 */
[----:B------:R1:W-:Y:S02]  /*3ff0*/  STL [R1+0x41c], R16 ;  /* 0x00041c1001007387 */ /* 0x0003e40000100800 */
[----:B-1----:R-:W-:-:S06]  /*4000*/  CS2R R16, SRZ ;  /* 0x0000000000107805 */ /* 0x002fcc000001ff00 */
[----:B------:R1:W2:Y:S01]  /*4010*/  @!P1 LDG.E.64 R16, desc[UR10][R2.64] ;  /* 0x0000000a02109981 */ /* 0x0002a2000c1e1b00 */
[----:B0-----:R-:W-:-:S03]  /*4020*/  CS2R R14, SRZ ;  /* 0x00000000000e7805 */ /* 0x001fc6000001ff00 */
[----:B------:R0:W-:Y:S01]  /*4030*/  STL [R1+0x530], R20 ;  /* 0x0005301401007387 */ /* 0x0001e20000100800 */
[----:B-1----:R-:W-:Y:S02]  /*4040*/  CS2R R2, SRZ ;  /* 0x0000000000027805 */ /* 0x002fe4000001ff00 */
[----:B------:R-:W-:Y:S01]  /*4050*/  @!P2 MOV R14, R22 ;  /* 0x00000016000ea202 */ /* 0x000fe20000000f00 */
[----:B0-----:R-:W-:-:S03]  /*4060*/  HFMA2 R20, -RZ, RZ, 0, 0 ;  /* 0x00000000ff147431 */ /* 0x001fc600000001ff */
[----:B---3--:R0:W3:Y:S04]  /*4070*/  @!P1 LDG.E.64 R2, desc[UR10][R18.64] ;  /* 0x0000000a12029981 */ /* 0x0080e8000c1e1b00 */
[----:B------:R-:W3:Y:S01]  /*4080*/  LDL.LU.64 R18, [R1+0x538] ;  /* 0x0005380001127983 */ /* 0x000ee20000300a00 */
[----:B----4-:R-:W-:-:S03]  /*4090*/  @!P2 MOV R15, R12 ;  /* 0x0000000c000fa202 */ /* 0x010fc60000000f00 */
[----:B------:R1:W-:Y:S04]  /*40a0*/  STL [R1+0x418], R14 ;  /* 0x0004180e01007387 */ /* 0x0003e80000100800 */
[----:B------:R-:W-:Y:S01]  /*40b0*/  STL [R1+0x32c], R15 ;  /* 0x00032c0f01007387 */ /* 0x000fe20000100800 */
[----:B-1----:R-:W-:Y:S02]  /*40c0*/  MOV R14, RZ ;  /* 0x000000ff000e7202 */ /* 0x002fe40000000f00 */
[----:B------:R-:W-:-:S05]  /*40d0*/  @!P2 MOV R14, R13 ;  /* 0x0000000d000ea202 */ /* 0x000fca0000000f00 */
[----:B------:R1:W-:Y:S04]  /*40e0*/  STL [R1+0x340], R14 ;  /* 0x0003400e01007387 */ /* 0x0003e80000100800 */
[----:B-1----:R-:W4:Y:S01]  /*40f0*/  LDL.LU.64 R14, [R1+0x360] ;  /* 0x00036000010e7983 */ /* 0x002f220000300a00 */
[----:B--2---:R-:W-:-:S05]  /*4100*/  @!P1 MOV R20, R16 ;  /* 0x0000001000149202 */ /* 0x004fca0000000f00 */
[----:B------:R1:W-:Y:S02]  /*4110*/  STL [R1+0x408], R20 ;  /* 0x0004081401007387 */ /* 0x0003e40000100800 */
[----:B-1----:R-:W-:Y:S01]  /*4120*/  HFMA2 R20, -RZ, RZ, 0, 0 ;  /* 0x00000000ff147431 */ /* 0x002fe200000001ff */
[----:B------:R-:W-:-:S05]  /*4130*/  @!P1 MOV R20, R17 ;  /* 0x0000001100149202 */ /* 0x000fca0000000f00 */
[----:B------:R1:W-:Y:S04]  /*4140*/  STL [R1+0x40c], R20 ;  /* 0x00040c1401007387 */ /* 0x0003e80000100800 */
[----:B-1----:R-:W2:Y:S01]  /*4150*/  LDL.LU R20, [R1+0x530] ;  /* 0x0005300001147983 */ /* 0x002ea20000300800 */
[----:B------:R-:W-:-:S03]  /*4160*/  LOP3.LUT P0, RZ, R0, 0x8000, RZ, 0xc0, !PT ;  /* 0x0000800000ff7812 */ /* 0x000fc6000780c0ff */
[----:B---3--:R0:W-:Y:S02]  /*4170*/  STL.64 [R1+0x140], R18 ;  /* 0x0001401201007387 */ /* 0x0081e40000100a00 */
[----:B0-----:R-:W-:Y:S02]  /*4180*/  CS2R R18, SRZ ;  /* 0x0000000000127805 */ /* 0x001fe4000001ff00 */
[----:B------:R-:W-:Y:S02]  /*4190*/  @!P1 MOV R19, R2 ;  /* 0x0000000200139202 */ /* 0x000fe40000000f00 */
[----:B------:R-:W-:-:S03]  /*41a0*/  @!P1 MOV R18, R3 ;  /* 0x0000000300129202 */ /* 0x000fc60000000f00 */
[----:B------:R-:W-:Y:S04]  /*41b0*/  STL [R1+0x344], R19 ;  /* 0x0003441301007387 */ /* 0x000fe80000100800 */
[----:B------:R0:W-:Y:S02]  /*41c0*/  STL [R1+0x350], R18 ;  /* 0x0003501201007387 */ /* 0x0001e40000100800 */
[----:B0-----:R-:W-:-:S06]  /*41d0*/  CS2R R18, SRZ ;  /* 0x0000000000127805 */ /* 0x001fcc000001ff00 */
[----:B----4-:R0:W3:Y:S04]  /*41e0*/  @!P0 LDG.E.64 R18, desc[UR10][R14.64] ;  /* 0x0000000a0e128981 */ /* 0x0100e8000c1e1b00 */
[----:B------:R1:W-:Y:S04]  /*41f0*/  STL.64 [R1+0x528], R2 ;  /* 0x0005280201007387 */ /* 0x0003e80000100a00 */
[----:B-1----:R-:W4:Y:S04]  /*4200*/  LDL.LU.64 R2, [R1+0x3e8] ;  /* 0x0003e80001027983 */ /* 0x002f280000300a00 */
[----:B--2---:R1:W-:Y:S04]  /*4210*/  STL.64 [R1+0x48], R20 ;  /* 0x0000481401007387 */ /* 0x0043e80000100a00 */
[----:B-1----:R-:W2:Y:S01]  /*4220*/  LDL.LU.64 R20, [R1+0x3f8] ;  /* 0x0003f80001147983 */ /* 0x002ea20000300a00 */
[----:B0-----:R-:W-:-:S03]  /*4230*/  CS2R R14, SRZ ;  /* 0x00000000000e7805 */ /* 0x001fc6000001ff00 */
[----:B------:R0:W-:Y:S01]  /*4240*/  STL.64 [R1+0x148], R10 ;  /* 0x0001480a01007387 */ /* 0x0001e20000100a00 */
[----:B------:R-:W-:Y:S02]  /*4250*/  LOP3.LUT P2, RZ, R0, 0x4000, RZ, 0xc0, !PT ;  /* 0x0000400000ff7812 */ /* 0x000fe4000784c0ff */
[----:B0-----:R-:W-:Y:S01]  /*4260*/  MOV R10, R36 ;  /* 0x00000024000a7202 */ /* 0x001fe20000000f00 */
[----:B------:R-:W-:Y:S01]  /*4270*/  HFMA2 R36, -RZ, RZ, 0, 0 ;  /* 0x00000000ff247431 */ /* 0x000fe200000001ff */
[----:B------:R-:W-:Y:S02]  /*4280*/  MOV R11, R37 ;  /* 0x00000025000b7202 */ /* 0x000fe40000000f00 */
[----:B------:R-:W-:Y:S01]  /*4290*/  MOV R37, R25 ;  /* 0x0000001900257202 */ /* 0x000fe20000000f00 */
[----:B------:R0:W-:Y:S01]  /*42a0*/  STL.64 [R1+0x50], R22 ;  /* 0x0000501601007387 */ /* 0x0001e20000100a00 */
[----:B---3--:R-:W-:-:S03]  /*42b0*/  @!P0 MOV R36, R19 ;  /* 0x0000001300248202 */ /* 0x008fc60000000f00 */
[----:B0-----:R-:W3:Y:S04]  /*42c0*/  LDL.LU.64 R22, [R1+0x3f0] ;  /* 0x0003f00001167983 */ /* 0x001ee80000300a00 */
[----:B------:R0:W-:Y:S02]  /*42d0*/  STL [R1+0x3fc], R36 ;  /* 0x0003fc2401007387 */ /* 0x0001e40000100800 */
[----:B0-----:R-:W-:Y:S02]  /*42e0*/  MOV R36, R24 ;  /* 0x0000001800247202 */ /* 0x001fe40000000f00 */
[----:B------:R-:W-:-:S06]  /*42f0*/  CS2R R24, SRZ ;  /* 0x0000000000187805 */ /* 0x000fcc000001ff00 */
[----:B----4-:R-:W4:Y:S04]  /*4300*/  @!P2 LDG.E.64 R24, desc[UR10][R2.64] ;  /* 0x0000000a0218a981 */ /* 0x010f28000c1e1b00 */
[----:B------:R0:W-:Y:S04]  /*4310*/  STL.64 [R1+0x58], R16 ;  /* 0x0000581001007387 */ /* 0x0001e80000100a00 */
[----:B------:R-:W4:Y:S04]  /*4320*/  LDL.LU.64 R2, [R1+0x3e0] ;  /* 0x0003e00001027983 */ /* 0x000f280000300a00 */
[----:B0-----:R-:W4:Y:S04]  /*4330*/  LDL.LU.64 R16, [R1+0x3a0] ;  /* 0x0003a00001107983 */ /* 0x001f280000300a00 */
[----:B--2---:R0:W2:Y:S02]  /*4340*/  @!P0 LDG.E.64 R14, desc[UR10][R20.64] ;  /* 0x0000000a140e8981 */ /* 0x0040a4000c1e1b00 */
[----:B0-----:R-:W-:-:S02]  /*4350*/  CS2R R20, SRZ ;  /* 0x0000000000147805 */ /* 0x001fc4000001ff00 */
[----:B------:R-:W-:-:S05]  /*4360*/  @!P0 MOV R20, R18 ;  /* 0x0000001200148202 */ /* 0x000fca0000000f00 */
[----:B------:R0:W-:Y:S02]  /*4370*/  STL [R1+0x3f8], R20 ;  /* 0x0003f81401007387 */ /* 0x0001e40000100800 */
[----:B0-----:R-:W-:Y:S02]  /*4380*/  MOV R20, RZ ;  /* 0x000000ff00147202 */ /* 0x001fe40000000f00 */
[----:B------:R-:W-:Y:S01]  /*4390*/  LOP3.LUT P1, RZ, R0, 0x2000, RZ, 0xc0, !PT ;  /* 0x0000200000ff7812 */ /* 0x000fe2000782c0ff */
[----:B------:R0:W-:Y:S04]  /*43a0*/  STL.64 [R1+0x60], R18 ;  /* 0x0000601201007387 */ /* 0x0001e80000100a00 */
[----:B0-----:R-:W4:Y:S01]  /*43b0*/  LDL.LU.64 R18, [R1+0x3c8] ;  /* 0x0003c80001127983 */ /* 0x001f220000300a00 */
[----:B--2---:R-:W-:-:S02]  /*43c0*/  @!P0 MOV R21, R14 ;  /* 0x0000000e00158202 */ /* 0x004fc40000000f00 */
[----:B------:R-:W-:-:S03]  /*43d0*/  @!P0 MOV R20, R15 ;  /* 0x0000000f00148202 */ /* 0x000fc60000000f00 */
[----:B------:R-:W-:Y:S04]  /*43e0*/  STL [R1+0x360], R21 ;  /* 0x0003601501007387 */ /* 0x000fe80000100800 */
[----:B------:R0:W-:Y:S02]  /*43f0*/  STL [R1+0x364], R20 ;  /* 0x0003641401007387 */ /* 0x0001e40000100800 */
[----:B0-----:R-:W-:-:S06]  /*4400*/  CS2R R20, SRZ ;  /* 0x0000000000147805 */ /* 0x001fcc000001ff00 */
[----:B---3--:R0:W2:Y:S02]  /*4410*/  @!P2 LDG.E.64 R20, desc[UR10][R22.64] ;  /* 0x0000000a1614a981 */ /* 0x0080a4000c1e1b00 */
[----:B0-----:R-:W-:Y:S01]  /*4420*/  HFMA2 R22, -RZ, RZ, 0, 0 ;  /* 0x00000000ff167431 */ /* 0x001fe200000001ff */
[----:B----4-:R-:W-:-:S05]  /*4430*/  @!P2 MOV R22, R24 ;  /* 0x000000180016a202 */ /* 0x010fca0000000f00 */
[----:B------:R0:W-:Y:S02]  /*4440*/  STL [R1+0x3e8], R22 ;  /* 0x0003e81601007387 */ /* 0x0001e40000100800 */
[----:B0-----:R-:W-:Y:S01]  /*4450*/  HFMA2 R22, -RZ, RZ, 0, 0 ;  /* 0x00000000ff167431 */ /* 0x001fe200000001ff */
[----:B------:R-:W-:-:S05]  /*4460*/  @!P2 MOV R22, R25 ;  /* 0x000000190016a202 */ /* 0x000fca0000000f00 */
[----:B------:R0:W-:Y:S02]  /*4470*/  STL [R1+0x3ec], R22 ;  /* 0x0003ec1601007387 */ /* 0x0001e40000100800 */
[----:B0-----:R-:W-:-:S06]  /*4480*/  CS2R R22, SRZ ;  /* 0x0000000000167805 */ /* 0x001fcc000001ff00 */
[----:B------:R0:W3:Y:S02]  /*4490*/  @!P1 LDG.E.64 R22, desc[UR10][R16.64] ;  /* 0x0000000a10169981 */ /* 0x0000e4000c1e1b00 */
[----:B0-----:R-:W-:-:S06]  /*44a0*/  CS2R R16, SRZ ;  /* 0x0000000000107805 */ /* 0x001fcc000001ff00 */
[----:B------:R0:W4:Y:S04]  /*44b0*/  @!P1 LDG.E.64 R16, desc[UR10][R2.64] ;  /* 0x0000000a02109981 */ /* 0x000128000c1e1b00 */
[----:B------:R-:W3:Y:S01]  /*44c0*/  LDL.LU.64 R2, [R1+0x528] ;  /* 0x0005280001027983 */ /* 0x000ee20000300a00 */
[----:B------:R-:W-:-:S03]  /*44d0*/  LOP3.LUT P0, RZ, R0, 0x1000, RZ, 0xc0, !PT ;  /* 0x0000100000ff7812 */ /* 0x000fc6000780c0ff */
[----:B------:R1:W-:Y:S02]  /*44e0*/  STL.64 [R1+0x150], R12 ;  /* 0x0001500c01007387 */ /* 0x0003e40000100a00 */
[----:B-1----:R-:W-:Y:S02]  /*44f0*/  CS2R R12, SRZ ;  /* 0x00000000000c7805 */ /* 0x002fe4000001ff00 */
[----:B--2---:R-:W-:Y:S02]  /*4500*/  @!P2 MOV R13, R20 ;  /* 0x00000014000da202 */ /* 0x004fe40000000f00 */
[----:B------:R-:W-:-:S03]  /*4510*/  @!P2 MOV R12, R21 ;  /* 0x00000015000ca202 */ /* 0x000fc60000000f00 */
[----:B------:R-:W-:Y:S04]  /*4520*/  STL [R1+0x374], R13 ;  /* 0x0003740d01007387 */ /* 0x000fe80000100800 */
[----:B------:R1:W-:Y:S04]  /*4530*/  STL [R1+0x388], R12 ;  /* 0x0003880c01007387 */ /* 0x0003e80000100800 */
[----:B-1----:R-:W2:Y:S04]  /*4540*/  LDL.LU.64 R12, [R1+0x3d0] ;  /* 0x0003d000010c7983 */ /* 0x002ea80000300a00 */
[----:B---3--:R0:W-:Y:S02]  /*4550*/  STL.64 [R1+0x158], R2 ;  /* 0x0001580201007387 */ /* 0x0081e40000100a00 */
[----:B0-----:R-:W-:-:S02]  /*4560*/  MOV R2, R10 ;  /* 0x0000000a00027202 */ /* 0x001fc40000000f00 */
[----:B------:R-:W-:Y:S02]  /*4570*/  MOV R3, R11 ;  /* 0x0000000b00037202 */ /* 0x000fe40000000f00 */
[----:B------:R-:W-:Y:S02]  /*4580*/  CS2R R10, SRZ ;  /* 0x00000000000a7805 */ /* 0x000fe4000001ff00 */
[----:B----4-:R-:W-:Y:S02]  /*4590*/  @!P1 MOV R11, R16 ;  /* 0x00000010000b9202 */ /* 0x010fe40000000f00 */
[----:B------:R-:W-:-:S03]  /*45a0*/  @!P1 MOV R10, R17 ;  /* 0x00000011000a9202 */ /* 0x000fc60000000f00 */
[----:B------:R-:W-:Y:S04]  /*45b0*/  STL [R1+0x390], R11 ;  /* 0x0003900b01007387 */ /* 0x000fe80000100800 */
[----:B------:R0:W-:Y:S02]  /*45c0*/  STL [R1+0x3a0], R10 ;  /* 0x0003a00a01007387 */ /* 0x0001e40000100800 */
[----:B0-----:R-:W-:-:S06]  /*45d0*/  CS2R R10, SRZ ;  /* 0x00000000000a7805 */ /* 0x001fcc000001ff00 */
[----:B------:R0:W3:Y:S04]  /*45e0*/  @!P0 LDG.E.64 R10, desc[UR10][R18.64] ;  /* 0x0000000a120a8981 */ /* 0x0000e8000c1e1b00 */
[----:B------:R1:W-:Y:S02]  /*45f0*/  STL [R1+0x520], R24 ;  /* 0x0005201801007387 */ /* 0x0003e40000100800 */
[----:B-1----:R-:W-:Y:S01]  /*4600*/  HFMA2 R24, -RZ, RZ, 0, 0 ;  /* 0x00000000ff187431 */ /* 0x002fe200000001ff */
[----:B------:R-:W-:-:S05]  /*4610*/  @!P1 MOV R24, R22 ;  /* 0x0000001600189202 */ /* 0x000fca0000000f00 */
[----:B------:R1:W-:Y:S02]  /*4620*/  STL [R1+0x3e0], R24 ;  /* 0x0003e01801007387 */ /* 0x0003e40000100800 */
[----:B-1----:R-:W-:Y:S01]  /*4630*/  HFMA2 R24, -RZ, RZ, 0, 0 ;  /* 0x00000000ff187431 */ /* 0x002fe200000001ff */
[----:B------:R-:W-:-:S05]  /*4640*/  @!P1 MOV R24, R23 ;  /* 0x0000001700189202 */ /* 0x000fca0000000f00 */
[----:B------:R1:W-:Y:S01]  /*4650*/  STL [R1+0x3e4], R24 ;  /* 0x0003e41801007387 */ /* 0x0003e20000100800 */
[----:B0-----:R-:W-:Y:S01]  /*4660*/  CS2R R18, SRZ ;  /* 0x0000000000127805 */ /* 0x001fe2000001ff00 */
[----:B-1----:R-:W-:Y:S02]  /*4670*/  HFMA2 R24, -RZ, RZ, 0, 0 ;  /* 0x00000000ff187431 */ /* 0x002fe400000001ff */
[----:B------:R0:W-:Y:S04]  /*4680*/  STL.64 [R1+0x160], R14 ;  /* 0x0001600e01007387 */ /* 0x0001e80000100a00 */
[----:B0-----:R-:W4:Y:S04]  /*4690*/  LDL.LU.64 R14, [R1+0x3b0] ;  /* 0x0003b000010e7983 */ /* 0x001f280000300a00 */
[----:B--2---:R0:W2:Y:S01]  /*46a0*/  @!P0 LDG.E.64 R18, desc[UR10][R12.64] ;  /* 0x0000000a0c128981 */ /* 0x0040a2000c1e1b00 */
[----:B---3--:R-:W-:-:S05]  /*46b0*/  @!P0 MOV R24, R11 ;  /* 0x0000000b00188202 */ /* 0x008fca0000000f00 */
[----:B------:R1:W-:Y:S04]  /*46c0*/  STL [R1+0x3d0], R24 ;  /* 0x0003d01801007387 */ /* 0x0003e80000100800 */
[----:B-1----:R-:W3:Y:S01]  /*46d0*/  LDL.LU R24, [R1+0x520] ;  /* 0x0005200001187983 */ /* 0x002ee20000300800 */
[----:B0-----:R-:W-:Y:S02]  /*46e0*/  CS2R R12, SRZ ;  /* 0x00000000000c7805 */ /* 0x001fe4000001ff00 */
[----:B------:R-:W-:Y:S02]  /*46f0*/  @!P0 MOV R12, R10 ;  /* 0x0000000a000c8202 */ /* 0x000fe40000000f00 */
[----:B------:R-:W-:-:S03]  /*4700*/  LOP3.LUT P2, RZ, R0, 0x800, RZ, 0xc0, !PT ;  /* 0x0000080000ff7812 */ /* 0x000fc6000784c0ff */
[----:B------:R0:W-:Y:S02]  /*4710*/  STL [R1+0x3cc], R12 ;  /* 0x0003cc0c01007387 */ /* 0x0001e40000100800 */
[----:B0-----:R-:W-:Y:S02]  /*4720*/  MOV R12, RZ ;  /* 0x000000ff000c7202 */ /* 0x001fe40000000f00 */
[----:B--2---:R-:W-:Y:S02]  /*4730*/  @!P0 MOV R13, R18 ;  /* 0x00000012000d8202 */ /* 0x004fe40000000f00 */
[----:B------:R-:W-:-:S03]  /*4740*/  @!P0 MOV R12, R19 ;  /* 0x00000013000c8202 */ /* 0x000fc60000000f00 */
[----:B------:R-:W-:Y:S04]  /*4750*/  STL [R1+0x3a4], R13 ;  /* 0x0003a40d01007387 */ /* 0x000fe80000100800 */
[----:B------:R0:W-:Y:S02]  /*4760*/  STL [R1+0x3c8], R12 ;  /* 0x0003c80c01007387 */ /* 0x0001e40000100800 */
[----:B0-----:R-:W-:-:S06]  /*4770*/  CS2R R12, SRZ ;  /* 0x00000000000c7805 */ /* 0x001fcc000001ff00 */
[----:B----4-:R0:W2:Y:S04]  /*4780*/  @!P2 LDG.E.64 R12, desc[UR10][R14.64] ;  /* 0x0000000a0e0ca981 */ /* 0x0100a8000c1e1b00 */
[----:B------:R1:W-:Y:S04]  /*4790*/  STL.64 [R1+0x518], R18 ;  /* 0x0005181201007387 */ /* 0x0003e80000100a00 */
[----:B-1----:R-:W4:Y:S04]  /*47a0*/  LDL.LU.64 R18, [R1+0x258] ;  /* 0x0002580001127983 */ /* 0x002f280000300a00 */
[----:B---3--:R1:W-:Y:S04]  /*47b0*/  STL.64 [R1+0x68], R24 ;  /* 0x0000681801007387 */ /* 0x0083e80000100a00 */
[----:B-1----:R-:W3:Y:S01]  /*47c0*/  LDL.LU.64 R24, [R1+0x3c0] ;  /* 0x0003c00001187983 */ /* 0x002ee20000300a00 */
[----:B0-----:R-:W-:-:S03]  /*47d0*/  CS2R R14, SRZ ;  /* 0x00000000000e7805 */ /* 0x001fc6000001ff00 */
[----:B------:R0:W-:Y:S01]  /*47e0*/  STL.64 [R1+0x70], R22 ;  /* 0x0000701601007387 */ /* 0x0001e20000100a00 */
[----:B------:R-:W-:-:S03]  /*47f0*/  LOP3.LUT P1, RZ, R0, 0x400, RZ, 0xc0, !PT ;  /* 0x0000040000ff7812 */ /* 0x000fc6000782c0ff */
[----:B0-----:R-:W4:Y:S04]  /*4800*/  LDL.LU.64 R22, [R1+0x3a8] ;  /* 0x0003a80001167983 */ /* 0x001f280000300a00 */
[----:B---3--:R0:W3:Y:S02]  /*4810*/  @!P2 LDG.E.64 R14, desc[UR10][R24.64] ;  /* 0x0000000a180ea981 */ /* 0x0080e4000c1e1b00 */
[----:B0-----:R-:W-:Y:S01]  /*4820*/  HFMA2 R24, -RZ, RZ, 0, 0 ;  /* 0x00000000ff187431 */ /* 0x001fe200000001ff */
[----:B--2---:R-:W-:-:S05]  /*4830*/  @!P2 MOV R24, R12 ;  /* 0x0000000c0018a202 */ /* 0x004fca0000000f00 */
[----:B------:R0:W-:Y:S01]  /*4840*/  STL [R1+0x3b4], R24 ;  /* 0x0003b41801007387 */ /* 0x0001e20000100800 */
[----:B------:R-:W-:Y:S01]  /*4850*/  MOV R25, R3 ;  /* 0x0000000300197202 */ /* 0x000fe20000000f00 */
[----:B0-----:R-:W-:Y:S01]  /*4860*/  HFMA2 R24, -RZ, RZ, 0, 0 ;  /* 0x00000000ff187431 */ /* 0x001fe200000001ff */
[----:B------:R-:W-:-:S05]  /*4870*/  @!P2 MOV R24, R13 ;  /* 0x0000000d0018a202 */ /* 0x000fca0000000f00 */
[----:B------:R0:W-:Y:S02]  /*4880*/  STL [R1+0x3c0], R24 ;  /* 0x0003c01801007387 */ /* 0x0001e40000100800 */
[----:B0-----:R-:W-:Y:S02]  /*4890*/  MOV R24, R2 ;  /* 0x0000000200187202 */ /* 0x001fe40000000f00 */
[----:B------:R-:W-:-:S06]  /*48a0*/  CS2R R2, SRZ ;  /* 0x0000000000027805 */ /* 0x000fcc000001ff00 */
[----:B----4-:R-:W2:Y:S04]  /*48b0*/  @!P1 LDG.E.64 R2, desc[UR10][R18.64] ;  /* 0x0000000a12029981 */ /* 0x010ea8000c1e1b00 */
[----:B------:R0:W-:Y:S04]  /*48c0*/  STL.64 [R1+0x168], R20 ;  /* 0x0001681401007387 */ /* 0x0001e80000100a00 */
[----:B------:R-:W4:Y:S01]  /*48d0*/  LDL.LU.64 R18, [R1+0x398] ;  /* 0x0003980001127983 */ /* 0x000f220000300a00 */
[----:B0-----:R-:W-:Y:S02]  /*48e0*/  CS2R R20, SRZ ;  /* 0x0000000000147805 */ /* 0x001fe4000001ff00 */
[----:B---3--:R-:W-:-:S02]  /*48f0*/  @!P2 MOV R21, R14 ;  /* 0x0000000e0015a202 */ /* 0x008fc40000000f00 */
[----:B------:R-:W-:-:S03]  /*4900*/  @!P2 MOV R20, R15 ;  /* 0x0000000f0014a202 */ /* 0x000fc60000000f00 */
[----:B------:R-:W-:Y:S04]  /*4910*/  STL [R1+0x260], R21 ;  /* 0x0002601501007387 */ /* 0x000fe80000100800 */
[----:B------:R0:W-:Y:S02]  /*4920*/  STL [R1+0x3b0], R20 ;  /* 0x0003b01401007387 */ /* 0x0001e40000100800 */
[----:B0-----:R-:W-:-:S06]  /*4930*/  CS2R R20, SRZ ;  /* 0x0000000000147805 */ /* 0x001fcc000001ff00 */
[----:B------:R0:W3:Y:S04]  /*4940*/  @!P1 LDG.E.64 R20, desc[UR10][R22.64] ;  /* 0x0000000a16149981 */ /* 0x0000e8000c1e1b00 */
[----:B------:R1:W-:Y:S01]  /*4950*/  STL.64 [R1+0x510], R14 ;  /* 0x0005100e01007387 */ /* 0x0003e20000100a00 */
[----:B0-----:R-:W-:-:S03]  /*4960*/  HFMA2 R22, -RZ, RZ, 0, 0 ;  /* 0x00000000ff167431 */ /* 0x001fc600000001ff */
[----:B-1----:R-:W4:Y:S01]  /*4970*/  LDL.LU.64 R14, [R1+0x250] ;  /* 0x00025000010e7983 */ /* 0x002f220000300a00 */
[----:B--2---:R-:W-:-:S05]  /*4980*/  @!P1 MOV R22, R2 ;  /* 0x0000000200169202 */ /* 0x004fca0000000f00 */
[----:B------:R0:W-:Y:S02]  /*4990*/  STL [R1+0x3a8], R22 ;  /* 0x0003a81601007387 */ /* 0x0001e40000100800 */
[----:B0-----:R-:W-:Y:S01]  /*49a0*/  HFMA2 R22, -RZ, RZ, 0, 0 ;  /* 0x00000000ff167431 */ /* 0x001fe200000001ff */
[----:B------:R-:W-:-:S05]  /*49b0*/  @!P1 MOV R22, R3 ;  /* 0x0000000300169202 */ /* 0x000fca0000000f00 */
[----:B------:R0:W-:Y:S04]  /*49c0*/  STL [R1+0x3ac], R22 ;  /* 0x0003ac1601007387 */ /* 0x0001e80000100800 */
[----:B0-----:R-:W2:Y:S01]  /*49d0*/  LDL.LU.64 R22, [R1+0x248] ;  /* 0x0002480001167983 */ /* 0x001ea20000300a00 */
[----:B------:R-:W-:-:S03]  /*49e0*/  LOP3.LUT P0, RZ, R0, 0x200, RZ, 0xc0, !PT ;  /* 0x0000020000ff7812 */ /* 0x000fc6000780c0ff */
[----:B------:R0:W-:Y:S02]  /*49f0*/  STL.64 [R1+0x170], R16 ;  /* 0x0001701001007387 */ /* 0x0001e40000100a00 */
[----:B0-----:R-:W-:Y:S02]  /*4a00*/  CS2R R16, SRZ ;  /* 0x0000000000107805 */ /* 0x001fe4000001ff00 */
[----:B------:R0:W-:Y:S02]  /*4a10*/  STL.64 [R1+0x78], R10 ;  /* 0x0000780a01007387 */ /* 0x0001e40000100a00 */
[----:B0-----:R-:W-:Y:S02]  /*4a20*/  CS2R R10, SRZ ;  /* 0x00000000000a7805 */ /* 0x001fe4000001ff00 */
[----:B------:R-:W-:Y:S01]  /*4a30*/  LOP3.LUT P2, RZ, R0, 0x100, RZ, 0xc0, !PT ;  /* 0x0000010000ff7812 */ /* 0x000fe2000784c0ff */
[----:B------:R0:W-:Y:S02]  /*4a40*/  STL.64 [R1+0x80], R12 ;  /* 0x0000800c01007387 */ /* 0x0001e40000100a00 */
[----:B0-----:R-:W-:-:S02]  /*4a50*/  CS2R R12, SRZ ;  /* 0x00000000000c7805 */ /* 0x001fc4000001ff00 */
[----:B---3--:R-:W-:Y:S02]  /*4a60*/  @!P1 MOV R17, R20 ;  /* 0x0000001400119202 */ /* 0x008fe40000000f00 */
[----:B------:R-:W-:-:S03]  /*4a70*/  @!P1 MOV R16, R21 ;  /* 0x0000001500109202 */ /* 0x000fc60000000f00 */
[----:B------:R-:W-:Y:S04]  /*4a80*/  STL [R1+0x25c], R17 ;  /* 0x00025c1101007387 */ /* 0x000fe80000100800 */
[----:B------:R0:W-:Y:S04]  /*4a90*/  STL [R1+0x258], R16 ;  /* 0x0002581001007387 */ /* 0x0001e80000100800 */
[----:B----4-:R-:W3:Y:S01]  /*4aa0*/  @!P0 LDG.E.64 R10, desc[UR10][R14.64] ;  /* 0x0000000a0e0a8981 */ /* 0x010ee2000c1e1b00 */
[----:B0-----:R-:W-:-:S06]  /*4ab0*/  CS2R R16, SRZ ;  /* 0x0000000000107805 */ /* 0x001fcc000001ff00 */
[----:B------:R0:W4:Y:S04]  /*4ac0*/  @!P0 LDG.E.64 R16, desc[UR10][R18.64] ;  /* 0x0000000a12108981 */ /* 0x000128000c1e1b00 */
[----:B------:R-:W4:Y:S04]  /*4ad0*/  LDL.LU.64 R14, [R1+0x380] ;  /* 0x00038000010e7983 */ /* 0x000f280000300a00 */
[----:B------:R-:W4:Y:S04]  /*4ae0*/  LDL.LU.64 R18, [R1+0x518] ;  /* 0x0005180001127983 */ /* 0x000f280000300a00 */
[----:B--2---:R-:W2:Y:S04]  /*4af0*/  @!P2 LDG.E.64 R12, desc[UR10][R22.64] ;  /* 0x0000000a160ca981 */ /* 0x004ea8000c1e1b00 */
[----:B------:R1:W-:Y:S04]  /*4b00*/  STL [R1+0x508], R2 ;  /* 0x0005080201007387 */ /* 0x0003e80000100800 */
[----:B------:R-:W2:Y:S01]  /*4b10*/  LDL.LU.64 R22, [R1+0x378] ;  /* 0x0003780001167983 */ /* 0x000ea20000300a00 */
[----:B-1----:R-:W-:Y:S01]  /*4b20*/  HFMA2 R2, -RZ, RZ, 0, 0 ;  /* 0x00000000ff027431 */ /* 0x002fe200000001ff */
[----:B---3--:R-:W-:-:S05]  /*4b30*/  @!P0 MOV R2, R10 ;  /* 0x0000000a00028202 */ /* 0x008fca0000000f00 */
[----:B------:R-:W-:Y:S04]  /*4b40*/  STL [R1+0x398], R2 ;  /* 0x0003980201007387 */ /* 0x000fe80000100800 */
[----:B----4-:R0:W-:Y:S02]  /*4b50*/  STL.64 [R1+0x178], R18 ;  /* 0x0001781201007387 */ /* 0x0101e40000100a00 */
[----:B0-----:R-:W-:Y:S02]  /*4b60*/  CS2R R18, SRZ ;  /* 0x0000000000127805 */ /* 0x001fe4000001ff00 */
[----:B------:R-:W-:Y:S02]  /*4b70*/  @!P0 MOV R19, R11 ;  /* 0x0000000b00138202 */ /* 0x000fe40000000f00 */
[----:B------:R-:W-:-:S03]  /*4b80*/  @!P0 MOV R18, R16 ;  /* 0x0000001000128202 */ /* 0x000fc60000000f00 */
[----:B------:R-:W-:Y:S04]  /*4b90*/  STL [R1+0x39c], R19 ;  /* 0x00039c1301007387 */ /* 0x000fe80000100800 */
[----:B------:R0:W-:Y:S01]  /*4ba0*/  STL [R1+0x254], R18 ;  /* 0x0002541201007387 */ /* 0x0001e20000100800 */
[----:B------:R-:W-:Y:S01]  /*4bb0*/  HFMA2 R2, -RZ, RZ, 0, 0 ;  /* 0x00000000ff027431 */ /* 0x000fe200000001ff */
[----:B------:R-:W-:Y:S02]  /*4bc0*/  @!P0 MOV R2, R17 ;  /* 0x0000001100028202 */ /* 0x000fe40000000f00 */
[----:B0-----:R-:W-:-:S03]  /*4bd0*/  CS2R R18, SRZ ;  /* 0x0000000000127805 */ /* 0x001fc6000001ff00 */
[----:B------:R0:W-:Y:S04]  /*4be0*/  STL [R1+0x250], R2 ;  /* 0x0002500201007387 */ /* 0x0001e80000100800 */
[----:B------:R1:W3:Y:S01]  /*4bf0*/  @!P2 LDG.E.64 R18, desc[UR10][R14.64] ;  /* 0x0000000a0e12a981 */ /* 0x0002e2000c1e1b00 */
[----:B0-----:R-:W-:-:S03]  /*4c00*/  HFMA2 R2, -RZ, RZ, 0, 0 ;  /* 0x00000000ff027431 */ /* 0x001fc600000001ff */
[----:B------:R-:W4:Y:S01]  /*4c10*/  LDL.LU.64 R14, [R1+0x510] ;  /* 0x00051000010e7983 */ /* 0x000f220000300a00 */
[----:B--2---:R-:W-:-:S05]  /*4c20*/  @!P2 MOV R2, R12 ;  /* 0x0000000c0002a202 */ /* 0x004fca0000000f00 */
[----:B------:R0:W-:Y:S02]  /*4c30*/  STL [R1+0x380], R2 ;  /* 0x0003800201007387 */ /* 0x0001e40000100800 */
[----:B0-----:R-:W-:Y:S01]  /*4c40*/  HFMA2 R2, -RZ, RZ, 0, 0 ;  /* 0x00000000ff027431 */ /* 0x001fe200000001ff */
[----:B------:R-:W-:-:S05]  /*4c50*/  @!P2 MOV R2, R13 ;  /* 0x0000000d0002a202 */ /* 0x000fca0000000f00 */
[----:B------:R0:W-:Y:S04]  /*4c60*/  STL [R1+0x384], R2 ;  /* 0x0003840201007387 */ /* 0x0001e80000100800 */
[----:B------:R2:W-:Y:S04]  /*4c70*/  STL.64 [R1+0x500], R16 ;  /* 0x0005001001007387 */ /* 0x0005e80000100a00 */
[----:B0-----:R-:W3:Y:S04]  /*4c80*/  LDL.LU R2, [R1+0x508] ;  /* 0x0005080001027983 */ /* 0x001ee80000300800 */
[----:B--2---:R-:W2:Y:S01]  /*4c90*/  LDL.LU.64 R16, [R1+0x240] ;  /* 0x0002400001107983 */ /* 0x004ea20000300a00 */
[----:B------:R-:W-:-:S03]  /*4ca0*/  LOP3.LUT P1, RZ, R0, 0x80, RZ, 0xc0, !PT ;  /* 0x0000008000ff7812 */ /* 0x000fc6000782c0ff */
[----:B----4-:R1:W-:Y:S02]  /*4cb0*/  STL.64 [R1+0x180], R14 ;  /* 0x0001800e01007387 */ /* 0x0103e40000100a00 */
[----:B-1----:R-:W-:Y:S02]  /*4cc0*/  CS2R R14, SRZ ;  /* 0x00000000000e7805 */ /* 0x002fe4000001ff00 */
[----:B---3--:R-:W-:Y:S02]  /*4cd0*/  @!P2 MOV R15, R18 ;  /* 0x00000012000fa202 */ /* 0x008fe40000000f00 */
[----:B------:R-:W-:-:S03]  /*4ce0*/  @!P2 MOV R14, R19 ;  /* 0x00000013000ea202 */ /* 0x000fc60000000f00 */
[----:B------:R-:W-:Y:S04]  /*4cf0*/  STL [R1+0x24c], R15 ;  /* 0x00024c0f01007387 */ /* 0x000fe80000100800 */
[----:B------:R0:W-:Y:S02]  /*4d00*/  STL [R1+0x248], R14 ;  /* 0x0002480e01007387 */ /* 0x0001e40000100800 */
[----:B0-----:R-:W-:Y:S02]  /*4d10*/  CS2R R14, SRZ ;  /* 0x00000000000e7805 */ /* 0x001fe4000001ff00 */
[----:B------:R0:W-:Y:S04]  /*4d20*/  STL.64 [R1+0x88], R2 ;  /* 0x0000880201007387 */ /* 0x0001e80000100a00 */
[----:B------:R1:W3:Y:S01]  /*4d30*/  @!P1 LDG.E.64 R14, desc[UR10][R22.64] ;  /* 0x0000000a160e9981 */ /* 0x0002e2000c1e1b00 */
[----:B0-----:R-:W-:-:S03]  /*4d40*/  CS2R R2, SRZ ;  /* 0x0000000000027805 */ /* 0x001fc6000001ff00 */
[----:B------:R0:W-:Y:S04]  /*4d50*/  STL.64 [R1+0x4f8], R18 ;  /* 0x0004f81201007387 */ /* 0x0001e80000100a00 */
[----:B--2---:R-:W2:Y:S04]  /*4d60*/  @!P1 LDG.E.64 R2, desc[UR10][R16.64] ;  /* 0x0000000a10029981 */ /* 0x004ea8000c1e1b00 */
[----:B0-----:R-:W4:Y:S04]  /*4d70*/  LDL.LU.64 R18, [R1+0x220] ;  /* 0x0002200001127983 */ /* 0x001f280000300a00 */
[----:B------:R-:W2:Y:S01]  /*4d80*/  LDL.LU.64 R16, [R1+0x368] ;  /* 0x0003680001107983 */ /* 0x000ea20000300a00 */
[----:B------:R-:W-:-:S03]  /*4d90*/  LOP3.LUT P0, RZ, R0, 0x40, RZ, 0xc0, !PT ;  /* 0x0000004000ff7812 */ /* 0x000fc6000780c0ff */
[----:B------:R0:W-:Y:S02]  /*4da0*/  STL.64 [R1+0x188], R20 ;  /* 0x0001881401007387 */ /* 0x0001e40000100a00 */
[----:B0-----:R-:W-:Y:S02]  /*4db0*/  CS2R R20, SRZ ;  /* 0x0000000000147805 */ /* 0x001fe4000001ff00 */
[----:B------:R0:W-:Y:S01]  /*4dc0*/  STL.64 [R1+0x90], R10 ;  /* 0x0000900a01007387 */ /* 0x0001e20000100a00 */
[----:B-1----:R-:W-:Y:S02]  /*4dd0*/  MOV R22, R24 ;  /* 0x0000001800167202 */ /* 0x002fe40000000f00 */
[----:B0-----:R-:W-:Y:S01]  /*4de0*/  CS2R R10, SRZ ;  /* 0x00000000000a7805 */ /* 0x001fe2000001ff00 */
[----:B------:R-:W-:Y:S01]  /*4df0*/  HFMA2 R24, -RZ, RZ, 0, 0 ;  /* 0x00000000ff187431 */ /* 0x000fe200000001ff */
[----:B------:R-:W-:Y:S02]  /*4e00*/  MOV R23, R25 ;  /* 0x0000001900177202 */ /* 0x000fe40000000f00 */
[----:B---3--:R-:W-:-:S02]  /*4e10*/  @!P1 MOV R21, R14 ;  /* 0x0000000e00159202 */ /* 0x008fc40000000f00 */
[----:B------:R-:W-:-:S03]  /*4e20*/  @!P1 MOV R20, R15 ;  /* 0x0000000f00149202 */ /* 0x000fc60000000f00 */
[----:B------:R-:W-:Y:S04]  /*4e30*/  STL [R1+0x244], R21 ;  /* 0x0002441501007387 */ /* 0x000fe80000100800 */
[----:B------:R0:W-:Y:S02]  /*4e40*/  STL [R1+0x240], R20 ;  /* 0x0002401401007387 */ /* 0x0001e40000100800 */
[----:B0-----:R-:W-:Y:S02]  /*4e50*/  CS2R R20, SRZ ;  /* 0x0000000000147805 */ /* 0x001fe4000001ff00 */
[----:B----4-:R-:W3:Y:S04]  /*4e60*/  @!P0 LDG.E.64 R10, desc[UR10][R18.64] ;  /* 0x0000000a120a8981 */ /* 0x010ee8000c1e1b00 */
[----:B--2---:R0:W2:Y:S01]  /*4e70*/  @!P0 LDG.E.64 R20, desc[UR10][R16.64] ;  /* 0x0000000a10148981 */ /* 0x0040a2000c1e1b00 */
[----:B------:R-:W-:-:S03]  /*4e80*/  @!P1 MOV R24, R2 ;  /* 0x0000000200189202 */ /* 0x000fc60000000f00 */
[----:B------:R-:W4:Y:S04]  /*4e90*/  LDL.LU.64 R18, [R1+0x358] ;  /* 0x0003580001127983 */ /* 0x000f280000300a00 */
[----:B------:R-:W3:Y:S04]  /*4ea0*/  LDL.LU.64 R16, [R1+0x500] ;  /* 0x0005000001107983 */ /* 0x000ee80000300a00 */
[----:B------:R1:W-:Y:S02]  /*4eb0*/  STL [R1+0x378], R24 ;  /* 0x0003781801007387 */ /* 0x0003e40000100800 */
[----:B-1----:R-:W-:Y:S01]  /*4ec0*/  HFMA2 R24, -RZ, RZ, 0, 0 ;  /* 0x00000000ff187431 */ /* 0x002fe200000001ff */
[----:B------:R-:W-:-:S05]  /*4ed0*/  @!P1 MOV R24, R3 ;  /* 0x0000000300189202 */ /* 0x000fca0000000f00 */
[----:B------:R1:W-:Y:S04]  /*4ee0*/  STL [R1+0x37c], R24 ;  /* 0x00037c1801007387 */ /* 0x0003e80000100800 */
[----:B-1----:R-:W2:Y:S01]  /*4ef0*/  LDL.LU.64 R24, [R1+0x218] ;  /* 0x0002180001187983 */ /* 0x002ea20000300a00 */
[----:B------:R-:W-:-:S03]  /*4f00*/  LOP3.LUT P2, RZ, R0, 0x20, RZ, 0xc0, !PT ;  /* 0x0000002000ff7812 */ /* 0x000fc6000784c0ff */
[----:B------:R1:W-:Y:S02]  /*4f10*/  STL.64 [R1+0x98], R12 ;  /* 0x0000980c01007387 */ /* 0x0003e40000100a00 */
[----:B-1----:R-:W-:-:S08]  /*4f20*/  CS2R R12, SRZ ;  /* 0x00000000000c7805 */ /* 0x002fd0000001ff00 */
[----:B----4-:R-:W4:Y:S04]  /*4f30*/  @!P2 LDG.E.64 R12, desc[UR10][R18.64] ;  /* 0x0000000a120ca981 */ /* 0x010f28000c1e1b00 */
[----:B---3--:R0:W-:Y:S04]  /*4f40*/  STL.64 [R1+0x190], R16 ;  /* 0x0001901001007387 */ /* 0x0081e80000100a00 */
[----:B------:R-:W3:Y:S01]  /*4f50*/  LDL.LU.64 R18, [R1+0x4f8] ;  /* 0x0004f80001127983 */ /* 0x000ee20000300a00 */
[----:B0-----:R-:W-:Y:S01]  /*4f60*/  HFMA2 R17, -RZ, RZ, 0, 0 ;  /* 0x00000000ff117431 */ /* 0x001fe200000001ff */
[----:B------:R-:W-:-:S05]  /*4f70*/  @!P0 MOV R17, R10 ;  /* 0x0000000a00118202 */ /* 0x000fca0000000f00 */
[----:B------:R0:W-:Y:S02]  /*4f80*/  STL [R1+0x36c], R17 ;  /* 0x00036c1101007387 */ /* 0x0001e40000100800 */
[----:B0-----:R-:W-:Y:S02]  /*4f90*/  CS2R R16, SRZ ;  /* 0x0000000000107805 */ /* 0x001fe4000001ff00 */
[----:B--2---:R-:W-:Y:S02]  /*4fa0*/  @!P0 MOV R17, R20 ;  /* 0x0000001400118202 */ /* 0x004fe40000000f00 */
[----:B------:R-:W-:-:S03]  /*4fb0*/  @!P0 MOV R16, R21 ;  /* 0x0000001500108202 */ /* 0x000fc60000000f00 */
[----:B------:R-:W-:Y:S04]  /*4fc0*/  STL [R1+0x224], R17 ;  /* 0x0002241101007387 */ /* 0x000fe80000100800 */
[----:B------:R0:W-:Y:S02]  /*4fd0*/  STL [R1+0x220], R16 ;  /* 0x0002201001007387 */ /* 0x0001e40000100800 */
[----:B0-----:R-:W-:-:S06]  /*4fe0*/  CS2R R16, SRZ ;  /* 0x0000000000107805 */ /* 0x001fcc000001ff00 */
[----:B------:R-:W2:Y:S04]  /*4ff0*/  @!P2 LDG.E.64 R16, desc[UR10][R24.64] ;  /* 0x0000000a1810a981 */ /* 0x000ea8000c1e1b00 */
[----:B------:R0:W-:Y:S01]  /*5000*/  STL [R1+0x4f4], R10 ;  /* 0x0004f40a01007387 */ /* 0x0001e20000100800 */
[----:B------:R-:W-:-:S03]  /*5010*/  LOP3.LUT P1, RZ, R0, 0x10, RZ, 0xc0, !PT ;  /* 0x0000001000ff7812 */ /* 0x000fc6000782c0ff */
[----:B------:R-:W2:Y:S01]  /*5020*/  LDL.LU.64 R24, [R1+0x348] ;  /* 0x0003480001187983 */ /* 0x000ea20000300a00 */
[----:B0-----:R-:W-:Y:S01]  /*5030*/  HFMA2 R10, -RZ, RZ, 0, 0 ;  /* 0x00000000ff0a7431 */ /* 0x001fe200000001ff */
[----:B------:R-:W-:-:S05]  /*5040*/  @!P0 MOV R10, R11 ;  /* 0x0000000b000a8202 */ /* 0x000fca0000000f00 */
[----:B------:R0:W-:Y:S02]  /*5050*/  STL [R1+0x3c4], R10 ;  /* 0x0003c40a01007387 */ /* 0x0001e40000100800 */
[----:B0-----:R-:W-:Y:S02]  /*5060*/  HFMA2 R10, -RZ, RZ, 0, 0 ;  /* 0x00000000ff0a7431 */ /* 0x001fe400000001ff */
[----:B----4-:R-:W-:Y:S04]  /*5070*/  STL.64 [R1+0x4e8], R12 ;  /* 0x0004e80c01007387 */ /* 0x010fe80000100a00 */
[----:B---3--:R0:W-:Y:S02]  /*5080*/  STL.64 [R1+0x198], R18 ;  /* 0x0001981201007387 */ /* 0x0081e40000100a00 */
[----:B0-----:R-:W-:-:S02]  /*5090*/  CS2R R18, SRZ ;  /* 0x0000000000127805 */ /* 0x001fc4000001ff00 */
[----:B------:R-:W-:Y:S02]  /*50a0*/  @!P2 MOV R18, R12 ;  /* 0x0000000c0012a202 */ /* 0x000fe40000000f00 */
[----:B--2---:R-:W-:-:S05]  /*50b0*/  @!P2 MOV R10, R16 ;  /* 0x00000010000aa202 */ /* 0x004fca0000000f00 */
[----:B------:R0:W-:Y:S02]  /*50c0*/  STL [R1+0x3d4], R10 ;  /* 0x0003d40a01007387 */ /* 0x0001e40000100800 */
[----:B0-----:R-:W-:Y:S01]  /*50d0*/  HFMA2 R10, -RZ, RZ, 0, 0 ;  /* 0x00000000ff0a7431 */ /* 0x001fe200000001ff */
[----:B------:R-:W-:Y:S02]  /*50e0*/  @!P2 MOV R10, R13 ;  /* 0x0000000d000aa202 */ /* 0x000fe40000000f00 */
[----:B------:R-:W2:Y:S01]  /*50f0*/  LDL.LU.64 R12, [R1+0x210] ;  /* 0x00021000010c7983 */ /* 0x000ea20000300a00 */
[----:B------:R-:W-:-:S03]  /*5100*/  @!P2 MOV R19, R17 ;  /* 0x000000110013a202 */ /* 0x000fc60000000f00 */
[----:B------:R-:W-:Y:S04]  /*5110*/  STL [R1+0x21c], R18 ;  /* 0x00021c1201007387 */ /* 0x000fe80000100800 */
[----:B------:R0:W-:Y:S02]  /*5120*/  STL [R1+0x3f0], R19 ;  /* 0x0003f01301007387 */ /* 0x0001e40000100800 */
[----:B0-----:R-:W-:-:S06]  /*5130*/  CS2R R18, SRZ ;  /* 0x0000000000127805 */ /* 0x001fcc000001ff00 */
[----:B--2---:R-:W2:Y:S04]  /*5140*/  @!P1 LDG.E.64 R18, desc[UR10][R12.64] ;  /* 0x0000000a0c129981 */ /* 0x004ea8000c1e1b00 */
[----:B------:R0:W-:Y:S04]  /*5150*/  STL [R1+0x218], R10 ;  /* 0x0002180a01007387 */ /* 0x0001e80000100800 */
[----:B------:R1:W-:Y:S04]  /*5160*/  STL.64 [R1+0xa0], R2 ;  /* 0x0000a00201007387 */ /* 0x0003e80000100a00 */
[----:B------:R3:W-:Y:S01]  /*5170*/  STL.64 [R1+0x1a0], R14 ;  /* 0x0001a00e01007387 */ /* 0x0007e20000100a00 */
[----:B0-----:R-:W-:-:S03]  /*5180*/  HFMA2 R10, -RZ, RZ, 0, 0 ;  /* 0x00000000ff0a7431 */ /* 0x001fc600000001ff */
[----:B------:R-:W4:Y:S01]  /*5190*/  LDL.LU.64 R12, [R1+0x330] ;  /* 0x00033000010c7983 */ /* 0x000f220000300a00 */
[----:B-1----:R-:W-:-:S03]  /*51a0*/  CS2R R2, SRZ ;  /* 0x0000000000027805 */ /* 0x002fc6000001ff00 */
[----:B---3--:R-:W3:Y:S04]  /*51b0*/  LDL.LU.64 R14, [R1+0x2e0] ;  /* 0x0002e000010e7983 */ /* 0x008ee80000300a00 */
[----:B------:R-:W4:Y:S04]  /*51c0*/  @!P1 LDG.E.64 R2, desc[UR10][R24.64] ;  /* 0x0000000a18029981 */ /* 0x000f28000c1e1b00 */
[----:B------:R-:W3:Y:S01]  /*51d0*/  LDL.LU.64 R24, [R1+0x338] ;  /* 0x0003380001187983 */ /* 0x000ee20000300a00 */
[----:B--2---:R-:W-:-:S05]  /*51e0*/  @!P1 MOV R10, R18 ;  /* 0x00000012000a9202 */ /* 0x004fca0000000f00 */
[----:B------:R0:W-:Y:S02]  /*51f0*/  STL [R1+0x3f4], R10 ;  /* 0x0003f40a01007387 */ /* 0x0001e40000100800 */
[----:B0-----:R-:W-:Y:S01]  /*5200*/  HFMA2 R10, -RZ, RZ, 0, 0 ;  /* 0x00000000ff0a7431 */ /* 0x001fe200000001ff */
[----:B------:R-:W-:-:S05]  /*5210*/  @!P1 MOV R10, R19 ;  /* 0x00000013000a9202 */ /* 0x000fca0000000f00 */
[----:B------:R0:W-:Y:S04]  /*5220*/  STL [R1+0x410], R10 ;  /* 0x0004100a01007387 */ /* 0x0001e80000100800 */
[----:B0-----:R-:W2:Y:S01]  /*5230*/  LDL.LU R10, [R1+0x4f4] ;  /* 0x0004f400010a7983 */ /* 0x001ea20000300800 */
[----:B------:R-:W-:-:S03]  /*5240*/  LOP3.LUT P0, RZ, R0, 0x8, RZ, 0xc0, !PT ;  /* 0x0000000800ff7812 */ /* 0x000fc6000780c0ff */
[----:B------:R0:W-:Y:S04]  /*5250*/  STL [R1+0x4e0], R18 ;  /* 0x0004e01201007387 */ /* 0x0001e80000100800 */
[----:B------:R1:W-:Y:S01]  /*5260*/  STL [R1+0x4f0], R20 ;  /* 0x0004f01401007387 */ /* 0x0003e20000100800 */
[----:B0-----:R-:W-:Y:S01]  /*5270*/  HFMA2 R18, -RZ, RZ, 0, 0 ;  /* 0x00000000ff127431 */ /* 0x001fe200000001ff */
[----:B----4-:R-:W-:Y:S02]  /*5280*/  @!P1 MOV R18, R3 ;  /* 0x0000000300129202 */ /* 0x010fe40000000f00 */
[----:B------:R3:W-:Y:S01]  /*5290*/  STL [R1+0x4e4], R19 ;  /* 0x0004e41301007387 */ /* 0x0007e20000100800 */
[----:B-1----:R-:W-:Y:S02]  /*52a0*/  MOV R20, RZ ;  /* 0x000000ff00147202 */ /* 0x002fe40000000f00 */
[----:B------:R-:W-:Y:S01]  /*52b0*/  @!P1 MOV R20, R2 ;  /* 0x0000000200149202 */ /* 0x000fe20000000f00 */
[----:B------:R0:W-:Y:S01]  /*52c0*/  STL [R1+0x210], R18 ;  /* 0x0002101201007387 */ /* 0x0001e20000100800 */
[----:B---3--:R-:W-:-:S03]  /*52d0*/  MOV R19, R15 ;  /* 0x0000000f00137202 */ /* 0x008fc60000000f00 */
[----:B------:R1:W-:Y:S01]  /*52e0*/  STL [R1+0x214], R20 ;  /* 0x0002141401007387 */ /* 0x0003e20000100800 */
[----:B0-----:R-:W-:Y:S02]  /*52f0*/  MOV R18, R14 ;  /* 0x0000000e00127202 */ /* 0x001fe40000000f00 */
[----:B------:R-:W-:Y:S01]  /*5300*/  CS2R R14, SRZ ;  /* 0x00000000000e7805 */ /* 0x000fe2000001ff00 */
[----:B-1----:R-:W3:Y:S05]  /*5310*/  LDL.LU R20, [R1+0x4f0] ;  /* 0x0004f00001147983 */ /* 0x002eea0000300800 */
[----:B------:R-:W4:Y:S04]  /*5320*/  @!P0 LDG.E.64 R14, desc[UR10][R24.64] ;  /* 0x0000000a180e8981 */ /* 0x000f28000c1e1b00 */
[----:B------:R0:W-:Y:S04]  /*5330*/  STL.64 [R1+0xb0], R16 ;  /* 0x0000b01001007387 */ /* 0x0001e80000100a00 */
[----:B0-----:R-:W4:Y:S04]  /*5340*/  LDL.LU.64 R16, [R1+0x318] ;  /* 0x0003180001107983 */ /* 0x001f280000300a00 */
[----:B--2---:R0:W-:Y:S02]  /*5350*/  STL.64 [R1+0xa8], R10 ;  /* 0x0000a80a01007387 */ /* 0x0041e40000100a00 */
[----:B0-----:R-:W-:-:S06]  /*5360*/  CS2R R10, SRZ ;  /* 0x00000000000a7805 */ /* 0x001fcc000001ff00 */
[----:B------:R-:W2:Y:S04]  /*5370*/  @!P0 LDG.E.64 R10, desc[UR10][R12.64] ;  /* 0x0000000a0c0a8981 */ /* 0x000ea8000c1e1b00 */
[----:B------:R-:W2:Y:S01]  /*5380*/  LDL.LU.64 R12, [R1+0x320] ;  /* 0x00032000010c7983 */ /* 0x000ea20000300a00 */
[----:B------:R-:W-:-:S03]  /*5390*/  LOP3.LUT P2, RZ, R0, 0x4, RZ, 0xc0, !PT ;  /* 0x0000000400ff7812 */ /* 0x000fc6000784c0ff */
[----:B---3--:R0:W-:Y:S02]  /*53a0*/  STL.64 [R1+0x1a8], R20 ;  /* 0x0001a81401007387 */ /* 0x0081e40000100a00 */
[----:B0-----:R-:W-:Y:S01]  /*53b0*/  HFMA2 R21, -RZ, RZ, 0, 0 ;  /* 0x00000000ff157431 */ /* 0x001fe200000001ff */
[----:B------:R-:W-:Y:S02]  /*53c0*/  MOV R20, RZ ;  /* 0x000000ff00147202 */ /* 0x000fe40000000f00 */
[----:B----4-:R-:W-:-:S05]  /*53d0*/  @!P0 MOV R20, R15 ;  /* 0x0000000f00148202 */ /* 0x010fca0000000f00 */
[----:B------:R0:W-:Y:S02]  /*53e0*/  STL [R1+0x330], R20 ;  /* 0x0003301401007387 */ /* 0x0001e40000100800 */
[----:B0-----:R-:W-:Y:S02]  /*53f0*/  MOV R20, R22 ;  /* 0x0000001600147202 */ /* 0x001fe40000000f00 */
[----:B--2---:R-:W-:-:S05]  /*5400*/  @!P0 MOV R21, R11 ;  /* 0x0000000b00158202 */ /* 0x004fca0000000f00 */
[----:B------:R0:W-:Y:S02]  /*5410*/  STL [R1+0x430], R21 ;  /* 0x0004301501007387 */ /* 0x0001e40000100800 */
[----:B0-----:R-:W-:Y:S02]  /*5420*/  MOV R21, R23 ;  /* 0x0000001700157202 */ /* 0x001fe40000000f00 */
[----:B------:R-:W-:-:S06]  /*5430*/  CS2R R22, SRZ ;  /* 0x0000000000167805 */ /* 0x000fcc000001ff00 */
[----:B------:R0:W2:Y:S02]  /*5440*/  @!P2 LDG.E.64 R22, desc[UR10][R16.64] ;  /* 0x0000000a1016a981 */ /* 0x0000a4000c1e1b00 */
[----:B0-----:R-:W-:-:S06]  /*5450*/  CS2R R16, SRZ ;  /* 0x0000000000107805 */ /* 0x001fcc000001ff00 */
[----:B------:R0:W3:Y:S04]  /*5460*/  @!P2 LDG.E.64 R16, desc[UR10][R12.64] ;  /* 0x0000000a0c10a981 */ /* 0x0000e8000c1e1b00 */
[----:B------:R-:W4:Y:S04]  /*5470*/  LDL.LU.64 R12, [R1+0x4e8] ;  /* 0x0004e800010c7983 */ /* 0x000f280000300a00 */
[----:B----4-:R0:W-:Y:S02]  /*5480*/  STL.64 [R1+0x1b0], R12 ;  /* 0x0001b00c01007387 */ /* 0x0101e40000100a00 */
[----:B0-----:R-:W-:-:S02]  /*5490*/  MOV R12, R18 ;  /* 0x00000012000c7202 */ /* 0x001fc40000000f00 */
[----:B------:R-:W-:Y:S02]  /*54a0*/  MOV R13, R19 ;  /* 0x00000013000d7202 */ /* 0x000fe40000000f00 */
[----:B------:R-:W-:Y:S02]  /*54b0*/  CS2R R18, SRZ ;  /* 0x0000000000127805 */ /* 0x000fe4000001ff00 */
        /* <DEDUP_REMOVED lines=9> */
[----:B------:R-:W-:-:S02]  /*5550*/  LOP3.LUT P1, RZ, R0, 0x2, RZ, 0xc0, !PT ;  /* 0x0000000200ff7812 */ /* 0x000fc4000782c0ff */
[----:B------:R-:W-:Y:S02]  /*5560*/  MOV R24, R36 ;  /* 0x0000002400187202 */ /* 0x000fe40000000f00 */
[----:B------:R-:W-:Y:S01]  /*5570*/  MOV R25, R37 ;  /* 0x0000002500197202 */ /* 0x000fe20000000f00 */
[----:B--2---:R0:W-:Y:S02]  /*5580*/  STL.64 [R1+0xb8], R18 ;  /* 0x0000b81201007387 */ /* 0x0041e40000100a00 */
[----:B0-----:R-:W-:-:S06]  /*5590*/  CS2R R18, SRZ ;  /* 0x0000000000127805 */ /* 0x001fcc000001ff00 */
[----:B------:R0:W2:Y:S02]  /*55a0*/  @!P1 LDG.E.64 R18, desc[UR10][R20.64] ;  /* 0x0000000a14129981 */ /* 0x0000a4000c1e1b00 */
[----:B0-----:R-:W-:-:S06]  /*55b0*/  CS2R R20, SRZ ;  /* 0x0000000000147805 */ /* 0x001fcc000001ff00 */
[----:B------:R-:W3:Y:S01]  /*55c0*/  @!P1 LDG.E.64 R20, desc[UR10][R6.64] ;  /* 0x0000000a06149981 */ /* 0x000ee2000c1e1b00 */
[----:B------:R-:W-:Y:S02]  /*55d0*/  MOV R36, R34 ;  /* 0x0000002200247202 */ /* 0x000fe40000000f00 */
[----:B------:R-:W-:Y:S02]  /*55e0*/  MOV R37, R35 ;  /* 0x0000002300257202 */ /* 0x000fe40000000f00 */
[----:B------:R-:W-:Y:S02]  /*55f0*/  CS2R R34, SRZ ;  /* 0x0000000000227805 */ /* 0x000fe4000001ff00 */
[----:B------:R-:W-:Y:S01]  /*5600*/  @!P0 MOV R34, R10 ;  /* 0x0000000a00228202 */ /* 0x000fe20000000f00 */
[----:B------:R-:W-:Y:S04]  /*5610*/  STL.64 [R1+0x1b8], R2 ;  /* 0x0001b80201007387 */ /* 0x000fe80000100a00 */
[----:B------:R0:W-:Y:S01]  /*5620*/  STL [R1+0x414], R34 ;  /* 0x0004142201007387 */ /* 0x0001e20000100800 */
[----:B------:R-:W-:-:S03]  /*5630*/  @!P0 MOV R35, R14 ;  /* 0x0000000e00238202 */ /* 0x000fc60000000f00 */
[----:B------:R-:W-:Y:S01]  /*5640*/  STL.64 [R1+0xc0], R10 ;  /* 0x0000c00a01007387 */ /* 0x000fe20000100a00 */
[----:B------:R-:W-:-:S03]  /*5650*/  UIMAD.WIDE UR6, UR8, 0x8, UR6 ;  /* 0x00000008080678a5 */ /* 0x000fc6000f8e0206 */
[----:B------:R-:W-:Y:S01]  /*5660*/  STL.64 [R1+0x1c0], R14 ;  /* 0x0001c00e01007387 */ /* 0x000fe20000100a00 */
[----:B0-----:R-:W-:Y:S02]  /*5670*/  MOV R34, RZ ;  /* 0x000000ff00227202 */ /* 0x001fe40000000f00 */
[----:B------:R-:W-:Y:S02]  /*5680*/  @!P2 MOV R34, R17 ;  /* 0x000000110022a202 */ /* 0x000fe40000000f00 */
[----:B------:R-:W-:Y:S02]  /*5690*/  CS2R R2, SRZ ;  /* 0x0000000000027805 */ /* 0x000fe4000001ff00 */
[----:B------:R-:W-:Y:S01]  /*56a0*/  LOP3.LUT P0, RZ, R0, 0x1, RZ, 0xc0, !PT ;  /* 0x0000000100ff7812 */ /* 0x000fe2000780c0ff */
[----:B------:R-:W4:Y:S04]  /*56b0*/  LDL.LU.64 R6, [R1+0x4d8] ;  /* 0x0004d80001067983 */ /* 0x000f280000300a00 */
[----:B------:R0:W-:Y:S02]  /*56c0*/  STL [R1+0x31c], R34 ;  /* 0x00031c2201007387 */ /* 0x0001e40000100800 */
[----:B0-----:R-:W-:Y:S01]  /*56d0*/  HFMA2 R34, -RZ, RZ, 0, 0 ;  /* 0x00000000ff227431 */ /* 0x001fe200000001ff */
[----:B--2---:R-:W-:-:S05]  /*56e0*/  @!P1 MOV R34, R18 ;  /* 0x0000001200229202 */ /* 0x004fca0000000f00 */
[----:B------:R0:W-:Y:S01]  /*56f0*/  STL [R1+0x450], R34 ;  /* 0x0004502201007387 */ /* 0x0001e20000100800 */
[----:B---3--:R-:W-:Y:S02]  /*5700*/  @!P1 MOV R3, R20 ;  /* 0x0000001400039202 */ /* 0x008fe40000000f00 */
[----:B------:R-:W-:Y:S01]  /*5710*/  @!P1 MOV R2, R21 ;  /* 0x0000001500029202 */ /* 0x000fe20000000f00 */
[----:B0-----:R-:W-:Y:S01]  /*5720*/  HFMA2 R34, -RZ, RZ, 0, 0 ;  /* 0x00000000ff227431 */ /* 0x001fe200000001ff */
[----:B------:R-:W-:Y:S01]  /*5730*/  @!P1 MOV R34, R19 ;  /* 0x0000001300229202 */ /* 0x000fe20000000f00 */
[----:B------:R-:W-:Y:S01]  /*5740*/  STL [R1+0x2f8], R3 ;  /* 0x0002f80301007387 */ /* 0x000fe20000100800 */
[----:B------:R-:W-:-:S03]  /*5750*/  LOP3.LUT P1, RZ, R0, 0x4000000, RZ, 0xc0, !PT ;  /* 0x0400000000ff7812 */ /* 0x000fc6000782c0ff */
[----:B------:R0:W-:Y:S02]  /*5760*/  STL [R1+0x2fc], R2 ;  /* 0x0002fc0201007387 */ /* 0x0001e40000100800 */
[----:B0-----:R-:W-:-:S06]  /*5770*/  CS2R R2, SRZ ;  /* 0x0000000000027805 */ /* 0x001fcc000001ff00 */
[----:B------:R0:W2:Y:S02]  /*5780*/  @!P0 LDG.E.64 R2, desc[UR10][R12.64] ;  /* 0x0000000a0c028981 */ /* 0x0000a4000c1e1b00 */
[----:B0-----:R-:W-:-:S06]  /*5790*/  CS2R R12, SRZ ;  /* 0x00000000000c7805 */ /* 0x001fcc000001ff00 */
[----:B------:R0:W3:Y:S02]  /*57a0*/  @!P1 LDG.E.64 R12, desc[UR10][R28.64] ;  /* 0x0000000a1c0c9981 */ /* 0x0000e4000c1e1b00 */
[----:B0-----:R-:W-:Y:S02]  /*57b0*/  MOV R28, R4 ;  /* 0x00000004001c7202 */ /* 0x001fe40000000f00 */
[----:B------:R-:W-:Y:S02]  /*57c0*/  MOV R29, R5 ;  /* 0x00000005001d7202 */ /* 0x000fe40000000f00 */
[----:B------:R-:W4:Y:S01]  /*57d0*/  LDL.LU.64 R4, [R1+0x288] ;  /* 0x0002880001047983 */ /* 0x000f220000300a00 */
[----:B------:R-:W-:-:S03]  /*57e0*/  CS2R R10, SRZ ;  /* 0x00000000000a7805 */ /* 0x000fc6000001ff00 */
[----:B------:R0:W-:Y:S01]  /*57f0*/  STL.64 [R1+0x1d0], R20 ;  /* 0x0001d01401007387 */ /* 0x0001e20000100a00 */
[----:B------:R-:W-:-:S03]  /*5800*/  CS2R R14, SRZ ;  /* 0x00000000000e7805 */ /* 0x000fc6000001ff00 */
[----:B------:R-:W2:Y:S04]  /*5810*/  @!P0 LDG.E.64 R10, desc[UR10][R30.64] ;  /* 0x0000000a1e0a8981 */ /* 0x000ea8000c1e1b00 */
[----:B------:R-:W2:Y:S01]  /*5820*/  @!P1 LDG.E.64 R14, desc[UR10][R8.64] ;  /* 0x0000000a080e9981 */ /* 0x000ea2000c1e1b00 */
[----:B0-----:R-:W-:-:S03]  /*5830*/  CS2R R20, SRZ ;  /* 0x0000000000147805 */ /* 0x001fc6000001ff00 */
[----:B------:R-:W2:Y:S04]  /*5840*/  LDL.LU.64 R30, [R1+0x238] ;  /* 0x00023800011e7983 */ /* 0x000ea80000300a00 */
[----:B------:R0:W2:Y:S04]  /*5850*/  @!P3 LDG.E.64 R20, desc[UR10][R32.64] ;  /* 0x0000000a2014b981 */ /* 0x0000a8000c1e1b00 */
[----:B------:R-:W2:Y:S01]  /*5860*/  LDL.LU.64 R8, [R1+0x280] ;  /* 0x0002800001087983 */ /* 0x000ea20000300a00 */
[----:B0-----:R-:W-:-:S03]  /*5870*/  MOV R32, UR6 ;  /* 0x0000000600207c02 */ /* 0x001fc60008000f00 */
[----:B------:R0:W-:Y:S01]  /*5880*/  STL.64 [R1+0xc8], R22 ;  /* 0x0000c81601007387 */ /* 0x0001e20000100a00 */
[----:B------:R-:W-:Y:S01]  /*5890*/  MOV R33, UR7 ;  /* 0x0000000700217c02 */ /* 0x000fe20008000f00 */
[----:B------:R-:W1:Y:S05]  /*58a0*/  LDCU.U8 UR6, c[0x0][0x414] ;  /* 0x00008280ff0677ac */ /* 0x000e6a0008000000 */
[----:B------:R-:W2:Y:S01]  /*58b0*/  LDG.E.64 R32, desc[UR10][R32.64] ;  /* 0x0000000a20207981 */ /* 0x000ea2000c1e1b00 */
[----:B0-----:R-:W-:-:S06]  /*58c0*/  CS2R R22, SRZ ;  /* 0x0000000000167805 */ /* 0x001fcc000001ff00 */
[----:B------:R0:W2:Y:S04]  /*58d0*/  @!P3 LDG.E.64 R22, desc[UR10][R26.64] ;  /* 0x0000000a1a16b981 */ /* 0x0000a8000c1e1b00 */
[----:B---3--:R3:W-:Y:S04]  /*58e0*/  STL.64 [R1+0x4c8], R12 ;  /* 0x0004c80c01007387 */ /* 0x0087e80000100a00 */
[----:B---3--:R-:W3:Y:S01]  /*58f0*/  LDL.LU.64 R12, [R1+0x230] ;  /* 0x00023000010c7983 */ /* 0x008ee20000300a00 */
[----:B0-----:R-:W-:-:S06]  /*5900*/  CS2R R26, SRZ ;  /* 0x00000000001a7805 */ /* 0x001fcc000001ff00 */
[----:B----4-:R0:W4:Y:S01]  /*5910*/  @!P4 LDG.E.64 R26, desc[UR10][R4.64] ;  /* 0x0000000a041ac981 */ /* 0x010122000c1e1b00 */
[----:B------:R-:W-:Y:S01]  /*5920*/  LOP3.LUT P2, RZ, R0, 0x8000000, RZ, 0xc0, !PT ;  /* 0x0800000000ff7812 */ /* 0x000fe2000784c0ff */
[----:B0-----:R-:W0:Y:S02]  /*5930*/  S2R R5, SR_TID.X ;  /* 0x0000000000057919 */ /* 0x001e240000002100 */
[----:B------:R1:W-:Y:S02]  /*5940*/  STL.64 [R1+0x1c8], R16 ;  /* 0x0001c81001007387 */ /* 0x0003e40000100a00 */
[----:B-1----:R-:W-:-:S08]  /*5950*/  CS2R R16, SRZ ;  /* 0x0000000000107805 */ /* 0x002fd0000001ff00 */
[----:B------:R1:W4:Y:S02]  /*5960*/  @!P2 LDG.E.64 R16, desc[UR10][R24.64] ;  /* 0x0000000a1810a981 */ /* 0x000324000c1e1b00 */
[----:B-1----:R-:W-:Y:S02]  /*5970*/  CS2R R24, SRZ ;  /* 0x0000000000187805 */ /* 0x002fe4000001ff00 */
[----:B0-----:R-:W-:-:S04]  /*5980*/  LOP3.LUT R0, R5, 0xffff, RZ, 0xc0, !PT ;  /* 0x0000ffff05007812 */ /* 0x001fc800078ec0ff */
[----:B------:R0:W4:Y:S01]  /*5990*/  @!P4 LDG.E.64 R24, desc[UR10][R28.64] ;  /* 0x0000000a1c18c981 */ /* 0x000122000c1e1b00 */
[----:B------:R-:W-:Y:S01]  /*59a0*/  IMAD R0, R0, 0x556, RZ ;  /* 0x0000055600007824 */ /* 0x000fe200078e02ff */
[----:B0-----:R-:W-:-:S06]  /*59b0*/  CS2R R28, SRZ ;  /* 0x00000000001c7805 */ /* 0x001fcc000001ff00 */
[----:B--2---:R0:W2:Y:S01]  /*59c0*/  @!P5 LDG.E.64 R28, desc[UR10][R30.64] ;  /* 0x0000000a1e1cd981 */ /* 0x0040a2000c1e1b00 */
[----:B------:R-:W-:Y:S01]  /*59d0*/  SHF.R.U32.HI R0, RZ, 0x10, R0 ;  /* 0x00000010ff007819 */ /* 0x000fe20000011600 */
[----:B------:R-:W-:Y:S01]  /*59e0*/  HFMA2 R4, -RZ, RZ, 0, 0 ;  /* 0x00000000ff047431 */ /* 0x000fe200000001ff */
[----:B0-----:R-:W-:Y:S02]  /*59f0*/  CS2R R30, SRZ ;  /* 0x00000000001e7805 */ /* 0x001fe4000001ff00 */
[----:B------:R-:W-:-:S04]  /*5a00*/  @!P0 MOV R4, R2 ;  /* 0x0000000200048202 */ /* 0x000fc80000000f00 */
[----:B------:R0:W2:Y:S01]  /*5a10*/  @!P5 LDG.E.64 R30, desc[UR10][R8.64] ;  /* 0x0000000a081ed981 */ /* 0x0000a2000c1e1b00 */
[----:B------:R-:W-:Y:S02]  /*5a20*/  PRMT R0, R0, 0x9910, RZ ;  /* 0x0000991000007816 */ /* 0x000fe400000000ff */
[----:B0-----:R-:W-:Y:S02]  /*5a30*/  MOV R8, R32 ;  /* 0x0000002000087202 */ /* 0x001fe40000000f00 */
[----:B------:R-:W-:Y:S02]  /*5a40*/  MOV R9, R33 ;  /* 0x0000002100097202 */ /* 0x000fe40000000f00 */
[----:B------:R-:W-:Y:S01]  /*5a50*/  CS2R R32, SRZ ;  /* 0x0000000000207805 */ /* 0x000fe2000001ff00 */
[----:B------:R0:W-:Y:S01]  /*5a60*/  STL [R1+0x460], R34 ;  /* 0x0004602201007387 */ /* 0x0001e20000100800 */
[----:B------:R-:W-:-:S03]  /*5a70*/  IMAD R0, R0, 0x30, RZ ;  /* 0x0000003000007824 */ /* 0x000fc600078e02ff */
[----:B------:R1:W-:Y:S04]  /*5a80*/  STL [R1+0x2ac], R4 ;  /* 0x0002ac0401007387 */ /* 0x0003e80000100800 */
[----:B------:R1:W2:Y:S01]  /*5a90*/  @!P6 LDG.E.64 R32, desc[UR10][R6.64] ;  /* 0x0000000a0620e981 */ /* 0x0002a2000c1e1b00 */
[----:B0-----:R-:W-:Y:S02]  /*5aa0*/  MOV R34, RZ ;  /* 0x000000ff00227202 */ /* 0x001fe40000000f00 */
[----:B------:R-:W-:Y:S01]  /*5ab0*/  @!P0 MOV R34, R10 ;  /* 0x0000000a00228202 */ /* 0x000fe20000000f00 */
[----:B-1----:R-:W-:Y:S01]  /*5ac0*/  HFMA2 R4, -RZ, RZ, 0, 0 ;  /* 0x00000000ff047431 */ /* 0x002fe200000001ff */
[----:B------:R-:W-:Y:S01]  /*5ad0*/  @!P0 MOV R4, R11 ;  /* 0x0000000b00048202 */ /* 0x000fe20000000f00 */
[----:B------:R0:W-:Y:S01]  /*5ae0*/  STL.64 [R1+0xd0], R18 ;  /* 0x0000d01201007387 */ /* 0x0001e20000100a00 */
[----:B------:R-:W-:Y:S01]  /*5af0*/  HFMA2 R7, -RZ, RZ, 0, 0 ;  /* 0x00000000ff077431 */ /* 0x000fe200000001ff */
[----:B------:R-:W-:-:S02]  /*5b00*/  @!P0 MOV R7, R3 ;  /* 0x0000000300078202 */ /* 0x000fc40000000f00 */
[----:B------:R-:W-:Y:S01]  /*5b10*/  STL.64 [R1+0x1d8], R10 ;  /* 0x0001d80a01007387 */ /* 0x000fe20000100a00 */
[----:B------:R-:W-:Y:S02]  /*5b20*/  ISETP.NE.AND P0, PT, RZ, UR6, PT ;  /* 0x00000006ff007c0c */ /* 0x000fe4000bf05270 */
[----:B------:R-:W-:Y:S01]  /*5b30*/  IADD3 R0, PT, PT, RZ, -R0, RZ ;  /* 0x80000000ff007210 */ /* 0x000fe20007ffe0ff */
[----:B------:R-:W-:Y:S01]  /*5b40*/  STL.64 [R1+0xd8], R2 ;  /* 0x0000d80201007387 */ /* 0x000fe20000100a00 */
[----:B0-----:R-:W-:Y:S02]  /*5b50*/  CS2R R18, SRZ ;  /* 0x0000000000127805 */ /* 0x001fe4000001ff00 */
[----:B------:R-:W-:Y:S01]  /*5b60*/  PRMT R0, R0, 0x7710, RZ ;  /* 0x0000771000007816 */ /* 0x000fe200000000ff */
[----:B------:R-:W-:Y:S04]  /*5b70*/  STL.64 [R1+0x1f0], R22 ;  /* 0x0001f01601007387 */ /* 0x000fe80000100a00 */
[----:B------:R0:W2:Y:S01]  /*5b80*/  @!P2 LDG.E.64 R18, desc[UR10][R36.64] ;  /* 0x0000000a2412a981 */ /* 0x0000a2000c1e1b00 */
[----:B------:R-:W-:-:S03]  /*5b90*/  IADD3 R0, PT, PT, R0, R5, RZ ;  /* 0x0000000500007210 */ /* 0x000fc60007ffe0ff */
[----:B------:R1:W-:Y:S04]  /*5ba0*/  STL [R1+0x284], R4 ;  /* 0x0002840401007387 */ /* 0x0003e80000100800 */
[----:B------:R-:W-:Y:S01]  /*5bb0*/  STL.64 [R1+0xf0], R20 ;  /* 0x0000f01401007387 */ /* 0x000fe20000100a00 */
[----:B0-----:R-:W-:-:S03]  /*5bc0*/  CS2R R36, SRZ ;  /* 0x0000000000247805 */ /* 0x001fc6000001ff00 */
[----:B------:R-:W-:Y:S01]  /*5bd0*/  STL.64 [R1+0x1e0], R14 ;  /* 0x0001e00e01007387 */ /* 0x000fe20000100a00 */
[----:B-1----:R-:W0:Y:S01]  /*5be0*/  @P0 LDC.64 R4, c[0x0][0x3b0] ;  /* 0x0000ec00ff040b82 */ /* 0x002e220000000a00 */
[----:B------:R-:W-:Y:S02]  /*5bf0*/  SHF.L.U32 R0, R0, 0x1, RZ ;  /* 0x0000000100007819 */ /* 0x000fe400000006ff */
[----:B------:R1:W-:Y:S04]  /*5c00*/  STL [R1+0x44c], R7 ;  /* 0x00044c0701007387 */ /* 0x0003e80000100800 */
[----:B------:R-:W5:Y:S01]  /*5c10*/  LDL.LU R6, [R1+0x4d0] ;  /* 0x0004d00001067983 */ /* 0x000f620000300800 */
[----:B-1----:R-:W-:Y:S02]  /*5c20*/  LOP3.LUT R7, R0, 0xffff, RZ, 0xc0, !PT ;  /* 0x0000ffff00077812 */ /* 0x002fe400078ec0ff */
[----:B------:R-:W-:-:S05]  /*5c30*/  MOV R0, UR13 ;  /* 0x0000000d00007c02 */ /* 0x000fca0008000f00 */
[----:B------:R-:W-:Y:S01]  /*5c40*/  IMAD R0, R0, 0x60, R7 ;  /* 0x0000006000007824 */ /* 0x000fe200078e0207 */
[----:B------:R1:W-:Y:S03]  /*5c50*/  STL [R1+0x4b0], R7 ;  /* 0x0004b00701007387 */ /* 0x0003e60000100800 */
[----:B0-----:R-:W-:-:S05]  /*5c60*/  @P0 IMAD.WIDE R4, R0, 0x2, R4 ;  /* 0x0000000200040825 */ /* 0x001fca00078e0204 */
[----:B-1----:R-:W2:Y:S04]  /*5c70*/  @P0 LDG.E.U16 R7, desc[UR10][R4.64] ;  /* 0x0000000a04070981 */ /* 0x002ea8000c1e1500 */
[----:B------:R-:W2:Y:S04]  /*5c80*/  @P0 LDG.E.U16 R4, desc[UR10][R4.64+0x2] ;  /* 0x0000020a04040981 */ /* 0x000ea8000c1e1500 */
[----:B---3--:R0:W3:Y:S02]  /*5c90*/  @!P6 LDG.E.64 R36, desc[UR10][R12.64] ;  /* 0x0000000a0c24e981 */ /* 0x0080e4000c1e1b00 */
[----:B0-----:R-:W0:Y:S02]  /*5ca0*/  LDC.64 R12, c[0x0][0x3a8] ;  /* 0x0000ea00ff0c7b82 */ /* 0x001e240000000a00 */
[----:B0-----:R-:W-:Y:S01]  /*5cb0*/  IMAD.WIDE R12, R0, 0x2, R12 ;  /* 0x00000002000c7825 */ /* 0x001fe200078e020c */
[----:B------:R-:W-:-:S04]  /*5cc0*/  MOV R0, R8 ;  /* 0x0000000800007202 */ /* 0x000fc80000000f00 */
[----:B------:R-:W3:Y:S04]  /*5cd0*/  LDG.E.U16 R8, desc[UR10][R12.64] ;  /* 0x0000000a0c087981 */ /* 0x000ee8000c1e1500 */
[----:B------:R0:W3:Y:S04]  /*5ce0*/  LDG.E.U16 R5, desc[UR10][R12.64+0x2] ;  /* 0x0000020a0c057981 */ /* 0x0000e8000c1e1500 */
[----:B------:R-:W3:Y:S01]  /*5cf0*/  LDL.LU.64 R12, [R1+0x4c8] ;  /* 0x0004c800010c7983 */ /* 0x000ee20000300a00 */
[----:B------:R-:W-:Y:S02]  /*5d00*/  MOV R10, R9 ;  /* 0x00000009000a7202 */ /* 0x000fe40000000f00 */
[----:B------:R-:W-:Y:S01]  /*5d10*/  R2UR UR28, R0 ;  /* 0x00000000001c72ca */ /* 0x000fe200000e0000 */
[----:B----4-:R-:W-:Y:S04]  /*5d20*/  STL.64 [R1+0xf8], R24 ;  /* 0x0000f81801007387 */ /* 0x010fe80000100a00 */
[----:B------:R-:W-:Y:S04]  /*5d30*/  STL.64 [R1+0xe8], R16 ;  /* 0x0000e81001007387 */ /* 0x000fe80000100a00 */
[----:B------:R-:W-:Y:S04]  /*5d40*/  STL.64 [R1+0x1f8], R26 ;  /* 0x0001f81a01007387 */ /* 0x000fe80000100a00 */
[----:B------:R-:W-:Y:S01]  /*5d50*/  MOV R0, UR28 ;  /* 0x0000001c00007c02 */ /* 0x000fe20008000f00 */
[----:B------:R1:W5:Y:S04]  /*5d60*/  LDL.LU R9, [R1+0x4bc] ;  /* 0x0004bc0001097983 */ /* 0x0003680000300800 */
[----:B--2---:R-:W-:Y:S04]  /*5d70*/  STL.64 [R1+0x100], R28 ;  /* 0x0001001c01007387 */ /* 0x004fe80000100a00 */
[----:B------:R-:W-:Y:S04]  /*5d80*/  STL.64 [R1+0x200], R30 ;  /* 0x0002001e01007387 */ /* 0x000fe80000100a00 */
[----:B------:R-:W-:Y:S01]  /*5d90*/  STL.64 [R1+0x108], R32 ;  /* 0x0001082001007387 */ /* 0x000fe20000100a00 */
[----:B------:R-:W-:Y:S01]  /*5da0*/  MOV R11, R4 ;  /* 0x00000004000b7202 */ /* 0x000fe20000000f00 */
[----:B------:R-:W-:Y:S01]  /*5db0*/  HFMA2 R4, -RZ, RZ, 0, 0 ;  /* 0x00000000ff047431 */ /* 0x000fe200000001ff */
[----:B------:R-:W-:Y:S01]  /*5dc0*/  MOV R2, R7 ;  /* 0x0000000700027202 */ /* 0x000fe20000000f00 */
[----:B------:R-:W-:Y:S04]  /*5dd0*/  STL.64 [R1+0x1e8], R18 ;  /* 0x0001e81201007387 */ /* 0x000fe80000100a00 */
[----:B------:R1:W5:Y:S01]  /*5de0*/  LDL.LU R7, [R1+0x4c4] ;  /* 0x0004c40001077983 */ /* 0x0003620000300800 */
[----:B---3--:R-:W-:-:S03]  /*5df0*/  @!P1 MOV R4, R12 ;  /* 0x0000000c00049202 */ /* 0x008fc60000000f00 */
[----:B------:R0:W-:Y:S02]  /*5e00*/  STL.64 [R1+0xe0], R12 ;  /* 0x0000e00c01007387 */ /* 0x0001e40000100a00 */
[----:B0-----:R-:W-:Y:S01]  /*5e10*/  MOV R12, R10 ;  /* 0x0000000a000c7202 */ /* 0x001fe20000000f00 */
[----:B------:R-:W-:Y:S01]  /*5e20*/  HFMA2 R10, -RZ, RZ, 0, 0 ;  /* 0x00000000ff0a7431 */ /* 0x000fe200000001ff */
[----:B------:R-:W-:Y:S01]  /*5e30*/  @!P1 MOV R10, R13 ;  /* 0x0000000d000a9202 */ /* 0x000fe20000000f00 */
[----:B------:R-:W-:Y:S01]  /*5e40*/  HFMA2 R13, -RZ, RZ, 0, 0 ;  /* 0x00000000ff0d7431 */ /* 0x000fe200000001ff */
[----:B------:R-:W-:-:S05]  /*5e50*/  @!P1 MOV R13, R15 ;  /* 0x0000000f000d9202 */ /* 0x000fca0000000f00 */
[----:B------:R0:W-:Y:S02]  /*5e60*/  STL [R1+0x280], R13 ;  /* 0x0002800d01007387 */ /* 0x0001e40000100800 */
[----:B0-----:R-:W-:Y:S01]  /*5e70*/  HFMA2 R13, -RZ, RZ, 0, 0 ;  /* 0x00000000ff0d7431 */ /* 0x001fe200000001ff */
[----:B------:R-:W-:-:S05]  /*5e80*/  @!P2 MOV R13, R16 ;  /* 0x00000010000da202 */ /* 0x000fca0000000f00 */
[----:B------:R0:W-:Y:S01]  /*5e90*/  STL [R1+0x464], R13 ;  /* 0x0004640d01007387 */ /* 0x0001e20000100800 */
[----:B------:R-:W-:Y:S01]  /*5ea0*/  FFMA.FTZ R0, -R0, UR28, R12 ;  /* 0x0000001c00007c23 */ /* 0x000fe2000801010c */
[----:B0-----:R-:W-:Y:S01]  /*5eb0*/  HFMA2 R13, -RZ, RZ, 0, 0 ;  /* 0x00000000ff0d7431 */ /* 0x001fe200000001ff */
[----:B------:R-:W-:-:S05]  /*5ec0*/  @!P2 MOV R13, R17 ;  /* 0x00000011000da202 */ /* 0x000fca0000000f00 */
[----:B------:R0:W-:Y:S01]  /*5ed0*/  STL [R1+0x470], R13 ;  /* 0x0004700d01007387 */ /* 0x0001e20000100800 */
[----:B------:R-:W-:Y:S01]  /*5ee0*/  MOV R12, R2 ;  /* 0x00000002000c7202 */ /* 0x000fe20000000f00 */
[----:B------:R-:W-:Y:S01]  /*5ef0*/  HFMA2 R2, -RZ, RZ, 0, 0 ;  /* 0x00000000ff027431 */ /* 0x000fe200000001ff */
[----:B------:R-:W-:Y:S01]  /*5f00*/  @!P5 MOV R2, R28 ;  /* 0x0000001c0002d202 */ /* 0x000fe20000000f00 */
[----:B0-----:R-:W-:Y:S01]  /*5f10*/  HFMA2 R13, -RZ, RZ, 0, 0 ;  /* 0x00000000ff0d7431 */ /* 0x001fe200000001ff */
[----:B------:R-:W-:-:S03]  /*5f20*/  @!P2 MOV R13, R18 ;  /* 0x00000012000da202 */ /* 0x000fc60000000f00 */
[----:B------:R0:W-:Y:S04]  /*5f30*/  STL [R1+0x48c], R2 ;  /* 0x00048c0201007387 */ /* 0x0001e80000100800 */
[----:B------:R2:W-:Y:S01]  /*5f40*/  STL [R1+0x28c], R13 ;  /* 0x00028c0d01007387 */ /* 0x0005e20000100800 */
[----:B0-----:R-:W-:Y:S02]  /*5f50*/  HFMA2 R2, -RZ, RZ, 0, 0 ;  /* 0x00000000ff027431 */ /* 0x001fe400000001ff */
[----:B--2---:R-:W-:Y:S01]  /*5f60*/  HFMA2 R13, -RZ, RZ, 0, 0 ;  /* 0x00000000ff0d7431 */ /* 0x004fe200000001ff */
[----:B------:R-:W-:Y:S02]  /*5f70*/  @!P2 MOV R13, R19 ;  /* 0x00000013000da202 */ /* 0x000fe40000000f00 */
[----:B------:R-:W-:-:S03]  /*5f80*/  @!P5 MOV R2, R29 ;  /* 0x0000001d0002d202 */ /* 0x000fc60000000f00 */
[----:B------:R0:W-:Y:S04]  /*5f90*/  STL [R1+0x2b0], R13 ;  /* 0x0002b00d01007387 */ /* 0x0001e80000100800 */
[----:B------:R2:W-:Y:S01]  /*5fa0*/  STL [R1+0x494], R2 ;  /* 0x0004940201007387 */ /* 0x0005e20000100800 */
[----:B0-----:R-:W-:Y:S01]  /*5fb0*/  HFMA2 R13, -RZ, RZ, 0, 0 ;  /* 0x00000000ff0d7431 */ /* 0x001fe200000001ff */
[----:B------:R-:W-:Y:S01]  /*5fc0*/  @!P3 MOV R13, R20 ;  /* 0x00000014000db202 */ /* 0x000fe20000000f00 */
[----:B--2---:R-:W-:Y:S01]  /*5fd0*/  HFMA2 R2, -RZ, RZ, 0, 0 ;  /* 0x00000000ff027431 */ /* 0x004fe200000001ff */
[----:B------:R-:W-:-:S03]  /*5fe0*/  @!P5 MOV R2, R30 ;  /* 0x0000001e0002d202 */ /* 0x000fc60000000f00 */
[----:B------:R0:W-:Y:S04]  /*5ff0*/  STL [R1+0x474], R13 ;  /* 0x0004740d01007387 */ /* 0x0001e80000100800 */
[----:B------:R2:W-:Y:S01]  /*6000*/  STL [R1+0x308], R2 ;  /* 0x0003080201007387 */ /* 0x0005e20000100800 */
[----:B0-----:R-:W-:Y:S01]  /*6010*/  HFMA2 R13, -RZ, RZ, 0, 0 ;  /* 0x00000000ff0d7431 */ /* 0x001fe200000001ff */
[----:B------:R-:W-:Y:S01]  /*6020*/  @!P3 MOV R13, R21 ;  /* 0x00000015000db202 */ /* 0x000fe20000000f00 */
[----:B--2---:R-:W-:Y:S01]  /*6030*/  HFMA2 R2, -RZ, RZ, 0, 0 ;  /* 0x00000000ff027431 */ /* 0x004fe200000001ff */
[----:B------:R-:W-:-:S03]  /*6040*/  @!P6 MOV R2, R32 ;  /* 0x000000200002e202 */ /* 0x000fc60000000f00 */
[----:B------:R0:W-:Y:S01]  /*6050*/  STL [R1+0x480], R13 ;  /* 0x0004800d01007387 */ /* 0x0001e20000100800 */
[----:B------:R-:W-:Y:S01]  /*6060*/  HFMA2 R21, -RZ, RZ, 0, 0 ;  /* 0x00000000ff157431 */ /* 0x000fe200000001ff */
[----:B------:R-:W-:Y:S02]  /*6070*/  @!P4 MOV R21, R24 ;  /* 0x000000180015c202 */ /* 0x000fe40000000f00 */
[----:B------:R2:W-:Y:S01]  /*6080*/  STL [R1+0x498], R2 ;  /* 0x0004980201007387 */ /* 0x0005e20000100800 */
[----:B0-----:R-:W-:Y:S01]  /*6090*/  HFMA2 R13, -RZ, RZ, 0, 0 ;  /* 0x00000000ff0d7431 */ /* 0x001fe200000001ff */
[----:B------:R-:W-:Y:S01]  /*60a0*/  @!P3 MOV R13, R22 ;  /* 0x00000016000db202 */ /* 0x000fe20000000f00 */
[----:B------:R-:W-:Y:S01]  /*60b0*/  HFMA2 R22, -RZ, RZ, 0, 0 ;  /* 0x00000000ff167431 */ /* 0x000fe200000001ff */
[----:B------:R-:W-:Y:S01]  /*60c0*/  @!P3 MOV R22, R23 ;  /* 0x000000170016b202 */ /* 0x000fe20000000f00 */
[----:B------:R-:W-:Y:S01]  /*60d0*/  HFMA2 R23, -RZ, RZ, 0, 0 ;  /* 0x00000000ff177431 */ /* 0x000fe200000001ff */
[----:B------:R-:W-:Y:S01]  /*60e0*/  @!P4 MOV R23, R25 ;  /* 0x000000190017c202 */ /* 0x000fe20000000f00 */
[----:B--2---:R-:W-:Y:S01]  /*60f0*/  HFMA2 R2, -RZ, RZ, 0, 0 ;  /* 0x00000000ff027431 */ /* 0x004fe200000001ff */
[----:B------:R-:W-:Y:S01]  /*6100*/  @!P6 MOV R2, R33 ;  /* 0x000000210002e202 */ /* 0x000fe20000000f00 */
[----:B------:R-:W-:Y:S01]  /*6110*/  HFMA2 R30, -RZ, RZ, 0, 0 ;  /* 0x00000000ff1e7431 */ /* 0x000fe200000001ff */
[----:B------:R-:W-:-:S02]  /*6120*/  CS2R R24, SRZ ;  /* 0x0000000000187805 */ /* 0x000fc4000001ff00 */
[----:B------:R-:W-:Y:S01]  /*6130*/  @!P5 MOV R30, R31 ;  /* 0x0000001f001ed202 */ /* 0x000fe20000000f00 */
[----:B------:R0:W-:Y:S01]  /*6140*/  STL [R1+0x2b8], R4 ;  /* 0x0002b80401007387 */ /* 0x0001e20000100800 */
[----:B------:R-:W-:Y:S01]  /*6150*/  MOV R3, R8 ;  /* 0x0000000800037202 */ /* 0x000fe20000000f00 */
[----:B------:R-:W-:Y:S01]  /*6160*/  HFMA2 R31, -RZ, RZ, 0, 0 ;  /* 0x00000000ff1f7431 */ /* 0x000fe200000001ff */
[----:B------:R-:W-:Y:S01]  /*6170*/  @!P4 MOV R24, R26 ;  /* 0x0000001a0018c202 */ /* 0x000fe20000000f00 */
[----:B------:R-:W-:Y:S01]  /*6180*/  HFMA2 R32, -RZ, RZ, 0, 0 ;  /* 0x00000000ff207431 */ /* 0x000fe200000001ff */
[----:B------:R1:W5:Y:S01]  /*6190*/  LDL.LU R8, [R1+0x4c0] ;  /* 0x0004c00001087983 */ /* 0x0003620000300800 */
[----:B------:R-:W-:Y:S02]  /*61a0*/  @!P4 MOV R25, R27 ;  /* 0x0000001b0019c202 */ /* 0x000fe40000000f00 */
[----:B------:R-:W-:Y:S01]  /*61b0*/  @!P6 MOV R31, R36 ;  /* 0x00000024001fe202 */ /* 0x000fe20000000f00 */
[----:B------:R-:W-:Y:S01]  /*61c0*/  STL [R1+0x458], R10 ;  /* 0x0004580a01007387 */ /* 0x000fe20000100800 */
[----:B------:R-:W-:-:S03]  /*61d0*/  @!P6 MOV R32, R37 ;  /* 0x000000250020e202 */ /* 0x000fc60000000f00 */
[----:B0-----:R1:W5:Y:S04]  /*61e0*/  LDL.LU R4, [R1+0x4b8] ;  /* 0x0004b80001047983 */ /* 0x0013680000300800 */
[----:B------:R-:W-:Y:S04]  /*61f0*/  STL [R1+0x2c8], R13 ;  /* 0x0002c80d01007387 */ /* 0x000fe80000100800 */
[----:B------:R-:W-:Y:S04]  /*6200*/  STL [R1+0x484], R21 ;  /* 0x0004841501007387 */ /* 0x000fe80000100800 */
[----:B------:R-:W-:Y:S04]  /*6210*/  STL [R1+0x488], R23 ;  /* 0x0004881701007387 */ /* 0x000fe80000100800 */
[----:B------:R-:W-:Y:S04]  /*6220*/  STL [R1+0x49c], R2 ;  /* 0x00049c0201007387 */ /* 0x000fe80000100800 */
[----:B------:R0:W-:Y:S04]  /*6230*/  STL.64 [R1+0x208], R36 ;  /* 0x0002082401007387 */ /* 0x0001e80000100a00 */
[----:B------:R1:W5:Y:S04]  /*6240*/  LDL R33, [R1+0x268] ;  /* 0x0002680001217983 */ /* 0x0003680000100800 */
[----:B------:R1:W5:Y:S04]  /*6250*/  LDL R29, [R1+0x2b8] ;  /* 0x0002b800011d7983 */ /* 0x0003680000100800 */
[----:B0-----:R1:W5:Y:S04]  /*6260*/  LDL R37, [R1+0x370] ;  /* 0x0003700001257983 */ /* 0x0013680000100800 */
        /* <DEDUP_REMOVED lines=9> */
[----:B------:R-:W-:-:S13]  /*6300*/  PLOP3.LUT P1, PT, PT, PT, UP0, 0x80, 0x8 ;  /* 0x000000000008781c */ /* 0x000fda0003f2f008 */
[----:B0-----:R-:W-:-:S04]  /*6310*/  @P1 FADD.FTZ R0, R0, UR5 ;  /* 0x0000000500001e21 */ /* 0x001fc80008010000 */
[----:B------:R0:W2:Y:S01]  /*6320*/  @P1 MUFU.RSQ R2, R0 ;  /* 0x0000000000021308 */ /* 0x0000a20000001400 */
[----:B------:R-:W-:Y:S01]  /*6330*/  UISETP.NE.AND UP1, UPT, UR6, URZ, UPT ;  /* 0x000000ff0600728c */ /* 0x000fe2000bf25270 */
[----:B------:R-:W-:Y:S02]  /*6340*/  HADD2.F32 R3, -RZ, R3.H0_H0 ;  /* 0x20000003ff037230 */ /* 0x000fe40000004100 */
[----:B------:R-:W-:Y:S01]  /*6350*/  HADD2.F32 R5, -RZ, R5.H0_H0 ;  /* 0x20000005ff057230 */ /* 0x000fe20000004100 */
[----:B------:R-:W-:Y:S01]  /*6360*/  UMOV UR16, 0x3f800000 ;  /* 0x3f80000000107882 */ /* 0x000fe20000000000 */
[----:B0-----:R-:W-:Y:S01]  /*6370*/  HFMA2 R0, -RZ, RZ, 0, 0 ;  /* 0x00000000ff007431 */ /* 0x001fe200000001ff */
[----:B--2---:R-:W-:Y:S01]  /*6380*/  @P1 R2UR UR5, R2 ;  /* 0x00000000020512ca */ /* 0x004fe200000e0000 */
[----:B------:R-:W-:Y:S01]  /*6390*/  @P0 HADD2.F32 R0, -RZ, R12.H0_H0 ;  /* 0x2000000cff000230 */ /* 0x000fe20000004100 */
[----:B------:R-:W-:Y:S01]  /*63a0*/  MOV R2, RZ ;  /* 0x000000ff00027202 */ /* 0x000fe20000000f00 */
[----:B------:R-:W-:-:S10]  /*63b0*/  @P0 HADD2.F32 R2, -RZ, R11.H0_H0 ;  /* 0x2000000bff020230 */ /* 0x000fd40000004100 */
        /* <DEDUP_REMOVED lines=577> */
.L_x_1829:
        /* <DEDUP_REMOVED lines=1370> */
.L_x_1830:
        /* <DEDUP_REMOVED lines=47> */
.L_x_1832:
[----:B------:R-:W-:Y:S05]  /*e060*/  BSYNC.RECONVERGENT B0 ;  /* 0x0000000000007941 */ /* 0x000fea0003800200 */
.L_x_1831:
        /* <DEDUP_REMOVED lines=92> */
.L_x_1834:
[----:B------:R-:W-:Y:S05]  /*e630*/  BSYNC.RECONVERGENT B0 ;  /* 0x0000000000007941 */ /* 0x000fea0003800200 */
.L_x_1833:
        /* <DEDUP_REMOVED lines=161> */
.L_x_1836:
[----:B------:R-:W-:Y:S05]  /*f050*/  BSYNC.RECONVERGENT B0 ;  /* 0x0000000000007941 */ /* 0x000fea0003800200 */
.L_x_1835:
        /* <DEDUP_REMOVED lines=31> */
.L_x_1838:
[----:B------:R-:W-:Y:S05]  /*f250*/  BSYNC.RECONVERGENT B0 ;  /* 0x0000000000007941 */ /* 0x000fea0003800200 */
.L_x_1837:
        /* <DEDUP_REMOVED lines=34> */
.L_x_1842:
[----:B------:R-:W3:Y:S04]  /*f480*/  LDG.E.STRONG.GPU R14, desc[UR10][R18.64] ;  /* 0x0000000a120e7981 */ /* 0x000ee8000c1ef900 */
[----:B---3--:R-:W-:Y:S04]  /*f490*/  CCTL.IVALL ;  /* 0x00000000ff00798f */ /* 0x008fe80002000000 */
[----:B------:R0:W-:Y:S01]  /*f4a0*/  STL [R1], R14 ;  /* 0x0000000e01007387 */ /* 0x0001e20000100800 */
[----:B------:R-:W-:-:S13]  /*f4b0*/  ISETP.NE.AND P0, PT, R14, UR5, PT ;  /* 0x000000050e007c0c */ /* 0x000fda000bf05270 */
[----:B0-----:R-:W-:Y:S05]  /*f4c0*/  @P0 BRA `(.L_x_1842) ;  /* 0xfffffffc00ec0947 */ /* 0x001fea000383ffff */
.L_x_1841:
[----:B------:R-:W-:Y:S05]  /*f4d0*/  BSYNC.RECONVERGENT B0 ;  /* 0x0000000000007941 */ /* 0x000fea0003800200 */
.L_x_1840:
        /* <DEDUP_REMOVED lines=15> */
.L_x_1844:
        /* <DEDUP_REMOVED lines=78> */
.L_x_1843:
        /* <DEDUP_REMOVED lines=53> */
.L_x_1845:
        /* <DEDUP_REMOVED lines=27> */
.L_x_1846:
        /* <DEDUP_REMOVED lines=12> */
.L_x_1847:
[----:B------:R-:W-:Y:S05]  /*10070*/  BSYNC.RECONVERGENT B0 ;  /* 0x0000000000007941 */ /* 0x000fea0003800200 */
.L_x_1839:
        /* <DEDUP_REMOVED lines=18> */
.L_x_1853:
        /* <DEDUP_REMOVED lines=57> */
.L_x_1849:
[----:B------:R-:W-:Y:S05]  /*10530*/  BSYNC.RECONVERGENT B0 ;  /* 0x0000000000007941 */ /* 0x000fea0003800200 */
.L_x_1848:
        /* <DEDUP_REMOVED lines=19> */
.L_x_1850:
        /* <DEDUP_REMOVED lines=15> */
.L_x_1852:
[----:B------:R-:W-:Y:S05]  /*10760*/  BSYNC.RECONVERGENT B0 ;  /* 0x0000000000007941 */ /* 0x000fea0003800200 */
.L_x_1851:
        /* <DEDUP_REMOVED lines=10> */
.L_x_1828:
        /* <DEDUP_REMOVED lines=16> */
.L_x_1856:
[----:B------:R-:W-:Y:S05]  /*10910*/  BSYNC.RECONVERGENT B0 ;  /* 0x0000000000007941 */ /* 0x000fea0003800200 */
.L_x_1855:
        /* <DEDUP_REMOVED lines=11> */
.L_x_1858:
[----:B------:R-:W2:Y:S04]  /*109d0*/  LDG.E.STRONG.GPU R5, desc[UR10][R2.64] ;  /* 0x0000000a02057981 */ /* 0x000ea8000c1ef900 */
[----:B--2---:R-:W-:Y:S01]  /*109e0*/  CCTL.IVALL ;  /* 0x00000000ff00798f */ /* 0x004fe20002000000 */
[----:B------:R-:W-:Y:S05]  /*109f0*/  YIELD ;  /* 0x0000000000007946 */ /* 0x000fea0003800000 */
[----:B------:R-:W-:-:S13]  /*10a00*/  ISETP.NE.AND P0, PT, R5, R0, PT ;  /* 0x000000000500720c */ /* 0x000fda0003f05270 */
[----:B------:R-:W-:Y:S05]  /*10a10*/  @P0 BRA `(.L_x_1858) ;  /* 0xfffffffc00ec0947 */ /* 0x000fea000383ffff */
.L_x_1857:
        /* <DEDUP_REMOVED lines=75> */
.L_x_1861:
        /* <DEDUP_REMOVED lines=29> */
.L_x_1860:
[----:B------:R-:W-:Y:S05]  /*110a0*/  BSYNC.RECONVERGENT B0 ;  /* 0x0000000000007941 */ /* 0x000fea0003800200 */
.L_x_1859:
        /* <DEDUP_REMOVED lines=10> */
.L_x_1862:
        /* <DEDUP_REMOVED lines=87> */
.L_x_1863:
        /* <DEDUP_REMOVED lines=12> */
.L_x_4528:


//--------------------- .text._Z35group_norm_nhwc_fwd_one_pass_kernelI11Bf16IOFp32WLi64ELi96ELi768EEv26Group_norm_nhwc_fwd_params --------------------------
	.section	.text._Z35group_norm_nhwc_fwd_one_pass_kernelI11Bf16IOFp32WLi64ELi96ELi768EEv26Group_norm_nhwc_fwd_params,"ax",@progbits
	.align	128
        .global         _Z35group_norm_nhwc_fwd_one_pass_kernelI11Bf16IOFp32WLi64ELi96ELi768EEv26Group_norm_nhwc_fwd_params
        .type           _Z35group_norm_nhwc_fwd_one_pass_kernelI11Bf16IOFp32WLi64ELi96ELi768EEv26Group_norm_nhwc_fwd_params,@function
        .size           _Z35group_norm_nhwc_fwd_one_pass_kernelI11Bf16IOFp32WLi64ELi96ELi768EEv26Group_norm_nhwc_fwd_params,(.L_x_4529 - _Z35group_norm_nhwc_fwd_one_pass_kernelI11Bf16IOFp32WLi64ELi96ELi768EEv26Group_norm_nhwc_fwd_params)
        .other          _Z35group_norm_nhwc_fwd_one_pass_kernelI11Bf16IOFp32WLi64ELi96ELi768EEv26Group_norm_nhwc_fwd_params,@"STO_CUDA_ENTRY STV_DEFAULT"
_Z35group_norm_nhwc_fwd_one_pass_kernelI11Bf16IOFp32WLi64ELi96ELi768EEv26Group_norm_nhwc_fwd_params:
.text._Z35group_norm_nhwc_fwd_one_pass_kernelI11Bf16IOFp32WLi64ELi96ELi768EEv26Group_norm_nhwc_fwd_params:
[----:B------:R-:W-:Y:S01]  /*0000*/  LDC R1, c[0x0][0x37c] ;  /* 0x0000df00ff017b82 */ /* 0x000fe20000000800 */
[----:B------:R-:W0:Y:S01]  /*0010*/  S2R R28, SR_CTAID.Y ;  /* 0x00000000001c7919 */ /* 0x000e220000002600 */
[----:B------:R-:W1:Y:S01]  /*0020*/  LDCU UR5, c[0x0][0x3f8] ;  /* 0x00007f00ff0577ac */ /* 0x000e620008000800 */
[----:B------:R-:W1:Y:S02]  /*0030*/  LDCU UR4, c[0x0][0x3c8] ;  /* 0x00007900ff0477ac */ /* 0x000e640008000800 */
[----:B-1----:R-:W-:-:S06]  /*0040*/  UIMAD UR5, UR5, UR4, URZ ;  /* 0x00000004050572a4 */ /* 0x002fcc000f8e02ff */
[----:B0-----:R-:W-:-:S13]  /*0050*/  ISETP.GE.AND P0, PT, R28, UR5, PT ;  /* 0x000000051c007c0c */ /* 0x001fda000bf06270 */
[----:B------:R-:W-:Y:S05]  /*0060*/  @P0 EXIT ;  /* 0x000000000000094d */ /* 0x000fea0003800000 */
[----:B------:R-:W0:Y:S01]  /*0070*/  S2R R2, SR_TID.X ;  /* 0x0000000000027919 */ /* 0x000e220000002100 */
[----:B------:R-:W1:Y:S01]  /*0080*/  LDCU.64 UR6, c[0x0][0x388] ;  /* 0x00007100ff0677ac */ /* 0x000e620008000a00 */
[----:B------:R-:W2:Y:S01]  /*0090*/  LDC R27, c[0x0][0x374] ;  /* 0x0000dd00ff1b7b82 */ /* 0x000ea20000000800 */
[----:B------:R-:W-:Y:S01]  /*00a0*/  HFMA2 R31, -RZ, RZ, 0, 0 ;  /* 0x00000000ff1f7431 */ /* 0x000fe200000001ff */
[----:B------:R-:W3:Y:S01]  /*00b0*/  S2R R29, SR_CTAID.X ;  /* 0x00000000001d7919 */ /* 0x000ee20000002500 */
[----:B------:R-:W4:Y:S01]  /*00c0*/  LDCU UR4, c[0x0][0x404] ;  /* 0x00008080ff0477ac */ /* 0x000f220008000800 */
[----:B------:R-:W-:Y:S01]  /*00d0*/  MOV R30, R28 ;  /* 0x0000001c001e7202 */ /* 0x000fe20000000f00 */
[----:B------:R-:W0:Y:S03]  /*00e0*/  LDCU.64 UR8, c[0x0][0x358] ;  /* 0x00006b00ff0877ac */ /* 0x000e260008000a00 */
[----:B------:R-:W2:Y:S01]  /*00f0*/  LDC R26, c[0x0][0x370] ;  /* 0x0000dc00ff1a7b82 */ /* 0x000ea20000000800 */
[----:B-1----:R-:W-:-:S02]  /*0100*/  ISETP.NE.U32.AND P1, PT, RZ, UR6, PT ;  /* 0x00000006ff007c0c */ /* 0x002fc4000bf25070 */
[C---:B0-----:R-:W-:Y:S02]  /*0110*/  LOP3.LUT R0, R2.reuse, 0xffff, RZ, 0xc0, !PT ;  /* 0x0000ffff02007812 */ /* 0x041fe400078ec0ff */
[----:B---3--:R-:W-:-:S03]  /*0120*/  LOP3.LUT P0, RZ, R2, R29, RZ, 0xfc, !PT ;  /* 0x0000001d02ff7212 */ /* 0x008fc6000780fcff */
[----:B------:R-:W-:Y:S01]  /*0130*/  IMAD R0, R0, 0x556, RZ ;  /* 0x0000055600007824 */ /* 0x000fe200078e02ff */
[----:B------:R-:W-:-:S04]  /*0140*/  ISETP.NE.AND.EX P0, PT, RZ, UR7, !P0, P1 ;  /* 0x00000007ff007c0c */ /* 0x000fc8000c705310 */
[----:B------:R-:W-:-:S05]  /*0150*/  SHF.R.U32.HI R32, RZ, 0x10, R0 ;  /* 0x00000010ff207819 */ /* 0x000fca0000011600 */
[----:B----4-:R-:W-:-:S07]  /*0160*/  IMAD R32, R29, UR4, R32 ;  /* 0x000000041d207c24 */ /* 0x010fce000f8e0220 */
.L_x_1891:
[----:B0---4-:R-:W0:Y:S01]  /*0170*/  LDC R3, c[0x0][0x3f8] ;  /* 0x0000fe00ff037b82 */ /* 0x011e220000000800 */
[----:B-1---5:R-:W1:Y:S01]  /*0180*/  S2R R8, SR_TID.X ;  /* 0x0000000000087919 */ /* 0x022e620000002100 */
[----:B---3--:R-:W3:Y:S01]  /*0190*/  LDCU.64 UR6, c[0x0][0x3e8] ;  /* 0x00007d00ff0677ac */ /* 0x008ee20008000a00 */
[C---:B--2---:R-:W-:Y:S02]  /*01a0*/  IADD3 R13, PT, PT, R32.reuse, 0x10, RZ ;  /* 0x00000010200d7810 */ /* 0x044fe40007ffe0ff */
[----:B------:R-:W-:Y:S01]  /*01b0*/  SHF.R.S32.HI R19, RZ, 0x1f, R32 ;  /* 0x0000001fff137819 */ /* 0x000fe20000011420 */
[----:B------:R-:W4:Y:S01]  /*01c0*/  LDCU.64 UR10, c[0x0][0x3f0] ;  /* 0x00007e00ff0a77ac */ /* 0x000f220008000a00 */
[----:B------:R-:W-:Y:S02]  /*01d0*/  SHF.R.S32.HI R21, RZ, 0x1f, R13 ;  /* 0x0000001fff157819 */ /* 0x000fe4000001140d */
[C---:B------:R-:W-:Y:S02]  /*01e0*/  IADD3 R17, PT, PT, R32.reuse, 0x20, RZ ;  /* 0x0000002020117810 */ /* 0x040fe40007ffe0ff */
[----:B------:R-:W-:-:S02]  /*01f0*/  IADD3 R16, PT, PT, R32, 0x30, RZ ;  /* 0x0000003020107810 */ /* 0x000fc40007ffe0ff */
[----:B------:R-:W-:Y:S02]  /*0200*/  MOV R24, RZ ;  /* 0x000000ff00187202 */ /* 0x000fe40000000f00 */
[----:B0-----:R-:W-:Y:S02]  /*0210*/  IABS R7, R3 ;  /* 0x0000000300077213 */ /* 0x001fe40000000000 */
[----:B------:R-:W-:Y:S02]  /*0220*/  ISETP.NE.AND P3, PT, R3, RZ, PT ;  /* 0x000000ff0300720c */ /* 0x000fe40003f65270 */
[----:B------:R-:W0:Y:S08]  /*0230*/  I2F.RP R0, R7 ;  /* 0x0000000700007306 */ /* 0x000e300000209400 */
[----:B0-----:R-:W0:Y:S02]  /*0240*/  MUFU.RCP R0, R0 ;  /* 0x0000000000007308 */ /* 0x001e240000001000 */
[----:B0-----:R-:W-:-:S06]  /*0250*/  IADD3 R4, PT, PT, R0, 0xffffffe, RZ ;  /* 0x0ffffffe00047810 */ /* 0x001fcc0007ffe0ff */
[----:B------:R0:W5:Y:S02]  /*0260*/  F2I.FTZ.U32.TRUNC.NTZ R5, R4 ;  /* 0x0000000400057305 */ /* 0x000164000021f000 */
[----:B0-----:R-:W-:Y:S02]  /*0270*/  MOV R4, RZ ;  /* 0x000000ff00047202 */ /* 0x001fe40000000f00 */
[----:B-----5:R-:W-:-:S05]  /*0280*/  IADD3 R2, PT, PT, RZ, -R5, RZ ;  /* 0x80000005ff027210 */ /* 0x020fca0007ffe0ff */
[----:B------:R-:W-:Y:S01]  /*0290*/  IMAD R9, R2, R7, RZ ;  /* 0x0000000702097224 */ /* 0x000fe200078e02ff */
[----:B------:R-:W-:-:S03]  /*02a0*/  IABS R2, R30 ;  /* 0x0000001e00027213 */ /* 0x000fc60000000000 */
[----:B------:R-:W-:Y:S01]  /*02b0*/  IMAD.HI.U32 R5, R5, R9, R4 ;  /* 0x0000000905057227 */ /* 0x000fe200078e0004 */
[----:B------:R-:W-:-:S05]  /*02c0*/  SHF.R.S32.HI R9, RZ, 0x1f, R17 ;  /* 0x0000001fff097819 */ /* 0x000fca0000011411 */
[----:B------:R-:W-:-:S05]  /*02d0*/  IMAD.HI.U32 R5, R5, R2, RZ ;  /* 0x0000000205057227 */ /* 0x000fca00078e00ff */
[----:B------:R-:W-:-:S05]  /*02e0*/  IADD3 R0, PT, PT, -R5, RZ, RZ ;  /* 0x000000ff05007210 */ /* 0x000fca0007ffe1ff */
[----:B------:R-:W-:Y:S01]  /*02f0*/  IMAD R0, R7, R0, R2 ;  /* 0x0000000007007224 */ /* 0x000fe200078e0202 */
[----:B-1----:R-:W-:-:S04]  /*0300*/  LOP3.LUT R2, R8, 0xffff, RZ, 0xc0, !PT ;  /* 0x0000ffff08027812 */ /* 0x002fc800078ec0ff */
[----:B------:R-:W-:Y:S01]  /*0310*/  ISETP.GT.U32.AND P2, PT, R7, R0, PT ;  /* 0x000000000700720c */ /* 0x000fe20003f44070 */
[----:B------:R-:W-:-:S05]  /*0320*/  IMAD R2, R2, 0x556, RZ ;  /* 0x0000055602027824 */ /* 0x000fca00078e02ff */
[----:B------:R-:W-:-:S07]  /*0330*/  SHF.R.U32.HI R2, RZ, 0x10, R2 ;  /* 0x00000010ff027819 */ /* 0x000fce0000011602 */
[-C--:B------:R-:W-:Y:S02]  /*0340*/  @!P2 IADD3 R0, PT, PT, R0, -R7.reuse, RZ ;  /* 0x800000070000a210 */ /* 0x080fe40007ffe0ff */
[----:B------:R-:W-:Y:S02]  /*0350*/  @!P2 IADD3 R5, PT, PT, R5, 0x1, RZ ;  /* 0x000000010505a810 */ /* 0x000fe40007ffe0ff */
[----:B------:R-:W-:Y:S02]  /*0360*/  ISETP.GE.U32.AND P1, PT, R0, R7, PT ;  /* 0x000000070000720c */ /* 0x000fe40003f26070 */
[----:B------:R-:W-:Y:S02]  /*0370*/  LOP3.LUT R0, R30, R3, RZ, 0x3c, !PT ;  /* 0x000000031e007212 */ /* 0x000fe400078e3cff */
[----:B---3--:R-:W-:Y:S02]  /*0380*/  ISETP.GE.U32.AND P2, PT, R13, UR6, PT ;  /* 0x000000060d007c0c */ /* 0x008fe4000bf46070 */
[----:B------:R-:W-:-:S02]  /*0390*/  ISETP.GE.AND P4, PT, R0, RZ, PT ;  /* 0x000000ff0000720c */ /* 0x000fc40003f86270 */
[----:B------:R-:W-:Y:S02]  /*03a0*/  PRMT R0, R2, 0x9910, RZ ;  /* 0x0000991002007816 */ /* 0x000fe400000000ff */
[----:B------:R-:W-:-:S03]  /*03b0*/  ISETP.GE.AND.EX P2, PT, R21, UR7, PT, P2 ;  /* 0x0000000715007c0c */ /* 0x000fc6000bf46320 */
[----:B------:R-:W-:Y:S01]  /*03c0*/  IMAD R0, R0, 0x30, RZ ;  /* 0x0000003000007824 */ /* 0x000fe200078e02ff */
[----:B------:R-:W-:Y:S02]  /*03d0*/  @P1 IADD3 R5, PT, PT, R5, 0x1, RZ ;  /* 0x0000000105051810 */ /* 0x000fe40007ffe0ff */
[----:B------:R-:W-:Y:S02]  /*03e0*/  ISETP.GE.U32.AND P1, PT, R32, UR6, PT ;  /* 0x0000000620007c0c */ /* 0x000fe4000bf26070 */
[----:B------:R-:W-:Y:S02]  /*03f0*/  IADD3 R0, PT, PT, RZ, -R0, RZ ;  /* 0x80000000ff007210 */ /* 0x000fe40007ffe0ff */
[----:B------:R-:W-:Y:S02]  /*0400*/  @!P4 IADD3 R5, PT, PT, -R5, RZ, RZ ;  /* 0x000000ff0505c210 */ /* 0x000fe40007ffe1ff */
[----:B------:R-:W-:Y:S01]  /*0410*/  ISETP.GE.AND.EX P1, PT, R19, UR7, PT, P1 ;  /* 0x0000000713007c0c */ /* 0x000fe2000bf26310 */
[----:B------:R-:W0:Y:S01]  /*0420*/  @!P2 LDC.64 R10, c[0x0][0x3e0] ;  /* 0x0000f800ff0aab82 */ /* 0x000e220000000a00 */
[----:B------:R-:W-:-:S02]  /*0430*/  @!P3 LOP3.LUT R5, RZ, R3, RZ, 0x33, !PT ;  /* 0x00000003ff05b212 */ /* 0x000fc400078e33ff */
[----:B------:R-:W-:Y:S02]  /*0440*/  PRMT R7, R0, 0x7710, RZ ;  /* 0x0000771000077816 */ /* 0x000fe400000000ff */
[----:B------:R-:W-:Y:S02]  /*0450*/  IADD3 R25, PT, PT, -R5, RZ, RZ ;  /* 0x000000ff05197210 */ /* 0x000fe40007ffe1ff */
[----:B------:R-:W-:Y:S02]  /*0460*/  IADD3 R7, PT, PT, R7, R8, RZ ;  /* 0x0000000807077210 */ /* 0x000fe40007ffe0ff */
[----:B------:R-:W-:Y:S01]  /*0470*/  ISETP.GE.U32.AND P3, PT, R17, UR6, PT ;  /* 0x0000000611007c0c */ /* 0x000fe2000bf66070 */
[----:B------:R-:W-:Y:S01]  /*0480*/  IMAD R25, R3, R25, R30 ;  /* 0x0000001903197224 */ /* 0x000fe200078e021e */
[----:B------:R-:W-:Y:S01]  /*0490*/  SHF.L.U32 R7, R7, 0x1, RZ ;  /* 0x0000000107077819 */ /* 0x000fe200000006ff */
[----:B------:R-:W1:Y:S01]  /*04a0*/  @!P1 LDC.64 R14, c[0x0][0x3e0] ;  /* 0x0000f800ff0e9b82 */ /* 0x000e620000000a00 */
[----:B------:R-:W-:Y:S01]  /*04b0*/  SHF.R.S32.HI R4, RZ, 0x1f, R5 ;  /* 0x0000001fff047819 */ /* 0x000fe20000011405 */
[----:B------:R-:W-:Y:S01]  /*04c0*/  IMAD R25, R25, 0x60, RZ ;  /* 0x0000006019197824 */ /* 0x000fe200078e02ff */
[----:B------:R-:W-:-:S02]  /*04d0*/  LOP3.LUT R36, R7, 0xffff, RZ, 0xc0, !PT ;  /* 0x0000ffff07247812 */ /* 0x000fc400078ec0ff */
[----:B------:R-:W-:Y:S01]  /*04e0*/  ISETP.GE.AND.EX P3, PT, R9, UR7, PT, P3 ;  /* 0x0000000709007c0c */ /* 0x000fe2000bf66330 */
[----:B----4-:R-:W-:Y:S01]  /*04f0*/  IMAD R4, R4, UR10, RZ ;  /* 0x0000000a04047c24 */ /* 0x010fe2000f8e02ff */
[----:B------:R-:W-:Y:S01]  /*0500*/  IADD3 R36, P5, PT, R25, R36, RZ ;  /* 0x0000002419247210 */ /* 0x000fe20007fbe0ff */
[----:B------:R-:W3:Y:S01]  /*0510*/  @!P2 LDC.64 R2, c[0x0][0x390] ;  /* 0x0000e400ff02ab82 */ /* 0x000ee20000000a00 */
[----:B------:R-:W-:Y:S01]  /*0520*/  ISETP.GE.U32.AND P4, PT, R16, UR6, PT ;  /* 0x0000000610007c0c */ /* 0x000fe2000bf86070 */
[----:B------:R-:W-:Y:S01]  /*0530*/  IMAD R35, R5, UR11, R4 ;  /* 0x0000000b05237c24 */ /* 0x000fe2000f8e0204 */
[----:B------:R-:W-:Y:S01]  /*0540*/  LEA.HI.X.SX32 R37, R25, RZ, 0x1, P5 ;  /* 0x000000ff19257211 */ /* 0x000fe200028f0eff */
[----:B0-----:R-:W-:Y:S01]  /*0550*/  @!P2 IMAD R12, R21, R10, RZ ;  /* 0x0000000a150ca224 */ /* 0x001fe200078e02ff */
[----:B------:R-:W-:-:S03]  /*0560*/  SHF.R.S32.HI R0, RZ, 0x1f, R16 ;  /* 0x0000001fff007819 */ /* 0x000fc60000011410 */
[----:B------:R-:W0:Y:S01]  /*0570*/  @!P1 LDC.64 R6, c[0x0][0x390] ;  /* 0x0000e400ff069b82 */ /* 0x000e220000000a00 */
[----:B------:R-:W-:Y:S01]  /*0580*/  IMAD.WIDE.U32 R36, R5, UR10, R36 ;  /* 0x0000000a05247c25 */ /* 0x000fe2000f8e0024 */
[----:B------:R-:W-:-:S03]  /*0590*/  ISETP.GE.AND.EX P4, PT, R0, UR7, PT, P4 ;  /* 0x0000000700007c0c */ /* 0x000fc6000bf86340 */
[----:B------:R-:W-:Y:S01]  /*05a0*/  @!P2 IMAD R21, R13, R11, R12 ;  /* 0x0000000b0d15a224 */ /* 0x000fe200078e020c */
[----:B------:R-:W-:Y:S02]  /*05b0*/  IADD3 R35, PT, PT, R37, R35, RZ ;  /* 0x0000002325237210 */ /* 0x000fe40007ffe0ff */
[----:B------:R-:W-:Y:S01]  /*05c0*/  @!P2 MOV R34, R36 ;  /* 0x000000240022a202 */ /* 0x000fe20000000f00 */
[----:B------:R-:W4:Y:S01]  /*05d0*/  @!P3 LDC.64 R4, c[0x0][0x3e0] ;  /* 0x0000f800ff04bb82 */ /* 0x000f220000000a00 */
[----:B-1----:R-:W-:Y:S01]  /*05e0*/  @!P1 IMAD R20, R19, R14, RZ ;  /* 0x0000000e13149224 */ /* 0x002fe200078e02ff */
[----:B------:R-:W-:Y:S02]  /*05f0*/  @!P1 MOV R18, R36 ;  /* 0x0000002400129202 */ /* 0x000fe40000000f00 */
[----:B------:R-:W-:Y:S01]  /*0600*/  @!P2 IMAD.WIDE.U32 R10, R13, R10, R34 ;  /* 0x0000000a0d0aa225 */ /* 0x000fe200078e0022 */
[----:B------:R-:W-:-:S03]  /*0610*/  @!P1 MOV R19, R35 ;  /* 0x0000002300139202 */ /* 0x000fc60000000f00 */
[----:B------:R-:W1:Y:S01]  /*0620*/  @!P4 LDC.64 R12, c[0x0][0x3e0] ;  /* 0x0000f800ff0ccb82 */ /* 0x000e620000000a00 */
[C---:B------:R-:W-:Y:S01]  /*0630*/  @!P1 IMAD R20, R32.reuse, R15, R20 ;  /* 0x0000000f20149224 */ /* 0x040fe200078e0214 */
[----:B------:R-:W-:Y:S01]  /*0640*/  @!P2 IADD3 R21, PT, PT, R11, R21, RZ ;  /* 0x000000150b15a210 */ /* 0x000fe20007ffe0ff */
[----:B------:R-:W-:Y:S01]  /*0650*/  @!P1 IMAD.WIDE.U32 R18, R32, R14, R18 ;  /* 0x0000000e20129225 */ /* 0x000fe200078e0012 */
[----:B---3--:R-:W-:-:S04]  /*0660*/  @!P2 LEA R2, P5, R10, R2, 0x1 ;  /* 0x000000020a02a211 */ /* 0x008fc800078a08ff */
[----:B------:R-:W3:Y:S01]  /*0670*/  @!P3 LDC.64 R14, c[0x0][0x390] ;  /* 0x0000e400ff0ebb82 */ /* 0x000ee20000000a00 */
[----:B------:R-:W-:Y:S02]  /*0680*/  @!P2 LEA.HI.X R3, R10, R3, R21, 0x1, P5 ;  /* 0x000000030a03a211 */ /* 0x000fe400028f0c15 */
[----:B------:R-:W-:Y:S02]  /*0690*/  @!P1 IADD3 R20, PT, PT, R19, R20, RZ ;  /* 0x0000001413149210 */ /* 0x000fe40007ffe0ff */
[C---:B0-----:R-:W-:Y:S02]  /*06a0*/  @!P1 LEA R6, P5, R18.reuse, R6, 0x1 ;  /* 0x0000000612069211 */ /* 0x041fe400078a08ff */
[----:B------:R-:W-:Y:S01]  /*06b0*/  @!P3 MOV R19, R35 ;  /* 0x000000230013b202 */ /* 0x000fe20000000f00 */
[----:B------:R-:W0:Y:S01]  /*06c0*/  @!P4 LDC.64 R10, c[0x0][0x390] ;  /* 0x0000e400ff0acb82 */ /* 0x000e220000000a00 */
[----:B------:R-:W-:Y:S01]  /*06d0*/  @!P1 LEA.HI.X R7, R18, R7, R20, 0x1, P5 ;  /* 0x0000000712079211 */ /* 0x000fe200028f0c14 */
[----:B----4-:R-:W-:Y:S01]  /*06e0*/  @!P3 IMAD R22, R9, R4, RZ ;  /* 0x000000040916b224 */ /* 0x010fe200078e02ff */
[----:B------:R-:W-:-:S03]  /*06f0*/  @!P3 MOV R18, R36 ;  /* 0x000000240012b202 */ /* 0x000fc60000000f00 */
[C---:B------:R-:W-:Y:S01]  /*0700*/  @!P3 IMAD R5, R17.reuse, R5, R22 ;  /* 0x000000051105b224 */ /* 0x040fe200078e0216 */
[----:B------:R-:W4:Y:S01]  /*0710*/  @!P1 LDG.E R24, desc[UR8][R6.64] ;  /* 0x0000000806189981 */ /* 0x000f22000c1e1900 */
[----:B------:R-:W-:Y:S01]  /*0720*/  @!P3 IMAD.WIDE.U32 R18, R17, R4, R18 ;  /* 0x000000041112b225 */ /* 0x000fe200078e0012 */
[----:B------:R-:W-:-:S03]  /*0730*/  MOV R4, RZ ;  /* 0x000000ff00047202 */ /* 0x000fc60000000f00 */
[----:B-1----:R-:W-:-:S03]  /*0740*/  @!P4 IMAD R0, R0, R12, RZ ;  /* 0x0000000c0000c224 */ /* 0x002fc600078e02ff */
[----:B------:R1:W5:Y:S01]  /*0750*/  @!P2 LDG.E R4, desc[UR8][R2.64] ;  /* 0x000000080204a981 */ /* 0x000362000c1e1900 */
[----:B------:R-:W-:Y:S01]  /*0760*/  @!P4 IMAD R17, R16, R13, R0 ;  /* 0x0000000d1011c224 */ /* 0x000fe200078e0200 */
[----:B------:R-:W-:Y:S02]  /*0770*/  @!P3 IADD3 R5, PT, PT, R19, R5, RZ ;  /* 0x000000051305b210 */ /* 0x000fe40007ffe0ff */
[----:B---3--:R-:W-:Y:S02]  /*0780*/  @!P3 LEA R14, P2, R18, R14, 0x1 ;  /* 0x0000000e120eb211 */ /* 0x008fe400078408ff */
[----:B-1----:R-:W-:Y:S02]  /*0790*/  @!P4 MOV R2, R36 ;  /* 0x000000240002c202 */ /* 0x002fe40000000f00 */
[----:B------:R-:W-:-:S03]  /*07a0*/  @!P4 MOV R3, R35 ;  /* 0x000000230003c202 */ /* 0x000fc60000000f00 */
[----:B------:R-:W-:Y:S01]  /*07b0*/  @!P4 IMAD.WIDE.U32 R12, R16, R12, R2 ;  /* 0x0000000c100cc225 */ /* 0x000fe200078e0002 */
[----:B------:R-:W-:Y:S02]  /*07c0*/  @!P3 LEA.HI.X R15, R18, R15, R5, 0x1, P2 ;  /* 0x0000000f120fb211 */ /* 0x000fe400010f0c05 */
[----:B------:R-:W-:Y:S02]  /*07d0*/  MOV R9, RZ ;  /* 0x000000ff00097202 */ /* 0x000fe40000000f00 */
[----:B------:R-:W-:Y:S02]  /*07e0*/  @!P4 IADD3 R0, PT, PT, R13, R17, RZ ;  /* 0x000000110d00c210 */ /* 0x000fe40007ffe0ff */
[C---:B0-----:R-:W-:Y:S02]  /*07f0*/  @!P4 LEA R10, P2, R12.reuse, R10, 0x1 ;  /* 0x0000000a0c0ac211 */ /* 0x041fe400078408ff */
[----:B------:R0:W3:Y:S02]  /*0800*/  @!P3 LDG.E R9, desc[UR8][R14.64] ;  /* 0x000000080e09b981 */ /* 0x0000e4000c1e1900 */
[----:B------:R-:W-:-:S02]  /*0810*/  @!P4 LEA.HI.X R11, R12, R11, R0, 0x1, P2 ;  /* 0x0000000b0c0bc211 */ /* 0x000fc400010f0c00 */
[----:B------:R-:W-:-:S06]  /*0820*/  MOV R12, RZ ;  /* 0x000000ff000c7202 */ /* 0x000fcc0000000f00 */
[----:B------:R1:W2:Y:S01]  /*0830*/  @!P4 LDG.E R12, desc[UR8][R10.64] ;  /* 0x000000080a0cc981 */ /* 0x0002a2000c1e1900 */
[----:B0-----:R-:W0:Y:S02]  /*0840*/  S2R R14, SR_LANEID ;  /* 0x00000000000e7919 */ /* 0x001e240000000000 */
[C---:B0-----:R-:W-:Y:S02]  /*0850*/  ISETP.GT.AND P2, PT, R14.reuse, 0x1e, PT ;  /* 0x0000001e0e00780c */ /* 0x041fe40003f44270 */
[----:B------:R-:W-:Y:S01]  /*0860*/  ISETP.GT.AND P3, PT, R14, 0xf, PT ;  /* 0x0000000f0e00780c */ /* 0x000fe20003f64270 */
[----:B------:R-:W-:Y:S01]  /*0870*/  BSSY.RECONVERGENT B0, `(.L_x_1864) ;  /* 0x0000043000007945 */ /* 0x000fe20003800200 */
[C---:B----4-:R-:W-:Y:S02]  /*0880*/  PRMT R7, R24.reuse, 0x7632, R7 ;  /* 0x0000763218077816 */ /* 0x050fe40000000007 */
[----:B------:R-:W-:Y:S02]  /*0890*/  SHF.L.U32 R24, R24, 0x10, RZ ;  /* 0x0000001018187819 */ /* 0x000fe400000006ff */
[----:B------:R-:W-:-:S02]  /*08a0*/  SHF.L.U32 R7, R7, 0x10, RZ ;  /* 0x0000001007077819 */ /* 0x000fc400000006ff */
[----:B-----5:R-:W-:-:S03]  /*08b0*/  PRMT R5, R4, 0x7632, R5 ;  /* 0x0000763204057816 */ /* 0x020fc60000000005 */
[----:B------:R-:W-:Y:S01]  /*08c0*/  FADD.FTZ R0, R24, R7 ;  /* 0x0000000718007221 */ /* 0x000fe20000010000 */
[----:B------:R-:W-:Y:S01]  /*08d0*/  FMUL.FTZ R3, R7, R7 ;  /* 0x0000000707037220 */ /* 0x000fe20000410000 */
[----:B------:R-:W-:Y:S02]  /*08e0*/  SHF.L.U32 R5, R5, 0x10, RZ ;  /* 0x0000001005057819 */ /* 0x000fe400000006ff */
[----:B------:R-:W-:Y:S01]  /*08f0*/  SHF.L.U32 R6, R4, 0x10, RZ ;  /* 0x0000001004067819 */ /* 0x000fe200000006ff */
[----:B------:R-:W-:Y:S01]  /*0900*/  FADD.FTZ R2, RZ, R0 ;  /* 0x00000000ff027221 */ /* 0x000fe20000010000 */
[----:B------:R-:W-:Y:S01]  /*0910*/  FFMA.FTZ R3, R24, R24, R3 ;  /* 0x0000001818037223 */ /* 0x000fe20000010003 */
[----:B-1----:R-:W-:Y:S02]  /*0920*/  FMUL.FTZ R11, R5, R5 ;  /* 0x00000005050b7220 */ /* 0x002fe40000410000 */
[C---:B------:R-:W-:Y:S01]  /*0930*/  FADD.FTZ R13, R6.reuse, R5 ;  /* 0x00000005060d7221 */ /* 0x040fe20000010000 */
[----:B------:R-:W-:Y:S01]  /*0940*/  FADD.FTZ R3, RZ, R3 ;  /* 0x00000003ff037221 */ /* 0x000fe20000010000 */
[----:B------:R-:W-:-:S02]  /*0950*/  FFMA.FTZ R4, R6, R6, R11 ;  /* 0x0000000606047223 */ /* 0x000fc4000001000b */
[----:B------:R-:W-:Y:S01]  /*0960*/  FADD.FTZ R13, R2, R13 ;  /* 0x0000000d020d7221 */ /* 0x000fe20000010000 */
[----:B---3--:R-:W-:-:S04]  /*0970*/  PRMT R0, R9, 0x7632, R0 ;  /* 0x0000763209007816 */ /* 0x008fc80000000000 */
[----:B------:R-:W-:Y:S02]  /*0980*/  SHF.L.U32 R0, R0, 0x10, RZ ;  /* 0x0000001000007819 */ /* 0x000fe400000006ff */
[----:B------:R-:W-:Y:S01]  /*0990*/  SHF.L.U32 R2, R9, 0x10, RZ ;  /* 0x0000001009027819 */ /* 0x000fe200000006ff */
[----:B------:R-:W-:Y:S01]  /*09a0*/  FADD.FTZ R9, R3, R4 ;  /* 0x0000000403097221 */ /* 0x000fe20000010000 */
[----:B--2---:R-:W-:Y:S01]  /*09b0*/  PRMT R10, R12, 0x7632, R10 ;  /* 0x000076320c0a7816 */ /* 0x004fe2000000000a */
[----:B------:R-:W-:-:S03]  /*09c0*/  FMUL.FTZ R11, R0, R0 ;  /* 0x00000000000b7220 */ /* 0x000fc60000410000 */
[----:B------:R-:W-:Y:S02]  /*09d0*/  SHF.L.U32 R3, R10, 0x10, RZ ;  /* 0x000000100a037819 */ /* 0x000fe400000006ff */
[----:B------:R-:W-:Y:S01]  /*09e0*/  SHF.L.U32 R4, R12, 0x10, RZ ;  /* 0x000000100c047819 */ /* 0x000fe200000006ff */
[C---:B------:R-:W-:Y:S01]  /*09f0*/  FFMA.FTZ R12, R2.reuse, R2, R11 ;  /* 0x00000002020c7223 */ /* 0x040fe2000001000b */
[----:B------:R-:W-:Y:S01]  /*0a00*/  FADD.FTZ R10, R2, R0 ;  /* 0x00000000020a7221 */ /* 0x000fe20000010000 */
[----:B------:R-:W-:Y:S02]  /*0a10*/  FMUL.FTZ R15, R3, R3 ;  /* 0x00000003030f7220 */ /* 0x000fe40000410000 */
[----:B------:R-:W-:Y:S01]  /*0a20*/  FADD.FTZ R9, R9, R12 ;  /* 0x0000000c09097221 */ /* 0x000fe20000010000 */
[----:B------:R-:W-:Y:S01]  /*0a30*/  FADD.FTZ R10, R13, R10 ;  /* 0x0000000a0d0a7221 */ /* 0x000fe20000010000 */
[C---:B------:R-:W-:Y:S01]  /*0a40*/  FADD.FTZ R11, R4.reuse, R3 ;  /* 0x00000003040b7221 */ /* 0x040fe20000010000 */
[----:B------:R-:W-:-:S03]  /*0a50*/  FFMA.FTZ R12, R4, R4, R15 ;  /* 0x00000004040c7223 */ /* 0x000fc6000001000f */
[----:B------:R-:W-:Y:S01]  /*0a60*/  FADD.FTZ R10, R10, R11 ;  /* 0x0000000b0a0a7221 */ /* 0x000fe20000010000 */
[----:B------:R-:W-:-:S04]  /*0a70*/  FADD.FTZ R9, R9, R12 ;  /* 0x0000000c09097221 */ /* 0x000fc80000010000 */
[----:B------:R-:W0:Y:S04]  /*0a80*/  SHFL.DOWN PT, R11, R10, 0x1, 0x1f ;  /* 0x08201f000a0b7f89 */ /* 0x000e2800000e0000 */
[----:B------:R-:W1:Y:S01]  /*0a90*/  SHFL.DOWN PT, R12, R9, 0x1, 0x1f ;  /* 0x08201f00090c7f89 */ /* 0x000e6200000e0000 */
[----:B0-----:R-:W-:Y:S01]  /*0aa0*/  @!P2 FADD.FTZ R10, R10, R11 ;  /* 0x0000000b0a0aa221 */ /* 0x001fe20000010000 */
[----:B-1----:R-:W-:-:S04]  /*0ab0*/  @!P2 FADD.FTZ R9, R9, R12 ;  /* 0x0000000c0909a221 */ /* 0x002fc80000010000 */
[----:B------:R-:W0:Y:S04]  /*0ac0*/  SHFL.DOWN PT, R11, R10, 0x2, 0x1f ;  /* 0x08401f000a0b7f89 */ /* 0x000e2800000e0000 */
[----:B------:R-:W1:Y:S01]  /*0ad0*/  SHFL.DOWN PT, R12, R9, 0x2, 0x1f ;  /* 0x08401f00090c7f89 */ /* 0x000e6200000e0000 */
[----:B------:R-:W-:-:S13]  /*0ae0*/  ISETP.GT.AND P2, PT, R14, 0x1d, PT ;  /* 0x0000001d0e00780c */ /* 0x000fda0003f44270 */
        /* <DEDUP_REMOVED lines=9> */
[----:B------:R-:W-:Y:S01]  /*0b80*/  ISETP.GT.AND P2, PT, R14, 0x17, PT ;  /* 0x000000170e00780c */ /* 0x000fe20003f44270 */
        /* <DEDUP_REMOVED lines=10> */
[----:B------:R-:W0:Y:S01]  /*0c30*/  @!P2 S2R R11, SR_CgaCtaId ;  /* 0x00000000000ba919 */ /* 0x000e220000008800 */
[----:B------:R-:W-:Y:S02]  /*0c40*/  @!P2 MOV R10, 0x400 ;  /* 0x00000400000aa802 */ /* 0x000fe40000000f00 */
[----:B------:R-:W-:-:S04]  /*0c50*/  @!P2 SHF.R.U32.HI R9, RZ, 0x2, R8 ;  /* 0x00000002ff09a819 */ /* 0x000fc80000011608 */
[----:B------:R-:W-:Y:S02]  /*0c60*/  @!P2 LOP3.LUT R9, R9, 0xf8, RZ, 0xc0, !PT ;  /* 0x000000f80909a812 */ /* 0x000fe400078ec0ff */
[----:B0-----:R-:W-:-:S04]  /*0c70*/  @!P2 LEA R10, R11, R10, 0x18 ;  /* 0x0000000a0b0aa211 */ /* 0x001fc800078ec0ff */
[----:B------:R-:W-:-:S05]  /*0c80*/  @!P2 IADD3 R9, PT, PT, R9, R10, RZ ;  /* 0x0000000a0909a210 */ /* 0x000fca0007ffe0ff */
[----:B------:R3:W-:Y:S02]  /*0c90*/  @!P2 STS.64 [R9+0x18], R20 ;  /* 0x000018140900a388 */ /* 0x0007e40000000a00 */
.L_x_1865:
[----:B------:R-:W-:Y:S05]  /*0ca0*/  BSYNC.RECONVERGENT B0 ;  /* 0x0000000000007941 */ /* 0x000fea0003800200 */
.L_x_1864:
[----:B------:R-:W-:Y:S01]  /*0cb0*/  BAR.SYNC.DEFER_BLOCKING 0x0 ;  /* 0x0000000000007b1d */ /* 0x000fe20000010000 */
[----:B------:R-:W-:Y:S02]  /*0cc0*/  ISETP.NE.AND P3, PT, R8, RZ, PT ;  /* 0x000000ff0800720c */ /* 0x000fe40003f65270 */
[----:B------:R-:W-:-:S03]  /*0cd0*/  ISETP.GE.U32.AND P2, PT, R26, 0x2, PT ;  /* 0x000000021a00780c */ /* 0x000fc60003f46070 */
[----:B------:R-:W-:Y:S08]  /*0ce0*/  BSSY.RECONVERGENT B0, `(.L_x_1866) ;  /* 0x000003f000007945 */ /* 0x000ff00003800200 */
[----:B------:R-:W-:Y:S05]  /*0cf0*/  @P3 BRA `(.L_x_1867) ;  /* 0x0000000000f43947 */ /* 0x000fea0003800000 */
[----:B------:R-:W4:Y:S01]  /*0d00*/  S2UR UR6, SR_CgaCtaId ;  /* 0x00000000000679c3 */ /* 0x000f220000008800 */
[----:B------:R-:W-:Y:S02]  /*0d10*/  UMOV UR4, 0x400 ;  /* 0x0000040000047882 */ /* 0x000fe40000000000 */
[----:B----4-:R-:W-:-:S09]  /*0d20*/  ULEA UR4, UR6, UR4, 0x18 ;  /* 0x0000000406047291 */ /* 0x010fd2000f8ec0ff */
[----:B--2---:R-:W2:Y:S04]  /*0d30*/  LDS.128 R12, [UR4+0x20] ;  /* 0x00002004ff0c7984 */ /* 0x004ea80008000c00 */
[----:B---3--:R-:W3:Y:S04]  /*0d40*/  LDS.128 R8, [UR4+0x30] ;  /* 0x00003004ff087984 */ /* 0x008ee80008000c00 */
[----:B-1----:R-:W1:Y:S01]  /*0d50*/  LDS.128 R16, [UR4+0x40] ;  /* 0x00004004ff107984 */ /* 0x002e620008000c00 */
[----:B--2---:R-:W-:Y:S01]  /*0d60*/  FADD.FTZ R23, R20, R12 ;  /* 0x0000000c14177221 */ /* 0x004fe20000010000 */
[----:B------:R-:W-:-:S03]  /*0d70*/  FADD.FTZ R12, R21, R13 ;  /* 0x0000000d150c7221 */ /* 0x000fc60000010000 */
[----:B------:R-:W-:Y:S01]  /*0d80*/  FADD.FTZ R13, R23, R14 ;  /* 0x0000000e170d7221 */ /* 0x000fe20000010000 */
[----:B------:R-:W-:Y:S01]  /*0d90*/  FADD.FTZ R12, R12, R15 ;  /* 0x0000000f0c0c7221 */ /* 0x000fe20000010000 */
[----:B0-----:R-:W0:Y:S02]  /*0da0*/  LDS.128 R20, [UR4+0x50] ;  /* 0x00005004ff147984 */ /* 0x001e240008000c00 */
[----:B---3--:R-:W-:Y:S01]  /*0db0*/  FADD.FTZ R13, R13, R8 ;  /* 0x000000080d0d7221 */ /* 0x008fe20000010000 */
[----:B------:R-:W-:-:S03]  /*0dc0*/  FADD.FTZ R8, R12, R9 ;  /* 0x000000090c087221 */ /* 0x000fc60000010000 */
[----:B------:R-:W-:Y:S01]  /*0dd0*/  FADD.FTZ R9, R13, R10 ;  /* 0x0000000a0d097221 */ /* 0x000fe20000010000 */
[----:B------:R-:W-:Y:S01]  /*0de0*/  FADD.FTZ R8, R8, R11 ;  /* 0x0000000b08087221 */ /* 0x000fe20000010000 */
[----:B------:R-:W2:Y:S02]  /*0df0*/  LDS.128 R12, [UR4+0x60] ;  /* 0x00006004ff0c7984 */ /* 0x000ea40008000c00 */
        /* <DEDUP_REMOVED lines=31> */
[----:B------:R-:W-:Y:S01]  /*0ff0*/  FADD.FTZ R18, R18, R13 ;  /* 0x0000000d12127221 */ /* 0x000fe20000010000 */
[----:B------:R-:W1:Y:S02]  /*1000*/  LDS.64 R16, [UR4+0xd0] ;  /* 0x0000d004ff107984 */ /* 0x000e640008000a00 */
        /* <DEDUP_REMOVED lines=12> */
.L_x_1867:
[----:B------:R-:W-:Y:S05]  /*10d0*/  BSYNC.RECONVERGENT B0 ;  /* 0x0000000000007941 */ /* 0x000fea0003800200 */
.L_x_1866:
[----:B------:R-:W-:Y:S05]  /*10e0*/  @!P2 BRA `(.L_x_1868) ;  /* 0x000000080098a947 */ /* 0x000fea0003800000 */
[----:B------:R-:W4:Y:S01]  /*10f0*/  LDC.64 R22, c[0x0][0x3b8] ;  /* 0x0000ee00ff167b82 */ /* 0x000f220000000a00 */
[----:B------:R-:W-:Y:S02]  /*1100*/  LOP3.LUT R10, R31, 0x1, RZ, 0xc0, !PT ;  /* 0x000000011f0a7812 */ /* 0x000fe400078ec0ff */
[----:B------:R-:W-:-:S03]  /*1110*/  ISETP.GE.U32.AND P4, PT, R26, 0x8, PT ;  /* 0x000000081a00780c */ /* 0x000fc60003f86070 */
[----:B---3--:R-:W-:-:S04]  /*1120*/  IMAD R9, R10, R27, RZ ;  /* 0x0000001b0a097224 */ /* 0x008fc800078e02ff */
[----:B------:R-:W-:-:S05]  /*1130*/  IMAD R9, R9, R26, RZ ;  /* 0x0000001a09097224 */ /* 0x000fca00078e02ff */
[----:B------:R-:W-:-:S05]  /*1140*/  SHF.L.U32 R9, R9, 0x1, RZ ;  /* 0x0000000109097819 */ /* 0x000fca00000006ff */
[----:B----4-:R-:W-:Y:S01]  /*1150*/  IMAD.WIDE R22, R9, 0x4, R22 ;  /* 0x0000000409167825 */ /* 0x010fe200078e0216 */
[----:B------:R-:W-:Y:S06]  /*1160*/  @P3 BRA `(.L_x_1869) ;  /* 0x0000000000503947 */ /* 0x000fec0003800000 */
[----:B------:R-:W3:Y:S01]  /*1170*/  LDC.64 R8, c[0x0][0x3b0] ;  /* 0x0000ec00ff087b82 */ /* 0x000ee20000000a00 */
[----:B------:R-:W-:Y:S01]  /*1180*/  LOP3.LUT P2, R12, R31, 0x2, RZ, 0xc0, !PT ;  /* 0x000000021f0c7812 */ /* 0x000fe2000784c0ff */
[-CC-:B------:R-:W-:Y:S02]  /*1190*/  IMAD R11, R10, R27.reuse, R28.reuse ;  /* 0x0000001b0a0b7224 */ /* 0x180fe400078e021c */
[----:B------:R-:W-:Y:S01]  /*11a0*/  IMAD R13, R29, R27, R28 ;  /* 0x0000001b1d0d7224 */ /* 0x000fe200078e021c */
[----:B--2---:R-:W-:-:S04]  /*11b0*/  SEL R15, R26, RZ, !P2 ;  /* 0x000000ff1a0f7207 */ /* 0x004fc80005000000 */
[----:B------:R-:W-:Y:S01]  /*11c0*/  ISETP.NE.AND P2, PT, R15, -0x1, PT ;  /* 0xffffffff0f00780c */ /* 0x000fe20003f45270 */
[----:B---3--:R-:W-:-:S04]  /*11d0*/  IMAD.WIDE.U32 R8, R11, 0x4, R8 ;  /* 0x000000040b087825 */ /* 0x008fc800078e0008 */
        /* <DEDUP_REMOVED lines=8> */
.L_x_1870:
[----:B---3--:R-:W2:Y:S04]  /*1260*/  LDG.E.STRONG.GPU R10, desc[UR8][R8.64] ;  /* 0x00000008080a7981 */ /* 0x008ea8000c1ef900 */
[----:B--2---:R-:W-:Y:S01]  /*1270*/  CCTL.IVALL ;  /* 0x00000000ff00798f */ /* 0x004fe20002000000 */
[----:B------:R-:W-:Y:S05]  /*1280*/  YIELD ;  /* 0x0000000000007946 */ /* 0x000fea0003800000 */
[----:B------:R-:W-:-:S13]  /*1290*/  ISETP.NE.AND P2, PT, R10, R15, PT ;  /* 0x0000000f0a00720c */ /* 0x000fda0003f45270 */
[----:B------:R-:W-:Y:S05]  /*12a0*/  @P2 BRA `(.L_x_1870) ;  /* 0xfffffffc00ec2947 */ /* 0x000fea000383ffff */
.L_x_1869:
[----:B------:R-:W-:Y:S05]  /*12b0*/  WARPSYNC.ALL ;  /* 0x0000000000007948 */ /* 0x000fea0003800000 */
[----:B------:R-:W-:Y:S01]  /*12c0*/  BAR.SYNC.DEFER_BLOCKING 0x0 ;  /* 0x0000000000007b1d */ /* 0x000fe20000010000 */
[----:B-1----:R-:W-:-:S05]  /*12d0*/  HFMA2 R16, -RZ, RZ, 0, 0 ;  /* 0x00000000ff107431 */ /* 0x002fca00000001ff */
[----:B------:R-:W-:Y:S05]  /*12e0*/  @!P4 BRA `(.L_x_1871) ;  /* 0x00000004001cc947 */ /* 0x000fea0003800000 */
[C-C-:B------:R-:W-:Y:S01]  /*12f0*/  IMAD R19, R27.reuse, 0x3, R28.reuse ;  /* 0x000000031b137824 */ /* 0x140fe200078e021c */
[CC--:B------:R-:W-:Y:S01]  /*1300*/  LEA R18, R27.reuse, R28.reuse, 0x1 ;  /* 0x0000001c1b127211 */ /* 0x0c0fe200078e08ff */
[C-C-:B------:R-:W-:Y:S01]  /*1310*/  IMAD R17, R27.reuse, 0x5, R28.reuse ;  /* 0x000000051b117824 */ /* 0x140fe200078e021c */
[CC--:B------:R-:W-:Y:S01]  /*1320*/  LEA R14, R27.reuse, R28.reuse, 0x2 ;  /* 0x0000001c1b0e7211 */ /* 0x0c0fe200078e10ff */
[C-C-:B------:R-:W-:Y:S01]  /*1330*/  IMAD R16, R27.reuse, 0x7, R28.reuse ;  /* 0x000000071b107824 */ /* 0x140fe200078e021c */
[----:B---3--:R-:W-:Y:S01]  /*1340*/  IADD3 R13, PT, PT, R28, R27, RZ ;  /* 0x0000001b1c0d7210 */ /* 0x008fe20007ffe0ff */
[----:B--2---:R-:W-:Y:S01]  /*1350*/  IMAD R15, R27, 0x6, R28 ;  /* 0x000000061b0f7824 */ /* 0x004fe200078e021c */
[----:B------:R-:W-:Y:S01]  /*1360*/  IADD3 R12, PT, PT, -R29, RZ, RZ ;  /* 0x000000ff1d0c7210 */ /* 0x000fe20007ffe1ff */
[----:B------:R-:W-:Y:S01]  /*1370*/  UMOV UR4, URZ ;  /* 0x000000ff00047c82 */ /* 0x000fe20008000000 */
[----:B------:R-:W-:Y:S02]  /*1380*/  MOV R11, R28 ;  /* 0x0000001c000b7202 */ /* 0x000fe40000000f00 */
[----:B------:R-:W-:-:S07]  /*1390*/  LOP3.LUT R10, R26, 0x7ffffff8, RZ, 0xc0, !PT ;  /* 0x7ffffff81a0a7812 */ /* 0x000fce00078ec0ff */
.L_x_1872:
[----:B------:R-:W-:-:S13]  /*13a0*/  ISETP.EQ.OR P2, PT, R12, RZ, P3 ;  /* 0x000000ff0c00720c */ /* 0x000fda0001f42670 */
[----:B------:R-:W-:-:S06]  /*13b0*/  @!P2 IMAD.WIDE.U32 R8, R11, 0x8, R22 ;  /* 0x000000080b08a825 */ /* 0x000fcc00078e0016 */
[----:B------:R-:W0:Y:S01]  /*13c0*/  @!P2 LDG.E.64 R8, desc[UR8][R8.64] ;  /* 0x000000080808a981 */ /* 0x000e22000c1e1b00 */
[----:B------:R-:W-:-:S06]  /*13d0*/  UIADD3 UR6, UPT, UPT, UR4, 0x1, URZ ;  /* 0x0000000104067890 */ /* 0x000fcc000fffe0ff */
[----:B------:R-:W-:Y:S01]  /*13e0*/  ISETP.EQ.OR P4, PT, R29, UR6, P3 ;  /* 0x000000061d007c0c */ /* 0x000fe20009f82670 */
[----:B------:R-:W-:Y:S01]  /*13f0*/  UIADD3 UR6, UPT, UPT, UR4, 0x2, URZ ;  /* 0x0000000204067890 */ /* 0x000fe2000fffe0ff */
[----:B0-----:R-:W-:Y:S01]  /*1400*/  @!P2 FADD.FTZ R20, R20, R8 ;  /* 0x000000081414a221 */ /* 0x001fe20000010000 */
[----:B------:R-:W-:-:S10]  /*1410*/  @!P2 FADD.FTZ R21, R21, R9 ;  /* 0x000000091515a221 */ /* 0x000fd40000010000 */
[----:B------:R-:W-:-:S06]  /*1420*/  @!P4 IMAD.WIDE.U32 R8, R13, 0x8, R22 ;  /* 0x000000080d08c825 */ /* 0x000fcc00078e0016 */
[----:B------:R-:W2:Y:S01]  /*1430*/  @!P4 LDG.E.64 R8, desc[UR8][R8.64] ;  /* 0x000000080808c981 */ /* 0x000ea2000c1e1b00 */
[----:B------:R-:W-:Y:S01]  /*1440*/  ISETP.EQ.OR P2, PT, R29, UR6, P3 ;  /* 0x000000061d007c0c */ /* 0x000fe20009f42670 */
[----:B------:R-:W-:Y:S01]  /*1450*/  UIADD3 UR6, UPT, UPT, UR4, 0x3, URZ ;  /* 0x0000000304067890 */ /* 0x000fe2000fffe0ff */
[----:B--2---:R-:W-:Y:S01]  /*1460*/  @!P4 FADD.FTZ R20, R20, R8 ;  /* 0x000000081414c221 */ /* 0x004fe20000010000 */
        /* <DEDUP_REMOVED lines=33> */
[----:B------:R-:W-:Y:S02]  /*1680*/  ISETP.NE.AND P2, PT, R10, UR4, PT ;  /* 0x000000040a007c0c */ /* 0x000fe4000bf45270 */
[----:B------:R-:W-:Y:S02]  /*1690*/  IADD3 R12, PT, PT, R12, 0x8, RZ ;  /* 0x000000080c0c7810 */ /* 0x000fe40007ffe0ff */
        /* <DEDUP_REMOVED lines=10> */
[----:B------:R-:W-:Y:S06]  /*1740*/  @P2 BRA `(.L_x_1872) ;  /* 0xfffffffc00142947 */ /* 0x000fec000383ffff */
[----:B------:R-:W-:-:S07]  /*1750*/  MOV R16, R10 ;  /* 0x0000000a00107202 */ /* 0x000fce0000000f00 */
.L_x_1871:
[----:B------:R-:W-:-:S13]  /*1760*/  LOP3.LUT P2, RZ, R26, 0x7, RZ, 0xc0, !PT ;  /* 0x000000071aff7812 */ /* 0x000fda000784c0ff */
[----:B------:R-:W-:Y:S05]  /*1770*/  @!P2 BRA `(.L_x_1868) ;  /* 0x0000000000f4a947 */ /* 0x000fea0003800000 */
[----:B---3--:R-:W-:-:S04]  /*1780*/  LOP3.LUT R8, R26, 0x7, RZ, 0xc0, !PT ;  /* 0x000000071a087812 */ /* 0x008fc800078ec0ff */
[----:B------:R-:W-:-:S04]  /*1790*/  IADD3 R8, PT, PT, R8, -0x1, RZ ;  /* 0xffffffff08087810 */ /* 0x000fc80007ffe0ff */
[----:B------:R-:W-:-:S13]  /*17a0*/  ISETP.GE.U32.AND P2, PT, R8, 0x3, PT ;  /* 0x000000030800780c */ /* 0x000fda0003f46070 */
[----:B------:R-:W-:Y:S05]  /*17b0*/  @!P2 BRA `(.L_x_1873) ;  /* 0x000000000070a947 */ /* 0x000fea0003800000 */
[C---:B------:R-:W-:Y:S02]  /*17c0*/  IADD3 R8, PT, PT, R16.reuse, 0x1, RZ ;  /* 0x0000000110087810 */ /* 0x040fe40007ffe0ff */
[CC--:B------:R-:W-:Y:S02]  /*17d0*/  ISETP.EQ.OR P2, PT, R16.reuse, R29.reuse, P3 ;  /* 0x0000001d1000720c */ /* 0x0c0fe40001f42670 */
[----:B------:R-:W-:Y:S02]  /*17e0*/  IADD3 R10, PT, PT, R16, 0x2, RZ ;  /* 0x00000002100a7810 */ /* 0x000fe40007ffe0ff */
[-C--:B------:R-:W-:Y:S02]  /*17f0*/  ISETP.EQ.OR P4, PT, R8, R29.reuse, P3 ;  /* 0x0000001d0800720c */ /* 0x080fe40001f82670 */
[----:B------:R-:W-:Y:S02]  /*1800*/  IADD3 R12, PT, PT, R16, 0x3, RZ ;  /* 0x00000003100c7810 */ /* 0x000fe40007ffe0ff */
[----:B------:R-:W-:-:S02]  /*1810*/  ISETP.EQ.OR P5, PT, R10, R29, P3 ;  /* 0x0000001d0a00720c */ /* 0x000fc40001fa2670 */
[----:B------:R-:W-:-:S03]  /*1820*/  ISETP.EQ.OR P6, PT, R12, R29, P3 ;  /* 0x0000001d0c00720c */ /* 0x000fc60001fc2670 */
[----:B------:R-:W-:-:S04]  /*1830*/  @!P2 IMAD R9, R16, R27, R28 ;  /* 0x0000001b1009a224 */ /* 0x000fc800078e021c */
[----:B------:R-:W-:Y:S02]  /*1840*/  @!P4 IMAD R11, R8, R27, R28 ;  /* 0x0000001b080bc224 */ /* 0x000fe400078e021c */
[----:B------:R-:W-:-:S04]  /*1850*/  @!P2 IMAD.WIDE.U32 R8, R9, 0x8, R22 ;  /* 0x000000080908a825 */ /* 0x000fc800078e0016 */
[-C--:B------:R-:W-:Y:S02]  /*1860*/  @!P5 IMAD R13, R10, R27.reuse, R28 ;  /* 0x0000001b0a0dd224 */ /* 0x080fe400078e021c */
[----:B------:R-:W-:Y:S01]  /*1870*/  @!P4 IMAD.WIDE.U32 R10, R11, 0x8, R22 ;  /* 0x000000080b0ac825 */ /* 0x000fe200078e0016 */
[----:B------:R-:W0:Y:S03]  /*1880*/  @!P2 LDG.E.64 R8, desc[UR8][R8.64] ;  /* 0x000000080808a981 */ /* 0x000e26000c1e1b00 */
[----:B--2---:R-:W-:Y:S02]  /*1890*/  @!P6 IMAD R15, R12, R27, R28 ;  /* 0x0000001b0c0fe224 */ /* 0x004fe400078e021c */
        /* <DEDUP_REMOVED lines=14> */
.L_x_1873:
[----:B------:R-:W-:-:S13]  /*1980*/  LOP3.LUT P2, R8, R26, 0x3, RZ, 0xc0, !PT ;  /* 0x000000031a087812 */ /* 0x000fda000784c0ff */
[----:B------:R-:W-:Y:S05]  /*1990*/  @!P2 BRA `(.L_x_1868) ;  /* 0x00000000006ca947 */ /* 0x000fea0003800000 */
[----:B------:R-:W-:Y:S02]  /*19a0*/  ISETP.NE.AND P2, PT, R8, 0x1, PT ;  /* 0x000000010800780c */ /* 0x000fe40003f45270 */
[----:B------:R-:W-:-:S11]  /*19b0*/  LOP3.LUT R12, R26, 0x1, RZ, 0xc0, !PT ;  /* 0x000000011a0c7812 */ /* 0x000fd600078ec0ff */
[----:B------:R-:W-:Y:S05]  /*19c0*/  @!P2 BRA `(.L_x_1874) ;  /* 0x000000000038a947 */ /* 0x000fea0003800000 */
[C---:B------:R-:W-:Y:S02]  /*19d0*/  IADD3 R8, PT, PT, R16.reuse, 0x1, RZ ;  /* 0x0000000110087810 */ /* 0x040fe40007ffe0ff */
[-C--:B------:R-:W-:Y:S02]  /*19e0*/  ISETP.EQ.OR P4, PT, R16, R29.reuse, P3 ;  /* 0x0000001d1000720c */ /* 0x080fe40001f82670 */
[----:B------:R-:W-:-:S11]  /*19f0*/  ISETP.EQ.OR P2, PT, R8, R29, P3 ;  /* 0x0000001d0800720c */ /* 0x000fd60001f42670 */
        /* <DEDUP_REMOVED lines=11> */
.L_x_1874:
[----:B------:R-:W-:Y:S01]  /*1ab0*/  ISETP.EQ.OR P2, PT, R16, R29, P3 ;  /* 0x0000001d1000720c */ /* 0x000fe20001f42670 */
        /* <DEDUP_REMOVED lines=8> */
.L_x_1875:
[----:B------:R-:W-:Y:S05]  /*1b40*/  BSYNC.RECONVERGENT B0 ;  /* 0x0000000000007941 */ /* 0x000fea0003800200 */
.L_x_1868:
[----:B---3--:R-:W3:Y:S01]  /*1b50*/  S2R R8, SR_TID.X ;  /* 0x0000000000087919 */ /* 0x008ee20000002100 */
[----:B------:R-:W4:Y:S01]  /*1b60*/  S2UR UR6, SR_CgaCtaId ;  /* 0x00000000000679c3 */ /* 0x000f220000008800 */
[----:B------:R-:W0:Y:S01]  /*1b70*/  LDCU UR7, c[0x0][0x414] ;  /* 0x00008280ff0777ac */ /* 0x000e220008000800 */
[----:B------:R-:W-:-:S06]  /*1b80*/  UMOV UR4, 0x400 ;  /* 0x0000040000047882 */ /* 0x000fcc0000000000 */
[----:B--2---:R-:W2:Y:S08]  /*1b90*/  @P0 LDC.64 R14, c[0x0][0x388] ;  /* 0x0000e200ff0e0b82 */ /* 0x004eb00000000a00 */
[----:B------:R-:W1:Y:S01]  /*1ba0*/  LDC.64 R10, c[0x0][0x3a0] ;  /* 0x0000e800ff0a7b82 */ /* 0x000e620000000a00 */
[----:B----4-:R-:W-:-:S07]  /*1bb0*/  ULEA UR4, UR6, UR4, 0x18 ;  /* 0x0000000406047291 */ /* 0x010fce000f8ec0ff */
[----:B------:R-:W4:Y:S01]  /*1bc0*/  LDC.64 R12, c[0x0][0x398] ;  /* 0x0000e600ff0c7b82 */ /* 0x000f220000000a00 */
[----:B---3--:R-:W-:Y:S01]  /*1bd0*/  LOP3.LUT R9, R8, 0xffff, RZ, 0xc0, !PT ;  /* 0x0000ffff08097812 */ /* 0x008fe200078ec0ff */
[----:B--2---:R-:W-:Y:S01]  /*1be0*/  @P0 IMAD.WIDE R14, R30, 0x8, R14 ;  /* 0x000000081e0e0825 */ /* 0x004fe200078e020e */
[----:B------:R-:W-:Y:S03]  /*1bf0*/  @!P3 STS.64 [UR4+0xe0], R20 ;  /* 0x0000e014ff00b988 */ /* 0x000fe60008000a04 */
[----:B------:R-:W-:-:S05]  /*1c00*/  IMAD R9, R9, 0x556, RZ ;  /* 0x0000055609097824 */ /* 0x000fca00078e02ff */
[----:B------:R-:W-:-:S04]  /*1c10*/  SHF.R.U32.HI R9, RZ, 0x10, R9 ;  /* 0x00000010ff097819 */ /* 0x000fc80000011609 */
[----:B------:R-:W-:-:S05]  /*1c20*/  PRMT R9, R9, 0x9910, RZ ;  /* 0x0000991009097816 */ /* 0x000fca00000000ff */
[----:B------:R-:W-:-:S05]  /*1c30*/  IMAD R9, R9, 0x30, RZ ;  /* 0x0000003009097824 */ /* 0x000fca00078e02ff */
[----:B------:R-:W-:-:S04]  /*1c40*/  IADD3 R9, PT, PT, RZ, -R9, RZ ;  /* 0x80000009ff097210 */ /* 0x000fc80007ffe0ff */
[----:B------:R-:W-:-:S04]  /*1c50*/  PRMT R9, R9, 0x7710, RZ ;  /* 0x0000771009097816 */ /* 0x000fc800000000ff */
[----:B------:R-:W-:-:S04]  /*1c60*/  IADD3 R9, PT, PT, R9, R8, RZ ;  /* 0x0000000809097210 */ /* 0x000fc80007ffe0ff */
[----:B------:R-:W-:Y:S01]  /*1c70*/  SHF.L.U32 R8, R9, 0x1, RZ ;  /* 0x0000000109087819 */ /* 0x000fe200000006ff */
[----:B0-----:R-:W-:-:S03]  /*1c80*/  @P0 FMUL.FTZ R9, R21, UR7 ;  /* 0x0000000715090c20 */ /* 0x001fc60008410000 */
[----:B------:R-:W-:-:S04]  /*1c90*/  LOP3.LUT R8, R8, 0xffff, RZ, 0xc0, !PT ;  /* 0x0000ffff08087812 */ /* 0x000fc800078ec0ff */
[----:B------:R-:W-:Y:S01]  /*1ca0*/  IADD3 R25, PT, PT, R25, R8, RZ ;  /* 0x0000000819197210 */ /* 0x000fe20007ffe0ff */
[----:B------:R-:W-:-:S04]  /*1cb0*/  @P0 FMUL.FTZ R8, R20, UR7 ;  /* 0x0000000714080c20 */ /* 0x000fc80008410000 */
[C---:B-1----:R-:W-:Y:S01]  /*1cc0*/  IMAD.WIDE R10, R25.reuse, 0x4, R10 ;  /* 0x00000004190a7825 */ /* 0x042fe200078e020a */
[----:B------:R0:W-:Y:S03]  /*1cd0*/  @P0 STG.E.64 desc[UR8][R14.64], R8 ;  /* 0x000000080e000986 */ /* 0x0001e6000c101b08 */
[----:B----4-:R-:W-:Y:S01]  /*1ce0*/  IMAD.WIDE R12, R25, 0x4, R12 ;  /* 0x00000004190c7825 */ /* 0x010fe200078e020c */
[----:B------:R-:W-:Y:S06]  /*1cf0*/  BAR.SYNC.DEFER_BLOCKING 0x0 ;  /* 0x0000000000007b1d */ /* 0x000fec0000010000 */
[----:B------:R-:W5:Y:S04]  /*1d00*/  LDG.E.64 R10, desc[UR8][R10.64] ;  /* 0x000000080a0a7981 */ /* 0x000f68000c1e1b00 */
[----:B0-----:R0:W5:Y:S04]  /*1d10*/  LDG.E.64 R8, desc[UR8][R12.64] ;  /* 0x000000080c087981 */ /* 0x001168000c1e1b00 */
[----:B0-----:R-:W0:Y:S01]  /*1d20*/  LDS.64 R12, [UR4+0xe0] ;  /* 0x0000e004ff0c7984 */ /* 0x001e220008000a00 */
[----:B------:R-:W1:Y:S01]  /*1d30*/  LDCU.U8 UR4, c[0x0][0x3fc] ;  /* 0x00007f80ff0477ac */ /* 0x000e620008000000 */
[----:B0-----:R-:W-:-:S04]  /*1d40*/  FMUL.FTZ R16, R12, UR7 ;  /* 0x000000070c107c20 */ /* 0x001fc80008410000 */
[----:B------:R-:W-:-:S04]  /*1d50*/  FMUL.FTZ R18, R16, R16 ;  /* 0x0000001010127220 */ /* 0x000fc80000410000 */
[----:B------:R-:W-:-:S05]  /*1d60*/  FFMA.FTZ R18, R13, UR7, -R18 ;  /* 0x000000070d127c23 */ /* 0x000fca0008010812 */
[----:B------:R-:W-:-:S13]  /*1d70*/  FSETP.GTU.FTZ.AND P2, PT, R18, RZ, PT ;  /* 0x000000ff1200720b */ /* 0x000fda0003f5c000 */
[----:B------:R-:W0:Y:S01]  /*1d80*/  @P2 LDC R17, c[0x0][0x3a8] ;  /* 0x0000ea00ff112b82 */ /* 0x000e220000000800 */
[----:B-1----:R-:W-:Y:S01]  /*1d90*/  UISETP.NE.AND UP0, UPT, UR4, URZ, UPT ;  /* 0x000000ff0400728c */ /* 0x002fe2000bf05270 */
[----:B------:R-:W-:Y:S01]  /*1da0*/  BSSY.RECONVERGENT B0, `(.L_x_1876) ;  /* 0x00000f0000007945 */ /* 0x000fe20003800200 */
[----:B0-----:R-:W-:Y:S01]  /*1db0*/  @P2 FADD.FTZ R18, R18, R17 ;  /* 0x0000001112122221 */ /* 0x001fe20000010000 */
[----:B------:R-:W-:-:S06]  /*1dc0*/  HFMA2 R17, -RZ, RZ, 1.875, 0 ;  /* 0x3f800000ff117431 */ /* 0x000fcc00000001ff */
[----:B------:R0:W1:Y:S01]  /*1dd0*/  @P2 MUFU.RSQ R17, R18 ;  /* 0x0000001200112308 */ /* 0x0000620000001400 */
[----:B------:R-:W-:Y:S05]  /*1de0*/  BRA.U UP0, `(.L_x_1877) ;  /* 0x00000005008c7547 */ /* 0x000fea000b800000 */
[----:B------:R-:W2:Y:S01]  /*1df0*/  LDCU.64 UR10, c[0x0][0x3e8] ;  /* 0x00007d00ff0a77ac */ /* 0x000ea20008000a00 */
[----:B------:R-:W-:Y:S01]  /*1e00*/  SHF.R.S32.HI R15, RZ, 0x1f, R32 ;  /* 0x0000001fff0f7819 */ /* 0x000fe20000011420 */
[----:B------:R-:W-:Y:S01]  /*1e10*/  BSSY.RECONVERGENT B1, `(.L_x_1878) ;  /* 0x0000022000017945 */ /* 0x000fe20003800200 */
[C---:B------:R-:W-:Y:S02]  /*1e20*/  IADD3 R22, PT, PT, R32.reuse, 0x10, RZ ;  /* 0x0000001020167810 */ /* 0x040fe40007ffe0ff */
[C---:B0-----:R-:W-:Y:S02]  /*1e30*/  IADD3 R18, PT, PT, R32.reuse, 0x20, RZ ;  /* 0x0000002020127810 */ /* 0x041fe40007ffe0ff */
[----:B------:R-:W-:Y:S02]  /*1e40*/  IADD3 R19, PT, PT, R32, 0x30, RZ ;  /* 0x0000003020137810 */ /* 0x000fe40007ffe0ff */
[----:B------:R-:W-:Y:S02]  /*1e50*/  SHF.R.S32.HI R23, RZ, 0x1f, R22 ;  /* 0x0000001fff177819 */ /* 0x000fe40000011416 */
[----:B------:R-:W-:-:S02]  /*1e60*/  SHF.R.S32.HI R20, RZ, 0x1f, R18 ;  /* 0x0000001fff147819 */ /* 0x000fc40000011412 */
[----:B------:R-:W-:Y:S02]  /*1e70*/  SHF.R.S32.HI R21, RZ, 0x1f, R19 ;  /* 0x0000001fff157819 */ /* 0x000fe40000011413 */
[----:B--2---:R-:W-:Y:S02]  /*1e80*/  ISETP.GE.U32.AND P2, PT, R32, UR10, PT ;  /* 0x0000000a20007c0c */ /* 0x004fe4000bf46070 */
[----:B------:R-:W-:Y:S02]  /*1e90*/  ISETP.GE.U32.AND P3, PT, R22, UR10, PT ;  /* 0x0000000a16007c0c */ /* 0x000fe4000bf66070 */
[----:B------:R-:W-:Y:S02]  /*1ea0*/  ISETP.GE.AND.EX P2, PT, R15, UR11, PT, P2 ;  /* 0x0000000b0f007c0c */ /* 0x000fe4000bf46320 */
[----:B------:R-:W-:Y:S02]  /*1eb0*/  ISETP.GE.U32.AND P4, PT, R18, UR10, PT ;  /* 0x0000000a12007c0c */ /* 0x000fe4000bf86070 */
[----:B------:R-:W-:-:S02]  /*1ec0*/  ISETP.GE.U32.AND P1, PT, R19, UR10, PT ;  /* 0x0000000a13007c0c */ /* 0x000fc4000bf26070 */
[----:B------:R-:W-:Y:S02]  /*1ed0*/  ISETP.GE.AND.EX P3, PT, R23, UR11, PT, P3 ;  /* 0x0000000b17007c0c */ /* 0x000fe4000bf66330 */
[----:B------:R-:W-:Y:S02]  /*1ee0*/  ISETP.GE.AND.EX P4, PT, R20, UR11, PT, P4 ;  /* 0x0000000b14007c0c */ /* 0x000fe4000bf86340 */
[----:B------:R-:W-:-:S03]  /*1ef0*/  ISETP.GE.AND.EX P1, PT, R21, UR11, PT, P1 ;  /* 0x0000000b15007c0c */ /* 0x000fc6000bf26310 */
[----:B------:R-:W-:Y:S10]  /*1f00*/  @P2 BRA `(.L_x_1879) ;  /* 0x0000000000482947 */ /* 0x000ff40003800000 */
[----:B------:R-:W0:Y:S01]  /*1f10*/  LDCU.64 UR12, c[0x0][0x3e0] ;  /* 0x00007c00ff0c77ac */ /* 0x000e220008000a00 */
[----:B------:R-:W-:Y:S01]  /*1f20*/  MOV R12, R36 ;  /* 0x00000024000c7202 */ /* 0x000fe20000000f00 */
[----:B------:R-:W-:Y:S01]  /*1f30*/  FADD.FTZ R24, R24, -R16 ;  /* 0x8000001018187221 */ /* 0x000fe20000010000 */
[----:B------:R-:W-:Y:S01]  /*1f40*/  MOV R13, R35 ;  /* 0x00000023000d7202 */ /* 0x000fe20000000f00 */
[----:B------:R-:W2:Y:S01]  /*1f50*/  LDCU.64 UR6, c[0x0][0x380] ;  /* 0x00007000ff0677ac */ /* 0x000ea20008000a00 */
[----:B0-----:R-:W-:Y:S02]  /*1f60*/  IMAD R15, R15, UR12, RZ ;  /* 0x0000000c0f0f7c24 */ /* 0x001fe4000f8e02ff */
[----:B------:R-:W-:-:S04]  /*1f70*/  IMAD.WIDE.U32 R12, R32, UR12, R12 ;  /* 0x0000000c200c7c25 */ /* 0x000fc8000f8e000c */
[----:B------:R-:W-:Y:S01]  /*1f80*/  IMAD R15, R32, UR13, R15 ;  /* 0x0000000d200f7c24 */ /* 0x000fe2000f8e020f */
[----:B--2---:R-:W-:-:S04]  /*1f90*/  LEA R14, P2, R12, UR6, 0x1 ;  /* 0x000000060c0e7c11 */ /* 0x004fc8000f8408ff */
[----:B------:R-:W-:-:S04]  /*1fa0*/  IADD3 R15, PT, PT, R13, R15, RZ ;  /* 0x0000000f0d0f7210 */ /* 0x000fc80007ffe0ff */
[----:B------:R-:W-:Y:S01]  /*1fb0*/  LEA.HI.X R15, R12, UR7, R15, 0x1, P2 ;  /* 0x000000070c0f7c11 */ /* 0x000fe200090f0c0f */
[----:B------:R-:W-:Y:S01]  /*1fc0*/  FADD.FTZ R12, R7, -R16 ;  /* 0x80000010070c7221 */ /* 0x000fe20000010000 */
[----:B-1----:R-:W-:-:S03]  /*1fd0*/  FMUL.FTZ R7, R24, R17 ;  /* 0x0000001118077220 */ /* 0x002fc60000410000 */
[----:B------:R-:W-:Y:S01]  /*1fe0*/  FMUL.FTZ R12, R12, R17 ;  /* 0x000000110c0c7220 */ /* 0x000fe20000410000 */
[----:B-----5:R-:W-:-:S03]  /*1ff0*/  FFMA.FTZ R7, R8, R7, R10 ;  /* 0x0000000708077223 */ /* 0x020fc6000001000a */
[----:B------:R-:W-:-:S05]  /*2000*/  FFMA.FTZ R12, R9, R12, R11 ;  /* 0x0000000c090c7223 */ /* 0x000fca000001000b */
[----:B------:R-:W-:-:S05]  /*2010*/  F2FP.BF16.F32.PACK_AB R7, R12, R7 ;  /* 0x000000070c07723e */ /* 0x000fca00000010ff */
[----:B------:R0:W-:Y:S02]  /*2020*/  STG.E desc[UR8][R14.64], R7 ;  /* 0x000000070e007986 */ /* 0x0001e4000c101908 */
.L_x_1879:
[----:B------:R-:W-:Y:S05]  /*2030*/  BSYNC.RECONVERGENT B1 ;  /* 0x0000000000017941 */ /* 0x000fea0003800200 */
.L_x_1878:
[----:B------:R-:W-:Y:S04]  /*2040*/  BSSY.RECONVERGENT B1, `(.L_x_1880) ;  /* 0x0000014000017945 */ /* 0x000fe80003800200 */
[----:B------:R-:W-:Y:S05]  /*2050*/  @P3 BRA `(.L_x_1881) ;  /* 0x0000000000483947 */ /* 0x000fea0003800000 */
[----:B------:R-:W2:Y:S01]  /*2060*/  LDCU.64 UR6, c[0x0][0x3e0] ;  /* 0x00007c00ff0677ac */ /* 0x000ea20008000a00 */
[--C-:B------:R-:W-:Y:S01]  /*2070*/  FADD.FTZ R12, R6, -R16.reuse ;  /* 0x80000010060c7221 */ /* 0x100fe20000010000 */
[----:B------:R-:W-:Y:S01]  /*2080*/  MOV R6, R36 ;  /* 0x0000002400067202 */ /* 0x000fe20000000f00 */
[----:B0-----:R-:W-:Y:S01]  /*2090*/  FADD.FTZ R14, R5, -R16 ;  /* 0x80000010050e7221 */ /* 0x001fe20000010000 */
[----:B------:R-:W0:Y:S01]  /*20a0*/  LDCU.64 UR12, c[0x0][0x380] ;  /* 0x00007000ff0c77ac */ /* 0x000e220008000a00 */
[----:B------:R-:W-:Y:S01]  /*20b0*/  MOV R7, R35 ;  /* 0x0000002300077202 */ /* 0x000fe20000000f00 */
[-C--:B-1----:R-:W-:Y:S01]  /*20c0*/  FMUL.FTZ R5, R12, R17.reuse ;  /* 0x000000110c057220 */ /* 0x082fe20000410000 */
[----:B------:R-:W-:-:S03]  /*20d0*/  FMUL.FTZ R14, R14, R17 ;  /* 0x000000110e0e7220 */ /* 0x000fc60000410000 */
[----:B-----5:R-:W-:Y:S01]  /*20e0*/  FFMA.FTZ R5, R8, R5, R10 ;  /* 0x0000000508057223 */ /* 0x020fe2000001000a */
[----:B------:R-:W-:-:S05]  /*20f0*/  FFMA.FTZ R14, R9, R14, R11 ;  /* 0x0000000e090e7223 */ /* 0x000fca000001000b */
[----:B------:R-:W-:Y:S01]  /*2100*/  F2FP.BF16.F32.PACK_AB R5, R14, R5 ;  /* 0x000000050e05723e */ /* 0x000fe200000010ff */
[----:B--2---:R-:W-:Y:S02]  /*2110*/  IMAD R23, R23, UR6, RZ ;  /* 0x0000000617177c24 */ /* 0x004fe4000f8e02ff */
[----:B------:R-:W-:-:S04]  /*2120*/  IMAD.WIDE.U32 R6, R22, UR6, R6 ;  /* 0x0000000616067c25 */ /* 0x000fc8000f8e0006 */
[----:B------:R-:W-:Y:S01]  /*2130*/  IMAD R23, R22, UR7, R23 ;  /* 0x0000000716177c24 */ /* 0x000fe2000f8e0217 */
[----:B0-----:R-:W-:-:S04]  /*2140*/  LEA R12, P2, R6, UR12, 0x1 ;  /* 0x0000000c060c7c11 */ /* 0x001fc8000f8408ff */
[----:B------:R-:W-:-:S04]  /*2150*/  IADD3 R23, PT, PT, R7, R23, RZ ;  /* 0x0000001707177210 */ /* 0x000fc80007ffe0ff */
[----:B------:R-:W-:-:S05]  /*2160*/  LEA.HI.X R13, R6, UR13, R23, 0x1, P2 ;  /* 0x0000000d060d7c11 */ /* 0x000fca00090f0c17 */
[----:B------:R2:W-:Y:S02]  /*2170*/  STG.E desc[UR8][R12.64], R5 ;  /* 0x000000050c007986 */ /* 0x0005e4000c101908 */
.L_x_1881:
[----:B------:R-:W-:Y:S05]  /*2180*/  BSYNC.RECONVERGENT B1 ;  /* 0x0000000000017941 */ /* 0x000fea0003800200 */
.L_x_1880:
[----:B------:R-:W-:Y:S04]  /*2190*/  BSSY.RECONVERGENT B1, `(.L_x_1882) ;  /* 0x0000014000017945 */ /* 0x000fe80003800200 */
[----:B------:R-:W-:Y:S05]  /*21a0*/  @P4 BRA `(.L_x_1883) ;  /* 0x0000000000484947 */ /* 0x000fea0003800000 */
[----:B------:R-:W3:Y:S01]  /*21b0*/  LDCU.64 UR6, c[0x0][0x3e0] ;  /* 0x00007c00ff0677ac */ /* 0x000ee20008000a00 */
[----:B------:R-:W-:Y:S01]  /*21c0*/  MOV R6, R36 ;  /* 0x0000002400067202 */ /* 0x000fe20000000f00 */
[--C-:B------:R-:W-:Y:S01]  /*21d0*/  FADD.FTZ R2, R2, -R16.reuse ;  /* 0x8000001002027221 */ /* 0x100fe20000010000 */
[----:B0-----:R-:W-:Y:S01]  /*21e0*/  MOV R7, R35 ;  /* 0x0000002300077202 */ /* 0x001fe20000000f00 */
[----:B------:R-:W0:Y:S01]  /*21f0*/  LDCU.64 UR12, c[0x0][0x380] ;  /* 0x00007000ff0c77ac */ /* 0x000e220008000a00 */
[----:B------:R-:W-:Y:S01]  /*2200*/  FADD.FTZ R0, R0, -R16 ;  /* 0x8000001000007221 */ /* 0x000fe20000010000 */
[----:B-12---:R-:W-:-:S03]  /*2210*/  FMUL.FTZ R5, R2, R17 ;  /* 0x0000001102057220 */ /* 0x006fc60000410000 */
[----:B------:R-:W-:Y:S01]  /*2220*/  FMUL.FTZ R0, R0, R17 ;  /* 0x0000001100007220 */ /* 0x000fe20000410000 */
[----:B-----5:R-:W-:-:S03]  /*2230*/  FFMA.FTZ R5, R8, R5, R10 ;  /* 0x0000000508057223 */ /* 0x020fc6000001000a */
[----:B------:R-:W-:Y:S01]  /*2240*/  FFMA.FTZ R0, R9, R0, R11 ;  /* 0x0000000009007223 */ /* 0x000fe2000001000b */
[----:B---3--:R-:W-:-:S04]  /*2250*/  IMAD R13, R20, UR6, RZ ;  /* 0x00000006140d7c24 */ /* 0x008fc8000f8e02ff */
[----:B------:R-:W-:Y:S01]  /*2260*/  F2FP.BF16.F32.PACK_AB R5, R0, R5 ;  /* 0x000000050005723e */ /* 0x000fe200000010ff */
[----:B------:R-:W-:-:S04]  /*2270*/  IMAD.WIDE.U32 R6, R18, UR6, R6 ;  /* 0x0000000612067c25 */ /* 0x000fc8000f8e0006 */
[----:B------:R-:W-:Y:S01]  /*2280*/  IMAD R13, R18, UR7, R13 ;  /* 0x00000007120d7c24 */ /* 0x000fe2000f8e020d */
[----:B0-----:R-:W-:-:S04]  /*2290*/  LEA R12, P2, R6, UR12, 0x1 ;  /* 0x0000000c060c7c11 */ /* 0x001fc8000f8408ff */
[----:B------:R-:W-:-:S04]  /*22a0*/  IADD3 R13, PT, PT, R7, R13, RZ ;  /* 0x0000000d070d7210 */ /* 0x000fc80007ffe0ff */
[----:B------:R-:W-:-:S05]  /*22b0*/  LEA.HI.X R13, R6, UR13, R13, 0x1, P2 ;  /* 0x0000000d060d7c11 */ /* 0x000fca00090f0c0d */
[----:B------:R3:W-:Y:S02]  /*22c0*/  STG.E desc[UR8][R12.64], R5 ;  /* 0x000000050c007986 */ /* 0x0007e4000c101908 */
.L_x_1883:
[----:B------:R-:W-:Y:S05]  /*22d0*/  BSYNC.RECONVERGENT B1 ;  /* 0x0000000000017941 */ /* 0x000fea0003800200 */
.L_x_1882:
[----:B------:R-:W-:Y:S05]  /*22e0*/  @P1 BRA `(.L_x_1884) ;  /* 0x00000008006c1947 */ /* 0x000fea0003800000 */
[----:B------:R-:W4:Y:S01]  /*22f0*/  LDCU.64 UR6, c[0x0][0x3e0] ;  /* 0x00007c00ff0677ac */ /* 0x000f220008000a00 */
[--C-:B------:R-:W-:Y:S01]  /*2300*/  FADD.FTZ R4, R4, -R16.reuse ;  /* 0x8000001004047221 */ /* 0x100fe20000010000 */
[----:B------:R-:W-:Y:S01]  /*2310*/  FADD.FTZ R16, R3, -R16 ;  /* 0x8000001003107221 */ /* 0x000fe20000010000 */
[----:B------:R-:W-:Y:S01]  /*2320*/  MOV R2, R36 ;  /* 0x0000002400027202 */ /* 0x000fe20000000f00 */
[----:B------:R-:W0:Y:S01]  /*2330*/  LDCU.64 UR10, c[0x0][0x380] ;  /* 0x00007000ff0a77ac */ /* 0x000e220008000a00 */
[----:B------:R-:W-:Y:S01]  /*2340*/  MOV R3, R35 ;  /* 0x0000002300037202 */ /* 0x000fe20000000f00 */
[-C--:B-123--:R-:W-:Y:S01]  /*2350*/  FMUL.FTZ R5, R4, R17.reuse ;  /* 0x0000001104057220 */ /* 0x08efe20000410000 */
[----:B------:R-:W-:-:S03]  /*2360*/  FMUL.FTZ R16, R16, R17 ;  /* 0x0000001110107220 */ /* 0x000fc60000410000 */
[----:B-----5:R-:W-:Y:S01]  /*2370*/  FFMA.FTZ R8, R8, R5, R10 ;  /* 0x0000000508087223 */ /* 0x020fe2000001000a */
[----:B------:R-:W-:Y:S01]  /*2380*/  FFMA.FTZ R9, R9, R16, R11 ;  /* 0x0000001009097223 */ /* 0x000fe2000001000b */
[----:B----4-:R-:W-:Y:S02]  /*2390*/  IMAD R0, R21, UR6, RZ ;  /* 0x0000000615007c24 */ /* 0x010fe4000f8e02ff */
[----:B------:R-:W-:-:S04]  /*23a0*/  IMAD.WIDE.U32 R2, R19, UR6, R2 ;  /* 0x0000000613027c25 */ /* 0x000fc8000f8e0002 */
[----:B------:R-:W-:Y:S01]  /*23b0*/  IMAD R19, R19, UR7, R0 ;  /* 0x0000000713137c24 */ /* 0x000fe2000f8e0200 */
[----:B0-----:R-:W-:-:S04]  /*23c0*/  LEA R4, P1, R2, UR10, 0x1 ;  /* 0x0000000a02047c11 */ /* 0x001fc8000f8208ff */
[----:B------:R-:W-:Y:S02]  /*23d0*/  IADD3 R19, PT, PT, R3, R19, RZ ;  /* 0x0000001303137210 */ /* 0x000fe40007ffe0ff */
[----:B------:R-:W-:Y:S02]  /*23e0*/  F2FP.BF16.F32.PACK_AB R3, R9, R8 ;  /* 0x000000080903723e */ /* 0x000fe400000010ff */
[----:B------:R-:W-:-:S05]  /*23f0*/  LEA.HI.X R5, R2, UR11, R19, 0x1, P1 ;  /* 0x0000000b02057c11 */ /* 0x000fca00088f0c13 */
[----:B------:R4:W-:Y:S01]  /*2400*/  STG.E desc[UR8][R4.64], R3 ;  /* 0x0000000304007986 */ /* 0x0009e2000c101908 */
[----:B------:R-:W-:Y:S05]  /*2410*/  BRA `(.L_x_1884) ;  /* 0x0000000800207947 */ /* 0x000fea0003800000 */
.L_x_1877:
[----:B------:R-:W2:Y:S01]  /*2420*/  LDCU.64 UR12, c[0x0][0x3e8] ;  /* 0x00007d00ff0c77ac */ /* 0x000ea20008000a00 */
[C---:B------:R-:W-:Y:S01]  /*2430*/  IADD3 R22, PT, PT, R32.reuse, 0x10, RZ ;  /* 0x0000001020167810 */ /* 0x040fe20007ffe0ff */
[----:B------:R-:W-:Y:S01]  /*2440*/  BSSY.RECONVERGENT B1, `(.L_x_1885) ;  /* 0x000002a000017945 */ /* 0x000fe20003800200 */
[C---:B0-----:R-:W-:Y:S02]  /*2450*/  IADD3 R18, PT, PT, R32.reuse, 0x20, RZ ;  /* 0x0000002020127810 */ /* 0x041fe40007ffe0ff */
[----:B------:R-:W-:Y:S02]  /*2460*/  IADD3 R19, PT, PT, R32, 0x30, RZ ;  /* 0x0000003020137810 */ /* 0x000fe40007ffe0ff */
[----:B------:R-:W-:Y:S02]  /*2470*/  SHF.R.S32.HI R23, RZ, 0x1f, R22 ;  /* 0x0000001fff177819 */ /* 0x000fe40000011416 */
[----:B------:R-:W-:Y:S02]  /*2480*/  SHF.R.S32.HI R20, RZ, 0x1f, R18 ;  /* 0x0000001fff147819 */ /* 0x000fe40000011412 */
[----:B------:R-:W-:-:S02]  /*2490*/  SHF.R.S32.HI R21, RZ, 0x1f, R19 ;  /* 0x0000001fff157819 */ /* 0x000fc40000011413 */
[----:B--2---:R-:W-:Y:S02]  /*24a0*/  ISETP.GE.U32.AND P2, PT, R22, UR12, PT ;  /* 0x0000000c16007c0c */ /* 0x004fe4000bf46070 */
[----:B------:R-:W-:Y:S02]  /*24b0*/  ISETP.GE.U32.AND P3, PT, R18, UR12, PT ;  /* 0x0000000c12007c0c */ /* 0x000fe4000bf66070 */
[----:B------:R-:W-:Y:S02]  /*24c0*/  ISETP.GE.U32.AND P4, PT, R19, UR12, PT ;  /* 0x0000000c13007c0c */ /* 0x000fe4000bf86070 */
[----:B------:R-:W-:Y:S02]  /*24d0*/  ISETP.GE.AND.EX P2, PT, R23, UR13, PT, P2 ;  /* 0x0000000d17007c0c */ /* 0x000fe4000bf46320 */
[----:B------:R-:W-:Y:S02]  /*24e0*/  ISETP.GE.AND.EX P3, PT, R20, UR13, PT, P3 ;  /* 0x0000000d14007c0c */ /* 0x000fe4000bf66330 */
[----:B------:R-:W-:Y:S01]  /*24f0*/  ISETP.GE.AND.EX P4, PT, R21, UR13, PT, P4 ;  /* 0x0000000d15007c0c */ /* 0x000fe2000bf86340 */
[----:B------:R-:W-:-:S12]  /*2500*/  @P1 BRA `(.L_x_1886) ;  /* 0x0000000000741947 */ /* 0x000fd80003800000 */
[--C-:B------:R-:W-:Y:S01]  /*2510*/  FADD.FTZ R24, R24, -R16.reuse ;  /* 0x8000001018187221 */ /* 0x100fe20000010000 */
[----:B------:R-:W-:Y:S01]  /*2520*/  FADD.FTZ R12, R7, -R16 ;  /* 0x80000010070c7221 */ /* 0x000fe20000010000 */
[----:B------:R-:W0:Y:S02]  /*2530*/  LDCU.64 UR6, c[0x0][0x3e0] ;  /* 0x00007c00ff0677ac */ /* 0x000e240008000a00 */
[-C--:B-1----:R-:W-:Y:S01]  /*2540*/  FMUL.FTZ R13, R24, R17.reuse ;  /* 0x00000011180d7220 */ /* 0x082fe20000410000 */
[----:B------:R-:W-:Y:S01]  /*2550*/  FMUL.FTZ R12, R12, R17 ;  /* 0x000000110c0c7220 */ /* 0x000fe20000410000 */
[----:B------:R-:W1:Y:S02]  /*2560*/  LDCU.64 UR10, c[0x0][0x380] ;  /* 0x00007000ff0a77ac */ /* 0x000e640008000a00 */
[----:B-----5:R-:W-:Y:S01]  /*2570*/  FFMA.FTZ R14, R8, R13, R10 ;  /* 0x0000000d080e7223 */ /* 0x020fe2000001000a */
[----:B------:R-:W-:-:S03]  /*2580*/  FFMA.FTZ R12, R9, R12, R11 ;  /* 0x0000000c090c7223 */ /* 0x000fc6000001000b */
[----:B------:R-:W-:Y:S01]  /*2590*/  FMUL.FTZ R7, R14, -1.4426950216293334961 ;  /* 0xbfb8aa3b0e077820 */ /* 0x000fe20000410000 */
[----:B------:R-:W-:-:S05]  /*25a0*/  FMUL.FTZ R25, R12, -1.4426950216293334961 ;  /* 0xbfb8aa3b0c197820 */ /* 0x000fca0000410000 */
[----:B------:R-:W2:Y:S04]  /*25b0*/  MUFU.EX2 R7, R7 ;  /* 0x0000000700077308 */ /* 0x000ea80000000800 */
[----:B------:R-:W3:Y:S01]  /*25c0*/  MUFU.EX2 R25, R25 ;  /* 0x0000001900197308 */ /* 0x000ee20000000800 */
[----:B--2---:R-:W-:-:S04]  /*25d0*/  FADD.FTZ R24, R7, 1 ;  /* 0x3f80000007187421 */ /* 0x004fc80000010000 */
[----:B------:R-:W2:Y:S01]  /*25e0*/  MUFU.RCP R15, R24 ;  /* 0x00000018000f7308 */ /* 0x000ea20000001000 */
[----:B---3--:R-:W-:Y:S01]  /*25f0*/  FADD.FTZ R33, R25, 1 ;  /* 0x3f80000019217421 */ /* 0x008fe20000010000 */
[----:B------:R-:W-:-:S05]  /*2600*/  SHF.R.S32.HI R25, RZ, 0x1f, R32 ;  /* 0x0000001fff197819 */ /* 0x000fca0000011420 */
[----:B0-----:R-:W-:Y:S01]  /*2610*/  IMAD R25, R25, UR6, RZ ;  /* 0x0000000619197c24 */ /* 0x001fe2000f8e02ff */
[----:B------:R-:W0:Y:S03]  /*2620*/  MUFU.RCP R13, R33 ;  /* 0x00000021000d7308 */ /* 0x000e260000001000 */
[----:B------:R-:W-:Y:S02]  /*2630*/  IMAD R25, R32, UR7, R25 ;  /* 0x0000000720197c24 */ /* 0x000fe4000f8e0219 */
[----:B--2---:R-:W-:Y:S01]  /*2640*/  FMUL.FTZ R7, R14, R15 ;  /* 0x0000000f0e077220 */ /* 0x004fe20000410000 */
[----:B------:R-:W-:Y:S02]  /*2650*/  MOV R14, R36 ;  /* 0x00000024000e7202 */ /* 0x000fe40000000f00 */
[----:B------:R-:W-:-:S03]  /*2660*/  MOV R15, R35 ;  /* 0x00000023000f7202 */ /* 0x000fc60000000f00 */
[----:B------:R-:W-:-:S04]  /*2670*/  IMAD.WIDE.U32 R14, R32, UR6, R14 ;  /* 0x00000006200e7c25 */ /* 0x000fc8000f8e000e */
[----:B0-----:R-:W-:Y:S01]  /*2680*/  FMUL.FTZ R24, R12, R13 ;  /* 0x0000000d0c187220 */ /* 0x001fe20000410000 */
[----:B------:R-:W-:Y:S02]  /*2690*/  IADD3 R25, PT, PT, R15, R25, RZ ;  /* 0x000000190f197210 */ /* 0x000fe40007ffe0ff */
[----:B-1----:R-:W-:Y:S02]  /*26a0*/  LEA R12, P1, R14, UR10, 0x1 ;  /* 0x0000000a0e0c7c11 */ /* 0x002fe4000f8208ff */
[----:B------:R-:W-:Y:S02]  /*26b0*/  F2FP.BF16.F32.PACK_AB R7, R24, R7 ;  /* 0x000000071807723e */ /* 0x000fe400000010ff */
[----:B------:R-:W-:-:S05]  /*26c0*/  LEA.HI.X R13, R14, UR11, R25, 0x1, P1 ;  /* 0x0000000b0e0d7c11 */ /* 0x000fca00088f0c19 */
[----:B------:R0:W-:Y:S04]  /*26d0*/  STG.E desc[UR8][R12.64], R7 ;  /* 0x000000070c007986 */ /* 0x0001e8000c101908 */
.L_x_1886:
[----:B------:R-:W-:Y:S05]  /*26e0*/  BSYNC.RECONVERGENT B1 ;  /* 0x0000000000017941 */ /* 0x000fea0003800200 */
.L_x_1885:
[----:B------:R-:W-:Y:S04]  /*26f0*/  BSSY.RECONVERGENT B1, `(.L_x_1887) ;  /* 0x000001e000017945 */ /* 0x000fe80003800200 */
[----:B------:R-:W-:Y:S05]  /*2700*/  @P2 BRA `(.L_x_1888) ;  /* 0x0000000000702947 */ /* 0x000fea0003800000 */
[--C-:B------:R-:W-:Y:S01]  /*2710*/  FADD.FTZ R6, R6, -R16.reuse ;  /* 0x8000001006067221 */ /* 0x100fe20000010000 */
[----:B------:R-:W2:Y:S03]  /*2720*/  LDCU.64 UR6, c[0x0][0x3e0] ;  /* 0x00007c00ff0677ac */ /* 0x000ea60008000a00 */
[----:B01----:R-:W-:Y:S01]  /*2730*/  FMUL.FTZ R7, R6, R17 ;  /* 0x0000001106077220 */ /* 0x003fe20000410000 */
[----:B------:R-:W-:Y:S01]  /*2740*/  FADD.FTZ R6, R5, -R16 ;  /* 0x8000001005067221 */ /* 0x000fe20000010000 */
[----:B------:R-:W0:Y:S02]  /*2750*/  LDCU.64 UR10, c[0x0][0x380] ;  /* 0x00007000ff0a77ac */ /* 0x000e240008000a00 */
[----:B-----5:R-:W-:Y:S01]  /*2760*/  FFMA.FTZ R12, R8, R7, R10 ;  /* 0x00000007080c7223 */ /* 0x020fe2000001000a */
[----:B------:R-:W-:Y:S01]  /*2770*/  FMUL.FTZ R14, R6, R17 ;  /* 0x00000011060e7220 */ /* 0x000fe20000410000 */
[----:B------:R-:W-:-:S02]  /*2780*/  MOV R7, R35 ;  /* 0x0000002300077202 */ /* 0x000fc40000000f00 */
[----:B------:R-:W-:Y:S01]  /*2790*/  FMUL.FTZ R6, R12, -1.4426950216293334961 ;  /* 0xbfb8aa3b0c067820 */ /* 0x000fe20000410000 */
[----:B------:R-:W-:-:S04]  /*27a0*/  FFMA.FTZ R5, R9, R14, R11 ;  /* 0x0000000e09057223 */ /* 0x000fc8000001000b */
[----:B------:R-:W-:Y:S01]  /*27b0*/  FMUL.FTZ R15, R5, -1.4426950216293334961 ;  /* 0xbfb8aa3b050f7820 */ /* 0x000fe20000410000 */
[----:B------:R-:W1:Y:S01]  /*27c0*/  MUFU.EX2 R6, R6 ;  /* 0x0000000600067308 */ /* 0x000e620000000800 */
[----:B--2---:R-:W-:-:S04]  /*27d0*/  IMAD R23, R23, UR6, RZ ;  /* 0x0000000617177c24 */ /* 0x004fc8000f8e02ff */
[----:B------:R-:W2:Y:S01]  /*27e0*/  MUFU.EX2 R15, R15 ;  /* 0x0000000f000f7308 */ /* 0x000ea20000000800 */
[----:B------:R-:W-:Y:S02]  /*27f0*/  IMAD R23, R22, UR7, R23 ;  /* 0x0000000716177c24 */ /* 0x000fe4000f8e0217 */
[----:B-1----:R-:W-:Y:S01]  /*2800*/  FADD.FTZ R13, R6, 1 ;  /* 0x3f800000060d7421 */ /* 0x002fe20000010000 */
[----:B------:R-:W-:Y:S01]  /*2810*/  MOV R6, R36 ;  /* 0x0000002400067202 */ /* 0x000fe20000000f00 */
[----:B--2---:R-:W-:-:S04]  /*2820*/  FADD.FTZ R14, R15, 1 ;  /* 0x3f8000000f0e7421 */ /* 0x004fc80000010000 */
[----:B------:R-:W1:Y:S01]  /*2830*/  MUFU.RCP R13, R13 ;  /* 0x0000000d000d7308 */ /* 0x000e620000001000 */
[----:B------:R-:W-:-:S05]  /*2840*/  IMAD.WIDE.U32 R6, R22, UR6, R6 ;  /* 0x0000000616067c25 */ /* 0x000fca000f8e0006 */
[----:B------:R-:W-:Y:S02]  /*2850*/  IADD3 R23, PT, PT, R7, R23, RZ ;  /* 0x0000001707177210 */ /* 0x000fe40007ffe0ff */
[----:B------:R-:W2:Y:S01]  /*2860*/  MUFU.RCP R14, R14 ;  /* 0x0000000e000e7308 */ /* 0x000ea20000001000 */
[----:B-1----:R-:W-:Y:S01]  /*2870*/  FMUL.FTZ R15, R12, R13 ;  /* 0x0000000d0c0f7220 */ /* 0x002fe20000410000 */
[----:B0-----:R-:W-:-:S04]  /*2880*/  LEA R12, P1, R6, UR10, 0x1 ;  /* 0x0000000a060c7c11 */ /* 0x001fc8000f8208ff */
[----:B------:R-:W-:Y:S01]  /*2890*/  LEA.HI.X R13, R6, UR11, R23, 0x1, P1 ;  /* 0x0000000b060d7c11 */ /* 0x000fe200088f0c17 */
[----:B--2---:R-:W-:-:S05]  /*28a0*/  FMUL.FTZ R22, R5, R14 ;  /* 0x0000000e05167220 */ /* 0x004fca0000410000 */
[----:B------:R-:W-:-:S05]  /*28b0*/  F2FP.BF16.F32.PACK_AB R15, R22, R15 ;  /* 0x0000000f160f723e */ /* 0x000fca00000010ff */
[----:B------:R2:W-:Y:S02]  /*28c0*/  STG.E desc[UR8][R12.64], R15 ;  /* 0x0000000f0c007986 */ /* 0x0005e4000c101908 */
.L_x_1888:
[----:B------:R-:W-:Y:S05]  /*28d0*/  BSYNC.RECONVERGENT B1 ;  /* 0x0000000000017941 */ /* 0x000fea0003800200 */
.L_x_1887:
[----:B------:R-:W-:Y:S04]  /*28e0*/  BSSY.RECONVERGENT B1, `(.L_x_1889) ;  /* 0x000001e000017945 */ /* 0x000fe80003800200 */
[----:B------:R-:W-:Y:S05]  /*28f0*/  @P3 BRA `(.L_x_1890) ;  /* 0x0000000000703947 */ /* 0x000fea0003800000 */
[--C-:B------:R-:W-:Y:S01]  /*2900*/  FADD.FTZ R0, R0, -R16.reuse ;  /* 0x8000001000007221 */ /* 0x100fe20000010000 */
[----:B------:R-:W-:Y:S01]  /*2910*/  FADD.FTZ R2, R2, -R16 ;  /* 0x8000001002027221 */ /* 0x000fe20000010000 */
[----:B------:R-:W3:Y:S01]  /*2920*/  LDCU.64 UR6, c[0x0][0x3e0] ;  /* 0x00007c00ff0677ac */ /* 0x000ee20008000a00 */
[----:B------:R-:W-:Y:S01]  /*2930*/  MOV R6, R36 ;  /* 0x0000002400067202 */ /* 0x000fe20000000f00 */
[-C--:B-1----:R-:W-:Y:S01]  /*2940*/  FMUL.FTZ R0, R0, R17.reuse ;  /* 0x0000001100007220 */ /* 0x082fe20000410000 */
[----:B------:R-:W-:Y:S01]  /*2950*/  FMUL.FTZ R5, R2, R17 ;  /* 0x0000001102057220 */ /* 0x000fe20000410000 */
[----:B------:R-:W1:Y:S01]  /*2960*/  LDCU.64 UR10, c[0x0][0x380] ;  /* 0x00007000ff0a77ac */ /* 0x000e620008000a00 */
[----:B0-----:R-:W-:Y:S01]  /*2970*/  MOV R7, R35 ;  /* 0x0000002300077202 */ /* 0x001fe20000000f00 */
[----:B-----5:R-:W-:Y:S01]  /*2980*/  FFMA.FTZ R0, R9, R0, R11 ;  /* 0x0000000009007223 */ /* 0x020fe2000001000b */
[----:B------:R-:W-:-:S03]  /*2990*/  FFMA.FTZ R2, R8, R5, R10 ;  /* 0x0000000508027223 */ /* 0x000fc6000001000a */
[----:B------:R-:W-:Y:S01]  /*29a0*/  FMUL.FTZ R14, R0, -1.4426950216293334961 ;  /* 0xbfb8aa3b000e7820 */ /* 0x000fe20000410000 */
[----:B------:R-:W-:-:S05]  /*29b0*/  FMUL.FTZ R5, R2, -1.4426950216293334961 ;  /* 0xbfb8aa3b02057820 */ /* 0x000fca0000410000 */
[----:B------:R-:W2:Y:S01]  /*29c0*/  MUFU.EX2 R14, R14 ;  /* 0x0000000e000e7308 */ /* 0x000ea20000000800 */
[----:B---3--:R-:W-:-:S03]  /*29d0*/  IMAD R23, R20, UR6, RZ ;  /* 0x0000000614177c24 */ /* 0x008fc6000f8e02ff */
[----:B------:R-:W0:Y:S01]  /*29e0*/  MUFU.EX2 R5, R5 ;  /* 0x0000000500057308 */ /* 0x000e220000000800 */
[----:B------:R-:W-:-:S04]  /*29f0*/  IMAD.WIDE.U32 R6, R18, UR6, R6 ;  /* 0x0000000612067c25 */ /* 0x000fc8000f8e0006 */
[----:B------:R-:W-:Y:S02]  /*2a00*/  IMAD R23, R18, UR7, R23 ;  /* 0x0000000712177c24 */ /* 0x000fe4000f8e0217 */
[----:B--2---:R-:W-:-:S03]  /*2a10*/  FADD.FTZ R15, R14, 1 ;  /* 0x3f8000000e0f7421 */ /* 0x004fc60000010000 */
[----:B------:R-:W-:Y:S01]  /*2a20*/  IADD3 R23, PT, PT, R7, R23, RZ ;  /* 0x0000001707177210 */ /* 0x000fe20007ffe0ff */
[----:B0-----:R-:W-:Y:S02]  /*2a30*/  FADD.FTZ R12, R5, 1 ;  /* 0x3f800000050c7421 */ /* 0x001fe40000010000 */
[----:B------:R-:W0:Y:S08]  /*2a40*/  MUFU.RCP R15, R15 ;  /* 0x0000000f000f7308 */ /* 0x000e300000001000 */
[----:B------:R1:W2:Y:S02]  /*2a50*/  MUFU.RCP R13, R12 ;  /* 0x0000000c000d7308 */ /* 0x0002a40000001000 */
[----:B-1----:R-:W-:Y:S01]  /*2a60*/  LEA R12, P1, R6, UR10, 0x1 ;  /* 0x0000000a060c7c11 */ /* 0x002fe2000f8208ff */
[----:B0-----:R-:W-:Y:S01]  /*2a70*/  FMUL.FTZ R5, R0, R15 ;  /* 0x0000000f00057220 */ /* 0x001fe20000410000 */
[----:B--2---:R-:W-:-:S02]  /*2a80*/  FMUL.FTZ R2, R2, R13 ;  /* 0x0000000d02027220 */ /* 0x004fc40000410000 */
[----:B------:R-:W-:-:S03]  /*2a90*/  LEA.HI.X R13, R6, UR11, R23, 0x1, P1 ;  /* 0x0000000b060d7c11 */ /* 0x000fc600088f0c17 */
[----:B------:R-:W-:-:S05]  /*2aa0*/  F2FP.BF16.F32.PACK_AB R5, R5, R2 ;  /* 0x000000020505723e */ /* 0x000fca00000010ff */
[----:B------:R3:W-:Y:S02]  /*2ab0*/  STG.E desc[UR8][R12.64], R5 ;  /* 0x000000050c007986 */ /* 0x0007e4000c101908 */
.L_x_1890:
[----:B------:R-:W-:Y:S05]  /*2ac0*/  BSYNC.RECONVERGENT B1 ;  /* 0x0000000000017941 */ /* 0x000fea0003800200 */
.L_x_1889:
[----:B------:R-:W-:Y:S05]  /*2ad0*/  @P4 BRA `(.L_x_1884) ;  /* 0x0000000000704947 */ /* 0x000fea0003800000 */
[--C-:B------:R-:W-:Y:S01]  /*2ae0*/  FADD.FTZ R4, R4, -R16.reuse ;  /* 0x8000001004047221 */ /* 0x100fe20000010000 */
[----:B------:R-:W-:Y:S01]  /*2af0*/  FADD.FTZ R16, R3, -R16 ;  /* 0x8000001003107221 */ /* 0x000fe20000010000 */
[----:B------:R-:W4:Y:S01]  /*2b00*/  LDCU.64 UR6, c[0x0][0x3e0] ;  /* 0x00007c00ff0677ac */ /* 0x000f220008000a00 */
[----:B------:R-:W-:Y:S01]  /*2b10*/  MOV R2, R36 ;  /* 0x0000002400027202 */ /* 0x000fe20000000f00 */
[-C--:B-1-3--:R-:W-:Y:S01]  /*2b20*/  FMUL.FTZ R5, R4, R17.reuse ;  /* 0x0000001104057220 */ /* 0x08afe20000410000 */
[----:B------:R-:W-:Y:S01]  /*2b30*/  FMUL.FTZ R16, R16, R17 ;  /* 0x0000001110107220 */ /* 0x000fe20000410000 */
[----:B------:R-:W1:Y:S01]  /*2b40*/  LDCU.64 UR10, c[0x0][0x380] ;  /* 0x00007000ff0a77ac */ /* 0x000e620008000a00 */
[----:B------:R-:W-:Y:S01]  /*2b50*/  MOV R3, R35 ;  /* 0x0000002300037202 */ /* 0x000fe20000000f00 */
[----:B0----5:R-:W-:Y:S01]  /*2b60*/  FFMA.FTZ R7, R8, R5, R10 ;  /* 0x0000000508077223 */ /* 0x021fe2000001000a */
[----:B------:R-:W-:-:S03]  /*2b70*/  FFMA.FTZ R9, R9, R16, R11 ;  /* 0x0000001009097223 */ /* 0x000fc6000001000b */
[----:B------:R-:W-:Y:S01]  /*2b80*/  FMUL.FTZ R0, R7, -1.4426950216293334961 ;  /* 0xbfb8aa3b07007820 */ /* 0x000fe20000410000 */
[----:B------:R-:W-:-:S05]  /*2b90*/  FMUL.FTZ R5, R9, -1.4426950216293334961 ;  /* 0xbfb8aa3b09057820 */ /* 0x000fca0000410000 */
[----:B------:R-:W0:Y:S01]  /*2ba0*/  MUFU.EX2 R0, R0 ;  /* 0x0000000000007308 */ /* 0x000e220000000800 */
[----:B----4-:R-:W-:-:S03]  /*2bb0*/  IMAD R8, R21, UR6, RZ ;  /* 0x0000000615087c24 */ /* 0x010fc6000f8e02ff */
[----:B------:R-:W3:Y:S01]  /*2bc0*/  MUFU.EX2 R5, R5 ;  /* 0x0000000500057308 */ /* 0x000ee20000000800 */
[----:B------:R-:W-:-:S04]  /*2bd0*/  IMAD.WIDE.U32 R2, R19, UR6, R2 ;  /* 0x0000000613027c25 */ /* 0x000fc8000f8e0002 */
[----:B------:R-:W-:Y:S02]  /*2be0*/  IMAD R19, R19, UR7, R8 ;  /* 0x0000000713137c24 */ /* 0x000fe4000f8e0208 */
[----:B0-----:R-:W-:-:S03]  /*2bf0*/  FADD.FTZ R4, R0, 1 ;  /* 0x3f80000000047421 */ /* 0x001fc60000010000 */
[----:B------:R-:W-:Y:S01]  /*2c00*/  IADD3 R19, PT, PT, R3, R19, RZ ;  /* 0x0000001303137210 */ /* 0x000fe20007ffe0ff */
[----:B---3--:R-:W-:Y:S02]  /*2c10*/  FADD.FTZ R6, R5, 1 ;  /* 0x3f80000005067421 */ /* 0x008fe40000010000 */
[----:B------:R-:W0:Y:S08]  /*2c20*/  MUFU.RCP R4, R4 ;  /* 0x0000000400047308 */ /* 0x000e300000001000 */
[----:B------:R-:W3:Y:S01]  /*2c30*/  MUFU.RCP R6, R6 ;  /* 0x0000000600067308 */ /* 0x000ee20000001000 */
[----:B0-----:R-:W-:Y:S01]  /*2c40*/  FMUL.FTZ R0, R7, R4 ;  /* 0x0000000407007220 */ /* 0x001fe20000410000 */
[----:B-1----:R-:W-:-:S04]  /*2c50*/  LEA R4, P1, R2, UR10, 0x1 ;  /* 0x0000000a02047c11 */ /* 0x002fc8000f8208ff */
[----:B------:R-:W-:Y:S01]  /*2c60*/  LEA.HI.X R5, R2, UR11, R19, 0x1, P1 ;  /* 0x0000000b02057c11 */ /* 0x000fe200088f0c13 */
[----:B---3--:R-:W-:-:S05]  /*2c70*/  FMUL.FTZ R7, R9, R6 ;  /* 0x0000000609077220 */ /* 0x008fca0000410000 */
[----:B------:R-:W-:-:S05]  /*2c80*/  F2FP.BF16.F32.PACK_AB R7, R7, R0 ;  /* 0x000000000707723e */ /* 0x000fca00000010ff */
[----:B------:R0:W-:Y:S02]  /*2c90*/  STG.E desc[UR8][R4.64], R7 ;  /* 0x0000000704007986 */ /* 0x0001e4000c101908 */
.L_x_1884:
[----:B------:R-:W-:Y:S05]  /*2ca0*/  BSYNC.RECONVERGENT B0 ;  /* 0x0000000000007941 */ /* 0x000fea0003800200 */
.L_x_1876:
[----:B------:R-:W-:Y:S02]  /*2cb0*/  IADD3 R30, PT, PT, R27, R30, RZ ;  /* 0x0000001e1b1e7210 */ /* 0x000fe40007ffe0ff */
[----:B------:R-:W-:Y:S02]  /*2cc0*/  IADD3 R31, PT, PT, R31, 0x1, RZ ;  /* 0x000000011f1f7810 */ /* 0x000fe40007ffe0ff */
[----:B------:R-:W-:-:S13]  /*2cd0*/  ISETP.GE.AND P1, PT, R30, UR5, PT ;  /* 0x000000051e007c0c */ /* 0x000fda000bf26270 */
[----:B------:R-:W-:Y:S05]  /*2ce0*/  @!P1 BRA `(.L_x_1891) ;  /* 0xffffffd400209947 */ /* 0x000fea000383ffff */
[----:B------:R-:W-:Y:S05]  /*2cf0*/  EXIT ;  /* 0x000000000000794d */ /* 0x000fea0003800000 */
.L_x_1892:
        /* <DEDUP_REMOVED lines=16> */
.L_x_4529:


//--------------------- .text._Z35group_norm_nhwc_fwd_one_pass_kernelI11Bf16IOFp32WLi128ELi96ELi768EEv26Group_norm_nhwc_fwd_params --------------------------
	.section	.text._Z35group_norm_nhwc_fwd_one_pass_kernelI11Bf16IOFp32WLi128ELi96ELi768EEv26Group_norm_nhwc_fwd_params,"ax",@progbits
	.align	128
        .global         _Z35group_norm_nhwc_fwd_one_pass_kernelI11Bf16IOFp32WLi128ELi96ELi768EEv26Group_norm_nhwc_fwd_params
        .type           _Z35group_norm_nhwc_fwd_one_pass_kernelI11Bf16IOFp32WLi128ELi96ELi768EEv26Group_norm_nhwc_fwd_params,@function
        .size           _Z35group_norm_nhwc_fwd_one_pass_kernelI11Bf16IOFp32WLi128ELi96ELi768EEv26Group_norm_nhwc_fwd_params,(.L_x_4530 - _Z35group_norm_nhwc_fwd_one_pass_kernelI11Bf16IOFp32WLi128ELi96ELi768EEv26Group_norm_nhwc_fwd_params)
        .other          _Z35group_norm_nhwc_fwd_one_pass_kernelI11Bf16IOFp32WLi128ELi96ELi768EEv26Group_norm_nhwc_fwd_params,@"STO_CUDA_ENTRY STV_DEFAULT"
_Z35group_norm_nhwc_fwd_one_pass_kernelI11Bf16IOFp32WLi128ELi96ELi768EEv26Group_norm_nhwc_fwd_params:
.text._Z35group_norm_nhwc_fwd_one_pass_kernelI11Bf16IOFp32WLi128ELi96ELi768EEv26Group_norm_nhwc_fwd_params:
        /* <DEDUP_REMOVED lines=8> */
[----:B------:R-:W1:Y:S01]  /*0080*/  LDCU UR4, c[0x0][0x404] ;  /* 0x00008080ff0477ac */ /* 0x000e620008000800 */
[----:B------:R-:W-:Y:S01]  /*0090*/  HFMA2 R46, -RZ, RZ, 0, 0 ;  /* 0x00000000ff2e7431 */ /* 0x000fe200000001ff */
[----:B------:R-:W-:Y:S01]  /*00a0*/  MOV R65, R63 ;  /* 0x0000003f00417202 */ /* 0x000fe20000000f00 */
[----:B------:R-:W2:Y:S01]  /*00b0*/  S2R R3, SR_CTAID.X ;  /* 0x0000000000037919 */ /* 0x000ea20000002500 */
[----:B------:R-:W3:Y:S01]  /*00c0*/  LDCU.64 UR6, c[0x0][0x388] ;  /* 0x00007100ff0677ac */ /* 0x000ee20008000a00 */
[----:B------:R-:W4:Y:S01]  /*00d0*/  S2R R4, SR_LANEID ;  /* 0x0000000000047919 */ /* 0x000f220000000000 */
[----:B---3--:R-:W-:Y:S02]  /*00e0*/  ISETP.NE.U32.AND P1, PT, RZ, UR6, PT ;  /* 0x00000006ff007c0c */ /* 0x008fe4000bf25070 */
[C---:B0-----:R-:W-:Y:S02]  /*00f0*/  LOP3.LUT R2, R0.reuse, 0xffff, RZ, 0xc0, !PT ;  /* 0x0000ffff00027812 */ /* 0x041fe400078ec0ff */
[----:B--2---:R-:W-:-:S03]  /*0100*/  LOP3.LUT P0, RZ, R0, R3, RZ, 0xfc, !PT ;  /* 0x0000000300ff7212 */ /* 0x004fc6000780fcff */
[----:B------:R-:W-:Y:S01]  /*0110*/  IMAD R2, R2, 0x556, RZ ;  /* 0x0000055602027824 */ /* 0x000fe200078e02ff */
[----:B------:R-:W-:Y:S01]  /*0120*/  ISETP.NE.AND.EX P0, PT, RZ, UR7, !P0, P1 ;  /* 0x00000007ff007c0c */ /* 0x000fe2000c705310 */
[----:B------:R-:W0:Y:S03]  /*0130*/  LDCU.64 UR6, c[0x0][0x358] ;  /* 0x00006b00ff0677ac */ /* 0x000e260008000a00 */
[----:B------:R-:W-:Y:S02]  /*0140*/  SHF.R.U32.HI R64, RZ, 0x10, R2 ;  /* 0x00000010ff407819 */ /* 0x000fe40000011602 */
[----:B------:R-:W2:Y:S02]  /*0150*/  LDC R2, c[0x0][0x374] ;  /* 0x0000dd00ff027b82 */ /* 0x000ea40000000800 */
[----:B------:R-:W-:Y:S01]  /*0160*/  PRMT R6, R64, 0x9910, RZ ;  /* 0x0000991040067816 */ /* 0x000fe200000000ff */
[----:B-1----:R-:W-:-:S04]  /*0170*/  IMAD R64, R3, UR4, R64 ;  /* 0x0000000403407c24 */ /* 0x002fc8000f8e0240 */
[----:B------:R-:W-:Y:S01]  /*0180*/  IMAD R6, R6, 0x30, RZ ;  /* 0x0000003006067824 */ /* 0x000fe200078e02ff */
[----:B------:R-:W1:Y:S01]  /*0190*/  LDC R5, c[0x0][0x370] ;  /* 0x0000dc00ff057b82 */ /* 0x000e620000000800 */
[C---:B------:R-:W-:Y:S02]  /*01a0*/  IADD3 R62, PT, PT, R64.reuse, 0x10, RZ ;  /* 0x00000010403e7810 */ /* 0x040fe40007ffe0ff */
[C---:B------:R-:W-:Y:S02]  /*01b0*/  IADD3 R60, PT, PT, R64.reuse, 0x20, RZ ;  /* 0x00000020403c7810 */ /* 0x040fe40007ffe0ff */
[----:B------:R-:W-:Y:S02]  /*01c0*/  IADD3 R6, PT, PT, RZ, -R6, RZ ;  /* 0x80000006ff067210 */ /* 0x000fe40007ffe0ff */
[----:B------:R-:W-:Y:S02]  /*01d0*/  IADD3 R58, PT, PT, R64, 0x30, RZ ;  /* 0x00000030403a7810 */ /* 0x000fe40007ffe0ff */
[----:B------:R-:W-:-:S02]  /*01e0*/  PRMT R17, R6, 0x7710, RZ ;  /* 0x0000771006117816 */ /* 0x000fc400000000ff */
[C---:B------:R-:W-:Y:S02]  /*01f0*/  IADD3 R56, PT, PT, R64.reuse, 0x40, RZ ;  /* 0x0000004040387810 */ /* 0x040fe40007ffe0ff */
[C---:B------:R-:W-:Y:S02]  /*0200*/  IADD3 R54, PT, PT, R64.reuse, 0x50, RZ ;  /* 0x0000005040367810 */ /* 0x040fe40007ffe0ff */
[C---:B------:R-:W-:Y:S02]  /*0210*/  IADD3 R52, PT, PT, R64.reuse, 0x60, RZ ;  /* 0x0000006040347810 */ /* 0x040fe40007ffe0ff */
[----:B------:R-:W-:Y:S02]  /*0220*/  IADD3 R50, PT, PT, R64, 0x70, RZ ;  /* 0x0000007040327810 */ /* 0x000fe40007ffe0ff */
[----:B------:R-:W-:Y:S02]  /*0230*/  IADD3 R48, PT, PT, R17, R0, RZ ;  /* 0x0000000011307210 */ /* 0x000fe40007ffe0ff */
[----:B------:R-:W-:-:S02]  /*0240*/  SHF.R.S32.HI R7, RZ, 0x1f, R64 ;  /* 0x0000001fff077819 */ /* 0x000fc40000011440 */
[----:B------:R-:W-:Y:S02]  /*0250*/  SHF.R.S32.HI R9, RZ, 0x1f, R62 ;  /* 0x0000001fff097819 */ /* 0x000fe4000001143e */
[----:B------:R-:W-:Y:S02]  /*0260*/  SHF.R.S32.HI R11, RZ, 0x1f, R60 ;  /* 0x0000001fff0b7819 */ /* 0x000fe4000001143c */
[----:B------:R-:W-:Y:S02]  /*0270*/  SHF.R.S32.HI R13, RZ, 0x1f, R58 ;  /* 0x0000001fff0d7819 */ /* 0x000fe4000001143a */
[----:B------:R-:W-:Y:S02]  /*0280*/  SHF.R.S32.HI R15, RZ, 0x1f, R56 ;  /* 0x0000001fff0f7819 */ /* 0x000fe40000011438 */
[----:B------:R-:W-:Y:S02]  /*0290*/  SHF.R.S32.HI R17, RZ, 0x1f, R54 ;  /* 0x0000001fff117819 */ /* 0x000fe40000011436 */
[----:B------:R-:W-:-:S02]  /*02a0*/  SHF.R.S32.HI R19, RZ, 0x1f, R52 ;  /* 0x0000001fff137819 */ /* 0x000fc40000011434 */
[----:B------:R-:W-:Y:S02]  /*02b0*/  SHF.R.S32.HI R45, RZ, 0x1f, R50 ;  /* 0x0000001fff2d7819 */ /* 0x000fe40000011432 */
[----:B0---4-:R-:W-:-:S07]  /*02c0*/  SHF.L.U32 R48, R48, 0x1, RZ ;  /* 0x0000000130307819 */ /* 0x011fce00000006ff */
.L_x_1936:
[----:B0-----:R-:W0:Y:S01]  /*02d0*/  LDC R10, c[0x0][0x3f8] ;  /* 0x0000fe00ff0a7b82 */ /* 0x001e220000000800 */
[----:B---3--:R-:W3:Y:S01]  /*02e0*/  LDCU.64 UR4, c[0x0][0x3e8] ;  /* 0x00007d00ff0477ac */ /* 0x008ee20008000a00 */
[----:B------:R-:W-:Y:S01]  /*02f0*/  LOP3.LUT R71, R48, 0xffff, RZ, 0xc0, !PT ;  /* 0x0000ffff30477812 */ /* 0x000fe200078ec0ff */
[----:B----4-:R-:W4:Y:S01]  /*0300*/  LDCU.64 UR8, c[0x0][0x3f0] ;  /* 0x00007e00ff0877ac */ /* 0x010f220008000a00 */
[----:B---3--:R-:W-:Y:S02]  /*0310*/  ISETP.GE.U32.AND P3, PT, R62, UR4, PT ;  /* 0x000000043e007c0c */ /* 0x008fe4000bf66070 */
[----:B------:R-:W-:Y:S02]  /*0320*/  ISETP.GE.U32.AND P5, PT, R60, UR4, PT ;  /* 0x000000043c007c0c */ /* 0x000fe4000bfa6070 */
[----:B------:R-:W-:Y:S02]  /*0330*/  ISETP.GE.AND.EX P3, PT, R9, UR5, PT, P3 ;  /* 0x0000000509007c0c */ /* 0x000fe4000bf66330 */
[----:B0----5:R-:W-:-:S02]  /*0340*/  IABS R23, R10 ;  /* 0x0000000a00177213 */ /* 0x021fc40000000000 */
[----:B------:R-:W-:Y:S02]  /*0350*/  ISETP.GE.AND.EX P5, PT, R11, UR5, PT, P5 ;  /* 0x000000050b007c0c */ /* 0x000fe4000bfa6350 */
[----:B------:R-:W0:Y:S07]  /*0360*/  I2F.RP R6, R23 ;  /* 0x0000001700067306 */ /* 0x000e2e0000209400 */
[----:B------:R-:W3:Y:S01]  /*0370*/  @!P3 LDC.64 R28, c[0x0][0x390] ;  /* 0x0000e400ff1cbb82 */ /* 0x000ee20000000a00 */
[----:B0-----:R-:W0:Y:S07]  /*0380*/  MUFU.RCP R6, R6 ;  /* 0x0000000600067308 */ /* 0x001e2e0000001000 */
[----:B--2---:R-:W5:Y:S01]  /*0390*/  @!P5 LDC.64 R30, c[0x0][0x3e0] ;  /* 0x0000f800ff1edb82 */ /* 0x004f620000000a00 */
[----:B0-----:R-:W-:-:S04]  /*03a0*/  IADD3 R20, PT, PT, R6, 0xffffffe, RZ ;  /* 0x0ffffffe06147810 */ /* 0x001fc80007ffe0ff */
[----:B------:R0:W2:Y:S02]  /*03b0*/  F2I.FTZ.U32.TRUNC.NTZ R21, R20 ;  /* 0x0000001400157305 */ /* 0x0000a4000021f000 */
[----:B0-----:R-:W-:Y:S02]  /*03c0*/  MOV R20, RZ ;  /* 0x000000ff00147202 */ /* 0x001fe40000000f00 */
[----:B--2---:R-:W-:-:S05]  /*03d0*/  IADD3 R8, PT, PT, RZ, -R21, RZ ;  /* 0x80000015ff087210 */ /* 0x004fca0007ffe0ff */
[----:B------:R-:W-:Y:S01]  /*03e0*/  IMAD R25, R8, R23, RZ ;  /* 0x0000001708197224 */ /* 0x000fe200078e02ff */
[----:B------:R-:W-:-:S03]  /*03f0*/  IABS R8, R65 ;  /* 0x0000004100087213 */ /* 0x000fc60000000000 */
[----:B------:R-:W-:-:S06]  /*0400*/  IMAD.HI.U32 R21, R21, R25, R20 ;  /* 0x0000001915157227 */ /* 0x000fcc00078e0014 */
[----:B------:R-:W-:-:S05]  /*0410*/  IMAD.HI.U32 R21, R21, R8, RZ ;  /* 0x0000000815157227 */ /* 0x000fca00078e00ff */
[----:B------:R-:W-:-:S05]  /*0420*/  IADD3 R6, PT, PT, -R21, RZ, RZ ;  /* 0x000000ff15067210 */ /* 0x000fca0007ffe1ff */
[----:B------:R-:W-:Y:S01]  /*0430*/  IMAD R6, R23, R6, R8 ;  /* 0x0000000617067224 */ /* 0x000fe200078e0208 */
[----:B------:R-:W-:-:S04]  /*0440*/  MOV R8, RZ ;  /* 0x000000ff00087202 */ /* 0x000fc80000000f00 */
[----:B------:R-:W-:-:S13]  /*0450*/  ISETP.GT.U32.AND P2, PT, R23, R6, PT ;  /* 0x000000061700720c */ /* 0x000fda0003f44070 */
[-C--:B------:R-:W-:Y:S02]  /*0460*/  @!P2 IADD3 R6, PT, PT, R6, -R23.reuse, RZ ;  /* 0x800000170606a210 */ /* 0x080fe40007ffe0ff */
[----:B------:R-:W-:Y:S02]  /*0470*/  @!P2 IADD3 R21, PT, PT, R21, 0x1, RZ ;  /* 0x000000011515a810 */ /* 0x000fe40007ffe0ff */
[----:B------:R-:W-:Y:S02]  /*0480*/  ISETP.GE.U32.AND P1, PT, R6, R23, PT ;  /* 0x000000170600720c */ /* 0x000fe40003f26070 */
[----:B------:R-:W-:Y:S02]  /*0490*/  LOP3.LUT R6, R65, R10, RZ, 0x3c, !PT ;  /* 0x0000000a41067212 */ /* 0x000fe400078e3cff */
[----:B------:R-:W-:Y:S02]  /*04a0*/  ISETP.NE.AND P2, PT, R10, RZ, PT ;  /* 0x000000ff0a00720c */ /* 0x000fe40003f45270 */
[----:B------:R-:W-:-:S07]  /*04b0*/  ISETP.GE.AND P4, PT, R6, RZ, PT ;  /* 0x000000ff0600720c */ /* 0x000fce0003f86270 */
[----:B------:R-:W-:Y:S02]  /*04c0*/  @P1 IADD3 R21, PT, PT, R21, 0x1, RZ ;  /* 0x0000000115151810 */ /* 0x000fe40007ffe0ff */
[----:B------:R-:W-:Y:S02]  /*04d0*/  ISETP.GE.U32.AND P1, PT, R64, UR4, PT ;  /* 0x0000000440007c0c */ /* 0x000fe4000bf26070 */
[----:B------:R-:W-:Y:S02]  /*04e0*/  MOV R23, R21 ;  /* 0x0000001500177202 */ /* 0x000fe40000000f00 */
[----:B------:R-:W0:Y:S01]  /*04f0*/  @!P3 LDC.64 R20, c[0x0][0x3e0] ;  /* 0x0000f800ff14bb82 */ /* 0x000e220000000a00 */
[----:B------:R-:W-:Y:S02]  /*0500*/  ISETP.GE.AND.EX P1, PT, R7, UR5, PT, P1 ;  /* 0x0000000507007c0c */ /* 0x000fe4000bf26310 */
[----:B------:R-:W-:Y:S02]  /*0510*/  @!P4 IADD3 R23, PT, PT, -R23, RZ, RZ ;  /* 0x000000ff1717c210 */ /* 0x000fe40007ffe1ff */
[----:B------:R-:W-:-:S02]  /*0520*/  @!P2 LOP3.LUT R23, RZ, R10, RZ, 0x33, !PT ;  /* 0x0000000aff17a212 */ /* 0x000fc400078e33ff */
[----:B------:R-:W-:Y:S02]  /*0530*/  ISETP.GE.U32.AND P2, PT, R58, UR4, PT ;  /* 0x000000043a007c0c */ /* 0x000fe4000bf46070 */
[----:B------:R-:W-:Y:S02]  /*0540*/  IADD3 R66, PT, PT, -R23, RZ, RZ ;  /* 0x000000ff17427210 */ /* 0x000fe40007ffe1ff */
[----:B------:R-:W-:Y:S02]  /*0550*/  SHF.R.S32.HI R6, RZ, 0x1f, R23 ;  /* 0x0000001fff067819 */ /* 0x000fe40000011417 */
[----:B------:R-:W-:Y:S01]  /*0560*/  ISETP.GE.AND.EX P2, PT, R13, UR5, PT, P2 ;  /* 0x000000050d007c0c */ /* 0x000fe2000bf46320 */
[----:B------:R-:W-:Y:S01]  /*0570*/  IMAD R66, R10, R66, R65 ;  /* 0x000000420a427224 */ /* 0x000fe200078e0241 */
[----:B------:R-:W2:Y:S01]  /*0580*/  @!P1 LDC.64 R26, c[0x0][0x3e0] ;  /* 0x0000f800ff1a9b82 */ /* 0x000ea20000000a00 */
[----:B----4-:R-:W-:Y:S02]  /*0590*/  IMAD R6, R6, UR8, RZ ;  /* 0x0000000806067c24 */ /* 0x010fe4000f8e02ff */
[----:B------:R-:W-:-:S02]  /*05a0*/  IMAD R66, R66, 0x60, RZ ;  /* 0x0000006042427824 */ /* 0x000fc400078e02ff */
[----:B------:R-:W-:-:S03]  /*05b0*/  IMAD R69, R23, UR9, R6 ;  /* 0x0000000917457c24 */ /* 0x000fc6000f8e0206 */
[C---:B------:R-:W-:Y:S01]  /*05c0*/  IADD3 R70, P4, PT, R66.reuse, R71, RZ ;  /* 0x0000004742467210 */ /* 0x040fe20007f9e0ff */
[----:B0-----:R-:W-:Y:S02]  /*05d0*/  @!P3 IMAD R6, R9, R20, RZ ;  /* 0x000000140906b224 */ /* 0x001fe400078e02ff */
[----:B------:R-:W0:Y:S01]  /*05e0*/  @!P2 LDC.64 R24, c[0x0][0x3e0] ;  /* 0x0000f800ff18ab82 */ /* 0x000e220000000a00 */
[----:B------:R-:W-:Y:S01]  /*05f0*/  LEA.HI.X.SX32 R71, R66, RZ, 0x1, P4 ;  /* 0x000000ff42477211 */ /* 0x000fe200020f0eff */
[----:B------:R-:W-:Y:S02]  /*0600*/  @!P3 IMAD R33, R62, R21, R6 ;  /* 0x000000153e21b224 */ /* 0x000fe400078e0206 */
[----:B-----5:R-:W-:Y:S02]  /*0610*/  @!P5 IMAD R6, R11, R30, RZ ;  /* 0x0000001e0b06d224 */ /* 0x020fe400078e02ff */
[----:B------:R-:W-:Y:S02]  /*0620*/  IMAD.WIDE.U32 R70, R23, UR8, R70 ;  /* 0x0000000817467c25 */ /* 0x000fe4000f8e0046 */
[----:B------:R-:W4:Y:S02]  /*0630*/  @!P5 LDC.64 R22, c[0x0][0x390] ;  /* 0x0000e400ff16db82 */ /* 0x000f240000000a00 */
[----:B------:R-:W-:Y:S01]  /*0640*/  @!P5 IMAD R37, R60, R31, R6 ;  /* 0x0000001f3c25d224 */ /* 0x000fe200078e0206 */
[----:B------:R-:W-:-:S02]  /*0650*/  IADD3 R69, PT, PT, R71, R69, RZ ;  /* 0x0000004547457210 */ /* 0x000fc40007ffe0ff */
[-C--:B------:R-:W-:Y:S02]  /*0660*/  @!P3 MOV R68, R70.reuse ;  /* 0x000000460044b202 */ /* 0x080fe40000000f00 */
[----:B------:R-:W-:Y:S01]  /*0670*/  @!P5 MOV R32, R70 ;  /* 0x000000460020d202 */ /* 0x000fe20000000f00 */
[----:B------:R-:W5:Y:S02]  /*0680*/  @!P2 LDC.64 R34, c[0x0][0x390] ;  /* 0x0000e400ff22ab82 */ /* 0x000f640000000a00 */
[----:B------:R-:W-:-:S05]  /*0690*/  @!P3 IMAD.WIDE.U32 R20, R62, R20, R68 ;  /* 0x000000143e14b225 */ /* 0x000fca00078e0044 */
[----:B------:R-:W-:Y:S01]  /*06a0*/  @!P3 IADD3 R6, PT, PT, R21, R33, RZ ;  /* 0x000000211506b210 */ /* 0x000fe20007ffe0ff */
[----:B0-----:R-:W-:Y:S01]  /*06b0*/  @!P2 IMAD R10, R13, R24, RZ ;  /* 0x000000180d0aa224 */ /* 0x001fe200078e02ff */
[----:B------:R-:W-:Y:S02]  /*06c0*/  @!P5 MOV R33, R69 ;  /* 0x000000450021d202 */ /* 0x000fe40000000f00 */
[----:B---3--:R-:W-:Y:S01]  /*06d0*/  @!P3 LEA R28, P4, R20, R28, 0x1 ;  /* 0x0000001c141cb211 */ /* 0x008fe200078808ff */
[----:B------:R-:W-:-:S03]  /*06e0*/  @!P5 IMAD.WIDE.U32 R30, R60, R30, R32 ;  /* 0x0000001e3c1ed225 */ /* 0x000fc600078e0020 */
[----:B------:R-:W-:Y:S02]  /*06f0*/  @!P3 LEA.HI.X R29, R20, R29, R6, 0x1, P4 ;  /* 0x0000001d141db211 */ /* 0x000fe400020f0c06 */
[----:B------:R-:W-:Y:S01]  /*0700*/  ISETP.GE.U32.AND P4, PT, R56, UR4, PT ;  /* 0x0000000438007c0c */ /* 0x000fe2000bf86070 */
[----:B------:R-:W0:Y:S01]  /*0710*/  @!P1 LDC.64 R20, c[0x0][0x390] ;  /* 0x0000e400ff149b82 */ /* 0x000e220000000a00 */
[----:B------:R-:W-:Y:S01]  /*0720*/  @!P5 IADD3 R6, PT, PT, R31, R37, RZ ;  /* 0x000000251f06d210 */ /* 0x000fe20007ffe0ff */
[----:B------:R3:W5:Y:S01]  /*0730*/  @!P3 LDG.E R8, desc[UR6][R28.64] ;  /* 0x000000061c08b981 */ /* 0x000762000c1e1900 */
[C---:B----4-:R-:W-:Y:S02]  /*0740*/  @!P5 LEA R22, P6, R30.reuse, R22, 0x1 ;  /* 0x000000161e16d211 */ /* 0x050fe400078c08ff */
[----:B------:R-:W-:Y:S02]  /*0750*/  ISETP.GE.AND.EX P3, PT, R15, UR5, PT, P4 ;  /* 0x000000050f007c0c */ /* 0x000fe4000bf66340 */
[----:B------:R-:W-:-:S02]  /*0760*/  @!P5 LEA.HI.X R23, R30, R23, R6, 0x1, P6 ;  /* 0x000000171e17d211 */ /* 0x000fc400030f0c06 */
[----:B------:R-:W-:Y:S02]  /*0770*/  ISETP.GE.U32.AND P4, PT, R54, UR4, PT ;  /* 0x0000000436007c0c */ /* 0x000fe4000bf86070 */
[----:B------:R-:W-:Y:S02]  /*0780*/  @!P2 MOV R30, R70 ;  /* 0x00000046001ea202 */ /* 0x000fe40000000f00 */
[----:B------:R-:W-:Y:S01]  /*0790*/  @!P2 MOV R31, R69 ;  /* 0x00000045001fa202 */ /* 0x000fe20000000f00 */
[C---:B------:R-:W-:Y:S01]  /*07a0*/  @!P2 IMAD R37, R58.reuse, R25, R10 ;  /* 0x000000193a25a224 */ /* 0x040fe200078e020a */
[----:B------:R-:W-:Y:S01]  /*07b0*/  ISETP.GE.AND.EX P4, PT, R17, UR5, PT, P4 ;  /* 0x0000000511007c0c */ /* 0x000fe2000bf86340 */
[----:B--2---:R-:W-:Y:S01]  /*07c0*/  @!P1 IMAD R6, R7, R26, RZ ;  /* 0x0000001a07069224 */ /* 0x004fe200078e02ff */
[----:B------:R-:W-:Y:S01]  /*07d0*/  @!P1 MOV R25, R69 ;  /* 0x0000004500199202 */ /* 0x000fe20000000f00 */
[----:B------:R-:W-:Y:S01]  /*07e0*/  @!P2 IMAD.WIDE.U32 R30, R58, R24, R30 ;  /* 0x000000183a1ea225 */ /* 0x000fe200078e001e */
[----:B------:R-:W-:Y:S01]  /*07f0*/  @!P1 MOV R24, R70 ;  /* 0x0000004600189202 */ /* 0x000fe20000000f00 */
[----:B---3--:R-:W2:Y:S01]  /*0800*/  @!P3 LDC.64 R28, c[0x0][0x390] ;  /* 0x0000e400ff1cbb82 */ /* 0x008ea20000000a00 */
[----:B------:R-:W-:Y:S01]  /*0810*/  MOV R51, RZ ;  /* 0x000000ff00337202 */ /* 0x000fe20000000f00 */
[C---:B------:R-:W-:Y:S01]  /*0820*/  @!P1 IMAD R33, R64.reuse, R27, R6 ;  /* 0x0000001b40219224 */ /* 0x040fe200078e0206 */
[----:B------:R-:W-:Y:S01]  /*0830*/  @!P2 IADD3 R6, PT, PT, R31, R37, RZ ;  /* 0x000000251f06a210 */ /* 0x000fe20007ffe0ff */
[----:B------:R-:W-:Y:S01]  /*0840*/  @!P1 IMAD.WIDE.U32 R24, R64, R26, R24 ;  /* 0x0000001a40189225 */ /* 0x000fe200078e0018 */
[----:B-----5:R-:W-:-:S02]  /*0850*/  @!P2 LEA R34, P6, R30, R34, 0x1 ;  /* 0x000000221e22a211 */ /* 0x020fc400078c08ff */
[----:B------:R3:W4:Y:S01]  /*0860*/  @!P5 LDG.E R51, desc[UR6][R22.64] ;  /* 0x000000061633d981 */ /* 0x000722000c1e1900 */
[----:B------:R-:W5:Y:S01]  /*0870*/  @!P3 LDC.64 R26, c[0x0][0x3e0] ;  /* 0x0000f800ff1abb82 */ /* 0x000f620000000a00 */
[----:B------:R-:W-:Y:S02]  /*0880*/  @!P2 LEA.HI.X R35, R30, R35, R6, 0x1, P6 ;  /* 0x000000231e23a211 */ /* 0x000fe400030f0c06 */
[----:B------:R-:W-:Y:S02]  /*0890*/  ISETP.GE.U32.AND P6, PT, R52, UR4, PT ;  /* 0x0000000434007c0c */ /* 0x000fe4000bfc6070 */
[----:B------:R-:W-:-:S03]  /*08a0*/  @!P1 IADD3 R6, PT, PT, R25, R33, RZ ;  /* 0x0000002119069210 */ /* 0x000fc60007ffe0ff */
[----:B------:R-:W1:Y:S01]  /*08b0*/  @!P4 LDC.64 R30, c[0x0][0x3e0] ;  /* 0x0000f800ff1ecb82 */ /* 0x000e620000000a00 */
[C---:B0-----:R-:W-:Y:S02]  /*08c0*/  @!P1 LEA R32, P5, R24.reuse, R20, 0x1 ;  /* 0x0000001418209211 */ /* 0x041fe400078a08ff */
[----:B------:R-:W-:Y:S02]  /*08d0*/  ISETP.GE.AND.EX P6, PT, R19, UR5, PT, P6 ;  /* 0x0000000513007c0c */ /* 0x000fe4000bfc6360 */
[----:B------:R-:W-:Y:S02]  /*08e0*/  @!P1 LEA.HI.X R33, R24, R21, R6, 0x1, P5 ;  /* 0x0000001518219211 */ /* 0x000fe400028f0c06 */
[----:B------:R-:W-:Y:S01]  /*08f0*/  ISETP.GE.U32.AND P5, PT, R50, UR4, PT ;  /* 0x0000000432007c0c */ /* 0x000fe2000bfa6070 */
[----:B------:R-:W0:Y:S01]  /*0900*/  @!P4 LDC.64 R20, c[0x0][0x390] ;  /* 0x0000e400ff14cb82 */ /* 0x000e220000000a00 */
[----:B------:R-:W-:Y:S02]  /*0910*/  MOV R6, RZ ;  /* 0x000000ff00067202 */ /* 0x000fe40000000f00 */
[----:B------:R-:W-:-:S04]  /*0920*/  ISETP.GE.AND.EX P5, PT, R45, UR5, PT, P5 ;  /* 0x000000052d007c0c */ /* 0x000fc8000bfa6350 */
[----:B------:R2:W4:Y:S01]  /*0930*/  @!P1 LDG.E R6, desc[UR6][R32.64] ;  /* 0x0000000620069981 */ /* 0x000522000c1e1900 */
[----:B------:R-:W0:Y:S01]  /*0940*/  @!P6 LDC.64 R24, c[0x0][0x3e0] ;  /* 0x0000f800ff18eb82 */ /* 0x000e220000000a00 */
[----:B-----5:R-:W-:Y:S01]  /*0950*/  @!P3 IMAD R10, R15, R26, RZ ;  /* 0x0000001a0f0ab224 */ /* 0x020fe200078e02ff */
[----:B------:R-:W-:-:S03]  /*0960*/  MOV R53, RZ ;  /* 0x000000ff00357202 */ /* 0x000fc60000000f00 */
[----:B------:R-:W-:-:S03]  /*0970*/  @!P3 IMAD R37, R56, R27, R10 ;  /* 0x0000001b3825b224 */ /* 0x000fc600078e020a */
[----:B---3--:R-:W3:Y:S01]  /*0980*/  @!P5 LDC.64 R22, c[0x0][0x3e0] ;  /* 0x0000f800ff16db82 */ /* 0x008ee20000000a00 */
[----:B--2---:R-:W-:Y:S02]  /*0990*/  @!P3 MOV R32, R70 ;  /* 0x000000460020b202 */ /* 0x004fe40000000f00 */
[----:B------:R-:W-:Y:S01]  /*09a0*/  @!P3 MOV R33, R69 ;  /* 0x000000450021b202 */ /* 0x000fe20000000f00 */
[----:B-1----:R-:W-:Y:S01]  /*09b0*/  @!P4 IMAD R10, R17, R30, RZ ;  /* 0x0000001e110ac224 */ /* 0x002fe200078e02ff */
[----:B------:R1:W2:Y:S01]  /*09c0*/  @!P2 LDG.E R53, desc[UR6][R34.64] ;  /* 0x000000062235a981 */ /* 0x0002a2000c1e1900 */
[----:B------:R-:W-:-:S03]  /*09d0*/  @!P3 IMAD.WIDE.U32 R26, R56, R26, R32 ;  /* 0x0000001a381ab225 */ /* 0x000fc600078e0020 */
[----:B------:R-:W5:Y:S01]  /*09e0*/  @!P6 LDC.64 R32, c[0x0][0x390] ;  /* 0x0000e400ff20eb82 */ /* 0x000f620000000a00 */
[----:B------:R-:W-:Y:S01]  /*09f0*/  @!P4 IMAD R39, R54, R31, R10 ;  /* 0x0000001f3627c224 */ /* 0x000fe200078e020a */
[----:B------:R-:W-:Y:S02]  /*0a00*/  @!P3 IADD3 R10, PT, PT, R27, R37, RZ ;  /* 0x000000251b0ab210 */ /* 0x000fe40007ffe0ff */
[C---:B------:R-:W-:Y:S02]  /*0a10*/  @!P3 LEA R28, P2, R26.reuse, R28, 0x1 ;  /* 0x0000001c1a1cb211 */ /* 0x040fe400078408ff */
[----:B-1----:R-:W-:Y:S02]  /*0a20*/  @!P4 MOV R34, R70 ;  /* 0x000000460022c202 */ /* 0x002fe40000000f00 */
[----:B------:R-:W-:Y:S02]  /*0a30*/  @!P4 MOV R35, R69 ;  /* 0x000000450023c202 */ /* 0x000fe40000000f00 */
[----:B------:R-:W-:-:S02]  /*0a40*/  @!P3 LEA.HI.X R29, R26, R29, R10, 0x1, P2 ;  /* 0x0000001d1a1db211 */ /* 0x000fc400010f0c0a */
[----:B------:R-:W1:Y:S01]  /*0a50*/  @!P5 LDC.64 R26, c[0x0][0x390] ;  /* 0x0000e400ff1adb82 */ /* 0x000e620000000a00 */
[----:B------:R-:W-:Y:S01]  /*0a60*/  MOV R14, RZ ;  /* 0x000000ff000e7202 */ /* 0x000fe20000000f00 */
[----:B------:R-:W-:-:S04]  /*0a70*/  @!P4 IMAD.WIDE.U32 R30, R54, R30, R34 ;  /* 0x0000001e361ec225 */ /* 0x000fc800078e0022 */
[----:B0-----:R-:W-:Y:S01]  /*0a80*/  @!P6 IMAD R12, R19, R24, RZ ;  /* 0x00000018130ce224 */ /* 0x001fe200078e02ff */
[----:B------:R0:W2:Y:S01]  /*0a90*/  @!P3 LDG.E R14, desc[UR6][R28.64] ;  /* 0x000000061c0eb981 */ /* 0x0000a2000c1e1900 */
[----:B------:R-:W-:Y:S02]  /*0aa0*/  @!P4 IADD3 R10, PT, PT, R31, R39, RZ ;  /* 0x000000271f0ac210 */ /* 0x000fe40007ffe0ff */
[----:B------:R-:W-:Y:S01]  /*0ab0*/  @!P4 LEA R20, P2, R30, R20, 0x1 ;  /* 0x000000141e14c211 */ /* 0x000fe200078408ff */
[----:B------:R-:W-:Y:S01]  /*0ac0*/  @!P6 IMAD R31, R52, R25, R12 ;  /* 0x00000019341fe224 */ /* 0x000fe200078e020c */
[----:B0-----:R-:W-:Y:S02]  /*0ad0*/  @!P6 MOV R28, R70 ;  /* 0x00000046001ce202 */ /* 0x001fe40000000f00 */
[----:B------:R-:W-:Y:S02]  /*0ae0*/  @!P6 MOV R29, R69 ;  /* 0x00000045001de202 */ /* 0x000fe40000000f00 */
[----:B------:R-:W-:Y:S01]  /*0af0*/  @!P4 LEA.HI.X R21, R30, R21, R10, 0x1, P2 ;  /* 0x000000151e15c211 */ /* 0x000fe200010f0c0a */
[----:B---3--:R-:W-:-:S02]  /*0b00*/  @!P5 IMAD R10, R45, R22, RZ ;  /* 0x000000162d0ad224 */ /* 0x008fc400078e02ff */
[----:B------:R-:W-:Y:S01]  /*0b10*/  @!P6 IMAD.WIDE.U32 R24, R52, R24, R28 ;  /* 0x000000183418e225 */ /* 0x000fe200078e001c */
[----:B------:R-:W-:Y:S02]  /*0b20*/  @!P5 MOV R28, R70 ;  /* 0x00000046001cd202 */ /* 0x000fe40000000f00 */
[----:B------:R-:W-:Y:S01]  /*0b30*/  @!P5 MOV R29, R69 ;  /* 0x00000045001dd202 */ /* 0x000fe20000000f00 */
[C---:B------:R-:W-:Y:S01]  /*0b40*/  @!P5 IMAD R35, R50.reuse, R23, R10 ;  /* 0x000000173223d224 */ /* 0x040fe200078e020a */
[----:B------:R-:W-:Y:S02]  /*0b50*/  MOV R57, RZ ;  /* 0x000000ff00397202 */ /* 0x000fe40000000f00 */
[----:B------:R-:W-:Y:S01]  /*0b60*/  @!P6 IADD3 R10, PT, PT, R25, R31, RZ ;  /* 0x0000001f190ae210 */ /* 0x000fe20007ffe0ff */
[----:B------:R-:W-:Y:S01]  /*0b70*/  @!P5 IMAD.WIDE.U32 R22, R50, R22, R28 ;  /* 0x000000163216d225 */ /* 0x000fe200078e001c */
[C---:B-----5:R-:W-:Y:S02]  /*0b80*/  @!P6 LEA R32, P2, R24.reuse, R32, 0x1 ;  /* 0x000000201820e211 */ /* 0x060fe400078408ff */
[----:B------:R-:W-:Y:S01]  /*0b90*/  MOV R59, RZ ;  /* 0x000000ff003b7202 */ /* 0x000fe20000000f00 */
[----:B------:R0:W3:Y:S01]  /*0ba0*/  @!P4 LDG.E R57, desc[UR6][R20.64] ;  /* 0x000000061439c981 */ /* 0x0000e2000c1e1900 */
[----:B------:R-:W-:-:S02]  /*0bb0*/  @!P6 LEA.HI.X R33, R24, R33, R10, 0x1, P2 ;  /* 0x000000211821e211 */ /* 0x000fc400010f0c0a */
[----:B------:R-:W-:Y:S02]  /*0bc0*/  @!P5 IADD3 R10, PT, PT, R23, R35, RZ ;  /* 0x00000023170ad210 */ /* 0x000fe40007ffe0ff */
[C---:B-1----:R-:W-:Y:S01]  /*0bd0*/  @!P5 LEA R26, P2, R22.reuse, R26, 0x1 ;  /* 0x0000001a161ad211 */ /* 0x042fe200078408ff */
[----:B------:R-:W5:Y:S01]  /*0be0*/  @!P6 LDG.E R59, desc[UR6][R32.64] ;  /* 0x00000006203be981 */ /* 0x000f62000c1e1900 */
[----:B------:R-:W-:Y:S02]  /*0bf0*/  MOV R61, RZ ;  /* 0x000000ff003d7202 */ /* 0x000fe40000000f00 */
[----:B------:R-:W-:-:S05]  /*0c00*/  @!P5 LEA.HI.X R27, R22, R27, R10, 0x1, P2 ;  /* 0x0000001b161bd211 */ /* 0x000fca00010f0c0a */
[----:B------:R-:W5:Y:S01]  /*0c10*/  @!P5 LDG.E R61, desc[UR6][R26.64] ;  /* 0x000000061a3dd981 */ /* 0x000f62000c1e1900 */
[----:B------:R-:W-:Y:S02]  /*0c20*/  ISETP.GT.AND P2, PT, R4, 0x1e, PT ;  /* 0x0000001e0400780c */ /* 0x000fe40003f44270 */
[C---:B------:R-:W-:Y:S02]  /*0c30*/  PRMT R49, R8.reuse, 0x7632, R49 ;  /* 0x0000763208317816 */ /* 0x040fe40000000031 */
[----:B------:R-:W-:Y:S02]  /*0c40*/  SHF.L.U32 R8, R8, 0x10, RZ ;  /* 0x0000001008087819 */ /* 0x000fe400000006ff */
[----:B------:R-:W-:-:S05]  /*0c50*/  SHF.L.U32 R49, R49, 0x10, RZ ;  /* 0x0000001031317819 */ /* 0x000fca00000006ff */
[----:B------:R-:W-:Y:S01]  /*0c60*/  FADD.FTZ R23, R8, R49 ;  /* 0x0000003108177221 */ /* 0x000fe20000010000 */
[----:B------:R-:W-:-:S04]  /*0c70*/  FMUL.FTZ R25, R49, R49 ;  /* 0x0000003131197220 */ /* 0x000fc80000410000 */
[----:B------:R-:W-:Y:S01]  /*0c80*/  FFMA.FTZ R16, R8, R8, R25 ;  /* 0x0000000808107223 */ /* 0x000fe20000010019 */
[----:B----4-:R-:W-:-:S04]  /*0c90*/  PRMT R10, R51, 0x7632, R10 ;  /* 0x00007632330a7816 */ /* 0x010fc8000000000a */
[----:B------:R-:W-:Y:S02]  /*0ca0*/  SHF.L.U32 R10, R10, 0x10, RZ ;  /* 0x000000100a0a7819 */ /* 0x000fe400000006ff */
[----:B------:R-:W-:Y:S02]  /*0cb0*/  SHF.L.U32 R51, R51, 0x10, RZ ;  /* 0x0000001033337819 */ /* 0x000fe400000006ff */
[C---:B------:R-:W-:Y:S02]  /*0cc0*/  PRMT R47, R6.reuse, 0x7632, R47 ;  /* 0x00007632062f7816 */ /* 0x040fe4000000002f */
[----:B------:R-:W-:Y:S02]  /*0cd0*/  SHF.L.U32 R6, R6, 0x10, RZ ;  /* 0x0000001006067819 */ /* 0x000fe400000006ff */
[----:B------:R-:W-:-:S05]  /*0ce0*/  SHF.L.U32 R47, R47, 0x10, RZ ;  /* 0x000000102f2f7819 */ /* 0x000fca00000006ff */
[----:B------:R-:W-:Y:S01]  /*0cf0*/  FADD.FTZ R12, R6, R47 ;  /* 0x0000002f060c7221 */ /* 0x000fe20000010000 */
[----:B0-----:R-:W-:-:S03]  /*0d00*/  FMUL.FTZ R21, R47, R47 ;  /* 0x0000002f2f157220 */ /* 0x001fc60000410000 */
[----:B------:R-:W-:Y:S01]  /*0d10*/  FADD.FTZ R12, RZ, R12 ;  /* 0x0000000cff0c7221 */ /* 0x000fe20000010000 */
[----:B------:R-:W-:Y:S01]  /*0d20*/  FFMA.FTZ R21, R6, R6, R21 ;  /* 0x0000000606157223 */ /* 0x000fe20000010015 */
[----:B------:R-:W-:Y:S02]  /*0d30*/  FMUL.FTZ R20, R10, R10 ;  /* 0x0000000a0a147220 */ /* 0x000fe40000410000 */
[----:B------:R-:W-:Y:S01]  /*0d40*/  FADD.FTZ R23, R12, R23 ;  /* 0x000000170c177221 */ /* 0x000fe20000010000 */
[----:B------:R-:W-:Y:S01]  /*0d50*/  FADD.FTZ R21, RZ, R21 ;  /* 0x00000015ff157221 */ /* 0x000fe20000010000 */
[----:B--2---:R-:W-:-:S03]  /*0d60*/  PRMT R12, R53, 0x7632, R12 ;  /* 0x00007632350c7816 */ /* 0x004fc6000000000c */
[----:B------:R-:W-:Y:S01]  /*0d70*/  FADD.FTZ R16, R21, R16 ;  /* 0x0000001015107221 */ /* 0x000fe20000010000 */
[C---:B------:R-:W-:Y:S01]  /*0d80*/  FFMA.FTZ R21, R51.reuse, R51, R20 ;  /* 0x0000003333157223 */ /* 0x040fe20000010014 */
[----:B------:R-:W-:Y:S01]  /*0d90*/  SHF.L.U32 R12, R12, 0x10, RZ ;  /* 0x000000100c0c7819 */ /* 0x000fe200000006ff */
[----:B------:R-:W-:Y:S01]  /*0da0*/  FADD.FTZ R18, R51, R10 ;  /* 0x0000000a33127221 */ /* 0x000fe20000010000 */
[----:B------:R-:W-:Y:S01]  /*0db0*/  SHF.L.U32 R53, R53, 0x10, RZ ;  /* 0x0000001035357819 */ /* 0x000fe200000006ff */
[----:B------:R-:W-:Y:S02]  /*0dc0*/  FADD.FTZ R21, R16, R21 ;  /* 0x0000001510157221 */ /* 0x000fe40000010000 */
[----:B------:R-:W-:Y:S01]  /*0dd0*/  FMUL.FTZ R16, R12, R12 ;  /* 0x0000000c0c107220 */ /* 0x000fe20000410000 */
[----:B------:R-:W-:Y:S01]  /*0de0*/  FADD.FTZ R18, R23, R18 ;  /* 0x0000001217127221 */ /* 0x000fe20000010000 */
[C---:B------:R-:W-:Y:S02]  /*0df0*/  FADD.FTZ R23, R53.reuse, R12 ;  /* 0x0000000c35177221 */ /* 0x040fe40000010000 */
[----:B------:R-:W-:Y:S01]  /*0e00*/  FFMA.FTZ R20, R53, R53, R16 ;  /* 0x0000003535147223 */ /* 0x000fe20000010010 */
[----:B------:R-:W-:-:S02]  /*0e10*/  PRMT R55, R14, 0x7632, R55 ;  /* 0x000076320e377816 */ /* 0x000fc40000000037 */
[----:B------:R-:W-:Y:S02]  /*0e20*/  SHF.L.U32 R14, R14, 0x10, RZ ;  /* 0x000000100e0e7819 */ /* 0x000fe400000006ff */
[----:B------:R-:W-:Y:S01]  /*0e30*/  SHF.L.U32 R55, R55, 0x10, RZ ;  /* 0x0000001037377819 */ /* 0x000fe200000006ff */
[----:B------:R-:W-:Y:S01]  /*0e40*/  FADD.FTZ R20, R21, R20 ;  /* 0x0000001415147221 */ /* 0x000fe20000010000 */
[----:B------:R-:W-:-:S03]  /*0e50*/  FADD.FTZ R18, R18, R23 ;  /* 0x0000001712127221 */ /* 0x000fc60000010000 */
[----:B------:R-:W-:Y:S01]  /*0e60*/  FADD.FTZ R21, R14, R55 ;  /* 0x000000370e157221 */ /* 0x000fe20000010000 */
[----:B------:R-:W-:-:S03]  /*0e70*/  FMUL.FTZ R23, R55, R55 ;  /* 0x0000003737177220 */ /* 0x000fc60000410000 */
[----:B------:R-:W-:Y:S01]  /*0e80*/  FADD.FTZ R21, R18, R21 ;  /* 0x0000001512157221 */ /* 0x000fe20000010000 */
[----:B------:R-:W-:Y:S01]  /*0e90*/  FFMA.FTZ R23, R14, R14, R23 ;  /* 0x0000000e0e177223 */ /* 0x000fe20000010017 */
[----:B---3--:R-:W-:-:S04]  /*0ea0*/  PRMT R16, R57, 0x7632, R16 ;  /* 0x0000763239107816 */ /* 0x008fc80000000010 */
[----:B------:R-:W-:Y:S02]  /*0eb0*/  SHF.L.U32 R16, R16, 0x10, RZ ;  /* 0x0000001010107819 */ /* 0x000fe400000006ff */
[----:B-----5:R-:W-:Y:S02]  /*0ec0*/  PRMT R18, R59, 0x7632, R18 ;  /* 0x000076323b127816 */ /* 0x020fe40000000012 */
[----:B------:R-:W-:Y:S01]  /*0ed0*/  SHF.L.U32 R57, R57, 0x10, RZ ;  /* 0x0000001039397819 */ /* 0x000fe200000006ff */
[----:B------:R-:W-:Y:S01]  /*0ee0*/  FMUL.FTZ R24, R16, R16 ;  /* 0x0000001010187220 */ /* 0x000fe20000410000 */
[----:B------:R-:W-:Y:S01]  /*0ef0*/  SHF.L.U32 R18, R18, 0x10, RZ ;  /* 0x0000001012127819 */ /* 0x000fe200000006ff */
[----:B------:R-:W-:Y:S01]  /*0f00*/  FADD.FTZ R20, R20, R23 ;  /* 0x0000001714147221 */ /* 0x000fe20000010000 */
[----:B------:R-:W-:Y:S01]  /*0f10*/  PRMT R44, R61, 0x7632, R44 ;  /* 0x000076323d2c7816 */ /* 0x000fe2000000002c */
[C---:B------:R-:W-:Y:S01]  /*0f20*/  FADD.FTZ R22, R57.reuse, R16 ;  /* 0x0000001039167221 */ /* 0x040fe20000010000 */
[----:B------:R-:W-:Y:S01]  /*0f30*/  FFMA.FTZ R23, R57, R57, R24 ;  /* 0x0000003939177223 */ /* 0x000fe20000010018 */
[----:B------:R-:W-:Y:S01]  /*0f40*/  SHF.L.U32 R59, R59, 0x10, RZ ;  /* 0x000000103b3b7819 */ /* 0x000fe200000006ff */
[----:B------:R-:W-:Y:S01]  /*0f50*/  FMUL.FTZ R24, R18, R18 ;  /* 0x0000001212187220 */ /* 0x000fe20000410000 */
[----:B------:R-:W-:Y:S01]  /*0f60*/  SHF.L.U32 R44, R44, 0x10, RZ ;  /* 0x000000102c2c7819 */ /* 0x000fe200000006ff */
[----:B------:R-:W-:Y:S01]  /*0f70*/  FADD.FTZ R21, R21, R22 ;  /* 0x0000001615157221 */ /* 0x000fe20000010000 */
[----:B------:R-:W-:Y:S01]  /*0f80*/  FADD.FTZ R20, R20, R23 ;  /* 0x0000001714147221 */ /* 0x000fe20000010000 */
[----:B------:R-:W-:Y:S01]  /*0f90*/  SHF.L.U32 R61, R61, 0x10, RZ ;  /* 0x000000103d3d7819 */ /* 0x000fe200000006ff */
[C---:B------:R-:W-:Y:S01]  /*0fa0*/  FADD.FTZ R22, R59.reuse, R18 ;  /* 0x000000123b167221 */ /* 0x040fe20000010000 */
[----:B------:R-:W-:Y:S01]  /*0fb0*/  FFMA.FTZ R23, R59, R59, R24 ;  /* 0x0000003b3b177223 */ /* 0x000fe20000010018 */
[----:B------:R-:W-:-:S02]  /*0fc0*/  FMUL.FTZ R24, R44, R44 ;  /* 0x0000002c2c187220 */ /* 0x000fc40000410000 */
        /* <DEDUP_REMOVED lines=22> */
[C---:B------:R-:W-:Y:S02]  /*1130*/  ISETP.GT.AND P3, PT, R4.reuse, 0xf, PT ;  /* 0x0000000f0400780c */ /* 0x040fe40003f64270 */
[----:B------:R-:W-:Y:S01]  /*1140*/  ISETP.GT.AND P2, PT, R4, 0x17, PT ;  /* 0x000000170400780c */ /* 0x000fe20003f44270 */
[----:B------:R-:W-:Y:S01]  /*1150*/  BSSY.RECONVERGENT B0, `(.L_x_1893) ;  /* 0x0000012000007945 */ /* 0x000fe20003800200 */
        /* <DEDUP_REMOVED lines=17> */
.L_x_1894:
[----:B------:R-:W-:Y:S05]  /*1270*/  BSYNC.RECONVERGENT B0 ;  /* 0x0000000000007941 */ /* 0x000fea0003800200 */
.L_x_1893:
        /* <DEDUP_REMOVED lines=8> */
[----:B-12---:R-:W1:Y:S04]  /*1300*/  LDS.128 R24, [UR4+0x20] ;  /* 0x00002004ff187984 */ /* 0x006e680008000c00 */
[----:B------:R-:W2:Y:S04]  /*1310*/  LDS.128 R32, [UR4+0x30] ;  /* 0x00003004ff207984 */ /* 0x000ea80008000c00 */
[----:B------:R-:W4:Y:S04]  /*1320*/  LDS.128 R40, [UR4+0x40] ;  /* 0x00004004ff287984 */ /* 0x000f280008000c00 */
[----:B---3--:R-:W3:Y:S04]  /*1330*/  LDS.128 R20, [UR4+0x50] ;  /* 0x00005004ff147984 */ /* 0x008ee80008000c00 */
[----:B------:R-:W5:Y:S01]  /*1340*/  LDS.128 R36, [UR4+0x60] ;  /* 0x00006004ff247984 */ /* 0x000f620008000c00 */
[----:B-1----:R-:W-:Y:S01]  /*1350*/  FADD.FTZ R67, R28, R24 ;  /* 0x000000181c437221 */ /* 0x002fe20000010000 */
[----:B------:R-:W-:-:S02]  /*1360*/  FADD.FTZ R24, R29, R25 ;  /* 0x000000191d187221 */ /* 0x000fc40000010000 */
[----:B0-----:R-:W0:Y:S01]  /*1370*/  LDS.128 R28, [UR4+0x70] ;  /* 0x00007004ff1c7984 */ /* 0x001e220008000c00 */
[----:B------:R-:W-:Y:S01]  /*1380*/  FADD.FTZ R67, R67, R26 ;  /* 0x0000001a43437221 */ /* 0x000fe20000010000 */
[----:B------:R-:W-:-:S03]  /*1390*/  FADD.FTZ R24, R24, R27 ;  /* 0x0000001b18187221 */ /* 0x000fc60000010000 */
[----:B--2---:R-:W-:Y:S01]  /*13a0*/  FADD.FTZ R67, R67, R32 ;  /* 0x0000002043437221 */ /* 0x004fe20000010000 */
[----:B------:R-:W-:Y:S02]  /*13b0*/  FADD.FTZ R32, R24, R33 ;  /* 0x0000002118207221 */ /* 0x000fe40000010000 */
[----:B------:R-:W1:Y:S01]  /*13c0*/  LDS.128 R24, [UR4+0x80] ;  /* 0x00008004ff187984 */ /* 0x000e620008000c00 */
[----:B------:R-:W-:Y:S01]  /*13d0*/  FADD.FTZ R67, R67, R34 ;  /* 0x0000002243437221 */ /* 0x000fe20000010000 */
[----:B------:R-:W-:-:S03]  /*13e0*/  FADD.FTZ R32, R32, R35 ;  /* 0x0000002320207221 */ /* 0x000fc60000010000 */
[----:B----4-:R-:W-:Y:S01]  /*13f0*/  FADD.FTZ R67, R67, R40 ;  /* 0x0000002843437221 */ /* 0x010fe20000010000 */
[----:B------:R-:W-:Y:S02]  /*1400*/  FADD.FTZ R40, R32, R41 ;  /* 0x0000002920287221 */ /* 0x000fe40000010000 */
[----:B------:R-:W2:Y:S01]  /*1410*/  LDS.128 R32, [UR4+0x90] ;  /* 0x00009004ff207984 */ /* 0x000ea20008000c00 */
[----:B------:R-:W-:Y:S01]  /*1420*/  FADD.FTZ R67, R67, R42 ;  /* 0x0000002a43437221 */ /* 0x000fe20000010000 */
[----:B------:R-:W-:-:S03]  /*1430*/  FADD.FTZ R40, R40, R43 ;  /* 0x0000002b28287221 */ /* 0x000fc60000010000 */
[----:B---3--:R-:W-:Y:S01]  /*1440*/  FADD.FTZ R67, R67, R20 ;  /* 0x0000001443437221 */ /* 0x008fe20000010000 */
[----:B------:R-:W-:Y:S02]  /*1450*/  FADD.FTZ R20, R40, R21 ;  /* 0x0000001528147221 */ /* 0x000fe40000010000 */
[----:B------:R-:W3:Y:S01]  /*1460*/  LDS.128 R40, [UR4+0xa0] ;  /* 0x0000a004ff287984 */ /* 0x000ee20008000c00 */
[----:B------:R-:W-:Y:S01]  /*1470*/  FADD.FTZ R67, R67, R22 ;  /* 0x0000001643437221 */ /* 0x000fe20000010000 */
[----:B------:R-:W-:-:S03]  /*1480*/  FADD.FTZ R20, R20, R23 ;  /* 0x0000001714147221 */ /* 0x000fc60000010000 */
[----:B-----5:R-:W-:Y:S01]  /*1490*/  FADD.FTZ R67, R67, R36 ;  /* 0x0000002443437221 */ /* 0x020fe20000010000 */
[----:B------:R-:W-:Y:S02]  /*14a0*/  FADD.FTZ R36, R20, R37 ;  /* 0x0000002514247221 */ /* 0x000fe40000010000 */
[----:B------:R-:W4:Y:S01]  /*14b0*/  LDS.128 R20, [UR4+0xb0] ;  /* 0x0000b004ff147984 */ /* 0x000f220008000c00 */
[----:B------:R-:W-:Y:S01]  /*14c0*/  FADD.FTZ R67, R67, R38 ;  /* 0x0000002643437221 */ /* 0x000fe20000010000 */
[----:B------:R-:W-:-:S03]  /*14d0*/  FADD.FTZ R36, R36, R39 ;  /* 0x0000002724247221 */ /* 0x000fc60000010000 */
[----:B0-----:R-:W-:Y:S01]  /*14e0*/  FADD.FTZ R67, R67, R28 ;  /* 0x0000001c43437221 */ /* 0x001fe20000010000 */
[----:B------:R-:W-:Y:S02]  /*14f0*/  FADD.FTZ R28, R36, R29 ;  /* 0x0000001d241c7221 */ /* 0x000fe40000010000 */
[----:B------:R-:W0:Y:S01]  /*1500*/  LDS.128 R36, [UR4+0xc0] ;  /* 0x0000c004ff247984 */ /* 0x000e220008000c00 */
[----:B------:R-:W-:Y:S01]  /*1510*/  FADD.FTZ R67, R67, R30 ;  /* 0x0000001e43437221 */ /* 0x000fe20000010000 */
[----:B------:R-:W-:Y:S02]  /*1520*/  FADD.FTZ R30, R28, R31 ;  /* 0x0000001f1c1e7221 */ /* 0x000fe40000010000 */
[----:B------:R-:W5:Y:S01]  /*1530*/  LDS.64 R28, [UR4+0xd0] ;  /* 0x0000d004ff1c7984 */ /* 0x000f620008000a00 */
        /* <DEDUP_REMOVED lines=16> */
[----:B0-----:R-:W-:Y:S01]  /*1640*/  FADD.FTZ R67, R67, R36 ;  /* 0x0000002443437221 */ /* 0x001fe20000010000 */
[----:B------:R-:W-:-:S03]  /*1650*/  FADD.FTZ R30, R30, R37 ;  /* 0x000000251e1e7221 */ /* 0x000fc60000010000 */
[----:B------:R-:W-:Y:S01]  /*1660*/  FADD.FTZ R67, R67, R38 ;  /* 0x0000002643437221 */ /* 0x000fe20000010000 */
[----:B------:R-:W-:-:S03]  /*1670*/  FADD.FTZ R30, R30, R39 ;  /* 0x000000271e1e7221 */ /* 0x000fc60000010000 */
[----:B-----5:R-:W-:Y:S01]  /*1680*/  FADD.FTZ R28, R67, R28 ;  /* 0x0000001c431c7221 */ /* 0x020fe20000010000 */
[----:B------:R-:W-:-:S07]  /*1690*/  FADD.FTZ R29, R30, R29 ;  /* 0x0000001d1e1d7221 */ /* 0x000fce0000010000 */
.L_x_1896:
[----:B------:R-:W-:Y:S05]  /*16a0*/  BSYNC.RECONVERGENT B0 ;  /* 0x0000000000007941 */ /* 0x000fea0003800200 */
.L_x_1895:
        /* <DEDUP_REMOVED lines=12> */
[----:B-1----:R-:W-:Y:S01]  /*1770*/  IMAD R25, R3, R2, R63 ;  /* 0x0000000203197224 */ /* 0x002fe200078e023f */
[----:B------:R-:W-:-:S04]  /*1780*/  SEL R27, R5, RZ, !P2 ;  /* 0x000000ff051b7207 */ /* 0x000fc80005000000 */
        /* <DEDUP_REMOVED lines=10> */
.L_x_1899:
[----:B---3--:R-:W3:Y:S04]  /*1830*/  LDG.E.STRONG.GPU R22, desc[UR6][R20.64] ;  /* 0x0000000614167981 */ /* 0x008ee8000c1ef900 */
[----:B---3--:R-:W-:Y:S01]  /*1840*/  CCTL.IVALL ;  /* 0x00000000ff00798f */ /* 0x008fe20002000000 */
[----:B------:R-:W-:Y:S05]  /*1850*/  YIELD ;  /* 0x0000000000007946 */ /* 0x000fea0003800000 */
[----:B------:R-:W-:-:S13]  /*1860*/  ISETP.NE.AND P2, PT, R22, R27, PT ;  /* 0x0000001b1600720c */ /* 0x000fda0003f45270 */
[----:B------:R-:W-:Y:S05]  /*1870*/  @P2 BRA `(.L_x_1899) ;  /* 0xfffffffc00ec2947 */ /* 0x000fea000383ffff */
.L_x_1898:
        /* <DEDUP_REMOVED lines=13> */
[----:B------:R-:W-:Y:S01]  /*1950*/  UMOV UR4, URZ ;  /* 0x000000ff00047c82 */ /* 0x000fe20008000000 */
[----:B------:R-:W-:-:S07]  /*1960*/  LOP3.LUT R32, R5, 0x7ffffff8, RZ, 0xc0, !PT ;  /* 0x7ffffff805207812 */ /* 0x000fce00078ec0ff */
.L_x_1901:
[----:B------:R-:W-:Y:S01]  /*1970*/  UIADD3 UR5, UPT, UPT, UR4, 0x1, URZ ;  /* 0x0000000104057890 */ /* 0x000fe2000fffe0ff */
[----:B------:R-:W-:Y:S01]  /*1980*/  ISETP.EQ.OR P5, PT, R34, RZ, P3 ;  /* 0x000000ff2200720c */ /* 0x000fe20001fa2670 */
[----:B------:R-:W-:-:S04]  /*1990*/  UIADD3 UR8, UPT, UPT, UR4, 0x2, URZ ;  /* 0x0000000204087890 */ /* 0x000fc8000fffe0ff */
[C---:B------:R-:W-:Y:S01]  /*19a0*/  ISETP.EQ.OR P6, PT, R3.reuse, UR5, P3 ;  /* 0x0000000503007c0c */ /* 0x040fe20009fc2670 */
[----:B------:R-:W-:Y:S01]  /*19b0*/  UIADD3 UR5, UPT, UPT, UR4, 0x3, URZ ;  /* 0x0000000304057890 */ /* 0x000fe2000fffe0ff */
[----:B------:R-:W-:-:S05]  /*19c0*/  ISETP.EQ.OR P2, PT, R3, UR8, P3 ;  /* 0x0000000803007c0c */ /* 0x000fca0009f42670 */
[----:B------:R-:W-:Y:S01]  /*19d0*/  ISETP.EQ.OR P4, PT, R3, UR5, P3 ;  /* 0x0000000503007c0c */ /* 0x000fe20009f82670 */
[----:B---3--:R-:W-:-:S05]  /*19e0*/  @!P5 IMAD.WIDE.U32 R20, R67, 0x8, R30 ;  /* 0x000000084314d825 */ /* 0x008fca00078e001e */
[--C-:B------:R-:W-:Y:S01]  /*19f0*/  @!P6 IMAD.WIDE.U32 R22, R73, 0x8, R30.reuse ;  /* 0x000000084916e825 */ /* 0x100fe200078e001e */
[----:B------:R-:W0:Y:S03]  /*1a00*/  @!P5 LDG.E.64 R20, desc[UR6][R20.64] ;  /* 0x000000061414d981 */ /* 0x000e26000c1e1b00 */
[--C-:B-1----:R-:W-:Y:S02]  /*1a10*/  @!P2 IMAD.WIDE.U32 R24, R43, 0x8, R30.reuse ;  /* 0x000000082b18a825 */ /* 0x102fe400078e001e */
[----:B------:R-:W3:Y:S02]  /*1a20*/  @!P6 LDG.E.64 R22, desc[UR6][R22.64] ;  /* 0x000000061616e981 */ /* 0x000ee4000c1e1b00 */
[----:B--2---:R-:W-:Y:S02]  /*1a30*/  @!P4 IMAD.WIDE.U32 R26, R33, 0x8, R30 ;  /* 0x00000008211ac825 */ /* 0x004fe400078e001e */
[----:B------:R-:W2:Y:S04]  /*1a40*/  @!P2 LDG.E.64 R24, desc[UR6][R24.64] ;  /* 0x000000061818a981 */ /* 0x000ea8000c1e1b00 */
[----:B------:R-:W4:Y:S01]  /*1a50*/  @!P4 LDG.E.64 R26, desc[UR6][R26.64] ;  /* 0x000000061a1ac981 */ /* 0x000f22000c1e1b00 */
[----:B------:R-:W-:-:S02]  /*1a60*/  UIADD3 UR5, UPT, UPT, UR4, 0x4, URZ ;  /* 0x0000000404057890 */ /* 0x000fc4000fffe0ff */
[----:B------:R-:W-:Y:S01]  /*1a70*/  UIADD3 UR8, UPT, UPT, UR4, 0x5, URZ ;  /* 0x0000000504087890 */ /* 0x000fe2000fffe0ff */
[----:B0-----:R-:W-:Y:S01]  /*1a80*/  @!P5 FADD.FTZ R28, R28, R20 ;  /* 0x000000141c1cd221 */ /* 0x001fe20000010000 */
[----:B------:R-:W-:Y:S02]  /*1a90*/  @!P5 FADD.FTZ R29, R29, R21 ;  /* 0x000000151d1dd221 */ /* 0x000fe40000010000 */
[----:B------:R-:W-:Y:S01]  /*1aa0*/  ISETP.EQ.OR P5, PT, R3, UR5, P3 ;  /* 0x0000000503007c0c */ /* 0x000fe20009fa2670 */
[----:B------:R-:W-:Y:S01]  /*1ab0*/  UIADD3 UR5, UPT, UPT, UR4, 0x6, URZ ;  /* 0x0000000604057890 */ /* 0x000fe2000fffe0ff */
[----:B---3--:R-:W-:Y:S01]  /*1ac0*/  @!P6 FADD.FTZ R28, R28, R22 ;  /* 0x000000161c1ce221 */ /* 0x008fe20000010000 */
[----:B------:R-:W-:Y:S01]  /*1ad0*/  @!P6 FADD.FTZ R29, R29, R23 ;  /* 0x000000171d1de221 */ /* 0x000fe20000010000 */
[----:B------:R-:W-:Y:S01]  /*1ae0*/  ISETP.EQ.OR P6, PT, R3, UR8, P3 ;  /* 0x0000000803007c0c */ /* 0x000fe20009fc2670 */
[----:B------:R-:W-:Y:S01]  /*1af0*/  UIADD3 UR8, UPT, UPT, UR4, 0x7, URZ ;  /* 0x0000000704087890 */ /* 0x000fe2000fffe0ff */
[----:B--2---:R-:W-:Y:S01]  /*1b00*/  @!P2 FADD.FTZ R28, R28, R24 ;  /* 0x000000181c1ca221 */ /* 0x004fe20000010000 */
[----:B------:R-:W-:Y:S01]  /*1b10*/  @!P2 FADD.FTZ R29, R29, R25 ;  /* 0x000000191d1da221 */ /* 0x000fe20000010000 */
[----:B------:R-:W-:-:S02]  /*1b20*/  ISETP.EQ.OR P2, PT, R3, UR5, P3 ;  /* 0x0000000503007c0c */ /* 0x000fc40009f42670 */
[----:B----4-:R-:W-:Y:S01]  /*1b30*/  @!P4 FADD.FTZ R28, R28, R26 ;  /* 0x0000001a1c1cc221 */ /* 0x010fe20000010000 */
[----:B------:R-:W-:Y:S02]  /*1b40*/  @!P4 FADD.FTZ R29, R29, R27 ;  /* 0x0000001b1d1dc221 */ /* 0x000fe40000010000 */
[----:B------:R-:W-:Y:S01]  /*1b50*/  @!P5 IMAD.WIDE.U32 R20, R41, 0x8, R30 ;  /* 0x000000082914d825 */ /* 0x000fe200078e001e */
[----:B------:R-:W-:-:S03]  /*1b60*/  ISETP.EQ.OR P4, PT, R3, UR8, P3 ;  /* 0x0000000803007c0c */ /* 0x000fc60009f82670 */
[--C-:B------:R-:W-:Y:S02]  /*1b70*/  @!P6 IMAD.WIDE.U32 R22, R35, 0x8, R30.reuse ;  /* 0x000000082316e825 */ /* 0x100fe400078e001e */
[----:B------:R-:W2:Y:S02]  /*1b80*/  @!P5 LDG.E.64 R20, desc[UR6][R20.64] ;  /* 0x000000061414d981 */ /* 0x000ea4000c1e1b00 */
[--C-:B------:R-:W-:Y:S02]  /*1b90*/  @!P2 IMAD.WIDE.U32 R24, R39, 0x8, R30.reuse ;  /* 0x000000082718a825 */ /* 0x100fe400078e001e */
[----:B------:R-:W3:Y:S04]  /*1ba0*/  @!P6 LDG.E.64 R22, desc[UR6][R22.64] ;  /* 0x000000061616e981 */ /* 0x000ee8000c1e1b00 */
[----:B------:R-:W-:Y:S01]  /*1bb0*/  @!P4 IMAD.WIDE.U32 R26, R37, 0x8, R30 ;  /* 0x00000008251ac825 */ /* 0x000fe200078e001e */
[----:B------:R-:W4:Y:S05]  /*1bc0*/  @!P2 LDG.E.64 R24, desc[UR6][R24.64] ;  /* 0x000000061818a981 */ /* 0x000f2a000c1e1b00 */
[----:B------:R-:W5:Y:S01]  /*1bd0*/  @!P4 LDG.E.64 R26, desc[UR6][R26.64] ;  /* 0x000000061a1ac981 */ /* 0x000f62000c1e1b00 */
[----:B------:R-:W-:Y:S01]  /*1be0*/  UIADD3 UR4, UPT, UPT, UR4, 0x8, URZ ;  /* 0x0000000804047890 */ /* 0x000fe2000fffe0ff */
[----:B------:R-:W-:-:S02]  /*1bf0*/  IADD3 R34, PT, PT, R34, 0x8, RZ ;  /* 0x0000000822227810 */ /* 0x000fc40007ffe0ff */
[C---:B------:R-:W-:Y:S02]  /*1c00*/  LEA R67, R2.reuse, R67, 0x3 ;  /* 0x0000004302437211 */ /* 0x040fe400078e18ff */
        /* <DEDUP_REMOVED lines=13> */
[----:B------:R-:W-:Y:S02]  /*1ce0*/  ISETP.NE.AND P2, PT, R32, UR4, PT ;  /* 0x0000000420007c0c */ /* 0x000fe4000bf45270 */
[----:B-----5:R-:W-:Y:S01]  /*1cf0*/  @!P4 FADD.FTZ R28, R28, R26 ;  /* 0x0000001a1c1cc221 */ /* 0x020fe20000010000 */
[----:B------:R-:W-:-:S10]  /*1d00*/  @!P4 FADD.FTZ R29, R29, R27 ;  /* 0x0000001b1d1dc221 */ /* 0x000fd40000010000 */
[----:B------:R-:W-:Y:S05]  /*1d10*/  @P2 BRA `(.L_x_1901) ;  /* 0xfffffffc00142947 */ /* 0x000fea000383ffff */
.L_x_1900:
[----:B------:R-:W-:-:S13]  /*1d20*/  LOP3.LUT P2, RZ, R5, 0x7, RZ, 0xc0, !PT ;  /* 0x0000000705ff7812 */ /* 0x000fda000784c0ff */
[----:B------:R-:W-:Y:S05]  /*1d30*/  @!P2 BRA `(.L_x_1897) ;  /* 0x0000000000f4a947 */ /* 0x000fea0003800000 */
[C---:B---3--:R-:W-:Y:S02]  /*1d40*/  LOP3.LUT R20, R5.reuse, 0x7, RZ, 0xc0, !PT ;  /* 0x0000000705147812 */ /* 0x048fe400078ec0ff */
[----:B------:R-:W-:Y:S02]  /*1d50*/  LOP3.LUT P2, R33, R5, 0x3, RZ, 0xc0, !PT ;  /* 0x0000000305217812 */ /* 0x000fe4000784c0ff */
[----:B------:R-:W-:-:S04]  /*1d60*/  IADD3 R20, PT, PT, R20, -0x1, RZ ;  /* 0xffffffff14147810 */ /* 0x000fc80007ffe0ff */
[----:B------:R-:W-:-:S13]  /*1d70*/  ISETP.GE.U32.AND P4, PT, R20, 0x3, PT ;  /* 0x000000031400780c */ /* 0x000fda0003f86070 */
[----:B------:R-:W-:Y:S05]  /*1d80*/  @!P4 BRA `(.L_x_1902) ;  /* 0x000000000070c947 */ /* 0x000fea0003800000 */
[----:B------:R-:W-:-:S13]  /*1d90*/  ISETP.EQ.OR P6, PT, R32, R3, P3 ;  /* 0x000000032000720c */ /* 0x000fda0001fc2670 */
[----:B------:R-:W-:-:S04]  /*1da0*/  @!P6 IMAD R21, R32, R2, R63 ;  /* 0x000000022015e224 */ /* 0x000fc800078e023f */
[----:B------:R-:W-:-:S06]  /*1db0*/  @!P6 IMAD.WIDE.U32 R20, R21, 0x8, R30 ;  /* 0x000000081514e825 */ /* 0x000fcc00078e001e */
[----:B------:R-:W0:Y:S01]  /*1dc0*/  @!P6 LDG.E.64 R20, desc[UR6][R20.64] ;  /* 0x000000061414e981 */ /* 0x000e22000c1e1b00 */
[C---:B------:R-:W-:Y:S02]  /*1dd0*/  IADD3 R22, PT, PT, R32.reuse, 0x1, RZ ;  /* 0x0000000120167810 */ /* 0x040fe40007ffe0ff */
[----:B------:R-:W-:Y:S02]  /*1de0*/  IADD3 R24, PT, PT, R32, 0x2, RZ ;  /* 0x0000000220187810 */ /* 0x000fe40007ffe0ff */
[-C--:B------:R-:W-:Y:S02]  /*1df0*/  ISETP.EQ.OR P5, PT, R22, R3.reuse, P3 ;  /* 0x000000031600720c */ /* 0x080fe40001fa2670 */
[----:B--2---:R-:W-:Y:S02]  /*1e00*/  IADD3 R26, PT, PT, R32, 0x3, RZ ;  /* 0x00000003201a7810 */ /* 0x004fe40007ffe0ff */
[----:B------:R-:W-:-:S09]  /*1e10*/  ISETP.EQ.OR P4, PT, R24, R3, P3 ;  /* 0x000000031800720c */ /* 0x000fd20001f82670 */
[----:B------:R-:W-:-:S04]  /*1e20*/  @!P5 IMAD R23, R22, R2, R63 ;  /* 0x000000021617d224 */ /* 0x000fc800078e023f */
[----:B-1----:R-:W-:Y:S02]  /*1e30*/  @!P4 IMAD R25, R24, R2, R63 ;  /* 0x000000021819c224 */ /* 0x002fe400078e023f */
[----:B0-----:R-:W-:Y:S01]  /*1e40*/  @!P6 FADD.FTZ R28, R28, R20 ;  /* 0x000000141c1ce221 */ /* 0x001fe20000010000 */
[----:B------:R-:W-:Y:S01]  /*1e50*/  @!P6 FADD.FTZ R29, R29, R21 ;  /* 0x000000151d1de221 */ /* 0x000fe20000010000 */
[----:B------:R-:W-:Y:S01]  /*1e60*/  ISETP.EQ.OR P6, PT, R26, R3, P3 ;  /* 0x000000031a00720c */ /* 0x000fe20001fc2670 */
        /* <DEDUP_REMOVED lines=14> */
.L_x_1902:
        /* <DEDUP_REMOVED lines=18> */
.L_x_1903:
        /* <DEDUP_REMOVED lines=9> */
.L_x_1904:
[----:B------:R-:W-:Y:S05]  /*2100*/  BSYNC.RECONVERGENT B0 ;  /* 0x0000000000007941 */ /* 0x000fea0003800200 */
.L_x_1897:
[----:B------:R-:W4:Y:S01]  /*2110*/  S2UR UR5, SR_CgaCtaId ;  /* 0x00000000000579c3 */ /* 0x000f220000008800 */
[----:B------:R-:W2:Y:S01]  /*2120*/  LDCU UR8, c[0x0][0x414] ;  /* 0x00008280ff0877ac */ /* 0x000ea20008000800 */
[----:B-1-3--:R-:W-:Y:S01]  /*2130*/  LOP3.LUT R25, R48, 0xffff, RZ, 0xc0, !PT ;  /* 0x0000ffff30197812 */ /* 0x00afe200078ec0ff */
[----:B------:R-:W-:-:S03]  /*2140*/  UMOV UR4, 0x400 ;  /* 0x0000040000047882 */ /* 0x000fc60000000000 */
[----:B------:R-:W-:Y:S02]  /*2150*/  IADD3 R25, PT, PT, R66, R25, RZ ;  /* 0x0000001942197210 */ /* 0x000fe40007ffe0ff */
[----:B------:R-:W1:Y:S08]  /*2160*/  @P0 LDC.64 R30, c[0x0][0x388] ;  /* 0x0000e200ff1e0b82 */ /* 0x000e700000000a00 */
[----:B------:R-:W3:Y:S01]  /*2170*/  LDC.64 R22, c[0x0][0x398] ;  /* 0x0000e600ff167b82 */ /* 0x000ee20000000a00 */
[----:B--2---:R-:W-:Y:S01]  /*2180*/  @P0 FMUL.FTZ R26, R28, UR8 ;  /* 0x000000081c1a0c20 */ /* 0x004fe20008410000 */
[----:B------:R-:W-:Y:S01]  /*2190*/  @P0 FMUL.FTZ R27, R29, UR8 ;  /* 0x000000081d1b0c20 */ /* 0x000fe20008410000 */
[----:B----4-:R-:W-:-:S05]  /*21a0*/  ULEA UR4, UR5, UR4, 0x18 ;  /* 0x0000000405047291 */ /* 0x010fca000f8ec0ff */
[----:B------:R-:W2:Y:S01]  /*21b0*/  LDC.64 R20, c[0x0][0x3a0] ;  /* 0x0000e800ff147b82 */ /* 0x000ea20000000a00 */
[----:B-1----:R-:W-:-:S03]  /*21c0*/  @P0 IMAD.WIDE R30, R65, 0x8, R30 ;  /* 0x00000008411e0825 */ /* 0x002fc600078e021e */
[----:B------:R0:W-:Y:S04]  /*21d0*/  @!P3 STS.64 [UR4+0xe0], R28 ;  /* 0x0000e01cff00b988 */ /* 0x0001e80008000a04 */
[----:B------:R-:W-:Y:S01]  /*21e0*/  @P0 STG.E.64 desc[UR6][R30.64], R26 ;  /* 0x0000001a1e000986 */ /* 0x000fe2000c101b06 */
[----:B---3--:R-:W-:-:S04]  /*21f0*/  IMAD.WIDE R32, R25, 0x4, R22 ;  /* 0x0000000419207825 */ /* 0x008fc800078e0216 */
[----:B--2---:R-:W-:Y:S01]  /*2200*/  IMAD.WIDE R22, R25, 0x4, R20 ;  /* 0x0000000419167825 */ /* 0x004fe200078e0214 */
[----:B------:R-:W-:Y:S06]  /*2210*/  BAR.SYNC.DEFER_BLOCKING 0x0 ;  /* 0x0000000000007b1d */ /* 0x000fec0000010000 */
[----:B------:R1:W5:Y:S04]  /*2220*/  LDG.E.64 R20, desc[UR6][R32.64] ;  /* 0x0000000620147981 */ /* 0x000368000c1e1b00 */
[----:B------:R-:W5:Y:S01]  /*2230*/  LDG.E.64 R22, desc[UR6][R22.64] ;  /* 0x0000000616167981 */ /* 0x000f62000c1e1b00 */
[----:B0-----:R-:W-:Y:S01]  /*2240*/  MOV R28, 0x3f800000 ;  /* 0x3f800000001c7802 */ /* 0x001fe20000000f00 */
[----:B------:R-:W-:Y:S02]  /*2250*/  BSSY.RECONVERGENT B0, `(.L_x_1905) ;  /* 0x00001c7000007945 */ /* 0x000fe40003800200 */
[----:B------:R-:W0:Y:S01]  /*2260*/  LDS.64 R24, [UR4+0xe0] ;  /* 0x0000e004ff187984 */ /* 0x000e220008000a00 */
[----:B------:R-:W2:Y:S02]  /*2270*/  LDCU.U8 UR4, c[0x0][0x3fc] ;  /* 0x00007f80ff0477ac */ /* 0x000ea40008000000 */
[----:B--2---:R-:W-:Y:S01]  /*2280*/  UISETP.NE.AND UP0, UPT, UR4, URZ, UPT ;  /* 0x000000ff0400728c */ /* 0x004fe2000bf05270 */
[----:B0-----:R-:W-:-:S04]  /*2290*/  FMUL.FTZ R34, R24, UR8 ;  /* 0x0000000818227c20 */ /* 0x001fc80008410000 */
[----:B------:R-:W-:-:S04]  /*22a0*/  FMUL.FTZ R24, R34, R34 ;  /* 0x0000002222187220 */ /* 0x000fc80000410000 */
[----:B------:R-:W-:-:S05]  /*22b0*/  FFMA.FTZ R24, R25, UR8, -R24 ;  /* 0x0000000819187c23 */ /* 0x000fca0008010818 */
[----:B------:R-:W-:-:S13]  /*22c0*/  FSETP.GTU.FTZ.AND P2, PT, R24, RZ, PT ;  /* 0x000000ff1800720b */ /* 0x000fda0003f5c000 */
[----:B------:R-:W0:Y:S02]  /*22d0*/  @P2 LDC R25, c[0x0][0x3a8] ;  /* 0x0000ea00ff192b82 */ /* 0x000e240000000800 */
[----:B0-----:R-:W-:-:S04]  /*22e0*/  @P2 FADD.FTZ R24, R24, R25 ;  /* 0x0000001918182221 */ /* 0x001fc80000010000 */
[----:B------:R1:W0:Y:S01]  /*22f0*/  @P2 MUFU.RSQ R28, R24 ;  /* 0x00000018001c2308 */ /* 0x0002220000001400 */
[----:B------:R-:W-:Y:S05]  /*2300*/  BRA.U UP0, `(.L_x_1906) ;  /* 0x0000000900dc7547 */ /* 0x000fea000b800000 */
[----:B------:R-:W2:Y:S01]  /*2310*/  LDCU.64 UR8, c[0x0][0x3e8] ;  /* 0x00007d00ff0877ac */ /* 0x000ea20008000a00 */
[----:B------:R-:W-:Y:S01]  /*2320*/  BSSY.RECONVERGENT B1, `(.L_x_1907) ;  /* 0x000001a000017945 */ /* 0x000fe20003800200 */
[----:B--2---:R-:W-:Y:S02]  /*2330*/  ISETP.GE.U32.AND P2, PT, R64, UR8, PT ;  /* 0x0000000840007c0c */ /* 0x004fe4000bf46070 */
[----:B------:R-:W-:Y:S02]  /*2340*/  ISETP.GE.U32.AND P3, PT, R62, UR8, PT ;  /* 0x000000083e007c0c */ /* 0x000fe4000bf66070 */
[----:B------:R-:W-:Y:S02]  /*2350*/  ISETP.GE.AND.EX P2, PT, R7, UR9, PT, P2 ;  /* 0x0000000907007c0c */ /* 0x000fe4000bf46320 */
[----:B------:R-:W-:Y:S02]  /*2360*/  ISETP.GE.U32.AND P5, PT, R60, UR8, PT ;  /* 0x000000083c007c0c */ /* 0x000fe4000bfa6070 */
[----:B------:R-:W-:-:S02]  /*2370*/  ISETP.GE.U32.AND P1, PT, R58, UR8, PT ;  /* 0x000000083a007c0c */ /* 0x000fc4000bf26070 */
[----:B------:R-:W-:-:S07]  /*2380*/  ISETP.GE.AND.EX P3, PT, R9, UR9, PT, P3 ;  /* 0x0000000909007c0c */ /* 0x000fce000bf66330 */
[----:B------:R-:W-:Y:S06]  /*2390*/  @P2 BRA `(.L_x_1908) ;  /* 0x0000000000482947 */ /* 0x000fec0003800000 */
[----:B------:R-:W2:Y:S01]  /*23a0*/  LDCU.64 UR10, c[0x0][0x3e0] ;  /* 0x00007c00ff0a77ac */ /* 0x000ea20008000a00 */
[----:B-1----:R-:W-:Y:S01]  /*23b0*/  MOV R24, R70 ;  /* 0x0000004600187202 */ /* 0x002fe20000000f00 */
[--C-:B------:R-:W-:Y:S01]  /*23c0*/  FADD.FTZ R27, R6, -R34.reuse ;  /* 0x80000022061b7221 */ /* 0x100fe20000010000 */
[----:B------:R-:W-:Y:S01]  /*23d0*/  MOV R25, R69 ;  /* 0x0000004500197202 */ /* 0x000fe20000000f00 */
[----:B------:R-:W1:Y:S01]  /*23e0*/  LDCU.64 UR4, c[0x0][0x380] ;  /* 0x00007000ff0477ac */ /* 0x000e620008000a00 */
[----:B------:R-:W-:Y:S01]  /*23f0*/  FADD.FTZ R47, R47, -R34 ;  /* 0x800000222f2f7221 */ /* 0x000fe20000010000 */
[----:B0-----:R-:W-:-:S03]  /*2400*/  FMUL.FTZ R27, R27, R28 ;  /* 0x0000001c1b1b7220 */ /* 0x001fc60000410000 */
[----:B------:R-:W-:-:S04]  /*2410*/  FMUL.FTZ R6, R47, R28 ;  /* 0x0000001c2f067220 */ /* 0x000fc80000410000 */
[----:B-----5:R-:W-:Y:S01]  /*2420*/  FFMA.FTZ R6, R21, R6, R23 ;  /* 0x0000000615067223 */ /* 0x020fe20000010017 */
[----:B--2---:R-:W-:Y:S02]  /*2430*/  IMAD R29, R7, UR10, RZ ;  /* 0x0000000a071d7c24 */ /* 0x004fe4000f8e02ff */
[----:B------:R-:W-:-:S04]  /*2440*/  IMAD.WIDE.U32 R24, R64, UR10, R24 ;  /* 0x0000000a40187c25 */ /* 0x000fc8000f8e0018 */
[----:B------:R-:W-:Y:S02]  /*2450*/  IMAD R31, R64, UR11, R29 ;  /* 0x0000000b401f7c24 */ /* 0x000fe4000f8e021d */
[----:B------:R-:W-:Y:S01]  /*2460*/  FFMA.FTZ R29, R20, R27, R22 ;  /* 0x0000001b141d7223 */ /* 0x000fe20000010016 */
[----:B-1----:R-:W-:Y:S02]  /*2470*/  LEA R26, P2, R24, UR4, 0x1 ;  /* 0x00000004181a7c11 */ /* 0x002fe4000f8408ff */
[----:B------:R-:W-:Y:S02]  /*2480*/  IADD3 R31, PT, PT, R25, R31, RZ ;  /* 0x0000001f191f7210 */ /* 0x000fe40007ffe0ff */
[----:B------:R-:W-:Y:S02]  /*2490*/  F2FP.BF16.F32.PACK_AB R25, R6, R29 ;  /* 0x0000001d0619723e */ /* 0x000fe400000010ff */
[----:B------:R-:W-:-:S05]  /*24a0*/  LEA.HI.X R27, R24, UR5, R31, 0x1, P2 ;  /* 0x00000005181b7c11 */ /* 0x000fca00090f0c1f */
[----:B------:R2:W-:Y:S02]  /*24b0*/  STG.E desc[UR6][R26.64], R25 ;  /* 0x000000191a007986 */ /* 0x0005e4000c101906 */
.L_x_1908:
[----:B------:R-:W-:Y:S05]  /*24c0*/  BSYNC.RECONVERGENT B1 ;  /* 0x0000000000017941 */ /* 0x000fea0003800200 */
.L_x_1907:
[----:B------:R-:W-:Y:S04]  /*24d0*/  BSSY.RECONVERGENT B1, `(.L_x_1909) ;  /* 0x0000014000017945 */ /* 0x000fe80003800200 */
[----:B------:R-:W-:Y:S05]  /*24e0*/  @P3 BRA `(.L_x_1910) ;  /* 0x0000000000483947 */ /* 0x000fea0003800000 */
[----:B------:R-:W3:Y:S01]  /*24f0*/  LDCU.64 UR4, c[0x0][0x3e0] ;  /* 0x00007c00ff0477ac */ /* 0x000ee20008000a00 */
[----:B-1----:R-:W-:Y:S01]  /*2500*/  MOV R24, R70 ;  /* 0x0000004600187202 */ /* 0x002fe20000000f00 */
[--C-:B--2---:R-:W-:Y:S01]  /*2510*/  FADD.FTZ R27, R8, -R34.reuse ;  /* 0x80000022081b7221 */ /* 0x104fe20000010000 */
[----:B------:R-:W-:Y:S01]  /*2520*/  MOV R25, R69 ;  /* 0x0000004500197202 */ /* 0x000fe20000000f00 */
[----:B------:R-:W1:Y:S01]  /*2530*/  LDCU.64 UR10, c[0x0][0x380] ;  /* 0x00007000ff0a77ac */ /* 0x000e620008000a00 */
[----:B------:R-:W-:Y:S01]  /*2540*/  FADD.FTZ R49, R49, -R34 ;  /* 0x8000002231317221 */ /* 0x000fe20000010000 */
[----:B0-----:R-:W-:-:S03]  /*2550*/  FMUL.FTZ R27, R27, R28 ;  /* 0x0000001c1b1b7220 */ /* 0x001fc60000410000 */
[----:B------:R-:W-:Y:S01]  /*2560*/  FMUL.FTZ R6, R49, R28 ;  /* 0x0000001c31067220 */ /* 0x000fe20000410000 */
[----:B-----5:R-:W-:Y:S01]  /*2570*/  FFMA.FTZ R8, R20, R27, R22 ;  /* 0x0000001b14087223 */ /* 0x020fe20000010016 */
[----:B---3--:R-:W-:Y:S02]  /*2580*/  IMAD R29, R9, UR4, RZ ;  /* 0x00000004091d7c24 */ /* 0x008fe4000f8e02ff */
[----:B------:R-:W-:-:S04]  /*2590*/  IMAD.WIDE.U32 R24, R62, UR4, R24 ;  /* 0x000000043e187c25 */ /* 0x000fc8000f8e0018 */
[----:B------:R-:W-:Y:S02]  /*25a0*/  IMAD R31, R62, UR5, R29 ;  /* 0x000000053e1f7c24 */ /* 0x000fe4000f8e021d */
[----:B------:R-:W-:Y:S01]  /*25b0*/  FFMA.FTZ R29, R21, R6, R23 ;  /* 0x00000006151d7223 */ /* 0x000fe20000010017 */
[C---:B-1----:R-:W-:Y:S02]  /*25c0*/  LEA R26, P2, R24.reuse, UR10, 0x1 ;  /* 0x0000000a181a7c11 */ /* 0x042fe4000f8408ff */
[----:B------:R-:W-:Y:S02]  /*25d0*/  IADD3 R31, PT, PT, R25, R31, RZ ;  /* 0x0000001f191f7210 */ /* 0x000fe40007ffe0ff */
[----:B------:R-:W-:Y:S02]  /*25e0*/  F2FP.BF16.F32.PACK_AB R25, R29, R8 ;  /* 0x000000081d19723e */ /* 0x000fe400000010ff */
[----:B------:R-:W-:-:S05]  /*25f0*/  LEA.HI.X R27, R24, UR11, R31, 0x1, P2 ;  /* 0x0000000b181b7c11 */ /* 0x000fca00090f0c1f */
[----:B------:R3:W-:Y:S02]  /*2600*/  STG.E desc[UR6][R26.64], R25 ;  /* 0x000000191a007986 */ /* 0x0007e4000c101906 */
.L_x_1910:
[----:B------:R-:W-:Y:S05]  /*2610*/  BSYNC.RECONVERGENT B1 ;  /* 0x0000000000017941 */ /* 0x000fea0003800200 */
.L_x_1909:
[----:B------:R-:W-:Y:S01]  /*2620*/  ISETP.GE.AND.EX P5, PT, R11, UR9, PT, P5 ;  /* 0x000000090b007c0c */ /* 0x000fe2000bfa6350 */
[----:B------:R-:W-:Y:S01]  /*2630*/  BSSY.RECONVERGENT B1, `(.L_x_1911) ;  /* 0x000001d000017945 */ /* 0x000fe20003800200 */
[----:B------:R-:W-:Y:S02]  /*2640*/  ISETP.GE.U32.AND P6, PT, R56, UR8, PT ;  /* 0x0000000838007c0c */ /* 0x000fe4000bfc6070 */
[----:B------:R-:W-:Y:S02]  /*2650*/  ISETP.GE.U32.AND P2, PT, R54, UR8, PT ;  /* 0x0000000836007c0c */ /* 0x000fe4000bf46070 */
[----:B------:R-:W-:Y:S02]  /*2660*/  ISETP.GE.U32.AND P3, PT, R52, UR8, PT ;  /* 0x0000000834007c0c */ /* 0x000fe4000bf66070 */
[----:B------:R-:W-:Y:S02]  /*2670*/  ISETP.GE.U32.AND P4, PT, R50, UR8, PT ;  /* 0x0000000832007c0c */ /* 0x000fe4000bf86070 */
[----:B------:R-:W-:-:S02]  /*2680*/  ISETP.GE.AND.EX P1, PT, R13, UR9, PT, P1 ;  /* 0x000000090d007c0c */ /* 0x000fc4000bf26310 */
[----:B------:R-:W-:Y:S02]  /*2690*/  ISETP.GE.AND.EX P6, PT, R15, UR9, PT, P6 ;  /* 0x000000090f007c0c */ /* 0x000fe4000bfc6360 */
[----:B------:R-:W-:Y:S02]  /*26a0*/  ISETP.GE.AND.EX P2, PT, R17, UR9, PT, P2 ;  /* 0x0000000911007c0c */ /* 0x000fe4000bf46320 */
[----:B------:R-:W-:Y:S02]  /*26b0*/  ISETP.GE.AND.EX P3, PT, R19, UR9, PT, P3 ;  /* 0x0000000913007c0c */ /* 0x000fe4000bf66330 */
[----:B------:R-:W-:Y:S01]  /*26c0*/  ISETP.GE.AND.EX P4, PT, R45, UR9, PT, P4 ;  /* 0x000000092d007c0c */ /* 0x000fe2000bf86340 */
[----:B------:R-:W-:-:S12]  /*26d0*/  @P5 BRA `(.L_x_1912) ;  /* 0x0000000000485947 */ /* 0x000fd80003800000 */
[----:B------:R-:W4:Y:S01]  /*26e0*/  LDCU.64 UR4, c[0x0][0x3e0] ;  /* 0x00007c00ff0477ac */ /* 0x000f220008000a00 */
[----:B-1----:R-:W-:Y:S01]  /*26f0*/  MOV R24, R70 ;  /* 0x0000004600187202 */ /* 0x002fe20000000f00 */
[--C-:B------:R-:W-:Y:S01]  /*2700*/  FADD.FTZ R51, R51, -R34.reuse ;  /* 0x8000002233337221 */ /* 0x100fe20000010000 */
[----:B--23--:R-:W-:Y:S01]  /*2710*/  MOV R25, R69 ;  /* 0x0000004500197202 */ /* 0x00cfe20000000f00 */
[----:B------:R-:W1:Y:S01]  /*2720*/  LDCU.64 UR10, c[0x0][0x380] ;  /* 0x00007000ff0a77ac */ /* 0x000e620008000a00 */
[----:B------:R-:W-:Y:S01]  /*2730*/  FADD.FTZ R27, R10, -R34 ;  /* 0x800000220a1b7221 */ /* 0x000fe20000010000 */
[----:B0-----:R-:W-:-:S03]  /*2740*/  FMUL.FTZ R51, R51, R28 ;  /* 0x0000001c33337220 */ /* 0x001fc60000410000 */
[----:B------:R-:W-:Y:S01]  /*2750*/  FMUL.FTZ R6, R27, R28 ;  /* 0x0000001c1b067220 */ /* 0x000fe20000410000 */
[----:B-----5:R-:W-:-:S03]  /*2760*/  FFMA.FTZ R51, R20, R51, R22 ;  /* 0x0000003314337223 */ /* 0x020fc60000010016 */
[----:B------:R-:W-:Y:S01]  /*2770*/  FFMA.FTZ R6, R21, R6, R23 ;  /* 0x0000000615067223 */ /* 0x000fe20000010017 */
[----:B----4-:R-:W-:Y:S02]  /*2780*/  IMAD R29, R11, UR4, RZ ;  /* 0x000000040b1d7c24 */ /* 0x010fe4000f8e02ff */
[----:B------:R-:W-:-:S04]  /*2790*/  IMAD.WIDE.U32 R24, R60, UR4, R24 ;  /* 0x000000043c187c25 */ /* 0x000fc8000f8e0018 */
[----:B------:R-:W-:Y:S01]  /*27a0*/  IMAD R29, R60, UR5, R29 ;  /* 0x000000053c1d7c24 */ /* 0x000fe2000f8e021d */
[----:B-1----:R-:W-:-:S04]  /*27b0*/  LEA R26, P5, R24, UR10, 0x1 ;  /* 0x0000000a181a7c11 */ /* 0x002fc8000f8a08ff */
[----:B------:R-:W-:Y:S02]  /*27c0*/  IADD3 R29, PT, PT, R25, R29, RZ ;  /* 0x0000001d191d7210 */ /* 0x000fe40007ffe0ff */
[----:B------:R-:W-:Y:S02]  /*27d0*/  F2FP.BF16.F32.PACK_AB R25, R6, R51 ;  /* 0x000000330619723e */ /* 0x000fe400000010ff */
[----:B------:R-:W-:-:S05]  /*27e0*/  LEA.HI.X R27, R24, UR11, R29, 0x1, P5 ;  /* 0x0000000b181b7c11 */ /* 0x000fca000a8f0c1d */
[----:B------:R4:W-:Y:S02]  /*27f0*/  STG.E desc[UR6][R26.64], R25 ;  /* 0x000000191a007986 */ /* 0x0009e4000c101906 */
.L_x_1912:
[----:B------:R-:W-:Y:S05]  /*2800*/  BSYNC.RECONVERGENT B1 ;  /* 0x0000000000017941 */ /* 0x000fea0003800200 */
.L_x_1911:
[----:B------:R-:W-:Y:S04]  /*2810*/  BSSY.RECONVERGENT B1, `(.L_x_1913) ;  /* 0x0000014000017945 */ /* 0x000fe80003800200 */
[----:B------:R-:W-:Y:S05]  /*2820*/  @P1 BRA `(.L_x_1914) ;  /* 0x0000000000481947 */ /* 0x000fea0003800000 */
[----:B------:R-:W0:Y:S01]  /*2830*/  LDCU.64 UR4, c[0x0][0x3e0] ;  /* 0x00007c00ff0477ac */ /* 0x000e220008000a00 */
[----:B-1----:R-:W-:Y:S01]  /*2840*/  MOV R24, R70 ;  /* 0x0000004600187202 */ /* 0x002fe20000000f00 */
[--C-:B------:R-:W-:Y:S01]  /*2850*/  FADD.FTZ R53, R53, -R34.reuse ;  /* 0x8000002235357221 */ /* 0x100fe20000010000 */
[----:B--234-:R-:W-:Y:S01]  /*2860*/  MOV R25, R69 ;  /* 0x0000004500197202 */ /* 0x01cfe20000000f00 */
[----:B------:R-:W1:Y:S01]  /*2870*/  LDCU.64 UR10, c[0x0][0x380] ;  /* 0x00007000ff0a77ac */ /* 0x000e620008000a00 */
[----:B------:R-:W-:Y:S01]  /*2880*/  FADD.FTZ R27, R12, -R34 ;  /* 0x800000220c1b7221 */ /* 0x000fe20000010000 */
[----:B0-----:R-:W-:-:S03]  /*2890*/  FMUL.FTZ R53, R53, R28 ;  /* 0x0000001c35357220 */ /* 0x001fc60000410000 */
[----:B------:R-:W-:Y:S01]  /*28a0*/  FMUL.FTZ R6, R27, R28 ;  /* 0x0000001c1b067220 */ /* 0x000fe20000410000 */
[----:B-----5:R-:W-:-:S03]  /*28b0*/  FFMA.FTZ R53, R20, R53, R22 ;  /* 0x0000003514357223 */ /* 0x020fc60000010016 */
[----:B------:R-:W-:Y:S01]  /*28c0*/  FFMA.FTZ R6, R21, R6, R23 ;  /* 0x0000000615067223 */ /* 0x000fe20000010017 */
[----:B------:R-:W-:Y:S02]  /*28d0*/  IMAD R29, R13, UR4, RZ ;  /* 0x000000040d1d7c24 */ /* 0x000fe4000f8e02ff */
[----:B------:R-:W-:-:S04]  /*28e0*/  IMAD.WIDE.U32 R24, R58, UR4, R24 ;  /* 0x000000043a187c25 */ /* 0x000fc8000f8e0018 */
[----:B------:R-:W-:Y:S01]  /*28f0*/  IMAD R29, R58, UR5, R29 ;  /* 0x000000053a1d7c24 */ /* 0x000fe2000f8e021d */
[----:B-1----:R-:W-:-:S04]  /*2900*/  LEA R26, P1, R24, UR10, 0x1 ;  /* 0x0000000a181a7c11 */ /* 0x002fc8000f8208ff */
[----:B------:R-:W-:Y:S02]  /*2910*/  IADD3 R29, PT, PT, R25, R29, RZ ;  /* 0x0000001d191d7210 */ /* 0x000fe40007ffe0ff */
[----:B------:R-:W-:Y:S02]  /*2920*/  F2FP.BF16.F32.PACK_AB R25, R6, R53 ;  /* 0x000000350619723e */ /* 0x000fe400000010ff */
[----:B------:R-:W-:-:S05]  /*2930*/  LEA.HI.X R27, R24, UR11, R29, 0x1, P1 ;  /* 0x0000000b181b7c11 */ /* 0x000fca00088f0c1d */
[----:B------:R0:W-:Y:S02]  /*2940*/  STG.E desc[UR6][R26.64], R25 ;  /* 0x000000191a007986 */ /* 0x0001e4000c101906 */
.L_x_1914:
[----:B------:R-:W-:Y:S05]  /*2950*/  BSYNC.RECONVERGENT B1 ;  /* 0x0000000000017941 */ /* 0x000fea0003800200 */
.L_x_1913:
[----:B------:R-:W-:Y:S04]  /*2960*/  BSSY.RECONVERGENT B1, `(.L_x_1915) ;  /* 0x0000014000017945 */ /* 0x000fe80003800200 */
[----:B------:R-:W-:Y:S05]  /*2970*/  @P6 BRA `(.L_x_1916) ;  /* 0x0000000000486947 */ /* 0x000fea0003800000 */
[----:B------:R-:W0:Y:S01]  /*2980*/  LDCU.64 UR4, c[0x0][0x3e0] ;  /* 0x00007c00ff0477ac */ /* 0x000e220008000a00 */
[----:B-1----:R-:W-:Y:S01]  /*2990*/  MOV R24, R70 ;  /* 0x0000004600187202 */ /* 0x002fe20000000f00 */
[--C-:B0-234-:R-:W-:Y:S01]  /*29a0*/  FADD.FTZ R27, R14, -R34.reuse ;  /* 0x800000220e1b7221 */ /* 0x11dfe20000010000 */
[----:B------:R-:W-:Y:S01]  /*29b0*/  MOV R25, R69 ;  /* 0x0000004500197202 */ /* 0x000fe20000000f00 */
[----:B------:R-:W0:Y:S01]  /*29c0*/  LDCU.64 UR10, c[0x0][0x380] ;  /* 0x00007000ff0a77ac */ /* 0x000e220008000a00 */
[----:B------:R-:W-:Y:S01]  /*29d0*/  FADD.FTZ R55, R55, -R34 ;  /* 0x8000002237377221 */ /* 0x000fe20000010000 */
[----:B------:R-:W-:-:S03]  /*29e0*/  FMUL.FTZ R27, R27, R28 ;  /* 0x0000001c1b1b7220 */ /* 0x000fc60000410000 */
[----:B------:R-:W-:Y:S01]  /*29f0*/  FMUL.FTZ R6, R55, R28 ;  /* 0x0000001c37067220 */ /* 0x000fe20000410000 */
[----:B-----5:R-:W-:Y:S01]  /*2a00*/  FFMA.FTZ R8, R20, R27, R22 ;  /* 0x0000001b14087223 */ /* 0x020fe20000010016 */
[----:B------:R-:W-:Y:S02]  /*2a10*/  IMAD R29, R15, UR4, RZ ;  /* 0x000000040f1d7c24 */ /* 0x000fe4000f8e02ff */
[----:B------:R-:W-:-:S04]  /*2a20*/  IMAD.WIDE.U32 R24, R56, UR4, R24 ;  /* 0x0000000438187c25 */ /* 0x000fc8000f8e0018 */
[----:B------:R-:W-:Y:S02]  /*2a30*/  IMAD R31, R56, UR5, R29 ;  /* 0x00000005381f7c24 */ /* 0x000fe4000f8e021d */
[----:B------:R-:W-:Y:S01]  /*2a40*/  FFMA.FTZ R29, R21, R6, R23 ;  /* 0x00000006151d7223 */ /* 0x000fe20000010017 */
[C---:B0-----:R-:W-:Y:S02]  /*2a50*/  LEA R26, P1, R24.reuse, UR10, 0x1 ;  /* 0x0000000a181a7c11 */ /* 0x041fe4000f8208ff */
[----:B------:R-:W-:Y:S02]  /*2a60*/  IADD3 R31, PT, PT, R25, R31, RZ ;  /* 0x0000001f191f7210 */ /* 0x000fe40007ffe0ff */
[----:B------:R-:W-:Y:S02]  /*2a70*/  F2FP.BF16.F32.PACK_AB R25, R29, R8 ;  /* 0x000000081d19723e */ /* 0x000fe400000010ff */
[----:B------:R-:W-:-:S05]  /*2a80*/  LEA.HI.X R27, R24, UR11, R31, 0x1, P1 ;  /* 0x0000000b181b7c11 */ /* 0x000fca00088f0c1f */
[----:B------:R0:W-:Y:S02]  /*2a90*/  STG.E desc[UR6][R26.64], R25 ;  /* 0x000000191a007986 */ /* 0x0001e4000c101906 */
.L_x_1916:
[----:B------:R-:W-:Y:S05]  /*2aa0*/  BSYNC.RECONVERGENT B1 ;  /* 0x0000000000017941 */ /* 0x000fea0003800200 */
.L_x_1915:
[----:B------:R-:W-:Y:S04]  /*2ab0*/  BSSY.RECONVERGENT B1, `(.L_x_1917) ;  /* 0x0000014000017945 */ /* 0x000fe80003800200 */
[----:B------:R-:W-:Y:S05]  /*2ac0*/  @P2 BRA `(.L_x_1918) ;  /* 0x0000000000482947 */ /* 0x000fea0003800000 */
[----:B------:R-:W0:Y:S01]  /*2ad0*/  LDCU.64 UR4, c[0x0][0x3e0] ;  /* 0x00007c00ff0477ac */ /* 0x000e220008000a00 */
[----:B-1----:R-:W-:Y:S01]  /*2ae0*/  MOV R24, R70 ;  /* 0x0000004600187202 */ /* 0x002fe20000000f00 */
[--C-:B------:R-:W-:Y:S01]  /*2af0*/  FADD.FTZ R57, R57, -R34.reuse ;  /* 0x8000002239397221 */ /* 0x100fe20000010000 */
[----:B0-234-:R-:W-:Y:S01]  /*2b00*/  MOV R25, R69 ;  /* 0x0000004500197202 */ /* 0x01dfe20000000f00 */
[----:B------:R-:W0:Y:S01]  /*2b10*/  LDCU.64 UR10, c[0x0][0x380] ;  /* 0x00007000ff0a77ac */ /* 0x000e220008000a00 */
[----:B------:R-:W-:Y:S01]  /*2b20*/  FADD.FTZ R27, R16, -R34 ;  /* 0x80000022101b7221 */ /* 0x000fe20000010000 */
[----:B------:R-:W-:-:S03]  /*2b30*/  FMUL.FTZ R57, R57, R28 ;  /* 0x0000001c39397220 */ /* 0x000fc60000410000 */
[----:B------:R-:W-:Y:S01]  /*2b40*/  FMUL.FTZ R6, R27, R28 ;  /* 0x0000001c1b067220 */ /* 0x000fe20000410000 */
[----:B-----5:R-:W-:-:S03]  /*2b50*/  FFMA.FTZ R57, R20, R57, R22 ;  /* 0x0000003914397223 */ /* 0x020fc60000010016 */
[----:B------:R-:W-:Y:S01]  /*2b60*/  FFMA.FTZ R6, R21, R6, R23 ;  /* 0x0000000615067223 */ /* 0x000fe20000010017 */
[----:B------:R-:W-:Y:S02]  /*2b70*/  IMAD R29, R17, UR4, RZ ;  /* 0x00000004111d7c24 */ /* 0x000fe4000f8e02ff */
[----:B------:R-:W-:-:S04]  /*2b80*/  IMAD.WIDE.U32 R24, R54, UR4, R24 ;  /* 0x0000000436187c25 */ /* 0x000fc8000f8e0018 */
[----:B------:R-:W-:Y:S01]  /*2b90*/  IMAD R29, R54, UR5, R29 ;  /* 0x00000005361d7c24 */ /* 0x000fe2000f8e021d */
[----:B0-----:R-:W-:-:S04]  /*2ba0*/  LEA R26, P1, R24, UR10, 0x1 ;  /* 0x0000000a181a7c11 */ /* 0x001fc8000f8208ff */
[----:B------:R-:W-:Y:S02]  /*2bb0*/  IADD3 R29, PT, PT, R25, R29, RZ ;  /* 0x0000001d191d7210 */ /* 0x000fe40007ffe0ff */
[----:B------:R-:W-:Y:S02]  /*2bc0*/  F2FP.BF16.F32.PACK_AB R25, R6, R57 ;  /* 0x000000390619723e */ /* 0x000fe400000010ff */
[----:B------:R-:W-:-:S05]  /*2bd0*/  LEA.HI.X R27, R24, UR11, R29, 0x1, P1 ;  /* 0x0000000b181b7c11 */ /* 0x000fca00088f0c1d */
[----:B------:R0:W-:Y:S02]  /*2be0*/  STG.E desc[UR6][R26.64], R25 ;  /* 0x000000191a007986 */ /* 0x0001e4000c101906 */
.L_x_1918:
[----:B------:R-:W-:Y:S05]  /*2bf0*/  BSYNC.RECONVERGENT B1 ;  /* 0x0000000000017941 */ /* 0x000fea0003800200 */
.L_x_1917:
        /* <DEDUP_REMOVED lines=20> */
.L_x_1920:
[----:B------:R-:W-:Y:S05]  /*2d40*/  BSYNC.RECONVERGENT B1 ;  /* 0x0000000000017941 */ /* 0x000fea0003800200 */
.L_x_1919:
[----:B------:R-:W-:Y:S05]  /*2d50*/  @P4 BRA `(.L_x_1921) ;  /* 0x0000001000584947 */ /* 0x000fea0003800000 */
[----:B------:R-:W1:Y:S01]  /*2d60*/  LDCU.64 UR4, c[0x0][0x3e0] ;  /* 0x00007c00ff0477ac */ /* 0x000e620008000a00 */
[--C-:B------:R-:W-:Y:S01]  /*2d70*/  FADD.FTZ R61, R61, -R34.reuse ;  /* 0x800000223d3d7221 */ /* 0x100fe20000010000 */
[----:B------:R-:W-:Y:S01]  /*2d80*/  MOV R68, R70 ;  /* 0x0000004600447202 */ /* 0x000fe20000000f00 */
[----:B0-234-:R-:W-:Y:S01]  /*2d90*/  FADD.FTZ R25, R44, -R34 ;  /* 0x800000222c197221 */ /* 0x01dfe20000010000 */
[----:B------:R-:W0:Y:S01]  /*2da0*/  LDCU.64 UR8, c[0x0][0x380] ;  /* 0x00007000ff0877ac */ /* 0x000e220008000a00 */
[-C--:B------:R-:W-:Y:S02]  /*2db0*/  FMUL.FTZ R61, R61, R28.reuse ;  /* 0x0000001c3d3d7220 */ /* 0x080fe40000410000 */
[----:B------:R-:W-:Y:S02]  /*2dc0*/  FMUL.FTZ R28, R25, R28 ;  /* 0x0000001c191c7220 */ /* 0x000fe40000410000 */
[----:B-----5:R-:W-:Y:S02]  /*2dd0*/  FFMA.FTZ R61, R20, R61, R22 ;  /* 0x0000003d143d7223 */ /* 0x020fe40000010016 */
[----:B------:R-:W-:-:S05]  /*2de0*/  FFMA.FTZ R28, R21, R28, R23 ;  /* 0x0000001c151c7223 */ /* 0x000fca0000010017 */
[----:B------:R-:W-:Y:S01]  /*2df0*/  F2FP.BF16.F32.PACK_AB R23, R28, R61 ;  /* 0x0000003d1c17723e */ /* 0x000fe200000010ff */
[----:B-1----:R-:W-:Y:S02]  /*2e00*/  IMAD R27, R45, UR4, RZ ;  /* 0x000000042d1b7c24 */ /* 0x002fe4000f8e02ff */
[----:B------:R-:W-:-:S04]  /*2e10*/  IMAD.WIDE.U32 R68, R50, UR4, R68 ;  /* 0x0000000432447c25 */ /* 0x000fc8000f8e0044 */
[----:B------:R-:W-:Y:S01]  /*2e20*/  IMAD R27, R50, UR5, R27 ;  /* 0x00000005321b7c24 */ /* 0x000fe2000f8e021b */
[----:B0-----:R-:W-:-:S04]  /*2e30*/  LEA R20, P1, R68, UR8, 0x1 ;  /* 0x0000000844147c11 */ /* 0x001fc8000f8208ff */
[----:B------:R-:W-:-:S04]  /*2e40*/  IADD3 R27, PT, PT, R69, R27, RZ ;  /* 0x0000001b451b7210 */ /* 0x000fc80007ffe0ff */
[----:B------:R-:W-:-:S05]  /*2e50*/  LEA.HI.X R21, R68, UR9, R27, 0x1, P1 ;  /* 0x0000000944157c11 */ /* 0x000fca00088f0c1b */
[----:B------:R0:W-:Y:S01]  /*2e60*/  STG.E desc[UR6][R20.64], R23 ;  /* 0x0000001714007986 */ /* 0x0001e2000c101906 */
[----:B------:R-:W-:Y:S05]  /*2e70*/  BRA `(.L_x_1921) ;  /* 0x0000001000107947 */ /* 0x000fea0003800000 */
.L_x_1906:
[----:B------:R-:W2:Y:S01]  /*2e80*/  LDCU.64 UR10, c[0x0][0x3e8] ;  /* 0x00007d00ff0a77ac */ /* 0x000ea20008000a00 */
[----:B------:R-:W-:Y:S01]  /*2e90*/  BSSY.RECONVERGENT B1, `(.L_x_1922) ;  /* 0x0000022000017945 */ /* 0x000fe20003800200 */
[----:B--2---:R-:W-:Y:S02]  /*2ea0*/  ISETP.GE.U32.AND P2, PT, R62, UR10, PT ;  /* 0x0000000a3e007c0c */ /* 0x004fe4000bf46070 */
[----:B------:R-:W-:Y:S02]  /*2eb0*/  ISETP.GE.U32.AND P5, PT, R60, UR10, PT ;  /* 0x0000000a3c007c0c */ /* 0x000fe4000bfa6070 */
[----:B------:R-:W-:Y:S02]  /*2ec0*/  ISETP.GE.U32.AND P6, PT, R58, UR10, PT ;  /* 0x0000000a3a007c0c */ /* 0x000fe4000bfc6070 */
[----:B------:R-:W-:Y:S01]  /*2ed0*/  ISETP.GE.AND.EX P2, PT, R9, UR11, PT, P2 ;  /* 0x0000000b09007c0c */ /* 0x000fe2000bf46320 */
[----:B------:R-:W-:-:S12]  /*2ee0*/  @P1 BRA `(.L_x_1923) ;  /* 0x0000000000701947 */ /* 0x000fd80003800000 */
[--C-:B------:R-:W-:Y:S01]  /*2ef0*/  FADD.FTZ R25, R6, -R34.reuse ;  /* 0x8000002206197221 */ /* 0x100fe20000010000 */
[----:B------:R-:W-:Y:S01]  /*2f00*/  FADD.FTZ R47, R47, -R34 ;  /* 0x800000222f2f7221 */ /* 0x000fe20000010000 */
[----:B------:R-:W2:Y:S01]  /*2f10*/  LDCU.64 UR4, c[0x0][0x3e0] ;  /* 0x00007c00ff0477ac */ /* 0x000ea20008000a00 */
[----:B------:R-:W-:Y:S01]  /*2f20*/  MOV R26, R70 ;  /* 0x00000046001a7202 */ /* 0x000fe20000000f00 */
[-C--:B0-----:R-:W-:Y:S01]  /*2f30*/  FMUL.FTZ R25, R25, R28.reuse ;  /* 0x0000001c19197220 */ /* 0x081fe20000410000 */
[----:B-1----:R-:W-:Y:S01]  /*2f40*/  FMUL.FTZ R24, R47, R28 ;  /* 0x0000001c2f187220 */ /* 0x002fe20000410000 */
[----:B------:R-:W0:Y:S01]  /*2f50*/  LDCU.64 UR8, c[0x0][0x380] ;  /* 0x00007000ff0877ac */ /* 0x000e220008000a00 */
[----:B------:R-:W-:Y:S01]  /*2f60*/  MOV R27, R69 ;  /* 0x00000045001b7202 */ /* 0x000fe20000000f00 */
[----:B-----5:R-:W-:Y:S01]  /*2f70*/  FFMA.FTZ R31, R20, R25, R22 ;  /* 0x00000019141f7223 */ /* 0x020fe20000010016 */
[----:B------:R-:W-:-:S03]  /*2f80*/  FFMA.FTZ R30, R21, R24, R23 ;  /* 0x00000018151e7223 */ /* 0x000fc60000010017 */
[----:B------:R-:W-:Y:S01]  /*2f90*/  FMUL.FTZ R6, R31, -1.4426950216293334961 ;  /* 0xbfb8aa3b1f067820 */ /* 0x000fe20000410000 */
[----:B------:R-:W-:-:S05]  /*2fa0*/  FMUL.FTZ R25, R30, -1.4426950216293334961 ;  /* 0xbfb8aa3b1e197820 */ /* 0x000fca0000410000 */
[----:B------:R-:W1:Y:S01]  /*2fb0*/  MUFU.EX2 R6, R6 ;  /* 0x0000000600067308 */ /* 0x000e620000000800 */
[----:B--2---:R-:W-:-:S03]  /*2fc0*/  IMAD R33, R7, UR4, RZ ;  /* 0x0000000407217c24 */ /* 0x004fc6000f8e02ff */
[----:B------:R-:W2:Y:S01]  /*2fd0*/  MUFU.EX2 R25, R25 ;  /* 0x0000001900197308 */ /* 0x000ea20000000800 */
[----:B------:R-:W-:-:S04]  /*2fe0*/  IMAD.WIDE.U32 R26, R64, UR4, R26 ;  /* 0x00000004401a7c25 */ /* 0x000fc8000f8e001a */
[----:B------:R-:W-:Y:S02]  /*2ff0*/  IMAD R33, R64, UR5, R33 ;  /* 0x0000000540217c24 */ /* 0x000fe4000f8e0221 */
[----:B-1----:R-:W-:-:S03]  /*3000*/  FADD.FTZ R24, R6, 1 ;  /* 0x3f80000006187421 */ /* 0x002fc60000010000 */
[----:B------:R-:W-:Y:S01]  /*3010*/  IADD3 R33, PT, PT, R27, R33, RZ ;  /* 0x000000211b217210 */ /* 0x000fe20007ffe0ff */
[----:B--2---:R-:W-:Y:S02]  /*3020*/  FADD.FTZ R29, R25, 1 ;  /* 0x3f800000191d7421 */ /* 0x004fe40000010000 */
[----:B------:R-:W1:Y:S08]  /*3030*/  MUFU.RCP R24, R24 ;  /* 0x0000001800187308 */ /* 0x000e700000001000 */
[----:B------:R-:W2:Y:S01]  /*3040*/  MUFU.RCP R29, R29 ;  /* 0x0000001d001d7308 */ /* 0x000ea20000001000 */
[----:B-1----:R-:W-:Y:S01]  /*3050*/  FMUL.FTZ R6, R31, R24 ;  /* 0x000000181f067220 */ /* 0x002fe20000410000 */
[----:B0-----:R-:W-:-:S04]  /*3060*/  LEA R24, P1, R26, UR8, 0x1 ;  /* 0x000000081a187c11 */ /* 0x001fc8000f8208ff */
[----:B------:R-:W-:Y:S01]  /*3070*/  LEA.HI.X R25, R26, UR9, R33, 0x1, P1 ;  /* 0x000000091a197c11 */ /* 0x000fe200088f0c21 */
[----:B--2---:R-:W-:-:S05]  /*3080*/  FMUL.FTZ R31, R30, R29 ;  /* 0x0000001d1e1f7220 */ /* 0x004fca0000410000 */
[----:B------:R-:W-:-:S05]  /*3090*/  F2FP.BF16.F32.PACK_AB R31, R31, R6 ;  /* 0x000000061f1f723e */ /* 0x000fca00000010ff */
[----:B------:R2:W-:Y:S02]  /*30a0*/  STG.E desc[UR6][R24.64], R31 ;  /* 0x0000001f18007986 */ /* 0x0005e4000c101906 */
.L_x_1923:
[----:B------:R-:W-:Y:S05]  /*30b0*/  BSYNC.RECONVERGENT B1 ;  /* 0x0000000000017941 */ /* 0x000fea0003800200 */
.L_x_1922:
[----:B------:R-:W-:Y:S04]  /*30c0*/  BSSY.RECONVERGENT B1, `(.L_x_1924) ;  /* 0x000001e000017945 */ /* 0x000fe80003800200 */
[----:B------:R-:W-:Y:S05]  /*30d0*/  @P2 BRA `(.L_x_1925) ;  /* 0x0000000000702947 */ /* 0x000fea0003800000 */
[--C-:B--2---:R-:W-:Y:S01]  /*30e0*/  FADD.FTZ R25, R8, -R34.reuse ;  /* 0x8000002208197221 */ /* 0x104fe20000010000 */
[----:B------:R-:W-:Y:S01]  /*30f0*/  FADD.FTZ R49, R49, -R34 ;  /* 0x8000002231317221 */ /* 0x000fe20000010000 */
[----:B------:R-:W2:Y:S01]  /*3100*/  LDCU.64 UR4, c[0x0][0x3e0] ;  /* 0x00007c00ff0477ac */ /* 0x000ea20008000a00 */
[----:B------:R-:W-:Y:S01]  /*3110*/  MOV R26, R70 ;  /* 0x00000046001a7202 */ /* 0x000fe20000000f00 */
[-C--:B0-----:R-:W-:Y:S01]  /*3120*/  FMUL.FTZ R25, R25, R28.reuse ;  /* 0x0000001c19197220 */ /* 0x081fe20000410000 */
[----:B------:R-:W-:Y:S01]  /*3130*/  FMUL.FTZ R8, R49, R28 ;  /* 0x0000001c31087220 */ /* 0x000fe20000410000 */
[----:B------:R-:W0:Y:S01]  /*3140*/  LDCU.64 UR8, c[0x0][0x380] ;  /* 0x00007000ff0877ac */ /* 0x000e220008000a00 */
[----:B------:R-:W-:Y:S01]  /*3150*/  MOV R27, R69 ;  /* 0x00000045001b7202 */ /* 0x000fe20000000f00 */
[----:B-----5:R-:W-:Y:S01]  /*3160*/  FFMA.FTZ R25, R20, R25, R22 ;  /* 0x0000001914197223 */ /* 0x020fe20000010016 */
[----:B------:R-:W-:-:S03]  /*3170*/  FFMA.FTZ R30, R21, R8, R23 ;  /* 0x00000008151e7223 */ /* 0x000fc60000010017 */
[----:B------:R-:W-:Y:S01]  /*3180*/  FMUL.FTZ R6, R25, -1.4426950216293334961 ;  /* 0xbfb8aa3b19067820 */ /* 0x000fe20000410000 */
[----:B-1----:R-:W-:-:S05]  /*3190*/  FMUL.FTZ R24, R30, -1.4426950216293334961 ;  /* 0xbfb8aa3b1e187820 */ /* 0x002fca0000410000 */
[----:B------:R-:W1:Y:S01]  /*31a0*/  MUFU.EX2 R6, R6 ;  /* 0x0000000600067308 */ /* 0x000e620000000800 */
[----:B--2---:R-:W-:-:S03]  /*31b0*/  IMAD R31, R9, UR4, RZ ;  /* 0x00000004091f7c24 */ /* 0x004fc6000f8e02ff */
[----:B------:R-:W2:Y:S01]  /*31c0*/  MUFU.EX2 R24, R24 ;  /* 0x0000001800187308 */ /* 0x000ea20000000800 */
[----:B------:R-:W-:-:S04]  /*31d0*/  IMAD.WIDE.U32 R26, R62, UR4, R26 ;  /* 0x000000043e1a7c25 */ /* 0x000fc8000f8e001a */
[----:B------:R-:W-:Y:S02]  /*31e0*/  IMAD R33, R62, UR5, R31 ;  /* 0x000000053e217c24 */ /* 0x000fe4000f8e021f */
[----:B-1----:R-:W-:-:S03]  /*31f0*/  FADD.FTZ R8, R6, 1 ;  /* 0x3f80000006087421 */ /* 0x002fc60000010000 */
[----:B------:R-:W-:Y:S01]  /*3200*/  IADD3 R33, PT, PT, R27, R33, RZ ;  /* 0x000000211b217210 */ /* 0x000fe20007ffe0ff */
[----:B--2---:R-:W-:Y:S01]  /*3210*/  FADD.FTZ R29, R24, 1 ;  /* 0x3f800000181d7421 */ /* 0x004fe20000010000 */
[C---:B0-----:R-:W-:Y:S01]  /*3220*/  LEA R24, P1, R26.reuse, UR8, 0x1 ;  /* 0x000000081a187c11 */ /* 0x041fe2000f8208ff */
[----:B------:R-:W0:Y:S08]  /*3230*/  MUFU.RCP R8, R8 ;  /* 0x0000000800087308 */ /* 0x000e300000001000 */
[----:B------:R-:W1:Y:S01]  /*3240*/  MUFU.RCP R29, R29 ;  /* 0x0000001d001d7308 */ /* 0x000e620000001000 */
[----:B0-----:R-:W-:Y:S01]  /*3250*/  FMUL.FTZ R6, R25, R8 ;  /* 0x0000000819067220 */ /* 0x001fe20000410000 */
[----:B------:R-:W-:Y:S01]  /*3260*/  LEA.HI.X R25, R26, UR9, R33, 0x1, P1 ;  /* 0x000000091a197c11 */ /* 0x000fe200088f0c21 */
[----:B-1----:R-:W-:-:S05]  /*3270*/  FMUL.FTZ R31, R30, R29 ;  /* 0x0000001d1e1f7220 */ /* 0x002fca0000410000 */
[----:B------:R-:W-:-:S05]  /*3280*/  F2FP.BF16.F32.PACK_AB R31, R31, R6 ;  /* 0x000000061f1f723e */ /* 0x000fca00000010ff */
[----:B------:R3:W-:Y:S02]  /*3290*/  STG.E desc[UR6][R24.64], R31 ;  /* 0x0000001f18007986 */ /* 0x0007e4000c101906 */
.L_x_1925:
[----:B------:R-:W-:Y:S05]  /*32a0*/  BSYNC.RECONVERGENT B1 ;  /* 0x0000000000017941 */ /* 0x000fea0003800200 */
.L_x_1924:
        /* <DEDUP_REMOVED lines=12> */
[--C-:B------:R-:W-:Y:S01]  /*3370*/  FADD.FTZ R51, R51, -R34.reuse ;  /* 0x8000002233337221 */ /* 0x100fe20000010000 */
[----:B--23--:R-:W-:Y:S01]  /*3380*/  FADD.FTZ R25, R10, -R34 ;  /* 0x800000220a197221 */ /* 0x00cfe20000010000 */
[----:B------:R-:W2:Y:S01]  /*3390*/  LDCU.64 UR4, c[0x0][0x3e0] ;  /* 0x00007c00ff0477ac */ /* 0x000ea20008000a00 */
[----:B------:R-:W-:Y:S01]  /*33a0*/  MOV R26, R70 ;  /* 0x00000046001a7202 */ /* 0x000fe20000000f00 */
[-C--:B0-----:R-:W-:Y:S01]  /*33b0*/  FMUL.FTZ R51, R51, R28.reuse ;  /* 0x0000001c33337220 */ /* 0x081fe20000410000 */
[----:B------:R-:W-:Y:S01]  /*33c0*/  FMUL.FTZ R8, R25, R28 ;  /* 0x0000001c19087220 */ /* 0x000fe20000410000 */
[----:B------:R-:W0:Y:S01]  /*33d0*/  LDCU.64 UR8, c[0x0][0x380] ;  /* 0x00007000ff0877ac */ /* 0x000e220008000a00 */
[----:B------:R-:W-:Y:S01]  /*33e0*/  MOV R27, R69 ;  /* 0x00000045001b7202 */ /* 0x000fe20000000f00 */
[----:B-----5:R-:W-:Y:S01]  /*33f0*/  FFMA.FTZ R51, R20, R51, R22 ;  /* 0x0000003314337223 */ /* 0x020fe20000010016 */
[----:B-1----:R-:W-:-:S03]  /*3400*/  FFMA.FTZ R24, R21, R8, R23 ;  /* 0x0000000815187223 */ /* 0x002fc60000010017 */
        /* <DEDUP_REMOVED lines=13> */
[----:B--2---:R-:W-:Y:S01]  /*34e0*/  FMUL.FTZ R31, R24, R29 ;  /* 0x0000001d181f7220 */ /* 0x004fe20000410000 */
[----:B0-----:R-:W-:-:S04]  /*34f0*/  LEA R24, P5, R26, UR8, 0x1 ;  /* 0x000000081a187c11 */ /* 0x001fc8000f8a08ff */
[----:B------:R-:W-:Y:S02]  /*3500*/  LEA.HI.X R25, R26, UR9, R25, 0x1, P5 ;  /* 0x000000091a197c11 */ /* 0x000fe4000a8f0c19 */
[----:B------:R-:W-:-:S05]  /*3510*/  F2FP.BF16.F32.PACK_AB R31, R31, R6 ;  /* 0x000000061f1f723e */ /* 0x000fca00000010ff */
[----:B------:R4:W-:Y:S02]  /*3520*/  STG.E desc[UR6][R24.64], R31 ;  /* 0x0000001f18007986 */ /* 0x0009e4000c101906 */
.L_x_1927:
[----:B------:R-:W-:Y:S05]  /*3530*/  BSYNC.RECONVERGENT B1 ;  /* 0x0000000000017941 */ /* 0x000fea0003800200 */
.L_x_1926:
[----:B------:R-:W-:Y:S04]  /*3540*/  BSSY.RECONVERGENT B1, `(.L_x_1928) ;  /* 0x000001e000017945 */ /* 0x000fe80003800200 */
[----:B------:R-:W-:Y:S05]  /*3550*/  @P6 BRA `(.L_x_1929) ;  /* 0x0000000000706947 */ /* 0x000fea0003800000 */
[--C-:B------:R-:W-:Y:S01]  /*3560*/  FADD.FTZ R53, R53, -R34.reuse ;  /* 0x8000002235357221 */ /* 0x100fe20000010000 */
[----:B--234-:R-:W-:Y:S01]  /*3570*/  FADD.FTZ R25, R12, -R34 ;  /* 0x800000220c197221 */ /* 0x01cfe20000010000 */
[----:B------:R-:W2:Y:S01]  /*3580*/  LDCU.64 UR4, c[0x0][0x3e0] ;  /* 0x00007c00ff0477ac */ /* 0x000ea20008000a00 */
[----:B------:R-:W-:Y:S01]  /*3590*/  MOV R26, R70 ;  /* 0x00000046001a7202 */ /* 0x000fe20000000f00 */
[-C--:B0-----:R-:W-:Y:S01]  /*35a0*/  FMUL.FTZ R53, R53, R28.reuse ;  /* 0x0000001c35357220 */ /* 0x081fe20000410000 */
[----:B------:R-:W-:Y:S01]  /*35b0*/  FMUL.FTZ R8, R25, R28 ;  /* 0x0000001c19087220 */ /* 0x000fe20000410000 */
[----:B------:R-:W1:Y:S01]  /*35c0*/  LDCU.64 UR8, c[0x0][0x380] ;  /* 0x00007000ff0877ac */ /* 0x000e620008000a00 */
[----:B------:R-:W-:Y:S01]  /*35d0*/  MOV R27, R69 ;  /* 0x00000045001b7202 */ /* 0x000fe20000000f00 */
[----:B-----5:R-:W-:Y:S01]  /*35e0*/  FFMA.FTZ R53, R20, R53, R22 ;  /* 0x0000003514357223 */ /* 0x020fe20000010016 */
[----:B------:R-:W-:-:S03]  /*35f0*/  FFMA.FTZ R29, R21, R8, R23 ;  /* 0x00000008151d7223 */ /* 0x000fc60000010017 */
[----:B------:R-:W-:Y:S01]  /*3600*/  FMUL.FTZ R6, R53, -1.4426950216293334961 ;  /* 0xbfb8aa3b35067820 */ /* 0x000fe20000410000 */
[----:B------:R-:W-:-:S05]  /*3610*/  FMUL.FTZ R10, R29, -1.4426950216293334961 ;  /* 0xbfb8aa3b1d0a7820 */ /* 0x000fca0000410000 */
[----:B------:R-:W0:Y:S01]  /*3620*/  MUFU.EX2 R6, R6 ;  /* 0x0000000600067308 */ /* 0x000e220000000800 */
[----:B--2---:R-:W-:-:S03]  /*3630*/  IMAD R25, R13, UR4, RZ ;  /* 0x000000040d197c24 */ /* 0x004fc6000f8e02ff */
[----:B------:R-:W2:Y:S01]  /*3640*/  MUFU.EX2 R10, R10 ;  /* 0x0000000a000a7308 */ /* 0x000ea20000000800 */
[----:B------:R-:W-:-:S04]  /*3650*/  IMAD.WIDE.U32 R26, R58, UR4, R26 ;  /* 0x000000043a1a7c25 */ /* 0x000fc8000f8e001a */
[----:B------:R-:W-:Y:S01]  /*3660*/  IMAD R25, R58, UR5, R25 ;  /* 0x000000053a197c24 */ /* 0x000fe2000f8e0219 */
[----:B-1----:R-:W-:Y:S01]  /*3670*/  LEA R24, P5, R26, UR8, 0x1 ;  /* 0x000000081a187c11 */ /* 0x002fe2000f8a08ff */
[----:B0-----:R-:W-:-:S03]  /*3680*/  FADD.FTZ R8, R6, 1 ;  /* 0x3f80000006087421 */ /* 0x001fc60000010000 */
[----:B------:R-:W-:Y:S01]  /*3690*/  IADD3 R25, PT, PT, R27, R25, RZ ;  /* 0x000000191b197210 */ /* 0x000fe20007ffe0ff */
[----:B--2---:R-:W-:-:S03]  /*36a0*/  FADD.FTZ R12, R10, 1 ;  /* 0x3f8000000a0c7421 */ /* 0x004fc60000010000 */
[----:B------:R-:W-:Y:S01]  /*36b0*/  LEA.HI.X R25, R26, UR9, R25, 0x1, P5 ;  /* 0x000000091a197c11 */ /* 0x000fe2000a8f0c19 */
[----:B------:R-:W0:Y:S08]  /*36c0*/  MUFU.RCP R8, R8 ;  /* 0x0000000800087308 */ /* 0x000e300000001000 */
[----:B------:R-:W1:Y:S01]  /*36d0*/  MUFU.RCP R12, R12 ;  /* 0x0000000c000c7308 */ /* 0x000e620000001000 */
[----:B0-----:R-:W-:Y:S01]  /*36e0*/  FMUL.FTZ R6, R53, R8 ;  /* 0x0000000835067220 */ /* 0x001fe20000410000 */
[----:B-1----:R-:W-:-:S05]  /*36f0*/  FMUL.FTZ R29, R29, R12 ;  /* 0x0000000c1d1d7220 */ /* 0x002fca0000410000 */
[----:B------:R-:W-:-:S05]  /*3700*/  F2FP.BF16.F32.PACK_AB R29, R29, R6 ;  /* 0x000000061d1d723e */ /* 0x000fca00000010ff */
[----:B------:R0:W-:Y:S02]  /*3710*/  STG.E desc[UR6][R24.64], R29 ;  /* 0x0000001d18007986 */ /* 0x0001e4000c101906 */
.L_x_1929:
[----:B------:R-:W-:Y:S05]  /*3720*/  BSYNC.RECONVERGENT B1 ;  /* 0x0000000000017941 */ /* 0x000fea0003800200 */
.L_x_1928:
[----:B------:R-:W-:Y:S04]  /*3730*/  BSSY.RECONVERGENT B1, `(.L_x_1930) ;  /* 0x000001e000017945 */ /* 0x000fe80003800200 */
[----:B------:R-:W-:Y:S05]  /*3740*/  @P1 BRA `(.L_x_1931) ;  /* 0x0000000000701947 */ /* 0x000fea0003800000 */
[--C-:B0-234-:R-:W-:Y:S01]  /*3750*/  FADD.FTZ R25, R14, -R34.reuse ;  /* 0x800000220e197221 */ /* 0x11dfe20000010000 */
[----:B------:R-:W-:Y:S01]  /*3760*/  FADD.FTZ R55, R55, -R34 ;  /* 0x8000002237377221 */ /* 0x000fe20000010000 */
[----:B------:R-:W0:Y:S01]  /*3770*/  LDCU.64 UR4, c[0x0][0x3e0] ;  /* 0x00007c00ff0477ac */ /* 0x000e220008000a00 */
[----:B------:R-:W-:Y:S01]  /*3780*/  MOV R26, R70 ;  /* 0x00000046001a7202 */ /* 0x000fe20000000f00 */
[-C--:B------:R-:W-:Y:S01]  /*3790*/  FMUL.FTZ R25, R25, R28.reuse ;  /* 0x0000001c19197220 */ /* 0x080fe20000410000 */
[----:B------:R-:W-:Y:S01]  /*37a0*/  FMUL.FTZ R8, R55, R28 ;  /* 0x0000001c37087220 */ /* 0x000fe20000410000 */
[----:B------:R-:W1:Y:S01]  /*37b0*/  LDCU.64 UR8, c[0x0][0x380] ;  /* 0x00007000ff0877ac */ /* 0x000e620008000a00 */
[----:B------:R-:W-:Y:S01]  /*37c0*/  MOV R27, R69 ;  /* 0x00000045001b7202 */ /* 0x000fe20000000f00 */
[----:B-----5:R-:W-:Y:S01]  /*37d0*/  FFMA.FTZ R25, R20, R25, R22 ;  /* 0x0000001914197223 */ /* 0x020fe20000010016 */
[----:B------:R-:W-:-:S03]  /*37e0*/  FFMA.FTZ R29, R21, R8, R23 ;  /* 0x00000008151d7223 */ /* 0x000fc60000010017 */
[----:B------:R-:W-:Y:S01]  /*37f0*/  FMUL.FTZ R6, R25, -1.4426950216293334961 ;  /* 0xbfb8aa3b19067820 */ /* 0x000fe20000410000 */
[----:B------:R-:W-:-:S05]  /*3800*/  FMUL.FTZ R10, R29, -1.4426950216293334961 ;  /* 0xbfb8aa3b1d0a7820 */ /* 0x000fca0000410000 */
[----:B------:R-:W2:Y:S01]  /*3810*/  MUFU.EX2 R6, R6 ;  /* 0x0000000600067308 */ /* 0x000ea20000000800 */
[----:B0-----:R-:W-:-:S03]  /*3820*/  IMAD R31, R15, UR4, RZ ;  /* 0x000000040f1f7c24 */ /* 0x001fc6000f8e02ff */
[----:B------:R-:W0:Y:S01]  /*3830*/  MUFU.EX2 R10, R10 ;  /* 0x0000000a000a7308 */ /* 0x000e220000000800 */
[----:B------:R-:W-:-:S04]  /*3840*/  IMAD.WIDE.U32 R26, R56, UR4, R26 ;  /* 0x00000004381a7c25 */ /* 0x000fc8000f8e001a */
[----:B------:R-:W-:Y:S01]  /*3850*/  IMAD R31, R56, UR5, R31 ;  /* 0x00000005381f7c24 */ /* 0x000fe2000f8e021f */
[----:B-1----:R-:W-:Y:S01]  /*3860*/  LEA R24, P1, R26, UR8, 0x1 ;  /* 0x000000081a187c11 */ /* 0x002fe2000f8208ff */
[----:B--2---:R-:W-:-:S03]  /*3870*/  FADD.FTZ R8, R6, 1 ;  /* 0x3f80000006087421 */ /* 0x004fc60000010000 */
[----:B------:R-:W-:Y:S01]  /*3880*/  IADD3 R31, PT, PT, R27, R31, RZ ;  /* 0x0000001f1b1f7210 */ /* 0x000fe20007ffe0ff */
[----:B0-----:R-:W-:Y:S02]  /*3890*/  FADD.FTZ R12, R10, 1 ;  /* 0x3f8000000a0c7421 */ /* 0x001fe40000010000 */
[----:B------:R-:W0:Y:S08]  /*38a0*/  MUFU.RCP R8, R8 ;  /* 0x0000000800087308 */ /* 0x000e300000001000 */
[----:B------:R-:W1:Y:S01]  /*38b0*/  MUFU.RCP R12, R12 ;  /* 0x0000000c000c7308 */ /* 0x000e620000001000 */
[----:B0-----:R-:W-:Y:S01]  /*38c0*/  FMUL.FTZ R6, R25, R8 ;  /* 0x0000000819067220 */ /* 0x001fe20000410000 */
[----:B------:R-:W-:Y:S01]  /*38d0*/  LEA.HI.X R25, R26, UR9, R31, 0x1, P1 ;  /* 0x000000091a197c11 */ /* 0x000fe200088f0c1f */
[----:B-1----:R-:W-:-:S05]  /*38e0*/  FMUL.FTZ R29, R29, R12 ;  /* 0x0000000c1d1d7220 */ /* 0x002fca0000410000 */
[----:B------:R-:W-:-:S05]  /*38f0*/  F2FP.BF16.F32.PACK_AB R29, R29, R6 ;  /* 0x000000061d1d723e */ /* 0x000fca00000010ff */
[----:B------:R0:W-:Y:S02]  /*3900*/  STG.E desc[UR6][R24.64], R29 ;  /* 0x0000001d18007986 */ /* 0x0001e4000c101906 */
.L_x_1931:
[----:B------:R-:W-:Y:S05]  /*3910*/  BSYNC.RECONVERGENT B1 ;  /* 0x0000000000017941 */ /* 0x000fea0003800200 */
.L_x_1930:
[----:B------:R-:W-:Y:S04]  /*3920*/  BSSY.RECONVERGENT B1, `(.L_x_1932) ;  /* 0x000001e000017945 */ /* 0x000fe80003800200 */
[----:B------:R-:W-:Y:S05]  /*3930*/  @P2 BRA `(.L_x_1933) ;  /* 0x0000000000702947 */ /* 0x000fea0003800000 */
[--C-:B------:R-:W-:Y:S01]  /*3940*/  FADD.FTZ R57, R57, -R34.reuse ;  /* 0x8000002239397221 */ /* 0x100fe20000010000 */
[----:B0-234-:R-:W-:Y:S01]  /*3950*/  FADD.FTZ R25, R16, -R34 ;  /* 0x8000002210197221 */ /* 0x01dfe20000010000 */
[----:B------:R-:W0:Y:S01]  /*3960*/  LDCU.64 UR4, c[0x0][0x3e0] ;  /* 0x00007c00ff0477ac */ /* 0x000e220008000a00 */
[----:B-1----:R-:W-:Y:S01]  /*3970*/  MOV R24, R70 ;  /* 0x0000004600187202 */ /* 0x002fe20000000f00 */
        /* <DEDUP_REMOVED lines=16> */
[----:B0-----:R-:W-:-:S03]  /*3a80*/  FADD.FTZ R12, R10, 1 ;  /* 0x3f8000000a0c7421 */ /* 0x001fc60000010000 */
[----:B------:R-:W-:Y:S01]  /*3a90*/  LEA.HI.X R27, R24, UR9, R27, 0x1, P1 ;  /* 0x00000009181b7c11 */ /* 0x000fe200088f0c1b */
[----:B------:R-:W0:Y:S08]  /*3aa0*/  MUFU.RCP R8, R8 ;  /* 0x0000000800087308 */ /* 0x000e300000001000 */
[----:B------:R-:W1:Y:S01]  /*3ab0*/  MUFU.RCP R12, R12 ;  /* 0x0000000c000c7308 */ /* 0x000e620000001000 */
[----:B0-----:R-:W-:Y:S01]  /*3ac0*/  FMUL.FTZ R6, R57, R8 ;  /* 0x0000000839067220 */ /* 0x001fe20000410000 */
[----:B-1----:R-:W-:-:S05]  /*3ad0*/  FMUL.FTZ R29, R29, R12 ;  /* 0x0000000c1d1d7220 */ /* 0x002fca0000410000 */
[----:B------:R-:W-:-:S05]  /*3ae0*/  F2FP.BF16.F32.PACK_AB R29, R29, R6 ;  /* 0x000000061d1d723e */ /* 0x000fca00000010ff */
[----:B------:R0:W-:Y:S02]  /*3af0*/  STG.E desc[UR6][R26.64], R29 ;  /* 0x0000001d1a007986 */ /* 0x0001e4000c101906 */
.L_x_1933:
[----:B------:R-:W-:Y:S05]  /*3b00*/  BSYNC.RECONVERGENT B1 ;  /* 0x0000000000017941 */ /* 0x000fea0003800200 */
.L_x_1932:
        /* <DEDUP_REMOVED lines=30> */
.L_x_1935:
[----:B------:R-:W-:Y:S05]  /*3cf0*/  BSYNC.RECONVERGENT B1 ;  /* 0x0000000000017941 */ /* 0x000fea0003800200 */
.L_x_1934:
[----:B------:R-:W-:Y:S05]  /*3d00*/  @P4 BRA `(.L_x_1921) ;  /* 0x00000000006c4947 */ /* 0x000fea0003800000 */
[--C-:B------:R-:W-:Y:S01]  /*3d10*/  FADD.FTZ R61, R61, -R34.reuse ;  /* 0x800000223d3d7221 */ /* 0x100fe20000010000 */
[----:B0-234-:R-:W-:Y:S01]  /*3d20*/  FADD.FTZ R25, R44, -R34 ;  /* 0x800000222c197221 */ /* 0x01dfe20000010000 */
[----:B------:R-:W0:Y:S01]  /*3d30*/  LDCU.64 UR4, c[0x0][0x3e0] ;  /* 0x00007c00ff0477ac */ /* 0x000e220008000a00 */
[----:B------:R-:W-:Y:S01]  /*3d40*/  MOV R68, R70 ;  /* 0x0000004600447202 */ /* 0x000fe20000000f00 */
[-C--:B------:R-:W-:Y:S01]  /*3d50*/  FMUL.FTZ R61, R61, R28.reuse ;  /* 0x0000001c3d3d7220 */ /* 0x080fe20000410000 */
[----:B------:R-:W-:Y:S01]  /*3d60*/  FMUL.FTZ R28, R25, R28 ;  /* 0x0000001c191c7220 */ /* 0x000fe20000410000 */
[----:B------:R-:W2:Y:S02]  /*3d70*/  LDCU.64 UR8, c[0x0][0x380] ;  /* 0x00007000ff0877ac */ /* 0x000ea40008000a00 */
[----:B-----5:R-:W-:Y:S01]  /*3d80*/  FFMA.FTZ R61, R20, R61, R22 ;  /* 0x0000003d143d7223 */ /* 0x020fe20000010016 */
[----:B------:R-:W-:-:S03]  /*3d90*/  FFMA.FTZ R23, R21, R28, R23 ;  /* 0x0000001c15177223 */ /* 0x000fc60000010017 */
[----:B------:R-:W-:Y:S01]  /*3da0*/  FMUL.FTZ R6, R61, -1.4426950216293334961 ;  /* 0xbfb8aa3b3d067820 */ /* 0x000fe20000410000 */
[----:B------:R-:W-:-:S05]  /*3db0*/  FMUL.FTZ R10, R23, -1.4426950216293334961 ;  /* 0xbfb8aa3b170a7820 */ /* 0x000fca0000410000 */
[----:B------:R-:W3:Y:S01]  /*3dc0*/  MUFU.EX2 R6, R6 ;  /* 0x0000000600067308 */ /* 0x000ee20000000800 */
[----:B0-----:R-:W-:-:S03]  /*3dd0*/  IMAD R21, R45, UR4, RZ ;  /* 0x000000042d157c24 */ /* 0x001fc6000f8e02ff */
[----:B------:R-:W0:Y:S01]  /*3de0*/  MUFU.EX2 R10, R10 ;  /* 0x0000000a000a7308 */ /* 0x000e220000000800 */
[----:B------:R-:W-:-:S04]  /*3df0*/  IMAD.WIDE.U32 R68, R50, UR4, R68 ;  /* 0x0000000432447c25 */ /* 0x000fc8000f8e0044 */
[----:B------:R-:W-:Y:S01]  /*3e00*/  IMAD R21, R50, UR5, R21 ;  /* 0x0000000532157c24 */ /* 0x000fe2000f8e0215 */
[----:B--2---:R-:W-:Y:S01]  /*3e10*/  LEA R20, P1, R68, UR8, 0x1 ;  /* 0x0000000844147c11 */ /* 0x004fe2000f8208ff */
[----:B---3--:R-:W-:-:S03]  /*3e20*/  FADD.FTZ R8, R6, 1 ;  /* 0x3f80000006087421 */ /* 0x008fc60000010000 */
[----:B------:R-:W-:Y:S01]  /*3e30*/  IADD3 R21, PT, PT, R69, R21, RZ ;  /* 0x0000001545157210 */ /* 0x000fe20007ffe0ff */
[----:B0-----:R-:W-:-:S03]  /*3e40*/  FADD.FTZ R12, R10, 1 ;  /* 0x3f8000000a0c7421 */ /* 0x001fc60000010000 */
[----:B------:R-:W-:Y:S01]  /*3e50*/  LEA.HI.X R21, R68, UR9, R21, 0x1, P1 ;  /* 0x0000000944157c11 */ /* 0x000fe200088f0c15 */
[----:B------:R-:W0:Y:S08]  /*3e60*/  MUFU.RCP R8, R8 ;  /* 0x0000000800087308 */ /* 0x000e300000001000 */
[----:B------:R-:W2:Y:S01]  /*3e70*/  MUFU.RCP R12, R12 ;  /* 0x0000000c000c7308 */ /* 0x000ea20000001000 */
[----:B0-----:R-:W-:Y:S01]  /*3e80*/  FMUL.FTZ R6, R61, R8 ;  /* 0x000000083d067220 */ /* 0x001fe20000410000 */
[----:B--2---:R-:W-:-:S05]  /*3e90*/  FMUL.FTZ R23, R23, R12 ;  /* 0x0000000c17177220 */ /* 0x004fca0000410000 */
[----:B------:R-:W-:-:S05]  /*3ea0*/  F2FP.BF16.F32.PACK_AB R23, R23, R6 ;  /* 0x000000061717723e */ /* 0x000fca00000010ff */
[----:B------:R0:W-:Y:S02]  /*3eb0*/  STG.E desc[UR6][R20.64], R23 ;  /* 0x0000001714007986 */ /* 0x0001e4000c101906 */
.L_x_1921:
[----:B------:R-:W-:Y:S05]  /*3ec0*/  BSYNC.RECONVERGENT B0 ;  /* 0x0000000000007941 */ /* 0x000fea0003800200 */
.L_x_1905:
[----:B------:R-:W1:Y:S01]  /*3ed0*/  LDCU UR4, c[0x0][0x3f8] ;  /* 0x00007f00ff0477ac */ /* 0x000e620008000800 */
[----:B------:R-:W-:Y:S02]  /*3ee0*/  IADD3 R65, PT, PT, R2, R65, RZ ;  /* 0x0000004102417210 */ /* 0x000fe40007ffe0ff */
[----:B------:R-:W-:Y:S01]  /*3ef0*/  IADD3 R46, PT, PT, R46, 0x1, RZ ;  /* 0x000000012e2e7810 */ /* 0x000fe20007ffe0ff */
[----:B------:R-:W1:Y:S02]  /*3f00*/  LDCU UR5, c[0x0][0x3c8] ;  /* 0x00007900ff0577ac */ /* 0x000e640008000800 */
[----:B-1----:R-:W-:-:S06]  /*3f10*/  UIMAD UR4, UR4, UR5, URZ ;  /* 0x00000005040472a4 */ /* 0x002fcc000f8e02ff */
[----:B------:R-:W-:-:S13]  /*3f20*/  ISETP.GE.AND P1, PT, R65, UR4, PT ;  /* 0x0000000441007c0c */ /* 0x000fda000bf26270 */
[----:B------:R-:W-:Y:S05]  /*3f30*/  @!P1 BRA `(.L_x_1936) ;  /* 0xffffffc000e49947 */ /* 0x000fea000383ffff */
[----:B------:R-:W-:Y:S05]  /*3f40*/  EXIT ;  /* 0x000000000000794d */ /* 0x000fea0003800000 */
.L_x_1937:
        /* <DEDUP_REMOVED lines=11> */
.L_x_4530:


//--------------------- .text._Z35group_norm_nhwc_fwd_one_pass_kernelI11Bf16IOFp32WLi256ELi96ELi768EEv26Group_norm_nhwc_fwd_params --------------------------
	.section	.text._Z35group_norm_nhwc_fwd_one_pass_kernelI11Bf16IOFp32WLi256ELi96ELi768EEv26Group_norm_nhwc_fwd_params,"ax",@progbits
	.align	128
        .global         _Z35group_norm_nhwc_fwd_one_pass_kernelI11Bf16IOFp32WLi256ELi96ELi768EEv26Group_norm_nhwc_fwd_params
        .type           _Z35group_norm_nhwc_fwd_one_pass_kernelI11Bf16IOFp32WLi256ELi96ELi768EEv26Group_norm_nhwc_fwd_params,@function
        .size           _Z35group_norm_nhwc_fwd_one_pass_kernelI11Bf16IOFp32WLi256ELi96ELi768EEv26Group_norm_nhwc_fwd_params,(.L_x_4531 - _Z35group_norm_nhwc_fwd_one_pass_kernelI11Bf16IOFp32WLi256ELi96ELi768EEv26Group_norm_nhwc_fwd_params)
        .other          _Z35group_norm_nhwc_fwd_one_pass_kernelI11Bf16IOFp32WLi256ELi96ELi768EEv26Group_norm_nhwc_fwd_params,@"STO_CUDA_ENTRY STV_DEFAULT"
_Z35group_norm_nhwc_fwd_one_pass_kernelI11Bf16IOFp32WLi256ELi96ELi768EEv26Group_norm_nhwc_fwd_params:
.text._Z35group_norm_nhwc_fwd_one_pass_kernelI11Bf16IOFp32WLi256ELi96ELi768EEv26Group_norm_nhwc_fwd_params:
        /* <DEDUP_REMOVED lines=12> */
[----:B------:R-:W-:Y:S01]  /*00c0*/  MOV R58, R56 ;  /* 0x00000038003a7202 */ /* 0x000fe20000000f00 */
[----:B------:R-:W4:Y:S01]  /*00d0*/  LDCU.64 UR6, c[0x0][0x358] ;  /* 0x00006b00ff0677ac */ /* 0x000f220008000a00 */
[----:B------:R-:W2:Y:S01]  /*00e0*/  S2R R54, SR_LANEID ;  /* 0x0000000000367919 */ /* 0x000ea20000000000 */
[----:B-1----:R-:W-:Y:S02]  /*00f0*/  ISETP.NE.U32.AND P1, PT, RZ, UR4, PT ;  /* 0x00000004ff007c0c */ /* 0x002fe4000bf25070 */
[----:B0-----:R-:W-:-:S02]  /*0100*/  LOP3.LUT R0, R57, 0xffff, RZ, 0xc0, !PT ;  /* 0x0000ffff39007812 */ /* 0x001fc400078ec0ff */
[----:B---3--:R-:W-:-:S03]  /*0110*/  LOP3.LUT P0, RZ, R57, R52, RZ, 0xfc, !PT ;  /* 0x0000003439ff7212 */ /* 0x008fc6000780fcff */
[----:B------:R-:W-:Y:S01]  /*0120*/  IMAD R0, R0, 0x556, RZ ;  /* 0x0000055600007824 */ /* 0x000fe200078e02ff */
[----:B------:R-:W-:-:S04]  /*0130*/  ISETP.NE.AND.EX P0, PT, RZ, UR5, !P0, P1 ;  /* 0x00000005ff007c0c */ /* 0x000fc8000c705310 */
[----:B------:R-:W-:-:S04]  /*0140*/  SHF.R.U32.HI R61, RZ, 0x10, R0 ;  /* 0x00000010ff3d7819 */ /* 0x000fc80000011600 */
[----:B------:R-:W-:-:S05]  /*0150*/  PRMT R0, R61, 0x9910, RZ ;  /* 0x000099103d007816 */ /* 0x000fca00000000ff */
[----:B------:R-:W-:-:S05]  /*0160*/  IMAD R0, R0, 0x30, RZ ;  /* 0x0000003000007824 */ /* 0x000fca00078e02ff */
[----:B------:R-:W-:-:S04]  /*0170*/  IADD3 R0, PT, PT, RZ, -R0, RZ ;  /* 0x80000000ff007210 */ /* 0x000fc80007ffe0ff */
[----:B------:R-:W-:-:S04]  /*0180*/  PRMT R60, R0, 0x7710, RZ ;  /* 0x00007710003c7816 */ /* 0x000fc800000000ff */
[----:B------:R-:W-:-:S04]  /*0190*/  IADD3 R60, PT, PT, R60, R57, RZ ;  /* 0x000000393c3c7210 */ /* 0x000fc80007ffe0ff */
[----:B------:R-:W-:-:S04]  /*01a0*/  SHF.L.U32 R60, R60, 0x1, RZ ;  /* 0x000000013c3c7819 */ /* 0x000fc800000006ff */
[----:B--2-4-:R-:W-:-:S07]  /*01b0*/  LOP3.LUT R25, R60, 0xffff, RZ, 0xc0, !PT ;  /* 0x0000ffff3c197812 */ /* 0x014fce00078ec0ff */
.L_x_2013:
[----:B0-----:R-:W0:Y:S01]  /*01c0*/  LDC R11, c[0x0][0x3f8] ;  /* 0x0000fe00ff0b7b82 */ /* 0x001e220000000800 */
[----:B------:R-:W-:Y:S01]  /*01d0*/  IABS R6, R58 ;  /* 0x0000003a00067213 */ /* 0x000fe20000000000 */
[----:B------:R-:W1:Y:S01]  /*01e0*/  LDCU UR4, c[0x0][0x404] ;  /* 0x00008080ff0477ac */ /* 0x000e620008000800 */
[----:B------:R-:W-:Y:S01]  /*01f0*/  MOV R53, RZ ;  /* 0x000000ff00357202 */ /* 0x000fe20000000f00 */
[----:B--2---:R-:W2:Y:S01]  /*0200*/  LDCU.64 UR8, c[0x0][0x3e8] ;  /* 0x00007d00ff0877ac */ /* 0x004ea20008000a00 */
[----:B0-----:R-:W-:-:S04]  /*0210*/  IABS R5, R11 ;  /* 0x0000000b00057213 */ /* 0x001fc80000000000 */
[----:B------:R-:W0:Y:S08]  /*0220*/  I2F.RP R0, R5 ;  /* 0x0000000500007306 */ /* 0x000e300000209400 */
[----:B0-----:R-:W0:Y:S02]  /*0230*/  MUFU.RCP R0, R0 ;  /* 0x0000000000007308 */ /* 0x001e240000001000 */
[----:B0-----:R-:W-:-:S06]  /*0240*/  IADD3 R2, PT, PT, R0, 0xffffffe, RZ ;  /* 0x0ffffffe00027810 */ /* 0x001fcc0007ffe0ff */
[----:B---3--:R0:W3:Y:S02]  /*0250*/  F2I.FTZ.U32.TRUNC.NTZ R3, R2 ;  /* 0x0000000200037305 */ /* 0x0080e4000021f000 */
[----:B0-----:R-:W-:Y:S02]  /*0260*/  MOV R2, RZ ;  /* 0x000000ff00027202 */ /* 0x001fe40000000f00 */
[----:B---3--:R-:W-:-:S05]  /*0270*/  IADD3 R4, PT, PT, RZ, -R3, RZ ;  /* 0x80000003ff047210 */ /* 0x008fca0007ffe0ff */
[----:B------:R-:W-:-:S04]  /*0280*/  IMAD R7, R4, R5, RZ ;  /* 0x0000000504077224 */ /* 0x000fc800078e02ff */
[----:B------:R-:W-:-:S06]  /*0290*/  IMAD.HI.U32 R3, R3, R7, R2 ;  /* 0x0000000703037227 */ /* 0x000fcc00078e0002 */
[----:B------:R-:W-:-:S04]  /*02a0*/  IMAD.HI.U32 R4, R3, R6, RZ ;  /* 0x0000000603047227 */ /* 0x000fc800078e00ff */
[----:B-1----:R-:W-:Y:S01]  /*02b0*/  IMAD R3, R52, UR4, R61 ;  /* 0x0000000434037c24 */ /* 0x002fe2000f8e023d */
[----:B------:R-:W-:Y:S01]  /*02c0*/  IADD3 R0, PT, PT, -R4, RZ, RZ ;  /* 0x000000ff04007210 */ /* 0x000fe20007ffe1ff */
[----:B------:R-:W0:Y:S03]  /*02d0*/  LDCU.64 UR4, c[0x0][0x3f0] ;  /* 0x00007e00ff0477ac */ /* 0x000e260008000a00 */
[----:B--2---:R-:W-:Y:S01]  /*02e0*/  ISETP.GE.U32.AND P3, PT, R3, UR8, PT ;  /* 0x0000000803007c0c */ /* 0x004fe2000bf66070 */
[----:B------:R-:W-:Y:S01]  /*02f0*/  IMAD R0, R5, R0, R6 ;  /* 0x0000000005007224 */ /* 0x000fe200078e0206 */
[----:B------:R-:W-:Y:S02]  /*0300*/  SHF.R.S32.HI R7, RZ, 0x1f, R3 ;  /* 0x0000001fff077819 */ /* 0x000fe40000011403 */
[----:B-----5:R-:W-:Y:S02]  /*0310*/  IADD3 R17, PT, PT, R3, 0x10, RZ ;  /* 0x0000001003117810 */ /* 0x020fe40007ffe0ff */
[----:B------:R-:W-:-:S02]  /*0320*/  ISETP.GT.U32.AND P2, PT, R5, R0, PT ;  /* 0x000000000500720c */ /* 0x000fc40003f44070 */
[----:B------:R-:W-:Y:S02]  /*0330*/  ISETP.GE.AND.EX P3, PT, R7, UR9, PT, P3 ;  /* 0x0000000907007c0c */ /* 0x000fe4000bf66330 */
[----:B----4-:R-:W-:Y:S02]  /*0340*/  SHF.R.S32.HI R21, RZ, 0x1f, R17 ;  /* 0x0000001fff157819 */ /* 0x010fe40000011411 */
[C---:B------:R-:W-:Y:S02]  /*0350*/  IADD3 R27, PT, PT, R3.reuse, 0x20, RZ ;  /* 0x00000020031b7810 */ /* 0x040fe40007ffe0ff */
[----:B------:R-:W-:Y:S02]  /*0360*/  IADD3 R15, PT, PT, R3, 0x30, RZ ;  /* 0x00000030030f7810 */ /* 0x000fe40007ffe0ff */
[----:B------:R-:W-:Y:S02]  /*0370*/  ISETP.GE.U32.AND P5, PT, R27, UR8, PT ;  /* 0x000000081b007c0c */ /* 0x000fe4000bfa6070 */
[----:B------:R-:W-:-:S02]  /*0380*/  SHF.R.S32.HI R23, RZ, 0x1f, R27 ;  /* 0x0000001fff177819 */ /* 0x000fc4000001141b */
[-C--:B------:R-:W-:Y:S01]  /*0390*/  @!P2 IADD3 R0, PT, PT, R0, -R5.reuse, RZ ;  /* 0x800000050000a210 */ /* 0x080fe20007ffe0ff */
[----:B------:R-:W1:Y:S01]  /*03a0*/  @!P3 LDC.64 R8, c[0x0][0x3e0] ;  /* 0x0000f800ff08bb82 */ /* 0x000e620000000a00 */
[----:B------:R-:W-:Y:S02]  /*03b0*/  @!P2 IADD3 R4, PT, PT, R4, 0x1, RZ ;  /* 0x000000010404a810 */ /* 0x000fe40007ffe0ff */
[----:B------:R-:W-:Y:S02]  /*03c0*/  ISETP.GE.U32.AND P1, PT, R0, R5, PT ;  /* 0x000000050000720c */ /* 0x000fe40003f26070 */
[----:B------:R-:W-:Y:S02]  /*03d0*/  LOP3.LUT R0, R58, R11, RZ, 0x3c, !PT ;  /* 0x0000000b3a007212 */ /* 0x000fe400078e3cff */
[----:B------:R-:W-:Y:S01]  /*03e0*/  ISETP.NE.AND P2, PT, R11, RZ, PT ;  /* 0x000000ff0b00720c */ /* 0x000fe20003f45270 */
[----:B------:R-:W2:Y:S01]  /*03f0*/  @!P3 LDC.64 R18, c[0x0][0x390] ;  /* 0x0000e400ff12bb82 */ /* 0x000ea20000000a00 */
[----:B------:R-:W-:-:S02]  /*0400*/  ISETP.GE.AND P4, PT, R0, RZ, PT ;  /* 0x000000ff0000720c */ /* 0x000fc40003f86270 */
[----:B------:R-:W-:Y:S02]  /*0410*/  ISETP.GE.AND.EX P5, PT, R23, UR9, PT, P5 ;  /* 0x0000000917007c0c */ /* 0x000fe4000bfa6350 */
[----:B------:R-:W-:-:S03]  /*0420*/  IADD3 R14, PT, PT, R3, 0x40, RZ ;  /* 0x00000040030e7810 */ /* 0x000fc60007ffe0ff */
[----:B------:R-:W-:Y:S02]  /*0430*/  @P1 IADD3 R4, PT, PT, R4, 0x1, RZ ;  /* 0x0000000104041810 */ /* 0x000fe40007ffe0ff */
[----:B------:R-:W-:-:S04]  /*0440*/  SHF.R.S32.HI R29, RZ, 0x1f, R14 ;  /* 0x0000001fff1d7819 */ /* 0x000fc8000001140e */
[----:B------:R-:W-:Y:S02]  /*0450*/  @!P4 IADD3 R4, PT, PT, -R4, RZ, RZ ;  /* 0x000000ff0404c210 */ /* 0x000fe40007ffe1ff */
[----:B------:R-:W-:Y:S01]  /*0460*/  @!P2 LOP3.LUT R4, RZ, R11, RZ, 0x33, !PT ;  /* 0x0000000bff04a212 */ /* 0x000fe200078e33ff */
[----:B------:R-:W3:Y:S01]  /*0470*/  @!P5 LDC.64 R12, c[0x0][0x3e0] ;  /* 0x0000f800ff0cdb82 */ /* 0x000ee20000000a00 */
[----:B------:R-:W-:Y:S02]  /*0480*/  ISETP.GE.U32.AND P4, PT, R17, UR8, PT ;  /* 0x0000000811007c0c */ /* 0x000fe4000bf86070 */
[----:B------:R-:W-:Y:S02]  /*0490*/  IADD3 R5, PT, PT, -R4, RZ, RZ ;  /* 0x000000ff04057210 */ /* 0x000fe40007ffe1ff */
[----:B------:R-:W-:Y:S02]  /*04a0*/  ISETP.GE.AND.EX P4, PT, R21, UR9, PT, P4 ;  /* 0x0000000915007c0c */ /* 0x000fe4000bf86340 */
[----:B------:R-:W-:Y:S01]  /*04b0*/  SHF.R.S32.HI R0, RZ, 0x1f, R4 ;  /* 0x0000001fff007819 */ /* 0x000fe20000011404 */
[----:B------:R-:W-:Y:S01]  /*04c0*/  IMAD R62, R11, R5, R58 ;  /* 0x000000050b3e7224 */ /* 0x000fe200078e023a */
[----:B------:R-:W-:-:S03]  /*04d0*/  ISETP.GE.U32.AND P2, PT, R14, UR8, PT ;  /* 0x000000080e007c0c */ /* 0x000fc6000bf46070 */
[----:B------:R-:W-:Y:S01]  /*04e0*/  IMAD R62, R62, 0x60, RZ ;  /* 0x000000603e3e7824 */ /* 0x000fe200078e02ff */
[----:B------:R-:W-:Y:S01]  /*04f0*/  ISETP.GE.AND.EX P2, PT, R29, UR9, PT, P2 ;  /* 0x000000091d007c0c */ /* 0x000fe2000bf46320 */
[----:B0-----:R-:W-:Y:S02]  /*0500*/  IMAD R5, R0, UR4, RZ ;  /* 0x0000000400057c24 */ /* 0x001fe4000f8e02ff */
[----:B-1----:R-:W-:Y:S01]  /*0510*/  @!P3 IMAD R0, R7, R8, RZ ;  /* 0x000000080700b224 */ /* 0x002fe200078e02ff */
[----:B------:R-:W-:Y:S01]  /*0520*/  IADD3 R64, P1, PT, R62, R25, RZ ;  /* 0x000000193e407210 */ /* 0x000fe20007f3e0ff */
[----:B------:R-:W-:Y:S01]  /*0530*/  IMAD R67, R4, UR5, R5 ;  /* 0x0000000504437c24 */ /* 0x000fe2000f8e0205 */
[----:B------:R-:W-:Y:S01]  /*0540*/  SHF.R.S32.HI R25, RZ, 0x1f, R15 ;  /* 0x0000001fff197819 */ /* 0x000fe2000001140f */
[----:B------:R-:W-:Y:S01]  /*0550*/  @!P3 IMAD R9, R3, R9, R0 ;  /* 0x000000090309b224 */ /* 0x000fe200078e0200 */
[----:B------:R-:W-:Y:S01]  /*0560*/  LEA.HI.X.SX32 R65, R62, RZ, 0x1, P1 ;  /* 0x000000ff3e417211 */ /* 0x000fe200008f0eff */
[----:B------:R-:W0:Y:S01]  /*0570*/  @!P4 LDC.64 R10, c[0x0][0x390] ;  /* 0x0000e400ff0acb82 */ /* 0x000e220000000a00 */
[----:B------:R-:W-:Y:S01]  /*0580*/  ISETP.GE.U32.AND P1, PT, R15, UR8, PT ;  /* 0x000000080f007c0c */ /* 0x000fe2000bf26070 */
[----:B------:R-:W-:-:S03]  /*0590*/  IMAD.WIDE.U32 R64, R4, UR4, R64 ;  /* 0x0000000404407c25 */ /* 0x000fc6000f8e0040 */
[----:B------:R-:W-:-:S03]  /*05a0*/  ISETP.GE.AND.EX P1, PT, R25, UR9, PT, P1 ;  /* 0x0000000919007c0c */ /* 0x000fc6000bf26310 */
[----:B------:R-:W1:Y:S01]  /*05b0*/  @!P4 LDC.64 R4, c[0x0][0x3e0] ;  /* 0x0000f800ff04cb82 */ /* 0x000e620000000a00 */
[----:B------:R-:W-:Y:S02]  /*05c0*/  IADD3 R67, PT, PT, R65, R67, RZ ;  /* 0x0000004341437210 */ /* 0x000fe40007ffe0ff */
[----:B------:R-:W-:-:S05]  /*05d0*/  @!P3 MOV R66, R64 ;  /* 0x000000400042b202 */ /* 0x000fca0000000f00 */
[----:B------:R-:W-:-:S05]  /*05e0*/  @!P3 IMAD.WIDE.U32 R6, R3, R8, R66 ;  /* 0x000000080306b225 */ /* 0x000fca00078e0042 */
[----:B------:R-:W-:Y:S02]  /*05f0*/  @!P3 IADD3 R0, PT, PT, R7, R9, RZ ;  /* 0x000000090700b210 */ /* 0x000fe40007ffe0ff */
[C---:B--2---:R-:W-:Y:S01]  /*0600*/  @!P3 LEA R18, P6, R6.reuse, R18, 0x1 ;  /* 0x000000120612b211 */ /* 0x044fe200078c08ff */
[----:B------:R-:W2:Y:S01]  /*0610*/  @!P5 LDC.64 R8, c[0x0][0x390] ;  /* 0x0000e400ff08db82 */ /* 0x000ea20000000a00 */
[----:B------:R-:W-:Y:S02]  /*0620*/  @!P4 MOV R20, R64 ;  /* 0x000000400014c202 */ /* 0x000fe40000000f00 */
[----:B------:R-:W-:Y:S02]  /*0630*/  @!P3 LEA.HI.X R19, R6, R19, R0, 0x1, P6 ;  /* 0x000000130613b211 */ /* 0x000fe400030f0c00 */
[----:B------:R-:W-:Y:S01]  /*0640*/  IADD3 R2, PT, PT, R3, 0x50, RZ ;  /* 0x0000005003027810 */ /* 0x000fe20007ffe0ff */
[----:B-1----:R-:W-:Y:S01]  /*0650*/  @!P4 IMAD R0, R21, R4, RZ ;  /* 0x000000041500c224 */ /* 0x002fe200078e02ff */
[----:B------:R-:W-:Y:S01]  /*0660*/  @!P4 MOV R21, R67 ;  /* 0x000000430015c202 */ /* 0x000fe20000000f00 */
[----:B------:R-:W1:Y:S01]  /*0670*/  @!P1 LDC.64 R6, c[0x0][0x3e0] ;  /* 0x0000f800ff069b82 */ /* 0x000e620000000a00 */
[----:B------:R0:W4:Y:S01]  /*0680*/  @!P3 LDG.E R53, desc[UR6][R18.64] ;  /* 0x000000061235b981 */ /* 0x000122000c1e1900 */
[----:B------:R-:W-:Y:S01]  /*0690*/  @!P4 IMAD R31, R17, R5, R0 ;  /* 0x00000005111fc224 */ /* 0x000fe200078e0200 */
[----:B------:R-:W-:Y:S01]  /*06a0*/  ISETP.GE.U32.AND P3, PT, R2, UR8, PT ;  /* 0x0000000802007c0c */ /* 0x000fe2000bf66070 */
[----:B---3--:R-:W-:Y:S01]  /*06b0*/  @!P5 IMAD R0, R23, R12, RZ ;  /* 0x0000000c1700d224 */ /* 0x008fe200078e02ff */
[----:B------:R-:W-:Y:S01]  /*06c0*/  @!P5 MOV R22, R64 ;  /* 0x000000400016d202 */ /* 0x000fe20000000f00 */
[----:B------:R-:W-:Y:S01]  /*06d0*/  @!P4 IMAD.WIDE.U32 R20, R17, R4, R20 ;  /* 0x000000041114c225 */ /* 0x000fe200078e0014 */
[----:B------:R-:W-:Y:S01]  /*06e0*/  SHF.R.S32.HI R17, RZ, 0x1f, R2 ;  /* 0x0000001fff117819 */ /* 0x000fe20000011402 */
[----:B------:R-:W3:Y:S01]  /*06f0*/  @!P2 LDC.64 R4, c[0x0][0x3e0] ;  /* 0x0000f800ff04ab82 */ /* 0x000ee20000000a00 */
[----:B------:R-:W-:Y:S01]  /*0700*/  @!P5 MOV R23, R67 ;  /* 0x000000430017d202 */ /* 0x000fe20000000f00 */
[----:B------:R-:W-:Y:S01]  /*0710*/  @!P5 IMAD R33, R27, R13, R0 ;  /* 0x0000000d1b21d224 */ /* 0x000fe200078e0200 */
[----:B------:R-:W-:-:S02]  /*0720*/  ISETP.GE.AND.EX P3, PT, R17, UR9, PT, P3 ;  /* 0x0000000911007c0c */ /* 0x000fc4000bf66330 */
[----:B------:R-:W-:Y:S01]  /*0730*/  @!P4 IADD3 R0, PT, PT, R21, R31, RZ ;  /* 0x0000001f1500c210 */ /* 0x000fe20007ffe0ff */
[----:B------:R-:W-:Y:S01]  /*0740*/  @!P5 IMAD.WIDE.U32 R22, R27, R12, R22 ;  /* 0x0000000c1b16d225 */ /* 0x000fe200078e0016 */
[C---:B0-----:R-:W-:Y:S01]  /*0750*/  @!P4 LEA R18, P6, R20.reuse, R10, 0x1 ;  /* 0x0000000a1412c211 */ /* 0x041fe200078c08ff */
[----:B------:R-:W0:Y:S01]  /*0760*/  @!P1 LDC.64 R12, c[0x0][0x390] ;  /* 0x0000e400ff0c9b82 */ /* 0x000e220000000a00 */
[----:B------:R-:W-:Y:S02]  /*0770*/  MOV R51, RZ ;  /* 0x000000ff00337202 */ /* 0x000fe40000000f00 */
[----:B------:R-:W-:Y:S02]  /*0780*/  @!P4 LEA.HI.X R19, R20, R11, R0, 0x1, P6 ;  /* 0x0000000b1413c211 */ /* 0x000fe400030f0c00 */
[----:B------:R-:W-:Y:S02]  /*0790*/  @!P5 IADD3 R0, PT, PT, R23, R33, RZ ;  /* 0x000000211700d210 */ /* 0x000fe40007ffe0ff */
[----:B--2---:R-:W-:Y:S01]  /*07a0*/  @!P5 LEA R20, P6, R22, R8, 0x1 ;  /* 0x000000081614d211 */ /* 0x004fe200078c08ff */
[----:B------:R-:W2:Y:S01]  /*07b0*/  @!P2 LDC.64 R10, c[0x0][0x390] ;  /* 0x0000e400ff0aab82 */ /* 0x000ea20000000a00 */
[----:B------:R5:W4:Y:S01]  /*07c0*/  @!P4 LDG.E R51, desc[UR6][R18.64] ;  /* 0x000000061233c981 */ /* 0x000b22000c1e1900 */
[----:B------:R-:W-:-:S02]  /*07d0*/  MOV R49, RZ ;  /* 0x000000ff00317202 */ /* 0x000fc40000000f00 */
[----:B------:R-:W-:Y:S01]  /*07e0*/  @!P5 LEA.HI.X R21, R22, R9, R0, 0x1, P6 ;  /* 0x000000091615d211 */ /* 0x000fe200030f0c00 */
[----:B-1----:R-:W-:Y:S01]  /*07f0*/  @!P1 IMAD R0, R25, R6, RZ ;  /* 0x0000000619009224 */ /* 0x002fe200078e02ff */
[----:B------:R-:W-:Y:S02]  /*0800*/  IADD3 R16, PT, PT, R3, 0x60, RZ ;  /* 0x0000006003107810 */ /* 0x000fe40007ffe0ff */
[----:B------:R-:W1:Y:S01]  /*0810*/  @!P3 LDC.64 R8, c[0x0][0x3e0] ;  /* 0x0000f800ff08bb82 */ /* 0x000e620000000a00 */
[----:B-----5:R-:W-:Y:S02]  /*0820*/  @!P1 MOV R18, R64 ;  /* 0x0000004000129202 */ /* 0x020fe40000000f00 */
[----:B------:R-:W-:Y:S01]  /*0830*/  @!P1 MOV R19, R67 ;  /* 0x0000004300139202 */ /* 0x000fe20000000f00 */
[----:B------:R-:W-:Y:S01]  /*0840*/  @!P1 IMAD R23, R15, R7, R0 ;  /* 0x000000070f179224 */ /* 0x000fe200078e0200 */
[----:B------:R-:W-:Y:S01]  /*0850*/  ISETP.GE.U32.AND P4, PT, R16, UR8, PT ;  /* 0x0000000810007c0c */ /* 0x000fe2000bf86070 */
[----:B---3--:R-:W-:Y:S01]  /*0860*/  @!P2 IMAD R29, R29, R4, RZ ;  /* 0x000000041d1da224 */ /* 0x008fe200078e02ff */
[----:B------:R-:W-:Y:S01]  /*0870*/  SHF.R.S32.HI R25, RZ, 0x1f, R16 ;  /* 0x0000001fff197819 */ /* 0x000fe20000011410 */
[----:B------:R-:W-:Y:S01]  /*0880*/  @!P1 IMAD.WIDE.U32 R6, R15, R6, R18 ;  /* 0x000000060f069225 */ /* 0x000fe200078e0012 */
[----:B------:R-:W-:Y:S01]  /*0890*/  IADD3 R0, PT, PT, R3, 0x70, RZ ;  /* 0x0000007003007810 */ /* 0x000fe20007ffe0ff */
[----:B------:R3:W5:Y:S01]  /*08a0*/  @!P5 LDG.E R49, desc[UR6][R20.64] ;  /* 0x000000061431d981 */ /* 0x000762000c1e1900 */
[----:B------:R-:W-:Y:S01]  /*08b0*/  ISETP.GE.AND.EX P4, PT, R25, UR9, PT, P4 ;  /* 0x0000000919007c0c */ /* 0x000fe2000bf86340 */
[----:B------:R-:W-:Y:S01]  /*08c0*/  @!P2 IMAD R29, R14, R5, R29 ;  /* 0x000000050e1da224 */ /* 0x000fe200078e021d */
[----:B------:R-:W-:-:S02]  /*08d0*/  @!P2 MOV R18, R64 ;  /* 0x000000400012a202 */ /* 0x000fc40000000f00 */
[----:B------:R-:W-:Y:S02]  /*08e0*/  @!P2 MOV R19, R67 ;  /* 0x000000430013a202 */ /* 0x000fe40000000f00 */
[----:B------:R-:W-:Y:S02]  /*08f0*/  ISETP.GE.U32.AND P5, PT, R0, UR8, PT ;  /* 0x0000000800007c0c */ /* 0x000fe4000bfa6070 */
[----:B------:R-:W-:Y:S01]  /*0900*/  SHF.R.S32.HI R27, RZ, 0x1f, R0 ;  /* 0x0000001fff1b7819 */ /* 0x000fe20000011400 */
[----:B------:R-:W-:Y:S01]  /*0910*/  @!P2 IMAD.WIDE.U32 R14, R14, R4, R18 ;  /* 0x000000040e0ea225 */ /* 0x000fe200078e0012 */
[----:B------:R-:W-:Y:S02]  /*0920*/  @!P1 IADD3 R5, PT, PT, R7, R23, RZ ;  /* 0x0000001707059210 */ /* 0x000fe40007ffe0ff */
[----:B0-----:R-:W-:Y:S01]  /*0930*/  @!P1 LEA R22, P6, R6, R12, 0x1 ;  /* 0x0000000c06169211 */ /* 0x001fe200078c08ff */
[----:B-1----:R-:W-:Y:S01]  /*0940*/  @!P3 IMAD R17, R17, R8, RZ ;  /* 0x000000081111b224 */ /* 0x002fe200078e02ff */
[----:B------:R-:W-:-:S02]  /*0950*/  ISETP.GE.AND.EX P5, PT, R27, UR9, PT, P5 ;  /* 0x000000091b007c0c */ /* 0x000fc4000bfa6350 */
[----:B------:R-:W-:Y:S02]  /*0960*/  @!P1 LEA.HI.X R23, R6, R13, R5, 0x1, P6 ;  /* 0x0000000d06179211 */ /* 0x000fe400030f0c05 */
[----:B------:R-:W0:Y:S01]  /*0970*/  @!P3 LDC.64 R4, c[0x0][0x390] ;  /* 0x0000e400ff04bb82 */ /* 0x000e220000000a00 */
[----:B------:R-:W-:Y:S02]  /*0980*/  @!P2 IADD3 R6, PT, PT, R15, R29, RZ ;  /* 0x0000001d0f06a210 */ /* 0x000fe40007ffe0ff */
[C---:B--2---:R-:W-:Y:S02]  /*0990*/  @!P2 LEA R18, P6, R14.reuse, R10, 0x1 ;  /* 0x0000000a0e12a211 */ /* 0x044fe400078c08ff */
[----:B------:R-:W-:Y:S02]  /*09a0*/  @!P3 MOV R7, R67 ;  /* 0x000000430007b202 */ /* 0x000fe40000000f00 */
[----:B------:R-:W-:Y:S01]  /*09b0*/  @!P2 LEA.HI.X R19, R14, R11, R6, 0x1, P6 ;  /* 0x0000000b0e13a211 */ /* 0x000fe200030f0c06 */
[----:B------:R-:W1:Y:S01]  /*09c0*/  @!P4 LDC.64 R12, c[0x0][0x3e0] ;  /* 0x0000f800ff0ccb82 */ /* 0x000e620000000a00 */
[----:B------:R-:W-:-:S02]  /*09d0*/  @!P3 MOV R6, R64 ;  /* 0x000000400006b202 */ /* 0x000fc40000000f00 */
[----:B------:R-:W-:Y:S02]  /*09e0*/  CS2R R42, SRZ ;  /* 0x00000000002a7805 */ /* 0x000fe4000001ff00 */
[C---:B---3--:R-:W-:Y:S01]  /*09f0*/  IADD3 R20, PT, PT, R3.reuse, 0x80, RZ ;  /* 0x0000008003147810 */ /* 0x048fe20007ffe0ff */
[C---:B------:R-:W-:Y:S01]  /*0a00*/  @!P3 IMAD R17, R2.reuse, R9, R17 ;  /* 0x000000090211b224 */ /* 0x040fe200078e0211 */
[----:B------:R-:W-:Y:S01]  /*0a10*/  MOV R44, RZ ;  /* 0x000000ff002c7202 */ /* 0x000fe20000000f00 */
[----:B------:R-:W-:Y:S01]  /*0a20*/  @!P3 IMAD.WIDE.U32 R8, R2, R8, R6 ;  /* 0x000000080208b225 */ /* 0x000fe200078e0006 */
[----:B------:R-:W2:Y:S01]  /*0a30*/  @!P5 LDC.64 R14, c[0x0][0x3e0] ;  /* 0x0000f800ff0edb82 */ /* 0x000ea20000000a00 */
[----:B------:R-:W-:Y:S01]  /*0a40*/  IADD3 R2, PT, PT, R3, 0x90, RZ ;  /* 0x0000009003027810 */ /* 0x000fe20007ffe0ff */
[----:B------:R-:W3:Y:S01]  /*0a50*/  @!P2 LDG.E R42, desc[UR6][R18.64] ;  /* 0x00000006122aa981 */ /* 0x000ee2000c1e1900 */
[----:B------:R-:W-:Y:S02]  /*0a60*/  ISETP.GE.U32.AND P6, PT, R20, UR8, PT ;  /* 0x0000000814007c0c */ /* 0x000fe4000bfc6070 */
[----:B------:R-:W-:Y:S01]  /*0a70*/  SHF.R.S32.HI R29, RZ, 0x1f, R20 ;  /* 0x0000001fff1d7819 */ /* 0x000fe20000011414 */
[----:B------:R0:W3:Y:S01]  /*0a80*/  @!P1 LDG.E R44, desc[UR6][R22.64] ;  /* 0x00000006162c9981 */ /* 0x0000e2000c1e1900 */
[----:B------:R-:W-:Y:S01]  /*0a90*/  ISETP.GE.U32.AND P1, PT, R2, UR8, PT ;  /* 0x0000000802007c0c */ /* 0x000fe2000bf26070 */
[----:B------:R-:W2:Y:S01]  /*0aa0*/  @!P4 LDC.64 R6, c[0x0][0x390] ;  /* 0x0000e400ff06cb82 */ /* 0x000ea20000000a00 */
[----:B------:R-:W-:-:S02]  /*0ab0*/  SHF.R.S32.HI R21, RZ, 0x1f, R2 ;  /* 0x0000001fff157819 */ /* 0x000fc40000011402 */
[----:B------:R-:W-:Y:S02]  /*0ac0*/  ISETP.GE.AND.EX P2, PT, R29, UR9, PT, P6 ;  /* 0x000000091d007c0c */ /* 0x000fe4000bf46360 */
[----:B------:R-:W-:-:S03]  /*0ad0*/  ISETP.GE.AND.EX P1, PT, R21, UR9, PT, P1 ;  /* 0x0000000915007c0c */ /* 0x000fc6000bf26310 */
[----:B------:R-:W2:Y:S01]  /*0ae0*/  @!P5 LDC.64 R10, c[0x0][0x390] ;  /* 0x0000e400ff0adb82 */ /* 0x000ea20000000a00 */
[----:B------:R-:W-:Y:S02]  /*0af0*/  @!P3 IADD3 R9, PT, PT, R9, R17, RZ ;  /* 0x000000110909b210 */ /* 0x000fe40007ffe0ff */
[C---:B0-----:R-:W-:Y:S01]  /*0b00*/  @!P3 LEA R22, P6, R8.reuse, R4, 0x1 ;  /* 0x000000040816b211 */ /* 0x041fe200078c08ff */
[----:B-1----:R-:W-:Y:S01]  /*0b10*/  @!P4 IMAD R25, R25, R12, RZ ;  /* 0x0000000c1919c224 */ /* 0x002fe200078e02ff */
[-C--:B------:R-:W-:Y:S02]  /*0b20*/  @!P4 MOV R18, R64.reuse ;  /* 0x000000400012c202 */ /* 0x080fe40000000f00 */
[----:B------:R-:W-:Y:S02]  /*0b30*/  @!P3 LEA.HI.X R23, R8, R5, R9, 0x1, P6 ;  /* 0x000000050817b211 */ /* 0x000fe400030f0c09 */
[----:B------:R-:W0:Y:S01]  /*0b40*/  @!P2 LDC.64 R8, c[0x0][0x3e0] ;  /* 0x0000f800ff08ab82 */ /* 0x000e220000000a00 */
[----:B------:R-:W-:Y:S01]  /*0b50*/  @!P4 MOV R19, R67 ;  /* 0x000000430013c202 */ /* 0x000fe20000000f00 */
[C---:B------:R-:W-:Y:S01]  /*0b60*/  @!P4 IMAD R13, R16.reuse, R13, R25 ;  /* 0x0000000d100dc224 */ /* 0x040fe200078e0219 */
[----:B------:R-:W-:Y:S01]  /*0b70*/  @!P5 MOV R24, R64 ;  /* 0x000000400018d202 */ /* 0x000fe20000000f00 */
[----:B--2---:R-:W-:Y:S01]  /*0b80*/  @!P5 IMAD R27, R27, R14, RZ ;  /* 0x0000000e1b1bd224 */ /* 0x004fe200078e02ff */
[----:B------:R-:W-:Y:S01]  /*0b90*/  @!P5 MOV R25, R67 ;  /* 0x000000430019d202 */ /* 0x000fe20000000f00 */
[----:B------:R-:W-:Y:S01]  /*0ba0*/  @!P4 IMAD.WIDE.U32 R18, R16, R12, R18 ;  /* 0x0000000c1012c225 */ /* 0x000fe200078e0012 */
[----:B------:R-:W2:Y:S01]  /*0bb0*/  @!P3 LDG.E R43, desc[UR6][R22.64] ;  /* 0x00000006162bb981 */ /* 0x000ea2000c1e1900 */
[----:B------:R-:W1:Y:S02]  /*0bc0*/  @!P1 LDC.64 R4, c[0x0][0x3e0] ;  /* 0x0000f800ff049b82 */ /* 0x000e640000000a00 */
[C---:B------:R-:W-:Y:S01]  /*0bd0*/  @!P5 IMAD R27, R0.reuse, R15, R27 ;  /* 0x0000000f001bd224 */ /* 0x040fe200078e021b */
[----:B------:R-:W-:Y:S01]  /*0be0*/  @!P4 IADD3 R15, PT, PT, R19, R13, RZ ;  /* 0x0000000d130fc210 */ /* 0x000fe20007ffe0ff */
[----:B------:R-:W-:Y:S01]  /*0bf0*/  @!P5 IMAD.WIDE.U32 R24, R0, R14, R24 ;  /* 0x0000000e0018d225 */ /* 0x000fe200078e0018 */
[----:B------:R-:W-:-:S02]  /*0c00*/  @!P4 LEA R16, P3, R18, R6, 0x1 ;  /* 0x000000061210c211 */ /* 0x000fc400078608ff */
[----:B------:R-:W-:Y:S01]  /*0c10*/  IADD3 R14, PT, PT, R3, 0xa0, RZ ;  /* 0x000000a0030e7810 */ /* 0x000fe20007ffe0ff */
[----:B------:R-:W1:Y:S01]  /*0c20*/  @!P2 LDC.64 R12, c[0x0][0x390] ;  /* 0x0000e400ff0cab82 */ /* 0x000e620000000a00 */
[----:B------:R-:W-:Y:S02]  /*0c30*/  @!P5 IADD3 R0, PT, PT, R25, R27, RZ ;  /* 0x0000001b1900d210 */ /* 0x000fe40007ffe0ff */
[----:B------:R-:W-:Y:S02]  /*0c40*/  @!P5 LEA R10, P6, R24, R10, 0x1 ;  /* 0x0000000a180ad211 */ /* 0x000fe400078c08ff */
[----:B------:R-:W-:Y:S02]  /*0c50*/  @!P4 LEA.HI.X R17, R18, R7, R15, 0x1, P3 ;  /* 0x000000071211c211 */ /* 0x000fe400018f0c0f */
[----:B------:R-:W-:Y:S01]  /*0c60*/  ISETP.GE.U32.AND P3, PT, R14, UR8, PT ;  /* 0x000000080e007c0c */ /* 0x000fe2000bf66070 */
[----:B------:R-:W1:Y:S01]  /*0c70*/  @!P1 LDC.64 R6, c[0x0][0x390] ;  /* 0x0000e400ff069b82 */ /* 0x000e620000000a00 */
[----:B------:R-:W-:-:S02]  /*0c80*/  SHF.R.S32.HI R19, RZ, 0x1f, R14 ;  /* 0x0000001fff137819 */ /* 0x000fc4000001140e */
[----:B------:R-:W-:Y:S02]  /*0c90*/  MOV R39, RZ ;  /* 0x000000ff00277202 */ /* 0x000fe40000000f00 */
[----:B------:R-:W-:Y:S02]  /*0ca0*/  @!P5 LEA.HI.X R11, R24, R11, R0, 0x1, P6 ;  /* 0x0000000b180bd211 */ /* 0x000fe400030f0c00 */
[----:B------:R-:W-:Y:S01]  /*0cb0*/  ISETP.GE.AND.EX P3, PT, R19, UR9, PT, P3 ;  /* 0x0000000913007c0c */ /* 0x000fe2000bf66330 */
[----:B0-----:R-:W-:Y:S02]  /*0cc0*/  @!P2 IMAD R29, R29, R8, RZ ;  /* 0x000000081d1da224 */ /* 0x001fe400078e02ff */
[----:B------:R0:W2:Y:S01]  /*0cd0*/  @!P5 LDG.E R39, desc[UR6][R10.64] ;  /* 0x000000060a27d981 */ /* 0x0000a2000c1e1900 */
[----:B------:R-:W-:Y:S01]  /*0ce0*/  MOV R41, RZ ;  /* 0x000000ff00297202 */ /* 0x000fe20000000f00 */
[----:B-1----:R-:W-:Y:S02]  /*0cf0*/  @!P1 IMAD R0, R21, R4, RZ ;  /* 0x0000000415009224 */ /* 0x002fe400078e02ff */
[----:B------:R-:W-:Y:S01]  /*0d00*/  @!P2 IMAD R29, R20, R9, R29 ;  /* 0x00000009141da224 */ /* 0x000fe200078e021d */
[----:B0-----:R-:W-:-:S02]  /*0d10*/  @!P2 MOV R10, R64 ;  /* 0x00000040000aa202 */ /* 0x001fc40000000f00 */
[----:B------:R0:W2:Y:S01]  /*0d20*/  @!P4 LDG.E R41, desc[UR6][R16.64] ;  /* 0x000000061029c981 */ /* 0x0000a2000c1e1900 */
[-C--:B------:R-:W-:Y:S02]  /*0d30*/  @!P2 MOV R11, R67.reuse ;  /* 0x00000043000ba202 */ /* 0x080fe40000000f00 */
[----:B------:R-:W-:Y:S01]  /*0d40*/  IADD3 R31, PT, PT, R3, 0xb0, RZ ;  /* 0x000000b0031f7810 */ /* 0x000fe20007ffe0ff */
[----:B------:R-:W-:Y:S01]  /*0d50*/  @!P2 IMAD.WIDE.U32 R20, R20, R8, R10 ;  /* 0x000000081414a225 */ /* 0x000fe200078e000a */
[----:B------:R-:W-:Y:S01]  /*0d60*/  @!P1 MOV R10, R64 ;  /* 0x00000040000a9202 */ /* 0x000fe20000000f00 */
[----:B------:R-:W1:Y:S01]  /*0d70*/  @!P3 LDC.64 R8, c[0x0][0x3e0] ;  /* 0x0000f800ff08bb82 */ /* 0x000e620000000a00 */
[----:B------:R-:W-:Y:S01]  /*0d80*/  @!P1 MOV R11, R67 ;  /* 0x00000043000b9202 */ /* 0x000fe20000000f00 */
[C---:B------:R-:W-:Y:S01]  /*0d90*/  @!P1 IMAD R5, R2.reuse, R5, R0 ;  /* 0x0000000502059224 */ /* 0x040fe200078e0200 */
[----:B------:R-:W-:Y:S02]  /*0da0*/  ISETP.GE.U32.AND P4, PT, R31, UR8, PT ;  /* 0x000000081f007c0c */ /* 0x000fe4000bf86070 */
[----:B------:R-:W-:Y:S01]  /*0db0*/  SHF.R.S32.HI R23, RZ, 0x1f, R31 ;  /* 0x0000001fff177819 */ /* 0x000fe2000001141f */
[----:B------:R-:W-:Y:S01]  /*0dc0*/  @!P1 IMAD.WIDE.U32 R10, R2, R4, R10 ;  /* 0x00000004020a9225 */ /* 0x000fe200078e000a */
[----:B------:R-:W-:-:S02]  /*0dd0*/  @!P2 IADD3 R0, PT, PT, R21, R29, RZ ;  /* 0x0000001d1500a210 */ /* 0x000fc40007ffe0ff */
[C---:B------:R-:W-:Y:S02]  /*0de0*/  @!P2 LEA R12, P5, R20.reuse, R12, 0x1 ;  /* 0x0000000c140ca211 */ /* 0x040fe400078a08ff */
[----:B------:R-:W-:Y:S02]  /*0df0*/  ISETP.GE.AND.EX P4, PT, R23, UR9, PT, P4 ;  /* 0x0000000917007c0c */ /* 0x000fe4000bf86340 */
[----:B------:R-:W-:Y:S02]  /*0e00*/  @!P2 LEA.HI.X R13, R20, R13, R0, 0x1, P5 ;  /* 0x0000000d140da211 */ /* 0x000fe400028f0c00 */
[----:B------:R-:W-:Y:S01]  /*0e10*/  @!P1 IADD3 R2, PT, PT, R11, R5, RZ ;  /* 0x000000050b029210 */ /* 0x000fe20007ffe0ff */
[----:B------:R-:W0:Y:S01]  /*0e20*/  @!P3 LDC.64 R20, c[0x0][0x390] ;  /* 0x0000e400ff14bb82 */ /* 0x000e220000000a00 */
[----:B------:R-:W-:Y:S02]  /*0e30*/  @!P1 LEA R4, P5, R10, R6, 0x1 ;  /* 0x000000060a049211 */ /* 0x000fe400078a08ff */
[----:B------:R-:W-:-:S02]  /*0e40*/  IADD3 R0, PT, PT, R3, 0xc0, RZ ;  /* 0x000000c003007810 */ /* 0x000fc40007ffe0ff */
[----:B------:R-:W-:Y:S02]  /*0e50*/  MOV R37, RZ ;  /* 0x000000ff00257202 */ /* 0x000fe40000000f00 */
[----:B------:R-:W-:Y:S02]  /*0e60*/  @!P1 LEA.HI.X R5, R10, R7, R2, 0x1, P5 ;  /* 0x000000070a059211 */ /* 0x000fe400028f0c02 */
[----:B------:R-:W-:Y:S01]  /*0e70*/  IADD3 R27, PT, PT, R3, 0xd0, RZ ;  /* 0x000000d0031b7810 */ /* 0x000fe20007ffe0ff */
[----:B------:R-:W4:Y:S01]  /*0e80*/  @!P4 LDC.64 R6, c[0x0][0x3e0] ;  /* 0x0000f800ff06cb82 */ /* 0x000f220000000a00 */
[----:B------:R-:W-:Y:S01]  /*0e90*/  ISETP.GE.U32.AND P5, PT, R0, UR8, PT ;  /* 0x0000000800007c0c */ /* 0x000fe2000bfa6070 */
[----:B------:R0:W2:Y:S01]  /*0ea0*/  @!P2 LDG.E R37, desc[UR6][R12.64] ;  /* 0x000000060c25a981 */ /* 0x0000a2000c1e1900 */
[----:B------:R-:W-:Y:S02]  /*0eb0*/  SHF.R.S32.HI R35, RZ, 0x1f, R0 ;  /* 0x0000001fff237819 */ /* 0x000fe40000011400 */
[----:B------:R-:W-:-:S02]  /*0ec0*/  MOV R15, RZ ;  /* 0x000000ff000f7202 */ /* 0x000fc40000000f00 */
[----:B------:R-:W-:Y:S01]  /*0ed0*/  ISETP.GE.AND.EX P5, PT, R35, UR9, PT, P5 ;  /* 0x0000000923007c0c */ /* 0x000fe2000bfa6350 */
[----:B-1----:R-:W-:Y:S01]  /*0ee0*/  @!P3 IMAD R19, R19, R8, RZ ;  /* 0x000000081313b224 */ /* 0x002fe200078e02ff */
[----:B------:R-:W-:Y:S01]  /*0ef0*/  ISETP.GE.U32.AND P2, PT, R27, UR8, PT ;  /* 0x000000081b007c0c */ /* 0x000fe2000bf46070 */
[----:B0-----:R-:W0:Y:S01]  /*0f00*/  @!P4 LDC.64 R16, c[0x0][0x390] ;  /* 0x0000e400ff10cb82 */ /* 0x001e220000000a00 */
[----:B------:R-:W-:Y:S01]  /*0f10*/  SHF.R.S32.HI R33, RZ, 0x1f, R27 ;  /* 0x0000001fff217819 */ /* 0x000fe2000001141b */
[----:B------:R1:W2:Y:S03]  /*0f20*/  @!P1 LDG.E R15, desc[UR6][R4.64] ;  /* 0x00000006040f9981 */ /* 0x0002a6000c1e1900 */
[----:B------:R-:W-:Y:S01]  /*0f30*/  ISETP.GE.AND.EX P2, PT, R33, UR9, PT, P2 ;  /* 0x0000000921007c0c */ /* 0x000fe2000bf46320 */
[----:B------:R-:W-:Y:S01]  /*0f40*/  @!P3 IMAD R13, R14, R9, R19 ;  /* 0x000000090e0db224 */ /* 0x000fe200078e0213 */
[----:B------:R-:W-:-:S03]  /*0f50*/  IADD3 R11, PT, PT, R3, 0xe0, RZ ;  /* 0x000000e0030b7810 */ /* 0x000fc60007ffe0ff */
[----:B------:R-:W0:Y:S01]  /*0f60*/  @!P5 LDC.64 R18, c[0x0][0x3e0] ;  /* 0x0000f800ff12db82 */ /* 0x000e220000000a00 */
[----:B-1----:R-:W-:Y:S02]  /*0f70*/  @!P3 MOV R4, R64 ;  /* 0x000000400004b202 */ /* 0x002fe40000000f00 */
[----:B------:R-:W-:-:S03]  /*0f80*/  @!P3 MOV R5, R67 ;  /* 0x000000430005b202 */ /* 0x000fc60000000f00 */
[----:B------:R-:W-:Y:S01]  /*0f90*/  @!P3 IMAD.WIDE.U32 R8, R14, R8, R4 ;  /* 0x000000080e08b225 */ /* 0x000fe200078e0004 */
[----:B------:R-:W-:Y:S02]  /*0fa0*/  ISETP.GE.U32.AND P6, PT, R11, UR8, PT ;  /* 0x000000080b007c0c */ /* 0x000fe4000bfc6070 */
[----:B------:R-:W1:Y:S01]  /*0fb0*/  @!P2 LDC.64 R4, c[0x0][0x3e0] ;  /* 0x0000f800ff04ab82 */ /* 0x000e620000000a00 */
[----:B------:R-:W-:Y:S02]  /*0fc0*/  SHF.R.S32.HI R25, RZ, 0x1f, R11 ;  /* 0x0000001fff197819 */ /* 0x000fe4000001140b */
[----:B------:R-:W-:Y:S02]  /*0fd0*/  @!P3 IADD3 R2, PT, PT, R9, R13, RZ ;  /* 0x0000000d0902b210 */ /* 0x000fe40007ffe0ff */
[C---:B------:R-:W-:Y:S02]  /*0fe0*/  @!P3 LEA R20, P1, R8.reuse, R20, 0x1 ;  /* 0x000000140814b211 */ /* 0x040fe400078208ff */
[----:B------:R-:W-:Y:S01]  /*0ff0*/  IADD3 R14, PT, PT, R3, 0xf0, RZ ;  /* 0x000000f0030e7810 */ /* 0x000fe20007ffe0ff */
[----:B------:R-:W5:Y:S01]  /*1000*/  @!P2 LDC.64 R12, c[0x0][0x390] ;  /* 0x0000e400ff0cab82 */ /* 0x000f620000000a00 */
[----:B------:R-:W-:-:S02]  /*1010*/  @!P3 LEA.HI.X R21, R8, R21, R2, 0x1, P1 ;  /* 0x000000150815b211 */ /* 0x000fc400008f0c02 */
[----:B------:R-:W-:Y:S01]  /*1020*/  ISETP.GE.AND.EX P6, PT, R25, UR9, PT, P6 ;  /* 0x0000000919007c0c */ /* 0x000fe2000bfc6360 */
[----:B----4-:R-:W-:Y:S01]  /*1030*/  @!P4 IMAD R8, R23, R6, RZ ;  /* 0x000000061708c224 */ /* 0x010fe200078e02ff */
[----:B------:R-:W-:-:S03]  /*1040*/  ISETP.GE.U32.AND P1, PT, R14, UR8, PT ;  /* 0x000000080e007c0c */ /* 0x000fc6000bf26070 */
[----:B------:R-:W4:Y:S01]  /*1050*/  @!P5 LDC.64 R2, c[0x0][0x390] ;  /* 0x0000e400ff02db82 */ /* 0x000f220000000a00 */
[----:B------:R-:W-:Y:S02]  /*1060*/  SHF.R.S32.HI R29, RZ, 0x1f, R14 ;  /* 0x0000001fff1d7819 */ /* 0x000fe4000001140e */
[----:B------:R-:W-:Y:S02]  /*1070*/  @!P4 MOV R22, R64 ;  /* 0x000000400016c202 */ /* 0x000fe40000000f00 */
[----:B------:R-:W-:Y:S02]  /*1080*/  @!P4 MOV R23, R67 ;  /* 0x000000430017c202 */ /* 0x000fe40000000f00 */
[----:B------:R-:W-:Y:S02]  /*1090*/  ISETP.GE.AND.EX P1, PT, R29, UR9, PT, P1 ;  /* 0x000000091d007c0c */ /* 0x000fe4000bf26310 */
[----:B------:R-:W-:Y:S01]  /*10a0*/  MOV R10, RZ ;  /* 0x000000ff000a7202 */ /* 0x000fe20000000f00 */
[----:B------:R-:W-:-:S02]  /*10b0*/  @!P4 IMAD R7, R31, R7, R8 ;  /* 0x000000071f07c224 */ /* 0x000fc400078e0208 */
[----:B------:R-:W-:Y:S01]  /*10c0*/  @!P4 IMAD.WIDE.U32 R22, R31, R6, R22 ;  /* 0x000000061f16c225 */ /* 0x000fe200078e0016 */
[----:B------:R-:W5:Y:S02]  /*10d0*/  @!P6 LDC.64 R8, c[0x0][0x3e0] ;  /* 0x0000f800ff08eb82 */ /* 0x000f640000000a00 */
[----:B------:R0:W2:Y:S02]  /*10e0*/  @!P3 LDG.E R10, desc[UR6][R20.64] ;  /* 0x00000006140ab981 */ /* 0x0000a4000c1e1900 */
[----:B0-----:R-:W-:Y:S01]  /*10f0*/  @!P5 IMAD R35, R35, R18, RZ ;  /* 0x000000122323d224 */ /* 0x001fe200078e02ff */
[----:B------:R-:W-:Y:S02]  /*1100*/  @!P4 IADD3 R23, PT, PT, R23, R7, RZ ;  /* 0x000000071717c210 */ /* 0x000fe40007ffe0ff */
[----:B------:R-:W-:Y:S01]  /*1110*/  @!P4 LEA R16, P3, R22, R16, 0x1 ;  /* 0x000000101610c211 */ /* 0x000fe200078608ff */
[----:B------:R-:W-:Y:S01]  /*1120*/  @!P5 IMAD R35, R0, R19, R35 ;  /* 0x000000130023d224 */ /* 0x000fe200078e0223 */
[----:B------:R-:W0:Y:S01]  /*1130*/  @!P1 LDC.64 R6, c[0x0][0x3e0] ;  /* 0x0000f800ff069b82 */ /* 0x000e220000000a00 */
[----:B------:R-:W-:-:S02]  /*1140*/  @!P5 MOV R20, R64 ;  /* 0x000000400014d202 */ /* 0x000fc40000000f00 */
[----:B------:R-:W-:Y:S02]  /*1150*/  @!P5 MOV R21, R67 ;  /* 0x000000430015d202 */ /* 0x000fe40000000f00 */
[----:B------:R-:W-:Y:S01]  /*1160*/  @!P4 LEA.HI.X R17, R22, R17, R23, 0x1, P3 ;  /* 0x000000111611c211 */ /* 0x000fe200018f0c17 */
[----:B-1----:R-:W-:Y:S02]  /*1170*/  @!P2 IMAD R22, R33, R4, RZ ;  /* 0x000000042116a224 */ /* 0x002fe400078e02ff */
[----:B------:R-:W-:Y:S01]  /*1180*/  @!P5 IMAD.WIDE.U32 R20, R0, R18, R20 ;  /* 0x000000120014d225 */ /* 0x000fe200078e0014 */
[----:B------:R-:W-:Y:S01]  /*1190*/  @!P2 MOV R23, R67 ;  /* 0x000000430017a202 */ /* 0x000fe20000000f00 */
[----:B------:R-:W1:Y:S02]  /*11a0*/  @!P6 LDC.64 R18, c[0x0][0x390] ;  /* 0x0000e400ff12eb82 */ /* 0x000e640000000a00 */
[----:B------:R-:W-:Y:S01]  /*11b0*/  @!P2 IMAD R31, R27, R5, R22 ;  /* 0x000000051b1fa224 */ /* 0x000fe200078e0216 */
[----:B------:R-:W-:-:S02]  /*11c0*/  @!P5 IADD3 R21, PT, PT, R21, R35, RZ ;  /* 0x000000231515d210 */ /* 0x000fc40007ffe0ff */
[----:B------:R-:W-:Y:S02]  /*11d0*/  @!P2 MOV R22, R64 ;  /* 0x000000400016a202 */ /* 0x000fe40000000f00 */
[C---:B----4-:R-:W-:Y:S02]  /*11e0*/  @!P5 LEA R2, P3, R20.reuse, R2, 0x1 ;  /* 0x000000021402d211 */ /* 0x050fe400078608ff */
[----:B------:R-:W-:Y:S01]  /*11f0*/  MOV R0, RZ ;  /* 0x000000ff00007202 */ /* 0x000fe20000000f00 */
[----:B------:R-:W-:Y:S01]  /*1200*/  @!P2 IMAD.WIDE.U32 R4, R27, R4, R22 ;  /* 0x000000041b04a225 */ /* 0x000fe200078e0016 */
[----:B------:R-:W-:Y:S02]  /*1210*/  @!P5 LEA.HI.X R3, R20, R3, R21, 0x1, P3 ;  /* 0x000000031403d211 */ /* 0x000fe400018f0c15 */
[----:B------:R-:W4:Y:S01]  /*1220*/  @!P1 LDC.64 R20, c[0x0][0x390] ;  /* 0x0000e400ff149b82 */ /* 0x000f220000000a00 */
[----:B------:R-:W-:Y:S01]  /*1230*/  MOV R22, RZ ;  /* 0x000000ff00167202 */ /* 0x000fe20000000f00 */
[----:B------:R-:W2:Y:S01]  /*1240*/  @!P4 LDG.E R0, desc[UR6][R16.64] ;  /* 0x000000061000c981 */ /* 0x000ea2000c1e1900 */
[----:B------:R-:W-:Y:S01]  /*1250*/  @!P2 IADD3 R5, PT, PT, R5, R31, RZ ;  /* 0x0000001f0505a210 */ /* 0x000fe20007ffe0ff */
[----:B-----5:R-:W-:Y:S01]  /*1260*/  @!P6 IMAD R24, R25, R8, RZ ;  /* 0x000000081918e224 */ /* 0x020fe200078e02ff */
[----:B------:R-:W-:-:S02]  /*1270*/  @!P2 LEA R12, P3, R4, R12, 0x1 ;  /* 0x0000000c040ca211 */ /* 0x000fc400078608ff */
[----:B------:R5:W2:Y:S02]  /*1280*/  @!P5 LDG.E R22, desc[UR6][R2.64] ;  /* 0x000000060216d981 */ /* 0x000aa4000c1e1900 */
[----:B------:R-:W-:Y:S01]  /*1290*/  @!P2 LEA.HI.X R13, R4, R13, R5, 0x1, P3 ;  /* 0x0000000d040da211 */ /* 0x000fe200018f0c05 */
[----:B------:R-:W-:Y:S01]  /*12a0*/  @!P6 IMAD R5, R11, R9, R24 ;  /* 0x000000090b05e224 */ /* 0x000fe200078e0218 */
[----:B------:R-:W-:Y:S02]  /*12b0*/  MOV R4, RZ ;  /* 0x000000ff00047202 */ /* 0x000fe40000000f00 */
[----:B-----5:R-:W-:Y:S01]  /*12c0*/  @!P6 MOV R2, R64 ;  /* 0x000000400002e202 */ /* 0x020fe20000000f00 */
[----:B0-----:R-:W-:Y:S01]  /*12d0*/  @!P1 IMAD R29, R29, R6, RZ ;  /* 0x000000061d1d9224 */ /* 0x001fe200078e02ff */
[----:B------:R-:W-:Y:S02]  /*12e0*/  @!P6 MOV R3, R67 ;  /* 0x000000430003e202 */ /* 0x000fe40000000f00 */
[----:B------:R0:W5:Y:S01]  /*12f0*/  @!P2 LDG.E R4, desc[UR6][R12.64] ;  /* 0x000000060c04a981 */ /* 0x000162000c1e1900 */
[----:B------:R-:W-:Y:S01]  /*1300*/  @!P6 IMAD.WIDE.U32 R8, R11, R8, R2 ;  /* 0x000000080b08e225 */ /* 0x000fe200078e0002 */
[----:B------:R-:W-:-:S02]  /*1310*/  @!P1 MOV R2, R64 ;  /* 0x0000004000029202 */ /* 0x000fc40000000f00 */
[----:B------:R-:W-:Y:S01]  /*1320*/  @!P1 MOV R3, R67 ;  /* 0x0000004300039202 */ /* 0x000fe20000000f00 */
[----:B------:R-:W-:Y:S01]  /*1330*/  @!P1 IMAD R29, R14, R7, R29 ;  /* 0x000000070e1d9224 */ /* 0x000fe200078e021d */
[----:B------:R-:W-:Y:S02]  /*1340*/  @!P6 IADD3 R5, PT, PT, R9, R5, RZ ;  /* 0x000000050905e210 */ /* 0x000fe40007ffe0ff */
[----:B-1----:R-:W-:Y:S01]  /*1350*/  @!P6 LEA R18, P3, R8, R18, 0x1 ;  /* 0x000000120812e211 */ /* 0x002fe200078608ff */
[----:B------:R-:W-:Y:S01]  /*1360*/  @!P1 IMAD.WIDE.U32 R6, R14, R6, R2 ;  /* 0x000000060e069225 */ /* 0x000fe200078e0002 */
[----:B------:R-:W-:Y:S02]  /*1370*/  MOV R2, RZ ;  /* 0x000000ff00027202 */ /* 0x000fe40000000f00 */
[----:B------:R-:W-:Y:S02]  /*1380*/  @!P6 LEA.HI.X R19, R8, R19, R5, 0x1, P3 ;  /* 0x000000130813e211 */ /* 0x000fe400018f0c05 */
[----:B------:R-:W-:-:S02]  /*1390*/  @!P1 IADD3 R3, PT, PT, R7, R29, RZ ;  /* 0x0000001d07039210 */ /* 0x000fc40007ffe0ff */
[C---:B----4-:R-:W-:Y:S01]  /*13a0*/  @!P1 LEA R20, P2, R6.reuse, R20, 0x1 ;  /* 0x0000001406149211 */ /* 0x050fe200078408ff */
[----:B------:R1:W4:Y:S01]  /*13b0*/  @!P6 LDG.E R2, desc[UR6][R18.64] ;  /* 0x000000061202e981 */ /* 0x000322000c1e1900 */
[----:B------:R-:W-:Y:S02]  /*13c0*/  MOV R16, RZ ;  /* 0x000000ff00107202 */ /* 0x000fe40000000f00 */
[----:B------:R-:W-:-:S05]  /*13d0*/  @!P1 LEA.HI.X R21, R6, R21, R3, 0x1, P2 ;  /* 0x0000001506159211 */ /* 0x000fca00010f0c03 */
[----:B------:R5:W4:Y:S01]  /*13e0*/  @!P1 LDG.E R16, desc[UR6][R20.64] ;  /* 0x0000000614109981 */ /* 0x000b22000c1e1900 */
[----:B------:R-:W-:Y:S02]  /*13f0*/  PRMT R50, R53, 0x7632, R50 ;  /* 0x0000763235327816 */ /* 0x000fe40000000032 */
[----:B------:R-:W-:Y:S02]  /*1400*/  PRMT R48, R51, 0x7632, R48 ;  /* 0x0000763233307816 */ /* 0x000fe40000000030 */
[----:B------:R-:W-:Y:S02]  /*1410*/  SHF.L.U32 R50, R50, 0x10, RZ ;  /* 0x0000001032327819 */ /* 0x000fe400000006ff */
[----:B------:R-:W-:Y:S02]  /*1420*/  SHF.L.U32 R53, R53, 0x10, RZ ;  /* 0x0000001035357819 */ /* 0x000fe400000006ff */
[----:B------:R-:W-:Y:S01]  /*1430*/  SHF.L.U32 R48, R48, 0x10, RZ ;  /* 0x0000001030307819 */ /* 0x000fe200000006ff */
[----:B------:R-:W-:Y:S01]  /*1440*/  FMUL.FTZ R6, R50, R50 ;  /* 0x0000003232067220 */ /* 0x000fe20000410000 */
[----:B------:R-:W-:Y:S01]  /*1450*/  SHF.L.U32 R51, R51, 0x10, RZ ;  /* 0x0000001033337819 */ /* 0x000fe200000006ff */
[----:B------:R-:W-:-:S02]  /*1460*/  FADD.FTZ R3, R53, R50 ;  /* 0x0000003235037221 */ /* 0x000fc40000010000 */
[----:B0-----:R-:W-:Y:S01]  /*1470*/  FMUL.FTZ R12, R48, R48 ;  /* 0x00000030300c7220 */ /* 0x001fe20000410000 */
[----:B------:R-:W-:Y:S01]  /*1480*/  FFMA.FTZ R6, R53, R53, R6 ;  /* 0x0000003535067223 */ /* 0x000fe20000010006 */
[----:B------:R-:W-:Y:S01]  /*1490*/  PRMT R46, R49, 0x7632, R46 ;  /* 0x00007632312e7816 */ /* 0x000fe2000000002e */
[C---:B------:R-:W-:Y:S01]  /*14a0*/  FADD.FTZ R8, R51.reuse, R48 ;  /* 0x0000003033087221 */ /* 0x040fe20000010000 */
[----:B------:R-:W-:Y:S02]  /*14b0*/  FADD.FTZ R3, RZ, R3 ;  /* 0x00000003ff037221 */ /* 0x000fe40000010000 */
[----:B------:R-:W-:Y:S01]  /*14c0*/  SHF.L.U32 R46, R46, 0x10, RZ ;  /* 0x000000102e2e7819 */ /* 0x000fe200000006ff */
[----:B------:R-:W-:Y:S01]  /*14d0*/  FFMA.FTZ R5, R51, R51, R12 ;  /* 0x0000003333057223 */ /* 0x000fe2000001000c */
[----:B------:R-:W-:Y:S01]  /*14e0*/  SHF.L.U32 R49, R49, 0x10, RZ ;  /* 0x0000001031317819 */ /* 0x000fe200000006ff */
[----:B------:R-:W-:Y:S01]  /*14f0*/  FADD.FTZ R6, RZ, R6 ;  /* 0x00000006ff067221 */ /* 0x000fe20000010000 */
[----:B------:R-:W-:Y:S01]  /*1500*/  FADD.FTZ R3, R3, R8 ;  /* 0x0000000803037221 */ /* 0x000fe20000010000 */
[----:B------:R-:W-:-:S02]  /*1510*/  FMUL.FTZ R8, R46, R46 ;  /* 0x0000002e2e087220 */ /* 0x000fc40000410000 */
[----:B------:R-:W-:Y:S01]  /*1520*/  FADD.FTZ R5, R6, R5 ;  /* 0x0000000506057221 */ /* 0x000fe20000010000 */
[C---:B------:R-:W-:Y:S01]  /*1530*/  FADD.FTZ R6, R49.reuse, R46 ;  /* 0x0000002e31067221 */ /* 0x040fe20000010000 */
[----:B------:R-:W-:-:S03]  /*1540*/  FFMA.FTZ R8, R49, R49, R8 ;  /* 0x0000003131087223 */ /* 0x000fc60000010008 */
[----:B------:R-:W-:Y:S01]  /*1550*/  FADD.FTZ R3, R3, R6 ;  /* 0x0000000603037221 */ /* 0x000fe20000010000 */
[----:B------:R-:W-:Y:S01]  /*1560*/  FADD.FTZ R5, R5, R8 ;  /* 0x0000000805057221 */ /* 0x000fe20000010000 */
[----:B---3--:R-:W-:Y:S02]  /*1570*/  PRMT R47, R44, 0x7632, R47 ;  /* 0x000076322c2f7816 */ /* 0x008fe4000000002f */
[----:B------:R-:W-:Y:S02]  /*1580*/  PRMT R45, R42, 0x7632, R45 ;  /* 0x000076322a2d7816 */ /* 0x000fe4000000002d */
[----:B------:R-:W-:Y:S02]  /*1590*/  SHF.L.U32 R47, R47, 0x10, RZ ;  /* 0x000000102f2f7819 */ /* 0x000fe400000006ff */
[----:B------:R-:W-:Y:S02]  /*15a0*/  SHF.L.U32 R44, R44, 0x10, RZ ;  /* 0x000000102c2c7819 */ /* 0x000fe400000006ff */
[----:B------:R-:W-:Y:S01]  /*15b0*/  SHF.L.U32 R45, R45, 0x10, RZ ;  /* 0x000000102d2d7819 */ /* 0x000fe200000006ff */
[----:B------:R-:W-:Y:S01]  /*15c0*/  FMUL.FTZ R7, R47, R47 ;  /* 0x0000002f2f077220 */ /* 0x000fe20000410000 */
[----:B------:R-:W-:Y:S01]  /*15d0*/  SHF.L.U32 R42, R42, 0x10, RZ ;  /* 0x000000102a2a7819 */ /* 0x000fe200000006ff */
[----:B------:R-:W-:-:S02]  /*15e0*/  FADD.FTZ R6, R44, R47 ;  /* 0x0000002f2c067221 */ /* 0x000fc40000010000 */
[----:B------:R-:W-:Y:S01]  /*15f0*/  FFMA.FTZ R8, R44, R44, R7 ;  /* 0x0000002c2c087223 */ /* 0x000fe20000010007 */
[----:B------:R-:W-:Y:S01]  /*1600*/  FMUL.FTZ R7, R45, R45 ;  /* 0x0000002d2d077220 */ /* 0x000fe20000410000 */
[----:B------:R-:W-:Y:S01]  /*1610*/  FADD.FTZ R3, R3, R6 ;  /* 0x0000000603037221 */ /* 0x000fe20000010000 */
[C---:B------:R-:W-:Y:S01]  /*1620*/  FADD.FTZ R6, R42.reuse, R45 ;  /* 0x0000002d2a067221 */ /* 0x040fe20000010000 */
[----:B------:R-:W-:Y:S01]  /*1630*/  FADD.FTZ R5, R5, R8 ;  /* 0x0000000805057221 */ /* 0x000fe20000010000 */
[----:B------:R-:W-:Y:S01]  /*1640*/  FFMA.FTZ R8, R42, R42, R7 ;  /* 0x0000002a2a087223 */ /* 0x000fe20000010007 */
[C---:B--2---:R-:W-:Y:S02]  /*1650*/  PRMT R40, R43.reuse, 0x7632, R40 ;  /* 0x000076322b287816 */ /* 0x044fe40000000028 */
[----:B------:R-:W-:Y:S02]  /*1660*/  SHF.L.U32 R43, R43, 0x10, RZ ;  /* 0x000000102b2b7819 */ /* 0x000fe400000006ff */
[----:B------:R-:W-:Y:S01]  /*1670*/  SHF.L.U32 R40, R40, 0x10, RZ ;  /* 0x0000001028287819 */ /* 0x000fe200000006ff */
[----:B------:R-:W-:Y:S01]  /*1680*/  FADD.FTZ R3, R3, R6 ;  /* 0x0000000603037221 */ /* 0x000fe20000010000 */
[----:B------:R-:W-:-:S03]  /*1690*/  FADD.FTZ R5, R5, R8 ;  /* 0x0000000805057221 */ /* 0x000fc60000010000 */
[----:B------:R-:W-:Y:S01]  /*16a0*/  FADD.FTZ R6, R43, R40 ;  /* 0x000000282b067221 */ /* 0x000fe20000010000 */
[----:B------:R-:W-:-:S03]  /*16b0*/  FMUL.FTZ R8, R40, R40 ;  /* 0x0000002828087220 */ /* 0x000fc60000410000 */
[----:B------:R-:W-:Y:S01]  /*16c0*/  FADD.FTZ R3, R3, R6 ;  /* 0x0000000603037221 */ /* 0x000fe20000010000 */
[----:B------:R-:W-:-:S04]  /*16d0*/  FFMA.FTZ R8, R43, R43, R8 ;  /* 0x0000002b2b087223 */ /* 0x000fc80000010008 */
[----:B------:R-:W-:Y:S01]  /*16e0*/  FADD.FTZ R5, R5, R8 ;  /* 0x0000000805057221 */ /* 0x000fe20000010000 */
[C---:B------:R-:W-:Y:S02]  /*16f0*/  PRMT R36, R39.reuse, 0x7632, R36 ;  /* 0x0000763227247816 */ /* 0x040fe40000000024 */
[----:B------:R-:W-:Y:S02]  /*1700*/  SHF.L.U32 R39, R39, 0x10, RZ ;  /* 0x0000001027277819 */ /* 0x000fe400000006ff */
[C---:B------:R-:W-:Y:S02]  /*1710*/  PRMT R38, R41.reuse, 0x7632, R38 ;  /* 0x0000763229267816 */ /* 0x040fe40000000026 */
[----:B------:R-:W-:Y:S02]  /*1720*/  SHF.L.U32 R41, R41, 0x10, RZ ;  /* 0x0000001029297819 */ /* 0x000fe400000006ff */
[----:B------:R-:W-:Y:S02]  /*1730*/  SHF.L.U32 R38, R38, 0x10, RZ ;  /* 0x0000001026267819 */ /* 0x000fe400000006ff */
[----:B------:R-:W-:-:S03]  /*1740*/  SHF.L.U32 R36, R36, 0x10, RZ ;  /* 0x0000001024247819 */ /* 0x000fc600000006ff */
[----:B------:R-:W-:Y:S01]  /*1750*/  FADD.FTZ R6, R41, R38 ;  /* 0x0000002629067221 */ /* 0x000fe20000010000 */
[----:B------:R-:W-:-:S03]  /*1760*/  FMUL.FTZ R12, R38, R38 ;  /* 0x00000026260c7220 */ /* 0x000fc60000410000 */
[----:B------:R-:W-:Y:S01]  /*1770*/  FADD.FTZ R3, R3, R6 ;  /* 0x0000000603037221 */ /* 0x000fe20000010000 */
[----:B------:R-:W-:Y:S01]  /*1780*/  FFMA.FTZ R12, R41, R41, R12 ;  /* 0x00000029290c7223 */ /* 0x000fe2000001000c */
[----:B------:R-:W-:-:S03]  /*1790*/  FADD.FTZ R6, R39, R36 ;  /* 0x0000002427067221 */ /* 0x000fc60000010000 */
[----:B------:R-:W-:Y:S01]  /*17a0*/  FADD.FTZ R5, R5, R12 ;  /* 0x0000000c05057221 */ /* 0x000fe20000010000 */
[----:B------:R-:W-:Y:S01]  /*17b0*/  FADD.FTZ R3, R3, R6 ;  /* 0x0000000603037221 */ /* 0x000fe20000010000 */
[----:B------:R-:W-:-:S04]  /*17c0*/  FMUL.FTZ R6, R36, R36 ;  /* 0x0000002424067220 */ /* 0x000fc80000410000 */
[----:B------:R-:W-:Y:S01]  /*17d0*/  FFMA.FTZ R6, R39, R39, R6 ;  /* 0x0000002727067223 */ /* 0x000fe20000010006 */
[C---:B------:R-:W-:Y:S02]  /*17e0*/  PRMT R14, R37.reuse, 0x7632, R14 ;  /* 0x00007632250e7816 */ /* 0x040fe4000000000e */
[----:B------:R-:W-:Y:S02]  /*17f0*/  SHF.L.U32 R37, R37, 0x10, RZ ;  /* 0x0000001025257819 */ /* 0x000fe400000006ff */
[----:B------:R-:W-:Y:S02]  /*1800*/  SHF.L.U32 R14, R14, 0x10, RZ ;  /* 0x000000100e0e7819 */ /* 0x000fe400000006ff */
[----:B------:R-:W-:-:S03]  /*1810*/  PRMT R12, R15, 0x7632, R12 ;  /* 0x000076320f0c7816 */ /* 0x000fc6000000000c */
[----:B------:R-:W-:Y:S01]  /*1820*/  FADD.FTZ R8, R37, R14 ;  /* 0x0000000e25087221 */ /* 0x000fe20000010000 */
[----:B------:R-:W-:Y:S01]  /*1830*/  SHF.L.U32 R15, R15, 0x10, RZ ;  /* 0x000000100f0f7819 */ /* 0x000fe200000006ff */
[----:B-1----:R-:W-:Y:S01]  /*1840*/  FMUL.FTZ R18, R14, R14 ;  /* 0x0000000e0e127220 */ /* 0x002fe20000410000 */
[----:B------:R-:W-:Y:S01]  /*1850*/  SHF.L.U32 R12, R12, 0x10, RZ ;  /* 0x000000100c0c7819 */ /* 0x000fe200000006ff */
[----:B------:R-:W-:Y:S01]  /*1860*/  FADD.FTZ R5, R5, R6 ;  /* 0x0000000605057221 */ /* 0x000fe20000010000 */
[----:B------:R-:W-:Y:S01]  /*1870*/  FADD.FTZ R3, R3, R8 ;  /* 0x0000000803037221 */ /* 0x000fe20000010000 */
[----:B------:R-:W-:Y:S02]  /*1880*/  FFMA.FTZ R18, R37, R37, R18 ;  /* 0x0000002525127223 */ /* 0x000fe40000010012 */
[----:B------:R-:W-:Y:S01]  /*1890*/  FADD.FTZ R6, R15, R12 ;  /* 0x0000000c0f067221 */ /* 0x000fe20000010000 */
[----:B------:R-:W-:Y:S01]  /*18a0*/  FMUL.FTZ R8, R12, R12 ;  /* 0x0000000c0c087220 */ /* 0x000fe20000410000 */
[----:B------:R-:W-:-:S02]  /*18b0*/  FADD.FTZ R5, R5, R18 ;  /* 0x0000001205057221 */ /* 0x000fc40000010000 */
[----:B------:R-:W-:Y:S01]  /*18c0*/  FADD.FTZ R3, R3, R6 ;  /* 0x0000000603037221 */ /* 0x000fe20000010000 */
[----:B------:R-:W-:-:S04]  /*18d0*/  FFMA.FTZ R8, R15, R15, R8 ;  /* 0x0000000f0f087223 */ /* 0x000fc80000010008 */
[----:B------:R-:W-:Y:S01]  /*18e0*/  FADD.FTZ R5, R5, R8 ;  /* 0x0000000805057221 */ /* 0x000fe20000010000 */
[C---:B------:R-:W-:Y:S02]  /*18f0*/  PRMT R13, R10.reuse, 0x7632, R13 ;  /* 0x000076320a0d7816 */ /* 0x040fe4000000000d */
[----:B------:R-:W-:Y:S02]  /*1900*/  SHF.L.U32 R10, R10, 0x10, RZ ;  /* 0x000000100a0a7819 */ /* 0x000fe400000006ff */
[----:B------:R-:W-:-:S05]  /*1910*/  SHF.L.U32 R13, R13, 0x10, RZ ;  /* 0x000000100d0d7819 */ /* 0x000fca00000006ff */
[----:B------:R-:W-:Y:S01]  /*1920*/  FADD.FTZ R6, R10, R13 ;  /* 0x0000000d0a067221 */ /* 0x000fe20000010000 */
[----:B------:R-:W-:-:S03]  /*1930*/  FMUL.FTZ R7, R13, R13 ;  /* 0x0000000d0d077220 */ /* 0x000fc60000410000 */
[----:B------:R-:W-:Y:S01]  /*1940*/  FADD.FTZ R3, R3, R6 ;  /* 0x0000000603037221 */ /* 0x000fe20000010000 */
[----:B------:R-:W-:-:S04]  /*1950*/  FFMA.FTZ R18, R10, R10, R7 ;  /* 0x0000000a0a127223 */ /* 0x000fc80000010007 */
[----:B------:R-:W-:Y:S01]  /*1960*/  FADD.FTZ R5, R5, R18 ;  /* 0x0000001205057221 */ /* 0x000fe20000010000 */
[----:B------:R-:W-:-:S04]  /*1970*/  PRMT R11, R0, 0x7632, R11 ;  /* 0x00007632000b7816 */ /* 0x000fc8000000000b */
[----:B------:R-:W-:Y:S02]  /*1980*/  SHF.L.U32 R11, R11, 0x10, RZ ;  /* 0x000000100b0b7819 */ /* 0x000fe400000006ff */
[----:B------:R-:W-:Y:S02]  /*1990*/  SHF.L.U32 R8, R0, 0x10, RZ ;  /* 0x0000001000087819 */ /* 0x000fe400000006ff */
[C---:B------:R-:W-:Y:S01]  /*19a0*/  PRMT R6, R22.reuse, 0x7632, R6 ;  /* 0x0000763216067816 */ /* 0x040fe20000000006 */
[----:B------:R-:W-:Y:S01]  /*19b0*/  FMUL.FTZ R7, R11, R11 ;  /* 0x0000000b0b077220 */ /* 0x000fe20000410000 */
[----:B------:R-:W-:Y:S01]  /*19c0*/  SHF.L.U32 R9, R22, 0x10, RZ ;  /* 0x0000001016097819 */ /* 0x000fe200000006ff */
[----:B------:R-:W-:Y:S01]  /*19d0*/  FADD.FTZ R0, R8, R11 ;  /* 0x0000000b08007221 */ /* 0x000fe20000010000 */
[----:B------:R-:W-:Y:S01]  /*19e0*/  SHF.L.U32 R6, R6, 0x10, RZ ;  /* 0x0000001006067819 */ /* 0x000fe200000006ff */
[--C-:B------:R-:W-:Y:S02]  /*19f0*/  FFMA.FTZ R18, R8, R8, R7.reuse ;  /* 0x0000000808127223 */ /* 0x100fe40000010007 */
[----:B------:R-:W-:Y:S01]  /*1a00*/  FADD.FTZ R0, R3, R0 ;  /* 0x0000000003007221 */ /* 0x000fe20000010000 */
[----:B-----5:R-:W-:Y:S01]  /*1a10*/  PRMT R7, R4, 0x7632, R7 ;  /* 0x0000763204077816 */ /* 0x020fe20000000007 */
[----:B------:R-:W-:Y:S01]  /*1a20*/  FADD.FTZ R3, R9, R6 ;  /* 0x0000000609037221 */ /* 0x000fe20000010000 */
[----:B------:R-:W-:Y:S01]  /*1a30*/  FMUL.FTZ R20, R6, R6 ;  /* 0x0000000606147220 */ /* 0x000fe20000410000 */
[----:B------:R-:W-:-:S02]  /*1a40*/  SHF.L.U32 R4, R4, 0x10, RZ ;  /* 0x0000001004047819 */ /* 0x000fc400000006ff */
[----:B------:R-:W-:Y:S01]  /*1a50*/  SHF.L.U32 R7, R7, 0x10, RZ ;  /* 0x0000001007077819 */ /* 0x000fe200000006ff */
[----:B------:R-:W-:Y:S01]  /*1a60*/  FADD.FTZ R0, R0, R3 ;  /* 0x0000000300007221 */ /* 0x000fe20000010000 */
[----:B------:R-:W-:Y:S01]  /*1a70*/  FADD.FTZ R18, R5, R18 ;  /* 0x0000001205127221 */ /* 0x000fe20000010000 */
[----:B------:R-:W-:Y:S02]  /*1a80*/  FFMA.FTZ R3, R9, R9, R20 ;  /* 0x0000000909037223 */ /* 0x000fe40000010014 */
[----:B------:R-:W-:Y:S01]  /*1a90*/  FMUL.FTZ R19, R7, R7 ;  /* 0x0000000707137220 */ /* 0x000fe20000410000 */
[----:B------:R-:W-:Y:S01]  /*1aa0*/  FADD.FTZ R17, R4, R7 ;  /* 0x0000000704117221 */ /* 0x000fe20000010000 */
[----:B------:R-:W-:Y:S02]  /*1ab0*/  FADD.FTZ R3, R18, R3 ;  /* 0x0000000312037221 */ /* 0x000fe40000010000 */
[----:B------:R-:W-:Y:S01]  /*1ac0*/  FFMA.FTZ R18, R4, R4, R19 ;  /* 0x0000000404127223 */ /* 0x000fe20000010013 */
[----:B------:R-:W-:Y:S01]  /*1ad0*/  FADD.FTZ R17, R0, R17 ;  /* 0x0000001100117221 */ /* 0x000fe20000010000 */
[----:B----4-:R-:W-:-:S02]  /*1ae0*/  PRMT R5, R2, 0x7632, R5 ;  /* 0x0000763202057816 */ /* 0x010fc40000000005 */
[----:B------:R-:W-:Y:S02]  /*1af0*/  FADD.FTZ R18, R3, R18 ;  /* 0x0000001203127221 */ /* 0x000fe40000010000 */
[----:B------:R-:W-:Y:S02]  /*1b00*/  SHF.L.U32 R5, R5, 0x10, RZ ;  /* 0x0000001005057819 */ /* 0x000fe400000006ff */
[----:B------:R-:W-:Y:S02]  /*1b10*/  PRMT R0, R16, 0x7632, R0 ;  /* 0x0000763210007816 */ /* 0x000fe40000000000 */
[----:B------:R-:W-:Y:S01]  /*1b20*/  SHF.L.U32 R2, R2, 0x10, RZ ;  /* 0x0000001002027819 */ /* 0x000fe200000006ff */
[----:B------:R-:W-:Y:S01]  /*1b30*/  FMUL.FTZ R19, R5, R5 ;  /* 0x0000000505137220 */ /* 0x000fe20000410000 */
[----:B------:R-:W-:Y:S02]  /*1b40*/  SHF.L.U32 R3, R0, 0x10, RZ ;  /* 0x0000001000037819 */ /* 0x000fe400000006ff */
        /* <DEDUP_REMOVED lines=30> */
[----:B------:R-:W-:Y:S01]  /*1d30*/  ISETP.NE.AND P2, PT, R57, RZ, PT ;  /* 0x000000ff3900720c */ /* 0x000fe20003f45270 */
        /* <DEDUP_REMOVED lines=17> */
.L_x_1939:
[----:B------:R-:W-:Y:S05]  /*1e50*/  BSYNC.RECONVERGENT B0 ;  /* 0x0000000000007941 */ /* 0x000fea0003800200 */
.L_x_1938:
[----:B------:R-:W-:Y:S06]  /*1e60*/  BAR.SYNC.DEFER_BLOCKING 0x0 ;  /* 0x0000000000007b1d */ /* 0x000fec0000010000 */
[----:B------:R-:W-:Y:S04]  /*1e70*/  BSSY.RECONVERGENT B0, `(.L_x_1940) ;  /* 0x000003f000007945 */ /* 0x000fe80003800200 */
[----:B------:R-:W-:Y:S05]  /*1e80*/  @P2 BRA `(.L_x_1941) ;  /* 0x0000000000f42947 */ /* 0x000fea0003800000 */
[----:B------:R-:W4:Y:S01]  /*1e90*/  S2UR UR5, SR_CgaCtaId ;  /* 0x00000000000579c3 */ /* 0x000f220000008800 */
[----:B------:R-:W-:Y:S02]  /*1ea0*/  UMOV UR4, 0x400 ;  /* 0x0000040000047882 */ /* 0x000fe40000000000 */
[----:B----4-:R-:W-:-:S09]  /*1eb0*/  ULEA UR4, UR5, UR4, 0x18 ;  /* 0x0000000405047291 */ /* 0x010fd2000f8ec0ff */
[----:B------:R-:W4:Y:S04]  /*1ec0*/  LDS.128 R24, [UR4+0x20] ;  /* 0x00002004ff187984 */ /* 0x000f280008000c00 */
[----:B------:R-:W5:Y:S04]  /*1ed0*/  LDS.128 R28, [UR4+0x30] ;  /* 0x00003004ff1c7984 */ /* 0x000f680008000c00 */
[----:B---3--:R-:W3:Y:S04]  /*1ee0*/  LDS.128 R16, [UR4+0x40] ;  /* 0x00004004ff107984 */ /* 0x008ee80008000c00 */
[----:B-12---:R-:W1:Y:S01]  /*1ef0*/  LDS.128 R20, [UR4+0x50] ;  /* 0x00005004ff147984 */ /* 0x006e620008000c00 */
[----:B----4-:R-:W-:Y:S01]  /*1f00*/  FADD.FTZ R35, R32, R24 ;  /* 0x0000001820237221 */ /* 0x010fe20000010000 */
[----:B------:R-:W-:-:S03]  /*1f10*/  FADD.FTZ R24, R33, R25 ;  /* 0x0000001921187221 */ /* 0x000fc60000010000 */
[----:B------:R-:W-:Y:S01]  /*1f20*/  FADD.FTZ R35, R35, R26 ;  /* 0x0000001a23237221 */ /* 0x000fe20000010000 */
[----:B------:R-:W-:-:S03]  /*1f30*/  FADD.FTZ R24, R24, R27 ;  /* 0x0000001b18187221 */ /* 0x000fc60000010000 */
[----:B-----5:R-:W-:Y:S01]  /*1f40*/  FADD.FTZ R35, R35, R28 ;  /* 0x0000001c23237221 */ /* 0x020fe20000010000 */
[----:B------:R-:W-:Y:S02]  /*1f50*/  FADD.FTZ R28, R24, R29 ;  /* 0x0000001d181c7221 */ /* 0x000fe40000010000 */
[----:B------:R-:W2:Y:S01]  /*1f60*/  LDS.128 R24, [UR4+0x60] ;  /* 0x00006004ff187984 */ /* 0x000ea20008000c00 */
[----:B------:R-:W-:Y:S01]  /*1f70*/  FADD.FTZ R35, R35, R30 ;  /* 0x0000001e23237221 */ /* 0x000fe20000010000 */
[----:B0-----:R-:W-:Y:S02]  /*1f80*/  FADD.FTZ R32, R28, R31 ;  /* 0x0000001f1c207221 */ /* 0x001fe40000010000 */
[----:B------:R-:W0:Y:S01]  /*1f90*/  LDS.128 R28, [UR4+0x70] ;  /* 0x00007004ff1c7984 */ /* 0x000e220008000c00 */
[----:B---3--:R-:W-:Y:S01]  /*1fa0*/  FADD.FTZ R63, R35, R16 ;  /* 0x00000010233f7221 */ /* 0x008fe20000010000 */
[----:B------:R-:W-:Y:S02]  /*1fb0*/  FADD.FTZ R16, R32, R17 ;  /* 0x0000001120107221 */ /* 0x000fe40000010000 */
[----:B------:R-:W3:Y:S01]  /*1fc0*/  LDS.128 R32, [UR4+0x80] ;  /* 0x00008004ff207984 */ /* 0x000ee20008000c00 */
[----:B------:R-:W-:Y:S01]  /*1fd0*/  FADD.FTZ R63, R63, R18 ;  /* 0x000000123f3f7221 */ /* 0x000fe20000010000 */
[----:B------:R-:W-:-:S03]  /*1fe0*/  FADD.FTZ R16, R16, R19 ;  /* 0x0000001310107221 */ /* 0x000fc60000010000 */
[----:B-1----:R-:W-:Y:S01]  /*1ff0*/  FADD.FTZ R63, R63, R20 ;  /* 0x000000143f3f7221 */ /* 0x002fe20000010000 */
[----:B------:R-:W-:-:S03]  /*2000*/  FADD.FTZ R16, R16, R21 ;  /* 0x0000001510107221 */ /* 0x000fc60000010000 */
[----:B------:R-:W-:Y:S01]  /*2010*/  FADD.FTZ R63, R63, R22 ;  /* 0x000000163f3f7221 */ /* 0x000fe20000010000 */
[----:B------:R-:W-:-:S04]  /*2020*/  FADD.FTZ R16, R16, R23 ;  /* 0x0000001710107221 */ /* 0x000fc80000010000 */
[----:B--2---:R-:W-:Y:S01]  /*2030*/  FADD.FTZ R20, R16, R25 ;  /* 0x0000001910147221 */ /* 0x004fe20000010000 */
[----:B------:R-:W-:Y:S01]  /*2040*/  FADD.FTZ R63, R63, R24 ;  /* 0x000000183f3f7221 */ /* 0x000fe20000010000 */
[----:B------:R-:W1:Y:S02]  /*2050*/  LDS.128 R16, [UR4+0x90] ;  /* 0x00009004ff107984 */ /* 0x000e640008000c00 */
[----:B------:R-:W-:Y:S01]  /*2060*/  FADD.FTZ R20, R20, R27 ;  /* 0x0000001b14147221 */ /* 0x000fe20000010000 */
[----:B------:R-:W-:-:S03]  /*2070*/  FADD.FTZ R63, R63, R26 ;  /* 0x0000001a3f3f7221 */ /* 0x000fc60000010000 */
[----:B0-----:R-:W-:Y:S01]  /*2080*/  FADD.FTZ R24, R20, R29 ;  /* 0x0000001d14187221 */ /* 0x001fe20000010000 */
[----:B------:R-:W-:Y:S01]  /*2090*/  FADD.FTZ R63, R63, R28 ;  /* 0x0000001c3f3f7221 */ /* 0x000fe20000010000 */
[----:B------:R-:W0:Y:S02]  /*20a0*/  LDS.128 R20, [UR4+0xa0] ;  /* 0x0000a004ff147984 */ /* 0x000e240008000c00 */
[----:B------:R-:W-:Y:S01]  /*20b0*/  FADD.FTZ R24, R24, R31 ;  /* 0x0000001f18187221 */ /* 0x000fe20000010000 */
[----:B------:R-:W-:-:S03]  /*20c0*/  FADD.FTZ R63, R63, R30 ;  /* 0x0000001e3f3f7221 */ /* 0x000fc60000010000 */
[----:B---3--:R-:W-:Y:S01]  /*20d0*/  FADD.FTZ R28, R24, R33 ;  /* 0x00000021181c7221 */ /* 0x008fe20000010000 */
[----:B------:R-:W-:Y:S01]  /*20e0*/  FADD.FTZ R63, R63, R32 ;  /* 0x000000203f3f7221 */ /* 0x000fe20000010000 */
[----:B------:R-:W2:Y:S03]  /*20f0*/  LDS.128 R24, [UR4+0xb0] ;  /* 0x0000b004ff187984 */ /* 0x000ea60008000c00 */
[----:B------:R-:W-:Y:S01]  /*2100*/  FADD.FTZ R63, R63, R34 ;  /* 0x000000223f3f7221 */ /* 0x000fe20000010000 */
[----:B------:R-:W-:Y:S01]  /*2110*/  FADD.FTZ R34, R28, R35 ;  /* 0x000000231c227221 */ /* 0x000fe20000010000 */
[----:B------:R-:W-:Y:S04]  /*2120*/  LDS.64 R32, [UR4+0xd0] ;  /* 0x0000d004ff207984 */ /* 0x000fe80008000a00 */
[----:B------:R-:W3:Y:S01]  /*2130*/  LDS.128 R28, [UR4+0xc0] ;  /* 0x0000c004ff1c7984 */ /* 0x000ee20008000c00 */
        /* <DEDUP_REMOVED lines=16> */
[----:B------:R-:W-:Y:S01]  /*2240*/  FADD.FTZ R32, R63, R32 ;  /* 0x000000203f207221 */ /* 0x000fe20000010000 */
[----:B------:R-:W-:-:S07]  /*2250*/  FADD.FTZ R33, R34, R33 ;  /* 0x0000002122217221 */ /* 0x000fce0000010000 */
.L_x_1941:
[----:B------:R-:W-:Y:S05]  /*2260*/  BSYNC.RECONVERGENT B0 ;  /* 0x0000000000007941 */ /* 0x000fea0003800200 */
.L_x_1940:
[----:B------:R-:W4:Y:S02]  /*2270*/  LDCU UR4, c[0x0][0x370] ;  /* 0x00006e00ff0477ac */ /* 0x000f240008000800 */
[----:B----4-:R-:W-:-:S09]  /*2280*/  UISETP.GE.U32.AND UP0, UPT, UR4, 0x2, UPT ;  /* 0x000000020400788c */ /* 0x010fd2000bf06070 */
[----:B------:R-:W-:Y:S05]  /*2290*/  BRA.U !UP0, `(.L_x_1942) ;  /* 0x0000000908b87547 */ /* 0x000fea000b800000 */
[----:B------:R-:W4:Y:S01]  /*22a0*/  LDC R17, c[0x0][0x370] ;  /* 0x0000dc00ff117b82 */ /* 0x000f220000000800 */
[----:B------:R-:W-:-:S05]  /*22b0*/  LOP3.LUT R18, R59, 0x1, RZ, 0xc0, !PT ;  /* 0x000000013b127812 */ /* 0x000fca00078ec0ff */
[----:B---3--:R-:W-:Y:S02]  /*22c0*/  IMAD R16, R18, R55, RZ ;  /* 0x0000003712107224 */ /* 0x008fe400078e02ff */
[----:B------:R-:W3:Y:S02]  /*22d0*/  LDC.64 R24, c[0x0][0x3b8] ;  /* 0x0000ee00ff187b82 */ /* 0x000ee40000000a00 */
[----:B----4-:R-:W-:-:S05]  /*22e0*/  IMAD R16, R16, R17, RZ ;  /* 0x0000001110107224 */ /* 0x010fca00078e02ff */
[----:B------:R-:W-:-:S05]  /*22f0*/  SHF.L.U32 R17, R16, 0x1, RZ ;  /* 0x0000000110117819 */ /* 0x000fca00000006ff */
[----:B---3--:R-:W-:Y:S01]  /*2300*/  IMAD.WIDE R24, R17, 0x4, R24 ;  /* 0x0000000411187825 */ /* 0x008fe200078e0218 */
[----:B------:R-:W-:Y:S06]  /*2310*/  @P2 BRA `(.L_x_1943) ;  /* 0x0000000000542947 */ /* 0x000fec0003800000 */
[----:B------:R-:W3:Y:S01]  /*2320*/  LDC.64 R16, c[0x0][0x3b0] ;  /* 0x0000ec00ff107b82 */ /* 0x000ee20000000a00 */
[--C-:B------:R-:W-:Y:S01]  /*2330*/  IMAD R19, R18, R55, R56.reuse ;  /* 0x0000003712137224 */ /* 0x100fe200078e0238 */
[----:B-1----:R-:W-:Y:S01]  /*2340*/  LOP3.LUT P1, R20, R59, 0x2, RZ, 0xc0, !PT ;  /* 0x000000023b147812 */ /* 0x002fe2000782c0ff */
[----:B------:R-:W-:Y:S02]  /*2350*/  IMAD R21, R55, R52, R56 ;  /* 0x0000003437157224 */ /* 0x000fe400078e0238 */
[----:B---3--:R-:W-:-:S04]  /*2360*/  IMAD.WIDE.U32 R16, R19, 0x4, R16 ;  /* 0x0000000413107825 */ /* 0x008fc800078e0010 */
[----:B------:R-:W-:Y:S01]  /*2370*/  IMAD.WIDE.U32 R18, R21, 0x8, R24 ;  /* 0x0000000815127825 */ /* 0x000fe200078e0018 */
        /* <DEDUP_REMOVED lines=9> */
[----:B---3--:R-:W-:Y:S05]  /*2410*/  @!P1 BRA `(.L_x_1943) ;  /* 0x0000000000149947 */ /* 0x008fea0003800000 */
.L_x_1944:
[----:B------:R-:W3:Y:S04]  /*2420*/  LDG.E.STRONG.GPU R18, desc[UR6][R16.64] ;  /* 0x0000000610127981 */ /* 0x000ee8000c1ef900 */
[----:B---3--:R-:W-:Y:S01]  /*2430*/  CCTL.IVALL ;  /* 0x00000000ff00798f */ /* 0x008fe20002000000 */
[----:B------:R-:W-:Y:S05]  /*2440*/  YIELD ;  /* 0x0000000000007946 */ /* 0x000fea0003800000 */
[----:B------:R-:W-:-:S13]  /*2450*/  ISETP.NE.AND P1, PT, R18, R23, PT ;  /* 0x000000171200720c */ /* 0x000fda0003f25270 */
[----:B------:R-:W-:Y:S05]  /*2460*/  @P1 BRA `(.L_x_1944) ;  /* 0xfffffffc00ec1947 */ /* 0x000fea000383ffff */
.L_x_1943:
[----:B------:R-:W3:Y:S01]  /*2470*/  LDC R16, c[0x0][0x370] ;  /* 0x0000dc00ff107b82 */ /* 0x000ee20000000800 */
[----:B------:R-:W-:Y:S05]  /*2480*/  WARPSYNC.ALL ;  /* 0x0000000000007948 */ /* 0x000fea0003800000 */
[----:B---3--:R-:W-:Y:S02]  /*2490*/  ISETP.GE.U32.AND P1, PT, R16, 0x8, PT ;  /* 0x000000081000780c */ /* 0x008fe40003f26070 */
[----:B------:R-:W-:Y:S01]  /*24a0*/  BAR.SYNC.DEFER_BLOCKING 0x0 ;  /* 0x0000000000007b1d */ /* 0x000fe20000010000 */
[----:B------:R-:W-:-:S10]  /*24b0*/  HFMA2 R27, -RZ, RZ, 0, 0 ;  /* 0x00000000ff1b7431 */ /* 0x000fd400000001ff */
        /* <DEDUP_REMOVED lines=11> */
.L_x_1946:
[----:B------:R-:W-:Y:S01]  /*2570*/  ISETP.EQ.OR P4, PT, R63, RZ, P2 ;  /* 0x000000ff3f00720c */ /* 0x000fe20001782670 */
[----:B------:R-:W-:-:S06]  /*2580*/  UIADD3 UR5, UPT, UPT, UR4, 0x1, URZ ;  /* 0x0000000104057890 */ /* 0x000fcc000fffe0ff */
[----:B------:R-:W-:-:S06]  /*2590*/  ISETP.EQ.OR P5, PT, R52, UR5, P2 ;  /* 0x0000000534007c0c */ /* 0x000fcc00097a2670 */
[----:B------:R-:W-:Y:S01]  /*25a0*/  @!P4 IMAD.WIDE.U32 R16, R34, 0x8, R24 ;  /* 0x000000082210c825 */ /* 0x000fe200078e0018 */
[----:B------:R-:W-:-:S05]  /*25b0*/  UIADD3 UR5, UPT, UPT, UR4, 0x2, URZ ;  /* 0x0000000204057890 */ /* 0x000fca000fffe0ff */
[----:B------:R-:W0:Y:S01]  /*25c0*/  @!P4 LDG.E.64 R16, desc[UR6][R16.64] ;  /* 0x000000061010c981 */ /* 0x000e22000c1e1b00 */
[----:B------:R-:W-:Y:S01]  /*25d0*/  ISETP.EQ.OR P1, PT, R52, UR5, P2 ;  /* 0x0000000534007c0c */ /* 0x000fe20009722670 */
[----:B------:R-:W-:Y:S01]  /*25e0*/  @!P5 IMAD.WIDE.U32 R18, R35, 0x8, R24 ;  /* 0x000000082312d825 */ /* 0x000fe200078e0018 */
[----:B------:R-:W-:-:S05]  /*25f0*/  UIADD3 UR5, UPT, UPT, UR4, 0x3, URZ ;  /* 0x0000000304057890 */ /* 0x000fca000fffe0ff */
[----:B------:R-:W3:Y:S01]  /*2600*/  @!P5 LDG.E.64 R18, desc[UR6][R18.64] ;  /* 0x000000061212d981 */ /* 0x000ee2000c1e1b00 */
[----:B------:R-:W-:Y:S01]  /*2610*/  ISETP.EQ.OR P3, PT, R52, UR5, P2 ;  /* 0x0000000534007c0c */ /* 0x000fe20009762670 */
[----:B------:R-:W-:-:S04]  /*2620*/  UIADD3 UR8, UPT, UPT, UR4, 0x4, URZ ;  /* 0x0000000404087890 */ /* 0x000fc8000fffe0ff */
[----:B-1----:R-:W-:-:S06]  /*2630*/  @!P1 IMAD.WIDE.U32 R20, R31, 0x8, R24 ;  /* 0x000000081f149825 */ /* 0x002fcc00078e0018 */
[----:B------:R-:W4:Y:S02]  /*2640*/  @!P1 LDG.E.64 R20, desc[UR6][R20.64] ;  /* 0x0000000614149981 */ /* 0x000f24000c1e1b00 */
[----:B--2---:R-:W-:-:S06]  /*2650*/  @!P3 IMAD.WIDE.U32 R22, R26, 0x8, R24 ;  /* 0x000000081a16b825 */ /* 0x004fcc00078e0018 */
[----:B------:R-:W2:Y:S01]  /*2660*/  @!P3 LDG.E.64 R22, desc[UR6][R22.64] ;  /* 0x000000061616b981 */ /* 0x000ea2000c1e1b00 */
[----:B------:R-:W-:Y:S01]  /*2670*/  UIADD3 UR5, UPT, UPT, UR4, 0x5, URZ ;  /* 0x0000000504057890 */ /* 0x000fe2000fffe0ff */
[----:B0-----:R-:W-:Y:S01]  /*2680*/  @!P4 FADD.FTZ R32, R32, R16 ;  /* 0x000000102020c221 */ /* 0x001fe20000010000 */
[----:B------:R-:W-:Y:S01]  /*2690*/  @!P4 FADD.FTZ R33, R33, R17 ;  /* 0x000000112121c221 */ /* 0x000fe20000010000 */
[----:B------:R-:W-:Y:S01]  /*26a0*/  ISETP.EQ.OR P4, PT, R52, UR8, P2 ;  /* 0x0000000834007c0c */ /* 0x000fe20009782670 */
[----:B------:R-:W-:Y:S01]  /*26b0*/  UIADD3 UR8, UPT, UPT, UR4, 0x6, URZ ;  /* 0x0000000604087890 */ /* 0x000fe2000fffe0ff */
[----:B---3--:R-:W-:-:S11]  /*26c0*/  @!P5 FADD.FTZ R32, R32, R18 ;  /* 0x000000122020d221 */ /* 0x008fd60000010000 */
[----:B------:R-:W-:-:S04]  /*26d0*/  @!P4 IMAD.WIDE.U32 R16, R30, 0x8, R24 ;  /* 0x000000081e10c825 */ /* 0x000fc800078e0018 */
[----:B------:R-:W-:Y:S02]  /*26e0*/  @!P5 FADD.FTZ R33, R33, R19 ;  /* 0x000000132121d221 */ /* 0x000fe40000010000 */
[----:B------:R-:W3:Y:S01]  /*26f0*/  @!P4 LDG.E.64 R16, desc[UR6][R16.64] ;  /* 0x000000061010c981 */ /* 0x000ee2000c1e1b00 */
[----:B------:R-:W-:Y:S01]  /*2700*/  ISETP.EQ.OR P5, PT, R52, UR5, P2 ;  /* 0x0000000534007c0c */ /* 0x000fe200097a2670 */
[----:B----4-:R-:W-:Y:S01]  /*2710*/  @!P1 FADD.FTZ R32, R32, R20 ;  /* 0x0000001420209221 */ /* 0x010fe20000010000 */
[----:B------:R-:W-:Y:S01]  /*2720*/  @!P1 FADD.FTZ R33, R33, R21 ;  /* 0x0000001521219221 */ /* 0x000fe20000010000 */
[----:B------:R-:W-:Y:S01]  /*2730*/  ISETP.EQ.OR P1, PT, R52, UR8, P2 ;  /* 0x0000000834007c0c */ /* 0x000fe20009722670 */
[----:B------:R-:W-:Y:S01]  /*2740*/  UIADD3 UR5, UPT, UPT, UR4, 0x7, URZ ;  /* 0x0000000704057890 */ /* 0x000fe2000fffe0ff */
[----:B--2---:R-:W-:Y:S01]  /*2750*/  @!P3 FADD.FTZ R32, R32, R22 ;  /* 0x000000162020b221 */ /* 0x004fe20000010000 */
[----:B------:R-:W-:-:S07]  /*2760*/  @!P3 FADD.FTZ R33, R33, R23 ;  /* 0x000000172121b221 */ /* 0x000fce0000010000 */
[----:B------:R-:W-:Y:S01]  /*2770*/  @!P5 IMAD.WIDE.U32 R18, R27, 0x8, R24 ;  /* 0x000000081b12d825 */ /* 0x000fe200078e0018 */
[----:B------:R-:W-:-:S03]  /*2780*/  ISETP.EQ.OR P3, PT, R52, UR5, P2 ;  /* 0x0000000534007c0c */ /* 0x000fc60009762670 */
[--C-:B------:R-:W-:Y:S02]  /*2790*/  @!P1 IMAD.WIDE.U32 R20, R29, 0x8, R24.reuse ;  /* 0x000000081d149825 */ /* 0x100fe400078e0018 */
[----:B------:R-:W2:Y:S04]  /*27a0*/  @!P5 LDG.E.64 R18, desc[UR6][R18.64] ;  /* 0x000000061212d981 */ /* 0x000ea8000c1e1b00 */
[----:B------:R-:W4:Y:S04]  /*27b0*/  @!P1 LDG.E.64 R20, desc[UR6][R20.64] ;  /* 0x0000000614149981 */ /* 0x000f28000c1e1b00 */
[----:B------:R-:W-:-:S06]  /*27c0*/  @!P3 IMAD.WIDE.U32 R22, R28, 0x8, R24 ;  /* 0x000000081c16b825 */ /* 0x000fcc00078e0018 */
[----:B------:R-:W5:Y:S01]  /*27d0*/  @!P3 LDG.E.64 R22, desc[UR6][R22.64] ;  /* 0x000000061616b981 */ /* 0x000f62000c1e1b00 */
[----:B------:R-:W-:Y:S01]  /*27e0*/  UIADD3 UR4, UPT, UPT, UR4, 0x8, URZ ;  /* 0x0000000804047890 */ /* 0x000fe2000fffe0ff */
        /* <DEDUP_REMOVED lines=9> */
[----:B---3--:R-:W-:Y:S02]  /*2880*/  @!P4 FADD.FTZ R32, R32, R16 ;  /* 0x000000102020c221 */ /* 0x008fe40000010000 */
[----:B------:R-:W0:Y:S01]  /*2890*/  LDC R16, c[0x0][0x370] ;  /* 0x0000dc00ff107b82 */ /* 0x000e220000000800 */
[----:B------:R-:W-:Y:S01]  /*28a0*/  @!P4 FADD.FTZ R33, R33, R17 ;  /* 0x000000112121c221 */ /* 0x000fe20000010000 */
[----:B--2---:R-:W-:-:S03]  /*28b0*/  @!P5 FADD.FTZ R32, R32, R18 ;  /* 0x000000122020d221 */ /* 0x004fc60000010000 */
[----:B------:R-:W-:Y:S01]  /*28c0*/  @!P5 FADD.FTZ R33, R33, R19 ;  /* 0x000000132121d221 */ /* 0x000fe20000010000 */
[----:B0-----:R-:W-:Y:S01]  /*28d0*/  LOP3.LUT R16, R16, 0x7ffffff8, RZ, 0xc0, !PT ;  /* 0x7ffffff810107812 */ /* 0x001fe200078ec0ff */
[----:B----4-:R-:W-:Y:S02]  /*28e0*/  @!P1 FADD.FTZ R32, R32, R20 ;  /* 0x0000001420209221 */ /* 0x010fe40000010000 */
[----:B------:R-:W-:Y:S01]  /*28f0*/  @!P1 FADD.FTZ R33, R33, R21 ;  /* 0x0000001521219221 */ /* 0x000fe20000010000 */
[----:B------:R-:W-:Y:S01]  /*2900*/  ISETP.NE.AND P1, PT, R16, UR4, PT ;  /* 0x0000000410007c0c */ /* 0x000fe2000bf25270 */
[----:B-----5:R-:W-:Y:S02]  /*2910*/  @!P3 FADD.FTZ R32, R32, R22 ;  /* 0x000000162020b221 */ /* 0x020fe40000010000 */
[----:B------:R-:W-:-:S10]  /*2920*/  @!P3 FADD.FTZ R33, R33, R23 ;  /* 0x000000172121b221 */ /* 0x000fd40000010000 */
[----:B------:R-:W-:Y:S05]  /*2930*/  @P1 BRA `(.L_x_1946) ;  /* 0xfffffffc000c1947 */ /* 0x000fea000383ffff */
[----:B------:R-:W-:-:S07]  /*2940*/  MOV R27, R16 ;  /* 0x00000010001b7202 */ /* 0x000fce0000000f00 */
.L_x_1945:
[----:B------:R-:W3:Y:S02]  /*2950*/  LDCU UR4, c[0x0][0x370] ;  /* 0x00006e00ff0477ac */ /* 0x000ee40008000800 */
[----:B---3--:R-:W-:-:S09]  /*2960*/  ULOP3.LUT UP0, URZ, UR4, 0x7, URZ, 0xc0, !UPT ;  /* 0x0000000704ff7892 */ /* 0x008fd2000f80c0ff */
[----:B------:R-:W-:Y:S05]  /*2970*/  BRA.U !UP0, `(.L_x_1942) ;  /* 0x0000000508007547 */ /* 0x000fea000b800000 */
[----:B------:R-:W3:Y:S01]  /*2980*/  LDCU UR4, c[0x0][0x370] ;  /* 0x00006e00ff0477ac */ /* 0x000ee20008000800 */
[----:B------:R-:W4:Y:S01]  /*2990*/  LDCU UR5, c[0x0][0x370] ;  /* 0x00006e00ff0577ac */ /* 0x000f220008000800 */
[----:B---3--:R-:W-:-:S04]  /*29a0*/  ULOP3.LUT UR4, UR4, 0x7, URZ, 0xc0, !UPT ;  /* 0x0000000704047892 */ /* 0x008fc8000f8ec0ff */
[----:B------:R-:W-:Y:S02]  /*29b0*/  UIADD3 UR4, UPT, UPT, UR4, -0x1, URZ ;  /* 0xffffffff04047890 */ /* 0x000fe4000fffe0ff */
[----:B----4-:R-:W-:Y:S02]  /*29c0*/  ULOP3.LUT UP1, UR5, UR5, 0x3, URZ, 0xc0, !UPT ;  /* 0x0000000305057892 */ /* 0x010fe4000f82c0ff */
[----:B------:R-:W-:-:S09]  /*29d0*/  UISETP.GE.U32.AND UP0, UPT, UR4, 0x3, UPT ;  /* 0x000000030400788c */ /* 0x000fd2000bf06070 */
[----:B------:R-:W-:Y:S05]  /*29e0*/  BRA.U !UP0, `(.L_x_1947) ;  /* 0x0000000108707547 */ /* 0x000fea000b800000 */
        /* <DEDUP_REMOVED lines=13> */
[----:B------:R-:W-:Y:S02]  /*2ac0*/  @!P5 IMAD R23, R23, R55, R56 ;  /* 0x000000371717d224 */ /* 0x000fe400078e0238 */
[--C-:B-1----:R-:W-:Y:S01]  /*2ad0*/  @!P4 IMAD.WIDE.U32 R20, R21, 0x8, R24.reuse ;  /* 0x000000081514c825 */ /* 0x102fe200078e0018 */
[----:B------:R-:W3:Y:S03]  /*2ae0*/  @!P3 LDG.E.64 R18, desc[UR6][R18.64] ;  /* 0x000000061212b981 */ /* 0x000ee6000c1e1b00 */
[----:B--2---:R-:W-:-:S02]  /*2af0*/  @!P5 IMAD.WIDE.U32 R22, R23, 0x8, R24 ;  /* 0x000000081716d825 */ /* 0x004fc400078e0018 */
[----:B------:R-:W2:Y:S04]  /*2b00*/  @!P4 LDG.E.64 R20, desc[UR6][R20.64] ;  /* 0x000000061414c981 */ /* 0x000ea8000c1e1b00 */
[----:B------:R-:W4:Y:S01]  /*2b10*/  @!P5 LDG.E.64 R22, desc[UR6][R22.64] ;  /* 0x000000061616d981 */ /* 0x000f22000c1e1b00 */
[----:B------:R-:W-:Y:S01]  /*2b20*/  IADD3 R27, PT, PT, R27, 0x4, RZ ;  /* 0x000000041b1b7810 */ /* 0x000fe20007ffe0ff */
[----:B0-----:R-:W-:Y:S01]  /*2b30*/  @!P1 FADD.FTZ R32, R32, R16 ;  /* 0x0000001020209221 */ /* 0x001fe20000010000 */
[----:B------:R-:W-:-:S03]  /*2b40*/  @!P1 FADD.FTZ R33, R33, R17 ;  /* 0x0000001121219221 */ /* 0x000fc60000010000 */
[----:B---3--:R-:W-:Y:S01]  /*2b50*/  @!P3 FADD.FTZ R32, R32, R18 ;  /* 0x000000122020b221 */ /* 0x008fe20000010000 */
[----:B------:R-:W-:-:S03]  /*2b60*/  @!P3 FADD.FTZ R33, R33, R19 ;  /* 0x000000132121b221 */ /* 0x000fc60000010000 */
[----:B--2---:R-:W-:Y:S01]  /*2b70*/  @!P4 FADD.FTZ R32, R32, R20 ;  /* 0x000000142020c221 */ /* 0x004fe20000010000 */
[----:B------:R-:W-:-:S03]  /*2b80*/  @!P4 FADD.FTZ R33, R33, R21 ;  /* 0x000000152121c221 */ /* 0x000fc60000010000 */
[----:B----4-:R-:W-:Y:S01]  /*2b90*/  @!P5 FADD.FTZ R32, R32, R22 ;  /* 0x000000162020d221 */ /* 0x010fe20000010000 */
[----:B------:R-:W-:-:S07]  /*2ba0*/  @!P5 FADD.FTZ R33, R33, R23 ;  /* 0x000000172121d221 */ /* 0x000fce0000010000 */
.L_x_1947:
[----:B------:R-:W-:Y:S05]  /*2bb0*/  BRA.U !UP1, `(.L_x_1942) ;  /* 0x0000000109707547 */ /* 0x000fea000b800000 */
[----:B-1----:R-:W1:Y:S01]  /*2bc0*/  LDC R20, c[0x0][0x370] ;  /* 0x0000dc00ff147b82 */ /* 0x002e620000000800 */
[----:B------:R-:W-:Y:S01]  /*2bd0*/  UISETP.NE.AND UP0, UPT, UR5, 0x1, UPT ;  /* 0x000000010500788c */ /* 0x000fe2000bf05270 */
[----:B-1----:R-:W-:-:S08]  /*2be0*/  LOP3.LUT R20, R20, 0x1, RZ, 0xc0, !PT ;  /* 0x0000000114147812 */ /* 0x002fd000078ec0ff */
        /* <DEDUP_REMOVED lines=15> */
.L_x_1948:
        /* <DEDUP_REMOVED lines=9> */
.L_x_1949:
[----:B------:R-:W-:Y:S05]  /*2d70*/  BSYNC.RECONVERGENT B0 ;  /* 0x0000000000007941 */ /* 0x000fea0003800200 */
.L_x_1942:
[----:B------:R-:W4:Y:S01]  /*2d80*/  S2UR UR5, SR_CgaCtaId ;  /* 0x00000000000579c3 */ /* 0x000f220000008800 */
[----:B------:R-:W2:Y:S01]  /*2d90*/  LDCU UR8, c[0x0][0x414] ;  /* 0x00008280ff0877ac */ /* 0x000ea20008000800 */
[----:B------:R-:W-:Y:S01]  /*2da0*/  LOP3.LUT R25, R60, 0xffff, RZ, 0xc0, !PT ;  /* 0x0000ffff3c197812 */ /* 0x000fe200078ec0ff */
[----:B------:R-:W-:-:S03]  /*2db0*/  UMOV UR4, 0x400 ;  /* 0x0000040000047882 */ /* 0x000fc60000000000 */
[----:B------:R-:W-:Y:S02]  /*2dc0*/  IADD3 R21, PT, PT, R62, R25, RZ ;  /* 0x000000193e157210 */ /* 0x000fe40007ffe0ff */
[----:B------:R-:W0:Y:S08]  /*2dd0*/  @P0 LDC.64 R26, c[0x0][0x388] ;  /* 0x0000e200ff1a0b82 */ /* 0x000e300000000a00 */
[----:B------:R-:W1:Y:S01]  /*2de0*/  LDC.64 R18, c[0x0][0x398] ;  /* 0x0000e600ff127b82 */ /* 0x000e620000000a00 */
[----:B--2---:R-:W-:Y:S01]  /*2df0*/  @P0 FMUL.FTZ R22, R32, UR8 ;  /* 0x0000000820160c20 */ /* 0x004fe20008410000 */
[----:B------:R-:W-:Y:S01]  /*2e00*/  @P0 FMUL.FTZ R23, R33, UR8 ;  /* 0x0000000821170c20 */ /* 0x000fe20008410000 */
[----:B----4-:R-:W-:-:S05]  /*2e10*/  ULEA UR4, UR5, UR4, 0x18 ;  /* 0x0000000405047291 */ /* 0x010fca000f8ec0ff */
[----:B---3--:R-:W2:Y:S01]  /*2e20*/  LDC.64 R16, c[0x0][0x3a0] ;  /* 0x0000e800ff107b82 */ /* 0x008ea20000000a00 */
[----:B------:R-:W3:Y:S01]  /*2e30*/  LDCU UR5, c[0x0][0x404] ;  /* 0x00008080ff0577ac */ /* 0x000ee20008000800 */
[----:B0-----:R-:W-:Y:S02]  /*2e40*/  @P0 IMAD.WIDE R26, R58, 0x8, R26 ;  /* 0x000000083a1a0825 */ /* 0x001fe400078e021a */
[----:B------:R-:W-:Y:S04]  /*2e50*/  @!P2 STS.64 [UR4+0xe0], R32 ;  /* 0x0000e020ff00a988 */ /* 0x000fe80008000a04 */
[----:B------:R0:W-:Y:S01]  /*2e60*/  @P0 STG.E.64 desc[UR6][R26.64], R22 ;  /* 0x000000161a000986 */ /* 0x0001e2000c101b06 */
[----:B-1----:R-:W-:-:S04]  /*2e70*/  IMAD.WIDE R28, R21, 0x4, R18 ;  /* 0x00000004151c7825 */ /* 0x002fc800078e0212 */
[----:B--2---:R-:W-:Y:S01]  /*2e80*/  IMAD.WIDE R18, R21, 0x4, R16 ;  /* 0x0000000415127825 */ /* 0x004fe200078e0210 */
[----:B------:R-:W-:Y:S06]  /*2e90*/  BAR.SYNC.DEFER_BLOCKING 0x0 ;  /* 0x0000000000007b1d */ /* 0x000fec0000010000 */
[----:B------:R-:W5:Y:S04]  /*2ea0*/  LDG.E.64 R18, desc[UR6][R18.64] ;  /* 0x0000000612127981 */ /* 0x000f68000c1e1b00 */
[----:B------:R-:W1:Y:S01]  /*2eb0*/  LDS.64 R20, [UR4+0xe0] ;  /* 0x0000e004ff147984 */ /* 0x000e620008000a00 */
[----:B------:R-:W2:Y:S01]  /*2ec0*/  LDCU.U8 UR4, c[0x0][0x3fc] ;  /* 0x00007f80ff0477ac */ /* 0x000ea20008000000 */
[----:B0-----:R-:W-:-:S02]  /*2ed0*/  HFMA2 R26, -RZ, RZ, 1.875, 0 ;  /* 0x3f800000ff1a7431 */ /* 0x001fc400000001ff */
[----:B---3--:R-:W-:Y:S01]  /*2ee0*/  IMAD R27, R52, UR5, R61 ;  /* 0x00000005341b7c24 */ /* 0x008fe2000f8e023d */
[----:B------:R0:W5:Y:S01]  /*2ef0*/  LDG.E.64 R16, desc[UR6][R28.64] ;  /* 0x000000061c107981 */ /* 0x000162000c1e1b00 */
[----:B-1----:R-:W-:-:S04]  /*2f00*/  FMUL.FTZ R24, R20, UR8 ;  /* 0x0000000814187c20 */ /* 0x002fc80008410000 */
[----:B------:R-:W-:-:S04]  /*2f10*/  FMUL.FTZ R20, R24, R24 ;  /* 0x0000001818147220 */ /* 0x000fc80000410000 */
[----:B------:R-:W-:-:S05]  /*2f20*/  FFMA.FTZ R20, R21, UR8, -R20 ;  /* 0x0000000815147c23 */ /* 0x000fca0008010814 */
[----:B------:R-:W-:-:S13]  /*2f30*/  FSETP.GTU.FTZ.AND P1, PT, R20, RZ, PT ;  /* 0x000000ff1400720b */ /* 0x000fda0003f3c000 */
[----:B------:R-:W1:Y:S01]  /*2f40*/  @P1 LDC R21, c[0x0][0x3a8] ;  /* 0x0000ea00ff151b82 */ /* 0x000e620000000800 */
[----:B--2---:R-:W-:Y:S01]  /*2f50*/  UISETP.NE.AND UP0, UPT, UR4, URZ, UPT ;  /* 0x000000ff0400728c */ /* 0x004fe2000bf05270 */
[C---:B0-----:R-:W-:Y:S02]  /*2f60*/  IADD3 R28, PT, PT, R27.reuse, 0xb0, RZ ;  /* 0x000000b01b1c7810 */ /* 0x041fe40007ffe0ff */
[C---:B------:R-:W-:Y:S02]  /*2f70*/  IADD3 R29, PT, PT, R27.reuse, 0xe0, RZ ;  /* 0x000000e01b1d7810 */ /* 0x040fe40007ffe0ff */
[C---:B------:R-:W-:Y:S02]  /*2f80*/  IADD3 R30, PT, PT, R27.reuse, 0x90, RZ ;  /* 0x000000901b1e7810 */ /* 0x040fe40007ffe0ff */
[----:B------:R-:W-:Y:S01]  /*2f90*/  IADD3 R31, PT, PT, R27, 0xc0, RZ ;  /* 0x000000c01b1f7810 */ /* 0x000fe20007ffe0ff */
[----:B------:R-:W-:Y:S01]  /*2fa0*/  BSSY.RECONVERGENT B0, `(.L_x_1950) ;  /* 0x00003b3000007945 */ /* 0x000fe20003800200 */
[----:B-1----:R-:W-:-:S04]  /*2fb0*/  @P1 FADD.FTZ R20, R20, R21 ;  /* 0x0000001514141221 */ /* 0x002fc80000010000 */
[----:B------:R0:W1:Y:S01]  /*2fc0*/  @P1 MUFU.RSQ R26, R20 ;  /* 0x00000014001a1308 */ /* 0x0000620000001400 */
[----:B------:R-:W-:Y:S02]  /*2fd0*/  SHF.R.S32.HI R32, RZ, 0x1f, R28 ;  /* 0x0000001fff207819 */ /* 0x000fe4000001141c */
[----:B------:R-:W-:Y:S02]  /*2fe0*/  SHF.R.S32.HI R33, RZ, 0x1f, R29 ;  /* 0x0000001fff217819 */ /* 0x000fe4000001141d */
[----:B------:R-:W-:Y:S02]  /*2ff0*/  SHF.R.S32.HI R34, RZ, 0x1f, R30 ;  /* 0x0000001fff227819 */ /* 0x000fe4000001141e */
[----:B------:R-:W-:Y:S01]  /*3000*/  SHF.R.S32.HI R35, RZ, 0x1f, R31 ;  /* 0x0000001fff237819 */ /* 0x000fe2000001141f */
[----:B------:R-:W-:Y:S06]  /*3010*/  BRA.U UP0, `(.L_x_1951) ;  /* 0x0000001900187547 */ /* 0x000fec000b800000 */
[----:B------:R-:W2:Y:S01]  /*3020*/  LDCU.64 UR8, c[0x0][0x3e8] ;  /* 0x00007d00ff0877ac */ /* 0x000ea20008000a00 */
[----:B0-----:R-:W-:Y:S01]  /*3030*/  SHF.R.S32.HI R20, RZ, 0x1f, R27 ;  /* 0x0000001fff147819 */ /* 0x001fe2000001141b */
[----:B------:R-:W-:Y:S01]  /*3040*/  BSSY.RECONVERGENT B1, `(.L_x_1952) ;  /* 0x000001a000017945 */ /* 0x000fe20003800200 */
[----:B------:R-:W-:-:S04]  /*3050*/  IADD3 R63, PT, PT, R27, 0x10, RZ ;  /* 0x000000101b3f7810 */ /* 0x000fc80007ffe0ff */
[----:B------:R-:W-:Y:S02]  /*3060*/  SHF.R.S32.HI R62, RZ, 0x1f, R63 ;  /* 0x0000001fff3e7819 */ /* 0x000fe4000001143f */
[----:B--2---:R-:W-:Y:S02]  /*3070*/  ISETP.GE.U32.AND P1, PT, R27, UR8, PT ;  /* 0x000000081b007c0c */ /* 0x004fe4000bf26070 */
[----:B------:R-:W-:Y:S02]  /*3080*/  ISETP.GE.U32.AND P2, PT, R63, UR8, PT ;  /* 0x000000083f007c0c */ /* 0x000fe4000bf46070 */
[----:B------:R-:W-:Y:S02]  /*3090*/  ISETP.GE.AND.EX P1, PT, R20, UR9, PT, P1 ;  /* 0x0000000914007c0c */ /* 0x000fe4000bf26310 */
[----:B------:R-:W-:-:S11]  /*30a0*/  ISETP.GE.AND.EX P2, PT, R62, UR9, PT, P2 ;  /* 0x000000093e007c0c */ /* 0x000fd6000bf46320 */
[----:B------:R-:W-:Y:S05]  /*30b0*/  @P1 BRA `(.L_x_1953) ;  /* 0x0000000000481947 */ /* 0x000fea0003800000 */
[----:B------:R-:W0:Y:S01]  /*30c0*/  LDCU.64 UR10, c[0x0][0x3e0] ;  /* 0x00007c00ff0a77ac */ /* 0x000e220008000a00 */
[----:B------:R-:W-:Y:S01]  /*30d0*/  MOV R21, R67 ;  /* 0x0000004300157202 */ /* 0x000fe20000000f00 */
[----:B------:R-:W-:Y:S01]  /*30e0*/  FADD.FTZ R53, R53, -R24 ;  /* 0x8000001835357221 */ /* 0x000fe20000010000 */
[----:B------:R-:W2:Y:S03]  /*30f0*/  LDCU.64 UR4, c[0x0][0x380] ;  /* 0x00007000ff0477ac */ /* 0x000ea60008000a00 */
[----:B-1----:R-:W-:Y:S01]  /*3100*/  FMUL.FTZ R53, R53, R26 ;  /* 0x0000001a35357220 */ /* 0x002fe20000410000 */
[----:B0-----:R-:W-:Y:S01]  /*3110*/  IMAD R22, R20, UR10, RZ ;  /* 0x0000000a14167c24 */ /* 0x001fe2000f8e02ff */
[----:B------:R-:W-:-:S03]  /*3120*/  MOV R20, R64 ;  /* 0x0000004000147202 */ /* 0x000fc60000000f00 */
[C---:B------:R-:W-:Y:S02]  /*3130*/  IMAD R23, R27.reuse, UR11, R22 ;  /* 0x0000000b1b177c24 */ /* 0x040fe4000f8e0216 */
[----:B------:R-:W-:-:S05]  /*3140*/  IMAD.WIDE.U32 R20, R27, UR10, R20 ;  /* 0x0000000a1b147c25 */ /* 0x000fca000f8e0014 */
[----:B------:R-:W-:Y:S01]  /*3150*/  IADD3 R23, PT, PT, R21, R23, RZ ;  /* 0x0000001715177210 */ /* 0x000fe20007ffe0ff */
[----:B------:R-:W-:Y:S01]  /*3160*/  FADD.FTZ R21, R50, -R24 ;  /* 0x8000001832157221 */ /* 0x000fe20000010000 */
[----:B--2---:R-:W-:-:S04]  /*3170*/  LEA R22, P1, R20, UR4, 0x1 ;  /* 0x0000000414167c11 */ /* 0x004fc8000f8208ff */
[----:B------:R-:W-:Y:S01]  /*3180*/  LEA.HI.X R23, R20, UR5, R23, 0x1, P1 ;  /* 0x0000000514177c11 */ /* 0x000fe200088f0c17 */
[----:B------:R-:W-:Y:S01]  /*3190*/  FMUL.FTZ R20, R21, R26 ;  /* 0x0000001a15147220 */ /* 0x000fe20000410000 */
[----:B-----5:R-:W-:-:S03]  /*31a0*/  FFMA.FTZ R21, R16, R53, R18 ;  /* 0x0000003510157223 */ /* 0x020fc60000010012 */
[----:B------:R-:W-:-:S05]  /*31b0*/  FFMA.FTZ R20, R17, R20, R19 ;  /* 0x0000001411147223 */ /* 0x000fca0000010013 */
[----:B------:R-:W-:-:S05]  /*31c0*/  F2FP.BF16.F32.PACK_AB R21, R20, R21 ;  /* 0x000000151415723e */ /* 0x000fca00000010ff */
[----:B------:R0:W-:Y:S02]  /*31d0*/  STG.E desc[UR6][R22.64], R21 ;  /* 0x0000001516007986 */ /* 0x0001e4000c101906 */
.L_x_1953:
[----:B------:R-:W-:Y:S05]  /*31e0*/  BSYNC.RECONVERGENT B1 ;  /* 0x0000000000017941 */ /* 0x000fea0003800200 */
.L_x_1952:
[----:B------:R-:W-:Y:S04]  /*31f0*/  BSSY.RECONVERGENT B1, `(.L_x_1954) ;  /* 0x0000014000017945 */ /* 0x000fe80003800200 */
[----:B------:R-:W-:Y:S05]  /*3200*/  @P2 BRA `(.L_x_1955) ;  /* 0x0000000000482947 */ /* 0x000fea0003800000 */
[----:B------:R-:W2:Y:S01]  /*3210*/  LDCU.64 UR4, c[0x0][0x3e0] ;  /* 0x00007c00ff0477ac */ /* 0x000ea20008000a00 */
[----:B------:R-:W-:Y:S01]  /*3220*/  MOV R20, R64 ;  /* 0x0000004000147202 */ /* 0x000fe20000000f00 */
[--C-:B------:R-:W-:Y:S01]  /*3230*/  FADD.FTZ R51, R51, -R24.reuse ;  /* 0x8000001833337221 */ /* 0x100fe20000010000 */
[----:B0-----:R-:W-:Y:S01]  /*3240*/  MOV R21, R67 ;  /* 0x0000004300157202 */ /* 0x001fe20000000f00 */
[----:B------:R-:W0:Y:S01]  /*3250*/  LDCU.64 UR10, c[0x0][0x380] ;  /* 0x00007000ff0a77ac */ /* 0x000e220008000a00 */
[----:B------:R-:W-:Y:S01]  /*3260*/  FADD.FTZ R23, R48, -R24 ;  /* 0x8000001830177221 */ /* 0x000fe20000010000 */
[----:B-1----:R-:W-:-:S03]  /*3270*/  FMUL.FTZ R51, R51, R26 ;  /* 0x0000001a33337220 */ /* 0x002fc60000410000 */
[----:B------:R-:W-:Y:S01]  /*3280*/  FMUL.FTZ R22, R23, R26 ;  /* 0x0000001a17167220 */ /* 0x000fe20000410000 */
[----:B-----5:R-:W-:-:S03]  /*3290*/  FFMA.FTZ R51, R16, R51, R18 ;  /* 0x0000003310337223 */ /* 0x020fc60000010012 */
[----:B------:R-:W-:Y:S01]  /*32a0*/  FFMA.FTZ R48, R17, R22, R19 ;  /* 0x0000001611307223 */ /* 0x000fe20000010013 */
[----:B--2---:R-:W-:Y:S02]  /*32b0*/  IMAD R62, R62, UR4, RZ ;  /* 0x000000043e3e7c24 */ /* 0x004fe4000f8e02ff */
[----:B------:R-:W-:-:S04]  /*32c0*/  IMAD.WIDE.U32 R20, R63, UR4, R20 ;  /* 0x000000043f147c25 */ /* 0x000fc8000f8e0014 */
[----:B------:R-:W-:Y:S01]  /*32d0*/  IMAD R53, R63, UR5, R62 ;  /* 0x000000053f357c24 */ /* 0x000fe2000f8e023e */
[----:B0-----:R-:W-:-:S04]  /*32e0*/  LEA R22, P1, R20, UR10, 0x1 ;  /* 0x0000000a14167c11 */ /* 0x001fc8000f8208ff */
[----:B------:R-:W-:Y:S02]  /*32f0*/  IADD3 R53, PT, PT, R21, R53, RZ ;  /* 0x0000003515357210 */ /* 0x000fe40007ffe0ff */
[----:B------:R-:W-:Y:S02]  /*3300*/  F2FP.BF16.F32.PACK_AB R21, R48, R51 ;  /* 0x000000333015723e */ /* 0x000fe400000010ff */
[----:B------:R-:W-:-:S05]  /*3310*/  LEA.HI.X R23, R20, UR11, R53, 0x1, P1 ;  /* 0x0000000b14177c11 */ /* 0x000fca00088f0c35 */
[----:B------:R2:W-:Y:S02]  /*3320*/  STG.E desc[UR6][R22.64], R21 ;  /* 0x0000001516007986 */ /* 0x0005e4000c101906 */
.L_x_1955:
[----:B------:R-:W-:Y:S05]  /*3330*/  BSYNC.RECONVERGENT B1 ;  /* 0x0000000000017941 */ /* 0x000fea0003800200 */
.L_x_1954:
[C---:B------:R-:W-:Y:S01]  /*3340*/  IADD3 R51, PT, PT, R27.reuse, 0x20, RZ ;  /* 0x000000201b337810 */ /* 0x040fe20007ffe0ff */
[----:B------:R-:W-:Y:S01]  /*3350*/  BSSY.RECONVERGENT B1, `(.L_x_1956) ;  /* 0x000001b000017945 */ /* 0x000fe20003800200 */
[----:B------:R-:W-:Y:S02]  /*3360*/  IADD3 R53, PT, PT, R27, 0x30, RZ ;  /* 0x000000301b357810 */ /* 0x000fe40007ffe0ff */
[----:B------:R-:W-:Y:S02]  /*3370*/  ISETP.GE.U32.AND P1, PT, R51, UR8, PT ;  /* 0x0000000833007c0c */ /* 0x000fe4000bf26070 */
[----:B------:R-:W-:Y:S02]  /*3380*/  SHF.R.S32.HI R20, RZ, 0x1f, R51 ;  /* 0x0000001fff147819 */ /* 0x000fe40000011433 */
[----:B------:R-:W-:Y:S02]  /*3390*/  ISETP.GE.U32.AND P2, PT, R53, UR8, PT ;  /* 0x0000000835007c0c */ /* 0x000fe4000bf46070 */
[----:B------:R-:W-:-:S02]  /*33a0*/  ISETP.GE.AND.EX P1, PT, R20, UR9, PT, P1 ;  /* 0x0000000914007c0c */ /* 0x000fc4000bf26310 */
[----:B------:R-:W-:-:S04]  /*33b0*/  SHF.R.S32.HI R48, RZ, 0x1f, R53 ;  /* 0x0000001fff307819 */ /* 0x000fc80000011435 */
[----:B------:R-:W-:-:S07]  /*33c0*/  ISETP.GE.AND.EX P2, PT, R48, UR9, PT, P2 ;  /* 0x0000000930007c0c */ /* 0x000fce000bf46320 */
[----:B------:R-:W-:Y:S06]  /*33d0*/  @P1 BRA `(.L_x_1957) ;  /* 0x0000000000481947 */ /* 0x000fec0003800000 */
[----:B------:R-:W3:Y:S01]  /*33e0*/  LDCU.64 UR4, c[0x0][0x3e0] ;  /* 0x00007c00ff0477ac */ /* 0x000ee20008000a00 */
[----:B0-2---:R-:W-:Y:S01]  /*33f0*/  MOV R21, R67 ;  /* 0x0000004300157202 */ /* 0x005fe20000000f00 */
[--C-:B------:R-:W-:Y:S01]  /*3400*/  FADD.FTZ R49, R49, -R24.reuse ;  /* 0x8000001831317221 */ /* 0x100fe20000010000 */
[----:B------:R-:W-:Y:S01]  /*3410*/  FADD.FTZ R23, R46, -R24 ;  /* 0x800000182e177221 */ /* 0x000fe20000010000 */
[----:B------:R-:W0:Y:S02]  /*3420*/  LDCU.64 UR10, c[0x0][0x380] ;  /* 0x00007000ff0a77ac */ /* 0x000e240008000a00 */
[-C--:B-1----:R-:W-:Y:S01]  /*3430*/  FMUL.FTZ R49, R49, R26.reuse ;  /* 0x0000001a31317220 */ /* 0x082fe20000410000 */
[----:B------:R-:W-:-:S03]  /*3440*/  FMUL.FTZ R22, R23, R26 ;  /* 0x0000001a17167220 */ /* 0x000fc60000410000 */
[----:B-----5:R-:W-:Y:S01]  /*3450*/  FFMA.FTZ R49, R16, R49, R18 ;  /* 0x0000003110317223 */ /* 0x020fe20000010012 */
[----:B------:R-:W-:Y:S01]  /*3460*/  FFMA.FTZ R46, R17, R22, R19 ;  /* 0x00000016112e7223 */ /* 0x000fe20000010013 */
[----:B---3--:R-:W-:-:S04]  /*3470*/  IMAD R20, R20, UR4, RZ ;  /* 0x0000000414147c24 */ /* 0x008fc8000f8e02ff */
[----:B------:R-:W-:Y:S01]  /*3480*/  IMAD R63, R51, UR5, R20 ;  /* 0x00000005333f7c24 */ /* 0x000fe2000f8e0214 */
[----:B------:R-:W-:-:S05]  /*3490*/  MOV R20, R64 ;  /* 0x0000004000147202 */ /* 0x000fca0000000f00 */
[----:B------:R-:W-:-:S05]  /*34a0*/  IMAD.WIDE.U32 R20, R51, UR4, R20 ;  /* 0x0000000433147c25 */ /* 0x000fca000f8e0014 */
[----:B------:R-:W-:Y:S02]  /*34b0*/  IADD3 R63, PT, PT, R21, R63, RZ ;  /* 0x0000003f153f7210 */ /* 0x000fe40007ffe0ff */
[----:B0-----:R-:W-:Y:S02]  /*34c0*/  LEA R22, P1, R20, UR10, 0x1 ;  /* 0x0000000a14167c11 */ /* 0x001fe4000f8208ff */
[----:B------:R-:W-:Y:S02]  /*34d0*/  F2FP.BF16.F32.PACK_AB R21, R46, R49 ;  /* 0x000000312e15723e */ /* 0x000fe400000010ff */
[----:B------:R-:W-:-:S05]  /*34e0*/  LEA.HI.X R23, R20, UR11, R63, 0x1, P1 ;  /* 0x0000000b14177c11 */ /* 0x000fca00088f0c3f */
[----:B------:R3:W-:Y:S04]  /*34f0*/  STG.E desc[UR6][R22.64], R21 ;  /* 0x0000001516007986 */ /* 0x0007e8000c101906 */
.L_x_1957:
[----:B------:R-:W-:Y:S05]  /*3500*/  BSYNC.RECONVERGENT B1 ;  /* 0x0000000000017941 */ /* 0x000fea0003800200 */
.L_x_1956:
[----:B------:R-:W-:Y:S01]  /*3510*/  BSSY.RECONVERGENT B1, `(.L_x_1958) ;  /* 0x0000016000017945 */ /* 0x000fe20003800200 */
[C---:B------:R-:W-:Y:S02]  /*3520*/  IADD3 R63, PT, PT, R27.reuse, 0x40, RZ ;  /* 0x000000401b3f7810 */ /* 0x040fe40007ffe0ff */
[----:B------:R-:W-:Y:S01]  /*3530*/  IADD3 R51, PT, PT, R27, 0x50, RZ ;  /* 0x000000501b337810 */ /* 0x000fe20007ffe0ff */
[----:B------:R-:W-:Y:S06]  /*3540*/  @P2 BRA `(.L_x_1959) ;  /* 0x0000000000482947 */ /* 0x000fec0003800000 */
[----:B------:R-:W4:Y:S01]  /*3550*/  LDCU.64 UR4, c[0x0][0x3e0] ;  /* 0x00007c00ff0477ac */ /* 0x000f220008000a00 */
[----:B------:R-:W-:Y:S01]  /*3560*/  MOV R20, R64 ;  /* 0x0000004000147202 */ /* 0x000fe20000000f00 */
[--C-:B0-23--:R-:W-:Y:S01]  /*3570*/  FADD.FTZ R23, R44, -R24.reuse ;  /* 0x800000182c177221 */ /* 0x10dfe20000010000 */
[----:B------:R-:W-:Y:S01]  /*3580*/  MOV R21, R67 ;  /* 0x0000004300157202 */ /* 0x000fe20000000f00 */
[----:B------:R-:W0:Y:S01]  /*3590*/  LDCU.64 UR10, c[0x0][0x380] ;  /* 0x00007000ff0a77ac */ /* 0x000e220008000a00 */
[----:B------:R-:W-:Y:S01]  /*35a0*/  FADD.FTZ R47, R47, -R24 ;  /* 0x800000182f2f7221 */ /* 0x000fe20000010000 */
[----:B-1----:R-:W-:-:S03]  /*35b0*/  FMUL.FTZ R23, R23, R26 ;  /* 0x0000001a17177220 */ /* 0x002fc60000410000 */
[----:B------:R-:W-:Y:S01]  /*35c0*/  FMUL.FTZ R22, R47, R26 ;  /* 0x0000001a2f167220 */ /* 0x000fe20000410000 */
[----:B-----5:R-:W-:-:S03]  /*35d0*/  FFMA.FTZ R44, R16, R23, R18 ;  /* 0x00000017102c7223 */ /* 0x020fc60000010012 */
        /* <DEDUP_REMOVED lines=8> */
[----:B------:R4:W-:Y:S02]  /*3660*/  STG.E desc[UR6][R22.64], R21 ;  /* 0x0000001516007986 */ /* 0x0009e4000c101906 */
.L_x_1959:
[----:B------:R-:W-:Y:S05]  /*3670*/  BSYNC.RECONVERGENT B1 ;  /* 0x0000000000017941 */ /* 0x000fea0003800200 */
.L_x_1958:
[----:B------:R-:W-:Y:S01]  /*3680*/  ISETP.GE.U32.AND P5, PT, R63, UR8, PT ;  /* 0x000000083f007c0c */ /* 0x000fe2000bfa6070 */
[----:B------:R-:W-:Y:S01]  /*3690*/  BSSY.RECONVERGENT B1, `(.L_x_1960) ;  /* 0x0000027000017945 */ /* 0x000fe20003800200 */
[----:B------:R-:W-:Y:S02]  /*36a0*/  SHF.R.S32.HI R20, RZ, 0x1f, R63 ;  /* 0x0000001fff147819 */ /* 0x000fe4000001143f */
[C---:B------:R-:W-:Y:S02]  /*36b0*/  IADD3 R49, PT, PT, R27.reuse, 0x60, RZ ;  /* 0x000000601b317810 */ /* 0x040fe40007ffe0ff */
[----:B------:R-:W-:Y:S02]  /*36c0*/  ISETP.GE.AND.EX P5, PT, R20, UR9, PT, P5 ;  /* 0x0000000914007c0c */ /* 0x000fe4000bfa6350 */
[C---:B------:R-:W-:Y:S02]  /*36d0*/  IADD3 R47, PT, PT, R27.reuse, 0x70, RZ ;  /* 0x000000701b2f7810 */ /* 0x040fe40007ffe0ff */
[----:B------:R-:W-:-:S02]  /*36e0*/  IADD3 R44, PT, PT, R27, 0x80, RZ ;  /* 0x000000801b2c7810 */ /* 0x000fc40007ffe0ff */
[----:B------:R-:W-:Y:S02]  /*36f0*/  ISETP.GE.U32.AND P2, PT, R51, UR8, PT ;  /* 0x0000000833007c0c */ /* 0x000fe4000bf46070 */
[----:B------:R-:W-:Y:S02]  /*3700*/  ISETP.GE.U32.AND P1, PT, R49, UR8, PT ;  /* 0x0000000831007c0c */ /* 0x000fe4000bf26070 */
[----:B------:R-:W-:Y:S02]  /*3710*/  ISETP.GE.U32.AND P6, PT, R47, UR8, PT ;  /* 0x000000082f007c0c */ /* 0x000fe4000bfc6070 */
[----:B------:R-:W-:Y:S02]  /*3720*/  ISETP.GE.U32.AND P3, PT, R44, UR8, PT ;  /* 0x000000082c007c0c */ /* 0x000fe4000bf66070 */
[----:B------:R-:W-:Y:S02]  /*3730*/  SHF.R.S32.HI R53, RZ, 0x1f, R51 ;  /* 0x0000001fff357819 */ /* 0x000fe40000011433 */
[----:B------:R-:W-:-:S02]  /*3740*/  ISETP.GE.U32.AND P4, PT, R30, UR8, PT ;  /* 0x000000081e007c0c */ /* 0x000fc4000bf86070 */
[----:B------:R-:W-:Y:S02]  /*3750*/  SHF.R.S32.HI R50, RZ, 0x1f, R49 ;  /* 0x0000001fff327819 */ /* 0x000fe40000011431 */
[----:B------:R-:W-:Y:S02]  /*3760*/  SHF.R.S32.HI R48, RZ, 0x1f, R47 ;  /* 0x0000001fff307819 */ /* 0x000fe4000001142f */
[----:B------:R-:W-:Y:S02]  /*3770*/  SHF.R.S32.HI R46, RZ, 0x1f, R44 ;  /* 0x0000001fff2e7819 */ /* 0x000fe4000001142c */
[----:B------:R-:W-:Y:S02]  /*3780*/  ISETP.GE.AND.EX P2, PT, R53, UR9, PT, P2 ;  /* 0x0000000935007c0c */ /* 0x000fe4000bf46320 */
[----:B------:R-:W-:Y:S02]  /*3790*/  ISETP.GE.AND.EX P1, PT, R50, UR9, PT, P1 ;  /* 0x0000000932007c0c */ /* 0x000fe4000bf26310 */
[----:B------:R-:W-:-:S02]  /*37a0*/  ISETP.GE.AND.EX P6, PT, R48, UR9, PT, P6 ;  /* 0x0000000930007c0c */ /* 0x000fc4000bfc6360 */
[----:B------:R-:W-:Y:S02]  /*37b0*/  ISETP.GE.AND.EX P3, PT, R46, UR9, PT, P3 ;  /* 0x000000092e007c0c */ /* 0x000fe4000bf66330 */
[----:B------:R-:W-:Y:S01]  /*37c0*/  ISETP.GE.AND.EX P4, PT, R34, UR9, PT, P4 ;  /* 0x0000000922007c0c */ /* 0x000fe2000bf86340 */
[----:B------:R-:W-:-:S12]  /*37d0*/  @P5 BRA `(.L_x_1961) ;  /* 0x0000000000485947 */ /* 0x000fd80003800000 */
[----:B------:R-:W1:Y:S01]  /*37e0*/  LDCU.64 UR4, c[0x0][0x3e0] ;  /* 0x00007c00ff0477ac */ /* 0x000e620008000a00 */
[----:B0-234-:R-:W-:Y:S01]  /*37f0*/  MOV R21, R67 ;  /* 0x0000004300157202 */ /* 0x01dfe20000000f00 */
[----:B------:R-:W-:Y:S01]  /*3800*/  FADD.FTZ R45, R45, -R24 ;  /* 0x800000182d2d7221 */ /* 0x000fe20000010000 */
[----:B------:R-:W0:Y:S01]  /*3810*/  LDCU.64 UR10, c[0x0][0x380] ;  /* 0x00007000ff0a77ac */ /* 0x000e220008000a00 */
[----:B-1----:R-:W-:-:S04]  /*3820*/  IMAD R20, R20, UR4, RZ ;  /* 0x0000000414147c24 */ /* 0x002fc8000f8e02ff */
[----:B------:R-:W-:Y:S01]  /*3830*/  IMAD R23, R63, UR5, R20 ;  /* 0x000000053f177c24 */ /* 0x000fe2000f8e0214 */
[----:B------:R-:W-:-:S05]  /*3840*/  MOV R20, R64 ;  /* 0x0000004000147202 */ /* 0x000fca0000000f00 */
[----:B------:R-:W-:-:S05]  /*3850*/  IMAD.WIDE.U32 R20, R63, UR4, R20 ;  /* 0x000000043f147c25 */ /* 0x000fca000f8e0014 */
[----:B------:R-:W-:Y:S01]  /*3860*/  IADD3 R23, PT, PT, R21, R23, RZ ;  /* 0x0000001715177210 */ /* 0x000fe20007ffe0ff */
[----:B------:R-:W-:Y:S01]  /*3870*/  FADD.FTZ R21, R42, -R24 ;  /* 0x800000182a157221 */ /* 0x000fe20000010000 */
[----:B0-----:R-:W-:-:S03]  /*3880*/  LEA R22, P5, R20, UR10, 0x1 ;  /* 0x0000000a14167c11 */ /* 0x001fc6000f8a08ff */
[-C--:B------:R-:W-:Y:S01]  /*3890*/  FMUL.FTZ R21, R21, R26.reuse ;  /* 0x0000001a15157220 */ /* 0x080fe20000410000 */
[----:B------:R-:W-:Y:S01]  /*38a0*/  LEA.HI.X R23, R20, UR11, R23, 0x1, P5 ;  /* 0x0000000b14177c11 */ /* 0x000fe2000a8f0c17 */
[----:B------:R-:W-:Y:S02]  /*38b0*/  FMUL.FTZ R20, R45, R26 ;  /* 0x0000001a2d147220 */ /* 0x000fe40000410000 */
[----:B-----5:R-:W-:Y:S02]  /*38c0*/  FFMA.FTZ R21, R16, R21, R18 ;  /* 0x0000001510157223 */ /* 0x020fe40000010012 */
[----:B------:R-:W-:-:S05]  /*38d0*/  FFMA.FTZ R20, R17, R20, R19 ;  /* 0x0000001411147223 */ /* 0x000fca0000010013 */
[----:B------:R-:W-:-:S05]  /*38e0*/  F2FP.BF16.F32.PACK_AB R21, R20, R21 ;  /* 0x000000151415723e */ /* 0x000fca00000010ff */
[----:B------:R0:W-:Y:S02]  /*38f0*/  STG.E desc[UR6][R22.64], R21 ;  /* 0x0000001516007986 */ /* 0x0001e4000c101906 */
.L_x_1961:
[----:B------:R-:W-:Y:S05]  /*3900*/  BSYNC.RECONVERGENT B1 ;  /* 0x0000000000017941 */ /* 0x000fea0003800200 */
.L_x_1960:
[----:B------:R-:W-:Y:S01]  /*3910*/  BSSY.RECONVERGENT B1, `(.L_x_1962) ;  /* 0x0000016000017945 */ /* 0x000fe20003800200 */
[C---:B------:R-:W-:Y:S02]  /*3920*/  IADD3 R42, PT, PT, R27.reuse, 0xa0, RZ ;  /* 0x000000a01b2a7810 */ /* 0x040fe40007ffe0ff */
[----:B------:R-:W-:Y:S01]  /*3930*/  IADD3 R45, PT, PT, R27, 0xd0, RZ ;  /* 0x000000d01b2d7810 */ /* 0x000fe20007ffe0ff */
[----:B------:R-:W-:Y:S06]  /*3940*/  @P2 BRA `(.L_x_1963) ;  /* 0x0000000000482947 */ /* 0x000fec0003800000 */
[----:B------:R-:W1:Y:S01]  /*3950*/  LDCU.64 UR4, c[0x0][0x3e0] ;  /* 0x00007c00ff0477ac */ /* 0x000e620008000a00 */
[----:B0-234-:R-:W-:Y:S01]  /*3960*/  MOV R21, R67 ;  /* 0x0000004300157202 */ /* 0x01dfe20000000f00 */
[--C-:B------:R-:W-:Y:S01]  /*3970*/  FADD.FTZ R43, R43, -R24.reuse ;  /* 0x800000182b2b7221 */ /* 0x100fe20000010000 */
[----:B------:R-:W-:Y:S01]  /*3980*/  FADD.FTZ R23, R40, -R24 ;  /* 0x8000001828177221 */ /* 0x000fe20000010000 */
[----:B------:R-:W0:Y:S02]  /*3990*/  LDCU.64 UR10, c[0x0][0x380] ;  /* 0x00007000ff0a77ac */ /* 0x000e240008000a00 */
[-C--:B-1----:R-:W-:Y:S01]  /*39a0*/  FMUL.FTZ R43, R43, R26.reuse ;  /* 0x0000001a2b2b7220 */ /* 0x082fe20000410000 */
[----:B------:R-:W-:-:S03]  /*39b0*/  FMUL.FTZ R22, R23, R26 ;  /* 0x0000001a17167220 */ /* 0x000fc60000410000 */
[----:B-----5:R-:W-:Y:S01]  /*39c0*/  FFMA.FTZ R43, R16, R43, R18 ;  /* 0x0000002b102b7223 */ /* 0x020fe20000010012 */
[----:B------:R-:W-:Y:S01]  /*39d0*/  FFMA.FTZ R40, R17, R22, R19 ;  /* 0x0000001611287223 */ /* 0x000fe20000010013 */
[----:B------:R-:W-:-:S04]  /*39e0*/  IMAD R20, R53, UR4, RZ ;  /* 0x0000000435147c24 */ /* 0x000fc8000f8e02ff */
        /* <DEDUP_REMOVED lines=8> */
.L_x_1963:
[----:B------:R-:W-:Y:S05]  /*3a70*/  BSYNC.RECONVERGENT B1 ;  /* 0x0000000000017941 */ /* 0x000fea0003800200 */
.L_x_1962:
[----:B------:R-:W-:Y:S04]  /*3a80*/  BSSY.RECONVERGENT B1, `(.L_x_1964) ;  /* 0x0000014000017945 */ /* 0x000fe80003800200 */
[----:B------:R-:W-:Y:S05]  /*3a90*/  @P1 BRA `(.L_x_1965) ;  /* 0x0000000000481947 */ /* 0x000fea0003800000 */
[----:B------:R-:W1:Y:S01]  /*3aa0*/  LDCU.64 UR4, c[0x0][0x3e0] ;  /* 0x00007c00ff0477ac */ /* 0x000e620008000a00 */
[----:B------:R-:W-:Y:S01]  /*3ab0*/  MOV R20, R64 ;  /* 0x0000004000147202 */ /* 0x000fe20000000f00 */
[--C-:B------:R-:W-:Y:S01]  /*3ac0*/  FADD.FTZ R41, R41, -R24.reuse ;  /* 0x8000001829297221 */ /* 0x100fe20000010000 */
[----:B0-234-:R-:W-:Y:S01]  /*3ad0*/  MOV R21, R67 ;  /* 0x0000004300157202 */ /* 0x01dfe20000000f00 */
[----:B------:R-:W0:Y:S01]  /*3ae0*/  LDCU.64 UR10, c[0x0][0x380] ;  /* 0x00007000ff0a77ac */ /* 0x000e220008000a00 */
[----:B------:R-:W-:Y:S01]  /*3af0*/  FADD.FTZ R23, R38, -R24 ;  /* 0x8000001826177221 */ /* 0x000fe20000010000 */
[----:B-1----:R-:W-:-:S03]  /*3b00*/  FMUL.FTZ R41, R41, R26 ;  /* 0x0000001a29297220 */ /* 0x002fc60000410000 */
        /* <DEDUP_REMOVED lines=11> */
.L_x_1965:
[----:B------:R-:W-:Y:S05]  /*3bc0*/  BSYNC.RECONVERGENT B1 ;  /* 0x0000000000017941 */ /* 0x000fea0003800200 */
.L_x_1964:
        /* <DEDUP_REMOVED lines=20> */
.L_x_1967:
[----:B------:R-:W-:Y:S05]  /*3d10*/  BSYNC.RECONVERGENT B1 ;  /* 0x0000000000017941 */ /* 0x000fea0003800200 */
.L_x_1966:
        /* <DEDUP_REMOVED lines=20> */
.L_x_1969:
[----:B------:R-:W-:Y:S05]  /*3e60*/  BSYNC.RECONVERGENT B1 ;  /* 0x0000000000017941 */ /* 0x000fea0003800200 */
.L_x_1968:
[----:B------:R-:W-:Y:S04]  /*3e70*/  BSSY.RECONVERGENT B1, `(.L_x_1970) ;  /* 0x0000014000017945 */ /* 0x000fe80003800200 */
[----:B------:R-:W-:Y:S05]  /*3e80*/  @P4 BRA `(.L_x_1971) ;  /* 0x0000000000484947 */ /* 0x000fea0003800000 */
[----:B------:R-:W1:Y:S01]  /*3e90*/  LDCU.64 UR4, c[0x0][0x3e0] ;  /* 0x00007c00ff0477ac */ /* 0x000e620008000a00 */
[--C-:B0-234-:R-:W-:Y:S01]  /*3ea0*/  FADD.FTZ R21, R15, -R24.reuse ;  /* 0x800000180f157221 */ /* 0x11dfe20000010000 */
[----:B------:R-:W-:Y:S01]  /*3eb0*/  MOV R14, R64 ;  /* 0x00000040000e7202 */ /* 0x000fe20000000f00 */
[----:B------:R-:W-:Y:S01]  /*3ec0*/  FADD.FTZ R23, R12, -R24 ;  /* 0x800000180c177221 */ /* 0x000fe20000010000 */
[----:B------:R-:W0:Y:S01]  /*3ed0*/  LDCU.64 UR10, c[0x0][0x380] ;  /* 0x00007000ff0a77ac */ /* 0x000e220008000a00 */
[----:B------:R-:W-:Y:S01]  /*3ee0*/  MOV R15, R67 ;  /* 0x00000043000f7202 */ /* 0x000fe20000000f00 */
[-C--:B-1----:R-:W-:Y:S01]  /*3ef0*/  FMUL.FTZ R21, R21, R26.reuse ;  /* 0x0000001a15157220 */ /* 0x082fe20000410000 */
[----:B------:R-:W-:-:S03]  /*3f00*/  FMUL.FTZ R12, R23, R26 ;  /* 0x0000001a170c7220 */ /* 0x000fc60000410000 */
[----:B-----5:R-:W-:Y:S01]  /*3f10*/  FFMA.FTZ R22, R16, R21, R18 ;  /* 0x0000001510167223 */ /* 0x020fe20000010012 */
        /* <DEDUP_REMOVED lines=9> */
.L_x_1971:
[----:B------:R-:W-:Y:S05]  /*3fb0*/  BSYNC.RECONVERGENT B1 ;  /* 0x0000000000017941 */ /* 0x000fea0003800200 */
.L_x_1970:
[----:B------:R-:W-:Y:S01]  /*3fc0*/  ISETP.GE.U32.AND P5, PT, R42, UR8, PT ;  /* 0x000000082a007c0c */ /* 0x000fe2000bfa6070 */
[----:B------:R-:W-:Y:S01]  /*3fd0*/  BSSY.RECONVERGENT B1, `(.L_x_1972) ;  /* 0x0000023000017945 */ /* 0x000fe20003800200 */
[----:B0-----:R-:W-:Y:S02]  /*3fe0*/  SHF.R.S32.HI R20, RZ, 0x1f, R42 ;  /* 0x0000001fff147819 */ /* 0x001fe4000001142a */
[----:B------:R-:W-:Y:S02]  /*3ff0*/  IADD3 R27, PT, PT, R27, 0xf0, RZ ;  /* 0x000000f01b1b7810 */ /* 0x000fe40007ffe0ff */
[----:B------:R-:W-:Y:S02]  /*4000*/  ISETP.GE.AND.EX P5, PT, R20, UR9, PT, P5 ;  /* 0x0000000914007c0c */ /* 0x000fe4000bfa6350 */
[----:B------:R-:W-:Y:S02]  /*4010*/  ISETP.GE.U32.AND P2, PT, R28, UR8, PT ;  /* 0x000000081c007c0c */ /* 0x000fe4000bf46070 */
[----:B------:R-:W-:-:S02]  /*4020*/  ISETP.GE.U32.AND P1, PT, R31, UR8, PT ;  /* 0x000000081f007c0c */ /* 0x000fc4000bf26070 */
[----:B------:R-:W-:Y:S02]  /*4030*/  ISETP.GE.U32.AND P6, PT, R45, UR8, PT ;  /* 0x000000082d007c0c */ /* 0x000fe4000bfc6070 */
[----:B------:R-:W-:Y:S02]  /*4040*/  ISETP.GE.U32.AND P3, PT, R29, UR8, PT ;  /* 0x000000081d007c0c */ /* 0x000fe4000bf66070 */
[----:B------:R-:W-:Y:S02]  /*4050*/  ISETP.GE.U32.AND P4, PT, R27, UR8, PT ;  /* 0x000000081b007c0c */ /* 0x000fe4000bf86070 */
[----:B------:R-:W-:Y:S02]  /*4060*/  SHF.R.S32.HI R15, RZ, 0x1f, R45 ;  /* 0x0000001fff0f7819 */ /* 0x000fe4000001142d */
[----:B------:R-:W-:Y:S02]  /*4070*/  SHF.R.S32.HI R14, RZ, 0x1f, R27 ;  /* 0x0000001fff0e7819 */ /* 0x000fe4000001141b */
[----:B------:R-:W-:-:S02]  /*4080*/  ISETP.GE.AND.EX P2, PT, R32, UR9, PT, P2 ;  /* 0x0000000920007c0c */ /* 0x000fc4000bf46320 */
[----:B------:R-:W-:Y:S02]  /*4090*/  ISETP.GE.AND.EX P1, PT, R35, UR9, PT, P1 ;  /* 0x0000000923007c0c */ /* 0x000fe4000bf26310 */
[----:B------:R-:W-:Y:S02]  /*40a0*/  ISETP.GE.AND.EX P6, PT, R15, UR9, PT, P6 ;  /* 0x000000090f007c0c */ /* 0x000fe4000bfc6360 */
[----:B------:R-:W-:Y:S02]  /*40b0*/  ISETP.GE.AND.EX P3, PT, R33, UR9, PT, P3 ;  /* 0x0000000921007c0c */ /* 0x000fe4000bf66330 */
[----:B------:R-:W-:Y:S01]  /*40c0*/  ISETP.GE.AND.EX P4, PT, R14, UR9, PT, P4 ;  /* 0x000000090e007c0c */ /* 0x000fe2000bf86340 */
[----:B------:R-:W-:-:S12]  /*40d0*/  @P5 BRA `(.L_x_1973) ;  /* 0x0000000000485947 */ /* 0x000fd80003800000 */
[----:B------:R-:W0:Y:S01]  /*40e0*/  LDCU.64 UR4, c[0x0][0x3e0] ;  /* 0x00007c00ff0477ac */ /* 0x000e220008000a00 */
[--C-:B--234-:R-:W-:Y:S01]  /*40f0*/  FADD.FTZ R23, R13, -R24.reuse ;  /* 0x800000180d177221 */ /* 0x11cfe20000010000 */
[----:B------:R-:W-:Y:S01]  /*4100*/  MOV R12, R64 ;  /* 0x00000040000c7202 */ /* 0x000fe20000000f00 */
[----:B------:R-:W-:Y:S01]  /*4110*/  FADD.FTZ R21, R10, -R24 ;  /* 0x800000180a157221 */ /* 0x000fe20000010000 */
[----:B------:R-:W2:Y:S01]  /*4120*/  LDCU.64 UR10, c[0x0][0x380] ;  /* 0x00007000ff0a77ac */ /* 0x000ea20008000a00 */
[----:B------:R-:W-:Y:S01]  /*4130*/  MOV R13, R67 ;  /* 0x00000043000d7202 */ /* 0x000fe20000000f00 */
[-C--:B-1----:R-:W-:Y:S01]  /*4140*/  FMUL.FTZ R10, R23, R26.reuse ;  /* 0x0000001a170a7220 */ /* 0x082fe20000410000 */
[----:B------:R-:W-:-:S03]  /*4150*/  FMUL.FTZ R21, R21, R26 ;  /* 0x0000001a15157220 */ /* 0x000fc60000410000 */
[----:B-----5:R-:W-:Y:S01]  /*4160*/  FFMA.FTZ R23, R17, R10, R19 ;  /* 0x0000000a11177223 */ /* 0x020fe20000010013 */
[----:B------:R-:W-:Y:S01]  /*4170*/  FFMA.FTZ R22, R16, R21, R18 ;  /* 0x0000001510167223 */ /* 0x000fe20000010012 */
[----:B0-----:R-:W-:Y:S02]  /*4180*/  IMAD R37, R20, UR4, RZ ;  /* 0x0000000414257c24 */ /* 0x001fe4000f8e02ff */
[----:B------:R-:W-:-:S04]  /*4190*/  IMAD.WIDE.U32 R12, R42, UR4, R12 ;  /* 0x000000042a0c7c25 */ /* 0x000fc8000f8e000c */
[----:B------:R-:W-:Y:S01]  /*41a0*/  IMAD R37, R42, UR5, R37 ;  /* 0x000000052a257c24 */ /* 0x000fe2000f8e0225 */
[----:B--2---:R-:W-:-:S04]  /*41b0*/  LEA R20, P5, R12, UR10, 0x1 ;  /* 0x0000000a0c147c11 */ /* 0x004fc8000f8a08ff */
[----:B------:R-:W-:Y:S02]  /*41c0*/  IADD3 R37, PT, PT, R13, R37, RZ ;  /* 0x000000250d257210 */ /* 0x000fe40007ffe0ff */
[----:B------:R-:W-:Y:S02]  /*41d0*/  F2FP.BF16.F32.PACK_AB R13, R23, R22 ;  /* 0x00000016170d723e */ /* 0x000fe400000010ff */
[----:B------:R-:W-:-:S05]  /*41e0*/  LEA.HI.X R21, R12, UR11, R37, 0x1, P5 ;  /* 0x0000000b0c157c11 */ /* 0x000fca000a8f0c25 */
[----:B------:R0:W-:Y:S02]  /*41f0*/  STG.E desc[UR6][R20.64], R13 ;  /* 0x0000000d14007986 */ /* 0x0001e4000c101906 */
.L_x_1973:
[----:B------:R-:W-:Y:S05]  /*4200*/  BSYNC.RECONVERGENT B1 ;  /* 0x0000000000017941 */ /* 0x000fea0003800200 */
.L_x_1972:
        /* <DEDUP_REMOVED lines=20> */
.L_x_1975:
[----:B------:R-:W-:Y:S05]  /*4350*/  BSYNC.RECONVERGENT B1 ;  /* 0x0000000000017941 */ /* 0x000fea0003800200 */
.L_x_1974:
[----:B------:R-:W-:Y:S04]  /*4360*/  BSSY.RECONVERGENT B1, `(.L_x_1976) ;  /* 0x0000014000017945 */ /* 0x000fe80003800200 */
[----:B------:R-:W-:Y:S05]  /*4370*/  @P1 BRA `(.L_x_1977) ;  /* 0x0000000000481947 */ /* 0x000fea0003800000 */
[----:B------:R-:W1:Y:S01]  /*4380*/  LDCU.64 UR4, c[0x0][0x3e0] ;  /* 0x00007c00ff0477ac */ /* 0x000e620008000a00 */
[--C-:B0-----:R-:W-:Y:S01]  /*4390*/  FADD.FTZ R11, R9, -R24.reuse ;  /* 0x80000018090b7221 */ /* 0x101fe20000010000 */
[----:B------:R-:W-:Y:S01]  /*43a0*/  MOV R8, R64 ;  /* 0x0000004000087202 */ /* 0x000fe20000000f00 */
[----:B--234-:R-:W-:Y:S01]  /*43b0*/  FADD.FTZ R21, R6, -R24 ;  /* 0x8000001806157221 */ /* 0x01cfe20000010000 */
        /* <DEDUP_REMOVED lines=14> */
.L_x_1977:
[----:B------:R-:W-:Y:S05]  /*44a0*/  BSYNC.RECONVERGENT B1 ;  /* 0x0000000000017941 */ /* 0x000fea0003800200 */
.L_x_1976:
[----:B------:R-:W-:Y:S04]  /*44b0*/  BSSY.RECONVERGENT B1, `(.L_x_1978) ;  /* 0x0000014000017945 */ /* 0x000fe80003800200 */
[----:B------:R-:W-:Y:S05]  /*44c0*/  @P6 BRA `(.L_x_1979) ;  /* 0x0000000000486947 */ /* 0x000fea0003800000 */
[----:B------:R-:W2:Y:S01]  /*44d0*/  LDCU.64 UR4, c[0x0][0x3e0] ;  /* 0x00007c00ff0477ac */ /* 0x000ea20008000a00 */
[--C-:B0-----:R-:W-:Y:S01]  /*44e0*/  FADD.FTZ R13, R7, -R24.reuse ;  /* 0x80000018070d7221 */ /* 0x101fe20000010000 */
[----:B------:R-:W-:Y:S01]  /*44f0*/  FADD.FTZ R9, R4, -R24 ;  /* 0x8000001804097221 */ /* 0x000fe20000010000 */
[----:B------:R-:W-:Y:S01]  /*4500*/  MOV R6, R64 ;  /* 0x0000004000067202 */ /* 0x000fe20000000f00 */
[----:B------:R-:W0:Y:S01]  /*4510*/  LDCU.64 UR10, c[0x0][0x380] ;  /* 0x00007000ff0a77ac */ /* 0x000e220008000a00 */
[----:B------:R-:W-:Y:S01]  /*4520*/  MOV R7, R67 ;  /* 0x0000004300077202 */ /* 0x000fe20000000f00 */
[-C--:B-1----:R-:W-:Y:S01]  /*4530*/  FMUL.FTZ R11, R9, R26.reuse ;  /* 0x0000001a090b7220 */ /* 0x082fe20000410000 */
[----:B------:R-:W-:-:S03]  /*4540*/  FMUL.FTZ R4, R13, R26 ;  /* 0x0000001a0d047220 */ /* 0x000fc60000410000 */
[----:B-----5:R-:W-:Y:S01]  /*4550*/  FFMA.FTZ R11, R16, R11, R18 ;  /* 0x0000000b100b7223 */ /* 0x020fe20000010012 */
        /* <DEDUP_REMOVED lines=9> */
.L_x_1979:
[----:B------:R-:W-:Y:S05]  /*45f0*/  BSYNC.RECONVERGENT B1 ;  /* 0x0000000000017941 */ /* 0x000fea0003800200 */
.L_x_1978:
        /* <DEDUP_REMOVED lines=20> */
.L_x_1981:
[----:B------:R-:W-:Y:S05]  /*4740*/  BSYNC.RECONVERGENT B1 ;  /* 0x0000000000017941 */ /* 0x000fea0003800200 */
.L_x_1980:
[----:B------:R-:W-:Y:S05]  /*4750*/  @P4 BRA `(.L_x_1982) ;  /* 0x0000002000dc4947 */ /* 0x000fea0003800000 */
[----:B------:R-:W2:Y:S01]  /*4760*/  LDCU.64 UR4, c[0x0][0x3e0] ;  /* 0x00007c00ff0477ac */ /* 0x000ea20008000a00 */
[----:B------:R-:W-:Y:S01]  /*4770*/  MOV R65, R67 ;  /* 0x0000004300417202 */ /* 0x000fe20000000f00 */
[--C-:B0-----:R-:W-:Y:S01]  /*4780*/  FADD.FTZ R5, R0, -R24.reuse ;  /* 0x8000001800057221 */ /* 0x101fe20000010000 */
[----:B------:R-:W-:Y:S01]  /*4790*/  FADD.FTZ R3, R3, -R24 ;  /* 0x8000001803037221 */ /* 0x000fe20000010000 */
[----:B------:R-:W0:Y:S02]  /*47a0*/  LDCU.64 UR8, c[0x0][0x380] ;  /* 0x00007000ff0877ac */ /* 0x000e240008000a00 */
        /* <DEDUP_REMOVED lines=11> */
[----:B------:R0:W-:Y:S01]  /*4860*/  STG.E desc[UR6][R2.64], R5 ;  /* 0x0000000502007986 */ /* 0x0001e2000c101906 */
[----:B------:R-:W-:Y:S05]  /*4870*/  BRA `(.L_x_1982) ;  /* 0x0000002000947947 */ /* 0x000fea0003800000 */
.L_x_1951:
        /* <DEDUP_REMOVED lines=20> */
[----:B------:R-:W2:Y:S01]  /*49c0*/  MUFU.EX2 R22, R22 ;  /* 0x0000001600167308 */ /* 0x000ea20000000800 */
[----:B0-----:R-:W-:-:S03]  /*49d0*/  IMAD R20, R20, UR8, RZ ;  /* 0x0000000814147c24 */ /* 0x001fc6000f8e02ff */
[----:B------:R-:W0:Y:S01]  /*49e0*/  MUFU.EX2 R21, R21 ;  /* 0x0000001500157308 */ /* 0x000e220000000800 */
[----:B--2---:R-:W-:Y:S01]  /*49f0*/  FADD.FTZ R68, R22, 1 ;  /* 0x3f80000016447421 */ /* 0x004fe20000010000 */
[----:B------:R-:W-:Y:S01]  /*4a00*/  MOV R22, R64 ;  /* 0x0000004000167202 */ /* 0x000fe20000000f00 */
[----:B0-----:R-:W-:Y:S01]  /*4a10*/  FADD.FTZ R50, R21, 1 ;  /* 0x3f80000015327421 */ /* 0x001fe20000010000 */
[----:B------:R-:W-:-:S03]  /*4a20*/  IMAD R21, R27, UR9, R20 ;  /* 0x000000091b157c24 */ /* 0x000fc6000f8e0214 */
[----:B------:R-:W0:Y:S08]  /*4a30*/  MUFU.RCP R68, R68 ;  /* 0x0000004400447308 */ /* 0x000e300000001000 */
[----:B------:R-:W2:Y:S01]  /*4a40*/  MUFU.RCP R50, R50 ;  /* 0x0000003200327308 */ /* 0x000ea20000001000 */
[----:B0-----:R-:W-:Y:S01]  /*4a50*/  FMUL.FTZ R70, R23, R68 ;  /* 0x0000004417467220 */ /* 0x001fe20000410000 */
[----:B------:R-:W-:-:S03]  /*4a60*/  MOV R23, R67 ;  /* 0x0000004300177202 */ /* 0x000fc60000000f00 */
[----:B------:R-:W-:-:S04]  /*4a70*/  IMAD.WIDE.U32 R22, R27, UR8, R22 ;  /* 0x000000081b167c25 */ /* 0x000fc8000f8e0016 */
[----:B--2---:R-:W-:Y:S01]  /*4a80*/  FMUL.FTZ R53, R53, R50 ;  /* 0x0000003235357220 */ /* 0x004fe20000410000 */
[----:B------:R-:W-:Y:S02]  /*4a90*/  IADD3 R21, PT, PT, R23, R21, RZ ;  /* 0x0000001517157210 */ /* 0x000fe40007ffe0ff */
[----:B-1----:R-:W-:Y:S02]  /*4aa0*/  LEA R20, P1, R22, UR10, 0x1 ;  /* 0x0000000a16147c11 */ /* 0x002fe4000f8208ff */
[----:B------:R-:W-:Y:S02]  /*4ab0*/  F2FP.BF16.F32.PACK_AB R53, R70, R53 ;  /* 0x000000354635723e */ /* 0x000fe400000010ff */
[----:B------:R-:W-:-:S05]  /*4ac0*/  LEA.HI.X R21, R22, UR11, R21, 0x1, P1 ;  /* 0x0000000b16157c11 */ /* 0x000fca00088f0c15 */
[----:B------:R0:W-:Y:S04]  /*4ad0*/  STG.E desc[UR6][R20.64], R53 ;  /* 0x0000003514007986 */ /* 0x0001e8000c101906 */
.L_x_1984:
[----:B------:R-:W-:Y:S05]  /*4ae0*/  BSYNC.RECONVERGENT B1 ;  /* 0x0000000000017941 */ /* 0x000fea0003800200 */
.L_x_1983:
[----:B------:R-:W-:Y:S04]  /*4af0*/  BSSY.RECONVERGENT B1, `(.L_x_1985) ;  /* 0x000001e000017945 */ /* 0x000fe80003800200 */
[----:B------:R-:W-:Y:S05]  /*4b00*/  @P2 BRA `(.L_x_1986) ;  /* 0x0000000000702947 */ /* 0x000fea0003800000 */
[--C-:B------:R-:W-:Y:S01]  /*4b10*/  FADD.FTZ R51, R51, -R24.reuse ;  /* 0x8000001833337221 */ /* 0x100fe20000010000 */
[----:B0-----:R-:W-:Y:S01]  /*4b20*/  FADD.FTZ R21, R48, -R24 ;  /* 0x8000001830157221 */ /* 0x001fe20000010000 */
[----:B------:R-:W0:Y:S01]  /*4b30*/  LDCU.64 UR8, c[0x0][0x3e0] ;  /* 0x00007c00ff0877ac */ /* 0x000e220008000a00 */
[----:B------:R-:W-:Y:S01]  /*4b40*/  MOV R23, R67 ;  /* 0x0000004300177202 */ /* 0x000fe20000000f00 */
[-C--:B-1----:R-:W-:Y:S01]  /*4b50*/  FMUL.FTZ R51, R51, R26.reuse ;  /* 0x0000001a33337220 */ /* 0x082fe20000410000 */
[----:B------:R-:W-:Y:S01]  /*4b60*/  FMUL.FTZ R22, R21, R26 ;  /* 0x0000001a15167220 */ /* 0x000fe20000410000 */
[----:B------:R-:W1:Y:S02]  /*4b70*/  LDCU.64 UR10, c[0x0][0x380] ;  /* 0x00007000ff0a77ac */ /* 0x000e640008000a00 */
[----:B-----5:R-:W-:Y:S01]  /*4b80*/  FFMA.FTZ R68, R16, R51, R18 ;  /* 0x0000003310447223 */ /* 0x020fe20000010012 */
[----:B------:R-:W-:Y:S01]  /*4b90*/  FFMA.FTZ R51, R17, R22, R19 ;  /* 0x0000001611337223 */ /* 0x000fe20000010013 */
[----:B------:R-:W-:-:S02]  /*4ba0*/  MOV R22, R64 ;  /* 0x0000004000167202 */ /* 0x000fc40000000f00 */
[----:B------:R-:W-:Y:S01]  /*4bb0*/  FMUL.FTZ R20, R68, -1.4426950216293334961 ;  /* 0xbfb8aa3b44147820 */ /* 0x000fe20000410000 */
[----:B------:R-:W-:-:S05]  /*4bc0*/  FMUL.FTZ R48, R51, -1.4426950216293334961 ;  /* 0xbfb8aa3b33307820 */ /* 0x000fca0000410000 */
[----:B------:R-:W2:Y:S01]  /*4bd0*/  MUFU.EX2 R20, R20 ;  /* 0x0000001400147308 */ /* 0x000ea20000000800 */
[----:B0-----:R-:W-:-:S03]  /*4be0*/  IMAD R62, R62, UR8, RZ ;  /* 0x000000083e3e7c24 */ /* 0x001fc6000f8e02ff */
[----:B------:R-:W0:Y:S01]  /*4bf0*/  MUFU.EX2 R48, R48 ;  /* 0x0000003000307308 */ /* 0x000e220000000800 */
[----:B------:R-:W-:-:S04]  /*4c00*/  IMAD.WIDE.U32 R22, R63, UR8, R22 ;  /* 0x000000083f167c25 */ /* 0x000fc8000f8e0016 */
[----:B------:R-:W-:Y:S02]  /*4c10*/  IMAD R53, R63, UR9, R62 ;  /* 0x000000093f357c24 */ /* 0x000fe4000f8e023e */
[----:B--2---:R-:W-:-:S03]  /*4c20*/  FADD.FTZ R21, R20, 1 ;  /* 0x3f80000014157421 */ /* 0x004fc60000010000 */
[----:B------:R-:W-:Y:S02]  /*4c30*/  IADD3 R53, PT, PT, R23, R53, RZ ;  /* 0x0000003517357210 */ /* 0x000fe40007ffe0ff */
[----:B-1----:R-:W-:Y:S01]  /*4c40*/  LEA R20, P1, R22, UR10, 0x1 ;  /* 0x0000000a16147c11 */ /* 0x002fe2000f8208ff */
[----:B0-----:R-:W-:Y:S01]  /*4c50*/  FADD.FTZ R50, R48, 1 ;  /* 0x3f80000030327421 */ /* 0x001fe20000010000 */
[----:B------:R-:W0:Y:S08]  /*4c60*/  MUFU.RCP R21, R21 ;  /* 0x0000001500157308 */ /* 0x000e300000001000 */
[----:B------:R-:W1:Y:S01]  /*4c70*/  MUFU.RCP R50, R50 ;  /* 0x0000003200327308 */ /* 0x000e620000001000 */
[----:B0-----:R-:W-:Y:S01]  /*4c80*/  FMUL.FTZ R48, R68, R21 ;  /* 0x0000001544307220 */ /* 0x001fe20000410000 */
[----:B------:R-:W-:Y:S01]  /*4c90*/  LEA.HI.X R21, R22, UR11, R53, 0x1, P1 ;  /* 0x0000000b16157c11 */ /* 0x000fe200088f0c35 */
[----:B-1----:R-:W-:-:S05]  /*4ca0*/  FMUL.FTZ R51, R51, R50 ;  /* 0x0000003233337220 */ /* 0x002fca0000410000 */
[----:B------:R-:W-:-:S05]  /*4cb0*/  F2FP.BF16.F32.PACK_AB R51, R51, R48 ;  /* 0x000000303333723e */ /* 0x000fca00000010ff */
[----:B------:R2:W-:Y:S02]  /*4cc0*/  STG.E desc[UR6][R20.64], R51 ;  /* 0x0000003314007986 */ /* 0x0005e4000c101906 */
.L_x_1986:
[----:B------:R-:W-:Y:S05]  /*4cd0*/  BSYNC.RECONVERGENT B1 ;  /* 0x0000000000017941 */ /* 0x000fea0003800200 */
.L_x_1985:
[C---:B0-2---:R-:W-:Y:S01]  /*4ce0*/  IADD3 R21, PT, PT, R27.reuse, 0x20, RZ ;  /* 0x000000201b157810 */ /* 0x045fe20007ffe0ff */
        /* <DEDUP_REMOVED lines=9> */
[--C-:B------:R-:W-:Y:S01]  /*4d80*/  FADD.FTZ R49, R49, -R24.reuse ;  /* 0x8000001831317221 */ /* 0x100fe20000010000 */
[----:B------:R-:W-:Y:S01]  /*4d90*/  FADD.FTZ R23, R46, -R24 ;  /* 0x800000182e177221 */ /* 0x000fe20000010000 */
[----:B------:R-:W0:Y:S02]  /*4da0*/  LDCU.64 UR8, c[0x0][0x3e0] ;  /* 0x00007c00ff0877ac */ /* 0x000e240008000a00 */
[-C--:B-1----:R-:W-:Y:S01]  /*4db0*/  FMUL.FTZ R49, R49, R26.reuse ;  /* 0x0000001a31317220 */ /* 0x082fe20000410000 */
        /* <DEDUP_REMOVED lines=10> */
[----:B------:R-:W-:Y:S01]  /*4e60*/  IMAD R69, R21, UR9, R22 ;  /* 0x0000000915457c24 */ /* 0x000fe2000f8e0216 */
[----:B------:R-:W-:-:S05]  /*4e70*/  MOV R22, R64 ;  /* 0x0000004000167202 */ /* 0x000fca0000000f00 */
[----:B------:R-:W-:-:S04]  /*4e80*/  IMAD.WIDE.U32 R22, R21, UR8, R22 ;  /* 0x0000000815167c25 */ /* 0x000fc8000f8e0016 */
[----:B--2---:R-:W-:Y:S01]  /*4e90*/  FADD.FTZ R46, R20, 1 ;  /* 0x3f800000142e7421 */ /* 0x004fe20000010000 */
[----:B------:R-:W-:Y:S01]  /*4ea0*/  IADD3 R69, PT, PT, R23, R69, RZ ;  /* 0x0000004517457210 */ /* 0x000fe20007ffe0ff */
[----:B0-----:R-:W-:Y:S01]  /*4eb0*/  FADD.FTZ R50, R49, 1 ;  /* 0x3f80000031327421 */ /* 0x001fe20000010000 */
[----:B-1----:R-:W-:-:S03]  /*4ec0*/  LEA R20, P1, R22, UR10, 0x1 ;  /* 0x0000000a16147c11 */ /* 0x002fc6000f8208ff */
[----:B------:R-:W0:Y:S01]  /*4ed0*/  MUFU.RCP R46, R46 ;  /* 0x0000002e002e7308 */ /* 0x000e220000001000 */
[----:B------:R-:W-:-:S07]  /*4ee0*/  LEA.HI.X R21, R22, UR11, R69, 0x1, P1 ;  /* 0x0000000b16157c11 */ /* 0x000fce00088f0c45 */
[----:B------:R-:W1:Y:S01]  /*4ef0*/  MUFU.RCP R50, R50 ;  /* 0x0000003200327308 */ /* 0x000e620000001000 */
[----:B0-----:R-:W-:Y:S01]  /*4f00*/  FMUL.FTZ R49, R51, R46 ;  /* 0x0000002e33317220 */ /* 0x001fe20000410000 */
[----:B-1----:R-:W-:-:S05]  /*4f10*/  FMUL.FTZ R62, R63, R50 ;  /* 0x000000323f3e7220 */ /* 0x002fca0000410000 */
[----:B------:R-:W-:-:S05]  /*4f20*/  F2FP.BF16.F32.PACK_AB R49, R62, R49 ;  /* 0x000000313e31723e */ /* 0x000fca00000010ff */
[----:B------:R0:W-:Y:S02]  /*4f30*/  STG.E desc[UR6][R20.64], R49 ;  /* 0x0000003114007986 */ /* 0x0001e4000c101906 */
.L_x_1988:
[----:B------:R-:W-:Y:S05]  /*4f40*/  BSYNC.RECONVERGENT B1 ;  /* 0x0000000000017941 */ /* 0x000fea0003800200 */
.L_x_1987:
[----:B------:R-:W-:Y:S01]  /*4f50*/  BSSY.RECONVERGENT B1, `(.L_x_1989) ;  /* 0x0000020000017945 */ /* 0x000fe20003800200 */
[C---:B------:R-:W-:Y:S02]  /*4f60*/  IADD3 R63, PT, PT, R27.reuse, 0x40, RZ ;  /* 0x000000401b3f7810 */ /* 0x040fe40007ffe0ff */
[----:B------:R-:W-:Y:S01]  /*4f70*/  IADD3 R51, PT, PT, R27, 0x50, RZ ;  /* 0x000000501b337810 */ /* 0x000fe20007ffe0ff */
[----:B------:R-:W-:Y:S06]  /*4f80*/  @P2 BRA `(.L_x_1990) ;  /* 0x0000000000702947 */ /* 0x000fec0003800000 */
[--C-:B0-----:R-:W-:Y:S01]  /*4f90*/  FADD.FTZ R21, R44, -R24.reuse ;  /* 0x800000182c157221 */ /* 0x101fe20000010000 */
[----:B------:R-:W-:Y:S01]  /*4fa0*/  FADD.FTZ R47, R47, -R24 ;  /* 0x800000182f2f7221 */ /* 0x000fe20000010000 */
        /* <DEDUP_REMOVED lines=15> */
[----:B--2---:R-:W-:Y:S01]  /*50a0*/  FADD.FTZ R21, R20, 1 ;  /* 0x3f80000014157421 */ /* 0x004fe20000010000 */
[----:B-1----:R-:W-:Y:S02]  /*50b0*/  LEA R20, P1, R22, UR10, 0x1 ;  /* 0x0000000a16147c11 */ /* 0x002fe4000f8208ff */
        /* <DEDUP_REMOVED lines=9> */
.L_x_1990:
[----:B------:R-:W-:Y:S05]  /*5150*/  BSYNC.RECONVERGENT B1 ;  /* 0x0000000000017941 */ /* 0x000fea0003800200 */
.L_x_1989:
[----:B------:R-:W-:Y:S01]  /*5160*/  ISETP.GE.U32.AND P5, PT, R63, UR4, PT ;  /* 0x000000043f007c0c */ /* 0x000fe2000bfa6070 */
[----:B------:R-:W-:Y:S01]  /*5170*/  BSSY.RECONVERGENT B1, `(.L_x_1991) ;  /* 0x0000031000017945 */ /* 0x000fe20003800200 */
[----:B------:R-:W-:Y:S02]  /*5180*/  SHF.R.S32.HI R23, RZ, 0x1f, R63 ;  /* 0x0000001fff177819 */ /* 0x000fe4000001143f */
[----:B0-----:R-:W-:Y:S02]  /*5190*/  IADD3 R49, PT, PT, R27, 0x60, RZ ;  /* 0x000000601b317810 */ /* 0x001fe40007ffe0ff */
[----:B------:R-:W-:Y:S02]  /*51a0*/  ISETP.GE.AND.EX P5, PT, R23, UR5, PT, P5 ;  /* 0x0000000517007c0c */ /* 0x000fe4000bfa6350 */
[C---:B--2---:R-:W-:Y:S02]  /*51b0*/  IADD3 R47, PT, PT, R27.reuse, 0x70, RZ ;  /* 0x000000701b2f7810 */ /* 0x044fe40007ffe0ff */
        /* <DEDUP_REMOVED lines=27> */
[----:B0-----:R-:W-:Y:S01]  /*5370*/  IMAD R68, R23, UR8, RZ ;  /* 0x0000000817447c24 */ /* 0x001fe2000f8e02ff */
[----:B------:R-:W-:Y:S02]  /*5380*/  MOV R23, R67 ;  /* 0x0000004300177202 */ /* 0x000fe40000000f00 */
[----:B------:R-:W0:Y:S01]  /*5390*/  MUFU.EX2 R45, R45 ;  /* 0x0000002d002d7308 */ /* 0x000e220000000800 */
[----:B------:R-:W-:Y:S02]  /*53a0*/  IMAD R71, R63, UR9, R68 ;  /* 0x000000093f477c24 */ /* 0x000fe4000f8e0244 */
[----:B--2---:R-:W-:Y:S01]  /*53b0*/  FADD.FTZ R42, R22, 1 ;  /* 0x3f800000162a7421 */ /* 0x004fe20000010000 */
[----:B------:R-:W-:Y:S01]  /*53c0*/  MOV R22, R64 ;  /* 0x0000004000167202 */ /* 0x000fe20000000f00 */
[----:B0-----:R-:W-:-:S04]  /*53d0*/  FADD.FTZ R62, R45, 1 ;  /* 0x3f8000002d3e7421 */ /* 0x001fc80000010000 */
[----:B------:R-:W0:Y:S01]  /*53e0*/  MUFU.RCP R42, R42 ;  /* 0x0000002a002a7308 */ /* 0x000e220000001000 */
[----:B------:R-:W-:-:S05]  /*53f0*/  IMAD.WIDE.U32 R22, R63, UR8, R22 ;  /* 0x000000083f167c25 */ /* 0x000fca000f8e0016 */
[----:B------:R-:W-:Y:S02]  /*5400*/  IADD3 R71, PT, PT, R23, R71, RZ ;  /* 0x0000004717477210 */ /* 0x000fe40007ffe0ff */
[----:B------:R-:W2:Y:S01]  /*5410*/  MUFU.RCP R69, R62 ;  /* 0x0000003e00457308 */ /* 0x000ea20000001000 */
[----:B0-----:R-:W-:Y:S01]  /*5420*/  FMUL.FTZ R45, R21, R42 ;  /* 0x0000002a152d7220 */ /* 0x001fe20000410000 */
[----:B--2---:R-:W-:Y:S01]  /*5430*/  FMUL.FTZ R68, R20, R69 ;  /* 0x0000004514447220 */ /* 0x004fe20000410000 */
[----:B-1----:R-:W-:-:S04]  /*5440*/  LEA R20, P5, R22, UR10, 0x1 ;  /* 0x0000000a16147c11 */ /* 0x002fc8000f8a08ff */
[----:B------:R-:W-:Y:S02]  /*5450*/  LEA.HI.X R21, R22, UR11, R71, 0x1, P5 ;  /* 0x0000000b16157c11 */ /* 0x000fe4000a8f0c47 */
[----:B------:R-:W-:-:S05]  /*5460*/  F2FP.BF16.F32.PACK_AB R45, R68, R45 ;  /* 0x0000002d442d723e */ /* 0x000fca00000010ff */
[----:B------:R0:W-:Y:S02]  /*5470*/  STG.E desc[UR6][R20.64], R45 ;  /* 0x0000002d14007986 */ /* 0x0001e4000c101906 */
.L_x_1992:
[----:B------:R-:W-:Y:S05]  /*5480*/  BSYNC.RECONVERGENT B1 ;  /* 0x0000000000017941 */ /* 0x000fea0003800200 */
.L_x_1991:
[----:B------:R-:W-:Y:S01]  /*5490*/  BSSY.RECONVERGENT B1, `(.L_x_1993) ;  /* 0x0000020000017945 */ /* 0x000fe20003800200 */
[C---:B------:R-:W-:Y:S02]  /*54a0*/  IADD3 R42, PT, PT, R27.reuse, 0xa0, RZ ;  /* 0x000000a01b2a7810 */ /* 0x040fe40007ffe0ff */
[----:B0-----:R-:W-:Y:S01]  /*54b0*/  IADD3 R45, PT, PT, R27, 0xd0, RZ ;  /* 0x000000d01b2d7810 */ /* 0x001fe20007ffe0ff */
[----:B------:R-:W-:Y:S06]  /*54c0*/  @P2 BRA `(.L_x_1994) ;  /* 0x0000000000702947 */ /* 0x000fec0003800000 */
[--C-:B------:R-:W-:Y:S01]  /*54d0*/  FADD.FTZ R43, R43, -R24.reuse ;  /* 0x800000182b2b7221 */ /* 0x100fe20000010000 */
[----:B------:R-:W-:Y:S01]  /*54e0*/  FADD.FTZ R21, R40, -R24 ;  /* 0x8000001828157221 */ /* 0x000fe20000010000 */
[----:B------:R-:W0:Y:S01]  /*54f0*/  LDCU.64 UR8, c[0x0][0x3e0] ;  /* 0x00007c00ff0877ac */ /* 0x000e220008000a00 */
[----:B------:R-:W-:Y:S01]  /*5500*/  MOV R23, R67 ;  /* 0x0000004300177202 */ /* 0x000fe20000000f00 */
        /* <DEDUP_REMOVED lines=17> */
[----:B------:R-:W0:Y:S08]  /*5620*/  MUFU.RCP R21, R21 ;  /* 0x0000001500157308 */ /* 0x000e300000001000 */
[----:B------:R-:W1:Y:S01]  /*5630*/  MUFU.RCP R43, R43 ;  /* 0x0000002b002b7308 */ /* 0x000e620000001000 */
[----:B0-----:R-:W-:Y:S01]  /*5640*/  FMUL.FTZ R40, R62, R21 ;  /* 0x000000153e287220 */ /* 0x001fe20000410000 */
[----:B------:R-:W-:Y:S01]  /*5650*/  LEA.HI.X R21, R22, UR11, R53, 0x1, P2 ;  /* 0x0000000b16157c11 */ /* 0x000fe200090f0c35 */
[----:B-1----:R-:W-:-:S05]  /*5660*/  FMUL.FTZ R51, R68, R43 ;  /* 0x0000002b44337220 */ /* 0x002fca0000410000 */
[----:B------:R-:W-:-:S05]  /*5670*/  F2FP.BF16.F32.PACK_AB R51, R51, R40 ;  /* 0x000000283333723e */ /* 0x000fca00000010ff */
[----:B------:R0:W-:Y:S02]  /*5680*/  STG.E desc[UR6][R20.64], R51 ;  /* 0x0000003314007986 */ /* 0x0001e4000c101906 */
.L_x_1994:
[----:B------:R-:W-:Y:S05]  /*5690*/  BSYNC.RECONVERGENT B1 ;  /* 0x0000000000017941 */ /* 0x000fea0003800200 */
.L_x_1993:
        /* <DEDUP_REMOVED lines=30> */
.L_x_1996:
[----:B------:R-:W-:Y:S05]  /*5880*/  BSYNC.RECONVERGENT B1 ;  /* 0x0000000000017941 */ /* 0x000fea0003800200 */
.L_x_1995:
[----:B------:R-:W-:Y:S04]  /*5890*/  BSSY.RECONVERGENT B1, `(.L_x_1997) ;  /* 0x000001e000017945 */ /* 0x000fe80003800200 */
[----:B------:R-:W-:Y:S05]  /*58a0*/  @P6 BRA `(.L_x_1998) ;  /* 0x0000000000706947 */ /* 0x000fea0003800000 */
[--C-:B------:R-:W-:Y:S01]  /*58b0*/  FADD.FTZ R39, R39, -R24.reuse ;  /* 0x8000001827277221 */ /* 0x100fe20000010000 */
[----:B0-2---:R-:W-:Y:S01]  /*58c0*/  FADD.FTZ R21, R36, -R24 ;  /* 0x8000001824157221 */ /* 0x005fe20000010000 */
        /* <DEDUP_REMOVED lines=26> */
.L_x_1998:
[----:B------:R-:W-:Y:S05]  /*5a70*/  BSYNC.RECONVERGENT B1 ;  /* 0x0000000000017941 */ /* 0x000fea0003800200 */
.L_x_1997:
[----:B------:R-:W-:Y:S04]  /*5a80*/  BSSY.RECONVERGENT B1, `(.L_x_1999) ;  /* 0x000001e000017945 */ /* 0x000fe80003800200 */
[----:B------:R-:W-:Y:S05]  /*5a90*/  @P3 BRA `(.L_x_2000) ;  /* 0x0000000000703947 */ /* 0x000fea0003800000 */
[--C-:B------:R-:W-:Y:S01]  /*5aa0*/  FADD.FTZ R37, R37, -R24.reuse ;  /* 0x8000001825257221 */ /* 0x100fe20000010000 */
[----:B0-23--:R-:W-:Y:S01]  /*5ab0*/  FADD.FTZ R21, R14, -R24 ;  /* 0x800000180e157221 */ /* 0x00dfe20000010000 */
[----:B------:R-:W0:Y:S02]  /*5ac0*/  LDCU.64 UR8, c[0x0][0x3e0] ;  /* 0x00007c00ff0877ac */ /* 0x000e240008000a00 */
[-C--:B-1----:R-:W-:Y:S01]  /*5ad0*/  FMUL.FTZ R37, R37, R26.reuse ;  /* 0x0000001a25257220 */ /* 0x082fe20000410000 */
[----:B------:R-:W-:Y:S01]  /*5ae0*/  FMUL.FTZ R20, R21, R26 ;  /* 0x0000001a15147220 */ /* 0x000fe20000410000 */
[----:B------:R-:W1:Y:S01]  /*5af0*/  LDCU.64 UR10, c[0x0][0x380] ;  /* 0x00007000ff0a77ac */ /* 0x000e620008000a00 */
[----:B------:R-:W-:Y:S01]  /*5b00*/  MOV R21, R67 ;  /* 0x0000004300157202 */ /* 0x000fe20000000f00 */
        /* <DEDUP_REMOVED lines=11> */
[----:B------:R-:W-:Y:S01]  /*5bc0*/  IADD3 R41, PT, PT, R21, R41, RZ ;  /* 0x0000002915297210 */ /* 0x000fe20007ffe0ff */
[----:B0-----:R-:W-:Y:S02]  /*5bd0*/  FADD.FTZ R36, R23, 1 ;  /* 0x3f80000017247421 */ /* 0x001fe40000010000 */
[----:B------:R-:W0:Y:S08]  /*5be0*/  MUFU.RCP R22, R22 ;  /* 0x0000001600167308 */ /* 0x000e300000001000 */
[----:B------:R-:W2:Y:S01]  /*5bf0*/  MUFU.RCP R36, R36 ;  /* 0x0000002400247308 */ /* 0x000ea20000001000 */
[----:B0-----:R-:W-:Y:S01]  /*5c00*/  FMUL.FTZ R14, R37, R22 ;  /* 0x00000016250e7220 */ /* 0x001fe20000410000 */
[----:B-1----:R-:W-:-:S04]  /*5c10*/  LEA R22, P1, R20, UR10, 0x1 ;  /* 0x0000000a14167c11 */ /* 0x002fc8000f8208ff */
[----:B------:R-:W-:Y:S01]  /*5c20*/  LEA.HI.X R23, R20, UR11, R41, 0x1, P1 ;  /* 0x0000000b14177c11 */ /* 0x000fe200088f0c29 */
[----:B--2---:R-:W-:-:S05]  /*5c30*/  FMUL.FTZ R37, R39, R36 ;  /* 0x0000002427257220 */ /* 0x004fca0000410000 */
[----:B------:R-:W-:-:S05]  /*5c40*/  F2FP.BF16.F32.PACK_AB R37, R37, R14 ;  /* 0x0000000e2525723e */ /* 0x000fca00000010ff */
[----:B------:R4:W-:Y:S02]  /*5c50*/  STG.E desc[UR6][R22.64], R37 ;  /* 0x0000002516007986 */ /* 0x0009e4000c101906 */
.L_x_2000:
[----:B------:R-:W-:Y:S05]  /*5c60*/  BSYNC.RECONVERGENT B1 ;  /* 0x0000000000017941 */ /* 0x000fea0003800200 */
.L_x_1999:
[----:B------:R-:W-:Y:S04]  /*5c70*/  BSSY.RECONVERGENT B1, `(.L_x_2001) ;  /* 0x000001e000017945 */ /* 0x000fe80003800200 */
[----:B------:R-:W-:Y:S05]  /*5c80*/  @P4 BRA `(.L_x_2002) ;  /* 0x0000000000704947 */ /* 0x000fea0003800000 */
[--C-:B------:R-:W-:Y:S01]  /*5c90*/  FADD.FTZ R15, R15, -R24.reuse ;  /* 0x800000180f0f7221 */ /* 0x100fe20000010000 */
[----:B0-23--:R-:W-:Y:S01]  /*5ca0*/  FADD.FTZ R21, R12, -R24 ;  /* 0x800000180c157221 */ /* 0x00dfe20000010000 */
[----:B------:R-:W0:Y:S02]  /*5cb0*/  LDCU.64 UR8, c[0x0][0x3e0] ;  /* 0x00007c00ff0877ac */ /* 0x000e240008000a00 */
[-C--:B-1----:R-:W-:Y:S01]  /*5cc0*/  FMUL.FTZ R15, R15, R26.reuse ;  /* 0x0000001a0f0f7220 */ /* 0x082fe20000410000 */
[----:B------:R-:W-:Y:S01]  /*5cd0*/  FMUL.FTZ R14, R21, R26 ;  /* 0x0000001a150e7220 */ /* 0x000fe20000410000 */
[----:B------:R-:W1:Y:S02]  /*5ce0*/  LDCU.64 UR10, c[0x0][0x380] ;  /* 0x00007000ff0a77ac */ /* 0x000e640008000a00 */
[----:B----45:R-:W-:Y:S01]  /*5cf0*/  FFMA.FTZ R23, R16, R15, R18 ;  /* 0x0000000f10177223 */ /* 0x030fe20000010012 */
[----:B------:R-:W-:Y:S01]  /*5d00*/  FFMA.FTZ R37, R17, R14, R19 ;  /* 0x0000000e11257223 */ /* 0x000fe20000010013 */
[----:B------:R-:W-:-:S02]  /*5d10*/  MOV R14, R64 ;  /* 0x00000040000e7202 */ /* 0x000fc40000000f00 */
[----:B------:R-:W-:Y:S01]  /*5d20*/  FMUL.FTZ R12, R23, -1.4426950216293334961 ;  /* 0xbfb8aa3b170c7820 */ /* 0x000fe20000410000 */
[----:B------:R-:W-:Y:S01]  /*5d30*/  FMUL.FTZ R21, R37, -1.4426950216293334961 ;  /* 0xbfb8aa3b25157820 */ /* 0x000fe20000410000 */
[----:B------:R-:W-:-:S04]  /*5d40*/  MOV R15, R67 ;  /* 0x00000043000f7202 */ /* 0x000fc80000000f00 */
        /* <DEDUP_REMOVED lines=16> */
.L_x_2002:
[----:B------:R-:W-:Y:S05]  /*5e50*/  BSYNC.RECONVERGENT B1 ;  /* 0x0000000000017941 */ /* 0x000fea0003800200 */
.L_x_2001:
[----:B------:R-:W-:Y:S01]  /*5e60*/  ISETP.GE.U32.AND P5, PT, R42, UR4, PT ;  /* 0x000000042a007c0c */ /* 0x000fe2000bfa6070 */
[----:B------:R-:W-:Y:S01]  /*5e70*/  BSSY.RECONVERGENT B1, `(.L_x_2003) ;  /* 0x000002d000017945 */ /* 0x000fe20003800200 */
[----:B------:R-:W-:Y:S02]  /*5e80*/  SHF.R.S32.HI R12, RZ, 0x1f, R42 ;  /* 0x0000001fff0c7819 */ /* 0x000fe4000001142a */
        /* <DEDUP_REMOVED lines=15> */
[--C-:B0-23--:R-:W-:Y:S01]  /*5f80*/  FADD.FTZ R21, R10, -R24.reuse ;  /* 0x800000180a157221 */ /* 0x10dfe20000010000 */
[----:B------:R-:W-:Y:S01]  /*5f90*/  FADD.FTZ R13, R13, -R24 ;  /* 0x800000180d0d7221 */ /* 0x000fe20000010000 */
[----:B------:R-:W0:Y:S02]  /*5fa0*/  LDCU.64 UR8, c[0x0][0x3e0] ;  /* 0x00007c00ff0877ac */ /* 0x000e240008000a00 */
[-C--:B-1----:R-:W-:Y:S01]  /*5fb0*/  FMUL.FTZ R21, R21, R26.reuse ;  /* 0x0000001a15157220 */ /* 0x082fe20000410000 */
[----:B------:R-:W-:Y:S01]  /*5fc0*/  FMUL.FTZ R20, R13, R26 ;  /* 0x0000001a0d147220 */ /* 0x000fe20000410000 */
[----:B------:R-:W1:Y:S01]  /*5fd0*/  LDCU.64 UR10, c[0x0][0x380] ;  /* 0x00007000ff0a77ac */ /* 0x000e620008000a00 */
[----:B------:R-:W-:Y:S01]  /*5fe0*/  MOV R13, R67 ;  /* 0x00000043000d7202 */ /* 0x000fe20000000f00 */
[----:B----45:R-:W-:Y:S01]  /*5ff0*/  FFMA.FTZ R23, R16, R21, R18 ;  /* 0x0000001510177223 */ /* 0x030fe20000010012 */
[----:B------:R-:W-:-:S03]  /*6000*/  FFMA.FTZ R37, R17, R20, R19 ;  /* 0x0000001411257223 */ /* 0x000fc60000010013 */
[----:B------:R-:W-:Y:S01]  /*6010*/  FMUL.FTZ R10, R23, -1.4426950216293334961 ;  /* 0xbfb8aa3b170a7820 */ /* 0x000fe20000410000 */
[----:B------:R-:W-:-:S05]  /*6020*/  FMUL.FTZ R21, R37, -1.4426950216293334961 ;  /* 0xbfb8aa3b25157820 */ /* 0x000fca0000410000 */
[----:B------:R-:W2:Y:S01]  /*6030*/  MUFU.EX2 R10, R10 ;  /* 0x0000000a000a7308 */ /* 0x000ea20000000800 */
[----:B0-----:R-:W-:Y:S01]  /*6040*/  IMAD R39, R12, UR8, RZ ;  /* 0x000000080c277c24 */ /* 0x001fe2000f8e02ff */
[----:B------:R-:W-:Y:S02]  /*6050*/  MOV R12, R64 ;  /* 0x00000040000c7202 */ /* 0x000fe40000000f00 */
[----:B------:R-:W0:Y:S01]  /*6060*/  MUFU.EX2 R21, R21 ;  /* 0x0000001500157308 */ /* 0x000e220000000800 */
[C---:B------:R-:W-:Y:S02]  /*6070*/  IMAD R39, R42.reuse, UR9, R39 ;  /* 0x000000092a277c24 */ /* 0x040fe4000f8e0227 */
[----:B------:R-:W-:-:S05]  /*6080*/  IMAD.WIDE.U32 R12, R42, UR8, R12 ;  /* 0x000000082a0c7c25 */ /* 0x000fca000f8e000c */
[----:B------:R-:W-:Y:S01]  /*6090*/  IADD3 R39, PT, PT, R13, R39, RZ ;  /* 0x000000270d277210 */ /* 0x000fe20007ffe0ff */
[----:B--2---:R-:W-:Y:S01]  /*60a0*/  FADD.FTZ R20, R10, 1 ;  /* 0x3f8000000a147421 */ /* 0x004fe20000010000 */
[----:B0-----:R-:W-:-:S05]  /*60b0*/  FADD.FTZ R22, R21, 1 ;  /* 0x3f80000015167421 */ /* 0x001fca0000010000 */
        /* <DEDUP_REMOVED lines=8> */
.L_x_2004:
[----:B------:R-:W-:Y:S05]  /*6140*/  BSYNC.RECONVERGENT B1 ;  /* 0x0000000000017941 */ /* 0x000fea0003800200 */
.L_x_2003:
[----:B------:R-:W-:Y:S04]  /*6150*/  BSSY.RECONVERGENT B1, `(.L_x_2005) ;  /* 0x000001e000017945 */ /* 0x000fe80003800200 */
[----:B------:R-:W-:Y:S05]  /*6160*/  @P2 BRA `(.L_x_2006) ;  /* 0x0000000000702947 */ /* 0x000fea0003800000 */
[--C-:B------:R-:W-:Y:S01]  /*6170*/  FADD.FTZ R13, R8, -R24.reuse ;  /* 0x80000018080d7221 */ /* 0x100fe20000010000 */
[----:B------:R-:W-:Y:S01]  /*6180*/  FADD.FTZ R11, R11, -R24 ;  /* 0x800000180b0b7221 */ /* 0x000fe20000010000 */
[----:B------:R-:W4:Y:S02]  /*6190*/  LDCU.64 UR8, c[0x0][0x3e0] ;  /* 0x00007c00ff0877ac */ /* 0x000f240008000a00 */
[-C--:B-1----:R-:W-:Y:S01]  /*61a0*/  FMUL.FTZ R13, R13, R26.reuse ;  /* 0x0000001a0d0d7220 */ /* 0x082fe20000410000 */
[----:B------:R-:W-:Y:S01]  /*61b0*/  FMUL.FTZ R10, R11, R26 ;  /* 0x0000001a0b0a7220 */ /* 0x000fe20000410000 */
[----:B------:R-:W1:Y:S01]  /*61c0*/  LDCU.64 UR10, c[0x0][0x380] ;  /* 0x00007000ff0a77ac */ /* 0x000e620008000a00 */
[----:B------:R-:W-:Y:S01]  /*61d0*/  MOV R11, R67 ;  /* 0x00000043000b7202 */ /* 0x000fe20000000f00 */
[----:B0-23-5:R-:W-:Y:S01]  /*61e0*/  FFMA.FTZ R21, R16, R13, R18 ;  /* 0x0000000d10157223 */ /* 0x02dfe20000010012 */
[----:B----4-:R-:W-:Y:S01]  /*61f0*/  FFMA.FTZ R23, R17, R10, R19 ;  /* 0x0000000a11177223 */ /* 0x010fe20000010013 */
[----:B------:R-:W-:-:S02]  /*6200*/  MOV R10, R64 ;  /* 0x00000040000a7202 */ /* 0x000fc40000000f00 */
[----:B------:R-:W-:Y:S01]  /*6210*/  FMUL.FTZ R8, R21, -1.4426950216293334961 ;  /* 0xbfb8aa3b15087820 */ /* 0x000fe20000410000 */
[----:B------:R-:W-:-:S05]  /*6220*/  FMUL.FTZ R13, R23, -1.4426950216293334961 ;  /* 0xbfb8aa3b170d7820 */ /* 0x000fca0000410000 */
[----:B------:R-:W0:Y:S01]  /*6230*/  MUFU.EX2 R8, R8 ;  /* 0x0000000800087308 */ /* 0x000e220000000800 */
[----:B------:R-:W-:-:S03]  /*6240*/  IMAD R37, R32, UR8, RZ ;  /* 0x0000000820257c24 */ /* 0x000fc6000f8e02ff */
[----:B------:R-:W2:Y:S01]  /*6250*/  MUFU.EX2 R13, R13 ;  /* 0x0000000d000d7308 */ /* 0x000ea20000000800 */
[----:B------:R-:W-:-:S04]  /*6260*/  IMAD.WIDE.U32 R10, R28, UR8, R10 ;  /* 0x000000081c0a7c25 */ /* 0x000fc8000f8e000a */
[----:B------:R-:W-:Y:S02]  /*6270*/  IMAD R37, R28, UR9, R37 ;  /* 0x000000091c257c24 */ /* 0x000fe4000f8e0225 */
[----:B0-----:R-:W-:-:S03]  /*6280*/  FADD.FTZ R12, R8, 1 ;  /* 0x3f800000080c7421 */ /* 0x001fc60000010000 */
[----:B------:R-:W-:Y:S01]  /*6290*/  IADD3 R37, PT, PT, R11, R37, RZ ;  /* 0x000000250b257210 */ /* 0x000fe20007ffe0ff */
[----:B--2---:R-:W-:Y:S02]  /*62a0*/  FADD.FTZ R20, R13, 1 ;  /* 0x3f8000000d147421 */ /* 0x004fe40000010000 */
        /* <DEDUP_REMOVED lines=8> */
.L_x_2006:
[----:B------:R-:W-:Y:S05]  /*6330*/  BSYNC.RECONVERGENT B1 ;  /* 0x0000000000017941 */ /* 0x000fea0003800200 */
.L_x_2005:
[----:B------:R-:W-:Y:S04]  /*6340*/  BSSY.RECONVERGENT B1, `(.L_x_2007) ;  /* 0x000001e000017945 */ /* 0x000fe80003800200 */
[----:B------:R-:W-:Y:S05]  /*6350*/  @P1 BRA `(.L_x_2008) ;  /* 0x0000000000701947 */ /* 0x000fea0003800000 */
[--C-:B------:R-:W-:Y:S01]  /*6360*/  FADD.FTZ R9, R9, -R24.reuse ;  /* 0x8000001809097221 */ /* 0x100fe20000010000 */
[----:B------:R-:W-:Y:S01]  /*6370*/  FADD.FTZ R11, R6, -R24 ;  /* 0x80000018060b7221 */ /* 0x000fe20000010000 */
[----:B------:R-:W4:Y:S02]  /*6380*/  LDCU.64 UR8, c[0x0][0x3e0] ;  /* 0x00007c00ff0877ac */ /* 0x000f240008000a00 */
[-C--:B-1----:R-:W-:Y:S01]  /*6390*/  FMUL.FTZ R9, R9, R26.reuse ;  /* 0x0000001a09097220 */ /* 0x082fe20000410000 */
[----:B------:R-:W-:Y:S01]  /*63a0*/  FMUL.FTZ R8, R11, R26 ;  /* 0x0000001a0b087220 */ /* 0x000fe20000410000 */
[----:B------:R-:W1:Y:S02]  /*63b0*/  LDCU.64 UR10, c[0x0][0x380] ;  /* 0x00007000ff0a77ac */ /* 0x000e640008000a00 */
[----:B0----5:R-:W-:Y:S01]  /*63c0*/  FFMA.FTZ R13, R16, R9, R18 ;  /* 0x00000009100d7223 */ /* 0x021fe20000010012 */
[----:B--23--:R-:W-:Y:S01]  /*63d0*/  FFMA.FTZ R21, R17, R8, R19 ;  /* 0x0000000811157223 */ /* 0x00cfe20000010013 */
[----:B------:R-:W-:-:S02]  /*63e0*/  MOV R8, R64 ;  /* 0x0000004000087202 */ /* 0x000fc40000000f00 */
[----:B------:R-:W-:Y:S01]  /*63f0*/  FMUL.FTZ R6, R13, -1.4426950216293334961 ;  /* 0xbfb8aa3b0d067820 */ /* 0x000fe20000410000 */
[----:B------:R-:W-:Y:S01]  /*6400*/  FMUL.FTZ R11, R21, -1.4426950216293334961 ;  /* 0xbfb8aa3b150b7820 */ /* 0x000fe20000410000 */
[----:B------:R-:W-:-:S04]  /*6410*/  MOV R9, R67 ;  /* 0x0000004300097202 */ /* 0x000fc80000000f00 */
[----:B------:R-:W0:Y:S01]  /*6420*/  MUFU.EX2 R6, R6 ;  /* 0x0000000600067308 */ /* 0x000e220000000800 */
[----:B----4-:R-:W-:-:S03]  /*6430*/  IMAD R20, R35, UR8, RZ ;  /* 0x0000000823147c24 */ /* 0x010fc6000f8e02ff */
        /* <DEDUP_REMOVED lines=14> */
.L_x_2008:
[----:B------:R-:W-:Y:S05]  /*6520*/  BSYNC.RECONVERGENT B1 ;  /* 0x0000000000017941 */ /* 0x000fea0003800200 */
.L_x_2007:
[----:B------:R-:W-:Y:S04]  /*6530*/  BSSY.RECONVERGENT B1, `(.L_x_2009) ;  /* 0x000001e000017945 */ /* 0x000fe80003800200 */
[----:B------:R-:W-:Y:S05]  /*6540*/  @P6 BRA `(.L_x_2010) ;  /* 0x0000000000706947 */ /* 0x000fea0003800000 */
[--C-:B------:R-:W-:Y:S01]  /*6550*/  FADD.FTZ R9, R4, -R24.reuse ;  /* 0x8000001804097221 */ /* 0x100fe20000010000 */
[----:B------:R-:W-:Y:S01]  /*6560*/  FADD.FTZ R7, R7, -R24 ;  /* 0x8000001807077221 */ /* 0x000fe20000010000 */
[----:B------:R-:W2:Y:S02]  /*6570*/  LDCU.64 UR8, c[0x0][0x3e0] ;  /* 0x00007c00ff0877ac */ /* 0x000ea40008000a00 */
[-C--:B-1----:R-:W-:Y:S01]  /*6580*/  FMUL.FTZ R9, R9, R26.reuse ;  /* 0x0000001a09097220 */ /* 0x082fe20000410000 */
[----:B------:R-:W-:Y:S01]  /*6590*/  FMUL.FTZ R6, R7, R26 ;  /* 0x0000001a07067220 */ /* 0x000fe20000410000 */
[----:B------:R-:W1:Y:S01]  /*65a0*/  LDCU.64 UR10, c[0x0][0x380] ;  /* 0x00007000ff0a77ac */ /* 0x000e620008000a00 */
[----:B------:R-:W-:Y:S01]  /*65b0*/  MOV R7, R67 ;  /* 0x0000004300077202 */ /* 0x000fe20000000f00 */
[----:B0----5:R-:W-:Y:S01]  /*65c0*/  FFMA.FTZ R11, R16, R9, R18 ;  /* 0x00000009100b7223 */ /* 0x021fe20000010012 */
[----:B------:R-:W-:Y:S01]  /*65d0*/  FFMA.FTZ R13, R17, R6, R19 ;  /* 0x00000006110d7223 */ /* 0x000fe20000010013 */
[----:B------:R-:W-:-:S02]  /*65e0*/  MOV R6, R64 ;  /* 0x0000004000067202 */ /* 0x000fc40000000f00 */
[----:B------:R-:W-:Y:S01]  /*65f0*/  FMUL.FTZ R4, R11, -1.4426950216293334961 ;  /* 0xbfb8aa3b0b047820 */ /* 0x000fe20000410000 */
[----:B------:R-:W-:-:S05]  /*6600*/  FMUL.FTZ R9, R13, -1.4426950216293334961 ;  /* 0xbfb8aa3b0d097820 */ /* 0x000fca0000410000 */
[----:B------:R-:W0:Y:S01]  /*6610*/  MUFU.EX2 R4, R4 ;  /* 0x0000000400047308 */ /* 0x000e220000000800 */
[----:B--2---:R-:W-:-:S03]  /*6620*/  IMAD R12, R15, UR8, RZ ;  /* 0x000000080f0c7c24 */ /* 0x004fc6000f8e02ff */
        /* <DEDUP_REMOVED lines=14> */
.L_x_2010:
[----:B------:R-:W-:Y:S05]  /*6710*/  BSYNC.RECONVERGENT B1 ;  /* 0x0000000000017941 */ /* 0x000fea0003800200 */
.L_x_2009:
        /* <DEDUP_REMOVED lines=30> */
.L_x_2012:
[----:B------:R-:W-:Y:S05]  /*6900*/  BSYNC.RECONVERGENT B1 ;  /* 0x0000000000017941 */ /* 0x000fea0003800200 */
.L_x_2011:
[----:B------:R-:W-:Y:S05]  /*6910*/  @P4 BRA `(.L_x_1982) ;  /* 0x00000000006c4947 */ /* 0x000fea0003800000 */
        /* <DEDUP_REMOVED lines=27> */
.L_x_1982:
[----:B------:R-:W-:Y:S05]  /*6ad0*/  BSYNC.RECONVERGENT B0 ;  /* 0x0000000000007941 */ /* 0x000fea0003800200 */
.L_x_1950:
        /* <DEDUP_REMOVED lines=8> */
.L_x_2014:
        /* <DEDUP_REMOVED lines=10> */
.L_x_4531:


//--------------------- .text._Z35group_norm_nhwc_fwd_one_pass_kernelI11Bf16IOFp32WLi512ELi96ELi768EEv26Group_norm_nhwc_fwd_params --------------------------
	.section	.text._Z35group_norm_nhwc_fwd_one_pass_kernelI11Bf16IOFp32WLi512ELi96ELi768EEv26Group_norm_nhwc_fwd_params,"ax",@progbits
	.align	128
        .global         _Z35group_norm_nhwc_fwd_one_pass_kernelI11Bf16IOFp32WLi512ELi96ELi768EEv26Group_norm_nhwc_fwd_params
        .type           _Z35group_norm_nhwc_fwd_one_pass_kernelI11Bf16IOFp32WLi512ELi96ELi768EEv26Group_norm_nhwc_fwd_params,@function
        .size           _Z35group_norm_nhwc_fwd_one_pass_kernelI11Bf16IOFp32WLi512ELi96ELi768EEv26Group_norm_nhwc_fwd_params,(.L_x_4532 - _Z35group_norm_nhwc_fwd_one_pass_kernelI11Bf16IOFp32WLi512ELi96ELi768EEv26Group_norm_nhwc_fwd_params)
        .other          _Z35group_norm_nhwc_fwd_one_pass_kernelI11Bf16IOFp32WLi512ELi96ELi768EEv26Group_norm_nhwc_fwd_params,@"STO_CUDA_ENTRY STV_DEFAULT"
_Z35group_norm_nhwc_fwd_one_pass_kernelI11Bf16IOFp32WLi512ELi96ELi768EEv26Group_norm_nhwc_fwd_params:
.text._Z35group_norm_nhwc_fwd_one_pass_kernelI11Bf16IOFp32WLi512ELi96ELi768EEv26Group_norm_nhwc_fwd_params:
[----:B------:R-:W0:Y:S08]  /*0000*/  LDC R1, c[0x0][0x37c] ;  /* 0x0000df00ff017b82 */ /* 0x000e300000000800 */
[----:B------:R-:W1:Y:S01]  /*0010*/  LDC R0, c[0x0][0x3c8] ;  /* 0x0000f200ff007b82 */ /* 0x000e620000000800 */
[----:B------:R-:W1:Y:S01]  /*0020*/  LDCU UR4, c[0x0][0x3f8] ;  /* 0x00007f00ff0477ac */ /* 0x000e620008000800 */
[----:B0-----:R-:W-:-:S06]  /*0030*/  IADD3 R1, PT, PT, R1, -0x18, RZ ;  /* 0xffffffe801017810 */ /* 0x001fcc0007ffe0ff */
[----:B------:R-:W0:Y:S01]  /*0040*/  S2UR UR5, SR_CTAID.Y ;  /* 0x00000000000579c3 */ /* 0x000e220000002600 */
[----:B-1----:R-:W-:-:S05]  /*0050*/  IMAD R0, R0, UR4, RZ ;  /* 0x0000000400007c24 */ /* 0x002fca000f8e02ff */
[----:B0-----:R-:W-:-:S13]  /*0060*/  ISETP.LE.AND P0, PT, R0, UR5, PT ;  /* 0x0000000500007c0c */ /* 0x001fda000bf03270 */
[----:B------:R-:W-:Y:S05]  /*0070*/  @P0 EXIT ;  /* 0x000000000000094d */ /* 0x000fea0003800000 */
[----:B------:R-:W0:Y:S01]  /*0080*/  S2R R3, SR_TID.X ;  /* 0x0000000000037919 */ /* 0x000e220000002100 */
[----:B------:R-:W1:Y:S01]  /*0090*/  S2UR UR8, SR_CTAID.X ;  /* 0x00000000000879c3 */ /* 0x000e620000002500 */
[----:B------:R-:W2:Y:S01]  /*00a0*/  LDCU.64 UR6, c[0x0][0x388] ;  /* 0x00007100ff0677ac */ /* 0x000ea20008000a00 */
[----:B------:R-:W3:Y:S01]  /*00b0*/  LDCU.64 UR12, c[0x0][0x358] ;  /* 0x00006b00ff0c77ac */ /* 0x000ee20008000a00 */
[----:B------:R-:W-:Y:S01]  /*00c0*/  UMOV UR4, URZ ;  /* 0x000000ff00047c82 */ /* 0x000fe20008000000 */
[----:B--2---:R-:W-:Y:S02]  /*00d0*/  ISETP.NE.U32.AND P1, PT, RZ, UR6, PT ;  /* 0x00000006ff007c0c */ /* 0x004fe4000bf25070 */
[C---:B0-----:R-:W-:Y:S02]  /*00e0*/  LOP3.LUT R0, R3.reuse, 0xffff, RZ, 0xc0, !PT ;  /* 0x0000ffff03007812 */ /* 0x041fe400078ec0ff */
[----:B-1----:R-:W-:-:S03]  /*00f0*/  LOP3.LUT P0, RZ, R3, UR8, RZ, 0xfc, !PT ;  /* 0x0000000803ff7c12 */ /* 0x002fc6000f80fcff */
        /* <DEDUP_REMOVED lines=9> */
[----:B---3--:R-:W-:-:S07]  /*0190*/  LOP3.LUT R37, R0, 0xffff, RZ, 0xc0, !PT ;  /* 0x0000ffff00257812 */ /* 0x008fce00078ec0ff */
.L_x_2154:
[----:B0-----:R-:W0:Y:S01]  /*01a0*/  LDCU UR11, c[0x0][0x3f8] ;  /* 0x00007f00ff0b77ac */ /* 0x001e220008000800 */
[----:B----4-:R-:W-:Y:S01]  /*01b0*/  IABS R3, UR5 ;  /* 0x0000000500037c13 */ /* 0x010fe20008000000 */
[----:B------:R-:W1:Y:S01]  /*01c0*/  S2R R4, SR_TID.X ;  /* 0x0000000000047919 */ /* 0x000e620000002100 */
[----:B--2---:R-:W2:Y:S01]  /*01d0*/  LDC R21, c[0x0][0x404] ;  /* 0x00010100ff157b82 */ /* 0x004ea20000000800 */
[----:B------:R-:W-:Y:S01]  /*01e0*/  UMOV UR6, URZ ;  /* 0x000000ff00067c82 */ /* 0x000fe20008000000 */
[----:B------:R-:W-:Y:S01]  /*01f0*/  R2UR UR10, R3 ;  /* 0x00000000030a72ca */ /* 0x000fe200000e0000 */
[----:B---3--:R-:W3:Y:S01]  /*0200*/  LDCU.64 UR14, c[0x0][0x3e8] ;  /* 0x00007d00ff0e77ac */ /* 0x008ee20008000a00 */
[----:B------:R-:W-:Y:S02]  /*0210*/  CS2R R50, SRZ ;  /* 0x0000000000327805 */ /* 0x000fe4000001ff00 */
[----:B0-----:R-:W-:Y:S01]  /*0220*/  MOV R0, UR11 ;  /* 0x0000000b00007c02 */ /* 0x001fe20008000f00 */
[----:B------:R-:W-:-:S03]  /*0230*/  UISETP.NE.AND UP0, UPT, UR11, URZ, UPT ;  /* 0x000000ff0b00728c */ /* 0x000fc6000bf05270 */
[----:B------:R-:W-:-:S04]  /*0240*/  IABS R0, R0 ;  /* 0x0000000000007213 */ /* 0x000fc80000000000 */
[----:B------:R-:W-:Y:S02]  /*0250*/  R2UR UR16, R0 ;  /* 0x00000000001072ca */ /* 0x000fe400000e0000 */
[----:B-1----:R-:W-:-:S11]  /*0260*/  LOP3.LUT R4, R4, 0xffff, RZ, 0xc0, !PT ;  /* 0x0000ffff04047812 */ /* 0x002fd600078ec0ff */
[----:B------:R-:W0:Y:S01]  /*0270*/  I2F.RP R0, UR16 ;  /* 0x0000001000007d06 */ /* 0x000e220008209400 */
[----:B------:R-:W-:-:S05]  /*0280*/  IMAD R4, R4, 0x556, RZ ;  /* 0x0000055604047824 */ /* 0x000fca00078e02ff */
[----:B------:R-:W-:-:S05]  /*0290*/  SHF.R.U32.HI R4, RZ, 0x10, R4 ;  /* 0x00000010ff047819 */ /* 0x000fca0000011604 */
[----:B--2---:R-:W-:Y:S01]  /*02a0*/  IMAD R21, R21, UR8, R4 ;  /* 0x0000000815157c24 */ /* 0x004fe2000f8e0204 */
[----:B0-----:R-:W0:Y:S04]  /*02b0*/  MUFU.RCP R0, R0 ;  /* 0x0000000000007308 */ /* 0x001e280000001000 */
[C---:B---3--:R-:W-:Y:S02]  /*02c0*/  ISETP.GE.U32.AND P1, PT, R21.reuse, UR14, PT ;  /* 0x0000000e15007c0c */ /* 0x048fe4000bf26070 */
[----:B------:R-:W-:Y:S02]  /*02d0*/  SHF.R.S32.HI R3, RZ, 0x1f, R21 ;  /* 0x0000001fff037819 */ /* 0x000fe40000011415 */
[----:B------:R-:W-:Y:S02]  /*02e0*/  IADD3 R7, PT, PT, R21, 0x10, RZ ;  /* 0x0000001015077810 */ /* 0x000fe40007ffe0ff */
[----:B------:R-:W-:-:S02]  /*02f0*/  ISETP.GE.AND.EX P1, PT, R3, UR15, PT, P1 ;  /* 0x0000000f03007c0c */ /* 0x000fc4000bf26310 */
[----:B------:R-:W-:Y:S02]  /*0300*/  ISETP.GE.U32.AND P2, PT, R7, UR14, PT ;  /* 0x0000000e07007c0c */ /* 0x000fe4000bf46070 */
[----:B------:R-:W-:Y:S02]  /*0310*/  SHF.R.S32.HI R9, RZ, 0x1f, R7 ;  /* 0x0000001fff097819 */ /* 0x000fe40000011407 */
[----:B------:R-:W-:Y:S02]  /*0320*/  IADD3 R11, PT, PT, R21, 0x20, RZ ;  /* 0x00000020150b7810 */ /* 0x000fe40007ffe0ff */
[----:B------:R-:W-:Y:S02]  /*0330*/  ISETP.GE.AND.EX P2, PT, R9, UR15, PT, P2 ;  /* 0x0000000f09007c0c */ /* 0x000fe4000bf46320 */
[----:B------:R-:W-:Y:S02]  /*0340*/  ISETP.GE.U32.AND P3, PT, R11, UR14, PT ;  /* 0x0000000e0b007c0c */ /* 0x000fe4000bf66070 */
[----:B0-----:R-:W-:Y:S01]  /*0350*/  IADD3 R2, PT, PT, R0, 0xffffffe, RZ ;  /* 0x0ffffffe00027810 */ /* 0x001fe20007ffe0ff */
[----:B------:R-:W0:Y:S01]  /*0360*/  @!P1 LDC.64 R4, c[0x0][0x3e0] ;  /* 0x0000f800ff049b82 */ /* 0x000e220000000a00 */
[----:B------:R-:W-:-:S02]  /*0370*/  SHF.R.S32.HI R13, RZ, 0x1f, R11 ;  /* 0x0000001fff0d7819 */ /* 0x000fc4000001140b */
[----:B------:R-:W-:Y:S02]  /*0380*/  IADD3 R23, PT, PT, R21, 0x30, RZ ;  /* 0x0000003015177810 */ /* 0x000fe40007ffe0ff */
[----:B------:R-:W1:Y:S01]  /*0390*/  F2I.FTZ.U32.TRUNC.NTZ R2, R2 ;  /* 0x0000000200027305 */ /* 0x000e62000021f000 */
[----:B------:R-:W-:Y:S02]  /*03a0*/  ISETP.GE.AND.EX P3, PT, R13, UR15, PT, P3 ;  /* 0x0000000f0d007c0c */ /* 0x000fe4000bf66330 */
[----:B------:R-:W2:Y:S08]  /*03b0*/  @!P1 LDC.64 R24, c[0x0][0x390] ;  /* 0x0000e400ff189b82 */ /* 0x000eb00000000a00 */
[----:B------:R-:W3:Y:S01]  /*03c0*/  @!P2 LDC.64 R28, c[0x0][0x3e0] ;  /* 0x0000f800ff1cab82 */ /* 0x000ee20000000a00 */
[----:B-1----:R-:W-:-:S07]  /*03d0*/  R2UR UR7, R2 ;  /* 0x00000000020772ca */ /* 0x002fce00000e0000 */
[----:B------:R-:W1:Y:S08]  /*03e0*/  @!P3 LDC.64 R30, c[0x0][0x3e0] ;  /* 0x0000f800ff1ebb82 */ /* 0x000e700000000a00 */
[----:B------:R-:W4:Y:S01]  /*03f0*/  @!P2 LDC.64 R32, c[0x0][0x390] ;  /* 0x0000e400ff20ab82 */ /* 0x000f220000000a00 */
[----:B------:R-:W-:-:S04]  /*0400*/  UIADD3 UR9, UPT, UPT, URZ, -UR7, URZ ;  /* 0x80000007ff097290 */ /* 0x000fc8000fffe0ff */
[----:B------:R-:W-:-:S03]  /*0410*/  UIMAD UR9, UR9, UR16, URZ ;  /* 0x00000010090972a4 */ /* 0x000fc6000f8e02ff */
[----:B------:R-:W5:Y:S01]  /*0420*/  @!P3 LDC.64 R34, c[0x0][0x390] ;  /* 0x0000e400ff22bb82 */ /* 0x000f620000000a00 */
[----:B------:R-:W-:Y:S01]  /*0430*/  UIMAD.WIDE.U32 UR6, UR7, UR9, UR6 ;  /* 0x00000009070672a5 */ /* 0x000fe2000f8e0006 */
[----:B---3--:R-:W-:-:S03]  /*0440*/  @!P2 IMAD R6, R9, R28, RZ ;  /* 0x0000001c0906a224 */ /* 0x008fc600078e02ff */
[----:B------:R-:W-:-:S03]  /*0450*/  UIMAD.WIDE.U32 UR6, UR7, UR10, URZ ;  /* 0x0000000a070672a5 */ /* 0x000fc6000f8e00ff */
[----:B------:R-:W3:Y:S01]  /*0460*/  LDCU.64 UR8, c[0x0][0x3f0] ;  /* 0x00007e00ff0877ac */ /* 0x000ee20008000a00 */
[----:B------:R-:W-:-:S04]  /*0470*/  UIADD3 UR6, UPT, UPT, -UR7, URZ, URZ ;  /* 0x000000ff07067290 */ /* 0x000fc8000fffe1ff */
[----:B------:R-:W-:-:S04]  /*0480*/  UIMAD UR6, UR16, UR6, UR10 ;  /* 0x00000006100672a4 */ /* 0x000fc8000f8e020a */
[----:B------:R-:W-:Y:S01]  /*0490*/  UISETP.GT.U32.AND UP2, UPT, UR16, UR6, UPT ;  /* 0x000000061000728c */ /* 0x000fe2000bf44070 */
[----:B---3--:R-:W-:-:S10]  /*04a0*/  MOV R15, UR8 ;  /* 0x00000008000f7c02 */ /* 0x008fd40008000f00 */
[----:B------:R-:W-:Y:S02]  /*04b0*/  @!UP2 UIADD3 UR6, UPT, UPT, UR6, -UR16, URZ ;  /* 0x800000100606a290 */ /* 0x000fe4000fffe0ff */
[----:B------:R-:W-:Y:S02]  /*04c0*/  @!UP2 UIADD3 UR7, UPT, UPT, UR7, 0x1, URZ ;  /* 0x000000010707a890 */ /* 0x000fe4000fffe0ff */
[----:B------:R-:W-:Y:S02]  /*04d0*/  UISETP.GE.U32.AND UP1, UPT, UR6, UR16, UPT ;  /* 0x000000100600728c */ /* 0x000fe4000bf26070 */
[----:B------:R-:W-:-:S04]  /*04e0*/  ULOP3.LUT UR6, UR5, UR11, URZ, 0x3c, !UPT ;  /* 0x0000000b05067292 */ /* 0x000fc8000f8e3cff */
[----:B------:R-:W-:-:S05]  /*04f0*/  UISETP.GE.AND UP2, UPT, UR6, URZ, UPT ;  /* 0x000000ff0600728c */ /* 0x000fca000bf46270 */
[----:B------:R-:W-:-:S06]  /*0500*/  @UP1 UIADD3 UR7, UPT, UPT, UR7, 0x1, URZ ;  /* 0x0000000107071890 */ /* 0x000fcc000fffe0ff */
[----:B------:R-:W-:Y:S02]  /*0510*/  @!UP2 UIADD3 UR7, UPT, UPT, -UR7, URZ, URZ ;  /* 0x000000ff0707a290 */ /* 0x000fe4000fffe1ff */
[----:B------:R-:W-:-:S04]  /*0520*/  @!UP0 ULOP3.LUT UR7, URZ, UR11, URZ, 0x33, !UPT ;  /* 0x0000000bff078292 */ /* 0x000fc8000f8e33ff */
[----:B------:R-:W-:-:S04]  /*0530*/  UIADD3 UR6, UPT, UPT, -UR7, URZ, URZ ;  /* 0x000000ff07067290 */ /* 0x000fc8000fffe1ff */
[----:B------:R-:W-:-:S04]  /*0540*/  UIMAD UR6, UR11, UR6, UR5 ;  /* 0x000000060b0672a4 */ /* 0x000fc8000f8e0205 */
[----:B------:R-:W-:Y:S02]  /*0550*/  UIMAD UR10, UR6, 0x60, URZ ;  /* 0x00000060060a78a4 */ /* 0x000fe4000f8e02ff */
[----:B------:R-:W-:-:S04]  /*0560*/  USHF.R.S32.HI UR6, URZ, 0x1f, UR7 ;  /* 0x0000001fff067899 */ /* 0x000fc80008011407 */
[----:B------:R-:W-:Y:S01]  /*0570*/  IADD3 R16, P4, PT, R37, UR10, RZ ;  /* 0x0000000a25107c10 */ /* 0x000fe2000ff9e0ff */
[----:B------:R-:W-:Y:S01]  /*0580*/  UIMAD UR6, UR6, UR8, URZ ;  /* 0x00000008060672a4 */ /* 0x000fe2000f8e02ff */
[----:B------:R-:W-:-:S03]  /*0590*/  MOV R0, UR10 ;  /* 0x0000000a00007c02 */ /* 0x000fc60008000f00 */
[----:B------:R-:W-:Y:S01]  /*05a0*/  UIMAD UR6, UR7, UR9, UR6 ;  /* 0x00000009070672a4 */ /* 0x000fe2000f8e0206 */
[----:B------:R-:W-:Y:S01]  /*05b0*/  LEA.HI.X.SX32 R17, R0, RZ, 0x1, P4 ;  /* 0x000000ff00117211 */ /* 0x000fe200020f0eff */
[----:B0-----:R-:W-:Y:S01]  /*05c0*/  @!P1 IMAD R0, R3, R4, RZ ;  /* 0x0000000403009224 */ /* 0x001fe200078e02ff */
[----:B------:R-:W-:Y:S01]  /*05d0*/  ISETP.GE.U32.AND P4, PT, R23, UR14, PT ;  /* 0x0000000e17007c0c */ /* 0x000fe2000bf86070 */
[----:B------:R-:W-:Y:S01]  /*05e0*/  IMAD.WIDE.U32 R16, R15, UR7, R16 ;  /* 0x000000070f107c25 */ /* 0x000fe2000f8e0010 */
[----:B------:R-:W-:-:S03]  /*05f0*/  SHF.R.S32.HI R15, RZ, 0x1f, R23 ;  /* 0x0000001fff0f7819 */ /* 0x000fc60000011417 */
[----:B------:R-:W-:Y:S01]  /*0600*/  @!P1 IMAD R5, R21, R5, R0 ;  /* 0x0000000515059224 */ /* 0x000fe200078e0200 */
[----:B------:R-:W-:Y:S02]  /*0610*/  IADD3 R19, PT, PT, R17, UR6, RZ ;  /* 0x0000000611137c10 */ /* 0x000fe4000fffe0ff */
[----:B------:R-:W-:Y:S02]  /*0620*/  @!P1 MOV R18, R16 ;  /* 0x0000001000129202 */ /* 0x000fe40000000f00 */
[----:B------:R-:W-:Y:S02]  /*0630*/  ISETP.GE.AND.EX P4, PT, R15, UR15, PT, P4 ;  /* 0x0000000f0f007c0c */ /* 0x000fe4000bf86340 */
[C---:B------:R-:W-:Y:S01]  /*0640*/  IADD3 R0, PT, PT, R21.reuse, 0x40, RZ ;  /* 0x0000004015007810 */ /* 0x040fe20007ffe0ff */
[----:B------:R-:W-:-:S05]  /*0650*/  @!P1 IMAD.WIDE.U32 R2, R21, R4, R18 ;  /* 0x0000000415029225 */ /* 0x000fca00078e0012 */
[----:B------:R-:W-:Y:S02]  /*0660*/  @!P1 IADD3 R3, PT, PT, R3, R5, RZ ;  /* 0x0000000503039210 */ /* 0x000fe40007ffe0ff */
[C---:B--2---:R-:W-:Y:S01]  /*0670*/  @!P1 LEA R4, P5, R2.reuse, R24, 0x1 ;  /* 0x0000001802049211 */ /* 0x044fe200078a08ff */
[----:B------:R-:W-:Y:S01]  /*0680*/  @!P2 IMAD R29, R7, R29, R6 ;  /* 0x0000001d071da224 */ /* 0x000fe200078e0206 */
[----:B------:R-:W-:Y:S01]  /*0690*/  @!P2 MOV R8, R16 ;  /* 0x000000100008a202 */ /* 0x000fe20000000f00 */
[----:B-1----:R-:W-:Y:S01]  /*06a0*/  @!P3 IMAD R10, R13, R30, RZ ;  /* 0x0000001e0d0ab224 */ /* 0x002fe200078e02ff */
[----:B------:R-:W-:Y:S01]  /*06b0*/  @!P1 LEA.HI.X R5, R2, R25, R3, 0x1, P5 ;  /* 0x0000001902059211 */ /* 0x000fe200028f0c03 */
[----:B------:R-:W0:Y:S01]  /*06c0*/  @!P4 LDC.64 R36, c[0x0][0x390] ;  /* 0x0000e400ff24cb82 */ /* 0x000e220000000a00 */
[----:B------:R-:W-:Y:S02]  /*06d0*/  ISETP.GE.U32.AND P5, PT, R0, UR14, PT ;  /* 0x0000000e00007c0c */ /* 0x000fe4000bfa6070 */
[----:B------:R-:W-:Y:S01]  /*06e0*/  SHF.R.S32.HI R25, RZ, 0x1f, R0 ;  /* 0x0000001fff197819 */ /* 0x000fe20000011400 */
[----:B------:R1:W2:Y:S04]  /*06f0*/  @!P1 LDG.E R50, desc[UR12][R4.64] ;  /* 0x0000000c04329981 */ /* 0x0002a8000c1e1900 */
[----:B------:R-:W3:Y:S01]  /*0700*/  @!P4 LDC.64 R2, c[0x0][0x3e0] ;  /* 0x0000f800ff02cb82 */ /* 0x000ee20000000a00 */
[----:B------:R-:W-:-:S02]  /*0710*/  @!P2 MOV R9, R19 ;  /* 0x000000130009a202 */ /* 0x000fc40000000f00 */
[----:B------:R-:W-:Y:S02]  /*0720*/  IADD3 R6, PT, PT, R21, 0x50, RZ ;  /* 0x0000005015067810 */ /* 0x000fe40007ffe0ff */
[----:B------:R-:W-:Y:S01]  /*0730*/  ISETP.GE.AND.EX P5, PT, R25, UR15, PT, P5 ;  /* 0x0000000f19007c0c */ /* 0x000fe2000bfa6350 */
[----:B------:R-:W-:Y:S01]  /*0740*/  @!P2 IMAD.WIDE.U32 R8, R7, R28, R8 ;  /* 0x0000001c0708a225 */ /* 0x000fe200078e0008 */
[----:B------:R-:W-:Y:S02]  /*0750*/  ISETP.GE.U32.AND P1, PT, R6, UR14, PT ;  /* 0x0000000e06007c0c */ /* 0x000fe4000bf26070 */
[----:B------:R-:W-:Y:S02]  /*0760*/  SHF.R.S32.HI R27, RZ, 0x1f, R6 ;  /* 0x0000001fff1b7819 */ /* 0x000fe40000011406 */
[----:B------:R-:W-:Y:S02]  /*0770*/  @!P3 MOV R12, R16 ;  /* 0x00000010000cb202 */ /* 0x000fe40000000f00 */
[----:B------:R-:W-:Y:S01]  /*0780*/  @!P3 MOV R13, R19 ;  /* 0x00000013000db202 */ /* 0x000fe20000000f00 */
[----:B------:R-:W-:Y:S01]  /*0790*/  @!P3 IMAD R31, R11, R31, R10 ;  /* 0x0000001f0b1fb224 */ /* 0x000fe200078e020a */
[----:B------:R-:W-:-:S02]  /*07a0*/  ISETP.GE.AND.EX P1, PT, R27, UR15, PT, P1 ;  /* 0x0000000f1b007c0c */ /* 0x000fc4000bf26310 */
[----:B------:R-:W-:Y:S01]  /*07b0*/  @!P2 IADD3 R7, PT, PT, R9, R29, RZ ;  /* 0x0000001d0907a210 */ /* 0x000fe20007ffe0ff */
[----:B------:R-:W-:Y:S01]  /*07c0*/  @!P3 IMAD.WIDE.U32 R12, R11, R30, R12 ;  /* 0x0000001e0b0cb225 */ /* 0x000fe200078e000c */
[C---:B----4-:R-:W-:Y:S02]  /*07d0*/  @!P2 LEA R10, P6, R8.reuse, R32, 0x1 ;  /* 0x00000020080aa211 */ /* 0x050fe400078c08ff */
[----:B------:R-:W-:Y:S01]  /*07e0*/  CS2R R52, SRZ ;  /* 0x0000000000347805 */ /* 0x000fe2000001ff00 */
[----:B-1----:R-:W1:Y:S01]  /*07f0*/  @!P5 LDC.64 R4, c[0x0][0x3e0] ;  /* 0x0000f800ff04db82 */ /* 0x002e620000000a00 */
[----:B------:R-:W-:Y:S02]  /*0800*/  @!P2 LEA.HI.X R11, R8, R33, R7, 0x1, P6 ;  /* 0x00000021080ba211 */ /* 0x000fe400030f0c07 */
[----:B------:R-:W-:Y:S02]  /*0810*/  IADD3 R7, PT, PT, R21, 0x60, RZ ;  /* 0x0000006015077810 */ /* 0x000fe40007ffe0ff */
[----:B------:R-:W-:Y:S01]  /*0820*/  @!P3 IADD3 R8, PT, PT, R13, R31, RZ ;  /* 0x0000001f0d08b210 */ /* 0x000fe20007ffe0ff */
[----:B------:R4:W2:Y:S01]  /*0830*/  @!P2 LDG.E R52, desc[UR12][R10.64] ;  /* 0x0000000c0a34a981 */ /* 0x0008a2000c1e1900 */
[----:B-----5:R-:W-:Y:S01]  /*0840*/  @!P3 LEA R14, P6, R12, R34, 0x1 ;  /* 0x000000220c0eb211 */ /* 0x020fe200078c08ff */
[----:B---3--:R-:W-:Y:S01]  /*0850*/  @!P4 IMAD R20, R15, R2, RZ ;  /* 0x000000020f14c224 */ /* 0x008fe200078e02ff */
[----:B------:R-:W-:Y:S01]  /*0860*/  ISETP.GE.U32.AND P2, PT, R7, UR14, PT ;  /* 0x0000000e07007c0c */ /* 0x000fe2000bf46070 */
[----:B------:R-:W3:Y:S01]  /*0870*/  @!P5 LDC.64 R30, c[0x0][0x390] ;  /* 0x0000e400ff1edb82 */ /* 0x000ee20000000a00 */
[----:B------:R-:W-:-:S02]  /*0880*/  SHF.R.S32.HI R29, RZ, 0x1f, R7 ;  /* 0x0000001fff1d7819 */ /* 0x000fc40000011407 */
[----:B------:R-:W-:Y:S02]  /*0890*/  @!P3 LEA.HI.X R15, R12, R35, R8, 0x1, P6 ;  /* 0x000000230c0fb211 */ /* 0x000fe400030f0c08 */
[----:B----4-:R-:W-:Y:S02]  /*08a0*/  @!P4 MOV R10, R16 ;  /* 0x00000010000ac202 */ /* 0x010fe40000000f00 */
[----:B------:R-:W-:Y:S01]  /*08b0*/  @!P4 MOV R11, R19 ;  /* 0x00000013000bc202 */ /* 0x000fe20000000f00 */
[----:B------:R-:W4:Y:S01]  /*08c0*/  @!P1 LDC.64 R8, c[0x0][0x3e0] ;  /* 0x0000f800ff089b82 */ /* 0x000f220000000a00 */
[----:B------:R-:W-:Y:S01]  /*08d0*/  ISETP.GE.AND.EX P2, PT, R29, UR15, PT, P2 ;  /* 0x0000000f1d007c0c */ /* 0x000fe2000bf46320 */
[C---:B------:R-:W-:Y:S01]  /*08e0*/  @!P4 IMAD R13, R23.reuse, R3, R20 ;  /* 0x00000003170dc224 */ /* 0x040fe200078e0214 */
[----:B------:R5:W2:Y:S01]  /*08f0*/  @!P3 LDG.E R53, desc[UR12][R14.64] ;  /* 0x0000000c0e35b981 */ /* 0x000aa2000c1e1900 */
[----:B------:R-:W-:-:S05]  /*0900*/  @!P4 IMAD.WIDE.U32 R2, R23, R2, R10 ;  /* 0x000000021702c225 */ /* 0x000fca00078e000a */
[----:B------:R-:W-:Y:S02]  /*0910*/  @!P4 IADD3 R3, PT, PT, R3, R13, RZ ;  /* 0x0000000d0303c210 */ /* 0x000fe40007ffe0ff */
[C---:B0-----:R-:W-:Y:S01]  /*0920*/  @!P4 LEA R22, P3, R2.reuse, R36, 0x1 ;  /* 0x000000240216c211 */ /* 0x041fe200078608ff */
[----:B------:R-:W0:Y:S03]  /*0930*/  @!P1 LDC.64 R12, c[0x0][0x390] ;  /* 0x0000e400ff0c9b82 */ /* 0x000e260000000a00 */
[----:B------:R-:W-:Y:S02]  /*0940*/  @!P4 LEA.HI.X R23, R2, R37, R3, 0x1, P3 ;  /* 0x000000250217c211 */ /* 0x000fe400018f0c03 */
[----:B------:R-:W-:Y:S02]  /*0950*/  CS2R R54, SRZ ;  /* 0x0000000000367805 */ /* 0x000fe4000001ff00 */
[----:B------:R-:W-:Y:S01]  /*0960*/  IADD3 R10, PT, PT, R21, 0x70, RZ ;  /* 0x00000070150a7810 */ /* 0x000fe20007ffe0ff */
[----:B------:R-:W0:Y:S01]  /*0970*/  @!P2 LDC.64 R2, c[0x0][0x3e0] ;  /* 0x0000f800ff02ab82 */ /* 0x000e220000000a00 */
[----:B-1----:R-:W-:Y:S01]  /*0980*/  @!P5 IMAD R25, R25, R4, RZ ;  /* 0x000000041919d224 */ /* 0x002fe200078e02ff */
[----:B-----5:R-:W-:Y:S01]  /*0990*/  @!P5 MOV R14, R16 ;  /* 0x00000010000ed202 */ /* 0x020fe20000000f00 */
[----:B------:R1:W5:Y:S01]  /*09a0*/  @!P4 LDG.E R55, desc[UR12][R22.64] ;  /* 0x0000000c1637c981 */ /* 0x000362000c1e1900 */
[----:B------:R-:W-:-:S02]  /*09b0*/  @!P5 MOV R15, R19 ;  /* 0x00000013000fd202 */ /* 0x000fc40000000f00 */
[----:B------:R-:W-:Y:S02]  /*09c0*/  ISETP.GE.U32.AND P3, PT, R10, UR14, PT ;  /* 0x0000000e0a007c0c */ /* 0x000fe4000bf66070 */
[----:B------:R-:W-:Y:S01]  /*09d0*/  SHF.R.S32.HI R11, RZ, 0x1f, R10 ;  /* 0x0000001fff0b7819 */ /* 0x000fe2000001140a */
[C---:B------:R-:W-:Y:S02]  /*09e0*/  @!P5 IMAD R25, R0.reuse, R5, R25 ;  /* 0x000000050019d224 */ /* 0x040fe400078e0219 */
[----:B------:R-:W-:Y:S01]  /*09f0*/  @!P5 IMAD.WIDE.U32 R4, R0, R4, R14 ;  /* 0x000000040004d225 */ /* 0x000fe200078e000e */
[----:B------:R-:W-:Y:S02]  /*0a00*/  ISETP.GE.AND.EX P3, PT, R11, UR15, PT, P3 ;  /* 0x0000000f0b007c0c */ /* 0x000fe4000bf66330 */
[----:B-1----:R-:W-:Y:S01]  /*0a10*/  @!P1 MOV R22, R16 ;  /* 0x0000001000169202 */ /* 0x002fe20000000f00 */
[----:B----4-:R-:W-:Y:S01]  /*0a20*/  @!P1 IMAD R27, R27, R8, RZ ;  /* 0x000000081b1b9224 */ /* 0x010fe200078e02ff */
[----:B------:R-:W-:-:S02]  /*0a30*/  @!P1 MOV R23, R19 ;  /* 0x0000001300179202 */ /* 0x000fc40000000f00 */
[----:B------:R-:W-:Y:S01]  /*0a40*/  @!P5 IADD3 R0, PT, PT, R5, R25, RZ ;  /* 0x000000190500d210 */ /* 0x000fe20007ffe0ff */
[----:B------:R-:W-:Y:S01]  /*0a50*/  @!P1 IMAD R27, R6, R9, R27 ;  /* 0x00000009061b9224 */ /* 0x000fe200078e021b */
[----:B---3--:R-:W-:Y:S01]  /*0a60*/  @!P5 LEA R14, P4, R4, R30, 0x1 ;  /* 0x0000001e040ed211 */ /* 0x008fe200078808ff */
[----:B------:R-:W-:Y:S01]  /*0a70*/  @!P1 IMAD.WIDE.U32 R8, R6, R8, R22 ;  /* 0x0000000806089225 */ /* 0x000fe200078e0016 */
[----:B------:R-:W1:Y:S02]  /*0a80*/  @!P2 LDC.64 R24, c[0x0][0x390] ;  /* 0x0000e400ff18ab82 */ /* 0x000e640000000a00 */
[----:B------:R-:W-:Y:S02]  /*0a90*/  @!P5 LEA.HI.X R15, R4, R31, R0, 0x1, P4 ;  /* 0x0000001f040fd211 */ /* 0x000fe400020f0c00 */
[----:B------:R-:W-:Y:S02]  /*0aa0*/  @!P1 IADD3 R0, PT, PT, R9, R27, RZ ;  /* 0x0000001b09009210 */ /* 0x000fe40007ffe0ff */
[----:B0-----:R-:W-:-:S02]  /*0ab0*/  @!P1 LEA R12, P4, R8, R12, 0x1 ;  /* 0x0000000c080c9211 */ /* 0x001fc400078808ff */
[----:B------:R-:W-:Y:S01]  /*0ac0*/  IADD3 R27, PT, PT, R21, 0x80, RZ ;  /* 0x00000080151b7810 */ /* 0x000fe20007ffe0ff */
[----:B------:R-:W0:Y:S01]  /*0ad0*/  @!P3 LDC.64 R4, c[0x0][0x3e0] ;  /* 0x0000f800ff04bb82 */ /* 0x000e220000000a00 */
[----:B------:R-:W-:Y:S01]  /*0ae0*/  @!P1 LEA.HI.X R13, R8, R13, R0, 0x1, P4 ;  /* 0x0000000d080d9211 */ /* 0x000fe200020f0c00 */
[----:B------:R-:W-:Y:S01]  /*0af0*/  @!P2 IMAD R0, R29, R2, RZ ;  /* 0x000000021d00a224 */ /* 0x000fe200078e02ff */
[----:B------:R-:W-:Y:S02]  /*0b00*/  ISETP.GE.U32.AND P4, PT, R27, UR14, PT ;  /* 0x0000000e1b007c0c */ /* 0x000fe4000bf86070 */
[----:B------:R-:W-:Y:S02]  /*0b10*/  CS2R R56, SRZ ;  /* 0x0000000000387805 */ /* 0x000fe4000001ff00 */
[----:B------:R-:W-:Y:S02]  /*0b20*/  SHF.R.S32.HI R29, RZ, 0x1f, R27 ;  /* 0x0000001fff1d7819 */ /* 0x000fe4000001141b */
[----:B------:R-:W-:-:S02]  /*0b30*/  IADD3 R20, PT, PT, R21, 0x90, RZ ;  /* 0x0000009015147810 */ /* 0x000fc40007ffe0ff */
[----:B------:R-:W-:Y:S02]  /*0b40*/  CS2R R58, SRZ ;  /* 0x00000000003a7805 */ /* 0x000fe4000001ff00 */
[----:B------:R-:W-:Y:S01]  /*0b50*/  ISETP.GE.AND.EX P4, PT, R29, UR15, PT, P4 ;  /* 0x0000000f1d007c0c */ /* 0x000fe2000bf86340 */
[----:B------:R3:W4:Y:S01]  /*0b60*/  @!P5 LDG.E R56, desc[UR12][R14.64] ;  /* 0x0000000c0e38d981 */ /* 0x000722000c1e1900 */
[----:B------:R-:W-:Y:S01]  /*0b70*/  @!P2 MOV R8, R16 ;  /* 0x000000100008a202 */ /* 0x000fe20000000f00 */
[----:B------:R-:W0:Y:S01]  /*0b80*/  @!P3 LDC.64 R36, c[0x0][0x390] ;  /* 0x0000e400ff24bb82 */ /* 0x000e220000000a00 */
[----:B------:R-:W-:Y:S01]  /*0b90*/  @!P2 MOV R9, R19 ;  /* 0x000000130009a202 */ /* 0x000fe20000000f00 */
[C---:B------:R-:W-:Y:S01]  /*0ba0*/  @!P2 IMAD R23, R7.reuse, R3, R0 ;  /* 0x000000030717a224 */ /* 0x040fe200078e0200 */
[----:B------:R-:W-:Y:S01]  /*0bb0*/  ISETP.GE.U32.AND P5, PT, R20, UR14, PT ;  /* 0x0000000e14007c0c */ /* 0x000fe2000bfa6070 */
[----:B------:R0:W4:Y:S01]  /*0bc0*/  @!P1 LDG.E R58, desc[UR12][R12.64] ;  /* 0x0000000c0c3a9981 */ /* 0x000122000c1e1900 */
[----:B------:R-:W-:Y:S01]  /*0bd0*/  SHF.R.S32.HI R31, RZ, 0x1f, R20 ;  /* 0x0000001fff1f7819 */ /* 0x000fe20000011414 */
[----:B------:R-:W-:-:S03]  /*0be0*/  @!P2 IMAD.WIDE.U32 R2, R7, R2, R8 ;  /* 0x000000020702a225 */ /* 0x000fc600078e0008 */
[----:B------:R-:W-:Y:S01]  /*0bf0*/  ISETP.GE.AND.EX P5, PT, R31, UR15, PT, P5 ;  /* 0x0000000f1f007c0c */ /* 0x000fe2000bfa6350 */
[----:B---3--:R-:W3:Y:S01]  /*0c00*/  @!P4 LDC.64 R14, c[0x0][0x3e0] ;  /* 0x0000f800ff0ecb82 */ /* 0x008ee20000000a00 */
[----:B------:R-:W-:Y:S02]  /*0c10*/  @!P2 IADD3 R3, PT, PT, R3, R23, RZ ;  /* 0x000000170303a210 */ /* 0x000fe40007ffe0ff */
[C---:B-1----:R-:W-:Y:S02]  /*0c20*/  @!P2 LEA R22, P1, R2.reuse, R24, 0x1 ;  /* 0x000000180216a211 */ /* 0x042fe400078208ff */
[----:B------:R-:W-:Y:S02]  /*0c30*/  IADD3 R0, PT, PT, R21, 0xa0, RZ ;  /* 0x000000a015007810 */ /* 0x000fe40007ffe0ff */
[----:B------:R-:W-:Y:S01]  /*0c40*/  @!P2 LEA.HI.X R23, R2, R25, R3, 0x1, P1 ;  /* 0x000000190217a211 */ /* 0x000fe200008f0c03 */
[----:B0-----:R-:W-:Y:S01]  /*0c50*/  @!P3 IMAD R11, R11, R4, RZ ;  /* 0x000000040b0bb224 */ /* 0x001fe200078e02ff */
[----:B------:R-:W-:Y:S01]  /*0c60*/  ISETP.GE.U32.AND P1, PT, R0, UR14, PT ;  /* 0x0000000e00007c0c */ /* 0x000fe2000bf26070 */
[----:B------:R-:W0:Y:S01]  /*0c70*/  @!P4 LDC.64 R12, c[0x0][0x390] ;  /* 0x0000e400ff0ccb82 */ /* 0x000e220000000a00 */
[----:B------:R-:W-:-:S02]  /*0c80*/  SHF.R.S32.HI R33, RZ, 0x1f, R0 ;  /* 0x0000001fff217819 */ /* 0x000fc40000011400 */
[----:B------:R-:W-:Y:S02]  /*0c90*/  @!P3 MOV R2, R16 ;  /* 0x000000100002b202 */ /* 0x000fe40000000f00 */
[----:B------:R-:W-:Y:S01]  /*0ca0*/  @!P3 MOV R3, R19 ;  /* 0x000000130003b202 */ /* 0x000fe20000000f00 */
[C---:B------:R-:W-:Y:S01]  /*0cb0*/  @!P3 IMAD R7, R10.reuse, R5, R11 ;  /* 0x000000050a07b224 */ /* 0x040fe200078e020b */
[----:B------:R-:W-:Y:S01]  /*0cc0*/  ISETP.GE.AND.EX P1, PT, R33, UR15, PT, P1 ;  /* 0x0000000f21007c0c */ /* 0x000fe2000bf26310 */
[----:B------:R-:W1:Y:S01]  /*0cd0*/  @!P5 LDC.64 R8, c[0x0][0x3e0] ;  /* 0x0000f800ff08db82 */ /* 0x000e620000000a00 */
[----:B------:R-:W-:Y:S01]  /*0ce0*/  CS2R R60, SRZ ;  /* 0x00000000003c7805 */ /* 0x000fe2000001ff00 */
[----:B------:R-:W-:Y:S01]  /*0cf0*/  @!P3 IMAD.WIDE.U32 R4, R10, R4, R2 ;  /* 0x000000040a04b225 */ /* 0x000fe200078e0002 */
[----:B------:R-:W-:-:S04]  /*0d00*/  IADD3 R11, PT, PT, R21, 0xb0, RZ ;  /* 0x000000b0150b7810 */ /* 0x000fc80007ffe0ff */
[----:B------:R-:W-:Y:S01]  /*0d10*/  @!P3 IADD3 R2, PT, PT, R5, R7, RZ ;  /* 0x000000070502b210 */ /* 0x000fe20007ffe0ff */
[----:B------:R3:W4:Y:S01]  /*0d20*/  @!P2 LDG.E R60, desc[UR12][R22.64] ;  /* 0x0000000c163ca981 */ /* 0x000722000c1e1900 */
[C---:B------:R-:W-:Y:S01]  /*0d30*/  @!P3 LEA R24, P6, R4.reuse, R36, 0x1 ;  /* 0x000000240418b211 */ /* 0x040fe200078c08ff */
[----:B------:R-:W0:Y:S01]  /*0d40*/  @!P5 LDC.64 R6, c[0x0][0x390] ;  /* 0x0000e400ff06db82 */ /* 0x000e220000000a00 */
[----:B------:R-:W-:Y:S02]  /*0d50*/  ISETP.GE.U32.AND P2, PT, R11, UR14, PT ;  /* 0x0000000e0b007c0c */ /* 0x000fe4000bf46070 */
[----:B------:R-:W-:Y:S02]  /*0d60*/  SHF.R.S32.HI R35, RZ, 0x1f, R11 ;  /* 0x0000001fff237819 */ /* 0x000fe4000001140b */
[----:B------:R-:W-:Y:S02]  /*0d70*/  @!P3 LEA.HI.X R25, R4, R37, R2, 0x1, P6 ;  /* 0x000000250419b211 */ /* 0x000fe400030f0c02 */
[----:B------:R-:W-:Y:S01]  /*0d80*/  ISETP.GE.AND.EX P2, PT, R35, UR15, PT, P2 ;  /* 0x0000000f23007c0c */ /* 0x000fe2000bf46320 */
[----:B------:R-:W0:Y:S01]  /*0d90*/  @!P1 LDC.64 R2, c[0x0][0x3e0] ;  /* 0x0000f800ff029b82 */ /* 0x000e220000000a00 */
[----:B---3--:R-:W-:Y:S01]  /*0da0*/  @!P4 MOV R22, R16 ;  /* 0x000000100016c202 */ /* 0x008fe20000000f00 */
[----:B------:R-:W-:Y:S01]  /*0db0*/  @!P4 IMAD R4, R29, R14, RZ ;  /* 0x0000000e1d04c224 */ /* 0x000fe200078e02ff */
[----:B------:R-:W-:-:S02]  /*0dc0*/  @!P4 MOV R23, R19 ;  /* 0x000000130017c202 */ /* 0x000fc40000000f00 */
[----:B------:R-:W-:Y:S02]  /*0dd0*/  CS2R R62, SRZ ;  /* 0x00000000003e7805 */ /* 0x000fe4000001ff00 */
[----:B------:R-:W-:Y:S01]  /*0de0*/  IADD3 R10, PT, PT, R21, 0xc0, RZ ;  /* 0x000000c0150a7810 */ /* 0x000fe20007ffe0ff */
[C---:B------:R-:W-:Y:S02]  /*0df0*/  @!P4 IMAD R29, R27.reuse, R15, R4 ;  /* 0x0000000f1b1dc224 */ /* 0x040fe400078e0204 */
[----:B------:R-:W-:Y:S01]  /*0e00*/  @!P4 IMAD.WIDE.U32 R22, R27, R14, R22 ;  /* 0x0000000e1b16c225 */ /* 0x000fe200078e0016 */
[----:B------:R-:W-:Y:S01]  /*0e10*/  SHF.R.S32.HI R15, RZ, 0x1f, R10 ;  /* 0x0000001fff0f7819 */ /* 0x000fe2000001140a */
[----:B------:R0:W3:Y:S01]  /*0e20*/  @!P3 LDG.E R62, desc[UR12][R24.64] ;  /* 0x0000000c183eb981 */ /* 0x0000e2000c1e1900 */
[----:B------:R-:W-:Y:S01]  /*0e30*/  ISETP.GE.U32.AND P3, PT, R10, UR14, PT ;  /* 0x0000000e0a007c0c */ /* 0x000fe2000bf66070 */
[----:B-1----:R-:W-:Y:S01]  /*0e40*/  @!P5 IMAD R31, R31, R8, RZ ;  /* 0x000000081f1fd224 */ /* 0x002fe200078e02ff */
[----:B------:R-:W-:Y:S01]  /*0e50*/  @!P5 MOV R26, R16 ;  /* 0x00000010001ad202 */ /* 0x000fe20000000f00 */
[----:B------:R-:W1:Y:S01]  /*0e60*/  @!P2 LDC.64 R4, c[0x0][0x3e0] ;  /* 0x0000f800ff04ab82 */ /* 0x000e620000000a00 */
[----:B------:R-:W-:-:S02]  /*0e70*/  @!P5 MOV R27, R19 ;  /* 0x00000013001bd202 */ /* 0x000fc40000000f00 */
[----:B------:R-:W-:Y:S02]  /*0e80*/  @!P4 IADD3 R14, PT, PT, R23, R29, RZ ;  /* 0x0000001d170ec210 */ /* 0x000fe40007ffe0ff */
[----:B0-----:R-:W-:Y:S01]  /*0e90*/  @!P4 LEA R24, P6, R22, R12, 0x1 ;  /* 0x0000000c1618c211 */ /* 0x001fe200078c08ff */
[C---:B------:R-:W-:Y:S01]  /*0ea0*/  @!P5 IMAD R31, R20.reuse, R9, R31 ;  /* 0x00000009141fd224 */ /* 0x040fe200078e021f */
[----:B------:R-:W-:Y:S01]  /*0eb0*/  ISETP.GE.AND.EX P3, PT, R15, UR15, PT, P3 ;  /* 0x0000000f0f007c0c */ /* 0x000fe2000bf66330 */
[----:B------:R-:W-:Y:S01]  /*0ec0*/  @!P5 IMAD.WIDE.U32 R8, R20, R8, R26 ;  /* 0x000000081408d225 */ /* 0x000fe200078e001a */
[----:B------:R-:W-:Y:S02]  /*0ed0*/  @!P4 LEA.HI.X R25, R22, R13, R14, 0x1, P6 ;  /* 0x0000000d1619c211 */ /* 0x000fe400030f0c0e */
[----:B------:R-:W0:Y:S01]  /*0ee0*/  @!P1 LDC.64 R12, c[0x0][0x390] ;  /* 0x0000e400ff0c9b82 */ /* 0x000e220000000a00 */
[----:B------:R-:W-:Y:S02]  /*0ef0*/  CS2R R64, SRZ ;  /* 0x0000000000407805 */ /* 0x000fe4000001ff00 */
[----:B------:R-:W-:-:S02]  /*0f00*/  @!P5 IADD3 R9, PT, PT, R9, R31, RZ ;  /* 0x0000001f0909d210 */ /* 0x000fc40007ffe0ff */
[C---:B------:R-:W-:Y:S01]  /*0f10*/  @!P5 LEA R22, P6, R8.reuse, R6, 0x1 ;  /* 0x000000060816d211 */ /* 0x040fe200078c08ff */
[----:B------:R-:W-:Y:S01]  /*0f20*/  @!P1 IMAD R33, R33, R2, RZ ;  /* 0x0000000221219224 */ /* 0x000fe200078e02ff */
[----:B------:R-:W-:Y:S01]  /*0f30*/  IADD3 R20, PT, PT, R21, 0xd0, RZ ;  /* 0x000000d015147810 */ /* 0x000fe20007ffe0ff */
[----:B------:R1:W3:Y:S01]  /*0f40*/  @!P4 LDG.E R64, desc[UR12][R24.64] ;  /* 0x0000000c1840c981 */ /* 0x0002e2000c1e1900 */
[----:B------:R-:W-:Y:S01]  /*0f50*/  @!P5 LEA.HI.X R23, R8, R7, R9, 0x1, P6 ;  /* 0x000000070817d211 */ /* 0x000fe200030f0c09 */
[----:B------:R-:W-:Y:S01]  /*0f60*/  @!P1 IMAD R27, R0, R3, R33 ;  /* 0x00000003001b9224 */ /* 0x000fe200078e0221 */
[----:B------:R-:W0:Y:S01]  /*0f70*/  @!P2 LDC.64 R8, c[0x0][0x390] ;  /* 0x0000e400ff08ab82 */ /* 0x000e220000000a00 */
[----:B------:R-:W-:Y:S02]  /*0f80*/  ISETP.GE.U32.AND P4, PT, R20, UR14, PT ;  /* 0x0000000e14007c0c */ /* 0x000fe4000bf86070 */
[----:B------:R-:W-:Y:S02]  /*0f90*/  SHF.R.S32.HI R33, RZ, 0x1f, R20 ;  /* 0x0000001fff217819 */ /* 0x000fe40000011414 */
[----:B-1----:R-:W-:-:S03]  /*0fa0*/  @!P1 MOV R24, R16 ;  /* 0x0000001000189202 */ /* 0x002fc60000000f00 */
[----:B------:R-:W1:Y:S01]  /*0fb0*/  @!P3 LDC.64 R6, c[0x0][0x3e0] ;  /* 0x0000f800ff06bb82 */ /* 0x000e620000000a00 */
[----:B------:R-:W-:Y:S02]  /*0fc0*/  @!P1 MOV R25, R19 ;  /* 0x0000001300199202 */ /* 0x000fe40000000f00 */
[----:B------:R-:W-:Y:S02]  /*0fd0*/  CS2R R66, SRZ ;  /* 0x0000000000427805 */ /* 0x000fe4000001ff00 */
[----:B------:R-:W-:Y:S01]  /*0fe0*/  ISETP.GE.AND.EX P4, PT, R33, UR15, PT, P4 ;  /* 0x0000000f21007c0c */ /* 0x000fe2000bf86340 */
[----:B------:R-:W-:Y:S01]  /*0ff0*/  @!P1 IMAD.WIDE.U32 R2, R0, R2, R24 ;  /* 0x0000000200029225 */ /* 0x000fe200078e0018 */
[----:B------:R-:W-:Y:S02]  /*1000*/  IADD3 R0, PT, PT, R21, 0xe0, RZ ;  /* 0x000000e015007810 */ /* 0x000fe40007ffe0ff */
[----:B------:R1:W3:Y:S01]  /*1010*/  @!P5 LDG.E R66, desc[UR12][R22.64] ;  /* 0x0000000c1642d981 */ /* 0x0002e2000c1e1900 */
[----:B------:R-:W-:Y:S01]  /*1020*/  @!P2 MOV R26, R16 ;  /* 0x00000010001aa202 */ /* 0x000fe20000000f00 */
[----:B------:R-:W-:Y:S01]  /*1030*/  @!P2 IMAD R14, R35, R4, RZ ;  /* 0x00000004230ea224 */ /* 0x000fe200078e02ff */
[----:B------:R-:W-:-:S02]  /*1040*/  @!P1 IADD3 R3, PT, PT, R3, R27, RZ ;  /* 0x0000001b03039210 */ /* 0x000fc40007ffe0ff */
[----:B------:R-:W-:Y:S02]  /*1050*/  @!P2 MOV R27, R19 ;  /* 0x00000013001ba202 */ /* 0x000fe40000000f00 */
[----:B------:R-:W-:Y:S02]  /*1060*/  ISETP.GE.U32.AND P5, PT, R0, UR14, PT ;  /* 0x0000000e00007c0c */ /* 0x000fe4000bfa6070 */
[----:B------:R-:W-:Y:S02]  /*1070*/  SHF.R.S32.HI R35, RZ, 0x1f, R0 ;  /* 0x0000001fff237819 */ /* 0x000fe40000011400 */
[C---:B0-----:R-:W-:Y:S01]  /*1080*/  @!P1 LEA R24, P6, R2.reuse, R12, 0x1 ;  /* 0x0000000c02189211 */ /* 0x041fe200078c08ff */
[----:B------:R-:W-:Y:S01]  /*1090*/  @!P2 IMAD R29, R11, R5, R14 ;  /* 0x000000050b1da224 */ /* 0x000fe200078e020e */
[----:B------:R-:W-:Y:S01]  /*10a0*/  ISETP.GE.AND.EX P5, PT, R35, UR15, PT, P5 ;  /* 0x0000000f23007c0c */ /* 0x000fe2000bfa6350 */
[----:B------:R-:W-:Y:S01]  /*10b0*/  @!P2 IMAD.WIDE.U32 R26, R11, R4, R26 ;  /* 0x000000040b1aa225 */ /* 0x000fe200078e001a */
[----:B------:R-:W-:Y:S01]  /*10c0*/  @!P1 LEA.HI.X R25, R2, R13, R3, 0x1, P6 ;  /* 0x0000000d02199211 */ /* 0x000fe200030f0c03 */
[----:B------:R-:W0:Y:S01]  /*10d0*/  @!P3 LDC.64 R4, c[0x0][0x390] ;  /* 0x0000e400ff04bb82 */ /* 0x000e220000000a00 */
[----:B------:R-:W-:Y:S01]  /*10e0*/  @!P3 MOV R30, R16 ;  /* 0x00000010001eb202 */ /* 0x000fe20000000f00 */
[----:B-1----:R-:W-:Y:S01]  /*10f0*/  @!P3 IMAD R15, R15, R6, RZ ;  /* 0x000000060f0fb224 */ /* 0x002fe200078e02ff */
[----:B------:R-:W-:-:S05]  /*1100*/  @!P2 IADD3 R11, PT, PT, R27, R29, RZ ;  /* 0x0000001d1b0ba210 */ /* 0x000fca0007ffe0ff */
[----:B------:R-:W1:Y:S01]  /*1110*/  @!P4 LDC.64 R2, c[0x0][0x3e0] ;  /* 0x0000f800ff02cb82 */ /* 0x000e620000000a00 */
[----:B------:R-:W-:Y:S02]  /*1120*/  @!P2 LEA R12, P6, R26, R8, 0x1 ;  /* 0x000000081a0ca211 */ /* 0x000fe400078c08ff */
[----:B------:R-:W-:Y:S02]  /*1130*/  @!P3 MOV R31, R19 ;  /* 0x00000013001fb202 */ /* 0x000fe40000000f00 */
[----:B------:R-:W-:Y:S02]  /*1140*/  CS2R R68, SRZ ;  /* 0x0000000000447805 */ /* 0x000fe4000001ff00 */
[C---:B------:R-:W-:Y:S01]  /*1150*/  IADD3 R22, PT, PT, R21.reuse, 0xf0, RZ ;  /* 0x000000f015167810 */ /* 0x040fe20007ffe0ff */
[----:B------:R-:W-:Y:S01]  /*1160*/  @!P3 IMAD R15, R10, R7, R15 ;  /* 0x000000070a0fb224 */ /* 0x000fe200078e020f */
[----:B------:R-:W-:Y:S01]  /*1170*/  @!P2 LEA.HI.X R13, R26, R9, R11, 0x1, P6 ;  /* 0x000000091a0da211 */ /* 0x000fe200030f0c0b */
[----:B------:R-:W-:Y:S01]  /*1180*/  @!P3 IMAD.WIDE.U32 R30, R10, R6, R30 ;  /* 0x000000060a1eb225 */ /* 0x000fe200078e001e */
[----:B------:R-:W2:Y:S01]  /*1190*/  @!P5 LDC.64 R8, c[0x0][0x3e0] ;  /* 0x0000f800ff08db82 */ /* 0x000ea20000000a00 */
[----:B------:R-:W-:Y:S01]  /*11a0*/  IADD3 R14, PT, PT, R21, 0x100, RZ ;  /* 0x00000100150e7810 */ /* 0x000fe20007ffe0ff */
[----:B------:R-:W3:Y:S01]  /*11b0*/  @!P1 LDG.E R68, desc[UR12][R24.64] ;  /* 0x0000000c18449981 */ /* 0x000ee2000c1e1900 */
[----:B------:R-:W-:-:S02]  /*11c0*/  ISETP.GE.U32.AND P6, PT, R22, UR14, PT ;  /* 0x0000000e16007c0c */ /* 0x000fc4000bfc6070 */
[----:B------:R-:W-:Y:S01]  /*11d0*/  SHF.R.S32.HI R37, RZ, 0x1f, R22 ;  /* 0x0000001fff257819 */ /* 0x000fe20000011416 */
[----:B------:R1:W3:Y:S02]  /*11e0*/  @!P2 LDG.E R69, desc[UR12][R12.64] ;  /* 0x0000000c0c45a981 */ /* 0x0002e4000c1e1900 */
[----:B------:R-:W5:Y:S01]  /*11f0*/  @!P4 LDC.64 R10, c[0x0][0x390] ;  /* 0x0000e400ff0acb82 */ /* 0x000f620000000a00 */
[----:B------:R-:W-:Y:S02]  /*1200*/  ISETP.GE.U32.AND P1, PT, R14, UR14, PT ;  /* 0x0000000e0e007c0c */ /* 0x000fe4000bf26070 */
[----:B------:R-:W-:Y:S02]  /*1210*/  SHF.R.S32.HI R29, RZ, 0x1f, R14 ;  /* 0x0000001fff1d7819 */ /* 0x000fe4000001140e */
[----:B------:R-:W-:Y:S02]  /*1220*/  ISETP.GE.AND.EX P2, PT, R37, UR15, PT, P6 ;  /* 0x0000000f25007c0c */ /* 0x000fe4000bf46360 */
[----:B------:R-:W-:Y:S01]  /*1230*/  ISETP.GE.AND.EX P1, PT, R29, UR15, PT, P1 ;  /* 0x0000000f1d007c0c */ /* 0x000fe2000bf26310 */
[----:B------:R-:W5:Y:S01]  /*1240*/  @!P5 LDC.64 R6, c[0x0][0x390] ;  /* 0x0000e400ff06db82 */ /* 0x000f620000000a00 */
[----:B------:R-:W-:-:S02]  /*1250*/  @!P3 IADD3 R15, PT, PT, R31, R15, RZ ;  /* 0x0000000f1f0fb210 */ /* 0x000fc40007ffe0ff */
[C---:B0-----:R-:W-:Y:S01]  /*1260*/  @!P3 LEA R26, P6, R30.reuse, R4, 0x1 ;  /* 0x000000041e1ab211 */ /* 0x041fe200078c08ff */
[----:B-1----:R-:W-:Y:S01]  /*1270*/  @!P4 IMAD R33, R33, R2, RZ ;  /* 0x000000022121c224 */ /* 0x002fe200078e02ff */
[----:B------:R-:W-:Y:S02]  /*1280*/  @!P4 MOV R12, R16 ;  /* 0x00000010000cc202 */ /* 0x000fe40000000f00 */
[----:B------:R-:W-:Y:S02]  /*1290*/  @!P4 MOV R13, R19 ;  /* 0x00000013000dc202 */ /* 0x000fe40000000f00 */
[----:B------:R-:W-:Y:S01]  /*12a0*/  @!P3 LEA.HI.X R27, R30, R5, R15, 0x1, P6 ;  /* 0x000000051e1bb211 */ /* 0x000fe200030f0c0f */
[C---:B------:R-:W-:Y:S01]  /*12b0*/  @!P4 IMAD R33, R20.reuse, R3, R33 ;  /* 0x000000031421c224 */ /* 0x040fe200078e0221 */
[----:B------:R-:W-:Y:S01]  /*12c0*/  IADD3 R15, PT, PT, R21, 0x110, RZ ;  /* 0x00000110150f7810 */ /* 0x000fe20007ffe0ff */
[----:B------:R-:W-:Y:S01]  /*12d0*/  @!P4 IMAD.WIDE.U32 R12, R20, R2, R12 ;  /* 0x00000002140cc225 */ /* 0x000fe200078e000c */
[----:B------:R-:W0:Y:S01]  /*12e0*/  @!P1 LDC.64 R4, c[0x0][0x3e0] ;  /* 0x0000f800ff049b82 */ /* 0x000e220000000a00 */
[----:B------:R1:W3:Y:S01]  /*12f0*/  @!P3 LDG.E R67, desc[UR12][R26.64] ;  /* 0x0000000c1a43b981 */ /* 0x0002e2000c1e1900 */
[----:B------:R-:W-:-:S02]  /*1300*/  ISETP.GE.U32.AND P3, PT, R15, UR14, PT ;  /* 0x0000000e0f007c0c */ /* 0x000fc4000bf66070 */
[----:B------:R-:W-:-:S04]  /*1310*/  SHF.R.S32.HI R23, RZ, 0x1f, R15 ;  /* 0x0000001fff177819 */ /* 0x000fc8000001140f */
[----:B------:R-:W0:Y:S01]  /*1320*/  @!P2 LDC.64 R2, c[0x0][0x3e0] ;  /* 0x0000f800ff02ab82 */ /* 0x000e220000000a00 */
[----:B--2---:R-:W-:Y:S01]  /*1330*/  @!P5 IMAD R35, R35, R8, RZ ;  /* 0x000000082323d224 */ /* 0x004fe200078e02ff */
[----:B------:R-:W-:Y:S02]  /*1340*/  @!P4 IADD3 R13, PT, PT, R13, R33, RZ ;  /* 0x000000210d0dc210 */ /* 0x000fe40007ffe0ff */
[----:B-1----:R-:W-:Y:S02]  /*1350*/  @!P5 MOV R26, R16 ;  /* 0x00000010001ad202 */ /* 0x002fe40000000f00 */
[----:B------:R-:W-:Y:S02]  /*1360*/  @!P5 MOV R27, R19 ;  /* 0x00000013001bd202 */ /* 0x000fe40000000f00 */
[----:B-----5:R-:W-:Y:S02]  /*1370*/  @!P4 LEA R24, P6, R12, R10, 0x1 ;  /* 0x0000000a0c18c211 */ /* 0x020fe400078c08ff */
[----:B------:R-:W-:Y:S01]  /*1380*/  ISETP.GE.AND.EX P3, PT, R23, UR15, PT, P3 ;  /* 0x0000000f17007c0c */ /* 0x000fe2000bf66330 */
[----:B------:R-:W-:Y:S01]  /*1390*/  @!P5 IMAD R35, R0, R9, R35 ;  /* 0x000000090023d224 */ /* 0x000fe200078e0223 */
[----:B------:R-:W-:Y:S01]  /*13a0*/  @!P4 LEA.HI.X R25, R12, R11, R13, 0x1, P6 ;  /* 0x0000000b0c19c211 */ /* 0x000fe200030f0c0d */
[----:B------:R-:W-:Y:S01]  /*13b0*/  @!P5 IMAD.WIDE.U32 R8, R0, R8, R26 ;  /* 0x000000080008d225 */ /* 0x000fe200078e001a */
[----:B------:R-:W1:Y:S01]  /*13c0*/  @!P2 LDC.64 R12, c[0x0][0x390] ;  /* 0x0000e400ff0cab82 */ /* 0x000e620000000a00 */
[----:B------:R-:W-:-:S02]  /*13d0*/  CS2R R70, SRZ ;  /* 0x0000000000467805 */ /* 0x000fc4000001ff00 */
[----:B------:R-:W-:Y:S02]  /*13e0*/  IADD3 R0, PT, PT, R21, 0x120, RZ ;  /* 0x0000012015007810 */ /* 0x000fe40007ffe0ff */
[----:B------:R-:W-:Y:S02]  /*13f0*/  @!P5 IADD3 R9, PT, PT, R9, R35, RZ ;  /* 0x000000230909d210 */ /* 0x000fe40007ffe0ff */
[C---:B------:R-:W-:Y:S02]  /*1400*/  @!P5 LEA R30, P6, R8.reuse, R6, 0x1 ;  /* 0x00000006081ed211 */ /* 0x040fe400078c08ff */
[----:B------:R-:W-:Y:S01]  /*1410*/  CS2R R74, SRZ ;  /* 0x00000000004a7805 */ /* 0x000fe2000001ff00 */
[----:B------:R-:W2:Y:S01]  /*1420*/  @!P1 LDC.64 R10, c[0x0][0x390] ;  /* 0x0000e400ff0a9b82 */ /* 0x000ea20000000a00 */
[----:B------:R5:W3:Y:S01]  /*1430*/  @!P4 LDG.E R71, desc[UR12][R24.64] ;  /* 0x0000000c1847c981 */ /* 0x000ae2000c1e1900 */
[----:B------:R-:W-:Y:S02]  /*1440*/  @!P5 LEA.HI.X R31, R8, R7, R9, 0x1, P6 ;  /* 0x00000007081fd211 */ /* 0x000fe400030f0c09 */
[----:B------:R-:W-:-:S02]  /*1450*/  ISETP.GE.U32.AND P4, PT, R0, UR14, PT ;  /* 0x0000000e00007c0c */ /* 0x000fc4000bf86070 */
[----:B------:R-:W-:Y:S01]  /*1460*/  SHF.R.S32.HI R27, RZ, 0x1f, R0 ;  /* 0x0000001fff1b7819 */ /* 0x000fe20000011400 */
[----:B0-----:R-:W-:Y:S01]  /*1470*/  @!P2 IMAD R37, R37, R2, RZ ;  /* 0x000000022525a224 */ /* 0x001fe200078e02ff */
[----:B------:R-:W0:Y:S01]  /*1480*/  @!P3 LDC.64 R6, c[0x0][0x3e0] ;  /* 0x0000f800ff06bb82 */ /* 0x000e220000000a00 */
[----:B------:R1:W3:Y:S01]  /*1490*/  @!P5 LDG.E R75, desc[UR12][R30.64] ;  /* 0x0000000c1e4bd981 */ /* 0x0002e2000c1e1900 */
[----:B-----5:R-:W-:Y:S02]  /*14a0*/  @!P2 MOV R24, R16 ;  /* 0x000000100018a202 */ /* 0x020fe40000000f00 */
[----:B------:R-:W-:Y:S02]  /*14b0*/  @!P2 MOV R25, R19 ;  /* 0x000000130019a202 */ /* 0x000fe40000000f00 */
[----:B------:R-:W-:Y:S01]  /*14c0*/  ISETP.GE.AND.EX P5, PT, R27, UR15, PT, P4 ;  /* 0x0000000f1b007c0c */ /* 0x000fe2000bfa6340 */
[C---:B------:R-:W-:Y:S01]  /*14d0*/  @!P2 IMAD R37, R22.reuse, R3, R37 ;  /* 0x000000031625a224 */ /* 0x040fe200078e0225 */
[----:B------:R-:W-:Y:S01]  /*14e0*/  IADD3 R20, PT, PT, R21, 0x130, RZ ;  /* 0x0000013015147810 */ /* 0x000fe20007ffe0ff */
[----:B------:R-:W-:Y:S01]  /*14f0*/  @!P1 IMAD R29, R29, R4, RZ ;  /* 0x000000041d1d9224 */ /* 0x000fe200078e02ff */
[----:B------:R-:W-:Y:S01]  /*1500*/  @!P1 MOV R3, R19 ;  /* 0x0000001300039202 */ /* 0x000fe20000000f00 */
[----:B------:R-:W-:Y:S01]  /*1510*/  @!P2 IMAD.WIDE.U32 R24, R22, R2, R24 ;  /* 0x000000021618a225 */ /* 0x000fe200078e0018 */
[----:B------:R-:W-:Y:S01]  /*1520*/  @!P1 MOV R2, R16 ;  /* 0x0000001000029202 */ /* 0x000fe20000000f00 */
[----:B------:R-:W5:Y:S01]  /*1530*/  @!P3 LDC.64 R8, c[0x0][0x390] ;  /* 0x0000e400ff08bb82 */ /* 0x000f620000000a00 */
[----:B------:R-:W-:Y:S01]  /*1540*/  ISETP.GE.U32.AND P4, PT, R20, UR14, PT ;  /* 0x0000000e14007c0c */ /* 0x000fe2000bf86070 */
[C---:B------:R-:W-:Y:S01]  /*1550*/  @!P1 IMAD R33, R14.reuse, R5, R29 ;  /* 0x000000050e219224 */ /* 0x040fe200078e021d */
[----:B------:R-:W-:Y:S01]  /*1560*/  SHF.R.S32.HI R29, RZ, 0x1f, R20 ;  /* 0x0000001fff1d7819 */ /* 0x000fe20000011414 */
[----:B------:R-:W-:Y:S01]  /*1570*/  @!P1 IMAD.WIDE.U32 R2, R14, R4, R2 ;  /* 0x000000040e029225 */ /* 0x000fe200078e0002 */
[----:B------:R-:W-:-:S02]  /*1580*/  @!P2 IADD3 R14, PT, PT, R25, R37, RZ ;  /* 0x00000025190ea210 */ /* 0x000fc40007ffe0ff */
[C---:B-1----:R-:W-:Y:S01]  /*1590*/  @!P2 LEA R30, P6, R24.reuse, R12, 0x1 ;  /* 0x0000000c181ea211 */ /* 0x042fe200078c08ff */
[----:B------:R-:W1:Y:S01]  /*15a0*/  @!P5 LDC.64 R4, c[0x0][0x3e0] ;  /* 0x0000f800ff04db82 */ /* 0x000e620000000a00 */
[----:B------:R-:W-:Y:S02]  /*15b0*/  ISETP.GE.AND.EX P4, PT, R29, UR15, PT, P4 ;  /* 0x0000000f1d007c0c */ /* 0x000fe4000bf86340 */
[----:B------:R-:W-:Y:S01]  /*15c0*/  @!P2 LEA.HI.X R31, R24, R13, R14, 0x1, P6 ;  /* 0x0000000d181fa211 */ /* 0x000fe200030f0c0e */
[----:B------:R-:W-:Y:S01]  /*15d0*/  HFMA2 R14, -RZ, RZ, 0, 0 ;  /* 0x00000000ff0e7431 */ /* 0x000fe200000001ff */
[----:B------:R-:W-:Y:S02]  /*15e0*/  IADD3 R12, PT, PT, R21, 0x140, RZ ;  /* 0x00000140150c7810 */ /* 0x000fe40007ffe0ff */
[----:B------:R-:W-:Y:S02]  /*15f0*/  @!P1 IADD3 R3, PT, PT, R3, R33, RZ ;  /* 0x0000002103039210 */ /* 0x000fe40007ffe0ff */
[----:B--2---:R-:W-:Y:S01]  /*1600*/  @!P1 LEA R24, P6, R2, R10, 0x1 ;  /* 0x0000000a02189211 */ /* 0x004fe200078c08ff */
[----:B0-----:R-:W-:Y:S01]  /*1610*/  @!P3 IMAD R10, R23, R6, RZ ;  /* 0x00000006170ab224 */ /* 0x001fe200078e02ff */
[----:B------:R0:W2:Y:S01]  /*1620*/  @!P2 LDG.E R14, desc[UR12][R30.64] ;  /* 0x0000000c1e0ea981 */ /* 0x0000a2000c1e1900 */
[----:B------:R-:W-:Y:S01]  /*1630*/  ISETP.GE.U32.AND P2, PT, R12, UR14, PT ;  /* 0x0000000e0c007c0c */ /* 0x000fe2000bf46070 */
[----:B------:R-:W-:Y:S01]  /*1640*/  HFMA2 R13, -RZ, RZ, 0, 0 ;  /* 0x00000000ff0d7431 */ /* 0x000fe200000001ff */
[----:B------:R-:W-:-:S02]  /*1650*/  @!P1 LEA.HI.X R25, R2, R11, R3, 0x1, P6 ;  /* 0x0000000b02199211 */ /* 0x000fc400030f0c03 */
[----:B------:R-:W-:Y:S01]  /*1660*/  SHF.R.S32.HI R33, RZ, 0x1f, R12 ;  /* 0x0000001fff217819 */ /* 0x000fe2000001140c */
[----:B------:R-:W-:Y:S01]  /*1670*/  @!P3 IMAD R35, R15, R7, R10 ;  /* 0x000000070f23b224 */ /* 0x000fe200078e020a */
[----:B------:R-:W-:Y:S01]  /*1680*/  @!P3 MOV R2, R16 ;  /* 0x000000100002b202 */ /* 0x000fe20000000f00 */
[----:B------:R-:W4:Y:S01]  /*1690*/  @!P4 LDC.64 R10, c[0x0][0x3e0] ;  /* 0x0000f800ff0acb82 */ /* 0x000f220000000a00 */
[----:B------:R-:W-:Y:S01]  /*16a0*/  @!P3 MOV R3, R19 ;  /* 0x000000130003b202 */ /* 0x000fe20000000f00 */
[----:B------:R4:W2:Y:S01]  /*16b0*/  @!P1 LDG.E R13, desc[UR12][R24.64] ;  /* 0x0000000c180d9981 */ /* 0x0008a2000c1e1900 */
[----:B------:R-:W-:Y:S01]  /*16c0*/  ISETP.GE.AND.EX P2, PT, R33, UR15, PT, P2 ;  /* 0x0000000f21007c0c */ /* 0x000fe2000bf46320 */
[----:B------:R-:W-:-:S04]  /*16d0*/  @!P3 IMAD.WIDE.U32 R6, R15, R6, R2 ;  /* 0x000000060f06b225 */ /* 0x000fc800078e0002 */
[----:B------:R-:W4:Y:S01]  /*16e0*/  @!P5 LDC.64 R22, c[0x0][0x390] ;  /* 0x0000e400ff16db82 */ /* 0x000f220000000a00 */
[----:B------:R-:W-:Y:S02]  /*16f0*/  @!P3 IADD3 R7, PT, PT, R7, R35, RZ ;  /* 0x000000230707b210 */ /* 0x000fe40007ffe0ff */
[----:B-----5:R-:W-:-:S05]  /*1700*/  @!P3 LEA R26, P1, R6, R8, 0x1 ;  /* 0x00000008061ab211 */ /* 0x020fca00078208ff */
[----:B------:R-:W5:Y:S01]  /*1710*/  @!P4 LDC.64 R2, c[0x0][0x390] ;  /* 0x0000e400ff02cb82 */ /* 0x000f620000000a00 */
[----:B-1----:R-:W-:Y:S01]  /*1720*/  @!P5 IMAD R8, R27, R4, RZ ;  /* 0x000000041b08d224 */ /* 0x002fe200078e02ff */
[----:B0-----:R-:W-:Y:S02]  /*1730*/  IADD3 R30, PT, PT, R21, 0x150, RZ ;  /* 0x00000150151e7810 */ /* 0x001fe40007ffe0ff */
[----:B------:R-:W-:Y:S01]  /*1740*/  @!P3 LEA.HI.X R27, R6, R9, R7, 0x1, P1 ;  /* 0x00000009061bb211 */ /* 0x000fe200008f0c07 */
[----:B------:R-:W-:Y:S01]  /*1750*/  @!P5 IMAD R35, R0, R5, R8 ;  /* 0x000000050023d224 */ /* 0x000fe200078e0208 */
[----:B------:R-:W-:Y:S02]  /*1760*/  ISETP.GE.U32.AND P1, PT, R30, UR14, PT ;  /* 0x0000000e1e007c0c */ /* 0x000fe4000bf26070 */
[----:B------:R-:W0:Y:S01]  /*1770*/  @!P2 LDC.64 R6, c[0x0][0x3e0] ;  /* 0x0000f800ff06ab82 */ /* 0x000e220000000a00 */
[----:B------:R-:W-:Y:S02]  /*1780*/  SHF.R.S32.HI R31, RZ, 0x1f, R30 ;  /* 0x0000001fff1f7819 */ /* 0x000fe4000001141e */
[----:B------:R-:W-:-:S02]  /*1790*/  @!P5 MOV R8, R16 ;  /* 0x000000100008d202 */ /* 0x000fc40000000f00 */
[-C--:B------:R-:W-:Y:S01]  /*17a0*/  @!P5 MOV R9, R19.reuse ;  /* 0x000000130009d202 */ /* 0x080fe20000000f00 */
[----:B------:R-:W-:Y:S01]  /*17b0*/  HFMA2 R15, -RZ, RZ, 0, 0 ;  /* 0x00000000ff0f7431 */ /* 0x000fe200000001ff */
[----:B------:R-:W-:Y:S01]  /*17c0*/  ISETP.GE.AND.EX P1, PT, R31, UR15, PT, P1 ;  /* 0x0000000f1f007c0c */ /* 0x000fe2000bf26310 */
[----:B----4-:R-:W-:Y:S01]  /*17d0*/  @!P4 IMAD R29, R29, R10, RZ ;  /* 0x0000000a1d1dc224 */ /* 0x010fe200078e02ff */
[----:B------:R-:W-:Y:S01]  /*17e0*/  @!P4 MOV R24, R16 ;  /* 0x000000100018c202 */ /* 0x000fe20000000f00 */
[----:B------:R-:W-:Y:S01]  /*17f0*/  @!P5 IMAD.WIDE.U32 R4, R0, R4, R8 ;  /* 0x000000040004d225 */ /* 0x000fe200078e0008 */
[----:B------:R-:W-:Y:S01]  /*1800*/  @!P4 MOV R25, R19 ;  /* 0x000000130019c202 */ /* 0x000fe20000000f00 */
[----:B------:R1:W4:Y:S01]  /*1810*/  @!P3 LDG.E R15, desc[UR12][R26.64] ;  /* 0x0000000c1a0fb981 */ /* 0x000322000c1e1900 */
[----:B------:R-:W0:Y:S01]  /*1820*/  @!P2 LDC.64 R8, c[0x0][0x390] ;  /* 0x0000e400ff08ab82 */ /* 0x000e220000000a00 */
[C---:B------:R-:W-:Y:S01]  /*1830*/  @!P4 IMAD R11, R20.reuse, R11, R29 ;  /* 0x0000000b140bc224 */ /* 0x040fe200078e021d */
[----:B------:R-:W-:Y:S01]  /*1840*/  @!P5 IADD3 R0, PT, PT, R5, R35, RZ ;  /* 0x000000230500d210 */ /* 0x000fe20007ffe0ff */
[----:B------:R-:W-:Y:S01]  /*1850*/  @!P4 IMAD.WIDE.U32 R24, R20, R10, R24 ;  /* 0x0000000a1418c225 */ /* 0x000fe200078e0018 */
[----:B------:R-:W-:-:S04]  /*1860*/  @!P5 LEA R22, P3, R4, R22, 0x1 ;  /* 0x000000160416d211 */ /* 0x000fc800078608ff */
[----:B------:R-:W-:Y:S02]  /*1870*/  @!P5 LEA.HI.X R23, R4, R23, R0, 0x1, P3 ;  /* 0x000000170417d211 */ /* 0x000fe400018f0c00 */
[----:B------:R-:W0:Y:S01]  /*1880*/  @!P1 LDC.64 R4, c[0x0][0x3e0] ;  /* 0x0000f800ff049b82 */ /* 0x000e220000000a00 */
[----:B------:R-:W-:Y:S02]  /*1890*/  @!P4 IADD3 R0, PT, PT, R25, R11, RZ ;  /* 0x0000000b1900c210 */ /* 0x000fe40007ffe0ff */
[C---:B-----5:R-:W-:Y:S02]  /*18a0*/  @!P4 LEA R10, P3, R24.reuse, R2, 0x1 ;  /* 0x00000002180ac211 */ /* 0x060fe400078608ff */
[----:B-1----:R-:W-:Y:S01]  /*18b0*/  IADD3 R26, PT, PT, R21, 0x160, RZ ;  /* 0x00000160151a7810 */ /* 0x002fe20007ffe0ff */
[----:B------:R-:W-:Y:S01]  /*18c0*/  HFMA2 R77, -RZ, RZ, 0, 0 ;  /* 0x00000000ff4d7431 */ /* 0x000fe200000001ff */
[----:B------:R-:W-:Y:S01]  /*18d0*/  @!P4 LEA.HI.X R11, R24, R3, R0, 0x1, P3 ;  /* 0x00000003180bc211 */ /* 0x000fe200018f0c00 */
[----:B0-----:R-:W-:Y:S01]  /*18e0*/  @!P2 IMAD R33, R33, R6, RZ ;  /* 0x000000062121a224 */ /* 0x001fe200078e02ff */
[----:B------:R-:W-:-:S02]  /*18f0*/  @!P2 MOV R2, R16 ;  /* 0x000000100002a202 */ /* 0x000fc40000000f00 */
[----:B------:R-:W-:Y:S01]  /*1900*/  @!P2 MOV R3, R19 ;  /* 0x000000130003a202 */ /* 0x000fe20000000f00 */
[----:B------:R0:W5:Y:S01]  /*1910*/  @!P5 LDG.E R77, desc[UR12][R22.64] ;  /* 0x0000000c164dd981 */ /* 0x000162000c1e1900 */
[----:B------:R-:W-:Y:S02]  /*1920*/  ISETP.GE.U32.AND P3, PT, R26, UR14, PT ;  /* 0x0000000e1a007c0c */ /* 0x000fe4000bf66070 */
[----:B------:R-:W-:Y:S01]  /*1930*/  SHF.R.S32.HI R37, RZ, 0x1f, R26 ;  /* 0x0000001fff257819 */ /* 0x000fe2000001141a */
[C---:B------:R-:W-:Y:S01]  /*1940*/  @!P2 IMAD R33, R12.reuse, R7, R33 ;  /* 0x000000070c21a224 */ /* 0x040fe200078e0221 */
[----:B------:R-:W-:Y:S01]  /*1950*/  IADD3 R27, PT, PT, R21, 0x170, RZ ;  /* 0x00000170151b7810 */ /* 0x000fe20007ffe0ff */
[----:B------:R-:W-:Y:S01]  /*1960*/  @!P2 IMAD.WIDE.U32 R6, R12, R6, R2 ;  /* 0x000000060c06a225 */ /* 0x000fe200078e0002 */
[----:B------:R-:W-:Y:S01]  /*1970*/  ISETP.GE.AND.EX P3, PT, R37, UR15, PT, P3 ;  /* 0x0000000f25007c0c */ /* 0x000fe2000bf66330 */
[----:B------:R-:W1:Y:S01]  /*1980*/  @!P1 LDC.64 R2, c[0x0][0x390] ;  /* 0x0000e400ff029b82 */ /* 0x000e620000000a00 */
[----:B------:R-:W-:Y:S01]  /*1990*/  ISETP.GE.U32.AND P5, PT, R27, UR14, PT ;  /* 0x0000000e1b007c0c */ /* 0x000fe2000bfa6070 */
[----:B------:R-:W-:Y:S01]  /*19a0*/  HFMA2 R20, -RZ, RZ, 0, 0 ;  /* 0x00000000ff147431 */ /* 0x000fe200000001ff */
[----:B------:R-:W-:-:S04]  /*19b0*/  SHF.R.S32.HI R39, RZ, 0x1f, R27 ;  /* 0x0000001fff277819 */ /* 0x000fc8000001141b */
[----:B------:R-:W-:Y:S01]  /*19c0*/  ISETP.GE.AND.EX P5, PT, R39, UR15, PT, P5 ;  /* 0x0000000f27007c0c */ /* 0x000fe2000bfa6350 */
[----:B------:R1:W5:Y:S01]  /*19d0*/  @!P4 LDG.E R20, desc[UR12][R10.64] ;  /* 0x0000000c0a14c981 */ /* 0x000362000c1e1900 */
[----:B------:R-:W-:Y:S02]  /*19e0*/  @!P2 IADD3 R7, PT, PT, R7, R33, RZ ;  /* 0x000000210707a210 */ /* 0x000fe40007ffe0ff */
[C---:B0-----:R-:W-:Y:S01]  /*19f0*/  @!P2 LEA R22, P4, R6.reuse, R8, 0x1 ;  /* 0x000000080616a211 */ /* 0x041fe200078808ff */
[----:B------:R-:W0:Y:S01]  /*1a00*/  @!P3 LDC.64 R28, c[0x0][0x3e0] ;  /* 0x0000f800ff1cbb82 */ /* 0x000e220000000a00 */
[----:B------:R-:W-:Y:S01]  /*1a10*/  @!P1 IMAD R31, R31, R4, RZ ;  /* 0x000000041f1f9224 */ /* 0x000fe200078e02ff */
[----:B------:R-:W-:Y:S02]  /*1a20*/  IADD3 R0, PT, PT, R21, 0x180, RZ ;  /* 0x0000018015007810 */ /* 0x000fe40007ffe0ff */
[----:B------:R-:W-:Y:S02]  /*1a30*/  @!P2 LEA.HI.X R23, R6, R9, R7, 0x1, P4 ;  /* 0x000000090617a211 */ /* 0x000fe400020f0c07 */
[----:B------:R-:W-:-:S02]  /*1a40*/  @!P1 MOV R6, R16 ;  /* 0x0000001000069202 */ /* 0x000fc40000000f00 */
[----:B------:R-:W-:Y:S01]  /*1a50*/  @!P1 MOV R7, R19 ;  /* 0x0000001300079202 */ /* 0x000fe20000000f00 */
[----:B------:R-:W-:Y:S01]  /*1a60*/  @!P1 IMAD R25, R30, R5, R31 ;  /* 0x000000051e199224 */ /* 0x000fe200078e021f */
[----:B------:R-:W-:Y:S01]  /*1a70*/  ISETP.GE.U32.AND P4, PT, R0, UR14, PT ;  /* 0x0000000e00007c0c */ /* 0x000fe2000bf86070 */
[----:B------:R-:W0:Y:S01]  /*1a80*/  @!P5 LDC.64 R8, c[0x0][0x3e0] ;  /* 0x0000f800ff08db82 */ /* 0x000e220000000a00 */
[----:B------:R-:W-:Y:S01]  /*1a90*/  SHF.R.S32.HI R35, RZ, 0x1f, R0 ;  /* 0x0000001fff237819 */ /* 0x000fe20000011400 */
[----:B------:R-:W-:Y:S01]  /*1aa0*/  @!P1 IMAD.WIDE.U32 R4, R30, R4, R6 ;  /* 0x000000041e049225 */ /* 0x000fe200078e0006 */
[----:B------:R0:W5:Y:S02]  /*1ab0*/  @!P2 LDG.E R74, desc[UR12][R22.64] ;  /* 0x0000000c164aa981 */ /* 0x000164000c1e1900 */
[----:B------:R-:W-:Y:S02]  /*1ac0*/  ISETP.GE.AND.EX P4, PT, R35, UR15, PT, P4 ;  /* 0x0000000f23007c0c */ /* 0x000fe4000bf86340 */
[----:B------:R-:W-:Y:S01]  /*1ad0*/  @!P1 IADD3 R5, PT, PT, R5, R25, RZ ;  /* 0x0000001905059210 */ /* 0x000fe20007ffe0ff */
[----:B------:R-:W0:Y:S01]  /*1ae0*/  @!P3 LDC.64 R6, c[0x0][0x390] ;  /* 0x0000e400ff06bb82 */ /* 0x000e220000000a00 */
[----:B-1----:R-:W-:-:S02]  /*1af0*/  @!P1 LEA R24, P6, R4, R2, 0x1 ;  /* 0x0000000204189211 */ /* 0x002fc400078c08ff */
[----:B------:R-:W-:Y:S02]  /*1b00*/  IADD3 R31, PT, PT, R21, 0x190, RZ ;  /* 0x00000190151f7810 */ /* 0x000fe40007ffe0ff */
[----:B------:R-:W-:-:S03]  /*1b10*/  @!P1 LEA.HI.X R25, R4, R3, R5, 0x1, P6 ;  /* 0x0000000304199211 */ /* 0x000fc600030f0c05 */
[----:B------:R-:W1:Y:S01]  /*1b20*/  @!P5 LDC.64 R4, c[0x0][0x390] ;  /* 0x0000e400ff04db82 */ /* 0x000e620000000a00 */
[----:B------:R-:W-:Y:S02]  /*1b30*/  ISETP.GE.U32.AND P2, PT, R31, UR14, PT ;  /* 0x0000000e1f007c0c */ /* 0x000fe4000bf46070 */
[----:B------:R-:W-:Y:S01]  /*1b40*/  SHF.R.S32.HI R33, RZ, 0x1f, R31 ;  /* 0x0000001fff217819 */ /* 0x000fe2000001141f */
[----:B0-----:R-:W-:Y:S01]  /*1b50*/  @!P3 IMAD R37, R37, R28, RZ ;  /* 0x0000001c2525b224 */ /* 0x001fe200078e02ff */
[----:B------:R-:W-:-:S03]  /*1b60*/  @!P3 MOV R10, R16 ;  /* 0x00000010000ab202 */ /* 0x000fc60000000f00 */
[----:B------:R-:W0:Y:S01]  /*1b70*/  @!P4 LDC.64 R2, c[0x0][0x3e0] ;  /* 0x0000f800ff02cb82 */ /* 0x000e220000000a00 */
[----:B------:R-:W-:Y:S02]  /*1b80*/  @!P3 MOV R11, R19 ;  /* 0x00000013000bb202 */ /* 0x000fe40000000f00 */
[----:B------:R-:W-:Y:S01]  /*1b90*/  ISETP.GE.AND.EX P2, PT, R33, UR15, PT, P2 ;  /* 0x0000000f21007c0c */ /* 0x000fe2000bf46320 */
[C---:B------:R-:W-:Y:S01]  /*1ba0*/  @!P3 IMAD R37, R26.reuse, R29, R37 ;  /* 0x0000001d1a25b224 */ /* 0x040fe200078e0225 */
[----:B------:R-:W-:Y:S01]  /*1bb0*/  CS2R R72, SRZ ;  /* 0x0000000000487805 */ /* 0x000fe2000001ff00 */
[----:B------:R-:W-:Y:S01]  /*1bc0*/  @!P3 IMAD.WIDE.U32 R28, R26, R28, R10 ;  /* 0x0000001c1a1cb225 */ /* 0x000fe200078e000a */
[----:B------:R-:W-:Y:S01]  /*1bd0*/  @!P5 MOV R10, R16 ;  /* 0x00000010000ad202 */ /* 0x000fe20000000f00 */
[----:B------:R-:W0:Y:S01]  /*1be0*/  @!P4 LDC.64 R22, c[0x0][0x390] ;  /* 0x0000e400ff16cb82 */ /* 0x000e220000000a00 */
[----:B------:R-:W-:Y:S01]  /*1bf0*/  @!P5 MOV R11, R19 ;  /* 0x00000013000bd202 */ /* 0x000fe20000000f00 */
[-C--:B------:R-:W-:Y:S01]  /*1c00*/  @!P5 IMAD R12, R39, R8.reuse, RZ ;  /* 0x00000008270cd224 */ /* 0x080fe200078e02ff */
[----:B------:R1:W5:Y:S03]  /*1c10*/  @!P1 LDG.E R73, desc[UR12][R24.64] ;  /* 0x0000000c18499981 */ /* 0x000366000c1e1900 */
[----:B------:R-:W-:Y:S01]  /*1c20*/  @!P5 IMAD R39, R27, R9, R12 ;  /* 0x000000091b27d224 */ /* 0x000fe200078e020c */
[----:B------:R-:W-:Y:S01]  /*1c30*/  @!P3 IADD3 R12, PT, PT, R29, R37, RZ ;  /* 0x000000251d0cb210 */ /* 0x000fe20007ffe0ff */
[----:B------:R-:W-:Y:S01]  /*1c40*/  @!P5 IMAD.WIDE.U32 R8, R27, R8, R10 ;  /* 0x000000081b08d225 */ /* 0x000fe200078e000a */
[----:B------:R-:W-:Y:S01]  /*1c50*/  IADD3 R27, PT, PT, R21, 0x1a0, RZ ;  /* 0x000001a0151b7810 */ /* 0x000fe20007ffe0ff */
[----:B------:R-:W3:Y:S01]  /*1c60*/  @!P2 LDC.64 R10, c[0x0][0x3e0] ;  /* 0x0000f800ff0aab82 */ /* 0x000ee20000000a00 */
[----:B-1----:R-:W-:-:S02]  /*1c70*/  @!P3 LEA R24, P6, R28, R6, 0x1 ;  /* 0x000000061c18b211 */ /* 0x002fc400078c08ff */
[----:B------:R-:W-:Y:S02]  /*1c80*/  ISETP.GE.U32.AND P1, PT, R27, UR14, PT ;  /* 0x0000000e1b007c0c */ /* 0x000fe4000bf26070 */
[----:B------:R-:W-:Y:S02]  /*1c90*/  SHF.R.S32.HI R41, RZ, 0x1f, R27 ;  /* 0x0000001fff297819 */ /* 0x000fe4000001141b */
[----:B------:R-:W-:Y:S02]  /*1ca0*/  @!P3 LEA.HI.X R25, R28, R7, R12, 0x1, P6 ;  /* 0x000000071c19b211 */ /* 0x000fe400030f0c0c */
[----:B------:R-:W-:Y:S02]  /*1cb0*/  @!P5 IADD3 R6, PT, PT, R9, R39, RZ ;  /* 0x000000270906d210 */ /* 0x000fe40007ffe0ff */
[C---:B------:R-:W-:Y:S01]  /*1cc0*/  @!P5 LEA R4, P6, R8.reuse, R4, 0x1 ;  /* 0x000000040804d211 */ /* 0x040fe200078c08ff */
[----:B0-----:R-:W-:Y:S01]  /*1cd0*/  @!P4 IMAD R35, R35, R2, RZ ;  /* 0x000000022323c224 */ /* 0x001fe200078e02ff */
[----:B------:R-:W-:Y:S01]  /*1ce0*/  ISETP.GE.AND.EX P1, PT, R41, UR15, PT, P1 ;  /* 0x0000000f29007c0c */ /* 0x000fe2000bf26310 */
[----:B------:R-:W5:Y:S01]  /*1cf0*/  @!P3 LDG.E R72, desc[UR12][R24.64] ;  /* 0x0000000c1848b981 */ /* 0x000f62000c1e1900 */
[----:B------:R-:W-:-:S02]  /*1d00*/  @!P5 LEA.HI.X R5, R8, R5, R6, 0x1, P6 ;  /* 0x000000050805d211 */ /* 0x000fc400030f0c06 */
[----:B------:R-:W-:Y:S02]  /*1d10*/  @!P4 MOV R6, R16 ;  /* 0x000000100006c202 */ /* 0x000fe40000000f00 */
[----:B------:R-:W-:Y:S01]  /*1d20*/  @!P4 MOV R7, R19 ;  /* 0x000000130007c202 */ /* 0x000fe20000000f00 */
[C---:B------:R-:W-:Y:S01]  /*1d30*/  @!P4 IMAD R29, R0.reuse, R3, R35 ;  /* 0x00000003001dc224 */ /* 0x040fe200078e0223 */
[----:B------:R-:W-:Y:S01]  /*1d40*/  IADD3 R35, PT, PT, R21, 0x1b0, RZ ;  /* 0x000001b015237810 */ /* 0x000fe20007ffe0ff */
[----:B------:R0:W5:Y:S01]  /*1d50*/  @!P5 LDG.E R70, desc[UR12][R4.64] ;  /* 0x0000000c0446d981 */ /* 0x000162000c1e1900 */
[----:B------:R-:W-:Y:S02]  /*1d60*/  @!P4 IMAD.WIDE.U32 R6, R0, R2, R6 ;  /* 0x000000020006c225 */ /* 0x000fe400078e0006 */
[----:B------:R-:W1:Y:S01]  /*1d70*/  @!P2 LDC.64 R2, c[0x0][0x390] ;  /* 0x0000e400ff02ab82 */ /* 0x000e620000000a00 */
[----:B------:R-:W-:Y:S02]  /*1d80*/  ISETP.GE.U32.AND P3, PT, R35, UR14, PT ;  /* 0x0000000e23007c0c */ /* 0x000fe4000bf66070 */
[----:B------:R-:W-:-:S02]  /*1d90*/  SHF.R.S32.HI R39, RZ, 0x1f, R35 ;  /* 0x0000001fff277819 */ /* 0x000fc40000011423 */
[----:B------:R-:W-:-:S03]  /*1da0*/  @!P4 IADD3 R0, PT, PT, R7, R29, RZ ;  /* 0x0000001d0700c210 */ /* 0x000fc60007ffe0ff */
[----:B------:R-:W1:Y:S01]  /*1db0*/  @!P1 LDC.64 R8, c[0x0][0x3e0] ;  /* 0x0000f800ff089b82 */ /* 0x000e620000000a00 */
[----:B------:R-:W-:Y:S02]  /*1dc0*/  ISETP.GE.AND.EX P3, PT, R39, UR15, PT, P3 ;  /* 0x0000000f27007c0c */ /* 0x000fe4000bf66330 */
[C---:B------:R-:W-:Y:S01]  /*1dd0*/  @!P4 LEA R22, P6, R6.reuse, R22, 0x1 ;  /* 0x000000160616c211 */ /* 0x040fe200078c08ff */
[----:B---3--:R-:W-:Y:S01]  /*1de0*/  @!P2 IMAD R12, R33, R10, RZ ;  /* 0x0000000a210ca224 */ /* 0x008fe200078e02ff */
[----:B0-----:R-:W-:Y:S02]  /*1df0*/  @!P2 MOV R4, R16 ;  /* 0x000000100004a202 */ /* 0x001fe40000000f00 */
[----:B------:R-:W-:Y:S02]  /*1e00*/  @!P2 MOV R5, R19 ;  /* 0x000000130005a202 */ /* 0x000fe40000000f00 */
[----:B------:R-:W-:Y:S01]  /*1e10*/  @!P4 LEA.HI.X R23, R6, R23, R0, 0x1, P6 ;  /* 0x000000170617c211 */ /* 0x000fe200030f0c00 */
[----:B------:R-:W-:Y:S01]  /*1e20*/  @!P2 IMAD R25, R31, R11, R12 ;  /* 0x0000000b1f19a224 */ /* 0x000fe200078e020c */
[----:B------:R-:W-:Y:S01]  /*1e30*/  IADD3 R29, PT, PT, R21, 0x1c0, RZ ;  /* 0x000001c0151d7810 */ /* 0x000fe20007ffe0ff */
[----:B------:R-:W-:Y:S01]  /*1e40*/  @!P2 IMAD.WIDE.U32 R10, R31, R10, R4 ;  /* 0x0000000a1f0aa225 */ /* 0x000fe200078e0004 */
[----:B------:R-:W-:Y:S01]  /*1e50*/  IADD3 R31, PT, PT, R21, 0x1d0, RZ ;  /* 0x000001d0151f7810 */ /* 0x000fe20007ffe0ff */
[----:B------:R0:W3:Y:S01]  /*1e60*/  @!P4 LDG.E R65, desc[UR12][R22.64] ;  /* 0x0000000c1641c981 */ /* 0x0000e2000c1e1900 */
[----:B------:R-:W-:Y:S01]  /*1e70*/  ISETP.GE.U32.AND P4, PT, R29, UR14, PT ;  /* 0x0000000e1d007c0c */ /* 0x000fe2000bf86070 */
[----:B------:R-:W0:Y:S01]  /*1e80*/  @!P1 LDC.64 R6, c[0x0][0x390] ;  /* 0x0000e400ff069b82 */ /* 0x000e220000000a00 */
[----:B------:R-:W-:-:S02]  /*1e90*/  SHF.R.S32.HI R37, RZ, 0x1f, R29 ;  /* 0x0000001fff257819 */ /* 0x000fc4000001141d */
[----:B------:R-:W-:Y:S02]  /*1ea0*/  ISETP.GE.U32.AND P5, PT, R31, UR14, PT ;  /* 0x0000000e1f007c0c */ /* 0x000fe4000bfa6070 */
[----:B------:R-:W-:-:S03]  /*1eb0*/  SHF.R.S32.HI R33, RZ, 0x1f, R31 ;  /* 0x0000001fff217819 */ /* 0x000fc6000001141f */
[----:B------:R-:W0:Y:S01]  /*1ec0*/  @!P3 LDC.64 R4, c[0x0][0x3e0] ;  /* 0x0000f800ff04bb82 */ /* 0x000e220000000a00 */
[----:B------:R-:W-:Y:S02]  /*1ed0*/  ISETP.GE.AND.EX P4, PT, R37, UR15, PT, P4 ;  /* 0x0000000f25007c0c */ /* 0x000fe4000bf86340 */
[----:B------:R-:W-:Y:S02]  /*1ee0*/  @!P2 IADD3 R0, PT, PT, R11, R25, RZ ;  /* 0x000000190b00a210 */ /* 0x000fe40007ffe0ff */
[C---:B-1----:R-:W-:Y:S02]  /*1ef0*/  @!P2 LEA R24, P6, R10.reuse, R2, 0x1 ;  /* 0x000000020a18a211 */ /* 0x042fe400078c08ff */
[----:B------:R-:W-:Y:S02]  /*1f00*/  ISETP.GE.AND.EX P5, PT, R33, UR15, PT, P5 ;  /* 0x0000000f21007c0c */ /* 0x000fe4000bfa6350 */
[----:B------:R-:W-:Y:S01]  /*1f10*/  @!P2 LEA.HI.X R25, R10, R3, R0, 0x1, P6 ;  /* 0x000000030a19a211 */ /* 0x000fe200030f0c00 */
[----:B------:R-:W-:Y:S01]  /*1f20*/  @!P1 IMAD R0, R41, R8, RZ ;  /* 0x0000000829009224 */ /* 0x000fe200078e02ff */
[----:B------:R-:W-:-:S02]  /*1f30*/  @!P1 MOV R2, R16 ;  /* 0x0000001000029202 */ /* 0x000fc40000000f00 */
[----:B------:R-:W-:Y:S01]  /*1f40*/  @!P1 MOV R3, R19 ;  /* 0x0000001300039202 */ /* 0x000fe20000000f00 */
[----:B------:R-:W-:Y:S01]  /*1f50*/  @!P1 IMAD R11, R27, R9, R0 ;  /* 0x000000091b0b9224 */ /* 0x000fe200078e0200 */
[----:B------:R-:W-:Y:S01]  /*1f60*/  IADD3 R12, PT, PT, R21, 0x1e0, RZ ;  /* 0x000001e0150c7810 */ /* 0x000fe20007ffe0ff */
[----:B------:R1:W3:Y:S01]  /*1f70*/  @!P2 LDG.E R63, desc[UR12][R24.64] ;  /* 0x0000000c183fa981 */ /* 0x0002e2000c1e1900 */
[----:B------:R-:W-:Y:S02]  /*1f80*/  @!P1 IMAD.WIDE.U32 R8, R27, R8, R2 ;  /* 0x000000081b089225 */ /* 0x000fe400078e0002 */
[----:B------:R-:W2:Y:S01]  /*1f90*/  @!P4 LDC.64 R26, c[0x0][0x3e0] ;  /* 0x0000f800ff1acb82 */ /* 0x000ea20000000a00 */
[----:B------:R-:W-:-:S07]  /*1fa0*/  ISETP.GE.U32.AND P2, PT, R12, UR14, PT ;  /* 0x0000000e0c007c0c */ /* 0x000fce000bf46070 */
[----:B------:R-:W4:Y:S01]  /*1fb0*/  @!P3 LDC.64 R2, c[0x0][0x390] ;  /* 0x0000e400ff02bb82 */ /* 0x000f220000000a00 */
[----:B------:R-:W-:Y:S01]  /*1fc0*/  SHF.R.S32.HI R30, RZ, 0x1f, R12 ;  /* 0x0000001fff1e7819 */ /* 0x000fe2000001140c */
[----:B0-----:R-:W-:-:S06]  /*1fd0*/  @!P3 IMAD R10, R39, R4, RZ ;  /* 0x00000004270ab224 */ /* 0x001fcc00078e02ff */
[----:B------:R-:W0:Y:S01]  /*1fe0*/  @!P5 LDC.64 R22, c[0x0][0x3e0] ;  /* 0x0000f800ff16db82 */ /* 0x000e220000000a00 */
[----:B------:R-:W-:Y:S02]  /*1ff0*/  @!P1 IADD3 R9, PT, PT, R9, R11, RZ ;  /* 0x0000000b09099210 */ /* 0x000fe40007ffe0ff */
[----:B------:R-:W-:Y:S02]  /*2000*/  @!P1 LEA R6, P6, R8, R6, 0x1 ;  /* 0x0000000608069211 */ /* 0x000fe400078c08ff */
[----:B------:R-:W-:Y:S02]  /*2010*/  IADD3 R0, PT, PT, R21, 0x1f0, RZ ;  /* 0x000001f015007810 */ /* 0x000fe40007ffe0ff */
[----:B------:R-:W-:Y:S01]  /*2020*/  ISETP.GE.AND.EX P2, PT, R30, UR15, PT, P2 ;  /* 0x0000000f1e007c0c */ /* 0x000fe2000bf46320 */
[----:B------:R-:W-:Y:S01]  /*2030*/  @!P3 IMAD R39, R35, R5, R10 ;  /* 0x000000052327b224 */ /* 0x000fe200078e020a */
[----:B------:R-:W-:Y:S01]  /*2040*/  @!P1 LEA.HI.X R7, R8, R7, R9, 0x1, P6 ;  /* 0x0000000708079211 */ /* 0x000fe200030f0c09 */
[----:B------:R-:W4:Y:S01]  /*2050*/  @!P4 LDC.64 R10, c[0x0][0x390] ;  /* 0x0000e400ff0acb82 */ /* 0x000f220000000a00 */
[----:B------:R-:W-:-:S02]  /*2060*/  ISETP.GE.U32.AND P6, PT, R0, UR14, PT ;  /* 0x0000000e00007c0c */ /* 0x000fc4000bfc6070 */
[----:B------:R-:W-:Y:S01]  /*2070*/  SHF.R.S32.HI R21, RZ, 0x1f, R0 ;  /* 0x0000001fff157819 */ /* 0x000fe20000011400 */
[----:B------:R2:W3:Y:S01]  /*2080*/  @!P1 LDG.E R61, desc[UR12][R6.64] ;  /* 0x0000000c063d9981 */ /* 0x0004e2000c1e1900 */
[----:B------:R-:W-:Y:S02]  /*2090*/  @!P3 MOV R8, R16 ;  /* 0x000000100008b202 */ /* 0x000fe40000000f00 */
[----:B------:R-:W-:Y:S01]  /*20a0*/  @!P3 MOV R9, R19 ;  /* 0x000000130009b202 */ /* 0x000fe20000000f00 */
[----:B-1----:R-:W1:Y:S01]  /*20b0*/  @!P5 LDC.64 R24, c[0x0][0x390] ;  /* 0x0000e400ff18db82 */ /* 0x002e620000000a00 */
[----:B------:R-:W-:Y:S01]  /*20c0*/  ISETP.GE.AND.EX P6, PT, R21, UR15, PT, P6 ;  /* 0x0000000f15007c0c */ /* 0x000fe2000bfc6360 */
[----:B------:R-:W-:-:S04]  /*20d0*/  @!P3 IMAD.WIDE.U32 R4, R35, R4, R8 ;  /* 0x000000042304b225 */ /* 0x000fc800078e0008 */
[----:B--2---:R-:W-:Y:S02]  /*20e0*/  @!P4 IMAD R8, R37, R26, RZ ;  /* 0x0000001a2508c224 */ /* 0x004fe400078e02ff */
[----:B------:R-:W2:Y:S01]  /*20f0*/  @!P2 LDC.64 R6, c[0x0][0x3e0] ;  /* 0x0000f800ff06ab82 */ /* 0x000ea20000000a00 */
[----:B------:R-:W-:Y:S01]  /*2100*/  @!P3 IADD3 R5, PT, PT, R5, R39, RZ ;  /* 0x000000270505b210 */ /* 0x000fe20007ffe0ff */
[----:B0-----:R-:W-:Y:S01]  /*2110*/  @!P5 IMAD R28, R33, R22, RZ ;  /* 0x00000016211cd224 */ /* 0x001fe200078e02ff */
[C---:B----4-:R-:W-:Y:S01]  /*2120*/  @!P3 LEA R2, P1, R4.reuse, R2, 0x1 ;  /* 0x000000020402b211 */ /* 0x050fe200078208ff */
[----:B------:R-:W-:Y:S01]  /*2130*/  @!P4 IMAD R33, R29, R27, R8 ;  /* 0x0000001b1d21c224 */ /* 0x000fe200078e0208 */
[----:B------:R-:W-:Y:S02]  /*2140*/  @!P4 MOV R8, R16 ;  /* 0x000000100008c202 */ /* 0x000fe40000000f00 */
[----:B------:R-:W-:Y:S02]  /*2150*/  @!P4 MOV R9, R19 ;  /* 0x000000130009c202 */ /* 0x000fe40000000f00 */
[----:B------:R-:W-:-:S02]  /*2160*/  @!P3 LEA.HI.X R3, R4, R3, R5, 0x1, P1 ;  /* 0x000000030403b211 */ /* 0x000fc400008f0c05 */
[----:B------:R-:W0:Y:S01]  /*2170*/  @!P6 LDC.64 R4, c[0x0][0x3e0] ;  /* 0x0000f800ff04eb82 */ /* 0x000e220000000a00 */
[----:B------:R-:W-:Y:S01]  /*2180*/  @!P4 IMAD.WIDE.U32 R26, R29, R26, R8 ;  /* 0x0000001a1d1ac225 */ /* 0x000fe200078e0008 */
[----:B------:R-:W-:Y:S01]  /*2190*/  @!P5 MOV R29, R19 ;  /* 0x00000013001dd202 */ /* 0x000fe20000000f00 */
[----:B------:R4:W3:Y:S02]  /*21a0*/  @!P3 LDG.E R59, desc[UR12][R2.64] ;  /* 0x0000000c023bb981 */ /* 0x0008e4000c1e1900 */
[----:B------:R-:W-:Y:S01]  /*21b0*/  @!P5 IMAD R35, R31, R23, R28 ;  /* 0x000000171f23d224 */ /* 0x000fe200078e021c */
[----:B------:R-:W-:Y:S02]  /*21c0*/  @!P5 MOV R28, R16 ;  /* 0x00000010001cd202 */ /* 0x000fe40000000f00 */
[----:B------:R-:W0:Y:S01]  /*21d0*/  @!P2 LDC.64 R8, c[0x0][0x390] ;  /* 0x0000e400ff08ab82 */ /* 0x000e220000000a00 */
[----:B------:R-:W-:Y:S02]  /*21e0*/  @!P4 IADD3 R27, PT, PT, R27, R33, RZ ;  /* 0x000000211b1bc210 */ /* 0x000fe40007ffe0ff */
[----:B------:R-:W-:Y:S01]  /*21f0*/  @!P4 LEA R10, P1, R26, R10, 0x1 ;  /* 0x0000000a1a0ac211 */ /* 0x000fe200078208ff */
[----:B------:R-:W-:-:S04]  /*2200*/  @!P5 IMAD.WIDE.U32 R22, R31, R22, R28 ;  /* 0x000000161f16d225 */ /* 0x000fc800078e001c */
[----:B----4-:R-:W4:Y:S01]  /*2210*/  @!P6 LDC.64 R2, c[0x0][0x390] ;  /* 0x0000e400ff02eb82 */ /* 0x010f220000000a00 */
[----:B------:R-:W-:Y:S01]  /*2220*/  @!P4 LEA.HI.X R11, R26, R11, R27, 0x1, P1 ;  /* 0x0000000b1a0bc211 */ /* 0x000fe200008f0c1b */
[----:B--2---:R-:W-:Y:S01]  /*2230*/  @!P2 IMAD R30, R30, R6, RZ ;  /* 0x000000061e1ea224 */ /* 0x004fe200078e02ff */
[----:B------:R-:W-:Y:S02]  /*2240*/  @!P5 IADD3 R23, PT, PT, R23, R35, RZ ;  /* 0x000000231717d210 */ /* 0x000fe40007ffe0ff */
[C---:B-1----:R-:W-:Y:S01]  /*2250*/  @!P5 LEA R24, P1, R22.reuse, R24, 0x1 ;  /* 0x000000181618d211 */ /* 0x042fe200078208ff */
[----:B------:R1:W2:Y:S03]  /*2260*/  @!P4 LDG.E R57, desc[UR12][R10.64] ;  /* 0x0000000c0a39c981 */ /* 0x0002a6000c1e1900 */
[----:B------:R-:W-:Y:S01]  /*2270*/  @!P5 LEA.HI.X R25, R22, R25, R23, 0x1, P1 ;  /* 0x000000191619d211 */ /* 0x000fe200008f0c17 */
[----:B------:R-:W-:-:S02]  /*2280*/  @!P2 IMAD R23, R12, R7, R30 ;  /* 0x000000070c17a224 */ /* 0x000fc400078e021e */
[----:B0-----:R-:W-:Y:S02]  /*2290*/  @!P6 IMAD R21, R21, R4, RZ ;  /* 0x000000041515e224 */ /* 0x001fe400078e02ff */
[----:B------:R-:W2:Y:S01]  /*22a0*/  @!P5 LDG.E R54, desc[UR12][R24.64] ;  /* 0x0000000c1836d981 */ /* 0x000ea2000c1e1900 */
[----:B-1----:R-:W-:Y:S02]  /*22b0*/  @!P2 MOV R10, R16 ;  /* 0x00000010000aa202 */ /* 0x002fe40000000f00 */
[----:B------:R-:W-:-:S03]  /*22c0*/  @!P2 MOV R11, R19 ;  /* 0x00000013000ba202 */ /* 0x000fc60000000f00 */
[----:B------:R-:W-:Y:S01]  /*22d0*/  @!P2 IMAD.WIDE.U32 R6, R12, R6, R10 ;  /* 0x000000060c06a225 */ /* 0x000fe200078e000a */
[----:B------:R-:W-:Y:S02]  /*22e0*/  @!P6 MOV R10, R16 ;  /* 0x00000010000ae202 */ /* 0x000fe40000000f00 */
[----:B------:R-:W-:Y:S01]  /*22f0*/  @!P6 MOV R11, R19 ;  /* 0x00000013000be202 */ /* 0x000fe20000000f00 */
[----:B------:R-:W-:Y:S01]  /*2300*/  @!P6 IMAD R21, R0, R5, R21 ;  /* 0x000000050015e224 */ /* 0x000fe200078e0215 */
[----:B------:R-:W-:Y:S02]  /*2310*/  @!P2 IADD3 R5, PT, PT, R7, R23, RZ ;  /* 0x000000170705a210 */ /* 0x000fe40007ffe0ff */
[----:B------:R-:W-:Y:S01]  /*2320*/  @!P2 LEA R8, P1, R6, R8, 0x1 ;  /* 0x000000080608a211 */ /* 0x000fe200078208ff */
[----:B------:R-:W-:-:S03]  /*2330*/  @!P6 IMAD.WIDE.U32 R10, R0, R4, R10 ;  /* 0x00000004000ae225 */ /* 0x000fc600078e000a */
[----:B------:R-:W-:Y:S02]  /*2340*/  @!P2 LEA.HI.X R9, R6, R9, R5, 0x1, P1 ;  /* 0x000000090609a211 */ /* 0x000fe400008f0c05 */
[----:B------:R-:W-:Y:S02]  /*2350*/  @!P6 IADD3 R0, PT, PT, R11, R21, RZ ;  /* 0x000000150b00e210 */ /* 0x000fe40007ffe0ff */
[C---:B----4-:R-:W-:Y:S01]  /*2360*/  @!P6 LEA R2, P1, R10.reuse, R2, 0x1 ;  /* 0x000000020a02e211 */ /* 0x050fe200078208ff */
[----:B------:R-:W-:Y:S01]  /*2370*/  HFMA2 R49, -RZ, RZ, 0, 0 ;  /* 0x00000000ff317431 */ /* 0x000fe200000001ff */
[----:B------:R-:W4:Y:S02]  /*2380*/  @!P2 LDG.E R51, desc[UR12][R8.64] ;  /* 0x0000000c0833a981 */ /* 0x000f24000c1e1900 */
[----:B------:R-:W-:-:S05]  /*2390*/  @!P6 LEA.HI.X R3, R10, R3, R0, 0x1, P1 ;  /* 0x000000030a03e211 */ /* 0x000fca00008f0c00 */
[----:B------:R0:W4:Y:S01]  /*23a0*/  @!P6 LDG.E R49, desc[UR12][R2.64] ;  /* 0x0000000c0231e981 */ /* 0x000122000c1e1900 */
[----:B------:R-:W-:Y:S02]  /*23b0*/  PRMT R48, R50, 0x7632, R48 ;  /* 0x0000763232307816 */ /* 0x000fe40000000030 */
[----:B------:R-:W-:Y:S02]  /*23c0*/  PRMT R47, R52, 0x7632, R47 ;  /* 0x00007632342f7816 */ /* 0x000fe4000000002f */
[----:B------:R-:W-:Y:S02]  /*23d0*/  SHF.L.U32 R48, R48, 0x10, RZ ;  /* 0x0000001030307819 */ /* 0x000fe400000006ff */
[----:B------:R-:W-:Y:S02]  /*23e0*/  SHF.L.U32 R50, R50, 0x10, RZ ;  /* 0x0000001032327819 */ /* 0x000fe400000006ff */
[----:B------:R-:W-:Y:S02]  /*23f0*/  SHF.L.U32 R47, R47, 0x10, RZ ;  /* 0x000000102f2f7819 */ /* 0x000fe400000006ff */
[----:B------:R-:W-:Y:S01]  /*2400*/  SHF.L.U32 R52, R52, 0x10, RZ ;  /* 0x0000001034347819 */ /* 0x000fe200000006ff */
[----:B------:R-:W-:Y:S01]  /*2410*/  FADD.FTZ R0, R50, R48 ;  /* 0x0000003032007221 */ /* 0x000fe20000010000 */
[C---:B------:R-:W-:Y:S01]  /*2420*/  PRMT R39, R53.reuse, 0x7632, R39 ;  /* 0x0000763235277816 */ /* 0x040fe20000000027 */
[----:B------:R-:W-:Y:S01]  /*2430*/  FMUL.FTZ R5, R48, R48 ;  /* 0x0000003030057220 */ /* 0x000fe20000410000 */
[----:B------:R-:W-:Y:S01]  /*2440*/  SHF.L.U32 R53, R53, 0x10, RZ ;  /* 0x0000001035357819 */ /* 0x000fe200000006ff */
[----:B0-----:R-:W-:Y:S01]  /*2450*/  FADD.FTZ R3, R52, R47 ;  /* 0x0000002f34037221 */ /* 0x001fe20000010000 */
[----:B------:R-:W-:Y:S01]  /*2460*/  SHF.L.U32 R39, R39, 0x10, RZ ;  /* 0x0000001027277819 */ /* 0x000fe200000006ff */
[----:B------:R-:W-:Y:S01]  /*2470*/  FADD.FTZ R0, RZ, R0 ;  /* 0x00000000ff007221 */ /* 0x000fe20000010000 */
[----:B------:R-:W-:Y:S01]  /*2480*/  FMUL.FTZ R7, R47, R47 ;  /* 0x0000002f2f077220 */ /* 0x000fe20000410000 */
[----:B------:R-:W-:Y:S01]  /*2490*/  FFMA.FTZ R5, R50, R50, R5 ;  /* 0x0000003232057223 */ /* 0x000fe20000010005 */
[----:B------:R-:W-:Y:S01]  /*24a0*/  PRMT R38, R55, 0x7632, R38 ;  /* 0x0000763237267816 */ /* 0x000fe20000000026 */
[----:B------:R-:W-:Y:S01]  /*24b0*/  FADD.FTZ R0, R0, R3 ;  /* 0x0000000300007221 */ /* 0x000fe20000010000 */
[----:B------:R-:W-:Y:S01]  /*24c0*/  FFMA.FTZ R2, R52, R52, R7 ;  /* 0x0000003434027223 */ /* 0x000fe20000010007 */
[----:B------:R-:W-:Y:S01]  /*24d0*/  FADD.FTZ R5, RZ, R5 ;  /* 0x00000005ff057221 */ /* 0x000fe20000010000 */
[----:B------:R-:W-:Y:S01]  /*24e0*/  FADD.FTZ R3, R53, R39 ;  /* 0x0000002735037221 */ /* 0x000fe20000010000 */
[----:B------:R-:W-:Y:S01]  /*24f0*/  FMUL.FTZ R4, R39, R39 ;  /* 0x0000002727047220 */ /* 0x000fe20000410000 */
[----:B------:R-:W-:Y:S01]  /*2500*/  SHF.L.U32 R38, R38, 0x10, RZ ;  /* 0x0000001026267819 */ /* 0x000fe200000006ff */
[----:B------:R-:W-:Y:S01]  /*2510*/  FADD.FTZ R2, R5, R2 ;  /* 0x0000000205027221 */ /* 0x000fe20000010000 */
[----:B------:R-:W-:Y:S01]  /*2520*/  FADD.FTZ R3, R0, R3 ;  /* 0x0000000300037221 */ /* 0x000fe20000010000 */
[----:B------:R-:W-:Y:S01]  /*2530*/  FFMA.FTZ R5, R53, R53, R4 ;  /* 0x0000003535057223 */ /* 0x000fe20000010004 */
[----:B------:R-:W-:-:S02]  /*2540*/  SHF.L.U32 R55, R55, 0x10, RZ ;  /* 0x0000001037377819 */ /* 0x000fc400000006ff */
[----:B------:R-:W-:Y:S01]  /*2550*/  PRMT R0, R56, 0x7632, R0 ;  /* 0x0000763238007816 */ /* 0x000fe20000000000 */
[----:B------:R-:W-:Y:S01]  /*2560*/  FADD.FTZ R5, R2, R5 ;  /* 0x0000000502057221 */ /* 0x000fe20000010000 */
[----:B------:R-:W-:Y:S01]  /*2570*/  FMUL.FTZ R6, R38, R38 ;  /* 0x0000002626067220 */ /* 0x000fe20000410000 */
[----:B------:R-:W-:Y:S01]  /*2580*/  PRMT R2, R58, 0x7632, R2 ;  /* 0x000076323a027816 */ /* 0x000fe20000000002 */
[C---:B------:R-:W-:Y:S01]  /*2590*/  FADD.FTZ R4, R55.reuse, R38 ;  /* 0x0000002637047221 */ /* 0x040fe20000010000 */
[----:B------:R-:W-:Y:S01]  /*25a0*/  SHF.L.U32 R0, R0, 0x10, RZ ;  /* 0x0000001000007819 */ /* 0x000fe200000006ff */
[----:B------:R-:W-:Y:S01]  /*25b0*/  FFMA.FTZ R6, R55, R55, R6 ;  /* 0x0000003737067223 */ /* 0x000fe20000010006 */
[----:B------:R-:W-:Y:S01]  /*25c0*/  SHF.L.U32 R56, R56, 0x10, RZ ;  /* 0x0000001038387819 */ /* 0x000fe200000006ff */
[----:B------:R-:W-:Y:S01]  /*25d0*/  FADD.FTZ R4, R3, R4 ;  /* 0x0000000403047221 */ /* 0x000fe20000010000 */
[----:B------:R-:W-:Y:S01]  /*25e0*/  SHF.L.U32 R2, R2, 0x10, RZ ;  /* 0x0000001002027819 */ /* 0x000fe200000006ff */
[----:B------:R-:W-:Y:S01]  /*25f0*/  FMUL.FTZ R9, R0, R0 ;  /* 0x0000000000097220 */ /* 0x000fe20000410000 */
[----:B------:R-:W-:Y:S01]  /*2600*/  PRMT R3, R60, 0x7632, R3 ;  /* 0x000076323c037816 */ /* 0x000fe20000000003 */
[----:B------:R-:W-:Y:S01]  /*2610*/  FADD.FTZ R5, R5, R6 ;  /* 0x0000000605057221 */ /* 0x000fe20000010000 */
[----:B------:R-:W-:Y:S01]  /*2620*/  FADD.FTZ R7, R56, R0 ;  /* 0x0000000038077221 */ /* 0x000fe20000010000 */
[----:B------:R-:W-:Y:S01]  /*2630*/  SHF.L.U32 R58, R58, 0x10, RZ ;  /* 0x000000103a3a7819 */ /* 0x000fe200000006ff */
[----:B------:R-:W-:Y:S01]  /*2640*/  FFMA.FTZ R6, R56, R56, R9 ;  /* 0x0000003838067223 */ /* 0x000fe20000010009 */
[----:B------:R-:W-:Y:S01]  /*2650*/  FMUL.FTZ R9, R2, R2 ;  /* 0x0000000202097220 */ /* 0x000fe20000410000 */
[----:B------:R-:W-:Y:S01]  /*2660*/  SHF.L.U32 R3, R3, 0x10, RZ ;  /* 0x0000001003037819 */ /* 0x000fe200000006ff */
[----:B------:R-:W-:Y:S01]  /*2670*/  FADD.FTZ R4, R4, R7 ;  /* 0x0000000704047221 */ /* 0x000fe20000010000 */
[C---:B------:R-:W-:Y:S01]  /*2680*/  FADD.FTZ R7, R58.reuse, R2 ;  /* 0x000000023a077221 */ /* 0x040fe20000010000 */
[----:B------:R-:W-:Y:S01]  /*2690*/  FADD.FTZ R5, R5, R6 ;  /* 0x0000000605057221 */ /* 0x000fe20000010000 */
[----:B------:R-:W-:Y:S01]  /*26a0*/  FFMA.FTZ R6, R58, R58, R9 ;  /* 0x0000003a3a067223 */ /* 0x000fe20000010009 */
[----:B------:R-:W-:Y:S01]  /*26b0*/  SHF.L.U32 R60, R60, 0x10, RZ ;  /* 0x000000103c3c7819 */ /* 0x000fe200000006ff */
[----:B------:R-:W-:Y:S01]  /*26c0*/  FMUL.FTZ R9, R3, R3 ;  /* 0x0000000303097220 */ /* 0x000fe20000410000 */
[----:B------:R-:W-:Y:S01]  /*26d0*/  FADD.FTZ R7, R4, R7 ;  /* 0x0000000704077221 */ /* 0x000fe20000010000 */
[----:B------:R-:W-:Y:S01]  /*26e0*/  PRMT R4, R62, 0x7632, R4 ;  /* 0x000076323e047816 */ /* 0x000fe20000000004 */
[----:B------:R-:W-:Y:S01]  /*26f0*/  FADD.FTZ R5, R5, R6 ;  /* 0x0000000605057221 */ /* 0x000fe20000010000 */
[C---:B------:R-:W-:Y:S01]  /*2700*/  FFMA.FTZ R8, R60.reuse, R60, R9 ;  /* 0x0000003c3c087223 */ /* 0x040fe20000010009 */
[----:B------:R-:W-:Y:S01]  /*2710*/  FADD.FTZ R6, R60, R3 ;  /* 0x000000033c067221 */ /* 0x000fe20000010000 */
[----:B------:R-:W-:-:S02]  /*2720*/  SHF.L.U32 R4, R4, 0x10, RZ ;  /* 0x0000001004047819 */ /* 0x000fc400000006ff */
[----:B------:R-:W-:Y:S01]  /*2730*/  FADD.FTZ R8, R5, R8 ;  /* 0x0000000805087221 */ /* 0x000fe20000010000 */
[----:B------:R-:W-:Y:S01]  /*2740*/  PRMT R5, R64, 0x7632, R5 ;  /* 0x0000763240057816 */ /* 0x000fe20000000005 */
[--C-:B------:R-:W-:Y:S01]  /*2750*/  FADD.FTZ R7, R7, R6.reuse ;  /* 0x0000000607077221 */ /* 0x100fe20000010000 */
[----:B------:R-:W-:Y:S01]  /*2760*/  SHF.L.U32 R62, R62, 0x10, RZ ;  /* 0x000000103e3e7819 */ /* 0x000fe200000006ff */
[----:B------:R-:W-:Y:S01]  /*2770*/  FMUL.FTZ R9, R4, R4 ;  /* 0x0000000404097220 */ /* 0x000fe20000410000 */
[----:B------:R-:W-:Y:S02]  /*2780*/  PRMT R6, R66, 0x7632, R6 ;  /* 0x0000763242067816 */ /* 0x000fe40000000006 */
[----:B------:R-:W-:Y:S01]  /*2790*/  SHF.L.U32 R5, R5, 0x10, RZ ;  /* 0x0000001005057819 */ /* 0x000fe200000006ff */
[----:B------:R-:W-:Y:S01]  /*27a0*/  FADD.FTZ R10, R62, R4 ;  /* 0x000000043e0a7221 */ /* 0x000fe20000010000 */
[----:B------:R-:W-:Y:S01]  /*27b0*/  SHF.L.U32 R64, R64, 0x10, RZ ;  /* 0x0000001040407819 */ /* 0x000fe200000006ff */
[----:B------:R-:W-:Y:S01]  /*27c0*/  FFMA.FTZ R9, R62, R62, R9 ;  /* 0x0000003e3e097223 */ /* 0x000fe20000010009 */
[----:B------:R-:W-:Y:S01]  /*27d0*/  SHF.L.U32 R6, R6, 0x10, RZ ;  /* 0x0000001006067819 */ /* 0x000fe200000006ff */
[----:B------:R-:W-:Y:S01]  /*27e0*/  FMUL.FTZ R11, R5, R5 ;  /* 0x00000005050b7220 */ /* 0x000fe20000410000 */
[----:B------:R-:W-:Y:S01]  /*27f0*/  FADD.FTZ R10, R7, R10 ;  /* 0x0000000a070a7221 */ /* 0x000fe20000010000 */
[----:B------:R-:W-:Y:S01]  /*2800*/  FADD.FTZ R8, R8, R9 ;  /* 0x0000000908087221 */ /* 0x000fe20000010000 */
[----:B------:R-:W-:Y:S01]  /*2810*/  FADD.FTZ R9, R64, R5 ;  /* 0x0000000540097221 */ /* 0x000fe20000010000 */
[----:B------:R-:W-:Y:S01]  /*2820*/  SHF.L.U32 R66, R66, 0x10, RZ ;  /* 0x0000001042427819 */ /* 0x000fe200000006ff */
[----:B------:R-:W-:Y:S01]  /*2830*/  FFMA.FTZ R11, R64, R64, R11 ;  /* 0x00000040400b7223 */ /* 0x000fe2000001000b */
[----:B------:R-:W-:Y:S01]  /*2840*/  PRMT R7, R68, 0x7632, R7 ;  /* 0x0000763244077816 */ /* 0x000fe20000000007 */
[----:B------:R-:W-:Y:S01]  /*2850*/  FMUL.FTZ R21, R6, R6 ;  /* 0x0000000606157220 */ /* 0x000fe20000410000 */
[----:B------:R-:W-:Y:S01]  /*2860*/  FADD.FTZ R9, R10, R9 ;  /* 0x000000090a097221 */ /* 0x000fe20000010000 */
[----:B------:R-:W-:Y:S01]  /*2870*/  FADD.FTZ R10, R66, R6 ;  /* 0x00000006420a7221 */ /* 0x000fe20000010000 */
[----:B------:R-:W-:Y:S01]  /*2880*/  SHF.L.U32 R7, R7, 0x10, RZ ;  /* 0x0000001007077819 */ /* 0x000fe200000006ff */
[----:B------:R-:W-:Y:S01]  /*2890*/  FADD.FTZ R8, R8, R11 ;  /* 0x0000000b08087221 */ /* 0x000fe20000010000 */
[----:B------:R-:W-:Y:S01]  /*28a0*/  FFMA.FTZ R21, R66, R66, R21 ;  /* 0x0000004242157223 */ /* 0x000fe20000010015 */
[----:B------:R-:W-:Y:S01]  /*28b0*/  SHF.L.U32 R68, R68, 0x10, RZ ;  /* 0x0000001044447819 */ /* 0x000fe200000006ff */
[----:B------:R-:W-:Y:S01]  /*28c0*/  FADD.FTZ R9, R9, R10 ;  /* 0x0000000a09097221 */ /* 0x000fe20000010000 */
[----:B------:R-:W-:Y:S01]  /*28d0*/  FMUL.FTZ R11, R7, R7 ;  /* 0x00000007070b7220 */ /* 0x000fe20000410000 */
[----:B------:R-:W-:Y:S01]  /*28e0*/  FADD.FTZ R21, R8, R21 ;  /* 0x0000001508157221 */ /* 0x000fe20000010000 */
[----:B------:R-:W-:Y:S01]  /*28f0*/  PRMT R8, R69, 0x7632, R8 ;  /* 0x0000763245087816 */ /* 0x000fe20000000008 */
[C---:B------:R-:W-:Y:S01]  /*2900*/  FADD.FTZ R10, R68.reuse, R7 ;  /* 0x00000007440a7221 */ /* 0x040fe20000010000 */
[----:B------:R-:W-:-:S02]  /*2910*/  FFMA.FTZ R12, R68, R68, R11 ;  /* 0x00000044440c7223 */ /* 0x000fc4000001000b */
[----:B------:R-:W-:Y:S01]  /*2920*/  SHF.L.U32 R8, R8, 0x10, RZ ;  /* 0x0000001008087819 */ /* 0x000fe200000006ff */
[--C-:B------:R-:W-:Y:S01]  /*2930*/  FADD.FTZ R11, R9, R10.reuse ;  /* 0x0000000a090b7221 */ /* 0x100fe20000010000 */
[----:B------:R-:W-:Y:S02]  /*2940*/  PRMT R9, R67, 0x7632, R9 ;  /* 0x0000763243097816 */ /* 0x000fe40000000009 */
[----:B------:R-:W-:Y:S01]  /*2950*/  SHF.L.U32 R69, R69, 0x10, RZ ;  /* 0x0000001045457819 */ /* 0x000fe200000006ff */
[----:B------:R-:W-:Y:S01]  /*2960*/  FMUL.FTZ R24, R8, R8 ;  /* 0x0000000808187220 */ /* 0x000fe20000410000 */
[----:B------:R-:W-:Y:S02]  /*2970*/  SHF.L.U32 R9, R9, 0x10, RZ ;  /* 0x0000001009097819 */ /* 0x000fe400000006ff */
[----:B------:R-:W-:Y:S01]  /*2980*/  PRMT R10, R71, 0x7632, R10 ;  /* 0x00007632470a7816 */ /* 0x000fe2000000000a */
[----:B------:R-:W-:Y:S01]  /*2990*/  FADD.FTZ R12, R21, R12 ;  /* 0x0000000c150c7221 */ /* 0x000fe20000010000 */
[----:B------:R-:W-:Y:S01]  /*29a0*/  SHF.L.U32 R67, R67, 0x10, RZ ;  /* 0x0000001043437819 */ /* 0x000fe200000006ff */
[C---:B------:R-:W-:Y:S01]  /*29b0*/  FFMA.FTZ R21, R69.reuse, R69, R24 ;  /* 0x0000004545157223 */ /* 0x040fe20000010018 */
[----:B------:R-:W-:Y:S01]  /*29c0*/  FADD.FTZ R22, R69, R8 ;  /* 0x0000000845167221 */ /* 0x000fe20000010000 */
[----:B------:R-:W-:Y:S01]  /*29d0*/  SHF.L.U32 R10, R10, 0x10, RZ ;  /* 0x000000100a0a7819 */ /* 0x000fe200000006ff */
[----:B------:R-:W-:Y:S01]  /*29e0*/  FMUL.FTZ R24, R9, R9 ;  /* 0x0000000909187220 */ /* 0x000fe20000410000 */
[----:B------:R-:W-:Y:S01]  /*29f0*/  FADD.FTZ R12, R12, R21 ;  /* 0x000000150c0c7221 */ /* 0x000fe20000010000 */
[----:B------:R-:W-:Y:S01]  /*2a00*/  FADD.FTZ R22, R11, R22 ;  /* 0x000000160b167221 */ /* 0x000fe20000010000 */
[----:B------:R-:W-:Y:S01]  /*2a10*/  SHF.L.U32 R71, R71, 0x10, RZ ;  /* 0x0000001047477819 */ /* 0x000fe200000006ff */
[----:B------:R-:W-:Y:S01]  /*2a20*/  FFMA.FTZ R23, R67, R67, R24 ;  /* 0x0000004343177223 */ /* 0x000fe20000010018 */
[----:B------:R-:W-:Y:S01]  /*2a30*/  PRMT R11, R75, 0x7632, R11 ;  /* 0x000076324b0b7816 */ /* 0x000fe2000000000b */
[----:B------:R-:W-:-:S02]  /*2a40*/  FMUL.FTZ R24, R10, R10 ;  /* 0x0000000a0a187220 */ /* 0x000fc40000410000 */
[----:B------:R-:W-:Y:S01]  /*2a50*/  FADD.FTZ R12, R12, R23 ;  /* 0x000000170c0c7221 */ /* 0x000fe20000010000 */
[----:B------:R-:W-:Y:S01]  /*2a60*/  SHF.L.U32 R11, R11, 0x10, RZ ;  /* 0x000000100b0b7819 */ /* 0x000fe200000006ff */
[----:B------:R-:W-:Y:S01]  /*2a70*/  FFMA.FTZ R23, R71, R71, R24 ;  /* 0x0000004747177223 */ /* 0x000fe20000010018 */
[----:B------:R-:W-:Y:S01]  /*2a80*/  FADD.FTZ R21, R67, R9 ;  /* 0x0000000943157221 */ /* 0x000fe20000010000 */
[----:B------:R-:W-:Y:S02]  /*2a90*/  SHF.L.U32 R75, R75, 0x10, RZ ;  /* 0x000000104b4b7819 */ /* 0x000fe400000006ff */
[----:B------:R-:W-:Y:S01]  /*2aa0*/  FADD.FTZ R23, R12, R23 ;  /* 0x000000170c177221 */ /* 0x000fe20000010000 */
[----:B------:R-:W-:Y:S01]  /*2ab0*/  FMUL.FTZ R24, R11, R11 ;  /* 0x0000000b0b187220 */ /* 0x000fe20000410000 */
[----:B------:R-:W-:Y:S01]  /*2ac0*/  PRMT R12, R14, 0x7632, R12 ;  /* 0x000076320e0c7816 */ /* 0x000fe2000000000c */
[----:B------:R-:W-:Y:S01]  /*2ad0*/  FADD.FTZ R21, R22, R21 ;  /* 0x0000001516157221 */ /* 0x000fe20000010000 */
[----:B------:R-:W-:Y:S01]  /*2ae0*/  FADD.FTZ R22, R71, R10 ;  /* 0x0000000a47167221 */ /* 0x000fe20000010000 */
[----:B------:R-:W-:Y:S01]  /*2af0*/  FFMA.FTZ R24, R75, R75, R24 ;  /* 0x0000004b4b187223 */ /* 0x000fe20000010018 */
[----:B------:R-:W-:-:S02]  /*2b00*/  SHF.L.U32 R12, R12, 0x10, RZ ;  /* 0x000000100c0c7819 */ /* 0x000fc400000006ff */
[----:B------:R-:W-:Y:S01]  /*2b10*/  FADD.FTZ R21, R21, R22 ;  /* 0x0000001615157221 */ /* 0x000fe20000010000 */
[----:B------:R-:W-:Y:S01]  /*2b20*/  FADD.FTZ R23, R23, R24 ;  /* 0x0000001817177221 */ /* 0x000fe20000010000 */
[----:B------:R-:W-:Y:S01]  /*2b30*/  SHF.L.U32 R42, R14, 0x10, RZ ;  /* 0x000000100e2a7819 */ /* 0x000fe200000006ff */
[----:B------:R-:W-:Y:S01]  /*2b40*/  FADD.FTZ R22, R75, R11 ;  /* 0x0000000b4b167221 */ /* 0x000fe20000010000 */
[C---:B------:R-:W-:Y:S01]  /*2b50*/  PRMT R14, R13.reuse, 0x7632, R14 ;  /* 0x000076320d0e7816 */ /* 0x040fe2000000000e */
[----:B------:R-:W-:Y:S01]  /*2b60*/  FMUL.FTZ R24, R12, R12 ;  /* 0x0000000c0c187220 */ /* 0x000fe20000410000 */
[----:B------:R-:W-:Y:S01]  /*2b70*/  SHF.L.U32 R40, R13, 0x10, RZ ;  /* 0x000000100d287819 */ /* 0x000fe200000006ff */
[----:B------:R-:W-:Y:S01]  /*2b80*/  FADD.FTZ R22, R21, R22 ;  /* 0x0000001615167221 */ /* 0x000fe20000010000 */
[----:B------:R-:W-:Y:S01]  /*2b90*/  SHF.L.U32 R13, R14, 0x10, RZ ;  /* 0x000000100e0d7819 */ /* 0x000fe200000006ff */
[C---:B------:R-:W-:Y:S01]  /*2ba0*/  FFMA.FTZ R24, R42.reuse, R42, R24 ;  /* 0x0000002a2a187223 */ /* 0x040fe20000010018 */
[----:B------:R-:W-:Y:S01]  /*2bb0*/  PRMT R21, R15, 0x7632, R21 ;  /* 0x000076320f157816 */ /* 0x000fe20000000015 */
[----:B------:R-:W-:-:S02]  /*2bc0*/  FADD.FTZ R25, R42, R12 ;  /* 0x0000000c2a197221 */ /* 0x000fc40000010000 */
[----:B------:R-:W-:Y:S01]  /*2bd0*/  FADD.FTZ R23, R23, R24 ;  /* 0x0000001817177221 */ /* 0x000fe20000010000 */
[----:B------:R-:W-:Y:S01]  /*2be0*/  SHF.L.U32 R14, R21, 0x10, RZ ;  /* 0x00000010150e7819 */ /* 0x000fe200000006ff */
[----:B------:R-:W-:Y:S01]  /*2bf0*/  FMUL.FTZ R24, R13, R13 ;  /* 0x0000000d0d187220 */ /* 0x000fe20000410000 */
[----:B------:R-:W-:Y:S01]  /*2c00*/  FADD.FTZ R22, R22, R25 ;  /* 0x0000001916167221 */ /* 0x000fe20000010000 */
[----:B------:R-:W-:Y:S02]  /*2c10*/  SHF.L.U32 R26, R15, 0x10, RZ ;  /* 0x000000100f1a7819 */ /* 0x000fe400000006ff */
[----:B------:R-:W-:Y:S01]  /*2c20*/  FFMA.FTZ R24, R40, R40, R24 ;  /* 0x0000002828187223 */ /* 0x000fe20000010018 */
[----:B------:R-:W-:Y:S01]  /*2c30*/  FMUL.FTZ R25, R14, R14 ;  /* 0x0000000e0e197220 */ /* 0x000fe20000410000 */
[----:B------:R-:W-:Y:S01]  /*2c40*/  FADD.FTZ R21, R40, R13 ;  /* 0x0000000d28157221 */ /* 0x000fe20000010000 */
[----:B-----5:R-:W-:Y:S01]  /*2c50*/  PRMT R15, R77, 0x7632, R15 ;  /* 0x000076324d0f7816 */ /* 0x020fe2000000000f */
[----:B------:R-:W-:Y:S01]  /*2c60*/  FADD.FTZ R23, R23, R24 ;  /* 0x0000001817177221 */ /* 0x000fe20000010000 */
[----:B------:R-:W-:Y:S01]  /*2c70*/  FFMA.FTZ R24, R26, R26, R25 ;  /* 0x0000001a1a187223 */ /* 0x000fe20000010019 */
[----:B------:R-:W-:Y:S01]  /*2c80*/  FADD.FTZ R21, R22, R21 ;  /* 0x0000001516157221 */ /* 0x000fe20000010000 */
[----:B------:R-:W-:Y:S01]  /*2c90*/  SHF.L.U32 R15, R15, 0x10, RZ ;  /* 0x000000100f0f7819 */ /* 0x000fe200000006ff */
[----:B------:R-:W-:Y:S01]  /*2ca0*/  FADD.FTZ R22, R26, R14 ;  /* 0x0000000e1a167221 */ /* 0x000fe20000010000 */
[----:B------:R-:W-:Y:S01]  /*2cb0*/  SHF.L.U32 R77, R77, 0x10, RZ ;  /* 0x000000104d4d7819 */ /* 0x000fe200000006ff */
[--C-:B------:R-:W-:Y:S01]  /*2cc0*/  FADD.FTZ R23, R23, R24.reuse ;  /* 0x0000001817177221 */ /* 0x100fe20000010000 */
[----:B------:R-:W-:Y:S01]  /*2cd0*/  PRMT R24, R20, 0x7632, R24 ;  /* 0x0000763214187816 */ /* 0x000fe20000000018 */
[----:B------:R-:W-:Y:S01]  /*2ce0*/  STL [R1+0x4], R42 ;  /* 0x0000042a01007387 */ /* 0x000fe20000100800 */
[----:B------:R-:W-:Y:S01]  /*2cf0*/  FADD.FTZ R21, R21, R22 ;  /* 0x0000001615157221 */ /* 0x000fe20000010000 */
[----:B------:R-:W-:Y:S01]  /*2d00*/  FADD.FTZ R22, R77, R15 ;  /* 0x0000000f4d167221 */ /* 0x000fe20000010000 */
[----:B------:R-:W-:Y:S01]  /*2d10*/  SHF.L.U32 R24, R24, 0x10, RZ ;  /* 0x0000001018187819 */ /* 0x000fe200000006ff */
[----:B------:R-:W-:Y:S04]  /*2d20*/  STL [R1+0x8], R40 ;  /* 0x0000082801007387 */ /* 0x000fe80000100800 */
[----:B------:R0:W-:Y:S01]  /*2d30*/  STL [R1], R26 ;  /* 0x0000001a01007387 */ /* 0x0001e20000100800 */
[----:B------:R-:W-:Y:S01]  /*2d40*/  FADD.FTZ R21, R21, R22 ;  /* 0x0000001615157221 */ /* 0x000fe20000010000 */
[----:B------:R-:W-:Y:S01]  /*2d50*/  SHF.L.U32 R28, R20, 0x10, RZ ;  /* 0x00000010141c7819 */ /* 0x000fe200000006ff */
[----:B------:R-:W-:Y:S01]  /*2d60*/  FMUL.FTZ R22, R24, R24 ;  /* 0x0000001818167220 */ /* 0x000fe20000410000 */
[----:B------:R-:W-:Y:S01]  /*2d70*/  PRMT R25, R74, 0x7632, R25 ;  /* 0x000076324a197816 */ /* 0x000fe20000000019 */
[----:B0-----:R-:W-:-:S04]  /*2d80*/  FMUL.FTZ R26, R15, R15 ;  /* 0x0000000f0f1a7220 */ /* 0x001fc80000410000 */
[----:B------:R-:W-:Y:S01]  /*2d90*/  FFMA.FTZ R26, R77, R77, R26 ;  /* 0x0000004d4d1a7223 */ /* 0x000fe2000001001a */
[----:B------:R-:W-:Y:S01]  /*2da0*/  FFMA.FTZ R22, R28, R28, R22 ;  /* 0x0000001c1c167223 */ /* 0x000fe20000010016 */
[----:B------:R-:W-:Y:S02]  /*2db0*/  SHF.L.U32 R25, R25, 0x10, RZ ;  /* 0x0000001019197819 */ /* 0x000fe400000006ff */
[--C-:B------:R-:W-:Y:S01]  /*2dc0*/  FADD.FTZ R23, R23, R26.reuse ;  /* 0x0000001a17177221 */ /* 0x100fe20000010000 */
[----:B------:R-:W-:Y:S02]  /*2dd0*/  PRMT R26, R73, 0x7632, R26 ;  /* 0x00007632491a7816 */ /* 0x000fe4000000001a */
[----:B------:R-:W-:Y:S01]  /*2de0*/  SHF.L.U32 R74, R74, 0x10, RZ ;  /* 0x000000104a4a7819 */ /* 0x000fe200000006ff */
[----:B------:R-:W-:Y:S01]  /*2df0*/  FADD.FTZ R22, R23, R22 ;  /* 0x0000001617167221 */ /* 0x000fe20000010000 */
[----:B------:R-:W-:Y:S01]  /*2e00*/  SHF.L.U32 R26, R26, 0x10, RZ ;  /* 0x000000101a1a7819 */ /* 0x000fe200000006ff */
[----:B------:R-:W-:Y:S01]  /*2e10*/  FMUL.FTZ R23, R25, R25 ;  /* 0x0000001919177220 */ /* 0x000fe20000410000 */
[----:B------:R-:W-:Y:S01]  /*2e20*/  PRMT R27, R72, 0x7632, R27 ;  /* 0x00007632481b7816 */ /* 0x000fe2000000001b */
[----:B------:R-:W-:Y:S01]  /*2e30*/  FADD.FTZ R20, R28, R24 ;  /* 0x000000181c147221 */ /* 0x000fe20000010000 */
[----:B------:R0:W-:Y:S01]  /*2e40*/  STL [R1+0xc], R28 ;  /* 0x00000c1c01007387 */ /* 0x0001e20000100800 */
[----:B------:R-:W-:Y:S01]  /*2e50*/  SHF.L.U32 R73, R73, 0x10, RZ ;  /* 0x0000001049497819 */ /* 0x000fe200000006ff */
[C---:B------:R-:W-:Y:S01]  /*2e60*/  FFMA.FTZ R23, R74.reuse, R74, R23 ;  /* 0x0000004a4a177223 */ /* 0x040fe20000010017 */
[----:B------:R-:W-:Y:S01]  /*2e70*/  SHF.L.U32 R27, R27, 0x10, RZ ;  /* 0x000000101b1b7819 */ /* 0x000fe200000006ff */
[----:B------:R-:W-:Y:S01]  /*2e80*/  FADD.FTZ R20, R21, R20 ;  /* 0x0000001415147221 */ /* 0x000fe20000010000 */
[----:B------:R-:W-:Y:S01]  /*2e90*/  FADD.FTZ R21, R74, R25 ;  /* 0x000000194a157221 */ /* 0x000fe20000010000 */
[----:B------:R-:W-:Y:S01]  /*2ea0*/  FADD.FTZ R22, R22, R23 ;  /* 0x0000001716167221 */ /* 0x000fe20000010000 */
[----:B------:R-:W-:Y:S01]  /*2eb0*/  SHF.L.U32 R72, R72, 0x10, RZ ;  /* 0x0000001048487819 */ /* 0x000fe200000006ff */
[----:B0-----:R-:W-:Y:S01]  /*2ec0*/  FMUL.FTZ R28, R26, R26 ;  /* 0x0000001a1a1c7220 */ /* 0x001fe20000410000 */
[----:B------:R-:W-:Y:S01]  /*2ed0*/  FMUL.FTZ R29, R27, R27 ;  /* 0x0000001b1b1d7220 */ /* 0x000fe20000410000 */
[----:B------:R-:W-:-:S02]  /*2ee0*/  FADD.FTZ R20, R20, R21 ;  /* 0x0000001514147221 */ /* 0x000fc40000010000 */
[C---:B------:R-:W-:Y:S01]  /*2ef0*/  FFMA.FTZ R23, R73.reuse, R73, R28 ;  /* 0x0000004949177223 */ /* 0x040fe2000001001c */
[----:B------:R-:W-:Y:S01]  /*2f00*/  FADD.FTZ R21, R73, R26 ;  /* 0x0000001a49157221 */ /* 0x000fe20000010000 */
[----:B------:R-:W-:Y:S01]  /*2f10*/  PRMT R28, R70, 0x7632, R28 ;  /* 0x00007632461c7816 */ /* 0x000fe2000000001c */
[----:B------:R-:W-:Y:S01]  /*2f20*/  FFMA.FTZ R29, R72, R72, R29 ;  /* 0x00000048481d7223 */ /* 0x000fe2000001001d */
[----:B------:R-:W-:Y:S01]  /*2f30*/  FADD.FTZ R22, R22, R23 ;  /* 0x0000001716167221 */ /* 0x000fe20000010000 */
[----:B------:R-:W-:Y:S01]  /*2f40*/  FADD.FTZ R20, R20, R21 ;  /* 0x0000001514147221 */ /* 0x000fe20000010000 */
[----:B------:R-:W-:Y:S01]  /*2f50*/  FADD.FTZ R21, R72, R27 ;  /* 0x0000001b48157221 */ /* 0x000fe20000010000 */
[----:B------:R-:W-:Y:S01]  /*2f60*/  SHF.L.U32 R28, R28, 0x10, RZ ;  /* 0x000000101c1c7819 */ /* 0x000fe200000006ff */
[--C-:B------:R-:W-:Y:S01]  /*2f70*/  FADD.FTZ R22, R22, R29.reuse ;  /* 0x0000001d16167221 */ /* 0x100fe20000010000 */
[----:B------:R-:W-:Y:S02]  /*2f80*/  SHF.L.U32 R70, R70, 0x10, RZ ;  /* 0x0000001046467819 */ /* 0x000fe400000006ff */
[C---:B---3--:R-:W-:Y:S01]  /*2f90*/  PRMT R29, R65.reuse, 0x7632, R29 ;  /* 0x00007632411d7816 */ /* 0x048fe2000000001d */
[----:B------:R-:W-:Y:S01]  /*2fa0*/  FADD.FTZ R20, R20, R21 ;  /* 0x0000001514147221 */ /* 0x000fe20000010000 */
[----:B------:R-:W-:Y:S01]  /*2fb0*/  SHF.L.U32 R65, R65, 0x10, RZ ;  /* 0x0000001041417819 */ /* 0x000fe200000006ff */
[----:B------:R-:W-:Y:S01]  /*2fc0*/  FADD.FTZ R21, R70, R28 ;  /* 0x0000001c46157221 */ /* 0x000fe20000010000 */
[----:B------:R-:W-:Y:S01]  /*2fd0*/  SHF.L.U32 R29, R29, 0x10, RZ ;  /* 0x000000101d1d7819 */ /* 0x000fe200000006ff */
[----:B------:R-:W-:Y:S01]  /*2fe0*/  FMUL.FTZ R23, R28, R28 ;  /* 0x0000001c1c177220 */ /* 0x000fe20000410000 */
[----:B------:R-:W-:Y:S01]  /*2ff0*/  PRMT R30, R63, 0x7632, R30 ;  /* 0x000076323f1e7816 */ /* 0x000fe2000000001e */
[----:B------:R-:W-:-:S02]  /*3000*/  FADD.FTZ R20, R20, R21 ;  /* 0x0000001514147221 */ /* 0x000fc40000010000 */
[----:B------:R-:W-:Y:S01]  /*3010*/  FADD.FTZ R21, R65, R29 ;  /* 0x0000001d41157221 */ /* 0x000fe20000010000 */
[----:B------:R-:W-:Y:S01]  /*3020*/  SHF.L.U32 R30, R30, 0x10, RZ ;  /* 0x000000101e1e7819 */ /* 0x000fe200000006ff */
[----:B------:R-:W-:Y:S01]  /*3030*/  FMUL.FTZ R32, R29, R29 ;  /* 0x0000001d1d207220 */ /* 0x000fe20000410000 */
[----:B------:R-:W-:Y:S01]  /*3040*/  FFMA.FTZ R23, R70, R70, R23 ;  /* 0x0000004646177223 */ /* 0x000fe20000010017 */
[----:B------:R-:W-:Y:S01]  /*3050*/  FADD.FTZ R20, R20, R21 ;  /* 0x0000001514147221 */ /* 0x000fe20000010000 */
[----:B------:R-:W-:Y:S01]  /*3060*/  SHF.L.U32 R63, R63, 0x10, RZ ;  /* 0x000000103f3f7819 */ /* 0x000fe200000006ff */
[----:B------:R-:W-:Y:S01]  /*3070*/  FFMA.FTZ R21, R65, R65, R32 ;  /* 0x0000004141157223 */ /* 0x000fe20000010020 */
[----:B------:R-:W-:Y:S01]  /*3080*/  FADD.FTZ R22, R22, R23 ;  /* 0x0000001716167221 */ /* 0x000fe20000010000 */
[----:B------:R-:W-:Y:S01]  /*3090*/  PRMT R31, R61, 0x7632, R31 ;  /* 0x000076323d1f7816 */ /* 0x000fe2000000001f */
[----:B------:R-:W-:Y:S02]  /*30a0*/  FMUL.FTZ R32, R30, R30 ;  /* 0x0000001e1e207220 */ /* 0x000fe40000410000 */
[----:B------:R-:W-:Y:S01]  /*30b0*/  FADD.FTZ R21, R22, R21 ;  /* 0x0000001516157221 */ /* 0x000fe20000010000 */
[----:B------:R-:W-:Y:S01]  /*30c0*/  SHF.L.U32 R31, R31, 0x10, RZ ;  /* 0x000000101f1f7819 */ /* 0x000fe200000006ff */
[C---:B------:R-:W-:Y:S01]  /*30d0*/  FFMA.FTZ R32, R63.reuse, R63, R32 ;  /* 0x0000003f3f207223 */ /* 0x040fe20000010020 */
[----:B------:R-:W-:Y:S01]  /*30e0*/  FADD.FTZ R23, R63, R30 ;  /* 0x0000001e3f177221 */ /* 0x000fe20000010000 */
[----:B------:R-:W-:-:S02]  /*30f0*/  SHF.L.U32 R61, R61, 0x10, RZ ;  /* 0x000000103d3d7819 */ /* 0x000fc400000006ff */
[--C-:B------:R-:W-:Y:S01]  /*3100*/  FADD.FTZ R21, R21, R32.reuse ;  /* 0x0000002015157221 */ /* 0x100fe20000010000 */
[----:B------:R-:W-:Y:S01]  /*3110*/  FMUL.FTZ R22, R31, R31 ;  /* 0x0000001f1f167220 */ /* 0x000fe20000410000 */
[----:B------:R-:W-:Y:S01]  /*3120*/  PRMT R32, R59, 0x7632, R32 ;  /* 0x000076323b207816 */ /* 0x000fe20000000020 */
[----:B------:R-:W-:Y:S01]  /*3130*/  FADD.FTZ R20, R20, R23 ;  /* 0x0000001714147221 */ /* 0x000fe20000010000 */
[C---:B------:R-:W-:Y:S01]  /*3140*/  FADD.FTZ R23, R61.reuse, R31 ;  /* 0x0000001f3d177221 */ /* 0x040fe20000010000 */
[----:B------:R-:W-:Y:S01]  /*3150*/  FFMA.FTZ R22, R61, R61, R22 ;  /* 0x0000003d3d167223 */ /* 0x000fe20000010016 */
[----:B------:R-:W-:Y:S02]  /*3160*/  SHF.L.U32 R59, R59, 0x10, RZ ;  /* 0x000000103b3b7819 */ /* 0x000fe400000006ff */
[----:B------:R-:W-:Y:S02]  /*3170*/  SHF.L.U32 R32, R32, 0x10, RZ ;  /* 0x0000001020207819 */ /* 0x000fe400000006ff */
[----:B--2---:R-:W-:Y:S01]  /*3180*/  PRMT R33, R57, 0x7632, R33 ;  /* 0x0000763239217816 */ /* 0x004fe20000000021 */
[----:B------:R-:W-:Y:S01]  /*3190*/  FADD.FTZ R23, R20, R23 ;  /* 0x0000001714177221 */ /* 0x000fe20000010000 */
[----:B------:R-:W-:Y:S01]  /*31a0*/  FADD.FTZ R20, R21, R22 ;  /* 0x0000001615147221 */ /* 0x000fe20000010000 */
[----:B------:R-:W-:Y:S01]  /*31b0*/  SHF.L.U32 R57, R57, 0x10, RZ ;  /* 0x0000001039397819 */ /* 0x000fe200000006ff */
[----:B------:R-:W-:Y:S01]  /*31c0*/  FADD.FTZ R22, R59, R32 ;  /* 0x000000203b167221 */ /* 0x000fe20000010000 */
[----:B------:R-:W-:Y:S01]  /*31d0*/  SHF.L.U32 R33, R33, 0x10, RZ ;  /* 0x0000001021217819 */ /* 0x000fe200000006ff */
[----:B------:R-:W-:Y:S01]  /*31e0*/  FMUL.FTZ R36, R32, R32 ;  /* 0x0000002020247220 */ /* 0x000fe20000410000 */
[C---:B------:R-:W-:Y:S01]  /*31f0*/  PRMT R34, R54.reuse, 0x7632, R34 ;  /* 0x0000763236227816 */ /* 0x040fe20000000022 */
[----:B------:R-:W-:Y:S01]  /*3200*/  FADD.FTZ R22, R23, R22 ;  /* 0x0000001617167221 */ /* 0x000fe20000010000 */
[----:B------:R-:W-:Y:S01]  /*3210*/  SHF.L.U32 R54, R54, 0x10, RZ ;  /* 0x0000001036367819 */ /* 0x000fe200000006ff */
[----:B------:R-:W-:Y:S01]  /*3220*/  FFMA.FTZ R21, R59, R59, R36 ;  /* 0x0000003b3b157223 */ /* 0x000fe20000010024 */
[----:B------:R-:W-:Y:S01]  /*3230*/  SHF.L.U32 R34, R34, 0x10, RZ ;  /* 0x0000001022227819 */ /* 0x000fe200000006ff */
[----:B------:R-:W-:Y:S01]  /*3240*/  FADD.FTZ R23, R57, R33 ;  /* 0x0000002139177221 */ /* 0x000fe20000010000 */
[----:B------:R-:W-:Y:S01]  /*3250*/  FMUL.FTZ R36, R33, R33 ;  /* 0x0000002121247220 */ /* 0x000fe20000410000 */
[----:B------:R-:W-:-:S02]  /*3260*/  FADD.FTZ R21, R20, R21 ;  /* 0x0000001514157221 */ /* 0x000fc40000010000 */
[----:B------:R-:W-:Y:S01]  /*3270*/  FADD.FTZ R20, R22, R23 ;  /* 0x0000001716147221 */ /* 0x000fe20000010000 */
[----:B------:R-:W-:Y:S01]  /*3280*/  FFMA.FTZ R36, R57, R57, R36 ;  /* 0x0000003939247223 */ /* 0x000fe20000010024 */
[----:B------:R-:W-:Y:S01]  /*3290*/  FADD.FTZ R23, R54, R34 ;  /* 0x0000002236177221 */ /* 0x000fe20000010000 */
[----:B------:R-:W-:Y:S02]  /*32a0*/  FMUL.FTZ R37, R34, R34 ;  /* 0x0000002222257220 */ /* 0x000fe40000410000 */
[----:B------:R-:W-:Y:S01]  /*32b0*/  FADD.FTZ R21, R21, R36 ;  /* 0x0000002415157221 */ /* 0x000fe20000010000 */
[----:B------:R-:W-:Y:S01]  /*32c0*/  FADD.FTZ R20, R20, R23 ;  /* 0x0000001714147221 */ /* 0x000fe20000010000 */
[----:B------:R-:W-:Y:S01]  /*32d0*/  FFMA.FTZ R36, R54, R54, R37 ;  /* 0x0000003636247223 */ /* 0x000fe20000010025 */
[----:B------:R-:W0:Y:S01]  /*32e0*/  S2R R22, SR_LANEID ;  /* 0x0000000000167919 */ /* 0x000e220000000000 */
[----:B----4-:R-:W-:-:S04]  /*32f0*/  PRMT R35, R51, 0x7632, R35 ;  /* 0x0000763233237816 */ /* 0x010fc80000000023 */
[----:B------:R-:W-:Y:S02]  /*3300*/  SHF.L.U32 R35, R35, 0x10, RZ ;  /* 0x0000001023237819 */ /* 0x000fe400000006ff */
[----:B------:R-:W-:Y:S01]  /*3310*/  PRMT R23, R49, 0x7632, R23 ;  /* 0x0000763231177816 */ /* 0x000fe20000000017 */
[----:B------:R-:W-:Y:S01]  /*3320*/  FADD.FTZ R21, R21, R36 ;  /* 0x0000002415157221 */ /* 0x000fe20000010000 */
        /* <DEDUP_REMOVED lines=13> */
[----:B------:R-:W1:Y:S04]  /*3400*/  SHFL.DOWN PT, R20, R23, 0x1, 0x1f ;  /* 0x08201f0017147f89 */ /* 0x000e6800000e0000 */
[----:B------:R-:W2:Y:S01]  /*3410*/  SHFL.DOWN PT, R21, R44, 0x1, 0x1f ;  /* 0x08201f002c157f89 */ /* 0x000ea200000e0000 */
[----:B0-----:R-:W-:-:S13]  /*3420*/  ISETP.GT.AND P1, PT, R22, 0x1e, PT ;  /* 0x0000001e1600780c */ /* 0x001fda0003f24270 */
[----:B-1----:R-:W-:Y:S01]  /*3430*/  @!P1 FADD.FTZ R23, R23, R20 ;  /* 0x0000001417179221 */ /* 0x002fe20000010000 */
[----:B--2---:R-:W-:-:S04]  /*3440*/  @!P1 FADD.FTZ R44, R44, R21 ;  /* 0x000000152c2c9221 */ /* 0x004fc80000010000 */
        /* <DEDUP_REMOVED lines=8> */
[----:B------:R-:W2:-:S12]  /*34d0*/  S2R R37, SR_TID.X ;  /* 0x0000000000257919 */ /* 0x000e980000002100 */
[----:B0-----:R-:W-:Y:S01]  /*34e0*/  @!P1 FADD.FTZ R23, R23, R20 ;  /* 0x0000001417179221 */ /* 0x001fe20000010000 */
[----:B-1----:R-:W-:-:S04]  /*34f0*/  @!P1 FADD.FTZ R44, R44, R21 ;  /* 0x000000152c2c9221 */ /* 0x002fc80000010000 */
[----:B------:R-:W0:Y:S04]  /*3500*/  SHFL.DOWN PT, R20, R23, 0x8, 0x1f ;  /* 0x09001f0017147f89 */ /* 0x000e2800000e0000 */
[----:B------:R-:W1:Y:S01]  /*3510*/  SHFL.DOWN PT, R21, R44, 0x8, 0x1f ;  /* 0x09001f002c157f89 */ /* 0x000e6200000e0000 */
[C---:B------:R-:W-:Y:S02]  /*3520*/  ISETP.GT.AND P2, PT, R22.reuse, 0xf, PT ;  /* 0x0000000f1600780c */ /* 0x040fe40003f44270 */
[----:B------:R-:W-:Y:S01]  /*3530*/  ISETP.GT.AND P1, PT, R22, 0x17, PT ;  /* 0x000000171600780c */ /* 0x000fe20003f24270 */
[----:B------:R-:W-:Y:S01]  /*3540*/  BSSY.RECONVERGENT B0, `(.L_x_2015) ;  /* 0x0000014000007945 */ /* 0x000fe20003800200 */
[----:B--2---:R-:W-:Y:S01]  /*3550*/  ISETP.NE.AND P3, PT, R37, RZ, PT ;  /* 0x000000ff2500720c */ /* 0x004fe20003f65270 */
        /* <DEDUP_REMOVED lines=10> */
[----:B------:R-:W0:Y:S01]  /*3600*/  @!P1 S2R R22, SR_TID.X ;  /* 0x0000000000169919 */ /* 0x000e220000002100 */
[----:B------:R-:W-:Y:S01]  /*3610*/  @!P1 MOV R20, 0x400 ;  /* 0x0000040000149802 */ /* 0x000fe20000000f00 */
[----:B------:R-:W1:Y:S01]  /*3620*/  @!P1 S2R R23, SR_CgaCtaId ;  /* 0x0000000000179919 */ /* 0x000e620000008800 */
[----:B0-----:R-:W-:Y:S02]  /*3630*/  @!P1 SHF.R.U32.HI R22, RZ, 0x2, R22 ;  /* 0x00000002ff169819 */ /* 0x001fe40000011616 */
[----:B-1----:R-:W-:Y:S02]  /*3640*/  @!P1 LEA R20, R23, R20, 0x18 ;  /* 0x0000001417149211 */ /* 0x002fe400078ec0ff */
[----:B------:R-:W-:-:S04]  /*3650*/  @!P1 LOP3.LUT R23, R22, 0xf8, RZ, 0xc0, !PT ;  /* 0x000000f816179812 */ /* 0x000fc800078ec0ff */
[----:B------:R-:W-:-:S05]  /*3660*/  @!P1 IADD3 R20, PT, PT, R23, R20, RZ ;  /* 0x0000001417149210 */ /* 0x000fca0007ffe0ff */
[----:B------:R3:W-:Y:S02]  /*3670*/  @!P1 STS.64 [R20+0x18], R40 ;  /* 0x0000182814009388 */ /* 0x0007e40000000a00 */
.L_x_2016:
[----:B------:R-:W-:Y:S05]  /*3680*/  BSYNC.RECONVERGENT B0 ;  /* 0x0000000000007941 */ /* 0x000fea0003800200 */
.L_x_2015:
[----:B------:R-:W-:Y:S06]  /*3690*/  BAR.SYNC.DEFER_BLOCKING 0x0 ;  /* 0x0000000000007b1d */ /* 0x000fec0000010000 */
[----:B------:R-:W-:Y:S04]  /*36a0*/  BSSY.RECONVERGENT B0, `(.L_x_2017) ;  /* 0x000003f000007945 */ /* 0x000fe80003800200 */
[----:B------:R-:W-:Y:S05]  /*36b0*/  @P3 BRA `(.L_x_2018) ;  /* 0x0000000000f43947 */ /* 0x000fea0003800000 */
[----:B------:R-:W4:Y:S01]  /*36c0*/  S2UR UR7, SR_CgaCtaId ;  /* 0x00000000000779c3 */ /* 0x000f220000008800 */
[----:B------:R-:W-:Y:S02]  /*36d0*/  UMOV UR6, 0x400 ;  /* 0x0000040000067882 */ /* 0x000fe40000000000 */
[----:B----4-:R-:W-:-:S09]  /*36e0*/  ULEA UR6, UR7, UR6, 0x18 ;  /* 0x0000000607067291 */ /* 0x010fd2000f8ec0ff */
[----:B---3--:R-:W1:Y:S02]  /*36f0*/  LDS.128 R20, [UR6+0x20] ;  /* 0x00002006ff147984 */ /* 0x008e640008000c00 */
[----:B-1----:R-:W-:Y:S01]  /*3700*/  FADD.FTZ R43, R40, R20 ;  /* 0x00000014282b7221 */ /* 0x002fe20000010000 */
[----:B------:R-:W-:-:S03]  /*3710*/  FADD.FTZ R20, R41, R21 ;  /* 0x0000001529147221 */ /* 0x000fc60000010000 */
[----:B0-----:R-:W-:Y:S01]  /*3720*/  FADD.FTZ R41, R43, R22 ;  /* 0x000000162b297221 */ /* 0x001fe20000010000 */
        /* <DEDUP_REMOVED lines=50> */
[----:B------:R-:W-:Y:S01]  /*3a50*/  FADD.FTZ R20, R20, R23 ;  /* 0x0000001714147221 */ /* 0x000fe20000010000 */
[----:B------:R-:W0:Y:S02]  /*3a60*/  LDS.64 R40, [UR6+0xd0] ;  /* 0x0000d006ff287984 */ /* 0x000e240008000a00 */
[----:B0-----:R-:W-:Y:S01]  /*3a70*/  FADD.FTZ R40, R21, R40 ;  /* 0x0000002815287221 */ /* 0x001fe20000010000 */
[----:B------:R-:W-:-:S07]  /*3a80*/  FADD.FTZ R41, R20, R41 ;  /* 0x0000002914297221 */ /* 0x000fce0000010000 */
.L_x_2018:
[----:B------:R-:W-:Y:S05]  /*3a90*/  BSYNC.RECONVERGENT B0 ;  /* 0x0000000000007941 */ /* 0x000fea0003800200 */
.L_x_2017:
[----:B------:R-:W4:Y:S01]  /*3aa0*/  LDCU UR6, c[0x0][0x370] ;  /* 0x00006e00ff0677ac */ /* 0x000f220008000800 */
[----:B------:R-:W0:Y:S01]  /*3ab0*/  S2UR UR8, SR_CTAID.X ;  /* 0x00000000000879c3 */ /* 0x000e220000002500 */
[----:B----4-:R-:W-:-:S09]  /*3ac0*/  UISETP.GE.U32.AND UP0, UPT, UR6, 0x2, UPT ;  /* 0x000000020600788c */ /* 0x010fd2000bf06070 */
[----:B0-----:R-:W-:Y:S05]  /*3ad0*/  BRA.U !UP0, `(.L_x_2019) ;  /* 0x0000001508947547 */ /* 0x001fea000b800000 */
[----:B------:R-:W-:Y:S05]  /*3ae0*/  @P3 BRA `(.L_x_2020) ;  /* 0x0000000000a03947 */ /* 0x000fea0003800000 */
[----:B--2---:R-:W0:Y:S01]  /*3af0*/  LDC R42, c[0x0][0x374] ;  /* 0x0000dd00ff2a7b82 */ /* 0x004e220000000800 */
[----:B------:R-:W2:Y:S01]  /*3b00*/  S2R R44, SR_CTAID.Y ;  /* 0x00000000002c7919 */ /* 0x000ea20000002600 */
[----:B------:R-:W3:Y:S01]  /*3b10*/  LDCU UR7, c[0x0][0x370] ;  /* 0x00006e00ff0777ac */ /* 0x000ee20008000800 */
[----:B------:R-:W-:Y:S01]  /*3b20*/  MOV R22, UR4 ;  /* 0x0000000400167c02 */ /* 0x000fe20008000f00 */
[----:B------:R4:W-:Y:S03]  /*3b30*/  STL.64 [R1+0x10], R2 ;  /* 0x0000100201007387 */ /* 0x0009e60000100a00 */
[----:B------:R-:W-:Y:S01]  /*3b40*/  LOP3.LUT R22, R22, 0x1, RZ, 0xc0, !PT ;  /* 0x0000000116167812 */ /* 0x000fe200078ec0ff */
[----:B----4-:R-:W4:Y:S04]  /*3b50*/  LDC.64 R2, c[0x0][0x3b8] ;  /* 0x0000ee00ff027b82 */ /* 0x010f280000000a00 */
[----:B0-----:R-:W-:-:S04]  /*3b60*/  IMAD R23, R22, R42, RZ ;  /* 0x0000002a16177224 */ /* 0x001fc800078e02ff */
[----:B---3--:R-:W-:-:S05]  /*3b70*/  IMAD R20, R23, UR7, RZ ;  /* 0x0000000717147c24 */ /* 0x008fca000f8e02ff */
[----:B------:R-:W-:Y:S01]  /*3b80*/  SHF.L.U32 R20, R20, 0x1, RZ ;  /* 0x0000000114147819 */ /* 0x000fe200000006ff */
[----:B--2---:R-:W-:-:S04]  /*3b90*/  IMAD R42, R42, UR8, R44 ;  /* 0x000000082a2a7c24 */ /* 0x004fc8000f8e022c */
[----:B----4-:R-:W-:Y:S01]  /*3ba0*/  IMAD.WIDE R20, R20, 0x4, R2 ;  /* 0x0000000414147825 */ /* 0x010fe200078e0202 */
[----:B------:R-:W-:Y:S01]  /*3bb0*/  ULOP3.LUT UP0, UR6, UR4, 0x2, URZ, 0xc0, !UPT ;  /* 0x0000000204067892 */ /* 0x000fe2000f80c0ff */
[----:B------:R0:W5:Y:S03]  /*3bc0*/  LDL.LU.64 R2, [R1+0x10] ;  /* 0x0000100001027983 */ /* 0x0001660000300a00 */
[----:B------:R-:W-:Y:S01]  /*3bd0*/  UIADD3 UR6, UPT, UPT, -UR6, 0x1, URZ ;  /* 0x0000000106067890 */ /* 0x000fe2000fffe1ff */
[----:B------:R-:W-:Y:S02]  /*3be0*/  IMAD.WIDE.U32 R20, R42, 0x8, R20 ;  /* 0x000000082a147825 */ /* 0x000fe400078e0014 */
[----:B-1----:R-:W1:Y:S03]  /*3bf0*/  LDC.64 R42, c[0x0][0x3b0] ;  /* 0x0000ec00ff2a7b82 */ /* 0x002e660000000a00 */
[----:B------:R2:W-:Y:S02]  /*3c00*/  STG.E.64 desc[UR12][R20.64], R40 ;  /* 0x0000002814007986 */ /* 0x0005e4000c101b0c */
[----:B--2---:R-:W-:-:S02]  /*3c10*/  IADD3 R20, PT, PT, R23, R44, RZ ;  /* 0x0000002c17147210 */ /* 0x004fc40007ffe0ff */
[----:B------:R-:W-:-:S03]  /*3c20*/  MOV R23, UR6 ;  /* 0x0000000600177c02 */ /* 0x000fc60008000f00 */
[----:B-1----:R-:W-:Y:S01]  /*3c30*/  IMAD.WIDE.U32 R20, R20, 0x4, R42 ;  /* 0x0000000414147825 */ /* 0x002fe200078e002a */
        /* <DEDUP_REMOVED lines=9> */
.L_x_2021:
[----:B------:R-:W-:Y:S05]  /*3cd0*/  YIELD ;  /* 0x0000000000007946 */ /* 0x000fea0003800000 */
[----:B------:R-:W0:Y:S02]  /*3ce0*/  LDCU UR6, c[0x0][0x374] ;  /* 0x00006e80ff0677ac */ /* 0x000e240008000800 */
[----:B0-----:R-:W-:-:S04]  /*3cf0*/  IMAD R21, R22, UR6, R44 ;  /* 0x0000000616157c24 */ /* 0x001fc8000f8e022c */
[----:B------:R-:W-:-:S06]  /*3d00*/  IMAD.WIDE.U32 R20, R21, 0x4, R42 ;  /* 0x0000000415147825 */ /* 0x000fcc00078e002a */
[----:B------:R0:W2:Y:S04]  /*3d10*/  LDG.E.STRONG.GPU R20, desc[UR12][R20.64] ;  /* 0x0000000c14147981 */ /* 0x0000a8000c1ef900 */
[----:B--2---:R-:W-:Y:S01]  /*3d20*/  CCTL.IVALL ;  /* 0x00000000ff00798f */ /* 0x004fe20002000000 */
[----:B0-----:R-:W0:Y:S02]  /*3d30*/  LDC R21, c[0x0][0x370] ;  /* 0x0000dc00ff157b82 */ /* 0x001e240000000800 */
[----:B0-----:R-:W-:-:S04]  /*3d40*/  SEL R21, R21, RZ, !P2 ;  /* 0x000000ff15157207 */ /* 0x001fc80005000000 */
[----:B------:R-:W-:-:S13]  /*3d50*/  ISETP.NE.AND P1, PT, R20, R21, PT ;  /* 0x000000151400720c */ /* 0x000fda0003f25270 */
[----:B------:R-:W-:Y:S05]  /*3d60*/  @P1 BRA `(.L_x_2021) ;  /* 0xfffffffc00d81947 */ /* 0x000fea000383ffff */
.L_x_2020:
[----:B---3--:R-:W0:Y:S01]  /*3d70*/  LDC R20, c[0x0][0x370] ;  /* 0x0000dc00ff147b82 */ /* 0x008e220000000800 */
[----:B------:R-:W-:Y:S05]  /*3d80*/  WARPSYNC.ALL ;  /* 0x0000000000007948 */ /* 0x000fea0003800000 */
[----:B0-----:R-:W-:Y:S02]  /*3d90*/  ISETP.GE.U32.AND P1, PT, R20, 0x8, PT ;  /* 0x000000081400780c */ /* 0x001fe40003f26070 */
[----:B------:R-:W-:Y:S01]  /*3da0*/  BAR.SYNC.DEFER_BLOCKING 0x0 ;  /* 0x0000000000007b1d */ /* 0x000fe20000010000 */
[----:B--2---:R-:W-:-:S10]  /*3db0*/  MOV R42, RZ ;  /* 0x000000ff002a7202 */ /* 0x004fd40000000f00 */
[----:B------:R-:W-:Y:S05]  /*3dc0*/  @!P1 BRA `(.L_x_2022) ;  /* 0x0000000800949947 */ /* 0x000fea0003800000 */
[----:B------:R-:W0:Y:S01]  /*3dd0*/  S2UR UR6, SR_CTAID.Y ;  /* 0x00000000000679c3 */ /* 0x000e220000002600 */
[----:B------:R-:W0:Y:S01]  /*3de0*/  LDCU UR7, c[0x0][0x374] ;  /* 0x00006e80ff0777ac */ /* 0x000e220008000800 */
[----:B------:R-:W-:Y:S01]  /*3df0*/  HFMA2 R46, -RZ, RZ, 0, 0 ;  /* 0x00000000ff2e7431 */ /* 0x000fe200000001ff */
[----:B------:R-:W-:-:S05]  /*3e00*/  UIADD3 UR20, UPT, UPT, -UR8, URZ, URZ ;  /* 0x000000ff08147290 */ /* 0x000fca000fffe1ff */
[----:B------:R-:W2:Y:S01]  /*3e10*/  S2UR UR11, SR_CTAID.X ;  /* 0x00000000000b79c3 */ /* 0x000ea20000002500 */
[----:B0-----:R-:W-:Y:S02]  /*3e20*/  ULEA UR14, UR7, UR6, 0x1 ;  /* 0x00000006070e7291 */ /* 0x001fe4000f8e08ff */
[----:B------:R-:W-:Y:S02]  /*3e30*/  ULEA UR15, UR7, UR6, 0x2 ;  /* 0x00000006070f7291 */ /* 0x000fe4000f8e10ff */
[----:B------:R-:W-:Y:S02]  /*3e40*/  UIMAD UR16, UR7, 0x6, UR6 ;  /* 0x00000006071078a4 */ /* 0x000fe4000f8e0206 */
[----:B------:R-:W-:Y:S02]  /*3e50*/  UIMAD UR17, UR7, 0x5, UR6 ;  /* 0x00000005071178a4 */ /* 0x000fe4000f8e0206 */
[----:B------:R-:W-:Y:S02]  /*3e60*/  UIMAD UR18, UR7, 0x3, UR6 ;  /* 0x00000003071278a4 */ /* 0x000fe4000f8e0206 */
[----:B------:R-:W-:-:S02]  /*3e70*/  UIMAD UR19, UR7, 0x7, UR6 ;  /* 0x00000007071378a4 */ /* 0x000fc4000f8e0206 */
[----:B--2---:R-:W-:-:S12]  /*3e80*/  UIADD3 UR7, UPT, UPT, UR6, UR7, URZ ;  /* 0x0000000706077290 */ /* 0x004fd8000fffe0ff */
.L_x_2023:
[----:B-1----:R-:W0:Y:S01]  /*3e90*/  S2R R43, SR_TID.X ;  /* 0x00000000002b7919 */ /* 0x002e220000002100 */
[----:B------:R-:W-:Y:S01]  /*3ea0*/  ISETP.NE.AND P4, PT, RZ, UR20, PT ;  /* 0x00000014ff007c0c */ /* 0x000fe2000bf85270 */
[----:B------:R-:W-:Y:S01]  /*3eb0*/  UMOV UR8, UR11 ;  /* 0x0000000b00087c82 */ /* 0x000fe20008000000 */
[----:B------:R-:W-:Y:S02]  /*3ec0*/  IADD3 R20, PT, PT, R46, 0x1, RZ ;  /* 0x000000012e147810 */ /* 0x000fe40007ffe0ff */
[----:B------:R-:W-:Y:S02]  /*3ed0*/  ISETP.NE.OR P4, PT, R37, RZ, !P4 ;  /* 0x000000ff2500720c */ /* 0x000fe40006785670 */
[----:B------:R-:W-:Y:S02]  /*3ee0*/  ISETP.NE.AND P5, PT, R20, UR8, PT ;  /* 0x0000000814007c0c */ /* 0x000fe4000bfa5270 */
[----:B------:R-:W-:Y:S02]  /*3ef0*/  MOV R42, UR4 ;  /* 0x00000004002a7c02 */ /* 0x000fe40008000f00 */
[----:B------:R-:W-:-:S07]  /*3f00*/  MOV R44, UR4 ;  /* 0x00000004002c7c02 */ /* 0x000fce0008000f00 */
[----:B------:R-:W1:Y:S01]  /*3f10*/  @!P4 LDC R23, c[0x0][0x374] ;  /* 0x0000dd00ff17cb82 */ /* 0x000e620000000800 */
[----:B------:R-:W-:-:S07]  /*3f20*/  @!P4 LOP3.LUT R42, R42, 0x1, RZ, 0xc0, !PT ;  /* 0x000000012a2ac812 */ /* 0x000fce00078ec0ff */
[----:B------:R-:W2:Y:S01]  /*3f30*/  @!P4 LDC R22, c[0x0][0x370] ;  /* 0x0000dc00ff16cb82 */ /* 0x000ea20000000800 */
[----:B0-----:R-:W-:-:S07]  /*3f40*/  MOV R37, R43 ;  /* 0x0000002b00257202 */ /* 0x001fce0000000f00 */
[----:B------:R-:W0:Y:S01]  /*3f50*/  @!P4 LDC.64 R20, c[0x0][0x3b8] ;  /* 0x0000ee00ff14cb82 */ /* 0x000e220000000a00 */
[----:B------:R-:W-:Y:S01]  /*3f60*/  ISETP.NE.OR P5, PT, R37, RZ, !P5 ;  /* 0x000000ff2500720c */ /* 0x000fe20006fa5670 */
[----:B-1----:R-:W-:-:S12]  /*3f70*/  @!P4 IMAD R23, R42, R23, RZ ;  /* 0x000000172a17c224 */ /* 0x002fd800078e02ff */
[----:B------:R-:W1:Y:S01]  /*3f80*/  @!P5 LDC R42, c[0x0][0x374] ;  /* 0x0000dd00ff2adb82 */ /* 0x000e620000000800 */
[----:B--2---:R-:W-:Y:S01]  /*3f90*/  @!P4 IMAD R22, R23, R22, RZ ;  /* 0x000000161716c224 */ /* 0x004fe200078e02ff */
[----:B------:R-:W-:-:S04]  /*3fa0*/  @!P5 LOP3.LUT R44, R44, 0x1, RZ, 0xc0, !PT ;  /* 0x000000012c2cd812 */ /* 0x000fc800078ec0ff */
[----:B------:R-:W-:Y:S02]  /*3fb0*/  @!P4 SHF.L.U32 R22, R22, 0x1, RZ ;  /* 0x000000011616c819 */ /* 0x000fe400000006ff */
[----:B------:R-:W2:Y:S03]  /*3fc0*/  @!P5 LDC R43, c[0x0][0x370] ;  /* 0x0000dc00ff2bdb82 */ /* 0x000ea60000000800 */
[----:B0-----:R-:W-:Y:S01]  /*3fd0*/  @!P4 IMAD.WIDE R20, R22, 0x4, R20 ;  /* 0x000000041614c825 */ /* 0x001fe200078e0214 */
[----:B------:R-:W-:-:S05]  /*3fe0*/  MOV R22, UR6 ;  /* 0x0000000600167c02 */ /* 0x000fca0008000f00 */
[----:B------:R-:W-:Y:S02]  /*3ff0*/  @!P4 IMAD.WIDE.U32 R22, R22, 0x8, R20 ;  /* 0x000000081616c825 */ /* 0x000fe400078e0014 */
[----:B------:R-:W0:Y:S04]  /*4000*/  @!P5 LDC.64 R20, c[0x0][0x3b8] ;  /* 0x0000ee00ff14db82 */ /* 0x000e280000000a00 */
[----:B------:R-:W3:Y:S01]  /*4010*/  @!P4 LDG.E.64 R22, desc[UR12][R22.64] ;  /* 0x0000000c1616c981 */ /* 0x000ee2000c1e1b00 */
[----:B-1----:R-:W-:-:S04]  /*4020*/  @!P5 IMAD R42, R44, R42, RZ ;  /* 0x0000002a2c2ad224 */ /* 0x002fc800078e02ff */
[----:B--2---:R-:W-:-:S05]  /*4030*/  @!P5 IMAD R42, R42, R43, RZ ;  /* 0x0000002b2a2ad224 */ /* 0x004fca00078e02ff */
[----:B------:R-:W-:-:S05]  /*4040*/  @!P5 SHF.L.U32 R42, R42, 0x1, RZ ;  /* 0x000000012a2ad819 */ /* 0x000fca00000006ff */
[----:B0-----:R-:W-:Y:S01]  /*4050*/  @!P5 IMAD.WIDE R20, R42, 0x4, R20 ;  /* 0x000000042a14d825 */ /* 0x001fe200078e0214 */
[----:B------:R-:W-:-:S05]  /*4060*/  MOV R42, UR7 ;  /* 0x00000007002a7c02 */ /* 0x000fca0008000f00 */
[----:B------:R-:W-:-:S06]  /*4070*/  @!P5 IMAD.WIDE.U32 R20, R42, 0x8, R20 ;  /* 0x000000082a14d825 */ /* 0x000fcc00078e0014 */
[----:B------:R-:W2:Y:S01]  /*4080*/  @!P5 LDG.E.64 R20, desc[UR12][R20.64] ;  /* 0x0000000c1414d981 */ /* 0x000ea2000c1e1b00 */
[----:B------:R-:W-:-:S04]  /*4090*/  IADD3 R42, PT, PT, R46, 0x2, RZ ;  /* 0x000000022e2a7810 */ /* 0x000fc80007ffe0ff */
[----:B------:R-:W-:-:S04]  /*40a0*/  ISETP.NE.AND P3, PT, R42, UR8, PT ;  /* 0x000000082a007c0c */ /* 0x000fc8000bf65270 */
[----:B------:R-:W-:Y:S02]  /*40b0*/  ISETP.NE.OR P3, PT, R37, RZ, !P3 ;  /* 0x000000ff2500720c */ /* 0x000fe40005f65670 */
[----:B------:R-:W-:-:S04]  /*40c0*/  IADD3 R42, PT, PT, R46, 0x3, RZ ;  /* 0x000000032e2a7810 */ /* 0x000fc80007ffe0ff */
[----:B------:R-:W-:-:S04]  /*40d0*/  ISETP.NE.AND P1, PT, R42, UR8, PT ;  /* 0x000000082a007c0c */ /* 0x000fc8000bf25270 */
[----:B------:R-:W-:-:S03]  /*40e0*/  ISETP.NE.OR P1, PT, R37, RZ, !P1 ;  /* 0x000000ff2500720c */ /* 0x000fc60004f25670 */
[----:B------:R-:W0:Y:S08]  /*40f0*/  @!P3 LDC R43, c[0x0][0x374] ;  /* 0x0000dd00ff2bbb82 */ /* 0x000e300000000800 */
[----:B------:R-:W1:Y:S01]  /*4100*/  @!P3 LDC R76, c[0x0][0x370] ;  /* 0x0000dc00ff4cbb82 */ /* 0x000e620000000800 */
[----:B------:R-:W-:-:S04]  /*4110*/  MOV R44, UR4 ;  /* 0x00000004002c7c02 */ /* 0x000fc80008000f00 */
[----:B------:R-:W-:-:S03]  /*4120*/  @!P3 LOP3.LUT R44, R44, 0x1, RZ, 0xc0, !PT ;  /* 0x000000012c2cb812 */ /* 0x000fc600078ec0ff */
[----:B------:R-:W4:Y:S02]  /*4130*/  @!P1 LDC R42, c[0x0][0x374] ;  /* 0x0000dd00ff2a9b82 */ /* 0x000f240000000800 */
[----:B0-----:R-:W-:-:S06]  /*4140*/  @!P3 IMAD R43, R44, R43, RZ ;  /* 0x0000002b2c2bb224 */ /* 0x001fcc00078e02ff */
[----:B------:R-:W0:Y:S01]  /*4150*/  @!P1 LDC R44, c[0x0][0x370] ;  /* 0x0000dc00ff2c9b82 */ /* 0x000e220000000800 */
[----:B-1----:R-:W-:Y:S01]  /*4160*/  @!P3 IMAD R76, R43, R76, RZ ;  /* 0x0000004c2b4cb224 */ /* 0x002fe200078e02ff */
[----:B------:R-:W-:-:S04]  /*4170*/  MOV R43, UR4 ;  /* 0x00000004002b7c02 */ /* 0x000fc80008000f00 */
[----:B------:R-:W-:-:S05]  /*4180*/  @!P1 LOP3.LUT R43, R43, 0x1, RZ, 0xc0, !PT ;  /* 0x000000012b2b9812 */ /* 0x000fca00078ec0ff */
[----:B----4-:R-:W-:Y:S01]  /*4190*/  @!P1 IMAD R42, R43, R42, RZ ;  /* 0x0000002a2b2a9224 */ /* 0x010fe200078e02ff */
[----:B------:R-:W-:-:S04]  /*41a0*/  IADD3 R43, PT, PT, R46, 0x4, RZ ;  /* 0x000000042e2b7810 */ /* 0x000fc80007ffe0ff */
[----:B------:R-:W-:Y:S01]  /*41b0*/  ISETP.NE.AND P2, PT, R43, UR8, PT ;  /* 0x000000082b007c0c */ /* 0x000fe2000bf45270 */
[----:B0-----:R-:W-:-:S03]  /*41c0*/  @!P1 IMAD R44, R42, R44, RZ ;  /* 0x0000002c2a2c9224 */ /* 0x001fc600078e02ff */
[----:B------:R-:W-:Y:S01]  /*41d0*/  ISETP.NE.OR P2, PT, R37, RZ, !P2 ;  /* 0x000000ff2500720c */ /* 0x000fe20005745670 */
[----:B------:R-:W0:-:S12]  /*41e0*/  @!P3 LDC.64 R42, c[0x0][0x3b8] ;  /* 0x0000ee00ff2abb82 */ /* 0x000e180000000a00 */
[----:B------:R-:W1:Y:S01]  /*41f0*/  @!P2 LDC R45, c[0x0][0x374] ;  /* 0x0000dd00ff2dab82 */ /* 0x000e620000000800 */
[----:B------:R-:W-:Y:S01]  /*4200*/  @!P1 SHF.L.U32 R44, R44, 0x1, RZ ;  /* 0x000000012c2c9819 */ /* 0x000fe200000006ff */
[----:B---3--:R-:W-:Y:S01]  /*4210*/  @!P4 FADD.FTZ R40, R40, R22 ;  /* 0x000000162828c221 */ /* 0x008fe20000010000 */
[----:B------:R-:W-:Y:S01]  /*4220*/  @!P3 SHF.L.U32 R22, R76, 0x1, RZ ;  /* 0x000000014c16b819 */ /* 0x000fe200000006ff */
[----:B------:R-:W-:-:S04]  /*4230*/  @!P4 FADD.FTZ R41, R41, R23 ;  /* 0x000000172929c221 */ /* 0x000fc80000010000 */
[----:B0-----:R-:W-:Y:S01]  /*4240*/  @!P3 IMAD.WIDE R22, R22, 0x4, R42 ;  /* 0x000000041616b825 */ /* 0x001fe200078e022a */
[----:B------:R-:W-:-:S05]  /*4250*/  MOV R42, UR14 ;  /* 0x0000000e002a7c02 */ /* 0x000fca0008000f00 */
[----:B------:R-:W-:Y:S02]  /*4260*/  @!P3 IMAD.WIDE.U32 R22, R42, 0x8, R22 ;  /* 0x000000082a16b825 */ /* 0x000fe400078e0016 */
[----:B------:R-:W0:Y:S04]  /*4270*/  @!P1 LDC.64 R42, c[0x0][0x3b8] ;  /* 0x0000ee00ff2a9b82 */ /* 0x000e280000000a00 */
[----:B------:R-:W3:Y:S01]  /*4280*/  @!P3 LDG.E.64 R22, desc[UR12][R22.64] ;  /* 0x0000000c1616b981 */ /* 0x000ee2000c1e1b00 */
[----:B--2---:R-:W-:Y:S01]  /*4290*/  @!P5 FADD.FTZ R40, R40, R20 ;  /* 0x000000142828d221 */ /* 0x004fe20000010000 */
[----:B------:R-:W-:-:S04]  /*42a0*/  MOV R20, UR4 ;  /* 0x0000000400147c02 */ /* 0x000fc80008000f00 */
[----:B------:R-:W-:-:S05]  /*42b0*/  @!P2 LOP3.LUT R20, R20, 0x1, RZ, 0xc0, !PT ;  /* 0x000000011414a812 */ /* 0x000fca00078ec0ff */
[----:B-1----:R-:W-:Y:S02]  /*42c0*/  @!P2 IMAD R20, R20, R45, RZ ;  /* 0x0000002d1414a224 */ /* 0x002fe400078e02ff */
[----:B------:R-:W1:Y:S01]  /*42d0*/  @!P2 LDC R45, c[0x0][0x370] ;  /* 0x0000dc00ff2dab82 */ /* 0x000e620000000800 */
[----:B0-----:R-:W-:Y:S01]  /*42e0*/  @!P1 IMAD.WIDE R42, R44, 0x4, R42 ;  /* 0x000000042c2a9825 */ /* 0x001fe200078e022a */
[----:B------:R-:W-:-:S05]  /*42f0*/  MOV R44, UR18 ;  /* 0x00000012002c7c02 */ /* 0x000fca0008000f00 */
[----:B------:R-:W-:-:S06]  /*4300*/  @!P1 IMAD.WIDE.U32 R42, R44, 0x8, R42 ;  /* 0x000000082c2a9825 */ /* 0x000fcc00078e002a */
[----:B------:R-:W2:Y:S01]  /*4310*/  @!P1 LDG.E.64 R42, desc[UR12][R42.64] ;  /* 0x0000000c2a2a9981 */ /* 0x000ea2000c1e1b00 */
[----:B-1----:R-:W-:Y:S02]  /*4320*/  @!P2 IMAD R20, R20, R45, RZ ;  /* 0x0000002d1414a224 */ /* 0x002fe400078e02ff */
[----:B------:R-:W0:Y:S03]  /*4330*/  @!P2 LDC.64 R44, c[0x0][0x3b8] ;  /* 0x0000ee00ff2cab82 */ /* 0x000e260000000a00 */
        /* <DEDUP_REMOVED lines=8> */
[----:B------:R-:W0:Y:S08]  /*43c0*/  @!P4 LDC R20, c[0x0][0x374] ;  /* 0x0000dd00ff14cb82 */ /* 0x000e300000000800 */
[----:B------:R-:W1:Y:S01]  /*43d0*/  @!P4 LDC R76, c[0x0][0x370] ;  /* 0x0000dc00ff4ccb82 */ /* 0x000e620000000800 */
[----:B------:R-:W-:Y:S01]  /*43e0*/  @!P5 FADD.FTZ R41, R41, R21 ;  /* 0x000000152929d221 */ /* 0x000fe20000010000 */
[----:B------:R-:W-:-:S04]  /*43f0*/  MOV R21, UR4 ;  /* 0x0000000400157c02 */ /* 0x000fc80008000f00 */
[----:B------:R-:W-:-:S05]  /*4400*/  @!P4 LOP3.LUT R21, R21, 0x1, RZ, 0xc0, !PT ;  /* 0x000000011515c812 */ /* 0x000fca00078ec0ff */
[----:B0-----:R-:W-:-:S04]  /*4410*/  @!P4 IMAD R20, R21, R20, RZ ;  /* 0x000000141514c224 */ /* 0x001fc800078e02ff */
[----:B-1----:R-:W-:Y:S01]  /*4420*/  @!P4 IMAD R76, R20, R76, RZ ;  /* 0x0000004c144cc224 */ /* 0x002fe200078e02ff */
        /* <DEDUP_REMOVED lines=8> */
[----:B------:R-:W-:Y:S01]  /*44b0*/  @!P4 SHF.L.U32 R76, R76, 0x1, RZ ;  /* 0x000000014c4cc819 */ /* 0x000fe200000006ff */
[----:B---3--:R-:W-:Y:S01]  /*44c0*/  @!P3 FADD.FTZ R40, R40, R22 ;  /* 0x000000162828b221 */ /* 0x008fe20000010000 */
[----:B------:R-:W-:Y:S01]  /*44d0*/  IADD3 R22, PT, PT, R46, 0x7, RZ ;  /* 0x000000072e167810 */ /* 0x000fe20007ffe0ff */
[----:B------:R-:W-:-:S03]  /*44e0*/  @!P3 FADD.FTZ R41, R41, R23 ;  /* 0x000000172929b221 */ /* 0x000fc60000010000 */
[----:B------:R-:W-:-:S04]  /*44f0*/  ISETP.NE.AND P3, PT, R22, UR8, PT ;  /* 0x0000000816007c0c */ /* 0x000fc8000bf65270 */
[----:B------:R-:W-:-:S13]  /*4500*/  ISETP.NE.OR P3, PT, R37, RZ, !P3 ;  /* 0x000000ff2500720c */ /* 0x000fda0005f65670 */
[----:B------:R-:W1:Y:S01]  /*4510*/  @!P3 LDC R22, c[0x0][0x374] ;  /* 0x0000dd00ff16bb82 */ /* 0x000e620000000800 */
[----:B--2---:R-:W-:Y:S01]  /*4520*/  @!P1 FADD.FTZ R40, R40, R42 ;  /* 0x0000002a28289221 */ /* 0x004fe20000010000 */
[----:B0-----:R-:W-:-:S06]  /*4530*/  @!P5 IMAD R42, R20, R21, RZ ;  /* 0x00000015142ad224 */ /* 0x001fcc00078e02ff */
[----:B------:R-:W0:Y:S01]  /*4540*/  @!P4 LDC.64 R20, c[0x0][0x3b8] ;  /* 0x0000ee00ff14cb82 */ /* 0x000e220000000a00 */
[----:B------:R-:W-:Y:S01]  /*4550*/  MOV R23, UR17 ;  /* 0x0000001100177c02 */ /* 0x000fe20008000f00 */
[----:B------:R-:W-:-:S06]  /*4560*/  @!P1 FADD.FTZ R41, R41, R43 ;  /* 0x0000002b29299221 */ /* 0x000fcc0000010000 */
[----:B------:R-:W2:Y:S01]  /*4570*/  @!P3 LDC R43, c[0x0][0x370] ;  /* 0x0000dc00ff2bbb82 */ /* 0x000ea20000000800 */
[----:B0-----:R-:W-:-:S04]  /*4580*/  @!P4 IMAD.WIDE R20, R76, 0x4, R20 ;  /* 0x000000044c14c825 */ /* 0x001fc800078e0214 */
[----:B------:R-:W-:-:S04]  /*4590*/  @!P4 IMAD.WIDE.U32 R20, R23, 0x8, R20 ;  /* 0x000000081714c825 */ /* 0x000fc800078e0014 */
[----:B----4-:R-:W-:Y:S01]  /*45a0*/  @!P2 FADD.FTZ R40, R40, R44 ;  /* 0x0000002c2828a221 */ /* 0x010fe20000010000 */
[----:B------:R-:W-:Y:S01]  /*45b0*/  MOV R44, UR4 ;  /* 0x00000004002c7c02 */ /* 0x000fe20008000f00 */
[----:B------:R-:W3:Y:S03]  /*45c0*/  @!P4 LDG.E.64 R20, desc[UR12][R20.64] ;  /* 0x0000000c1414c981 */ /* 0x000ee6000c1e1b00 */
[----:B------:R-:W-:-:S05]  /*45d0*/  @!P3 LOP3.LUT R44, R44, 0x1, RZ, 0xc0, !PT ;  /* 0x000000012c2cb812 */ /* 0x000fca00078ec0ff */
[----:B-1----:R-:W-:Y:S02]  /*45e0*/  @!P3 IMAD R44, R44, R22, RZ ;  /* 0x000000162c2cb224 */ /* 0x002fe400078e02ff */
[----:B------:R-:W0:Y:S01]  /*45f0*/  @!P5 LDC.64 R22, c[0x0][0x3b8] ;  /* 0x0000ee00ff16db82 */ /* 0x000e220000000a00 */
[----:B------:R-:W-:Y:S01]  /*4600*/  @!P5 SHF.L.U32 R42, R42, 0x1, RZ ;  /* 0x000000012a2ad819 */ /* 0x000fe200000006ff */
[----:B--2---:R-:W-:-:S04]  /*4610*/  @!P3 IMAD R44, R44, R43, RZ ;  /* 0x0000002b2c2cb224 */ /* 0x004fc800078e02ff */
[----:B0-----:R-:W-:Y:S01]  /*4620*/  @!P5 IMAD.WIDE R22, R42, 0x4, R22 ;  /* 0x000000042a16d825 */ /* 0x001fe200078e0216 */
[----:B------:R-:W-:-:S05]  /*4630*/  MOV R42, UR16 ;  /* 0x00000010002a7c02 */ /* 0x000fca0008000f00 */
[----:B------:R-:W-:Y:S02]  /*4640*/  @!P5 IMAD.WIDE.U32 R42, R42, 0x8, R22 ;  /* 0x000000082a2ad825 */ /* 0x000fe400078e0016 */
[----:B------:R-:W0:Y:S01]  /*4650*/  @!P3 LDC.64 R22, c[0x0][0x3b8] ;  /* 0x0000ee00ff16bb82 */ /* 0x000e220000000a00 */
[----:B------:R-:W-:-:S03]  /*4660*/  @!P3 SHF.L.U32 R44, R44, 0x1, RZ ;  /* 0x000000012c2cb819 */ /* 0x000fc600000006ff */
[----:B------:R-:W2:Y:S02]  /*4670*/  @!P5 LDG.E.64 R42, desc[UR12][R42.64] ;  /* 0x0000000c2a2ad981 */ /* 0x000ea4000c1e1b00 */
        /* <DEDUP_REMOVED lines=17> */
[----:B---3--:R-:W-:Y:S01]  /*4790*/  @!P4 FADD.FTZ R40, R40, R20 ;  /* 0x000000142828c221 */ /* 0x008fe20000010000 */
[----:B------:R-:W-:-:S03]  /*47a0*/  @!P4 FADD.FTZ R41, R41, R21 ;  /* 0x000000152929c221 */ /* 0x000fc60000010000 */
[----:B--2---:R-:W-:Y:S01]  /*47b0*/  @!P5 FADD.FTZ R40, R40, R42 ;  /* 0x0000002a2828d221 */ /* 0x004fe20000010000 */
[----:B-1----:R-:W-:-:S04]  /*47c0*/  LOP3.LUT R42, R44, 0x7ffffff8, RZ, 0xc0, !PT ;  /* 0x7ffffff82c2a7812 */ /* 0x002fc800078ec0ff */
[----:B------:R-:W-:Y:S01]  /*47d0*/  ISETP.NE.AND P1, PT, R46, R42, PT ;  /* 0x0000002a2e00720c */ /* 0x000fe20003f25270 */
[----:B------:R-:W-:Y:S01]  /*47e0*/  @!P5 FADD.FTZ R41, R41, R43 ;  /* 0x0000002b2929d221 */ /* 0x000fe20000010000 */
[----:B----4-:R-:W-:-:S03]  /*47f0*/  @!P3 FADD.FTZ R40, R40, R22 ;  /* 0x000000162828b221 */ /* 0x010fc60000010000 */
[----:B------:R-:W-:-:S08]  /*4800*/  @!P3 FADD.FTZ R41, R41, R23 ;  /* 0x000000172929b221 */ /* 0x000fd00000010000 */
[----:B------:R-:W-:Y:S05]  /*4810*/  @P1 BRA `(.L_x_2023) ;  /* 0xfffffff4009c1947 */ /* 0x000fea000383ffff */
.L_x_2022:
        /* <DEDUP_REMOVED lines=13> */
[----:B------:R-:W2:Y:S06]  /*48f0*/  @!P1 S2R R23, SR_CTAID.Y ;  /* 0x0000000000179919 */ /* 0x000eac0000002600 */
[----:B-1----:R-:W1:Y:S01]  /*4900*/  @!P1 LDC R43, c[0x0][0x370] ;  /* 0x0000dc00ff2b9b82 */ /* 0x002e620000000800 */
[----:B0-----:R-:W-:-:S04]  /*4910*/  @!P1 IMAD R20, R21, R22, RZ ;  /* 0x0000001615149224 */ /* 0x001fc800078e02ff */
[----:B-1----:R-:W-:-:S03]  /*4920*/  @!P1 IMAD R43, R20, R43, RZ ;  /* 0x0000002b142b9224 */ /* 0x002fc600078e02ff */
[----:B------:R-:W0:Y:S01]  /*4930*/  @!P1 LDC.64 R20, c[0x0][0x3b8] ;  /* 0x0000ee00ff149b82 */ /* 0x000e220000000a00 */
[----:B--2---:R-:W-:Y:S01]  /*4940*/  @!P1 IMAD R23, R42, R22, R23 ;  /* 0x000000162a179224 */ /* 0x004fe200078e0217 */
[----:B------:R-:W-:-:S05]  /*4950*/  @!P1 SHF.L.U32 R43, R43, 0x1, RZ ;  /* 0x000000012b2b9819 */ /* 0x000fca00000006ff */
[----:B0-----:R-:W-:-:S04]  /*4960*/  @!P1 IMAD.WIDE R20, R43, 0x4, R20 ;  /* 0x000000042b149825 */ /* 0x001fc800078e0214 */
[----:B------:R-:W-:-:S05]  /*4970*/  @!P1 IMAD.WIDE.U32 R20, R23, 0x8, R20 ;  /* 0x0000000817149825 */ /* 0x000fca00078e0014 */
[----:B------:R0:W2:Y:S01]  /*4980*/  @!P1 LDG.E.64 R22, desc[UR12][R20.64] ;  /* 0x0000000c14169981 */ /* 0x0000a2000c1e1b00 */
[----:B------:R-:W-:-:S04]  /*4990*/  IADD3 R43, PT, PT, R42, 0x1, RZ ;  /* 0x000000012a2b7810 */ /* 0x000fc80007ffe0ff */
[----:B------:R-:W-:-:S04]  /*49a0*/  ISETP.NE.AND P2, PT, R43, UR8, PT ;  /* 0x000000082b007c0c */ /* 0x000fc8000bf45270 */
[----:B------:R-:W-:-:S13]  /*49b0*/  ISETP.NE.OR P2, PT, R37, RZ, !P2 ;  /* 0x000000ff2500720c */ /* 0x000fda0005745670 */
[----:B0-----:R-:W0:Y:S01]  /*49c0*/  @!P2 S2R R21, SR_CTAID.Y ;  /* 0x000000000015a919 */ /* 0x001e220000002600 */
[----:B------:R-:W1:Y:S08]  /*49d0*/  @!P2 LDC R43, c[0x0][0x374] ;  /* 0x0000dd00ff2bab82 */ /* 0x000e700000000800 */
[----:B------:R-:W3:Y:S01]  /*49e0*/  @!P2 LDC R20, c[0x0][0x370] ;  /* 0x0000dc00ff14ab82 */ /* 0x000ee20000000800 */
[----:B--2---:R-:W-:Y:S01]  /*49f0*/  @!P1 FADD.FTZ R40, R40, R22 ;  /* 0x0000001628289221 */ /* 0x004fe20000010000 */
[----:B------:R-:W-:-:S04]  /*4a00*/  MOV R22, UR4 ;  /* 0x0000000400167c02 */ /* 0x000fc80008000f00 */
[----:B------:R-:W-:-:S05]  /*4a10*/  @!P2 LOP3.LUT R22, R22, 0x1, RZ, 0xc0, !PT ;  /* 0x000000011616a812 */ /* 0x000fca00078ec0ff */
[-C--:B-1----:R-:W-:Y:S02]  /*4a20*/  @!P2 IMAD R44, R22, R43.reuse, RZ ;  /* 0x0000002b162ca224 */ /* 0x082fe400078e02ff */
[----:B------:R-:W-:Y:S02]  /*4a30*/  @!P2 IMAD R22, R42, R43, R43 ;  /* 0x0000002b2a16a224 */ /* 0x000fe400078e022b */
[----:B---3--:R-:W-:-:S03]  /*4a40*/  @!P2 IMAD R44, R44, R20, RZ ;  /* 0x000000142c2ca224 */ /* 0x008fc600078e02ff */
[----:B0-----:R-:W-:Y:S02]  /*4a50*/  @!P2 IADD3 R22, PT, PT, R22, R21, RZ ;  /* 0x000000151616a210 */ /* 0x001fe40007ffe0ff */
[----:B------:R-:W0:Y:S01]  /*4a60*/  @!P2 LDC.64 R20, c[0x0][0x3b8] ;  /* 0x0000ee00ff14ab82 */ /* 0x000e220000000a00 */
[----:B------:R-:W-:-:S05]  /*4a70*/  @!P2 SHF.L.U32 R44, R44, 0x1, RZ ;  /* 0x000000012c2ca819 */ /* 0x000fca00000006ff */
[----:B0-----:R-:W-:-:S04]  /*4a80*/  @!P2 IMAD.WIDE R20, R44, 0x4, R20 ;  /* 0x000000042c14a825 */ /* 0x001fc800078e0214 */
[----:B------:R-:W-:-:S06]  /*4a90*/  @!P2 IMAD.WIDE.U32 R20, R22, 0x8, R20 ;  /* 0x000000081614a825 */ /* 0x000fcc00078e0014 */
[----:B------:R-:W2:Y:S01]  /*4aa0*/  @!P2 LDG.E.64 R20, desc[UR12][R20.64] ;  /* 0x0000000c1414a981 */ /* 0x000ea2000c1e1b00 */
        /* <DEDUP_REMOVED lines=11> */
[----:B--2---:R-:W-:Y:S01]  /*4b60*/  @!P2 FADD.FTZ R40, R40, R20 ;  /* 0x000000142828a221 */ /* 0x004fe20000010000 */
[----:B0-----:R-:W-:-:S06]  /*4b70*/  @!P3 IMAD R20, R22, R23, RZ ;  /* 0x000000171614b224 */ /* 0x001fcc00078e02ff */
        /* <DEDUP_REMOVED lines=23> */
[----:B------:R-:W-:Y:S01]  /*4cf0*/  @!P3 FADD.FTZ R41, R41, R23 ;  /* 0x000000172929b221 */ /* 0x000fe20000010000 */
[----:B------:R-:W-:Y:S01]  /*4d00*/  IADD3 R42, PT, PT, R42, 0x4, RZ ;  /* 0x000000042a2a7810 */ /* 0x000fe20007ffe0ff */
[----:B--2---:R-:W-:Y:S02]  /*4d10*/  @!P1 FADD.FTZ R40, R40, R20 ;  /* 0x0000001428289221 */ /* 0x004fe40000010000 */
[----:B------:R-:W-:-:S07]  /*4d20*/  @!P1 FADD.FTZ R41, R41, R21 ;  /* 0x0000001529299221 */ /* 0x000fce0000010000 */
.L_x_2024:
        /* <DEDUP_REMOVED lines=8> */
[----:B------:R-:W0:Y:S01]  /*4db0*/  @!P1 LDC R22, c[0x0][0x374] ;  /* 0x0000dd00ff169b82 */ /* 0x000e220000000800 */
[----:B------:R-:W2:Y:S01]  /*4dc0*/  @!P1 S2R R21, SR_CTAID.Y ;  /* 0x0000000000159919 */ /* 0x000ea20000002600 */
[----:B------:R-:W-:-:S05]  /*4dd0*/  @!P1 LOP3.LUT R23, R23, 0x1, RZ, 0xc0, !PT ;  /* 0x0000000117179812 */ /* 0x000fca00078ec0ff */
[-C--:B0-----:R-:W-:Y:S02]  /*4de0*/  @!P1 IMAD R20, R23, R22.reuse, RZ ;  /* 0x0000001617149224 */ /* 0x081fe400078e02ff */
[----:B------:R-:W0:Y:S01]  /*4df0*/  @!P1 LDC R23, c[0x0][0x370] ;  /* 0x0000dc00ff179b82 */ /* 0x000e220000000800 */
[----:B--2---:R-:W-:Y:S02]  /*4e00*/  @!P1 IMAD R22, R42, R22, R21 ;  /* 0x000000162a169224 */ /* 0x004fe400078e0215 */
[----:B0-----:R-:W-:-:S05]  /*4e10*/  @!P1 IMAD R23, R20, R23, RZ ;  /* 0x0000001714179224 */ /* 0x001fca00078e02ff */
[----:B------:R-:W0:Y:S01]  /*4e20*/  @!P1 LDC.64 R20, c[0x0][0x3b8] ;  /* 0x0000ee00ff149b82 */ /* 0x000e220000000a00 */
[----:B------:R-:W-:-:S05]  /*4e30*/  @!P1 SHF.L.U32 R23, R23, 0x1, RZ ;  /* 0x0000000117179819 */ /* 0x000fca00000006ff */
[----:B0-----:R-:W-:-:S04]  /*4e40*/  @!P1 IMAD.WIDE R20, R23, 0x4, R20 ;  /* 0x0000000417149825 */ /* 0x001fc800078e0214 */
[----:B------:R-:W-:-:S06]  /*4e50*/  @!P1 IMAD.WIDE.U32 R20, R22, 0x8, R20 ;  /* 0x0000000816149825 */ /* 0x000fcc00078e0014 */
[----:B------:R-:W2:Y:S01]  /*4e60*/  @!P1 LDG.E.64 R20, desc[UR12][R20.64] ;  /* 0x0000000c14149981 */ /* 0x000ea2000c1e1b00 */
[----:B------:R-:W-:-:S05]  /*4e70*/  VIADD R22, R42, 0x1 ;  /* 0x000000012a167836 */ /* 0x000fca0000000000 */
[----:B------:R-:W-:-:S04]  /*4e80*/  ISETP.NE.AND P2, PT, R22, UR8, PT ;  /* 0x0000000816007c0c */ /* 0x000fc8000bf45270 */
[----:B------:R-:W-:-:S13]  /*4e90*/  ISETP.NE.OR P2, PT, R37, RZ, !P2 ;  /* 0x000000ff2500720c */ /* 0x000fda0005745670 */
[----:B-1----:R-:W0:Y:S01]  /*4ea0*/  @!P2 S2R R43, SR_CTAID.Y ;  /* 0x00000000002ba919 */ /* 0x002e220000002600 */
[----:B------:R-:W1:Y:S02]  /*4eb0*/  @!P2 LDC R23, c[0x0][0x374] ;  /* 0x0000dd00ff17ab82 */ /* 0x000e640000000800 */
[----:B-1----:R-:W-:-:S05]  /*4ec0*/  @!P2 IMAD R22, R42, R23, R23 ;  /* 0x000000172a16a224 */ /* 0x002fca00078e0217 */
[----:B0-----:R-:W-:Y:S02]  /*4ed0*/  @!P2 IADD3 R22, PT, PT, R22, R43, RZ ;  /* 0x0000002b1616a210 */ /* 0x001fe40007ffe0ff */
[----:B------:R-:W-:Y:S01]  /*4ee0*/  MOV R43, UR4 ;  /* 0x00000004002b7c02 */ /* 0x000fe20008000f00 */
[----:B--2---:R-:W-:-:S03]  /*4ef0*/  @!P1 FADD.FTZ R40, R40, R20 ;  /* 0x0000001428289221 */ /* 0x004fc60000010000 */
[----:B------:R-:W-:Y:S01]  /*4f00*/  @!P2 LOP3.LUT R20, R43, 0x1, RZ, 0xc0, !PT ;  /* 0x000000012b14a812 */ /* 0x000fe200078ec0ff */
[----:B------:R-:W-:-:S04]  /*4f10*/  @!P1 FADD.FTZ R41, R41, R21 ;  /* 0x0000001529299221 */ /* 0x000fc80000010000 */
[----:B------:R-:W-:Y:S02]  /*4f20*/  @!P2 IMAD R23, R20, R23, RZ ;  /* 0x000000171417a224 */ /* 0x000fe400078e02ff */
[----:B------:R-:W0:Y:S02]  /*4f30*/  @!P2 LDC R20, c[0x0][0x370] ;  /* 0x0000dc00ff14ab82 */ /* 0x000e240000000800 */
[----:B0-----:R-:W-:-:S06]  /*4f40*/  @!P2 IMAD R23, R23, R20, RZ ;  /* 0x000000141717a224 */ /* 0x001fcc00078e02ff */
[----:B------:R-:W0:Y:S01]  /*4f50*/  @!P2 LDC.64 R20, c[0x0][0x3b8] ;  /* 0x0000ee00ff14ab82 */ /* 0x000e220000000a00 */
[----:B------:R-:W-:-:S05]  /*4f60*/  @!P2 SHF.L.U32 R23, R23, 0x1, RZ ;  /* 0x000000011717a819 */ /* 0x000fca00000006ff */
[----:B0-----:R-:W-:-:S04]  /*4f70*/  @!P2 IMAD.WIDE R20, R23, 0x4, R20 ;  /* 0x000000041714a825 */ /* 0x001fc800078e0214 */
[----:B------:R-:W-:-:S06]  /*4f80*/  @!P2 IMAD.WIDE.U32 R20, R22, 0x8, R20 ;  /* 0x000000081614a825 */ /* 0x000fcc00078e0014 */
[----:B------:R-:W2:Y:S01]  /*4f90*/  @!P2 LDG.E.64 R20, desc[UR12][R20.64] ;  /* 0x0000000c1414a981 */ /* 0x000ea2000c1e1b00 */
[----:B------:R-:W-:Y:S01]  /*4fa0*/  IADD3 R42, PT, PT, R42, 0x2, RZ ;  /* 0x000000022a2a7810 */ /* 0x000fe20007ffe0ff */
[----:B--2---:R-:W-:Y:S01]  /*4fb0*/  @!P2 FADD.FTZ R40, R40, R20 ;  /* 0x000000142828a221 */ /* 0x004fe20000010000 */
[----:B------:R-:W-:-:S07]  /*4fc0*/  @!P2 FADD.FTZ R41, R41, R21 ;  /* 0x000000152929a221 */ /* 0x000fce0000010000 */
.L_x_2025:
        /* <DEDUP_REMOVED lines=9> */
[----:B------:R-:W2:Y:S01]  /*5060*/  LDC R22, c[0x0][0x370] ;  /* 0x0000dc00ff167b82 */ /* 0x000ea20000000800 */
[----:B------:R-:W-:-:S07]  /*5070*/  ULOP3.LUT UR7, UR4, 0x1, URZ, 0xc0, !UPT ;  /* 0x0000000104077892 */ /* 0x000fce000f8ec0ff */
[----:B------:R-:W3:Y:S01]  /*5080*/  LDC.64 R20, c[0x0][0x3b8] ;  /* 0x0000ee00ff147b82 */ /* 0x000ee20000000a00 */
[----:B0-----:R-:W-:Y:S01]  /*5090*/  IMAD R23, R42, UR6, R23 ;  /* 0x000000062a177c24 */ /* 0x001fe2000f8e0217 */
[----:B------:R-:W-:-:S06]  /*50a0*/  UIMAD UR6, UR7, UR6, URZ ;  /* 0x00000006070672a4 */ /* 0x000fcc000f8e02ff */
[----:B--2---:R-:W-:-:S05]  /*50b0*/  IMAD R22, R22, UR6, RZ ;  /* 0x0000000616167c24 */ /* 0x004fca000f8e02ff */
[----:B-1----:R-:W-:-:S05]  /*50c0*/  SHF.L.U32 R43, R22, 0x1, RZ ;  /* 0x00000001162b7819 */ /* 0x002fca00000006ff */
[----:B---3--:R-:W-:-:S04]  /*50d0*/  IMAD.WIDE R20, R43, 0x4, R20 ;  /* 0x000000042b147825 */ /* 0x008fc800078e0214 */
[----:B------:R-:W-:-:S06]  /*50e0*/  IMAD.WIDE.U32 R20, R23, 0x8, R20 ;  /* 0x0000000817147825 */ /* 0x000fcc00078e0014 */
[----:B------:R-:W2:Y:S02]  /*50f0*/  LDG.E.64 R20, desc[UR12][R20.64] ;  /* 0x0000000c14147981 */ /* 0x000ea4000c1e1b00 */
[----:B--2---:R-:W-:Y:S01]  /*5100*/  FADD.FTZ R40, R40, R20 ;  /* 0x0000001428287221 */ /* 0x004fe20000010000 */
[----:B------:R-:W-:-:S07]  /*5110*/  FADD.FTZ R41, R41, R21 ;  /* 0x0000001529297221 */ /* 0x000fce0000010000 */
.L_x_2026:
[----:B------:R-:W-:Y:S05]  /*5120*/  BSYNC.RECONVERGENT B0 ;  /* 0x0000000000007941 */ /* 0x000fea0003800200 */
.L_x_2019:
[----:B------:R-:W0:Y:S01]  /*5130*/  S2UR UR7, SR_CgaCtaId ;  /* 0x00000000000779c3 */ /* 0x000e220000008800 */
[----:B------:R-:W4:Y:S01]  /*5140*/  LDCU UR9, c[0x0][0x414] ;  /* 0x00008280ff0977ac */ /* 0x000f220008000800 */
[----:B------:R-:W-:Y:S01]  /*5150*/  ISETP.NE.AND P1, PT, R37, RZ, PT ;  /* 0x000000ff2500720c */ /* 0x000fe20003f25270 */
[----:B------:R-:W1:Y:S01]  /*5160*/  S2R R76, SR_TID.X ;  /* 0x00000000004c7919 */ /* 0x000e620000002100 */
[----:B------:R-:W-:Y:S01]  /*5170*/  MOV R23, UR5 ;  /* 0x0000000500177c02 */ /* 0x000fe20008000f00 */
[----:B------:R-:W-:-:S03]  /*5180*/  UMOV UR6, 0x400 ;  /* 0x0000040000067882 */ /* 0x000fc60000000000 */
[----:B---3--:R-:W3:Y:S01]  /*5190*/  @P0 LDC.64 R20, c[0x0][0x388] ;  /* 0x0000e200ff140b82 */ /* 0x008ee20000000a00 */
[----:B0-----:R-:W-:Y:S01]  /*51a0*/  ULEA UR6, UR7, UR6, 0x18 ;  /* 0x0000000607067291 */ /* 0x001fe2000f8ec0ff */
[----:B---3--:R-:W-:-:S08]  /*51b0*/  @P0 IMAD.WIDE R20, R23, 0x8, R20 ;  /* 0x0000000817140825 */ /* 0x008fd000078e0214 */
[----:B------:R4:W-:Y:S01]  /*51c0*/  @!P1 STS.64 [UR6+0xe0], R40 ;  /* 0x0000e028ff009988 */ /* 0x0009e20008000a06 */
[----:B-1----:R-:W-:Y:S01]  /*51d0*/  LOP3.LUT R76, R76, 0xffff, RZ, 0xc0, !PT ;  /* 0x0000ffff4c4c7812 */ /* 0x002fe200078ec0ff */
[----:B------:R-:W0:Y:S04]  /*51e0*/  S2R R23, SR_TID.X ;  /* 0x0000000000177919 */ /* 0x000e280000002100 */
[----:B------:R-:W-:Y:S02]  /*51f0*/  IMAD R76, R76, 0x556, RZ ;  /* 0x000005564c4c7824 */ /* 0x000fe400078e02ff */
[----:B----4-:R-:W-:Y:S01]  /*5200*/  @P0 FMUL.FTZ R40, R40, UR9 ;  /* 0x0000000928280c20 */ /* 0x010fe20008410000 */
[----:B------:R-:W-:Y:S02]  /*5210*/  @P0 FMUL.FTZ R41, R41, UR9 ;  /* 0x0000000929290c20 */ /* 0x000fe40008410000 */
[----:B------:R-:W-:-:S03]  /*5220*/  SHF.R.U32.HI R76, RZ, 0x10, R76 ;  /* 0x00000010ff4c7819 */ /* 0x000fc6000001164c */
[----:B------:R-:W-:Y:S01]  /*5230*/  @P0 STG.E.64 desc[UR12][R20.64], R40 ;  /* 0x0000002814000986 */ /* 0x000fe2000c101b0c */
[----:B------:R-:W-:Y:S06]  /*5240*/  BAR.SYNC.DEFER_BLOCKING 0x0 ;  /* 0x0000000000007b1d */ /* 0x000fec0000010000 */
[----:B------:R-:W1:Y:S02]  /*5250*/  LDS.64 R20, [UR6+0xe0] ;  /* 0x0000e006ff147984 */ /* 0x000e640008000a00 */
[----:B-1----:R-:W-:Y:S01]  /*5260*/  FMUL.FTZ R22, R20, UR9 ;  /* 0x0000000914167c20 */ /* 0x002fe20008410000 */
[----:B------:R-:W-:-:S04]  /*5270*/  PRMT R20, R76, 0x9910, RZ ;  /* 0x000099104c147816 */ /* 0x000fc800000000ff */
[----:B------:R-:W-:Y:S01]  /*5280*/  R2UR UR6, R22 ;  /* 0x00000000160672ca */ /* 0x000fe200000e0000 */
[----:B------:R-:W-:-:S05]  /*5290*/  IMAD R20, R20, 0x30, RZ ;  /* 0x0000003014147824 */ /* 0x000fca00078e02ff */
[----:B------:R-:W-:-:S04]  /*52a0*/  IADD3 R20, PT, PT, RZ, -R20, RZ ;  /* 0x80000014ff147210 */ /* 0x000fc80007ffe0ff */
[----:B------:R-:W-:-:S03]  /*52b0*/  PRMT R20, R20, 0x7710, RZ ;  /* 0x0000771014147816 */ /* 0x000fc600000000ff */
[----:B------:R-:W-:Y:S02]  /*52c0*/  MOV R22, UR6 ;  /* 0x0000000600167c02 */ /* 0x000fe40008000f00 */
[----:B0-----:R-:W-:-:S03]  /*52d0*/  IADD3 R37, PT, PT, R20, R23, RZ ;  /* 0x0000001714257210 */ /* 0x001fc60007ffe0ff */
[----:B------:R-:W-:Y:S01]  /*52e0*/  FMUL.FTZ R22, R22, UR6 ;  /* 0x0000000616167c20 */ /* 0x000fe20008410000 */
[----:B------:R-:W-:-:S03]  /*52f0*/  SHF.L.U32 R37, R37, 0x1, RZ ;  /* 0x0000000125257819 */ /* 0x000fc600000006ff */
[----:B------:R-:W-:Y:S01]  /*5300*/  FFMA.FTZ R22, R21, UR9, -R22 ;  /* 0x0000000915167c23 */ /* 0x000fe20008010816 */
[----:B------:R-:W-:Y:S01]  /*5310*/  LOP3.LUT R37, R37, 0xffff, RZ, 0xc0, !PT ;  /* 0x0000ffff25257812 */ /* 0x000fe200078ec0ff */
[----:B------:R-:W0:Y:S03]  /*5320*/  LDC.64 R20, c[0x0][0x398] ;  /* 0x0000e600ff147b82 */ /* 0x000e260000000a00 */
[----:B------:R-:W-:Y:S02]  /*5330*/  FSETP.GTU.FTZ.AND P1, PT, R22, RZ, PT ;  /* 0x000000ff1600720b */ /* 0x000fe40003f3c000 */
[----:B------:R-:W-:-:S11]  /*5340*/  IADD3 R41, PT, PT, R37, UR10, RZ ;  /* 0x0000000a25297c10 */ /* 0x000fd6000fffe0ff */
[----:B------:R-:W-:Y:S01]  /*5350*/  VOTEU.ANY UP0, P1 ;  /* 0x0000000000ff7886 */ /* 0x000fe20000800100 */
[----:B------:R-:W-:-:S04]  /*5360*/  PLOP3.LUT P1, PT, PT, PT, UP0, 0x80, 0x8 ;  /* 0x000000000008781c */ /* 0x000fc80003f2f008 */
[----:B------:R-:W1:Y:S01]  /*5370*/  @UP0 LDCU UR7, c[0x0][0x3a8] ;  /* 0x00007500ff0707ac */ /* 0x000e620008000800 */
[----:B0-----:R-:W-:-:S06]  /*5380*/  IMAD.WIDE R20, R41, 0x4, R20 ;  /* 0x0000000429147825 */ /* 0x001fcc00078e0214 */
[----:B------:R-:W5:Y:S02]  /*5390*/  LDG.E.64 R20, desc[UR12][R20.64] ;  /* 0x0000000c14147981 */ /* 0x000f64000c1e1b00 */
[----:B-1----:R-:W-:Y:S01]  /*53a0*/  @P1 FADD.FTZ R40, R22, UR7 ;  /* 0x0000000716281e21 */ /* 0x002fe20008010000 */
[----:B------:R-:W0:Y:S01]  /*53b0*/  LDCU.U8 UR7, c[0x0][0x3fc] ;  /* 0x00007f80ff0777ac */ /* 0x000e220008000000 */
[----:B------:R-:W1:Y:S04]  /*53c0*/  LDC.64 R22, c[0x0][0x3a0] ;  /* 0x0000e800ff167b82 */ /* 0x000e680000000a00 */
[----:B------:R-:W3:Y:S01]  /*53d0*/  @P1 MUFU.RSQ R40, R40 ;  /* 0x0000002800281308 */ /* 0x000ee20000001400 */
[----:B------:R-:W-:Y:S01]  /*53e0*/  BSSY.RECONVERGENT B0, `(.L_x_2027) ;  /* 0x000078f000007945 */ /* 0x000fe20003800200 */
[----:B0-----:R-:W-:Y:S01]  /*53f0*/  UISETP.NE.AND UP1, UPT, UR7, URZ, UPT ;  /* 0x000000ff0700728c */ /* 0x001fe2000bf25270 */
[----:B---3--:R-:W-:Y:S01]  /*5400*/  @P1 R2UR UR9, R40 ;  /* 0x00000000280912ca */ /* 0x008fe200000e0000 */
[----:B-1----:R-:W-:-:S06]  /*5410*/  IMAD.WIDE R22, R41, 0x4, R22 ;  /* 0x0000000429167825 */ /* 0x002fcc00078e0216 */
[----:B------:R-:W5:Y:S01]  /*5420*/  LDG.E.64 R22, desc[UR12][R22.64] ;  /* 0x0000000c16167981 */ /* 0x000f62000c1e1b00 */
[----:B------:R-:W-:-:S05]  /*5430*/  UMOV UR7, 0x3f800000 ;  /* 0x3f80000000077882 */ /* 0x000fca0000000000 */
[----:B------:R-:W-:Y:S01]  /*5440*/  @UP0 UMOV UR7, UR9 ;  /* 0x0000000900070c82 */ /* 0x000fe20008000000 */
[----:B------:R-:W-:Y:S05]  /*5450*/  BRA.U UP1, `(.L_x_2028) ;  /* 0x0000003101907547 */ /* 0x000fea000b800000 */
[----:B------:R-:W0:Y:S01]  /*5460*/  LDC R44, c[0x0][0x404] ;  /* 0x00010100ff2c7b82 */ /* 0x000e220000000800 */
[----:B------:R-:W1:Y:S01]  /*5470*/  LDCU.64 UR10, c[0x0][0x3e8] ;  /* 0x00007d00ff0a77ac */ /* 0x000e620008000a00 */
[----:B------:R-:W-:Y:S01]  /*5480*/  BSSY.RECONVERGENT B1, `(.L_x_2029) ;  /* 0x0000018000017945 */ /* 0x000fe20003800200 */
[----:B0-----:R-:W-:-:S05]  /*5490*/  IMAD R44, R44, UR8, R76 ;  /* 0x000000082c2c7c24 */ /* 0x001fca000f8e024c */
[----:B-1----:R-:W-:Y:S02]  /*54a0*/  ISETP.GE.U32.AND P1, PT, R44, UR10, PT ;  /* 0x0000000a2c007c0c */ /* 0x002fe4000bf26070 */
[----:B--2---:R-:W-:-:S04]  /*54b0*/  SHF.R.S32.HI R42, RZ, 0x1f, R44 ;  /* 0x0000001fff2a7819 */ /* 0x004fc8000001142c */
[----:B------:R-:W-:-:S13]  /*54c0*/  ISETP.GE.AND.EX P1, PT, R42, UR11, PT, P1 ;  /* 0x0000000b2a007c0c */ /* 0x000fda000bf26310 */
[----:B------:R-:W-:Y:S05]  /*54d0*/  @P1 BRA `(.L_x_2030) ;  /* 0x0000000000481947 */ /* 0x000fea0003800000 */
[----:B------:R-:W0:Y:S01]  /*54e0*/  LDCU.64 UR16, c[0x0][0x3e0] ;  /* 0x00007c00ff1077ac */ /* 0x000e220008000a00 */
[----:B------:R-:W-:Y:S01]  /*54f0*/  FADD.FTZ R50, R50, -UR6 ;  /* 0x8000000632327e21 */ /* 0x000fe20008010000 */
[----:B------:R-:W-:Y:S01]  /*5500*/  FADD.FTZ R48, R48, -UR6 ;  /* 0x8000000630307e21 */ /* 0x000fe20008010000 */
[----:B------:R-:W-:Y:S01]  /*5510*/  MOV R40, R16 ;  /* 0x0000001000287202 */ /* 0x000fe20000000f00 */
[----:B------:R-:W1:Y:S01]  /*5520*/  LDCU.64 UR14, c[0x0][0x380] ;  /* 0x00007000ff0e77ac */ /* 0x000e620008000a00 */
[----:B------:R-:W-:Y:S01]  /*5530*/  FMUL.FTZ R41, R50, UR7 ;  /* 0x0000000732297c20 */ /* 0x000fe20008410000 */
[----:B------:R-:W-:-:S03]  /*5540*/  FMUL.FTZ R48, R48, UR7 ;  /* 0x0000000730307c20 */ /* 0x000fc60008410000 */
[----:B-----5:R-:W-:Y:S01]  /*5550*/  FFMA.FTZ R41, R20, R41, R22 ;  /* 0x0000002914297223 */ /* 0x020fe20000010016 */
[----:B------:R-:W-:-:S05]  /*5560*/  FFMA.FTZ R48, R21, R48, R23 ;  /* 0x0000003015307223 */ /* 0x000fca0000010017 */
[----:B------:R-:W-:Y:S02]  /*5570*/  F2FP.BF16.F32.PACK_AB R45, R48, R41 ;  /* 0x00000029302d723e */ /* 0x000fe400000010ff */
[----:B------:R-:W-:Y:S01]  /*5580*/  MOV R41, R19 ;  /* 0x0000001300297202 */ /* 0x000fe20000000f00 */
[----:B0-----:R-:W-:Y:S02]  /*5590*/  IMAD R42, R42, UR16, RZ ;  /* 0x000000102a2a7c24 */ /* 0x001fe4000f8e02ff */
[----:B------:R-:W-:-:S04]  /*55a0*/  IMAD.WIDE.U32 R40, R44, UR16, R40 ;  /* 0x000000102c287c25 */ /* 0x000fc8000f8e0028 */
[----:B------:R-:W-:Y:S01]  /*55b0*/  IMAD R43, R44, UR17, R42 ;  /* 0x000000112c2b7c24 */ /* 0x000fe2000f8e022a */
[----:B-1----:R-:W-:-:S04]  /*55c0*/  LEA R42, P1, R40, UR14, 0x1 ;  /* 0x0000000e282a7c11 */ /* 0x002fc8000f8208ff */
[----:B------:R-:W-:-:S04]  /*55d0*/  IADD3 R41, PT, PT, R41, R43, RZ ;  /* 0x0000002b29297210 */ /* 0x000fc80007ffe0ff */
[----:B------:R-:W-:-:S05]  /*55e0*/  LEA.HI.X R43, R40, UR15, R41, 0x1, P1 ;  /* 0x0000000f282b7c11 */ /* 0x000fca00088f0c29 */
[----:B------:R0:W-:Y:S02]  /*55f0*/  STG.E desc[UR12][R42.64], R45 ;  /* 0x0000002d2a007986 */ /* 0x0001e4000c10190c */
.L_x_2030:
[----:B------:R-:W-:Y:S05]  /*5600*/  BSYNC.RECONVERGENT B1 ;  /* 0x0000000000017941 */ /* 0x000fea0003800200 */
.L_x_2029:
[----:B0-----:R-:W-:Y:S01]  /*5610*/  IADD3 R42, PT, PT, R44, 0x10, RZ ;  /* 0x000000102c2a7810 */ /* 0x001fe20007ffe0ff */
[----:B------:R-:W-:Y:S03]  /*5620*/  BSSY.RECONVERGENT B1, `(.L_x_2031) ;  /* 0x0000017000017945 */ /* 0x000fe60003800200 */
[----:B------:R-:W-:Y:S02]  /*5630*/  ISETP.GE.U32.AND P1, PT, R42, UR10, PT ;  /* 0x0000000a2a007c0c */ /* 0x000fe4000bf26070 */
[----:B------:R-:W-:-:S04]  /*5640*/  SHF.R.S32.HI R40, RZ, 0x1f, R42 ;  /* 0x0000001fff287819 */ /* 0x000fc8000001142a */
[----:B------:R-:W-:-:S13]  /*5650*/  ISETP.GE.AND.EX P1, PT, R40, UR11, PT, P1 ;  /* 0x0000000b28007c0c */ /* 0x000fda000bf26310 */
[----:B------:R-:W-:Y:S05]  /*5660*/  @P1 BRA `(.L_x_2032) ;  /* 0x0000000000481947 */ /* 0x000fea0003800000 */
[----:B------:R-:W0:Y:S01]  /*5670*/  LDCU.64 UR14, c[0x0][0x3e0] ;  /* 0x00007c00ff0e77ac */ /* 0x000e220008000a00 */
[----:B------:R-:W-:Y:S01]  /*5680*/  FADD.FTZ R52, R52, -UR6 ;  /* 0x8000000634347e21 */ /* 0x000fe20008010000 */
[----:B------:R-:W-:Y:S01]  /*5690*/  FADD.FTZ R47, R47, -UR6 ;  /* 0x800000062f2f7e21 */ /* 0x000fe20008010000 */
[----:B------:R-:W1:Y:S02]  /*56a0*/  LDCU.64 UR16, c[0x0][0x380] ;  /* 0x00007000ff1077ac */ /* 0x000e640008000a00 */
[----:B------:R-:W-:Y:S01]  /*56b0*/  FMUL.FTZ R41, R52, UR7 ;  /* 0x0000000734297c20 */ /* 0x000fe20008410000 */
[----:B------:R-:W-:-:S03]  /*56c0*/  FMUL.FTZ R46, R47, UR7 ;  /* 0x000000072f2e7c20 */ /* 0x000fc60008410000 */
[----:B-----5:R-:W-:Y:S01]  /*56d0*/  FFMA.FTZ R41, R20, R41, R22 ;  /* 0x0000002914297223 */ /* 0x020fe20000010016 */
[----:B------:R-:W-:-:S05]  /*56e0*/  FFMA.FTZ R46, R21, R46, R23 ;  /* 0x0000002e152e7223 */ /* 0x000fca0000010017 */
[----:B------:R-:W-:Y:S02]  /*56f0*/  F2FP.BF16.F32.PACK_AB R45, R46, R41 ;  /* 0x000000292e2d723e */ /* 0x000fe400000010ff */
[----:B------:R-:W-:Y:S01]  /*5700*/  MOV R41, R19 ;  /* 0x0000001300297202 */ /* 0x000fe20000000f00 */
[----:B0-----:R-:W-:Y:S01]  /*5710*/  IMAD R43, R40, UR14, RZ ;  /* 0x0000000e282b7c24 */ /* 0x001fe2000f8e02ff */
[----:B------:R-:W-:-:S03]  /*5720*/  MOV R40, R16 ;  /* 0x0000001000287202 */ /* 0x000fc60000000f00 */
[C---:B------:R-:W-:Y:S02]  /*5730*/  IMAD R43, R42.reuse, UR15, R43 ;  /* 0x0000000f2a2b7c24 */ /* 0x040fe4000f8e022b */
[----:B------:R-:W-:-:S05]  /*5740*/  IMAD.WIDE.U32 R40, R42, UR14, R40 ;  /* 0x0000000e2a287c25 */ /* 0x000fca000f8e0028 */
[----:B------:R-:W-:Y:S02]  /*5750*/  IADD3 R43, PT, PT, R41, R43, RZ ;  /* 0x0000002b292b7210 */ /* 0x000fe40007ffe0ff */
[----:B-1----:R-:W-:-:S04]  /*5760*/  LEA R42, P1, R40, UR16, 0x1 ;  /* 0x00000010282a7c11 */ /* 0x002fc8000f8208ff */
[----:B------:R-:W-:-:S05]  /*5770*/  LEA.HI.X R43, R40, UR17, R43, 0x1, P1 ;  /* 0x00000011282b7c11 */ /* 0x000fca00088f0c2b */
[----:B------:R0:W-:Y:S04]  /*5780*/  STG.E desc[UR12][R42.64], R45 ;  /* 0x0000002d2a007986 */ /* 0x0001e8000c10190c */
.L_x_2032:
[----:B------:R-:W-:Y:S05]  /*5790*/  BSYNC.RECONVERGENT B1 ;  /* 0x0000000000017941 */ /* 0x000fea0003800200 */
.L_x_2031:
[----:B0-----:R-:W-:Y:S01]  /*57a0*/  IADD3 R43, PT, PT, R44, 0x20, RZ ;  /* 0x000000202c2b7810 */ /* 0x001fe20007ffe0ff */
[----:B------:R-:W-:Y:S03]  /*57b0*/  BSSY.RECONVERGENT B1, `(.L_x_2033) ;  /* 0x0000017000017945 */ /* 0x000fe60003800200 */
[----:B------:R-:W-:Y:S02]  /*57c0*/  ISETP.GE.U32.AND P1, PT, R43, UR10, PT ;  /* 0x0000000a2b007c0c */ /* 0x000fe4000bf26070 */
[----:B------:R-:W-:-:S04]  /*57d0*/  SHF.R.S32.HI R40, RZ, 0x1f, R43 ;  /* 0x0000001fff287819 */ /* 0x000fc8000001142b */
[----:B------:R-:W-:-:S13]  /*57e0*/  ISETP.GE.AND.EX P1, PT, R40, UR11, PT, P1 ;  /* 0x0000000b28007c0c */ /* 0x000fda000bf26310 */
[----:B------:R-:W-:Y:S05]  /*57f0*/  @P1 BRA `(.L_x_2034) ;  /* 0x0000000000481947 */ /* 0x000fea0003800000 */
[----:B------:R-:W0:Y:S01]  /*5800*/  LDCU.64 UR14, c[0x0][0x3e0] ;  /* 0x00007c00ff0e77ac */ /* 0x000e220008000a00 */
[----:B------:R-:W-:Y:S01]  /*5810*/  MOV R41, R19 ;  /* 0x0000001300297202 */ /* 0x000fe20000000f00 */
[----:B------:R-:W-:Y:S01]  /*5820*/  FADD.FTZ R53, R53, -UR6 ;  /* 0x8000000635357e21 */ /* 0x000fe20008010000 */
[----:B------:R-:W-:Y:S01]  /*5830*/  FADD.FTZ R39, R39, -UR6 ;  /* 0x8000000627277e21 */ /* 0x000fe20008010000 */
[----:B------:R-:W1:Y:S02]  /*5840*/  LDCU.64 UR16, c[0x0][0x380] ;  /* 0x00007000ff1077ac */ /* 0x000e640008000a00 */
[----:B------:R-:W-:Y:S01]  /*5850*/  FMUL.FTZ R53, R53, UR7 ;  /* 0x0000000735357c20 */ /* 0x000fe20008410000 */
[----:B0-----:R-:W-:-:S04]  /*5860*/  IMAD R40, R40, UR14, RZ ;  /* 0x0000000e28287c24 */ /* 0x001fc8000f8e02ff */
[----:B------:R-:W-:Y:S01]  /*5870*/  IMAD R45, R43, UR15, R40 ;  /* 0x0000000f2b2d7c24 */ /* 0x000fe2000f8e0228 */
[----:B------:R-:W-:-:S05]  /*5880*/  MOV R40, R16 ;  /* 0x0000001000287202 */ /* 0x000fca0000000f00 */
[----:B------:R-:W-:-:S05]  /*5890*/  IMAD.WIDE.U32 R40, R43, UR14, R40 ;  /* 0x0000000e2b287c25 */ /* 0x000fca000f8e0028 */
[----:B------:R-:W-:Y:S02]  /*58a0*/  IADD3 R45, PT, PT, R41, R45, RZ ;  /* 0x0000002d292d7210 */ /* 0x000fe40007ffe0ff */
[----:B-1----:R-:W-:-:S04]  /*58b0*/  LEA R42, P1, R40, UR16, 0x1 ;  /* 0x00000010282a7c11 */ /* 0x002fc8000f8208ff */
[----:B------:R-:W-:Y:S01]  /*58c0*/  LEA.HI.X R43, R40, UR17, R45, 0x1, P1 ;  /* 0x00000011282b7c11 */ /* 0x000fe200088f0c2d */
[----:B------:R-:W-:Y:S01]  /*58d0*/  FMUL.FTZ R40, R39, UR7 ;  /* 0x0000000727287c20 */ /* 0x000fe20008410000 */
[----:B-----5:R-:W-:-:S03]  /*58e0*/  FFMA.FTZ R39, R20, R53, R22 ;  /* 0x0000003514277223 */ /* 0x020fc60000010016 */
[----:B------:R-:W-:-:S05]  /*58f0*/  FFMA.FTZ R40, R21, R40, R23 ;  /* 0x0000002815287223 */ /* 0x000fca0000010017 */
[----:B------:R-:W-:-:S05]  /*5900*/  F2FP.BF16.F32.PACK_AB R39, R40, R39 ;  /* 0x000000272827723e */ /* 0x000fca00000010ff */
[----:B------:R0:W-:Y:S02]  /*5910*/  STG.E desc[UR12][R42.64], R39 ;  /* 0x000000272a007986 */ /* 0x0001e4000c10190c */
.L_x_2034:
[----:B------:R-:W-:Y:S05]  /*5920*/  BSYNC.RECONVERGENT B1 ;  /* 0x0000000000017941 */ /* 0x000fea0003800200 */
.L_x_2033:
[C---:B0-----:R-:W-:Y:S01]  /*5930*/  IADD3 R43, PT, PT, R44.reuse, 0x30, RZ ;  /* 0x000000302c2b7810 */ /* 0x041fe20007ffe0ff */
        /* <DEDUP_REMOVED lines=9> */
[----:B------:R-:W0:Y:S01]  /*59d0*/  LDCU.64 UR14, c[0x0][0x3e0] ;  /* 0x00007c00ff0e77ac */ /* 0x000e220008000a00 */
[----:B------:R-:W-:Y:S01]  /*59e0*/  MOV R41, R19 ;  /* 0x0000001300297202 */ /* 0x000fe20000000f00 */
[----:B------:R-:W-:Y:S01]  /*59f0*/  FADD.FTZ R55, R55, -UR6 ;  /* 0x8000000637377e21 */ /* 0x000fe20008010000 */
[----:B------:R-:W-:Y:S01]  /*5a00*/  FADD.FTZ R38, R38, -UR6 ;  /* 0x8000000626267e21 */ /* 0x000fe20008010000 */
[----:B------:R-:W1:Y:S02]  /*5a10*/  LDCU.64 UR16, c[0x0][0x380] ;  /* 0x00007000ff1077ac */ /* 0x000e640008000a00 */
[----:B------:R-:W-:Y:S01]  /*5a20*/  FMUL.FTZ R55, R55, UR7 ;  /* 0x0000000737377c20 */ /* 0x000fe20008410000 */
[----:B------:R-:W-:-:S04]  /*5a30*/  FMUL.FTZ R38, R38, UR7 ;  /* 0x0000000726267c20 */ /* 0x000fc80008410000 */
[----:B-----5:R-:W-:Y:S01]  /*5a40*/  FFMA.FTZ R38, R21, R38, R23 ;  /* 0x0000002615267223 */ /* 0x020fe20000010017 */
[----:B0-----:R-:W-:-:S04]  /*5a50*/  IMAD R40, R40, UR14, RZ ;  /* 0x0000000e28287c24 */ /* 0x001fc8000f8e02ff */
[----:B------:R-:W-:Y:S01]  /*5a60*/  IMAD R47, R43, UR15, R40 ;  /* 0x0000000f2b2f7c24 */ /* 0x000fe2000f8e0228 */
[----:B------:R-:W-:-:S05]  /*5a70*/  MOV R40, R16 ;  /* 0x0000001000287202 */ /* 0x000fca0000000f00 */
[----:B------:R-:W-:-:S05]  /*5a80*/  IMAD.WIDE.U32 R40, R43, UR14, R40 ;  /* 0x0000000e2b287c25 */ /* 0x000fca000f8e0028 */
[----:B------:R-:W-:Y:S01]  /*5a90*/  IADD3 R47, PT, PT, R41, R47, RZ ;  /* 0x0000002f292f7210 */ /* 0x000fe20007ffe0ff */
[----:B------:R-:W-:Y:S01]  /*5aa0*/  FFMA.FTZ R41, R20, R55, R22 ;  /* 0x0000003714297223 */ /* 0x000fe20000010016 */
[----:B-1----:R-:W-:-:S04]  /*5ab0*/  LEA R42, P1, R40, UR16, 0x1 ;  /* 0x00000010282a7c11 */ /* 0x002fc8000f8208ff */
[----:B------:R-:W-:Y:S02]  /*5ac0*/  LEA.HI.X R43, R40, UR17, R47, 0x1, P1 ;  /* 0x00000011282b7c11 */ /* 0x000fe400088f0c2f */
[----:B------:R-:W-:-:S05]  /*5ad0*/  F2FP.BF16.F32.PACK_AB R41, R38, R41 ;  /* 0x000000292629723e */ /* 0x000fca00000010ff */
[----:B------:R0:W-:Y:S02]  /*5ae0*/  STG.E desc[UR12][R42.64], R41 ;  /* 0x000000292a007986 */ /* 0x0001e4000c10190c */
.L_x_2036:
[----:B------:R-:W-:Y:S05]  /*5af0*/  BSYNC.RECONVERGENT B1 ;  /* 0x0000000000017941 */ /* 0x000fea0003800200 */
.L_x_2035:
[----:B------:R-:W-:Y:S01]  /*5b00*/  BSSY.RECONVERGENT B1, `(.L_x_2037) ;  /* 0x0000015000017945 */ /* 0x000fe20003800200 */
[----:B0-----:R-:W-:-:S03]  /*5b10*/  IADD3 R43, PT, PT, R44, 0x50, RZ ;  /* 0x000000502c2b7810 */ /* 0x001fc60007ffe0ff */
[----:B------:R-:W-:Y:S05]  /*5b20*/  @P2 BRA `(.L_x_2038) ;  /* 0x0000000000482947 */ /* 0x000fea0003800000 */
[----:B------:R-:W0:Y:S01]  /*5b30*/  LDCU.64 UR14, c[0x0][0x3e0] ;  /* 0x00007c00ff0e77ac */ /* 0x000e220008000a00 */
[----:B------:R-:W-:Y:S01]  /*5b40*/  FADD.FTZ R56, R56, -UR6 ;  /* 0x8000000638387e21 */ /* 0x000fe20008010000 */
[----:B------:R-:W-:Y:S01]  /*5b50*/  FADD.FTZ R0, R0, -UR6 ;  /* 0x8000000600007e21 */ /* 0x000fe20008010000 */
[----:B------:R-:W1:Y:S03]  /*5b60*/  LDCU.64 UR16, c[0x0][0x380] ;  /* 0x00007000ff1077ac */ /* 0x000e660008000a00 */
[----:B------:R-:W-:-:S04]  /*5b70*/  FMUL.FTZ R0, R0, UR7 ;  /* 0x0000000700007c20 */ /* 0x000fc80008410000 */
[----:B-----5:R-:W-:Y:S01]  /*5b80*/  FFMA.FTZ R0, R21, R0, R23 ;  /* 0x0000000015007223 */ /* 0x020fe20000010017 */
[----:B0-----:R-:W-:Y:S01]  /*5b90*/  IMAD R38, R39, UR14, RZ ;  /* 0x0000000e27267c24 */ /* 0x001fe2000f8e02ff */
[----:B------:R-:W-:-:S03]  /*5ba0*/  MOV R39, R19 ;  /* 0x0000001300277202 */ /* 0x000fc60000000f00 */
[----:B------:R-:W-:Y:S01]  /*5bb0*/  IMAD R41, R45, UR15, R38 ;  /* 0x0000000f2d297c24 */ /* 0x000fe2000f8e0226 */
[----:B------:R-:W-:-:S05]  /*5bc0*/  MOV R38, R16 ;  /* 0x0000001000267202 */ /* 0x000fca0000000f00 */
[----:B------:R-:W-:-:S04]  /*5bd0*/  IMAD.WIDE.U32 R38, R45, UR14, R38 ;  /* 0x0000000e2d267c25 */ /* 0x000fc8000f8e0026 */
[----:B------:R-:W-:-:S04]  /*5be0*/  FMUL.FTZ R45, R56, UR7 ;  /* 0x00000007382d7c20 */ /* 0x000fc80008410000 */
[----:B------:R-:W-:Y:S01]  /*5bf0*/  FFMA.FTZ R45, R20, R45, R22 ;  /* 0x0000002d142d7223 */ /* 0x000fe20000010016 */
[----:B------:R-:W-:Y:S02]  /*5c00*/  IADD3 R41, PT, PT, R39, R41, RZ ;  /* 0x0000002927297210 */ /* 0x000fe40007ffe0ff */
[----:B-1----:R-:W-:Y:S02]  /*5c10*/  LEA R40, P1, R38, UR16, 0x1 ;  /* 0x0000001026287c11 */ /* 0x002fe4000f8208ff */
[----:B------:R-:W-:Y:S02]  /*5c20*/  F2FP.BF16.F32.PACK_AB R39, R0, R45 ;  /* 0x0000002d0027723e */ /* 0x000fe400000010ff */
[----:B------:R-:W-:-:S05]  /*5c30*/  LEA.HI.X R41, R38, UR17, R41, 0x1, P1 ;  /* 0x0000001126297c11 */ /* 0x000fca00088f0c29 */
[----:B------:R0:W-:Y:S04]  /*5c40*/  STG.E desc[UR12][R40.64], R39 ;  /* 0x0000002728007986 */ /* 0x0001e8000c10190c */
.L_x_2038:
[----:B------:R-:W-:Y:S05]  /*5c50*/  BSYNC.RECONVERGENT B1 ;  /* 0x0000000000017941 */ /* 0x000fea0003800200 */
.L_x_2037:
[----:B------:R-:W-:Y:S01]  /*5c60*/  ISETP.GE.U32.AND P1, PT, R43, UR10, PT ;  /* 0x0000000a2b007c0c */ /* 0x000fe2000bf26070 */
[----:B------:R-:W-:Y:S01]  /*5c70*/  BSSY.RECONVERGENT B1, `(.L_x_2039) ;  /* 0x000001e000017945 */ /* 0x000fe20003800200 */
[----:B------:R-:W-:Y:S02]  /*5c80*/  SHF.R.S32.HI R38, RZ, 0x1f, R43 ;  /* 0x0000001fff267819 */ /* 0x000fe4000001142b */
[----:B------:R-:W-:Y:S02]  /*5c90*/  IADD3 R45, PT, PT, R44, 0x60, RZ ;  /* 0x000000602c2d7810 */ /* 0x000fe40007ffe0ff */
[----:B------:R-:W-:Y:S02]  /*5ca0*/  ISETP.GE.AND.EX P1, PT, R38, UR11, PT, P1 ;  /* 0x0000000b26007c0c */ /* 0x000fe4000bf26310 */
[----:B------:R-:W-:Y:S02]  /*5cb0*/  IADD3 R0, PT, PT, R44, 0x70, RZ ;  /* 0x000000702c007810 */ /* 0x000fe40007ffe0ff */
[----:B------:R-:W-:-:S02]  /*5cc0*/  ISETP.GE.U32.AND P2, PT, R45, UR10, PT ;  /* 0x0000000a2d007c0c */ /* 0x000fc4000bf46070 */
[----:B------:R-:W-:Y:S02]  /*5cd0*/  ISETP.GE.U32.AND P3, PT, R0, UR10, PT ;  /* 0x0000000a00007c0c */ /* 0x000fe4000bf66070 */
[----:B------:R-:W-:Y:S02]  /*5ce0*/  SHF.R.S32.HI R46, RZ, 0x1f, R45 ;  /* 0x0000001fff2e7819 */ /* 0x000fe4000001142d */
[----:B------:R-:W-:Y:S02]  /*5cf0*/  SHF.R.S32.HI R42, RZ, 0x1f, R0 ;  /* 0x0000001fff2a7819 */ /* 0x000fe40000011400 */
[----:B------:R-:W-:Y:S02]  /*5d00*/  ISETP.GE.AND.EX P2, PT, R46, UR11, PT, P2 ;  /* 0x0000000b2e007c0c */ /* 0x000fe4000bf46320 */
[----:B------:R-:W-:Y:S01]  /*5d10*/  ISETP.GE.AND.EX P3, PT, R42, UR11, PT, P3 ;  /* 0x0000000b2a007c0c */ /* 0x000fe2000bf66330 */
[----:B------:R-:W-:-:S12]  /*5d20*/  @P1 BRA `(.L_x_2040) ;  /* 0x0000000000481947 */ /* 0x000fd80003800000 */
[----:B------:R-:W1:Y:S01]  /*5d30*/  LDCU.64 UR14, c[0x0][0x3e0] ;  /* 0x00007c00ff0e77ac */ /* 0x000e620008000a00 */
[----:B0-----:R-:W-:Y:S01]  /*5d40*/  MOV R39, R19 ;  /* 0x0000001300277202 */ /* 0x001fe20000000f00 */
[----:B------:R-:W-:Y:S01]  /*5d50*/  FADD.FTZ R58, R58, -UR6 ;  /* 0x800000063a3a7e21 */ /* 0x000fe20008010000 */
[----:B-----5:R-:W-:Y:S01]  /*5d60*/  FADD.FTZ R2, R2, -UR6 ;  /* 0x8000000602027e21 */ /* 0x020fe20008010000 */
[----:B------:R-:W0:Y:S03]  /*5d70*/  LDCU.64 UR16, c[0x0][0x380] ;  /* 0x00007000ff1077ac */ /* 0x000e260008000a00 */
[----:B------:R-:W-:-:S04]  /*5d80*/  FMUL.FTZ R2, R2, UR7 ;  /* 0x0000000702027c20 */ /* 0x000fc80008410000 */
[----:B------:R-:W-:Y:S01]  /*5d90*/  FFMA.FTZ R2, R21, R2, R23 ;  /* 0x0000000215027223 */ /* 0x000fe20000010017 */
[----:B-1----:R-:W-:-:S04]  /*5da0*/  IMAD R38, R38, UR14, RZ ;  /* 0x0000000e26267c24 */ /* 0x002fc8000f8e02ff */
[----:B------:R-:W-:Y:S01]  /*5db0*/  IMAD R41, R43, UR15, R38 ;  /* 0x0000000f2b297c24 */ /* 0x000fe2000f8e0226 */
[----:B------:R-:W-:-:S05]  /*5dc0*/  MOV R38, R16 ;  /* 0x0000001000267202 */ /* 0x000fca0000000f00 */
[----:B------:R-:W-:-:S05]  /*5dd0*/  IMAD.WIDE.U32 R38, R43, UR14, R38 ;  /* 0x0000000e2b267c25 */ /* 0x000fca000f8e0026 */
[----:B------:R-:W-:Y:S01]  /*5de0*/  IADD3 R41, PT, PT, R39, R41, RZ ;  /* 0x0000002927297210 */ /* 0x000fe20007ffe0ff */
[----:B------:R-:W-:Y:S01]  /*5df0*/  FMUL.FTZ R39, R58, UR7 ;  /* 0x000000073a277c20 */ /* 0x000fe20008410000 */
[----:B0-----:R-:W-:-:S03]  /*5e00*/  LEA R40, P1, R38, UR16, 0x1 ;  /* 0x0000001026287c11 */ /* 0x001fc6000f8208ff */
[----:B------:R-:W-:Y:S01]  /*5e10*/  FFMA.FTZ R39, R20, R39, R22 ;  /* 0x0000002714277223 */ /* 0x000fe20000010016 */
[----:B------:R-:W-:-:S04]  /*5e20*/  LEA.HI.X R41, R38, UR17, R41, 0x1, P1 ;  /* 0x0000001126297c11 */ /* 0x000fc800088f0c29 */
[----:B------:R-:W-:-:S05]  /*5e30*/  F2FP.BF16.F32.PACK_AB R39, R2, R39 ;  /* 0x000000270227723e */ /* 0x000fca00000010ff */
[----:B------:R1:W-:Y:S02]  /*5e40*/  STG.E desc[UR12][R40.64], R39 ;  /* 0x0000002728007986 */ /* 0x0003e4000c10190c */
.L_x_2040:
[----:B------:R-:W-:Y:S05]  /*5e50*/  BSYNC.RECONVERGENT B1 ;  /* 0x0000000000017941 */ /* 0x000fea0003800200 */
.L_x_2039:
[----:B------:R-:W-:Y:S01]  /*5e60*/  BSSY.RECONVERGENT B1, `(.L_x_2041) ;  /* 0x0000016000017945 */ /* 0x000fe20003800200 */
[C---:B------:R-:W-:Y:S02]  /*5e70*/  IADD3 R47, PT, PT, R44.reuse, 0x80, RZ ;  /* 0x000000802c2f7810 */ /* 0x040fe40007ffe0ff */
[----:B------:R-:W-:Y:S01]  /*5e80*/  IADD3 R43, PT, PT, R44, 0x90, RZ ;  /* 0x000000902c2b7810 */ /* 0x000fe20007ffe0ff */
[----:B------:R-:W-:Y:S06]  /*5e90*/  @P2 BRA `(.L_x_2042) ;  /* 0x0000000000482947 */ /* 0x000fec0003800000 */
[----:B------:R-:W2:Y:S01]  /*5ea0*/  LDCU.64 UR14, c[0x0][0x3e0] ;  /* 0x00007c00ff0e77ac */ /* 0x000ea20008000a00 */
[----:B-----5:R-:W-:Y:S01]  /*5eb0*/  FADD.FTZ R38, R3, -UR6 ;  /* 0x8000000603267e21 */ /* 0x020fe20008010000 */
[----:B------:R-:W-:Y:S01]  /*5ec0*/  MOV R2, R16 ;  /* 0x0000001000027202 */ /* 0x000fe20000000f00 */
[----:B------:R-:W-:Y:S01]  /*5ed0*/  FADD.FTZ R60, R60, -UR6 ;  /* 0x800000063c3c7e21 */ /* 0x000fe20008010000 */
[----:B------:R-:W3:Y:S01]  /*5ee0*/  LDCU.64 UR16, c[0x0][0x380] ;  /* 0x00007000ff1077ac */ /* 0x000ee20008000a00 */
[----:B------:R-:W-:Y:S01]  /*5ef0*/  MOV R3, R19 ;  /* 0x0000001300037202 */ /* 0x000fe20000000f00 */
[----:B------:R-:W-:Y:S01]  /*5f00*/  FMUL.FTZ R38, R38, UR7 ;  /* 0x0000000726267c20 */ /* 0x000fe20008410000 */
[----:B01----:R-:W-:-:S03]  /*5f10*/  FMUL.FTZ R39, R60, UR7 ;  /* 0x000000073c277c20 */ /* 0x003fc60008410000 */
[----:B------:R-:W-:Y:S01]  /*5f20*/  FFMA.FTZ R41, R21, R38, R23 ;  /* 0x0000002615297223 */ /* 0x000fe20000010017 */
[----:B------:R-:W-:Y:S01]  /*5f30*/  FFMA.FTZ R40, R20, R39, R22 ;  /* 0x0000002714287223 */ /* 0x000fe20000010016 */
[----:B--2---:R-:W-:Y:S02]  /*5f40*/  IMAD R46, R46, UR14, RZ ;  /* 0x0000000e2e2e7c24 */ /* 0x004fe4000f8e02ff */
[----:B------:R-:W-:-:S04]  /*5f50*/  IMAD.WIDE.U32 R2, R45, UR14, R2 ;  /* 0x0000000e2d027c25 */ /* 0x000fc8000f8e0002 */
[----:B------:R-:W-:Y:S01]  /*5f60*/  IMAD R53, R45, UR15, R46 ;  /* 0x0000000f2d357c24 */ /* 0x000fe2000f8e022e */
[----:B---3--:R-:W-:-:S04]  /*5f70*/  LEA R38, P1, R2, UR16, 0x1 ;  /* 0x0000001002267c11 */ /* 0x008fc8000f8208ff */
[----:B------:R-:W-:Y:S02]  /*5f80*/  IADD3 R53, PT, PT, R3, R53, RZ ;  /* 0x0000003503357210 */ /* 0x000fe40007ffe0ff */
[----:B------:R-:W-:Y:S02]  /*5f90*/  F2FP.BF16.F32.PACK_AB R3, R41, R40 ;  /* 0x000000282903723e */ /* 0x000fe400000010ff */
[----:B------:R-:W-:-:S05]  /*5fa0*/  LEA.HI.X R39, R2, UR17, R53, 0x1, P1 ;  /* 0x0000001102277c11 */ /* 0x000fca00088f0c35 */
[----:B------:R2:W-:Y:S02]  /*5fb0*/  STG.E desc[UR12][R38.64], R3 ;  /* 0x0000000326007986 */ /* 0x0005e4000c10190c */
.L_x_2042:
[----:B------:R-:W-:Y:S05]  /*5fc0*/  BSYNC.RECONVERGENT B1 ;  /* 0x0000000000017941 */ /* 0x000fea0003800200 */
.L_x_2041:
[----:B------:R-:W-:Y:S04]  /*5fd0*/  BSSY.RECONVERGENT B1, `(.L_x_2043) ;  /* 0x0000014000017945 */ /* 0x000fe80003800200 */
[----:B------:R-:W-:Y:S05]  /*5fe0*/  @P3 BRA `(.L_x_2044) ;  /* 0x0000000000483947 */ /* 0x000fea0003800000 */
[----:B------:R-:W3:Y:S01]  /*5ff0*/  LDCU.64 UR14, c[0x0][0x3e0] ;  /* 0x00007c00ff0e77ac */ /* 0x000ee20008000a00 */
[----:B-----5:R-:W-:Y:S01]  /*6000*/  MOV R2, R16 ;  /* 0x0000001000027202 */ /* 0x020fe20000000f00 */
[----:B------:R-:W-:Y:S01]  /*6010*/  FADD.FTZ R62, R62, -UR6 ;  /* 0x800000063e3e7e21 */ /* 0x000fe20008010000 */
[----:B--2---:R-:W-:Y:S01]  /*6020*/  MOV R3, R19 ;  /* 0x0000001300037202 */ /* 0x004fe20000000f00 */
[----:B------:R-:W2:Y:S01]  /*6030*/  LDCU.64 UR16, c[0x0][0x380] ;  /* 0x00007000ff1077ac */ /* 0x000ea20008000a00 */
[----:B------:R-:W-:Y:S01]  /*6040*/  FADD.FTZ R4, R4, -UR6 ;  /* 0x8000000604047e21 */ /* 0x000fe20008010000 */
[----:B01----:R-:W-:-:S03]  /*6050*/  FMUL.FTZ R39, R62, UR7 ;  /* 0x000000073e277c20 */ /* 0x003fc60008410000 */
[----:B------:R-:W-:Y:S01]  /*6060*/  FMUL.FTZ R4, R4, UR7 ;  /* 0x0000000704047c20 */ /* 0x000fe20008410000 */
[----:B---3--:R-:W-:Y:S02]  /*6070*/  IMAD R41, R42, UR14, RZ ;  /* 0x0000000e2a297c24 */ /* 0x008fe4000f8e02ff */
[----:B------:R-:W-:-:S04]  /*6080*/  IMAD.WIDE.U32 R2, R0, UR14, R2 ;  /* 0x0000000e00027c25 */ /* 0x000fc8000f8e0002 */
[----:B------:R-:W-:Y:S02]  /*6090*/  IMAD R45, R0, UR15, R41 ;  /* 0x0000000f002d7c24 */ /* 0x000fe4000f8e0229 */
[----:B------:R-:W-:Y:S01]  /*60a0*/  FFMA.FTZ R0, R20, R39, R22 ;  /* 0x0000002714007223 */ /* 0x000fe20000010016 */
[----:B------:R-:W-:Y:S01]  /*60b0*/  FFMA.FTZ R41, R21, R4, R23 ;  /* 0x0000000415297223 */ /* 0x000fe20000010017 */
[C---:B--2---:R-:W-:Y:S02]  /*60c0*/  LEA R38, P1, R2.reuse, UR16, 0x1 ;  /* 0x0000001002267c11 */ /* 0x044fe4000f8208ff */
[----:B------:R-:W-:Y:S02]  /*60d0*/  IADD3 R45, PT, PT, R3, R45, RZ ;  /* 0x0000002d032d7210 */ /* 0x000fe40007ffe0ff */
[----:B------:R-:W-:Y:S02]  /*60e0*/  F2FP.BF16.F32.PACK_AB R3, R41, R0 ;  /* 0x000000002903723e */ /* 0x000fe400000010ff */
[----:B------:R-:W-:-:S05]  /*60f0*/  LEA.HI.X R39, R2, UR17, R45, 0x1, P1 ;  /* 0x0000001102277c11 */ /* 0x000fca00088f0c2d */
[----:B------:R3:W-:Y:S02]  /*6100*/  STG.E desc[UR12][R38.64], R3 ;  /* 0x0000000326007986 */ /* 0x0007e4000c10190c */
.L_x_2044:
[----:B------:R-:W-:Y:S05]  /*6110*/  BSYNC.RECONVERGENT B1 ;  /* 0x0000000000017941 */ /* 0x000fea0003800200 */
.L_x_2043:
[----:B------:R-:W-:Y:S01]  /*6120*/  ISETP.GE.U32.AND P5, PT, R47, UR10, PT ;  /* 0x0000000a2f007c0c */ /* 0x000fe2000bfa6070 */
[----:B------:R-:W-:Y:S01]  /*6130*/  BSSY.RECONVERGENT B1, `(.L_x_2045) ;  /* 0x0000029000017945 */ /* 0x000fe20003800200 */
[----:B-----5:R-:W-:Y:S02]  /*6140*/  SHF.R.S32.HI R2, RZ, 0x1f, R47 ;  /* 0x0000001fff027819 */ /* 0x020fe4000001142f */
[----:B------:R-:W-:Y:S02]  /*6150*/  IADD3 R48, PT, PT, R44, 0xa0, RZ ;  /* 0x000000a02c307810 */ /* 0x000fe40007ffe0ff */
[----:B------:R-:W-:Y:S02]  /*6160*/  ISETP.GE.AND.EX P5, PT, R2, UR11, PT, P5 ;  /* 0x0000000b02007c0c */ /* 0x000fe4000bfa6350 */
[C---:B------:R-:W-:Y:S02]  /*6170*/  IADD3 R45, PT, PT, R44.reuse, 0xb0, RZ ;  /* 0x000000b02c2d7810 */ /* 0x040fe40007ffe0ff */
[----:B01----:R-:W-:-:S02]  /*6180*/  IADD3 R41, PT, PT, R44, 0xc0, RZ ;  /* 0x000000c02c297810 */ /* 0x003fc40007ffe0ff */
[----:B------:R-:W-:Y:S02]  /*6190*/  IADD3 R0, PT, PT, R44, 0xd0, RZ ;  /* 0x000000d02c007810 */ /* 0x000fe40007ffe0ff */
        /* <DEDUP_REMOVED lines=17> */
[----:B--23--:R-:W-:Y:S01]  /*62b0*/  MOV R3, R19 ;  /* 0x0000001300037202 */ /* 0x00cfe20000000f00 */
[----:B------:R-:W-:Y:S01]  /*62c0*/  FADD.FTZ R64, R64, -UR6 ;  /* 0x8000000640407e21 */ /* 0x000fe20008010000 */
[----:B------:R-:W-:Y:S01]  /*62d0*/  FADD.FTZ R5, R5, -UR6 ;  /* 0x8000000605057e21 */ /* 0x000fe20008010000 */
[----:B------:R-:W1:Y:S01]  /*62e0*/  LDCU.64 UR16, c[0x0][0x380] ;  /* 0x00007000ff1077ac */ /* 0x000e620008000a00 */
[----:B0-----:R-:W-:-:S04]  /*62f0*/  IMAD R2, R2, UR14, RZ ;  /* 0x0000000e02027c24 */ /* 0x001fc8000f8e02ff */
[----:B------:R-:W-:Y:S01]  /*6300*/  IMAD R39, R47, UR15, R2 ;  /* 0x0000000f2f277c24 */ /* 0x000fe2000f8e0202 */
[----:B------:R-:W-:-:S05]  /*6310*/  MOV R2, R16 ;  /* 0x0000001000027202 */ /* 0x000fca0000000f00 */
[----:B------:R-:W-:-:S05]  /*6320*/  IMAD.WIDE.U32 R2, R47, UR14, R2 ;  /* 0x0000000e2f027c25 */ /* 0x000fca000f8e0002 */
[----:B------:R-:W-:Y:S01]  /*6330*/  IADD3 R39, PT, PT, R3, R39, RZ ;  /* 0x0000002703277210 */ /* 0x000fe20007ffe0ff */
[----:B------:R-:W-:Y:S01]  /*6340*/  FMUL.FTZ R3, R64, UR7 ;  /* 0x0000000740037c20 */ /* 0x000fe20008410000 */
[----:B-1----:R-:W-:-:S03]  /*6350*/  LEA R38, P5, R2, UR16, 0x1 ;  /* 0x0000001002267c11 */ /* 0x002fc6000f8a08ff */
[----:B------:R-:W-:Y:S01]  /*6360*/  FFMA.FTZ R3, R20, R3, R22 ;  /* 0x0000000314037223 */ /* 0x000fe20000010016 */
[----:B------:R-:W-:Y:S01]  /*6370*/  LEA.HI.X R39, R2, UR17, R39, 0x1, P5 ;  /* 0x0000001102277c11 */ /* 0x000fe2000a8f0c27 */
[----:B------:R-:W-:-:S04]  /*6380*/  FMUL.FTZ R2, R5, UR7 ;  /* 0x0000000705027c20 */ /* 0x000fc80008410000 */
[----:B------:R-:W-:-:S05]  /*6390*/  FFMA.FTZ R2, R21, R2, R23 ;  /* 0x0000000215027223 */ /* 0x000fca0000010017 */
[----:B------:R-:W-:-:S05]  /*63a0*/  F2FP.BF16.F32.PACK_AB R3, R2, R3 ;  /* 0x000000030203723e */ /* 0x000fca00000010ff */
[----:B------:R0:W-:Y:S02]  /*63b0*/  STG.E desc[UR12][R38.64], R3 ;  /* 0x0000000326007986 */ /* 0x0001e4000c10190c */
.L_x_2046:
[----:B------:R-:W-:Y:S05]  /*63c0*/  BSYNC.RECONVERGENT B1 ;  /* 0x0000000000017941 */ /* 0x000fea0003800200 */
.L_x_2045:
[----:B------:R-:W-:Y:S01]  /*63d0*/  BSSY.RECONVERGENT B1, `(.L_x_2047) ;  /* 0x0000016000017945 */ /* 0x000fe20003800200 */
[C---:B0-23--:R-:W-:Y:S02]  /*63e0*/  IADD3 R38, PT, PT, R44.reuse, 0xe0, RZ ;  /* 0x000000e02c267810 */ /* 0x04dfe40007ffe0ff */
[----:B------:R-:W-:Y:S01]  /*63f0*/  IADD3 R39, PT, PT, R44, 0xf0, RZ ;  /* 0x000000f02c277810 */ /* 0x000fe20007ffe0ff */
[----:B------:R-:W-:Y:S06]  /*6400*/  @P2 BRA `(.L_x_2048) ;  /* 0x0000000000482947 */ /* 0x000fec0003800000 */
[----:B------:R-:W0:Y:S01]  /*6410*/  LDCU.64 UR14, c[0x0][0x3e0] ;  /* 0x00007c00ff0e77ac */ /* 0x000e220008000a00 */
[----:B------:R-:W-:Y:S01]  /*6420*/  MOV R2, R16 ;  /* 0x0000001000027202 */ /* 0x000fe20000000f00 */
[----:B------:R-:W-:Y:S01]  /*6430*/  FADD.FTZ R66, R66, -UR6 ;  /* 0x8000000642427e21 */ /* 0x000fe20008010000 */
[----:B------:R-:W-:Y:S01]  /*6440*/  MOV R3, R19 ;  /* 0x0000001300037202 */ /* 0x000fe20000000f00 */
[----:B------:R-:W1:Y:S01]  /*6450*/  LDCU.64 UR16, c[0x0][0x380] ;  /* 0x00007000ff1077ac */ /* 0x000e620008000a00 */
[----:B------:R-:W-:Y:S01]  /*6460*/  FADD.FTZ R6, R6, -UR6 ;  /* 0x8000000606067e21 */ /* 0x000fe20008010000 */
[----:B------:R-:W-:-:S03]  /*6470*/  FMUL.FTZ R5, R66, UR7 ;  /* 0x0000000742057c20 */ /* 0x000fc60008410000 */
[----:B------:R-:W-:-:S04]  /*6480*/  FMUL.FTZ R6, R6, UR7 ;  /* 0x0000000706067c20 */ /* 0x000fc80008410000 */
[----:B------:R-:W-:Y:S01]  /*6490*/  FFMA.FTZ R6, R21, R6, R23 ;  /* 0x0000000615067223 */ /* 0x000fe20000010017 */
[----:B0-----:R-:W-:Y:S02]  /*64a0*/  IMAD R4, R4, UR14, RZ ;  /* 0x0000000e04047c24 */ /* 0x001fe4000f8e02ff */
        /* <DEDUP_REMOVED lines=8> */
.L_x_2048:
[----:B------:R-:W-:Y:S05]  /*6530*/  BSYNC.RECONVERGENT B1 ;  /* 0x0000000000017941 */ /* 0x000fea0003800200 */
.L_x_2047:
[----:B------:R-:W-:Y:S04]  /*6540*/  BSSY.RECONVERGENT B1, `(.L_x_2049) ;  /* 0x0000014000017945 */ /* 0x000fe80003800200 */
[----:B------:R-:W-:Y:S05]  /*6550*/  @P1 BRA `(.L_x_2050) ;  /* 0x0000000000481947 */ /* 0x000fea0003800000 */
[----:B------:R-:W1:Y:S01]  /*6560*/  LDCU.64 UR14, c[0x0][0x3e0] ;  /* 0x00007c00ff0e77ac */ /* 0x000e620008000a00 */
[----:B------:R-:W-:Y:S01]  /*6570*/  MOV R2, R16 ;  /* 0x0000001000027202 */ /* 0x000fe20000000f00 */
[----:B------:R-:W-:Y:S01]  /*6580*/  FADD.FTZ R68, R68, -UR6 ;  /* 0x8000000644447e21 */ /* 0x000fe20008010000 */
[----:B0-----:R-:W-:Y:S01]  /*6590*/  MOV R3, R19 ;  /* 0x0000001300037202 */ /* 0x001fe20000000f00 */
[----:B------:R-:W0:Y:S01]  /*65a0*/  LDCU.64 UR16, c[0x0][0x380] ;  /* 0x00007000ff1077ac */ /* 0x000e220008000a00 */
[----:B------:R-:W-:Y:S01]  /*65b0*/  FADD.FTZ R7, R7, -UR6 ;  /* 0x8000000607077e21 */ /* 0x000fe20008010000 */
[----:B------:R-:W-:-:S03]  /*65c0*/  FMUL.FTZ R5, R68, UR7 ;  /* 0x0000000744057c20 */ /* 0x000fc60008410000 */
[----:B------:R-:W-:Y:S01]  /*65d0*/  FMUL.FTZ R4, R7, UR7 ;  /* 0x0000000707047c20 */ /* 0x000fe20008410000 */
[----:B------:R-:W-:-:S03]  /*65e0*/  FFMA.FTZ R6, R20, R5, R22 ;  /* 0x0000000514067223 */ /* 0x000fc60000010016 */
[----:B------:R-:W-:Y:S01]  /*65f0*/  FFMA.FTZ R7, R21, R4, R23 ;  /* 0x0000000415077223 */ /* 0x000fe20000010017 */
        /* <DEDUP_REMOVED lines=8> */
.L_x_2050:
[----:B------:R-:W-:Y:S05]  /*6680*/  BSYNC.RECONVERGENT B1 ;  /* 0x0000000000017941 */ /* 0x000fea0003800200 */
.L_x_2049:
[----:B------:R-:W-:Y:S04]  /*6690*/  BSSY.RECONVERGENT B1, `(.L_x_2051) ;  /* 0x0000014000017945 */ /* 0x000fe80003800200 */
[----:B------:R-:W-:Y:S05]  /*66a0*/  @P6 BRA `(.L_x_2052) ;  /* 0x0000000000486947 */ /* 0x000fea0003800000 */
[----:B------:R-:W2:Y:S01]  /*66b0*/  LDCU.64 UR14, c[0x0][0x3e0] ;  /* 0x00007c00ff0e77ac */ /* 0x000ea20008000a00 */
[----:B------:R-:W-:Y:S01]  /*66c0*/  MOV R2, R16 ;  /* 0x0000001000027202 */ /* 0x000fe20000000f00 */
[----:B------:R-:W-:Y:S01]  /*66d0*/  FADD.FTZ R69, R69, -UR6 ;  /* 0x8000000645457e21 */ /* 0x000fe20008010000 */
[----:B01----:R-:W-:Y:S01]  /*66e0*/  MOV R3, R19 ;  /* 0x0000001300037202 */ /* 0x003fe20000000f00 */
[----:B------:R-:W0:Y:S01]  /*66f0*/  LDCU.64 UR16, c[0x0][0x380] ;  /* 0x00007000ff1077ac */ /* 0x000e220008000a00 */
[----:B------:R-:W-:Y:S01]  /*6700*/  FADD.FTZ R8, R8, -UR6 ;  /* 0x8000000608087e21 */ /* 0x000fe20008010000 */
[----:B------:R-:W-:-:S03]  /*6710*/  FMUL.FTZ R69, R69, UR7 ;  /* 0x0000000745457c20 */ /* 0x000fc60008410000 */
[----:B------:R-:W-:Y:S01]  /*6720*/  FMUL.FTZ R8, R8, UR7 ;  /* 0x0000000708087c20 */ /* 0x000fe20008410000 */
[----:B------:R-:W-:-:S03]  /*6730*/  FFMA.FTZ R69, R20, R69, R22 ;  /* 0x0000004514457223 */ /* 0x000fc60000010016 */
        /* <DEDUP_REMOVED lines=9> */
.L_x_2052:
[----:B------:R-:W-:Y:S05]  /*67d0*/  BSYNC.RECONVERGENT B1 ;  /* 0x0000000000017941 */ /* 0x000fea0003800200 */
.L_x_2051:
[----:B------:R-:W-:Y:S04]  /*67e0*/  BSSY.RECONVERGENT B1, `(.L_x_2053) ;  /* 0x0000014000017945 */ /* 0x000fe80003800200 */
[----:B------:R-:W-:Y:S05]  /*67f0*/  @P3 BRA `(.L_x_2054) ;  /* 0x0000000000483947 */ /* 0x000fea0003800000 */
[----:B------:R-:W3:Y:S01]  /*6800*/  LDCU.64 UR14, c[0x0][0x3e0] ;  /* 0x00007c00ff0e77ac */ /* 0x000ee20008000a00 */
[----:B------:R-:W-:Y:S01]  /*6810*/  MOV R2, R16 ;  /* 0x0000001000027202 */ /* 0x000fe20000000f00 */
[----:B------:R-:W-:Y:S01]  /*6820*/  FADD.FTZ R67, R67, -UR6 ;  /* 0x8000000643437e21 */ /* 0x000fe20008010000 */
[----:B012---:R-:W-:Y:S01]  /*6830*/  MOV R3, R19 ;  /* 0x0000001300037202 */ /* 0x007fe20000000f00 */
[----:B------:R-:W0:Y:S01]  /*6840*/  LDCU.64 UR16, c[0x0][0x380] ;  /* 0x00007000ff1077ac */ /* 0x000e220008000a00 */
[----:B------:R-:W-:Y:S01]  /*6850*/  FADD.FTZ R9, R9, -UR6 ;  /* 0x8000000609097e21 */ /* 0x000fe20008010000 */
[----:B------:R-:W-:-:S03]  /*6860*/  FMUL.FTZ R67, R67, UR7 ;  /* 0x0000000743437c20 */ /* 0x000fc60008410000 */
[----:B------:R-:W-:Y:S01]  /*6870*/  FMUL.FTZ R4, R9, UR7 ;  /* 0x0000000709047c20 */ /* 0x000fe20008410000 */
[----:B------:R-:W-:-:S03]  /*6880*/  FFMA.FTZ R67, R20, R67, R22 ;  /* 0x0000004314437223 */ /* 0x000fc60000010016 */
[----:B------:R-:W-:Y:S01]  /*6890*/  FFMA.FTZ R6, R21, R4, R23 ;  /* 0x0000000415067223 */ /* 0x000fe20000010017 */
[----:B---3--:R-:W-:Y:S02]  /*68a0*/  IMAD R42, R42, UR14, RZ ;  /* 0x0000000e2a2a7c24 */ /* 0x008fe4000f8e02ff */
[----:B------:R-:W-:-:S04]  /*68b0*/  IMAD.WIDE.U32 R2, R41, UR14, R2 ;  /* 0x0000000e29027c25 */ /* 0x000fc8000f8e0002 */
[----:B------:R-:W-:Y:S01]  /*68c0*/  IMAD R41, R41, UR15, R42 ;  /* 0x0000000f29297c24 */ /* 0x000fe2000f8e022a */
[----:B0-----:R-:W-:-:S04]  /*68d0*/  LEA R4, P1, R2, UR16, 0x1 ;  /* 0x0000001002047c11 */ /* 0x001fc8000f8208ff */
[----:B------:R-:W-:Y:S02]  /*68e0*/  IADD3 R41, PT, PT, R3, R41, RZ ;  /* 0x0000002903297210 */ /* 0x000fe40007ffe0ff */
[----:B------:R-:W-:Y:S02]  /*68f0*/  F2FP.BF16.F32.PACK_AB R3, R6, R67 ;  /* 0x000000430603723e */ /* 0x000fe400000010ff */
[----:B------:R-:W-:-:S05]  /*6900*/  LEA.HI.X R5, R2, UR17, R41, 0x1, P1 ;  /* 0x0000001102057c11 */ /* 0x000fca00088f0c29 */
[----:B------:R3:W-:Y:S02]  /*6910*/  STG.E desc[UR12][R4.64], R3 ;  /* 0x0000000304007986 */ /* 0x0007e4000c10190c */
.L_x_2054:
[----:B------:R-:W-:Y:S05]  /*6920*/  BSYNC.RECONVERGENT B1 ;  /* 0x0000000000017941 */ /* 0x000fea0003800200 */
.L_x_2053:
[----:B------:R-:W-:Y:S04]  /*6930*/  BSSY.RECONVERGENT B1, `(.L_x_2055) ;  /* 0x0000014000017945 */ /* 0x000fe80003800200 */
[----:B------:R-:W-:Y:S05]  /*6940*/  @P4 BRA `(.L_x_2056) ;  /* 0x0000000000484947 */ /* 0x000fea0003800000 */
[----:B------:R-:W4:Y:S01]  /*6950*/  LDCU.64 UR14, c[0x0][0x3e0] ;  /* 0x00007c00ff0e77ac */ /* 0x000f220008000a00 */
[----:B------:R-:W-:Y:S01]  /*6960*/  MOV R2, R16 ;  /* 0x0000001000027202 */ /* 0x000fe20000000f00 */
[----:B------:R-:W-:Y:S01]  /*6970*/  FADD.FTZ R71, R71, -UR6 ;  /* 0x8000000647477e21 */ /* 0x000fe20008010000 */
[----:B0123--:R-:W-:Y:S01]  /*6980*/  MOV R3, R19 ;  /* 0x0000001300037202 */ /* 0x00ffe20000000f00 */
[----:B------:R-:W0:Y:S01]  /*6990*/  LDCU.64 UR16, c[0x0][0x380] ;  /* 0x00007000ff1077ac */ /* 0x000e220008000a00 */
[----:B------:R-:W-:Y:S01]  /*69a0*/  FADD.FTZ R10, R10, -UR6 ;  /* 0x800000060a0a7e21 */ /* 0x000fe20008010000 */
[----:B------:R-:W-:-:S03]  /*69b0*/  FMUL.FTZ R71, R71, UR7 ;  /* 0x0000000747477c20 */ /* 0x000fc60008410000 */
[----:B------:R-:W-:Y:S01]  /*69c0*/  FMUL.FTZ R10, R10, UR7 ;  /* 0x000000070a0a7c20 */ /* 0x000fe20008410000 */
[----:B------:R-:W-:-:S03]  /*69d0*/  FFMA.FTZ R71, R20, R71, R22 ;  /* 0x0000004714477223 */ /* 0x000fc60000010016 */
        /* <DEDUP_REMOVED lines=9> */
.L_x_2056:
[----:B------:R-:W-:Y:S05]  /*6a70*/  BSYNC.RECONVERGENT B1 ;  /* 0x0000000000017941 */ /* 0x000fea0003800200 */
.L_x_2055:
[----:B------:R-:W-:Y:S01]  /*6a80*/  ISETP.GE.U32.AND P5, PT, R38, UR10, PT ;  /* 0x0000000a26007c0c */ /* 0x000fe2000bfa6070 */
[----:B------:R-:W-:Y:S01]  /*6a90*/  BSSY.RECONVERGENT B1, `(.L_x_2057) ;  /* 0x000002b000017945 */ /* 0x000fe20003800200 */
[----:B01234-:R-:W-:Y:S02]  /*6aa0*/  SHF.R.S32.HI R4, RZ, 0x1f, R38 ;  /* 0x0000001fff047819 */ /* 0x01ffe40000011426 */
[----:B------:R-:W-:Y:S02]  /*6ab0*/  IADD3 R43, PT, PT, R44, 0x100, RZ ;  /* 0x000001002c2b7810 */ /* 0x000fe40007ffe0ff */
[----:B------:R-:W-:Y:S02]  /*6ac0*/  ISETP.GE.AND.EX P5, PT, R4, UR11, PT, P5 ;  /* 0x0000000b04007c0c */ /* 0x000fe4000bfa6350 */
[C---:B------:R-:W-:Y:S02]  /*6ad0*/  IADD3 R40, PT, PT, R44.reuse, 0x110, RZ ;  /* 0x000001102c287810 */ /* 0x040fe40007ffe0ff */
[----:B------:R-:W-:-:S02]  /*6ae0*/  IADD3 R9, PT, PT, R44, 0x120, RZ ;  /* 0x000001202c097810 */ /* 0x000fc40007ffe0ff */
        /* <DEDUP_REMOVED lines=15> */
[----:B------:R-:W-:Y:S02]  /*6be0*/  ISETP.GE.AND.EX P4, PT, R6, UR11, PT, P4 ;  /* 0x0000000b06007c0c */ /* 0x000fe4000bf86340 */
[C---:B------:R-:W-:Y:S02]  /*6bf0*/  IADD3 R7, PT, PT, R44.reuse, 0x140, RZ ;  /* 0x000001402c077810 */ /* 0x040fe40007ffe0ff */
[----:B------:R-:W-:Y:S01]  /*6c00*/  IADD3 R8, PT, PT, R44, 0x150, RZ ;  /* 0x000001502c087810 */ /* 0x000fe20007ffe0ff */
[----:B------:R-:W-:Y:S08]  /*6c10*/  @P5 BRA `(.L_x_2058) ;  /* 0x0000000000485947 */ /* 0x000ff00003800000 */
[----:B------:R-:W0:Y:S01]  /*6c20*/  LDCU.64 UR14, c[0x0][0x3e0] ;  /* 0x00007c00ff0e77ac */ /* 0x000e220008000a00 */
[----:B------:R-:W-:Y:S01]  /*6c30*/  MOV R2, R16 ;  /* 0x0000001000027202 */ /* 0x000fe20000000f00 */
[----:B------:R-:W-:Y:S01]  /*6c40*/  FADD.FTZ R75, R75, -UR6 ;  /* 0x800000064b4b7e21 */ /* 0x000fe20008010000 */
[----:B------:R-:W-:Y:S01]  /*6c50*/  MOV R3, R19 ;  /* 0x0000001300037202 */ /* 0x000fe20000000f00 */
[----:B------:R-:W1:Y:S01]  /*6c60*/  LDCU.64 UR16, c[0x0][0x380] ;  /* 0x00007000ff1077ac */ /* 0x000e620008000a00 */
[----:B------:R-:W-:Y:S01]  /*6c70*/  FADD.FTZ R11, R11, -UR6 ;  /* 0x800000060b0b7e21 */ /* 0x000fe20008010000 */
[----:B------:R-:W-:-:S04]  /*6c80*/  FMUL.FTZ R75, R75, UR7 ;  /* 0x000000074b4b7c20 */ /* 0x000fc80008410000 */
[----:B------:R-:W-:Y:S01]  /*6c90*/  FFMA.FTZ R75, R20, R75, R22 ;  /* 0x0000004b144b7223 */ /* 0x000fe20000010016 */
[----:B0-----:R-:W-:Y:S02]  /*6ca0*/  IMAD R5, R4, UR14, RZ ;  /* 0x0000000e04057c24 */ /* 0x001fe4000f8e02ff */
[----:B------:R-:W-:Y:S01]  /*6cb0*/  FMUL.FTZ R4, R11, UR7 ;  /* 0x000000070b047c20 */ /* 0x000fe20008410000 */
        /* <DEDUP_REMOVED lines=8> */
.L_x_2058:
[----:B------:R-:W-:Y:S05]  /*6d40*/  BSYNC.RECONVERGENT B1 ;  /* 0x0000000000017941 */ /* 0x000fea0003800200 */
.L_x_2057:
[----:B------:R-:W-:Y:S04]  /*6d50*/  BSSY.RECONVERGENT B1, `(.L_x_2059) ;  /* 0x0000015000017945 */ /* 0x000fe80003800200 */
[----:B------:R-:W-:Y:S05]  /*6d60*/  @P2 BRA `(.L_x_2060) ;  /* 0x00000000004c2947 */ /* 0x000fea0003800000 */
[----:B------:R-:W2:Y:S01]  /*6d70*/  LDL.LU R2, [R1+0x4] ;  /* 0x0000040001027983 */ /* 0x000ea20000300800 */
[----:B------:R-:W1:Y:S01]  /*6d80*/  LDCU.64 UR14, c[0x0][0x3e0] ;  /* 0x00007c00ff0e77ac */ /* 0x000e620008000a00 */
[----:B0-----:R-:W-:Y:S01]  /*6d90*/  MOV R3, R19 ;  /* 0x0000001300037202 */ /* 0x001fe20000000f00 */
[----:B------:R-:W-:Y:S01]  /*6da0*/  FADD.FTZ R12, R12, -UR6 ;  /* 0x800000060c0c7e21 */ /* 0x000fe20008010000 */
[----:B------:R-:W0:Y:S03]  /*6db0*/  LDCU.64 UR16, c[0x0][0x380] ;  /* 0x00007000ff1077ac */ /* 0x000e260008000a00 */
[----:B------:R-:W-:-:S04]  /*6dc0*/  FMUL.FTZ R12, R12, UR7 ;  /* 0x000000070c0c7c20 */ /* 0x000fc80008410000 */
[----:B------:R-:W-:Y:S01]  /*6dd0*/  FFMA.FTZ R12, R21, R12, R23 ;  /* 0x0000000c150c7223 */ /* 0x000fe20000010017 */
[----:B-1----:R-:W-:Y:S02]  /*6de0*/  IMAD R38, R45, UR14, RZ ;  /* 0x0000000e2d267c24 */ /* 0x002fe4000f8e02ff */
[----:B--2---:R-:W-:Y:S01]  /*6df0*/  FADD.FTZ R4, R2, -UR6 ;  /* 0x8000000602047e21 */ /* 0x004fe20008010000 */
[----:B------:R-:W-:-:S03]  /*6e00*/  MOV R2, R16 ;  /* 0x0000001000027202 */ /* 0x000fc60000000f00 */
[----:B------:R-:W-:Y:S02]  /*6e10*/  FMUL.FTZ R5, R4, UR7 ;  /* 0x0000000704057c20 */ /* 0x000fe40008410000 */
[----:B------:R-:W-:-:S04]  /*6e20*/  IMAD.WIDE.U32 R2, R39, UR14, R2 ;  /* 0x0000000e27027c25 */ /* 0x000fc8000f8e0002 */
[----:B------:R-:W-:Y:S01]  /*6e30*/  FFMA.FTZ R11, R20, R5, R22 ;  /* 0x00000005140b7223 */ /* 0x000fe20000010016 */
[----:B------:R-:W-:Y:S01]  /*6e40*/  IMAD R39, R39, UR15, R38 ;  /* 0x0000000f27277c24 */ /* 0x000fe2000f8e0226 */
[----:B0-----:R-:W-:-:S04]  /*6e50*/  LEA R4, P2, R2, UR16, 0x1 ;  /* 0x0000001002047c11 */ /* 0x001fc8000f8408ff */
[----:B------:R-:W-:Y:S02]  /*6e60*/  IADD3 R39, PT, PT, R3, R39, RZ ;  /* 0x0000002703277210 */ /* 0x000fe40007ffe0ff */
[----:B------:R-:W-:Y:S02]  /*6e70*/  F2FP.BF16.F32.PACK_AB R3, R12, R11 ;  /* 0x0000000b0c03723e */ /* 0x000fe400000010ff */
[----:B------:R-:W-:-:S05]  /*6e80*/  LEA.HI.X R5, R2, UR17, R39, 0x1, P2 ;  /* 0x0000001102057c11 */ /* 0x000fca00090f0c27 */
[----:B------:R1:W-:Y:S02]  /*6e90*/  STG.E desc[UR12][R4.64], R3 ;  /* 0x0000000304007986 */ /* 0x0003e4000c10190c */
.L_x_2060:
[----:B------:R-:W-:Y:S05]  /*6ea0*/  BSYNC.RECONVERGENT B1 ;  /* 0x0000000000017941 */ /* 0x000fea0003800200 */
.L_x_2059:
[----:B------:R-:W-:Y:S04]  /*6eb0*/  BSSY.RECONVERGENT B1, `(.L_x_2061) ;  /* 0x0000015000017945 */ /* 0x000fe80003800200 */
[----:B------:R-:W-:Y:S05]  /*6ec0*/  @P1 BRA `(.L_x_2062) ;  /* 0x00000000004c1947 */ /* 0x000fea0003800000 */
[----:B------:R-:W2:Y:S01]  /*6ed0*/  LDL.LU R2, [R1+0x8] ;  /* 0x0000080001027983 */ /* 0x000ea20000300800 */
[----:B------:R-:W3:Y:S01]  /*6ee0*/  LDCU.64 UR14, c[0x0][0x3e0] ;  /* 0x00007c00ff0e77ac */ /* 0x000ee20008000a00 */
[----:B01----:R-:W-:Y:S01]  /*6ef0*/  MOV R3, R19 ;  /* 0x0000001300037202 */ /* 0x003fe20000000f00 */
[----:B------:R-:W-:Y:S01]  /*6f00*/  FADD.FTZ R13, R13, -UR6 ;  /* 0x800000060d0d7e21 */ /* 0x000fe20008010000 */
[----:B------:R-:W0:Y:S01]  /*6f10*/  LDCU.64 UR16, c[0x0][0x380] ;  /* 0x00007000ff1077ac */ /* 0x000e220008000a00 */
[----:B---3--:R-:W-:Y:S02]  /*6f20*/  IMAD R42, R42, UR14, RZ ;  /* 0x0000000e2a2a7c24 */ /* 0x008fe4000f8e02ff */
[----:B--2---:R-:W-:Y:S01]  /*6f30*/  FADD.FTZ R4, R2, -UR6 ;  /* 0x8000000602047e21 */ /* 0x004fe20008010000 */
[----:B------:R-:W-:-:S03]  /*6f40*/  MOV R2, R16 ;  /* 0x0000001000027202 */ /* 0x000fc60000000f00 */
[----:B------:R-:W-:Y:S01]  /*6f50*/  FMUL.FTZ R5, R4, UR7 ;  /* 0x0000000704057c20 */ /* 0x000fe20008410000 */
[----:B------:R-:W-:Y:S01]  /*6f60*/  FMUL.FTZ R4, R13, UR7 ;  /* 0x000000070d047c20 */ /* 0x000fe20008410000 */
[----:B------:R-:W-:-:S04]  /*6f70*/  IMAD.WIDE.U32 R2, R43, UR14, R2 ;  /* 0x0000000e2b027c25 */ /* 0x000fc8000f8e0002 */
[----:B------:R-:W-:Y:S01]  /*6f80*/  FFMA.FTZ R11, R20, R5, R22 ;  /* 0x00000005140b7223 */ /* 0x000fe20000010016 */
[----:B------:R-:W-:Y:S01]  /*6f90*/  FFMA.FTZ R12, R21, R4, R23 ;  /* 0x00000004150c7223 */ /* 0x000fe20000010017 */
[----:B------:R-:W-:Y:S01]  /*6fa0*/  IMAD R43, R43, UR15, R42 ;  /* 0x0000000f2b2b7c24 */ /* 0x000fe2000f8e022a */
[----:B0-----:R-:W-:-:S04]  /*6fb0*/  LEA R4, P1, R2, UR16, 0x1 ;  /* 0x0000001002047c11 */ /* 0x001fc8000f8208ff */
[----:B------:R-:W-:Y:S02]  /*6fc0*/  IADD3 R43, PT, PT, R3, R43, RZ ;  /* 0x0000002b032b7210 */ /* 0x000fe40007ffe0ff */
[----:B------:R-:W-:Y:S02]  /*6fd0*/  F2FP.BF16.F32.PACK_AB R3, R12, R11 ;  /* 0x0000000b0c03723e */ /* 0x000fe400000010ff */
[----:B------:R-:W-:-:S05]  /*6fe0*/  LEA.HI.X R5, R2, UR17, R43, 0x1, P1 ;  /* 0x0000001102057c11 */ /* 0x000fca00088f0c2b */
[----:B------:R2:W-:Y:S02]  /*6ff0*/  STG.E desc[UR12][R4.64], R3 ;  /* 0x0000000304007986 */ /* 0x0005e4000c10190c */
.L_x_2062:
[----:B------:R-:W-:Y:S05]  /*7000*/  BSYNC.RECONVERGENT B1 ;  /* 0x0000000000017941 */ /* 0x000fea0003800200 */
.L_x_2061:
[----:B------:R-:W-:Y:S04]  /*7010*/  BSSY.RECONVERGENT B1, `(.L_x_2063) ;  /* 0x0000015000017945 */ /* 0x000fe80003800200 */
[----:B------:R-:W-:Y:S05]  /*7020*/  @P6 BRA `(.L_x_2064) ;  /* 0x00000000004c6947 */ /* 0x000fea0003800000 */
[----:B------:R-:W3:Y:S01]  /*7030*/  LDL.LU R2, [R1] ;  /* 0x0000000001027983 */ /* 0x000ee20000300800 */
[----:B------:R-:W4:Y:S01]  /*7040*/  LDCU.64 UR14, c[0x0][0x3e0] ;  /* 0x00007c00ff0e77ac */ /* 0x000f220008000a00 */
[----:B012---:R-:W-:Y:S01]  /*7050*/  MOV R3, R19 ;  /* 0x0000001300037202 */ /* 0x007fe20000000f00 */
[----:B------:R-:W-:Y:S01]  /*7060*/  FADD.FTZ R14, R14, -UR6 ;  /* 0x800000060e0e7e21 */ /* 0x000fe20008010000 */
[----:B------:R-:W0:Y:S03]  /*7070*/  LDCU.64 UR16, c[0x0][0x380] ;  /* 0x00007000ff1077ac */ /* 0x000e260008000a00 */
[----:B------:R-:W-:-:S04]  /*7080*/  FMUL.FTZ R14, R14, UR7 ;  /* 0x000000070e0e7c20 */ /* 0x000fc80008410000 */
[----:B------:R-:W-:Y:S01]  /*7090*/  FFMA.FTZ R14, R21, R14, R23 ;  /* 0x0000000e150e7223 */ /* 0x000fe20000010017 */
[----:B----4-:R-:W-:-:S04]  /*70a0*/  IMAD R41, R41, UR14, RZ ;  /* 0x0000000e29297c24 */ /* 0x010fc8000f8e02ff */
[----:B------:R-:W-:Y:S02]  /*70b0*/  IMAD R41, R40, UR15, R41 ;  /* 0x0000000f28297c24 */ /* 0x000fe4000f8e0229 */
[----:B---3--:R-:W-:Y:S01]  /*70c0*/  FADD.FTZ R4, R2, -UR6 ;  /* 0x8000000602047e21 */ /* 0x008fe20008010000 */
[----:B------:R-:W-:-:S03]  /*70d0*/  MOV R2, R16 ;  /* 0x0000001000027202 */ /* 0x000fc60000000f00 */
[----:B------:R-:W-:Y:S02]  /*70e0*/  FMUL.FTZ R5, R4, UR7 ;  /* 0x0000000704057c20 */ /* 0x000fe40008410000 */
[----:B------:R-:W-:-:S04]  /*70f0*/  IMAD.WIDE.U32 R2, R40, UR14, R2 ;  /* 0x0000000e28027c25 */ /* 0x000fc8000f8e0002 */
[----:B------:R-:W-:Y:S01]  /*7100*/  FFMA.FTZ R11, R20, R5, R22 ;  /* 0x00000005140b7223 */ /* 0x000fe20000010016 */
[----:B0-----:R-:W-:Y:S02]  /*7110*/  LEA R4, P1, R2, UR16, 0x1 ;  /* 0x0000001002047c11 */ /* 0x001fe4000f8208ff */
[----:B------:R-:W-:Y:S02]  /*7120*/  IADD3 R41, PT, PT, R3, R41, RZ ;  /* 0x0000002903297210 */ /* 0x000fe40007ffe0ff */
[----:B------:R-:W-:Y:S02]  /*7130*/  F2FP.BF16.F32.PACK_AB R3, R14, R11 ;  /* 0x0000000b0e03723e */ /* 0x000fe400000010ff */
[----:B------:R-:W-:-:S05]  /*7140*/  LEA.HI.X R5, R2, UR17, R41, 0x1, P1 ;  /* 0x0000001102057c11 */ /* 0x000fca00088f0c29 */
[----:B------:R3:W-:Y:S02]  /*7150*/  STG.E desc[UR12][R4.64], R3 ;  /* 0x0000000304007986 */ /* 0x0007e4000c10190c */
.L_x_2064:
[----:B------:R-:W-:Y:S05]  /*7160*/  BSYNC.RECONVERGENT B1 ;  /* 0x0000000000017941 */ /* 0x000fea0003800200 */
.L_x_2063:
        /* <DEDUP_REMOVED lines=10> */
[----:B------:R-:W-:Y:S01]  /*7210*/  FFMA.FTZ R77, R20, R77, R22 ;  /* 0x0000004d144d7223 */ /* 0x000fe20000010016 */
[----:B----4-:R-:W-:Y:S02]  /*7220*/  IMAD R10, R10, UR14, RZ ;  /* 0x0000000e0a0a7c24 */ /* 0x010fe4000f8e02ff */
[----:B------:R-:W-:-:S04]  /*7230*/  IMAD.WIDE.U32 R2, R9, UR14, R2 ;  /* 0x0000000e09027c25 */ /* 0x000fc8000f8e0002 */
[----:B------:R-:W-:Y:S02]  /*7240*/  IMAD R9, R9, UR15, R10 ;  /* 0x0000000f09097c24 */ /* 0x000fe4000f8e020a */
[----:B------:R-:W-:Y:S01]  /*7250*/  FFMA.FTZ R10, R21, R4, R23 ;  /* 0x00000004150a7223 */ /* 0x000fe20000010017 */
[----:B0-----:R-:W-:Y:S02]  /*7260*/  LEA R4, P1, R2, UR16, 0x1 ;  /* 0x0000001002047c11 */ /* 0x001fe4000f8208ff */
[----:B------:R-:W-:Y:S02]  /*7270*/  IADD3 R9, PT, PT, R3, R9, RZ ;  /* 0x0000000903097210 */ /* 0x000fe40007ffe0ff */
[----:B------:R-:W-:Y:S02]  /*7280*/  F2FP.BF16.F32.PACK_AB R3, R10, R77 ;  /* 0x0000004d0a03723e */ /* 0x000fe400000010ff */
[----:B------:R-:W-:-:S05]  /*7290*/  LEA.HI.X R5, R2, UR17, R9, 0x1, P1 ;  /* 0x0000001102057c11 */ /* 0x000fca00088f0c09 */
[----:B------:R4:W-:Y:S02]  /*72a0*/  STG.E desc[UR12][R4.64], R3 ;  /* 0x0000000304007986 */ /* 0x0009e4000c10190c */
.L_x_2066:
[----:B------:R-:W-:Y:S05]  /*72b0*/  BSYNC.RECONVERGENT B1 ;  /* 0x0000000000017941 */ /* 0x000fea0003800200 */
.L_x_2065:
[----:B------:R-:W-:Y:S04]  /*72c0*/  BSSY.RECONVERGENT B1, `(.L_x_2067) ;  /* 0x0000015000017945 */ /* 0x000fe80003800200 */
[----:B------:R-:W-:Y:S05]  /*72d0*/  @P4 BRA `(.L_x_2068) ;  /* 0x00000000004c4947 */ /* 0x000fea0003800000 */
[----:B------:R-:W5:Y:S01]  /*72e0*/  LDL.LU R2, [R1+0xc] ;  /* 0x00000c0001027983 */ /* 0x000f620000300800 */
[----:B------:R-:W0:Y:S02]  /*72f0*/  LDCU.64 UR14, c[0x0][0x3e0] ;  /* 0x00007c00ff0e77ac */ /* 0x000e240008000a00 */
[----:B01234-:R-:W-:Y:S01]  /*7300*/  MOV R3, R19 ;  /* 0x0000001300037202 */ /* 0x01ffe20000000f00 */
[----:B------:R-:W-:Y:S01]  /*7310*/  FADD.FTZ R24, R24, -UR6 ;  /* 0x8000000618187e21 */ /* 0x000fe20008010000 */
[----:B------:R-:W0:Y:S03]  /*7320*/  LDCU.64 UR16, c[0x0][0x380] ;  /* 0x00007000ff1077ac */ /* 0x000e260008000a00 */
[----:B------:R-:W-:Y:S01]  /*7330*/  FMUL.FTZ R24, R24, UR7 ;  /* 0x0000000718187c20 */ /* 0x000fe20008410000 */
[----:B------:R-:W-:-:S04]  /*7340*/  IMAD R9, R6, UR14, RZ ;  /* 0x0000000e06097c24 */ /* 0x000fc8000f8e02ff */
[----:B------:R-:W-:Y:S02]  /*7350*/  IMAD R11, R0, UR15, R9 ;  /* 0x0000000f000b7c24 */ /* 0x000fe4000f8e0209 */
[----:B------:R-:W-:Y:S01]  /*7360*/  FFMA.FTZ R9, R21, R24, R23 ;  /* 0x0000001815097223 */ /* 0x000fe20000010017 */
[----:B-----5:R-:W-:Y:S01]  /*7370*/  FADD.FTZ R4, R2, -UR6 ;  /* 0x8000000602047e21 */ /* 0x020fe20008010000 */
[----:B------:R-:W-:-:S03]  /*7380*/  MOV R2, R16 ;  /* 0x0000001000027202 */ /* 0x000fc60000000f00 */
[----:B------:R-:W-:Y:S02]  /*7390*/  FMUL.FTZ R5, R4, UR7 ;  /* 0x0000000704057c20 */ /* 0x000fe40008410000 */
[----:B------:R-:W-:-:S04]  /*73a0*/  IMAD.WIDE.U32 R2, R0, UR14, R2 ;  /* 0x0000000e00027c25 */ /* 0x000fc8000f8e0002 */
[----:B------:R-:W-:Y:S01]  /*73b0*/  FFMA.FTZ R0, R20, R5, R22 ;  /* 0x0000000514007223 */ /* 0x000fe20000010016 */
[C---:B0-----:R-:W-:Y:S02]  /*73c0*/  LEA R4, P1, R2.reuse, UR16, 0x1 ;  /* 0x0000001002047c11 */ /* 0x041fe4000f8208ff */
[----:B------:R-:W-:Y:S02]  /*73d0*/  IADD3 R11, PT, PT, R3, R11, RZ ;  /* 0x0000000b030b7210 */ /* 0x000fe40007ffe0ff */
[----:B------:R-:W-:Y:S02]  /*73e0*/  F2FP.BF16.F32.PACK_AB R3, R9, R0 ;  /* 0x000000000903723e */ /* 0x000fe400000010ff */
[----:B------:R-:W-:-:S05]  /*73f0*/  LEA.HI.X R5, R2, UR17, R11, 0x1, P1 ;  /* 0x0000001102057c11 */ /* 0x000fca00088f0c0b */
[----:B------:R0:W-:Y:S02]  /*7400*/  STG.E desc[UR12][R4.64], R3 ;  /* 0x0000000304007986 */ /* 0x0001e4000c10190c */
.L_x_2068:
[----:B------:R-:W-:Y:S05]  /*7410*/  BSYNC.RECONVERGENT B1 ;  /* 0x0000000000017941 */ /* 0x000fea0003800200 */
.L_x_2067:
        /* <DEDUP_REMOVED lines=27> */
[----:B------:R-:W-:Y:S01]  /*75d0*/  FADD.FTZ R25, R25, -UR6 ;  /* 0x8000000619197e21 */ /* 0x000fe20008010000 */
[----:B------:R-:W-:Y:S01]  /*75e0*/  MOV R2, R16 ;  /* 0x0000001000027202 */ /* 0x000fe20000000f00 */
[----:B------:R-:W-:Y:S01]  /*75f0*/  FADD.FTZ R74, R74, -UR6 ;  /* 0x800000064a4a7e21 */ /* 0x000fe20008010000 */
[----:B------:R-:W1:Y:S01]  /*7600*/  LDCU.64 UR16, c[0x0][0x380] ;  /* 0x00007000ff1077ac */ /* 0x000e620008000a00 */
[----:B------:R-:W-:Y:S02]  /*7610*/  MOV R3, R19 ;  /* 0x0000001300037202 */ /* 0x000fe40000000f00 */
[----:B------:R-:W-:Y:S01]  /*7620*/  FMUL.FTZ R5, R74, UR7 ;  /* 0x000000074a057c20 */ /* 0x000fe20008410000 */
[----:B0-----:R-:W-:Y:S02]  /*7630*/  IMAD R38, R4, UR14, RZ ;  /* 0x0000000e04267c24 */ /* 0x001fe4000f8e02ff */
[----:B------:R-:W-:Y:S01]  /*7640*/  FMUL.FTZ R4, R25, UR7 ;  /* 0x0000000719047c20 */ /* 0x000fe20008410000 */
[----:B------:R-:W-:-:S04]  /*7650*/  IMAD.WIDE.U32 R2, R7, UR14, R2 ;  /* 0x0000000e07027c25 */ /* 0x000fc8000f8e0002 */
[----:B------:R-:W-:Y:S02]  /*7660*/  IMAD R25, R7, UR15, R38 ;  /* 0x0000000f07197c24 */ /* 0x000fe4000f8e0226 */
[----:B------:R-:W-:Y:S01]  /*7670*/  FFMA.FTZ R7, R20, R5, R22 ;  /* 0x0000000514077223 */ /* 0x000fe20000010016 */
[----:B------:R-:W-:Y:S01]  /*7680*/  FFMA.FTZ R38, R21, R4, R23 ;  /* 0x0000000415267223 */ /* 0x000fe20000010017 */
[----:B-1----:R-:W-:Y:S02]  /*7690*/  LEA R4, P5, R2, UR16, 0x1 ;  /* 0x0000001002047c11 */ /* 0x002fe4000f8a08ff */
[----:B------:R-:W-:Y:S02]  /*76a0*/  IADD3 R25, PT, PT, R3, R25, RZ ;  /* 0x0000001903197210 */ /* 0x000fe40007ffe0ff */
[----:B------:R-:W-:Y:S02]  /*76b0*/  F2FP.BF16.F32.PACK_AB R3, R38, R7 ;  /* 0x000000072603723e */ /* 0x000fe400000010ff */
[----:B------:R-:W-:-:S05]  /*76c0*/  LEA.HI.X R5, R2, UR17, R25, 0x1, P5 ;  /* 0x0000001102057c11 */ /* 0x000fca000a8f0c19 */
[----:B------:R0:W-:Y:S02]  /*76d0*/  STG.E desc[UR12][R4.64], R3 ;  /* 0x0000000304007986 */ /* 0x0001e4000c10190c */
.L_x_2070:
[----:B------:R-:W-:Y:S05]  /*76e0*/  BSYNC.RECONVERGENT B1 ;  /* 0x0000000000017941 */ /* 0x000fea0003800200 */
.L_x_2069:
        /* <DEDUP_REMOVED lines=20> */
.L_x_2072:
[----:B------:R-:W-:Y:S05]  /*7830*/  BSYNC.RECONVERGENT B1 ;  /* 0x0000000000017941 */ /* 0x000fea0003800200 */
.L_x_2071:
        /* <DEDUP_REMOVED lines=20> */
.L_x_2074:
[----:B------:R-:W-:Y:S05]  /*7980*/  BSYNC.RECONVERGENT B1 ;  /* 0x0000000000017941 */ /* 0x000fea0003800200 */
.L_x_2073:
        /* <DEDUP_REMOVED lines=20> */
.L_x_2076:
[----:B------:R-:W-:Y:S05]  /*7ad0*/  BSYNC.RECONVERGENT B1 ;  /* 0x0000000000017941 */ /* 0x000fea0003800200 */
.L_x_2075:
        /* <DEDUP_REMOVED lines=20> */
.L_x_2078:
[----:B------:R-:W-:Y:S05]  /*7c20*/  BSYNC.RECONVERGENT B1 ;  /* 0x0000000000017941 */ /* 0x000fea0003800200 */
.L_x_2077:
[----:B------:R-:W-:Y:S04]  /*7c30*/  BSSY.RECONVERGENT B1, `(.L_x_2079) ;  /* 0x0000014000017945 */ /* 0x000fe80003800200 */
[----:B------:R-:W-:Y:S05]  /*7c40*/  @P4 BRA `(.L_x_2080) ;  /* 0x0000000000484947 */ /* 0x000fea0003800000 */
[----:B------:R-:W5:Y:S01]  /*7c50*/  LDCU.64 UR14, c[0x0][0x3e0] ;  /* 0x00007c00ff0e77ac */ /* 0x000f620008000a00 */
[----:B----4-:R-:W-:Y:S01]  /*7c60*/  MOV R2, R16 ;  /* 0x0000001000027202 */ /* 0x010fe20000000f00 */
        /* <DEDUP_REMOVED lines=8> */
[----:B-----5:R-:W-:Y:S02]  /*7cf0*/  IMAD R10, R10, UR14, RZ ;  /* 0x0000000e0a0a7c24 */ /* 0x020fe4000f8e02ff */
[----:B------:R-:W-:-:S04]  /*7d00*/  IMAD.WIDE.U32 R4, R9, UR14, R2 ;  /* 0x0000000e09047c25 */ /* 0x000fc8000f8e0002 */
[----:B------:R-:W-:Y:S01]  /*7d10*/  IMAD R9, R9, UR15, R10 ;  /* 0x0000000f09097c24 */ /* 0x000fe2000f8e020a */
[----:B0-----:R-:W-:-:S04]  /*7d20*/  LEA R2, P1, R4, UR16, 0x1 ;  /* 0x0000001004027c11 */ /* 0x001fc8000f8208ff */
[----:B------:R-:W-:Y:S02]  /*7d30*/  IADD3 R9, PT, PT, R5, R9, RZ ;  /* 0x0000000905097210 */ /* 0x000fe40007ffe0ff */
[----:B------:R-:W-:Y:S02]  /*7d40*/  F2FP.BF16.F32.PACK_AB R5, R30, R63 ;  /* 0x0000003f1e05723e */ /* 0x000fe400000010ff */
[----:B------:R-:W-:-:S05]  /*7d50*/  LEA.HI.X R3, R4, UR17, R9, 0x1, P1 ;  /* 0x0000001104037c11 */ /* 0x000fca00088f0c09 */
[----:B------:R0:W-:Y:S02]  /*7d60*/  STG.E desc[UR12][R2.64], R5 ;  /* 0x0000000502007986 */ /* 0x0001e4000c10190c */
.L_x_2080:
[----:B------:R-:W-:Y:S05]  /*7d70*/  BSYNC.RECONVERGENT B1 ;  /* 0x0000000000017941 */ /* 0x000fea0003800200 */
.L_x_2079:
[----:B------:R-:W-:Y:S01]  /*7d80*/  ISETP.GE.U32.AND P5, PT, R0, UR10, PT ;  /* 0x0000000a00007c0c */ /* 0x000fe2000bfa6070 */
[----:B------:R-:W-:Y:S01]  /*7d90*/  BSSY.RECONVERGENT B1, `(.L_x_2081) ;  /* 0x0000029000017945 */ /* 0x000fe20003800200 */
[----:B------:R-:W-:Y:S02]  /*7da0*/  SHF.R.S32.HI R10, RZ, 0x1f, R0 ;  /* 0x0000001fff0a7819 */ /* 0x000fe40000011400 */
[----:B------:R-:W-:Y:S02]  /*7db0*/  IADD3 R15, PT, PT, R44, 0x1c0, RZ ;  /* 0x000001c02c0f7810 */ /* 0x000fe40007ffe0ff */
[----:B------:R-:W-:Y:S02]  /*7dc0*/  ISETP.GE.AND.EX P5, PT, R10, UR11, PT, P5 ;  /* 0x0000000b0a007c0c */ /* 0x000fe4000bfa6350 */
[C---:B01234-:R-:W-:Y:S02]  /*7dd0*/  IADD3 R5, PT, PT, R44.reuse, 0x1d0, RZ ;  /* 0x000001d02c057810 */ /* 0x05ffe40007ffe0ff */
        /* <DEDUP_REMOVED lines=19> */
[----:B------:R-:W-:Y:S01]  /*7f10*/  MOV R8, R16 ;  /* 0x0000001000087202 */ /* 0x000fe20000000f00 */
[----:B------:R-:W-:Y:S01]  /*7f20*/  FADD.FTZ R61, R61, -UR6 ;  /* 0x800000063d3d7e21 */ /* 0x000fe20008010000 */
[----:B------:R-:W-:Y:S01]  /*7f30*/  MOV R9, R19 ;  /* 0x0000001300097202 */ /* 0x000fe20000000f00 */
[----:B------:R-:W1:Y:S01]  /*7f40*/  LDCU.64 UR16, c[0x0][0x380] ;  /* 0x00007000ff1077ac */ /* 0x000e620008000a00 */
[----:B------:R-:W-:Y:S01]  /*7f50*/  FADD.FTZ R31, R31, -UR6 ;  /* 0x800000061f1f7e21 */ /* 0x000fe20008010000 */
[----:B------:R-:W-:-:S03]  /*7f60*/  FMUL.FTZ R61, R61, UR7 ;  /* 0x000000073d3d7c20 */ /* 0x000fc60008410000 */
[----:B------:R-:W-:Y:S01]  /*7f70*/  FMUL.FTZ R12, R31, UR7 ;  /* 0x000000071f0c7c20 */ /* 0x000fe20008410000 */
[----:B------:R-:W-:-:S03]  /*7f80*/  FFMA.FTZ R61, R20, R61, R22 ;  /* 0x0000003d143d7223 */ /* 0x000fc60000010016 */
[----:B------:R-:W-:Y:S01]  /*7f90*/  FFMA.FTZ R12, R21, R12, R23 ;  /* 0x0000000c150c7223 */ /* 0x000fe20000010017 */
        /* <DEDUP_REMOVED lines=8> */
.L_x_2082:
[----:B------:R-:W-:Y:S05]  /*8020*/  BSYNC.RECONVERGENT B1 ;  /* 0x0000000000017941 */ /* 0x000fea0003800200 */
.L_x_2081:
[----:B------:R-:W-:Y:S04]  /*8030*/  BSSY.RECONVERGENT B1, `(.L_x_2083) ;  /* 0x0000014000017945 */ /* 0x000fe80003800200 */
[----:B------:R-:W-:Y:S05]  /*8040*/  @P2 BRA `(.L_x_2084) ;  /* 0x0000000000482947 */ /* 0x000fea0003800000 */
[----:B------:R-:W1:Y:S01]  /*8050*/  LDCU.64 UR14, c[0x0][0x3e0] ;  /* 0x00007c00ff0e77ac */ /* 0x000e620008000a00 */
[----:B0-----:R-:W-:Y:S01]  /*8060*/  MOV R8, R16 ;  /* 0x0000001000087202 */ /* 0x001fe20000000f00 */
[----:B------:R-:W-:Y:S01]  /*8070*/  FADD.FTZ R59, R59, -UR6 ;  /* 0x800000063b3b7e21 */ /* 0x000fe20008010000 */
[----:B------:R-:W-:Y:S01]  /*8080*/  MOV R9, R19 ;  /* 0x0000001300097202 */ /* 0x000fe20000000f00 */
        /* <DEDUP_REMOVED lines=14> */
.L_x_2084:
[----:B------:R-:W-:Y:S05]  /*8170*/  BSYNC.RECONVERGENT B1 ;  /* 0x0000000000017941 */ /* 0x000fea0003800200 */
.L_x_2083:
[----:B------:R-:W-:Y:S04]  /*8180*/  BSSY.RECONVERGENT B1, `(.L_x_2085) ;  /* 0x0000014000017945 */ /* 0x000fe80003800200 */
[----:B------:R-:W-:Y:S05]  /*8190*/  @P1 BRA `(.L_x_2086) ;  /* 0x0000000000481947 */ /* 0x000fea0003800000 */
[----:B------:R-:W2:Y:S01]  /*81a0*/  LDCU.64 UR14, c[0x0][0x3e0] ;  /* 0x00007c00ff0e77ac */ /* 0x000ea20008000a00 */
[----:B01----:R-:W-:Y:S01]  /*81b0*/  MOV R8, R16 ;  /* 0x0000001000087202 */ /* 0x003fe20000000f00 */
        /* <DEDUP_REMOVED lines=16> */
.L_x_2086:
[----:B------:R-:W-:Y:S05]  /*82c0*/  BSYNC.RECONVERGENT B1 ;  /* 0x0000000000017941 */ /* 0x000fea0003800200 */
.L_x_2085:
[----:B------:R-:W-:Y:S04]  /*82d0*/  BSSY.RECONVERGENT B1, `(.L_x_2087) ;  /* 0x0000014000017945 */ /* 0x000fe80003800200 */
[----:B------:R-:W-:Y:S05]  /*82e0*/  @P6 BRA `(.L_x_2088) ;  /* 0x0000000000486947 */ /* 0x000fea0003800000 */
[----:B------:R-:W3:Y:S01]  /*82f0*/  LDCU.64 UR14, c[0x0][0x3e0] ;  /* 0x00007c00ff0e77ac */ /* 0x000ee20008000a00 */
[----:B012---:R-:W-:Y:S01]  /*8300*/  MOV R8, R16 ;  /* 0x0000001000087202 */ /* 0x007fe20000000f00 */
[----:B------:R-:W-:Y:S01]  /*8310*/  FADD.FTZ R54, R54, -UR6 ;  /* 0x8000000636367e21 */ /* 0x000fe20008010000 */
[----:B------:R-:W-:Y:S01]  /*8320*/  MOV R9, R19 ;  /* 0x0000001300097202 */ /* 0x000fe20000000f00 */
[----:B------:R-:W0:Y:S01]  /*8330*/  LDCU.64 UR16, c[0x0][0x380] ;  /* 0x00007000ff1077ac */ /* 0x000e220008000a00 */
[----:B------:R-:W-:-:S04]  /*8340*/  FADD.FTZ R34, R34, -UR6 ;  /* 0x8000000622227e21 */ /* 0x000fc80008010000 */
[----:B------:R-:W-:-:S04]  /*8350*/  FMUL.FTZ R34, R34, UR7 ;  /* 0x0000000722227c20 */ /* 0x000fc80008410000 */
[----:B------:R-:W-:Y:S01]  /*8360*/  FFMA.FTZ R34, R21, R34, R23 ;  /* 0x0000002215227223 */ /* 0x000fe20000010017 */
[----:B---3--:R-:W-:Y:S02]  /*8370*/  IMAD R0, R7, UR14, RZ ;  /* 0x0000000e07007c24 */ /* 0x008fe4000f8e02ff */
[----:B------:R-:W-:Y:S01]  /*8380*/  FMUL.FTZ R7, R54, UR7 ;  /* 0x0000000736077c20 */ /* 0x000fe20008410000 */
[----:B------:R-:W-:-:S04]  /*8390*/  IMAD.WIDE.U32 R8, R5, UR14, R8 ;  /* 0x0000000e05087c25 */ /* 0x000fc8000f8e0008 */
[----:B------:R-:W-:Y:S02]  /*83a0*/  IMAD R11, R5, UR15, R0 ;  /* 0x0000000f050b7c24 */ /* 0x000fe4000f8e0200 */
[----:B------:R-:W-:Y:S01]  /*83b0*/  FFMA.FTZ R5, R20, R7, R22 ;  /* 0x0000000714057223 */ /* 0x000fe20000010016 */
[----:B0-----:R-:W-:Y:S01]  /*83c0*/  LEA R6, P1, R8, UR16, 0x1 ;  /* 0x0000001008067c11 */ /* 0x001fe2000f8208ff */
[----:B------:R-:W-:-:S03]  /*83d0*/  IMAD.IADD R11, R9, 0x1, R11 ;  /* 0x00000001090b7824 */ /* 0x000fc600078e020b */
[----:B------:R-:W-:Y:S02]  /*83e0*/  F2FP.BF16.F32.PACK_AB R5, R34, R5 ;  /* 0x000000052205723e */ /* 0x000fe400000010ff */
[----:B------:R-:W-:-:S05]  /*83f0*/  LEA.HI.X R7, R8, UR17, R11, 0x1, P1 ;  /* 0x0000001108077c11 */ /* 0x000fca00088f0c0b */
[----:B------:R3:W-:Y:S02]  /*8400*/  STG.E desc[UR12][R6.64], R5 ;  /* 0x0000000506007986 */ /* 0x0007e4000c10190c */
.L_x_2088:
[----:B------:R-:W-:Y:S05]  /*8410*/  BSYNC.RECONVERGENT B1 ;  /* 0x0000000000017941 */ /* 0x000fea0003800200 */
.L_x_2087:
[----:B------:R-:W-:Y:S04]  /*8420*/  BSSY.RECONVERGENT B1, `(.L_x_2089) ;  /* 0x0000014000017945 */ /* 0x000fe80003800200 */
[----:B------:R-:W-:Y:S05]  /*8430*/  @P3 BRA `(.L_x_2090) ;  /* 0x0000000000483947 */ /* 0x000fea0003800000 */
[----:B------:R-:W4:Y:S01]  /*8440*/  LDCU.64 UR14, c[0x0][0x3e0] ;  /* 0x00007c00ff0e77ac */ /* 0x000f220008000a00 */
[----:B---3--:R-:W-:Y:S01]  /*8450*/  MOV R6, R16 ;  /* 0x0000001000067202 */ /* 0x008fe20000000f00 */
[----:B------:R-:W-:Y:S01]  /*8460*/  FADD.FTZ R51, R51, -UR6 ;  /* 0x8000000633337e21 */ /* 0x000fe20008010000 */
[----:B------:R-:W-:Y:S01]  /*8470*/  MOV R7, R19 ;  /* 0x0000001300077202 */ /* 0x000fe20000000f00 */
[----:B------:R-:W3:Y:S01]  /*8480*/  LDCU.64 UR16, c[0x0][0x380] ;  /* 0x00007000ff1077ac */ /* 0x000ee20008000a00 */
[----:B------:R-:W-:Y:S01]  /*8490*/  FADD.FTZ R35, R35, -UR6 ;  /* 0x8000000623237e21 */ /* 0x000fe20008010000 */
[----:B------:R-:W-:-:S03]  /*84a0*/  FMUL.FTZ R51, R51, UR7 ;  /* 0x0000000733337c20 */ /* 0x000fc60008410000 */
[----:B------:R-:W-:-:S04]  /*84b0*/  FMUL.FTZ R0, R35, UR7 ;  /* 0x0000000723007c20 */ /* 0x000fc80008410000 */
[----:B------:R-:W-:Y:S01]  /*84c0*/  FFMA.FTZ R0, R21, R0, R23 ;  /* 0x0000000015007223 */ /* 0x000fe20000010017 */
[----:B----4-:R-:W-:Y:S02]  /*84d0*/  IMAD R4, R4, UR14, RZ ;  /* 0x0000000e04047c24 */ /* 0x010fe4000f8e02ff */
[----:B------:R-:W-:-:S04]  /*84e0*/  IMAD.WIDE.U32 R6, R3, UR14, R6 ;  /* 0x0000000e03067c25 */ /* 0x000fc8000f8e0006 */
[----:B------:R-:W-:Y:S02]  /*84f0*/  IMAD R5, R3, UR15, R4 ;  /* 0x0000000f03057c24 */ /* 0x000fe4000f8e0204 */
[----:B------:R-:W-:Y:S01]  /*8500*/  FFMA.FTZ R3, R20, R51, R22 ;  /* 0x0000003314037223 */ /* 0x000fe20000010016 */
[----:B---3--:R-:W-:Y:S02]  /*8510*/  LEA R4, P1, R6, UR16, 0x1 ;  /* 0x0000001006047c11 */ /* 0x008fe4000f8208ff */
[----:B------:R-:W-:Y:S02]  /*8520*/  IADD3 R5, PT, PT, R7, R5, RZ ;  /* 0x0000000507057210 */ /* 0x000fe40007ffe0ff */
[----:B------:R-:W-:Y:S02]  /*8530*/  F2FP.BF16.F32.PACK_AB R3, R0, R3 ;  /* 0x000000030003723e */ /* 0x000fe400000010ff */
[----:B------:R-:W-:-:S05]  /*8540*/  LEA.HI.X R5, R6, UR17, R5, 0x1, P1 ;  /* 0x0000001106057c11 */ /* 0x000fca00088f0c05 */
[----:B------:R4:W-:Y:S02]  /*8550*/  STG.E desc[UR12][R4.64], R3 ;  /* 0x0000000304007986 */ /* 0x0009e4000c10190c */
.L_x_2090:
[----:B------:R-:W-:Y:S05]  /*8560*/  BSYNC.RECONVERGENT B1 ;  /* 0x0000000000017941 */ /* 0x000fea0003800200 */
.L_x_2089:
[----:B------:R-:W-:Y:S05]  /*8570*/  @P4 BRA `(.L_x_2091) ;  /* 0x0000004400d44947 */ /* 0x000fea0003800000 */
[----:B------:R-:W5:Y:S01]  /*8580*/  LDCU.64 UR10, c[0x0][0x3e0] ;  /* 0x00007c00ff0a77ac */ /* 0x000f620008000a00 */
[----:B------:R-:W-:Y:S01]  /*8590*/  MOV R17, R19 ;  /* 0x0000001300117202 */ /* 0x000fe20000000f00 */
[----:B------:R-:W-:Y:S01]  /*85a0*/  FADD.FTZ R49, R49, -UR6 ;  /* 0x8000000631317e21 */ /* 0x000fe20008010000 */
[----:B------:R-:W-:Y:S01]  /*85b0*/  FADD.FTZ R36, R36, -UR6 ;  /* 0x8000000624247e21 */ /* 0x000fe20008010000 */
[----:B------:R-:W0:Y:S02]  /*85c0*/  LDCU.64 UR14, c[0x0][0x380] ;  /* 0x00007000ff0e77ac */ /* 0x000e240008000a00 */
[----:B------:R-:W-:Y:S01]  /*85d0*/  FMUL.FTZ R49, R49, UR7 ;  /* 0x0000000731317c20 */ /* 0x000fe20008410000 */
[----:B------:R-:W-:-:S03]  /*85e0*/  FMUL.FTZ R36, R36, UR7 ;  /* 0x0000000724247c20 */ /* 0x000fc60008410000 */
[----:B---34-:R-:W-:Y:S01]  /*85f0*/  FFMA.FTZ R5, R20, R49, R22 ;  /* 0x0000003114057223 */ /* 0x018fe20000010016 */
[----:B------:R-:W-:-:S05]  /*8600*/  FFMA.FTZ R36, R21, R36, R23 ;  /* 0x0000002415247223 */ /* 0x000fca0000010017 */
[----:B------:R-:W-:Y:S01]  /*8610*/  F2FP.BF16.F32.PACK_AB R5, R36, R5 ;  /* 0x000000052405723e */ /* 0x000fe200000010ff */
[----:B-----5:R-:W-:Y:S02]  /*8620*/  IMAD R3, R2, UR10, RZ ;  /* 0x0000000a02037c24 */ /* 0x020fe4000f8e02ff */
[----:B------:R-:W-:-:S04]  /*8630*/  IMAD.WIDE.U32 R16, R44, UR10, R16 ;  /* 0x0000000a2c107c25 */ /* 0x000fc8000f8e0010 */
[----:B------:R-:W-:Y:S01]  /*8640*/  IMAD R3, R44, UR11, R3 ;  /* 0x0000000b2c037c24 */ /* 0x000fe2000f8e0203 */
[----:B0-----:R-:W-:-:S04]  /*8650*/  LEA R2, P1, R16, UR14, 0x1 ;  /* 0x0000000e10027c11 */ /* 0x001fc8000f8208ff */
[----:B------:R-:W-:-:S04]  /*8660*/  IADD3 R3, PT, PT, R17, R3, RZ ;  /* 0x0000000311037210 */ /* 0x000fc80007ffe0ff */
[----:B------:R-:W-:-:S05]  /*8670*/  LEA.HI.X R3, R16, UR15, R3, 0x1, P1 ;  /* 0x0000000f10037c11 */ /* 0x000fca00088f0c03 */
[----:B------:R0:W-:Y:S01]  /*8680*/  STG.E desc[UR12][R2.64], R5 ;  /* 0x0000000502007986 */ /* 0x0001e2000c10190c */
[----:B------:R-:W-:Y:S05]  /*8690*/  BRA `(.L_x_2091) ;  /* 0x00000044008c7947 */ /* 0x000fea0003800000 */
.L_x_2028:
        /* <DEDUP_REMOVED lines=8> */
[----:B------:R-:W-:Y:S01]  /*8720*/  FADD.FTZ R48, R48, -UR6 ;  /* 0x8000000630307e21 */ /* 0x000fe20008010000 */
[----:B------:R-:W-:Y:S01]  /*8730*/  FADD.FTZ R50, R50, -UR6 ;  /* 0x8000000632327e21 */ /* 0x000fe20008010000 */
[----:B------:R-:W0:Y:S02]  /*8740*/  LDCU.64 UR14, c[0x0][0x3e0] ;  /* 0x00007c00ff0e77ac */ /* 0x000e240008000a00 */
[----:B------:R-:W-:Y:S01]  /*8750*/  FMUL.FTZ R48, R48, UR7 ;  /* 0x0000000730307c20 */ /* 0x000fe20008410000 */
[----:B------:R-:W-:Y:S01]  /*8760*/  FMUL.FTZ R41, R50, UR7 ;  /* 0x0000000732297c20 */ /* 0x000fe20008410000 */
        /* <DEDUP_REMOVED lines=9> */
[----:B0-----:R-:W-:-:S05]  /*8800*/  FADD.FTZ R46, R45, 1 ;  /* 0x3f8000002d2e7421 */ /* 0x001fca0000010000 */
[----:B------:R-:W-:Y:S08]  /*8810*/  MUFU.RCP R50, R50 ;  /* 0x0000003200327308 */ /* 0x000ff00000001000 */
[----:B------:R-:W0:Y:S02]  /*8820*/  MUFU.RCP R41, R46 ;  /* 0x0000002e00297308 */ /* 0x000e240000001000 */
[----:B0-----:R-:W-:Y:S01]  /*8830*/  FMUL.FTZ R41, R40, R41 ;  /* 0x0000002928297220 */ /* 0x001fe20000410000 */
[----:B------:R-:W-:Y:S01]  /*8840*/  FMUL.FTZ R40, R43, R50 ;  /* 0x000000322b287220 */ /* 0x000fe20000410000 */
[----:B------:R-:W-:-:S04]  /*8850*/  IMAD R43, R44, UR15, R42 ;  /* 0x0000000f2c2b7c24 */ /* 0x000fc8000f8e022a */
[----:B------:R-:W-:Y:S02]  /*8860*/  F2FP.BF16.F32.PACK_AB R45, R40, R41 ;  /* 0x00000029282d723e */ /* 0x000fe400000010ff */
[----:B------:R-:W-:Y:S02]  /*8870*/  MOV R40, R16 ;  /* 0x0000001000287202 */ /* 0x000fe40000000f00 */
[----:B------:R-:W-:-:S03]  /*8880*/  MOV R41, R19 ;  /* 0x0000001300297202 */ /* 0x000fc60000000f00 */
[----:B------:R-:W-:-:S05]  /*8890*/  IMAD.WIDE.U32 R40, R44, UR14, R40 ;  /* 0x0000000e2c287c25 */ /* 0x000fca000f8e0028 */
[----:B------:R-:W-:Y:S02]  /*88a0*/  IADD3 R41, PT, PT, R41, R43, RZ ;  /* 0x0000002b29297210 */ /* 0x000fe40007ffe0ff */
[----:B-1----:R-:W-:-:S04]  /*88b0*/  LEA R42, P1, R40, UR16, 0x1 ;  /* 0x00000010282a7c11 */ /* 0x002fc8000f8208ff */
[----:B------:R-:W-:-:S05]  /*88c0*/  LEA.HI.X R43, R40, UR17, R41, 0x1, P1 ;  /* 0x00000011282b7c11 */ /* 0x000fca00088f0c29 */
[----:B------:R0:W-:Y:S04]  /*88d0*/  STG.E desc[UR12][R42.64], R45 ;  /* 0x0000002d2a007986 */ /* 0x0001e8000c10190c */
.L_x_2093:
[----:B------:R-:W-:Y:S05]  /*88e0*/  BSYNC.RECONVERGENT B1 ;  /* 0x0000000000017941 */ /* 0x000fea0003800200 */
.L_x_2092:
[----:B0-----:R-:W-:Y:S01]  /*88f0*/  IADD3 R42, PT, PT, R44, 0x10, RZ ;  /* 0x000000102c2a7810 */ /* 0x001fe20007ffe0ff */
[----:B------:R-:W-:Y:S03]  /*8900*/  BSSY.RECONVERGENT B1, `(.L_x_2094) ;  /* 0x0000021000017945 */ /* 0x000fe60003800200 */
[----:B------:R-:W-:Y:S02]  /*8910*/  ISETP.GE.U32.AND P1, PT, R42, UR10, PT ;  /* 0x0000000a2a007c0c */ /* 0x000fe4000bf26070 */
[----:B------:R-:W-:-:S04]  /*8920*/  SHF.R.S32.HI R40, RZ, 0x1f, R42 ;  /* 0x0000001fff287819 */ /* 0x000fc8000001142a */
        /* <DEDUP_REMOVED lines=12> */
[----:B------:R-:W2:Y:S04]  /*89f0*/  MUFU.EX2 R48, R48 ;  /* 0x0000003000307308 */ /* 0x000ea80000000800 */
[----:B------:R-:W3:Y:S01]  /*8a00*/  MUFU.EX2 R47, R47 ;  /* 0x0000002f002f7308 */ /* 0x000ee20000000800 */
[----:B--2---:R-:W-:Y:S01]  /*8a10*/  FADD.FTZ R46, R48, 1 ;  /* 0x3f800000302e7421 */ /* 0x004fe20000010000 */
[----:B---3--:R-:W-:-:S05]  /*8a20*/  FADD.FTZ R50, R47, 1 ;  /* 0x3f8000002f327421 */ /* 0x008fca0000010000 */
[----:B------:R-:W2:Y:S08]  /*8a30*/  MUFU.RCP R46, R46 ;  /* 0x0000002e002e7308 */ /* 0x000eb00000001000 */
[----:B------:R-:W3:Y:S01]  /*8a40*/  MUFU.RCP R50, R50 ;  /* 0x0000003200327308 */ /* 0x000ee20000001000 */
[----:B--2---:R-:W-:Y:S01]  /*8a50*/  FMUL.FTZ R45, R41, R46 ;  /* 0x0000002e292d7220 */ /* 0x004fe20000410000 */
[----:B------:R-:W-:Y:S01]  /*8a60*/  MOV R41, R19 ;  /* 0x0000001300297202 */ /* 0x000fe20000000f00 */
[----:B---3--:R-:W-:Y:S01]  /*8a70*/  FMUL.FTZ R46, R43, R50 ;  /* 0x000000322b2e7220 */ /* 0x008fe20000410000 */
[----:B0-----:R-:W-:Y:S01]  /*8a80*/  IMAD R43, R40, UR14, RZ ;  /* 0x0000000e282b7c24 */ /* 0x001fe2000f8e02ff */
[----:B------:R-:W-:-:S03]  /*8a90*/  MOV R40, R16 ;  /* 0x0000001000287202 */ /* 0x000fc60000000f00 */
[----:B------:R-:W-:Y:S01]  /*8aa0*/  IMAD R43, R42, UR15, R43 ;  /* 0x0000000f2a2b7c24 */ /* 0x000fe2000f8e022b */
[----:B------:R-:W-:Y:S01]  /*8ab0*/  F2FP.BF16.F32.PACK_AB R45, R46, R45 ;  /* 0x0000002d2e2d723e */ /* 0x000fe200000010ff */
[----:B------:R-:W-:-:S05]  /*8ac0*/  IMAD.WIDE.U32 R40, R42, UR14, R40 ;  /* 0x0000000e2a287c25 */ /* 0x000fca000f8e0028 */
[----:B------:R-:W-:Y:S02]  /*8ad0*/  IADD3 R43, PT, PT, R41, R43, RZ ;  /* 0x0000002b292b7210 */ /* 0x000fe40007ffe0ff */
[----:B-1----:R-:W-:-:S04]  /*8ae0*/  LEA R42, P1, R40, UR16, 0x1 ;  /* 0x00000010282a7c11 */ /* 0x002fc8000f8208ff */
[----:B------:R-:W-:-:S05]  /*8af0*/  LEA.HI.X R43, R40, UR17, R43, 0x1, P1 ;  /* 0x00000011282b7c11 */ /* 0x000fca00088f0c2b */
[----:B------:R0:W-:Y:S04]  /*8b00*/  STG.E desc[UR12][R42.64], R45 ;  /* 0x0000002d2a007986 */ /* 0x0001e8000c10190c */
.L_x_2095:
[----:B------:R-:W-:Y:S05]  /*8b10*/  BSYNC.RECONVERGENT B1 ;  /* 0x0000000000017941 */ /* 0x000fea0003800200 */
.L_x_2094:
        /* <DEDUP_REMOVED lines=20> */
[----:B--2---:R-:W-:Y:S01]  /*8c60*/  FADD.FTZ R47, R41, 1 ;  /* 0x3f800000292f7421 */ /* 0x004fe20000010000 */
[----:B------:R-:W-:Y:S01]  /*8c70*/  MOV R41, R19 ;  /* 0x0000001300297202 */ /* 0x000fe20000000f00 */
[----:B0-----:R-:W-:Y:S02]  /*8c80*/  FADD.FTZ R45, R48, 1 ;  /* 0x3f800000302d7421 */ /* 0x001fe40000010000 */
[----:B------:R-:W0:Y:S01]  /*8c90*/  MUFU.RCP R46, R47 ;  /* 0x0000002f002e7308 */ /* 0x000e220000001000 */
[----:B------:R-:W-:-:S07]  /*8ca0*/  IMAD.WIDE.U32 R40, R42, UR14, R40 ;  /* 0x0000000e2a287c25 */ /* 0x000fce000f8e0028 */
[----:B------:R-:W2:Y:S01]  /*8cb0*/  MUFU.RCP R45, R45 ;  /* 0x0000002d002d7308 */ /* 0x000ea20000001000 */
[----:B0-----:R-:W-:Y:S01]  /*8cc0*/  FMUL.FTZ R39, R39, R46 ;  /* 0x0000002e27277220 */ /* 0x001fe20000410000 */
[----:B------:R-:W-:Y:S01]  /*8cd0*/  IMAD R46, R42, UR15, R53 ;  /* 0x0000000f2a2e7c24 */ /* 0x000fe2000f8e0235 */
[----:B-1----:R-:W-:-:S04]  /*8ce0*/  LEA R42, P1, R40, UR16, 0x1 ;  /* 0x00000010282a7c11 */ /* 0x002fc8000f8208ff */
[----:B------:R-:W-:Y:S01]  /*8cf0*/  IADD3 R41, PT, PT, R41, R46, RZ ;  /* 0x0000002e29297210 */ /* 0x000fe20007ffe0ff */
[----:B--2---:R-:W-:-:S03]  /*8d00*/  FMUL.FTZ R48, R43, R45 ;  /* 0x0000002d2b307220 */ /* 0x004fc60000410000 */
[----:B------:R-:W-:Y:S02]  /*8d10*/  LEA.HI.X R43, R40, UR17, R41, 0x1, P1 ;  /* 0x00000011282b7c11 */ /* 0x000fe400088f0c29 */
[----:B------:R-:W-:-:S05]  /*8d20*/  F2FP.BF16.F32.PACK_AB R39, R48, R39 ;  /* 0x000000273027723e */ /* 0x000fca00000010ff */
[----:B------:R0:W-:Y:S02]  /*8d30*/  STG.E desc[UR12][R42.64], R39 ;  /* 0x000000272a007986 */ /* 0x0001e4000c10190c */
.L_x_2097:
[----:B------:R-:W-:Y:S05]  /*8d40*/  BSYNC.RECONVERGENT B1 ;  /* 0x0000000000017941 */ /* 0x000fea0003800200 */
.L_x_2096:
[C---:B------:R-:W-:Y:S01]  /*8d50*/  IADD3 R40, PT, PT, R44.reuse, 0x30, RZ ;  /* 0x000000302c287810 */ /* 0x040fe20007ffe0ff */
[----:B------:R-:W-:Y:S01]  /*8d60*/  BSSY.RECONVERGENT B1, `(.L_x_2098) ;  /* 0x0000025000017945 */ /* 0x000fe20003800200 */
[----:B0-----:R-:W-:Y:S02]  /*8d70*/  IADD3 R42, PT, PT, R44, 0x40, RZ ;  /* 0x000000402c2a7810 */ /* 0x001fe40007ffe0ff */
[----:B------:R-:W-:Y:S02]  /*8d80*/  ISETP.GE.U32.AND P1, PT, R40, UR10, PT ;  /* 0x0000000a28007c0c */ /* 0x000fe4000bf26070 */
[----:B------:R-:W-:Y:S02]  /*8d90*/  SHF.R.S32.HI R39, RZ, 0x1f, R40 ;  /* 0x0000001fff277819 */ /* 0x000fe40000011428 */
[----:B------:R-:W-:Y:S02]  /*8da0*/  ISETP.GE.U32.AND P2, PT, R42, UR10, PT ;  /* 0x0000000a2a007c0c */ /* 0x000fe4000bf46070 */
[----:B------:R-:W-:-:S02]  /*8db0*/  ISETP.GE.AND.EX P1, PT, R39, UR11, PT, P1 ;  /* 0x0000000b27007c0c */ /* 0x000fc4000bf26310 */
[----:B------:R-:W-:-:S04]  /*8dc0*/  SHF.R.S32.HI R45, RZ, 0x1f, R42 ;  /* 0x0000001fff2d7819 */ /* 0x000fc8000001142a */
[----:B------:R-:W-:-:S07]  /*8dd0*/  ISETP.GE.AND.EX P2, PT, R45, UR11, PT, P2 ;  /* 0x0000000b2d007c0c */ /* 0x000fce000bf46320 */
[----:B------:R-:W-:Y:S06]  /*8de0*/  @P1 BRA `(.L_x_2099) ;  /* 0x0000000000701947 */ /* 0x000fec0003800000 */
        /* <DEDUP_REMOVED lines=14> */
[----:B------:R-:W-:Y:S01]  /*8ed0*/  IMAD R47, R40, UR15, R39 ;  /* 0x0000000f282f7c24 */ /* 0x000fe2000f8e0227 */
[----:B------:R-:W-:Y:S02]  /*8ee0*/  MOV R39, R19 ;  /* 0x0000001300277202 */ /* 0x000fe40000000f00 */
[----:B------:R-:W2:Y:S01]  /*8ef0*/  MUFU.RCP R38, R48 ;  /* 0x0000003000267308 */ /* 0x000ea20000001000 */
[----:B0-----:R-:W-:-:S07]  /*8f00*/  FADD.FTZ R46, R50, 1 ;  /* 0x3f800000322e7421 */ /* 0x001fce0000010000 */
[----:B------:R-:W0:Y:S01]  /*8f10*/  MUFU.RCP R46, R46 ;  /* 0x0000002e002e7308 */ /* 0x000e220000001000 */
[----:B--2---:R-:W-:Y:S01]  /*8f20*/  FMUL.FTZ R43, R43, R38 ;  /* 0x000000262b2b7220 */ /* 0x004fe20000410000 */
[----:B------:R-:W-:-:S05]  /*8f30*/  MOV R38, R16 ;  /* 0x0000001000267202 */ /* 0x000fca0000000f00 */
[----:B------:R-:W-:-:S04]  /*8f40*/  IMAD.WIDE.U32 R38, R40, UR14, R38 ;  /* 0x0000000e28267c25 */ /* 0x000fc8000f8e0026 */
[----:B0-----:R-:W-:Y:S01]  /*8f50*/  FMUL.FTZ R50, R41, R46 ;  /* 0x0000002e29327220 */ /* 0x001fe20000410000 */
[----:B------:R-:W-:Y:S02]  /*8f60*/  IADD3 R47, PT, PT, R39, R47, RZ ;  /* 0x0000002f272f7210 */ /* 0x000fe40007ffe0ff */
[----:B-1----:R-:W-:Y:S02]  /*8f70*/  LEA R40, P1, R38, UR16, 0x1 ;  /* 0x0000001026287c11 */ /* 0x002fe4000f8208ff */
[----:B------:R-:W-:Y:S02]  /*8f80*/  F2FP.BF16.F32.PACK_AB R43, R50, R43 ;  /* 0x0000002b322b723e */ /* 0x000fe400000010ff */
[----:B------:R-:W-:-:S05]  /*8f90*/  LEA.HI.X R41, R38, UR17, R47, 0x1, P1 ;  /* 0x0000001126297c11 */ /* 0x000fca00088f0c2f */
[----:B------:R0:W-:Y:S04]  /*8fa0*/  STG.E desc[UR12][R40.64], R43 ;  /* 0x0000002b28007986 */ /* 0x0001e8000c10190c */
.L_x_2099:
[----:B------:R-:W-:Y:S05]  /*8fb0*/  BSYNC.RECONVERGENT B1 ;  /* 0x0000000000017941 */ /* 0x000fea0003800200 */
.L_x_2098:
[----:B------:R-:W-:Y:S01]  /*8fc0*/  BSSY.RECONVERGENT B1, `(.L_x_2100) ;  /* 0x000001f000017945 */ /* 0x000fe20003800200 */
[----:B0-----:R-:W-:-:S03]  /*8fd0*/  IADD3 R43, PT, PT, R44, 0x50, RZ ;  /* 0x000000502c2b7810 */ /* 0x001fc60007ffe0ff */
        /* <DEDUP_REMOVED lines=29> */
.L_x_2101:
[----:B------:R-:W-:Y:S05]  /*91b0*/  BSYNC.RECONVERGENT B1 ;  /* 0x0000000000017941 */ /* 0x000fea0003800200 */
.L_x_2100:
        /* <DEDUP_REMOVED lines=13> */
[----:B------:R-:W-:Y:S01]  /*9290*/  FADD.FTZ R58, R58, -UR6 ;  /* 0x800000063a3a7e21 */ /* 0x000fe20008010000 */
[----:B-----5:R-:W-:Y:S01]  /*92a0*/  FADD.FTZ R2, R2, -UR6 ;  /* 0x8000000602027e21 */ /* 0x020fe20008010000 */
[----:B------:R-:W1:Y:S02]  /*92b0*/  LDCU.64 UR14, c[0x0][0x3e0] ;  /* 0x00007c00ff0e77ac */ /* 0x000e640008000a00 */
[----:B------:R-:W-:Y:S01]  /*92c0*/  FMUL.FTZ R47, R58, UR7 ;  /* 0x000000073a2f7c20 */ /* 0x000fe20008410000 */
[----:B------:R-:W-:Y:S01]  /*92d0*/  FMUL.FTZ R2, R2, UR7 ;  /* 0x0000000702027c20 */ /* 0x000fe20008410000 */
[----:B------:R-:W2:Y:S02]  /*92e0*/  LDCU.64 UR16, c[0x0][0x380] ;  /* 0x00007000ff1077ac */ /* 0x000ea40008000a00 */
[----:B------:R-:W-:Y:S01]  /*92f0*/  FFMA.FTZ R47, R20, R47, R22 ;  /* 0x0000002f142f7223 */ /* 0x000fe20000010016 */
[----:B0-----:R-:W-:-:S03]  /*9300*/  FFMA.FTZ R41, R21, R2, R23 ;  /* 0x0000000215297223 */ /* 0x001fc60000010017 */
[----:B------:R-:W-:Y:S01]  /*9310*/  FMUL.FTZ R39, R47, -1.4426950216293334961 ;  /* 0xbfb8aa3b2f277820 */ /* 0x000fe20000410000 */
[----:B------:R-:W-:-:S05]  /*9320*/  FMUL.FTZ R48, R41, -1.4426950216293334961 ;  /* 0xbfb8aa3b29307820 */ /* 0x000fca0000410000 */
[----:B------:R-:W0:Y:S01]  /*9330*/  MUFU.EX2 R39, R39 ;  /* 0x0000002700277308 */ /* 0x000e220000000800 */
[----:B-1----:R-:W-:-:S03]  /*9340*/  IMAD R38, R38, UR14, RZ ;  /* 0x0000000e26267c24 */ /* 0x002fc6000f8e02ff */
[----:B------:R-:W1:Y:S01]  /*9350*/  MUFU.EX2 R48, R48 ;  /* 0x0000003000307308 */ /* 0x000e620000000800 */
[----:B------:R-:W-:Y:S01]  /*9360*/  IMAD R53, R43, UR15, R38 ;  /* 0x0000000f2b357c24 */ /* 0x000fe2000f8e0226 */
[----:B------:R-:W-:Y:S01]  /*9370*/  MOV R38, R16 ;  /* 0x0000001000267202 */ /* 0x000fe20000000f00 */
[----:B0-----:R-:W-:Y:S01]  /*9380*/  FADD.FTZ R2, R39, 1 ;  /* 0x3f80000027027421 */ /* 0x001fe20000010000 */
[----:B------:R-:W-:Y:S01]  /*9390*/  MOV R39, R19 ;  /* 0x0000001300277202 */ /* 0x000fe20000000f00 */
[----:B-1----:R-:W-:-:S04]  /*93a0*/  FADD.FTZ R50, R48, 1 ;  /* 0x3f80000030327421 */ /* 0x002fc80000010000 */
[----:B------:R-:W0:Y:S01]  /*93b0*/  MUFU.RCP R2, R2 ;  /* 0x0000000200027308 */ /* 0x000e220000001000 */
[----:B------:R-:W-:-:S05]  /*93c0*/  IMAD.WIDE.U32 R38, R43, UR14, R38 ;  /* 0x0000000e2b267c25 */ /* 0x000fca000f8e0026 */
[----:B------:R-:W-:Y:S02]  /*93d0*/  IADD3 R53, PT, PT, R39, R53, RZ ;  /* 0x0000003527357210 */ /* 0x000fe40007ffe0ff */
[----:B------:R-:W1:Y:S01]  /*93e0*/  MUFU.RCP R40, R50 ;  /* 0x0000003200287308 */ /* 0x000e620000001000 */
[----:B0-----:R-:W-:Y:S01]  /*93f0*/  FMUL.FTZ R47, R47, R2 ;  /* 0x000000022f2f7220 */ /* 0x001fe20000410000 */
[----:B-1----:R-:W-:Y:S01]  /*9400*/  FMUL.FTZ R48, R41, R40 ;  /* 0x0000002829307220 */ /* 0x002fe20000410000 */
[----:B--2---:R-:W-:-:S04]  /*9410*/  LEA R40, P1, R38, UR16, 0x1 ;  /* 0x0000001026287c11 */ /* 0x004fc8000f8208ff */
[----:B------:R-:W-:Y:S02]  /*9420*/  LEA.HI.X R41, R38, UR17, R53, 0x1, P1 ;  /* 0x0000001126297c11 */ /* 0x000fe400088f0c35 */
[----:B------:R-:W-:-:S05]  /*9430*/  F2FP.BF16.F32.PACK_AB R47, R48, R47 ;  /* 0x0000002f302f723e */ /* 0x000fca00000010ff */
[----:B------:R1:W-:Y:S02]  /*9440*/  STG.E desc[UR12][R40.64], R47 ;  /* 0x0000002f28007986 */ /* 0x0003e4000c10190c */
.L_x_2103:
[----:B------:R-:W-:Y:S05]  /*9450*/  BSYNC.RECONVERGENT B1 ;  /* 0x0000000000017941 */ /* 0x000fea0003800200 */
.L_x_2102:
[----:B------:R-:W-:Y:S01]  /*9460*/  BSSY.RECONVERGENT B1, `(.L_x_2104) ;  /* 0x0000020000017945 */ /* 0x000fe20003800200 */
[C---:B------:R-:W-:Y:S02]  /*9470*/  IADD3 R43, PT, PT, R44.reuse, 0x80, RZ ;  /* 0x000000802c2b7810 */ /* 0x040fe40007ffe0ff */
[----:B01----:R-:W-:Y:S01]  /*9480*/  IADD3 R41, PT, PT, R44, 0x90, RZ ;  /* 0x000000902c297810 */ /* 0x003fe20007ffe0ff */
[----:B------:R-:W-:Y:S06]  /*9490*/  @P2 BRA `(.L_x_2105) ;  /* 0x0000000000702947 */ /* 0x000fec0003800000 */
[----:B------:R-:W-:Y:S01]  /*94a0*/  FADD.FTZ R60, R60, -UR6 ;  /* 0x800000063c3c7e21 */ /* 0x000fe20008010000 */
[----:B-----5:R-:W-:Y:S01]  /*94b0*/  FADD.FTZ R3, R3, -UR6 ;  /* 0x8000000603037e21 */ /* 0x020fe20008010000 */
[----:B------:R-:W0:Y:S02]  /*94c0*/  LDCU.64 UR14, c[0x0][0x3e0] ;  /* 0x00007c00ff0e77ac */ /* 0x000e240008000a00 */
[----:B------:R-:W-:Y:S01]  /*94d0*/  FMUL.FTZ R39, R60, UR7 ;  /* 0x000000073c277c20 */ /* 0x000fe20008410000 */
[----:B------:R-:W-:Y:S01]  /*94e0*/  FMUL.FTZ R38, R3, UR7 ;  /* 0x0000000703267c20 */ /* 0x000fe20008410000 */
[----:B------:R-:W1:Y:S01]  /*94f0*/  LDCU.64 UR16, c[0x0][0x380] ;  /* 0x00007000ff1077ac */ /* 0x000e620008000a00 */
[----:B------:R-:W-:Y:S01]  /*9500*/  MOV R3, R19 ;  /* 0x0000001300037202 */ /* 0x000fe20000000f00 */
[----:B------:R-:W-:Y:S01]  /*9510*/  FFMA.FTZ R39, R20, R39, R22 ;  /* 0x0000002714277223 */ /* 0x000fe20000010016 */
[----:B------:R-:W-:-:S03]  /*9520*/  FFMA.FTZ R38, R21, R38, R23 ;  /* 0x0000002615267223 */ /* 0x000fc60000010017 */
        /* <DEDUP_REMOVED lines=19> */
.L_x_2105:
[----:B------:R-:W-:Y:S05]  /*9660*/  BSYNC.RECONVERGENT B1 ;  /* 0x0000000000017941 */ /* 0x000fea0003800200 */
.L_x_2104:
[----:B------:R-:W-:Y:S04]  /*9670*/  BSSY.RECONVERGENT B1, `(.L_x_2106) ;  /* 0x000001e000017945 */ /* 0x000fe80003800200 */
[----:B------:R-:W-:Y:S05]  /*9680*/  @P3 BRA `(.L_x_2107) ;  /* 0x0000000000703947 */ /* 0x000fea0003800000 */
[----:B------:R-:W-:Y:S01]  /*9690*/  FADD.FTZ R62, R62, -UR6 ;  /* 0x800000063e3e7e21 */ /* 0x000fe20008010000 */
[----:B------:R-:W-:Y:S01]  /*96a0*/  FADD.FTZ R4, R4, -UR6 ;  /* 0x8000000604047e21 */ /* 0x000fe20008010000 */
[----:B------:R-:W1:Y:S02]  /*96b0*/  LDCU.64 UR14, c[0x0][0x3e0] ;  /* 0x00007c00ff0e77ac */ /* 0x000e640008000a00 */
[----:B-----5:R-:W-:Y:S01]  /*96c0*/  FMUL.FTZ R3, R62, UR7 ;  /* 0x000000073e037c20 */ /* 0x020fe20008410000 */
[----:B------:R-:W-:Y:S01]  /*96d0*/  FMUL.FTZ R4, R4, UR7 ;  /* 0x0000000704047c20 */ /* 0x000fe20008410000 */
[----:B------:R-:W2:Y:S02]  /*96e0*/  LDCU.64 UR16, c[0x0][0x380] ;  /* 0x00007000ff1077ac */ /* 0x000ea40008000a00 */
[----:B0-----:R-:W-:Y:S01]  /*96f0*/  FFMA.FTZ R38, R20, R3, R22 ;  /* 0x0000000314267223 */ /* 0x001fe20000010016 */
[----:B------:R-:W-:Y:S01]  /*9700*/  FFMA.FTZ R4, R21, R4, R23 ;  /* 0x0000000415047223 */ /* 0x000fe20000010017 */
[----:B------:R-:W-:-:S02]  /*9710*/  MOV R3, R19 ;  /* 0x0000001300037202 */ /* 0x000fc40000000f00 */
[----:B------:R-:W-:Y:S01]  /*9720*/  FMUL.FTZ R2, R38, -1.4426950216293334961 ;  /* 0xbfb8aa3b26027820 */ /* 0x000fe20000410000 */
[----:B------:R-:W-:-:S05]  /*9730*/  FMUL.FTZ R40, R4, -1.4426950216293334961 ;  /* 0xbfb8aa3b04287820 */ /* 0x000fca0000410000 */
[----:B------:R-:W0:Y:S01]  /*9740*/  MUFU.EX2 R2, R2 ;  /* 0x0000000200027308 */ /* 0x000e220000000800 */
[----:B-1----:R-:W-:-:S03]  /*9750*/  IMAD R47, R42, UR14, RZ ;  /* 0x0000000e2a2f7c24 */ /* 0x002fc6000f8e02ff */
[----:B------:R-:W1:Y:S01]  /*9760*/  MUFU.EX2 R40, R40 ;  /* 0x0000002800287308 */ /* 0x000e620000000800 */
[----:B------:R-:W-:Y:S02]  /*9770*/  IMAD R53, R0, UR15, R47 ;  /* 0x0000000f00357c24 */ /* 0x000fe4000f8e022f */
        /* <DEDUP_REMOVED lines=8> */
[----:B--2---:R-:W-:-:S04]  /*9800*/  LEA R38, P1, R2, UR16, 0x1 ;  /* 0x0000001002267c11 */ /* 0x004fc8000f8208ff */
[----:B------:R-:W-:Y:S01]  /*9810*/  LEA.HI.X R39, R2, UR17, R53, 0x1, P1 ;  /* 0x0000001102277c11 */ /* 0x000fe200088f0c35 */
[----:B-1----:R-:W-:-:S05]  /*9820*/  FMUL.FTZ R47, R4, R45 ;  /* 0x0000002d042f7220 */ /* 0x002fca0000410000 */
[----:B------:R-:W-:-:S05]  /*9830*/  F2FP.BF16.F32.PACK_AB R47, R47, R0 ;  /* 0x000000002f2f723e */ /* 0x000fca00000010ff */
[----:B------:R1:W-:Y:S02]  /*9840*/  STG.E desc[UR12][R38.64], R47 ;  /* 0x0000002f26007986 */ /* 0x0003e4000c10190c */
.L_x_2107:
[----:B------:R-:W-:Y:S05]  /*9850*/  BSYNC.RECONVERGENT B1 ;  /* 0x0000000000017941 */ /* 0x000fea0003800200 */
.L_x_2106:
[----:B------:R-:W-:Y:S01]  /*9860*/  ISETP.GE.U32.AND P5, PT, R43, UR10, PT ;  /* 0x0000000a2b007c0c */ /* 0x000fe2000bfa6070 */
[----:B------:R-:W-:Y:S01]  /*9870*/  BSSY.RECONVERGENT B1, `(.L_x_2108) ;  /* 0x0000033000017945 */ /* 0x000fe20003800200 */
[----:B-----5:R-:W-:Y:S02]  /*9880*/  SHF.R.S32.HI R2, RZ, 0x1f, R43 ;  /* 0x0000001fff027819 */ /* 0x020fe4000001142b */
[----:B-1----:R-:W-:Y:S02]  /*9890*/  IADD3 R47, PT, PT, R44, 0xa0, RZ ;  /* 0x000000a02c2f7810 */ /* 0x002fe40007ffe0ff */
[----:B------:R-:W-:Y:S02]  /*98a0*/  ISETP.GE.AND.EX P5, PT, R2, UR11, PT, P5 ;  /* 0x0000000b02007c0c */ /* 0x000fe4000bfa6350 */
[C---:B------:R-:W-:Y:S02]  /*98b0*/  IADD3 R42, PT, PT, R44.reuse, 0xb0, RZ ;  /* 0x000000b02c2a7810 */ /* 0x040fe40007ffe0ff */
[----:B------:R-:W-:-:S02]  /*98c0*/  IADD3 R40, PT, PT, R44, 0xc0, RZ ;  /* 0x000000c02c287810 */ /* 0x000fc40007ffe0ff */
[----:B0-----:R-:W-:Y:S02]  /*98d0*/  IADD3 R39, PT, PT, R44, 0xd0, RZ ;  /* 0x000000d02c277810 */ /* 0x001fe40007ffe0ff */
        /* <DEDUP_REMOVED lines=16> */
[----:B------:R-:W-:Y:S01]  /*99e0*/  FADD.FTZ R64, R64, -UR6 ;  /* 0x8000000640407e21 */ /* 0x000fe20008010000 */
[----:B------:R-:W-:Y:S01]  /*99f0*/  FADD.FTZ R5, R5, -UR6 ;  /* 0x8000000605057e21 */ /* 0x000fe20008010000 */
[----:B------:R-:W0:Y:S02]  /*9a00*/  LDCU.64 UR14, c[0x0][0x3e0] ;  /* 0x00007c00ff0e77ac */ /* 0x000e240008000a00 */
[----:B------:R-:W-:Y:S01]  /*9a10*/  FMUL.FTZ R45, R64, UR7 ;  /* 0x00000007402d7c20 */ /* 0x000fe20008410000 */
[----:B------:R-:W-:Y:S01]  /*9a20*/  FMUL.FTZ R52, R5, UR7 ;  /* 0x0000000705347c20 */ /* 0x000fe20008410000 */
[----:B------:R-:W1:Y:S02]  /*9a30*/  LDCU.64 UR16, c[0x0][0x380] ;  /* 0x00007000ff1077ac */ /* 0x000e640008000a00 */
[----:B------:R-:W-:Y:S01]  /*9a40*/  FFMA.FTZ R45, R20, R45, R22 ;  /* 0x0000002d142d7223 */ /* 0x000fe20000010016 */
[----:B------:R-:W-:-:S03]  /*9a50*/  FFMA.FTZ R52, R21, R52, R23 ;  /* 0x0000003415347223 */ /* 0x000fc60000010017 */
[----:B------:R-:W-:Y:S01]  /*9a60*/  FMUL.FTZ R3, R45, -1.4426950216293334961 ;  /* 0xbfb8aa3b2d037820 */ /* 0x000fe20000410000 */
[----:B------:R-:W-:-:S05]  /*9a70*/  FMUL.FTZ R55, R52, -1.4426950216293334961 ;  /* 0xbfb8aa3b34377820 */ /* 0x000fca0000410000 */
[----:B------:R-:W2:Y:S01]  /*9a80*/  MUFU.EX2 R3, R3 ;  /* 0x0000000300037308 */ /* 0x000ea20000000800 */
[----:B0-----:R-:W-:-:S03]  /*9a90*/  IMAD R2, R2, UR14, RZ ;  /* 0x0000000e02027c24 */ /* 0x001fc6000f8e02ff */
[----:B------:R-:W0:Y:S01]  /*9aa0*/  MUFU.EX2 R55, R55 ;  /* 0x0000003700377308 */ /* 0x000e220000000800 */
[----:B------:R-:W-:Y:S01]  /*9ab0*/  IMAD R53, R43, UR15, R2 ;  /* 0x0000000f2b357c24 */ /* 0x000fe2000f8e0202 */
[----:B------:R-:W-:Y:S01]  /*9ac0*/  MOV R2, R16 ;  /* 0x0000001000027202 */ /* 0x000fe20000000f00 */
        /* <DEDUP_REMOVED lines=8> */
[----:B-1----:R-:W-:Y:S01]  /*9b50*/  LEA R4, P5, R2, UR16, 0x1 ;  /* 0x0000001002047c11 */ /* 0x002fe2000f8a08ff */
[----:B--2---:R-:W-:-:S03]  /*9b60*/  FMUL.FTZ R52, R52, R5 ;  /* 0x0000000534347220 */ /* 0x004fc60000410000 */
[----:B------:R-:W-:Y:S02]  /*9b70*/  LEA.HI.X R5, R2, UR17, R53, 0x1, P5 ;  /* 0x0000001102057c11 */ /* 0x000fe4000a8f0c35 */
[----:B------:R-:W-:-:S05]  /*9b80*/  F2FP.BF16.F32.PACK_AB R45, R52, R45 ;  /* 0x0000002d342d723e */ /* 0x000fca00000010ff */
[----:B------:R0:W-:Y:S02]  /*9b90*/  STG.E desc[UR12][R4.64], R45 ;  /* 0x0000002d04007986 */ /* 0x0001e4000c10190c */
.L_x_2109:
[----:B------:R-:W-:Y:S05]  /*9ba0*/  BSYNC.RECONVERGENT B1 ;  /* 0x0000000000017941 */ /* 0x000fea0003800200 */
.L_x_2108:
[----:B------:R-:W-:Y:S01]  /*9bb0*/  BSSY.RECONVERGENT B1, `(.L_x_2110) ;  /* 0x0000020000017945 */ /* 0x000fe20003800200 */
[C---:B------:R-:W-:Y:S02]  /*9bc0*/  IADD3 R43, PT, PT, R44.reuse, 0xe0, RZ ;  /* 0x000000e02c2b7810 */ /* 0x040fe40007ffe0ff */
[----:B0-----:R-:W-:Y:S01]  /*9bd0*/  IADD3 R45, PT, PT, R44, 0xf0, RZ ;  /* 0x000000f02c2d7810 */ /* 0x001fe20007ffe0ff */
[----:B------:R-:W-:Y:S06]  /*9be0*/  @P2 BRA `(.L_x_2111) ;  /* 0x0000000000702947 */ /* 0x000fec0003800000 */
[----:B------:R-:W-:Y:S01]  /*9bf0*/  FADD.FTZ R66, R66, -UR6 ;  /* 0x8000000642427e21 */ /* 0x000fe20008010000 */
[----:B------:R-:W-:Y:S01]  /*9c00*/  FADD.FTZ R6, R6, -UR6 ;  /* 0x8000000606067e21 */ /* 0x000fe20008010000 */
[----:B------:R-:W0:Y:S01]  /*9c10*/  LDCU.64 UR14, c[0x0][0x3e0] ;  /* 0x00007c00ff0e77ac */ /* 0x000e220008000a00 */
[----:B------:R-:W-:Y:S01]  /*9c20*/  MOV R3, R19 ;  /* 0x0000001300037202 */ /* 0x000fe20000000f00 */
        /* <DEDUP_REMOVED lines=24> */
.L_x_2111:
[----:B------:R-:W-:Y:S05]  /*9db0*/  BSYNC.RECONVERGENT B1 ;  /* 0x0000000000017941 */ /* 0x000fea0003800200 */
.L_x_2110:
[----:B------:R-:W-:Y:S04]  /*9dc0*/  BSSY.RECONVERGENT B1, `(.L_x_2112) ;  /* 0x000001e000017945 */ /* 0x000fe80003800200 */
[----:B------:R-:W-:Y:S05]  /*9dd0*/  @P1 BRA `(.L_x_2113) ;  /* 0x0000000000701947 */ /* 0x000fea0003800000 */
[----:B------:R-:W-:Y:S01]  /*9de0*/  FADD.FTZ R68, R68, -UR6 ;  /* 0x8000000644447e21 */ /* 0x000fe20008010000 */
[----:B------:R-:W-:Y:S01]  /*9df0*/  FADD.FTZ R7, R7, -UR6 ;  /* 0x8000000607077e21 */ /* 0x000fe20008010000 */
[----:B------:R-:W1:Y:S01]  /*9e00*/  LDCU.64 UR14, c[0x0][0x3e0] ;  /* 0x00007c00ff0e77ac */ /* 0x000e620008000a00 */
[----:B------:R-:W-:Y:S01]  /*9e10*/  MOV R3, R19 ;  /* 0x0000001300037202 */ /* 0x000fe20000000f00 */
[----:B0-----:R-:W-:Y:S01]  /*9e20*/  FMUL.FTZ R5, R68, UR7 ;  /* 0x0000000744057c20 */ /* 0x001fe20008410000 */
[----:B------:R-:W-:Y:S01]  /*9e30*/  FMUL.FTZ R4, R7, UR7 ;  /* 0x0000000707047c20 */ /* 0x000fe20008410000 */
[----:B------:R-:W0:Y:S02]  /*9e40*/  LDCU.64 UR16, c[0x0][0x380] ;  /* 0x00007000ff1077ac */ /* 0x000e240008000a00 */
[----:B------:R-:W-:Y:S01]  /*9e50*/  FFMA.FTZ R5, R20, R5, R22 ;  /* 0x0000000514057223 */ /* 0x000fe20000010016 */
[----:B------:R-:W-:-:S03]  /*9e60*/  FFMA.FTZ R4, R21, R4, R23 ;  /* 0x0000000415047223 */ /* 0x000fc60000010017 */
[----:B------:R-:W-:Y:S01]  /*9e70*/  FMUL.FTZ R2, R5, -1.4426950216293334961 ;  /* 0xbfb8aa3b05027820 */ /* 0x000fe20000410000 */
[----:B------:R-:W-:-:S05]  /*9e80*/  FMUL.FTZ R7, R4, -1.4426950216293334961 ;  /* 0xbfb8aa3b04077820 */ /* 0x000fca0000410000 */
[----:B------:R-:W2:Y:S01]  /*9e90*/  MUFU.EX2 R2, R2 ;  /* 0x0000000200027308 */ /* 0x000ea20000000800 */
[----:B-1----:R-:W-:-:S03]  /*9ea0*/  IMAD R48, R48, UR14, RZ ;  /* 0x0000000e30307c24 */ /* 0x002fc6000f8e02ff */
[----:B------:R-:W1:Y:S01]  /*9eb0*/  MUFU.EX2 R7, R7 ;  /* 0x0000000700077308 */ /* 0x000e620000000800 */
[----:B--2---:R-:W-:Y:S01]  /*9ec0*/  FADD.FTZ R6, R2, 1 ;  /* 0x3f80000002067421 */ /* 0x004fe20000010000 */
[----:B------:R-:W-:Y:S01]  /*9ed0*/  MOV R2, R16 ;  /* 0x0000001000027202 */ /* 0x000fe20000000f00 */
[----:B-1----:R-:W-:-:S04]  /*9ee0*/  FADD.FTZ R41, R7, 1 ;  /* 0x3f80000007297421 */ /* 0x002fc80000010000 */
[----:B------:R-:W1:Y:S01]  /*9ef0*/  MUFU.RCP R6, R6 ;  /* 0x0000000600067308 */ /* 0x000e620000001000 */
[----:B------:R-:W-:-:S04]  /*9f00*/  IMAD.WIDE.U32 R2, R47, UR14, R2 ;  /* 0x0000000e2f027c25 */ /* 0x000fc8000f8e0002 */
[----:B------:R-:W-:-:S03]  /*9f10*/  IMAD R47, R47, UR15, R48 ;  /* 0x0000000f2f2f7c24 */ /* 0x000fc6000f8e0230 */
[----:B------:R-:W2:Y:S02]  /*9f20*/  MUFU.RCP R41, R41 ;  /* 0x0000002900297308 */ /* 0x000ea40000001000 */
[----:B------:R-:W-:Y:S01]  /*9f30*/  IADD3 R47, PT, PT, R3, R47, RZ ;  /* 0x0000002f032f7210 */ /* 0x000fe20007ffe0ff */
[----:B-1----:R-:W-:Y:S01]  /*9f40*/  FMUL.FTZ R7, R5, R6 ;  /* 0x0000000605077220 */ /* 0x002fe20000410000 */
[----:B--2---:R-:W-:Y:S01]  /*9f50*/  FMUL.FTZ R48, R4, R41 ;  /* 0x0000002904307220 */ /* 0x004fe20000410000 */
[----:B0-----:R-:W-:-:S04]  /*9f60*/  LEA R4, P1, R2, UR16, 0x1 ;  /* 0x0000001002047c11 */ /* 0x001fc8000f8208ff */
[----:B------:R-:W-:Y:S02]  /*9f70*/  LEA.HI.X R5, R2, UR17, R47, 0x1, P1 ;  /* 0x0000001102057c11 */ /* 0x000fe400088f0c2f */
[----:B------:R-:W-:-:S05]  /*9f80*/  F2FP.BF16.F32.PACK_AB R7, R48, R7 ;  /* 0x000000073007723e */ /* 0x000fca00000010ff */
[----:B------:R1:W-:Y:S02]  /*9f90*/  STG.E desc[UR12][R4.64], R7 ;  /* 0x0000000704007986 */ /* 0x0003e4000c10190c */
.L_x_2113:
[----:B------:R-:W-:Y:S05]  /*9fa0*/  BSYNC.RECONVERGENT B1 ;  /* 0x0000000000017941 */ /* 0x000fea0003800200 */
.L_x_2112:
[----:B------:R-:W-:Y:S04]  /*9fb0*/  BSSY.RECONVERGENT B1, `(.L_x_2114) ;  /* 0x000001e000017945 */ /* 0x000fe80003800200 */
[----:B------:R-:W-:Y:S05]  /*9fc0*/  @P6 BRA `(.L_x_2115) ;  /* 0x0000000000706947 */ /* 0x000fea0003800000 */
[----:B------:R-:W-:Y:S01]  /*9fd0*/  FADD.FTZ R69, R69, -UR6 ;  /* 0x8000000645457e21 */ /* 0x000fe20008010000 */
[----:B------:R-:W-:Y:S01]  /*9fe0*/  FADD.FTZ R8, R8, -UR6 ;  /* 0x8000000608087e21 */ /* 0x000fe20008010000 */
[----:B------:R-:W2:Y:S01]  /*9ff0*/  LDCU.64 UR14, c[0x0][0x3e0] ;  /* 0x00007c00ff0e77ac */ /* 0x000ea20008000a00 */
[----:B------:R-:W-:Y:S01]  /*a000*/  MOV R3, R19 ;  /* 0x0000001300037202 */ /* 0x000fe20000000f00 */
[----:B------:R-:W-:Y:S01]  /*a010*/  FMUL.FTZ R69, R69, UR7 ;  /* 0x0000000745457c20 */ /* 0x000fe20008410000 */
[----:B------:R-:W-:Y:S01]  /*a020*/  FMUL.FTZ R8, R8, UR7 ;  /* 0x0000000708087c20 */ /* 0x000fe20008410000 */
[----:B------:R-:W3:Y:S02]  /*a030*/  LDCU.64 UR16, c[0x0][0x380] ;  /* 0x00007000ff1077ac */ /* 0x000ee40008000a00 */
[----:B------:R-:W-:Y:S01]  /*a040*/  FFMA.FTZ R69, R20, R69, R22 ;  /* 0x0000004514457223 */ /* 0x000fe20000010016 */
[----:B------:R-:W-:-:S03]  /*a050*/  FFMA.FTZ R8, R21, R8, R23 ;  /* 0x0000000815087223 */ /* 0x000fc60000010017 */
[----:B------:R-:W-:Y:S01]  /*a060*/  FMUL.FTZ R2, R69, -1.4426950216293334961 ;  /* 0xbfb8aa3b45027820 */ /* 0x000fe20000410000 */
[----:B01----:R-:W-:-:S05]  /*a070*/  FMUL.FTZ R5, R8, -1.4426950216293334961 ;  /* 0xbfb8aa3b08057820 */ /* 0x003fca0000410000 */
[----:B------:R-:W0:Y:S01]  /*a080*/  MUFU.EX2 R2, R2 ;  /* 0x0000000200027308 */ /* 0x000e220000000800 */
[----:B--2---:R-:W-:-:S03]  /*a090*/  IMAD R41, R46, UR14, RZ ;  /* 0x0000000e2e297c24 */ /* 0x004fc6000f8e02ff */
        /* <DEDUP_REMOVED lines=10> */
[----:B---3--:R-:W-:-:S04]  /*a140*/  LEA R4, P1, R2, UR16, 0x1 ;  /* 0x0000001002047c11 */ /* 0x008fc8000f8208ff */
[----:B------:R-:W-:Y:S01]  /*a150*/  LEA.HI.X R5, R2, UR17, R47, 0x1, P1 ;  /* 0x0000001102057c11 */ /* 0x000fe200088f0c2f */
[----:B-1----:R-:W-:-:S05]  /*a160*/  FMUL.FTZ R41, R8, R7 ;  /* 0x0000000708297220 */ /* 0x002fca0000410000 */
[----:B------:R-:W-:-:S05]  /*a170*/  F2FP.BF16.F32.PACK_AB R41, R41, R6 ;  /* 0x000000062929723e */ /* 0x000fca00000010ff */
[----:B------:R2:W-:Y:S02]  /*a180*/  STG.E desc[UR12][R4.64], R41 ;  /* 0x0000002904007986 */ /* 0x0005e4000c10190c */
.L_x_2115:
[----:B------:R-:W-:Y:S05]  /*a190*/  BSYNC.RECONVERGENT B1 ;  /* 0x0000000000017941 */ /* 0x000fea0003800200 */
.L_x_2114:
[----:B------:R-:W-:Y:S04]  /*a1a0*/  BSSY.RECONVERGENT B1, `(.L_x_2116) ;  /* 0x000001e000017945 */ /* 0x000fe80003800200 */
[----:B------:R-:W-:Y:S05]  /*a1b0*/  @P3 BRA `(.L_x_2117) ;  /* 0x0000000000703947 */ /* 0x000fea0003800000 */
[----:B------:R-:W-:Y:S01]  /*a1c0*/  FADD.FTZ R67, R67, -UR6 ;  /* 0x8000000643437e21 */ /* 0x000fe20008010000 */
[----:B------:R-:W-:Y:S01]  /*a1d0*/  FADD.FTZ R9, R9, -UR6 ;  /* 0x8000000609097e21 */ /* 0x000fe20008010000 */
[----:B------:R-:W3:Y:S01]  /*a1e0*/  LDCU.64 UR14, c[0x0][0x3e0] ;  /* 0x00007c00ff0e77ac */ /* 0x000ee20008000a00 */
[----:B------:R-:W-:Y:S01]  /*a1f0*/  MOV R3, R19 ;  /* 0x0000001300037202 */ /* 0x000fe20000000f00 */
[----:B------:R-:W-:Y:S01]  /*a200*/  FMUL.FTZ R67, R67, UR7 ;  /* 0x0000000743437c20 */ /* 0x000fe20008410000 */
[----:B012---:R-:W-:Y:S01]  /*a210*/  FMUL.FTZ R4, R9, UR7 ;  /* 0x0000000709047c20 */ /* 0x007fe20008410000 */
[----:B------:R-:W0:Y:S02]  /*a220*/  LDCU.64 UR16, c[0x0][0x380] ;  /* 0x00007000ff1077ac */ /* 0x000e240008000a00 */
[----:B------:R-:W-:Y:S01]  /*a230*/  FFMA.FTZ R67, R20, R67, R22 ;  /* 0x0000004314437223 */ /* 0x000fe20000010016 */
[----:B------:R-:W-:-:S03]  /*a240*/  FFMA.FTZ R8, R21, R4, R23 ;  /* 0x0000000415087223 */ /* 0x000fc60000010017 */
[----:B------:R-:W-:Y:S01]  /*a250*/  FMUL.FTZ R2, R67, -1.4426950216293334961 ;  /* 0xbfb8aa3b43027820 */ /* 0x000fe20000410000 */
[----:B------:R-:W-:-:S05]  /*a260*/  FMUL.FTZ R5, R8, -1.4426950216293334961 ;  /* 0xbfb8aa3b08057820 */ /* 0x000fca0000410000 */
[----:B------:R-:W1:Y:S01]  /*a270*/  MUFU.EX2 R2, R2 ;  /* 0x0000000200027308 */ /* 0x000e620000000800 */
[----:B---3--:R-:W-:-:S03]  /*a280*/  IMAD R9, R38, UR14, RZ ;  /* 0x0000000e26097c24 */ /* 0x008fc6000f8e02ff */
        /* <DEDUP_REMOVED lines=15> */
.L_x_2117:
[----:B------:R-:W-:Y:S05]  /*a380*/  BSYNC.RECONVERGENT B1 ;  /* 0x0000000000017941 */ /* 0x000fea0003800200 */
.L_x_2116:
[----:B------:R-:W-:Y:S04]  /*a390*/  BSSY.RECONVERGENT B1, `(.L_x_2118) ;  /* 0x000001e000017945 */ /* 0x000fe80003800200 */
[----:B------:R-:W-:Y:S05]  /*a3a0*/  @P4 BRA `(.L_x_2119) ;  /* 0x0000000000704947 */ /* 0x000fea0003800000 */
[----:B------:R-:W-:Y:S01]  /*a3b0*/  FADD.FTZ R71, R71, -UR6 ;  /* 0x8000000647477e21 */ /* 0x000fe20008010000 */
[----:B------:R-:W-:Y:S01]  /*a3c0*/  FADD.FTZ R10, R10, -UR6 ;  /* 0x800000060a0a7e21 */ /* 0x000fe20008010000 */
[----:B------:R-:W4:Y:S01]  /*a3d0*/  LDCU.64 UR14, c[0x0][0x3e0] ;  /* 0x00007c00ff0e77ac */ /* 0x000f220008000a00 */
[----:B------:R-:W-:Y:S01]  /*a3e0*/  MOV R3, R19 ;  /* 0x0000001300037202 */ /* 0x000fe20000000f00 */
[----:B------:R-:W-:Y:S01]  /*a3f0*/  FMUL.FTZ R71, R71, UR7 ;  /* 0x0000000747477c20 */ /* 0x000fe20008410000 */
[----:B------:R-:W-:Y:S01]  /*a400*/  FMUL.FTZ R10, R10, UR7 ;  /* 0x000000070a0a7c20 */ /* 0x000fe20008410000 */
[----:B------:R-:W5:Y:S02]  /*a410*/  LDCU.64 UR16, c[0x0][0x380] ;  /* 0x00007000ff1077ac */ /* 0x000f640008000a00 */
[----:B------:R-:W-:Y:S01]  /*a420*/  FFMA.FTZ R71, R20, R71, R22 ;  /* 0x0000004714477223 */ /* 0x000fe20000010016 */
[----:B-1----:R-:W-:-:S03]  /*a430*/  FFMA.FTZ R7, R21, R10, R23 ;  /* 0x0000000a15077223 */ /* 0x002fc60000010017 */
[----:B------:R-:W-:Y:S01]  /*a440*/  FMUL.FTZ R2, R71, -1.4426950216293334961 ;  /* 0xbfb8aa3b47027820 */ /* 0x000fe20000410000 */
[----:B0-23--:R-:W-:-:S05]  /*a450*/  FMUL.FTZ R5, R7, -1.4426950216293334961 ;  /* 0xbfb8aa3b07057820 */ /* 0x00dfca0000410000 */
[----:B------:R-:W0:Y:S01]  /*a460*/  MUFU.EX2 R2, R2 ;  /* 0x0000000200027308 */ /* 0x000e220000000800 */
[----:B----4-:R-:W-:-:S03]  /*a470*/  IMAD R0, R0, UR14, RZ ;  /* 0x0000000e00007c24 */ /* 0x010fc6000f8e02ff */
[----:B------:R-:W1:Y:S01]  /*a480*/  MUFU.EX2 R5, R5 ;  /* 0x0000000500057308 */ /* 0x000e620000000800 */
[----:B0-----:R-:W-:Y:S01]  /*a490*/  FADD.FTZ R4, R2, 1 ;  /* 0x3f80000002047421 */ /* 0x001fe20000010000 */
[----:B------:R-:W-:Y:S01]  /*a4a0*/  MOV R2, R16 ;  /* 0x0000001000027202 */ /* 0x000fe20000000f00 */
[----:B-1----:R-:W-:-:S04]  /*a4b0*/  FADD.FTZ R6, R5, 1 ;  /* 0x3f80000005067421 */ /* 0x002fc80000010000 */
[----:B------:R-:W0:Y:S01]  /*a4c0*/  MUFU.RCP R4, R4 ;  /* 0x0000000400047308 */ /* 0x000e220000001000 */
[----:B------:R-:W-:-:S04]  /*a4d0*/  IMAD.WIDE.U32 R2, R39, UR14, R2 ;  /* 0x0000000e27027c25 */ /* 0x000fc8000f8e0002 */
[----:B------:R-:W-:-:S03]  /*a4e0*/  IMAD R39, R39, UR15, R0 ;  /* 0x0000000f27277c24 */ /* 0x000fc6000f8e0200 */
[----:B------:R-:W1:Y:S02]  /*a4f0*/  MUFU.RCP R6, R6 ;  /* 0x0000000600067308 */ /* 0x000e640000001000 */
[----:B------:R-:W-:Y:S01]  /*a500*/  IADD3 R39, PT, PT, R3, R39, RZ ;  /* 0x0000002703277210 */ /* 0x000fe20007ffe0ff */
[----:B0-----:R-:W-:Y:S01]  /*a510*/  FMUL.FTZ R0, R71, R4 ;  /* 0x0000000447007220 */ /* 0x001fe20000410000 */
[----:B-----5:R-:W-:-:S04]  /*a520*/  LEA R4, P1, R2, UR16, 0x1 ;  /* 0x0000001002047c11 */ /* 0x020fc8000f8208ff */
[----:B------:R-:W-:Y:S01]  /*a530*/  LEA.HI.X R5, R2, UR17, R39, 0x1, P1 ;  /* 0x0000001102057c11 */ /* 0x000fe200088f0c27 */
[----:B-1----:R-:W-:-:S05]  /*a540*/  FMUL.FTZ R7, R7, R6 ;  /* 0x0000000607077220 */ /* 0x002fca0000410000 */
[----:B------:R-:W-:-:S05]  /*a550*/  F2FP.BF16.F32.PACK_AB R7, R7, R0 ;  /* 0x000000000707723e */ /* 0x000fca00000010ff */
[----:B------:R4:W-:Y:S02]  /*a560*/  STG.E desc[UR12][R4.64], R7 ;  /* 0x0000000704007986 */ /* 0x0009e4000c10190c */
.L_x_2119:
[----:B------:R-:W-:Y:S05]  /*a570*/  BSYNC.RECONVERGENT B1 ;  /* 0x0000000000017941 */ /* 0x000fea0003800200 */
.L_x_2118:
[----:B------:R-:W-:Y:S01]  /*a580*/  ISETP.GE.U32.AND P5, PT, R43, UR10, PT ;  /* 0x0000000a2b007c0c */ /* 0x000fe2000bfa6070 */
[----:B------:R-:W-:Y:S01]  /*a590*/  BSSY.RECONVERGENT B1, `(.L_x_2120) ;  /* 0x0000035000017945 */ /* 0x000fe20003800200 */
[----:B------:R-:W-:Y:S02]  /*a5a0*/  SHF.R.S32.HI R3, RZ, 0x1f, R43 ;  /* 0x0000001fff037819 */ /* 0x000fe4000001142b */
[C---:B0-2---:R-:W-:Y:S02]  /*a5b0*/  IADD3 R41, PT, PT, R44.reuse, 0x100, RZ ;  /* 0x000001002c297810 */ /* 0x045fe40007ffe0ff */
        /* <DEDUP_REMOVED lines=12> */
[----:B-1--4-:R-:W-:Y:S02]  /*a680*/  SHF.R.S32.HI R7, RZ, 0x1f, R0 ;  /* 0x0000001fff077819 */ /* 0x012fe40000011400 */
[----:B------:R-:W-:Y:S02]  /*a690*/  SHF.R.S32.HI R8, RZ, 0x1f, R6 ;  /* 0x0000001fff087819 */ /* 0x000fe40000011406 */
[----:B------:R-:W-:-:S02]  /*a6a0*/  ISETP.GE.AND.EX P2, PT, R42, UR11, PT, P2 ;  /* 0x0000000b2a007c0c */ /* 0x000fc4000bf46320 */
[----:B------:R-:W-:Y:S02]  /*a6b0*/  ISETP.GE.AND.EX P1, PT, R40, UR11, PT, P1 ;  /* 0x0000000b28007c0c */ /* 0x000fe4000bf26310 */
[----:B------:R-:W-:Y:S02]  /*a6c0*/  ISETP.GE.AND.EX P6, PT, R39, UR11, PT, P6 ;  /* 0x0000000b27007c0c */ /* 0x000fe4000bfc6360 */
[----:B------:R-:W-:Y:S02]  /*a6d0*/  ISETP.GE.AND.EX P3, PT, R7, UR11, PT, P3 ;  /* 0x0000000b07007c0c */ /* 0x000fe4000bf66330 */
[----:B------:R-:W-:Y:S02]  /*a6e0*/  ISETP.GE.AND.EX P4, PT, R8, UR11, PT, P4 ;  /* 0x0000000b08007c0c */ /* 0x000fe4000bf86340 */
[C---:B---3--:R-:W-:Y:S02]  /*a6f0*/  IADD3 R9, PT, PT, R44.reuse, 0x140, RZ ;  /* 0x000001402c097810 */ /* 0x048fe40007ffe0ff */
[----:B------:R-:W-:Y:S01]  /*a700*/  IADD3 R10, PT, PT, R44, 0x150, RZ ;  /* 0x000001502c0a7810 */ /* 0x000fe20007ffe0ff */
[----:B------:R-:W-:Y:S08]  /*a710*/  @P5 BRA `(.L_x_2121) ;  /* 0x0000000000705947 */ /* 0x000ff00003800000 */
        /* <DEDUP_REMOVED lines=16> */
[----:B0-----:R-:W-:-:S04]  /*a820*/  FADD.FTZ R46, R5, 1 ;  /* 0x3f800000052e7421 */ /* 0x001fc80000010000 */
[----:B------:R-:W0:Y:S01]  /*a830*/  MUFU.RCP R4, R4 ;  /* 0x0000000400047308 */ /* 0x000e220000001000 */
[----:B------:R-:W-:-:S04]  /*a840*/  IMAD.WIDE.U32 R2, R43, UR14, R2 ;  /* 0x0000000e2b027c25 */ /* 0x000fc8000f8e0002 */
[----:B------:R-:W-:-:S03]  /*a850*/  IMAD R43, R43, UR15, R48 ;  /* 0x0000000f2b2b7c24 */ /* 0x000fc6000f8e0230 */
[----:B------:R-:W2:Y:S02]  /*a860*/  MUFU.RCP R46, R46 ;  /* 0x0000002e002e7308 */ /* 0x000ea40000001000 */
[----:B------:R-:W-:Y:S01]  /*a870*/  IADD3 R43, PT, PT, R3, R43, RZ ;  /* 0x0000002b032b7210 */ /* 0x000fe20007ffe0ff */
[----:B0-----:R-:W-:Y:S01]  /*a880*/  FMUL.FTZ R11, R75, R4 ;  /* 0x000000044b0b7220 */ /* 0x001fe20000410000 */
[----:B-1----:R-:W-:-:S04]  /*a890*/  LEA R4, P5, R2, UR16, 0x1 ;  /* 0x0000001002047c11 */ /* 0x002fc8000f8a08ff */
[----:B------:R-:W-:Y:S01]  /*a8a0*/  LEA.HI.X R5, R2, UR17, R43, 0x1, P5 ;  /* 0x0000001102057c11 */ /* 0x000fe2000a8f0c2b */
[----:B--2---:R-:W-:-:S05]  /*a8b0*/  FMUL.FTZ R48, R47, R46 ;  /* 0x0000002e2f307220 */ /* 0x004fca0000410000 */
[----:B------:R-:W-:-:S05]  /*a8c0*/  F2FP.BF16.F32.PACK_AB R11, R48, R11 ;  /* 0x0000000b300b723e */ /* 0x000fca00000010ff */
[----:B------:R0:W-:Y:S02]  /*a8d0*/  STG.E desc[UR12][R4.64], R11 ;  /* 0x0000000b04007986 */ /* 0x0001e4000c10190c */
.L_x_2121:
[----:B------:R-:W-:Y:S05]  /*a8e0*/  BSYNC.RECONVERGENT B1 ;  /* 0x0000000000017941 */ /* 0x000fea0003800200 */
.L_x_2120:
[----:B------:R-:W-:Y:S04]  /*a8f0*/  BSSY.RECONVERGENT B1, `(.L_x_2122) ;  /* 0x000001f000017945 */ /* 0x000fe80003800200 */
[----:B------:R-:W-:Y:S05]  /*a900*/  @P2 BRA `(.L_x_2123) ;  /* 0x0000000000742947 */ /* 0x000fea0003800000 */
[----:B------:R-:W2:Y:S01]  /*a910*/  LDL.LU R2, [R1+0x4] ;  /* 0x0000040001027983 */ /* 0x000ea20000300800 */
[----:B------:R-:W-:Y:S01]  /*a920*/  FADD.FTZ R12, R12, -UR6 ;  /* 0x800000060c0c7e21 */ /* 0x000fe20008010000 */
[----:B------:R-:W1:Y:S03]  /*a930*/  LDCU.64 UR14, c[0x0][0x3e0] ;  /* 0x00007c00ff0e77ac */ /* 0x000e660008000a00 */
[----:B------:R-:W-:Y:S01]  /*a940*/  FMUL.FTZ R12, R12, UR7 ;  /* 0x000000070c0c7c20 */ /* 0x000fe20008410000 */
[----:B------:R-:W3:Y:S03]  /*a950*/  LDCU.64 UR16, c[0x0][0x380] ;  /* 0x00007000ff1077ac */ /* 0x000ee60008000a00 */
[----:B------:R-:W-:-:S04]  /*a960*/  FFMA.FTZ R43, R21, R12, R23 ;  /* 0x0000000c152b7223 */ /* 0x000fc80000010017 */
[----:B0-----:R-:W-:-:S06]  /*a970*/  FMUL.FTZ R5, R43, -1.4426950216293334961 ;  /* 0xbfb8aa3b2b057820 */ /* 0x001fcc0000410000 */
[----:B------:R-:W0:Y:S01]  /*a980*/  MUFU.EX2 R5, R5 ;  /* 0x0000000500057308 */ /* 0x000e220000000800 */
[----:B-1----:R-:W-:Y:S02]  /*a990*/  IMAD R42, R42, UR14, RZ ;  /* 0x0000000e2a2a7c24 */ /* 0x002fe4000f8e02ff */
[----:B0-----:R-:W-:-:S06]  /*a9a0*/  FADD.FTZ R12, R5, 1 ;  /* 0x3f800000050c7421 */ /* 0x001fcc0000010000 */
[----:B------:R-:W0:Y:S01]  /*a9b0*/  MUFU.RCP R12, R12 ;  /* 0x0000000c000c7308 */ /* 0x000e220000001000 */
[----:B--2---:R-:W-:-:S04]  /*a9c0*/  FADD.FTZ R2, R2, -UR6 ;  /* 0x8000000602027e21 */ /* 0x004fc80008010000 */
[----:B------:R-:W-:-:S04]  /*a9d0*/  FMUL.FTZ R3, R2, UR7 ;  /* 0x0000000702037c20 */ /* 0x000fc80008410000 */
[----:B------:R-:W-:Y:S01]  /*a9e0*/  FFMA.FTZ R11, R20, R3, R22 ;  /* 0x00000003140b7223 */ /* 0x000fe20000010016 */
[----:B------:R-:W-:-:S03]  /*a9f0*/  MOV R3, R19 ;  /* 0x0000001300037202 */ /* 0x000fc60000000f00 */
[----:B------:R-:W-:-:S06]  /*aa00*/  FMUL.FTZ R2, R11, -1.4426950216293334961 ;  /* 0xbfb8aa3b0b027820 */ /* 0x000fcc0000410000 */
[----:B------:R-:W1:Y:S02]  /*aa10*/  MUFU.EX2 R2, R2 ;  /* 0x0000000200027308 */ /* 0x000e640000000800 */
[----:B-1----:R-:W-:Y:S01]  /*aa20*/  FADD.FTZ R4, R2, 1 ;  /* 0x3f80000002047421 */ /* 0x002fe20000010000 */
[----:B------:R-:W-:-:S05]  /*aa30*/  MOV R2, R16 ;  /* 0x0000001000027202 */ /* 0x000fca0000000f00 */
[----:B------:R-:W1:Y:S01]  /*aa40*/  MUFU.RCP R4, R4 ;  /* 0x0000000400047308 */ /* 0x000e620000001000 */
[----:B------:R-:W-:-:S04]  /*aa50*/  IMAD.WIDE.U32 R2, R45, UR14, R2 ;  /* 0x0000000e2d027c25 */ /* 0x000fc8000f8e0002 */
[----:B------:R-:W-:Y:S02]  /*aa60*/  IMAD R45, R45, UR15, R42 ;  /* 0x0000000f2d2d7c24 */ /* 0x000fe4000f8e022a */
[----:B0-----:R-:W-:-:S03]  /*aa70*/  FMUL.FTZ R42, R43, R12 ;  /* 0x0000000c2b2a7220 */ /* 0x001fc60000410000 */
[----:B------:R-:W-:Y:S01]  /*aa80*/  IADD3 R45, PT, PT, R3, R45, RZ ;  /* 0x0000002d032d7210 */ /* 0x000fe20007ffe0ff */
[----:B-1----:R-:W-:Y:S01]  /*aa90*/  FMUL.FTZ R11, R11, R4 ;  /* 0x000000040b0b7220 */ /* 0x002fe20000410000 */
[----:B---3--:R-:W-:-:S04]  /*aaa0*/  LEA R4, P2, R2, UR16, 0x1 ;  /* 0x0000001002047c11 */ /* 0x008fc8000f8408ff */
[----:B------:R-:W-:Y:S02]  /*aab0*/  LEA.HI.X R5, R2, UR17, R45, 0x1, P2 ;  /* 0x0000001102057c11 */ /* 0x000fe400090f0c2d */
[----:B------:R-:W-:-:S05]  /*aac0*/  F2FP.BF16.F32.PACK_AB R11, R42, R11 ;  /* 0x0000000b2a0b723e */ /* 0x000fca00000010ff */
[----:B------:R1:W-:Y:S02]  /*aad0*/  STG.E desc[UR12][R4.64], R11 ;  /* 0x0000000b04007986 */ /* 0x0003e4000c10190c */
.L_x_2123:
[----:B------:R-:W-:Y:S05]  /*aae0*/  BSYNC.RECONVERGENT B1 ;  /* 0x0000000000017941 */ /* 0x000fea0003800200 */
.L_x_2122:
[----:B------:R-:W-:Y:S04]  /*aaf0*/  BSSY.RECONVERGENT B1, `(.L_x_2124) ;  /* 0x000001f000017945 */ /* 0x000fe80003800200 */
[----:B------:R-:W-:Y:S05]  /*ab00*/  @P1 BRA `(.L_x_2125) ;  /* 0x0000000000741947 */ /* 0x000fea0003800000 */
[----:B------:R-:W2:Y:S01]  /*ab10*/  LDL.LU R2, [R1+0x8] ;  /* 0x0000080001027983 */ /* 0x000ea20000300800 */
[----:B------:R-:W-:Y:S01]  /*ab20*/  FADD.FTZ R13, R13, -UR6 ;  /* 0x800000060d0d7e21 */ /* 0x000fe20008010000 */
[----:B------:R-:W3:Y:S03]  /*ab30*/  LDCU.64 UR14, c[0x0][0x3e0] ;  /* 0x00007c00ff0e77ac */ /* 0x000ee60008000a00 */
[----:B01----:R-:W-:Y:S01]  /*ab40*/  FMUL.FTZ R4, R13, UR7 ;  /* 0x000000070d047c20 */ /* 0x003fe20008410000 */
[----:B------:R-:W0:Y:S03]  /*ab50*/  LDCU.64 UR16, c[0x0][0x380] ;  /* 0x00007000ff1077ac */ /* 0x000e260008000a00 */
[----:B------:R-:W-:-:S04]  /*ab60*/  FFMA.FTZ R13, R21, R4, R23 ;  /* 0x00000004150d7223 */ /* 0x000fc80000010017 */
[----:B------:R-:W-:-:S06]  /*ab70*/  FMUL.FTZ R5, R13, -1.4426950216293334961 ;  /* 0xbfb8aa3b0d057820 */ /* 0x000fcc0000410000 */
[----:B------:R-:W1:Y:S01]  /*ab80*/  MUFU.EX2 R5, R5 ;  /* 0x0000000500057308 */ /* 0x000e620000000800 */
[----:B---3--:R-:W-:Y:S02]  /*ab90*/  IMAD R40, R40, UR14, RZ ;  /* 0x0000000e28287c24 */ /* 0x008fe4000f8e02ff */
[----:B-1----:R-:W-:-:S06]  /*aba0*/  FADD.FTZ R12, R5, 1 ;  /* 0x3f800000050c7421 */ /* 0x002fcc0000010000 */
[----:B------:R-:W1:Y:S01]  /*abb0*/  MUFU.RCP R12, R12 ;  /* 0x0000000c000c7308 */ /* 0x000e620000001000 */
[----:B--2---:R-:W-:-:S04]  /*abc0*/  FADD.FTZ R2, R2, -UR6 ;  /* 0x8000000602027e21 */ /* 0x004fc80008010000 */
[----:B------:R-:W-:-:S04]  /*abd0*/  FMUL.FTZ R3, R2, UR7 ;  /* 0x0000000702037c20 */ /* 0x000fc80008410000 */
[----:B------:R-:W-:Y:S01]  /*abe0*/  FFMA.FTZ R11, R20, R3, R22 ;  /* 0x00000003140b7223 */ /* 0x000fe20000010016 */
[----:B------:R-:W-:-:S03]  /*abf0*/  MOV R3, R19 ;  /* 0x0000001300037202 */ /* 0x000fc60000000f00 */
[----:B------:R-:W-:-:S06]  /*ac00*/  FMUL.FTZ R2, R11, -1.4426950216293334961 ;  /* 0xbfb8aa3b0b027820 */ /* 0x000fcc0000410000 */
[----:B------:R-:W2:Y:S02]  /*ac10*/  MUFU.EX2 R2, R2 ;  /* 0x0000000200027308 */ /* 0x000ea40000000800 */
[----:B--2---:R-:W-:Y:S01]  /*ac20*/  FADD.FTZ R4, R2, 1 ;  /* 0x3f80000002047421 */ /* 0x004fe20000010000 */
[----:B------:R-:W-:-:S05]  /*ac30*/  MOV R2, R16 ;  /* 0x0000001000027202 */ /* 0x000fca0000000f00 */
[----:B------:R-:W2:Y:S01]  /*ac40*/  MUFU.RCP R4, R4 ;  /* 0x0000000400047308 */ /* 0x000ea20000001000 */
[----:B------:R-:W-:-:S04]  /*ac50*/  IMAD.WIDE.U32 R2, R41, UR14, R2 ;  /* 0x0000000e29027c25 */ /* 0x000fc8000f8e0002 */
[----:B------:R-:W-:Y:S02]  /*ac60*/  IMAD R41, R41, UR15, R40 ;  /* 0x0000000f29297c24 */ /* 0x000fe4000f8e0228 */
[----:B-1----:R-:W-:-:S03]  /*ac70*/  FMUL.FTZ R40, R13, R12 ;  /* 0x0000000c0d287220 */ /* 0x002fc60000410000 */
[----:B------:R-:W-:Y:S01]  /*ac80*/  IADD3 R41, PT, PT, R3, R41, RZ ;  /* 0x0000002903297210 */ /* 0x000fe20007ffe0ff */
[----:B--2---:R-:W-:Y:S01]  /*ac90*/  FMUL.FTZ R11, R11, R4 ;  /* 0x000000040b0b7220 */ /* 0x004fe20000410000 */
[----:B0-----:R-:W-:-:S04]  /*aca0*/  LEA R4, P1, R2, UR16, 0x1 ;  /* 0x0000001002047c11 */ /* 0x001fc8000f8208ff */
[----:B------:R-:W-:Y:S02]  /*acb0*/  LEA.HI.X R5, R2, UR17, R41, 0x1, P1 ;  /* 0x0000001102057c11 */ /* 0x000fe400088f0c29 */
[----:B------:R-:W-:-:S05]  /*acc0*/  F2FP.BF16.F32.PACK_AB R11, R40, R11 ;  /* 0x0000000b280b723e */ /* 0x000fca00000010ff */
[----:B------:R2:W-:Y:S02]  /*acd0*/  STG.E desc[UR12][R4.64], R11 ;  /* 0x0000000b04007986 */ /* 0x0005e4000c10190c */
.L_x_2125:
[----:B------:R-:W-:Y:S05]  /*ace0*/  BSYNC.RECONVERGENT B1 ;  /* 0x0000000000017941 */ /* 0x000fea0003800200 */
.L_x_2124:
[----:B------:R-:W-:Y:S04]  /*acf0*/  BSSY.RECONVERGENT B1, `(.L_x_2126) ;  /* 0x000001f000017945 */ /* 0x000fe80003800200 */
[----:B------:R-:W-:Y:S05]  /*ad00*/  @P6 BRA `(.L_x_2127) ;  /* 0x0000000000746947 */ /* 0x000fea0003800000 */
[----:B------:R-:W3:Y:S01]  /*ad10*/  LDL.LU R2, [R1] ;  /* 0x0000000001027983 */ /* 0x000ee20000300800 */
[----:B------:R-:W-:Y:S01]  /*ad20*/  FADD.FTZ R14, R14, -UR6 ;  /* 0x800000060e0e7e21 */ /* 0x000fe20008010000 */
[----:B------:R-:W4:Y:S03]  /*ad30*/  LDCU.64 UR14, c[0x0][0x3e0] ;  /* 0x00007c00ff0e77ac */ /* 0x000f260008000a00 */
[----:B------:R-:W-:Y:S01]  /*ad40*/  FMUL.FTZ R14, R14, UR7 ;  /* 0x000000070e0e7c20 */ /* 0x000fe20008410000 */
[----:B------:R-:W5:Y:S03]  /*ad50*/  LDCU.64 UR16, c[0x0][0x380] ;  /* 0x00007000ff1077ac */ /* 0x000f660008000a00 */
[----:B------:R-:W-:-:S04]  /*ad60*/  FFMA.FTZ R13, R21, R14, R23 ;  /* 0x0000000e150d7223 */ /* 0x000fc80000010017 */
[----:B012---:R-:W-:-:S06]  /*ad70*/  FMUL.FTZ R5, R13, -1.4426950216293334961 ;  /* 0xbfb8aa3b0d057820 */ /* 0x007fcc0000410000 */
[----:B------:R-:W0:Y:S01]  /*ad80*/  MUFU.EX2 R5, R5 ;  /* 0x0000000500057308 */ /* 0x000e220000000800 */
[----:B----4-:R-:W-:-:S04]  /*ad90*/  IMAD R39, R39, UR14, RZ ;  /* 0x0000000e27277c24 */ /* 0x010fc8000f8e02ff */
[----:B------:R-:W-:Y:S02]  /*ada0*/  IMAD R39, R38, UR15, R39 ;  /* 0x0000000f26277c24 */ /* 0x000fe4000f8e0227 */
[----:B0-----:R-:W-:-:S06]  /*adb0*/  FADD.FTZ R12, R5, 1 ;  /* 0x3f800000050c7421 */ /* 0x001fcc0000010000 */
[----:B------:R-:W0:Y:S02]  /*adc0*/  MUFU.RCP R12, R12 ;  /* 0x0000000c000c7308 */ /* 0x000e240000001000 */
[----:B0-----:R-:W-:Y:S01]  /*add0*/  FMUL.FTZ R14, R13, R12 ;  /* 0x0000000c0d0e7220 */ /* 0x001fe20000410000 */
[----:B---3--:R-:W-:-:S04]  /*ade0*/  FADD.FTZ R2, R2, -UR6 ;  /* 0x8000000602027e21 */ /* 0x008fc80008010000 */
[----:B------:R-:W-:-:S04]  /*adf0*/  FMUL.FTZ R3, R2, UR7 ;  /* 0x0000000702037c20 */ /* 0x000fc80008410000 */
[----:B------:R-:W-:Y:S01]  /*ae00*/  FFMA.FTZ R11, R20, R3, R22 ;  /* 0x00000003140b7223 */ /* 0x000fe20000010016 */
[----:B------:R-:W-:-:S03]  /*ae10*/  MOV R3, R19 ;  /* 0x0000001300037202 */ /* 0x000fc60000000f00 */
[----:B------:R-:W-:-:S06]  /*ae20*/  FMUL.FTZ R2, R11, -1.4426950216293334961 ;  /* 0xbfb8aa3b0b027820 */ /* 0x000fcc0000410000 */
[----:B------:R-:W0:Y:S02]  /*ae30*/  MUFU.EX2 R2, R2 ;  /* 0x0000000200027308 */ /* 0x000e240000000800 */
[----:B0-----:R-:W-:Y:S01]  /*ae40*/  FADD.FTZ R4, R2, 1 ;  /* 0x3f80000002047421 */ /* 0x001fe20000010000 */
[----:B------:R-:W-:-:S05]  /*ae50*/  MOV R2, R16 ;  /* 0x0000001000027202 */ /* 0x000fca0000000f00 */
[----:B------:R-:W0:Y:S01]  /*ae60*/  MUFU.RCP R4, R4 ;  /* 0x0000000400047308 */ /* 0x000e220000001000 */
[----:B------:R-:W-:-:S05]  /*ae70*/  IMAD.WIDE.U32 R2, R38, UR14, R2 ;  /* 0x0000000e26027c25 */ /* 0x000fca000f8e0002 */
[----:B------:R-:W-:Y:S01]  /*ae80*/  IADD3 R39, PT, PT, R3, R39, RZ ;  /* 0x0000002703277210 */ /* 0x000fe20007ffe0ff */
[----:B0-----:R-:W-:Y:S01]  /*ae90*/  FMUL.FTZ R11, R11, R4 ;  /* 0x000000040b0b7220 */ /* 0x001fe20000410000 */
[----:B-----5:R-:W-:-:S04]  /*aea0*/  LEA R4, P1, R2, UR16, 0x1 ;  /* 0x0000001002047c11 */ /* 0x020fc8000f8208ff */
[----:B------:R-:W-:Y:S02]  /*aeb0*/  LEA.HI.X R5, R2, UR17, R39, 0x1, P1 ;  /* 0x0000001102057c11 */ /* 0x000fe400088f0c27 */
[----:B------:R-:W-:-:S05]  /*aec0*/  F2FP.BF16.F32.PACK_AB R11, R14, R11 ;  /* 0x0000000b0e0b723e */ /* 0x000fca00000010ff */
[----:B------:R3:W-:Y:S02]  /*aed0*/  STG.E desc[UR12][R4.64], R11 ;  /* 0x0000000b04007986 */ /* 0x0007e4000c10190c */
.L_x_2127:
[----:B------:R-:W-:Y:S05]  /*aee0*/  BSYNC.RECONVERGENT B1 ;  /* 0x0000000000017941 */ /* 0x000fea0003800200 */
.L_x_2126:
[----:B------:R-:W-:Y:S04]  /*aef0*/  BSSY.RECONVERGENT B1, `(.L_x_2128) ;  /* 0x000001e000017945 */ /* 0x000fe80003800200 */
[----:B------:R-:W-:Y:S05]  /*af00*/  @P3 BRA `(.L_x_2129) ;  /* 0x0000000000703947 */ /* 0x000fea0003800000 */
[----:B------:R-:W-:Y:S01]  /*af10*/  FADD.FTZ R77, R77, -UR6 ;  /* 0x800000064d4d7e21 */ /* 0x000fe20008010000 */
[----:B------:R-:W-:Y:S01]  /*af20*/  FADD.FTZ R15, R15, -UR6 ;  /* 0x800000060f0f7e21 */ /* 0x000fe20008010000 */
[----:B------:R-:W4:Y:S01]  /*af30*/  LDCU.64 UR14, c[0x0][0x3e0] ;  /* 0x00007c00ff0e77ac */ /* 0x000f220008000a00 */
[----:B------:R-:W-:Y:S01]  /*af40*/  MOV R3, R19 ;  /* 0x0000001300037202 */ /* 0x000fe20000000f00 */
[----:B------:R-:W-:Y:S01]  /*af50*/  FMUL.FTZ R77, R77, UR7 ;  /* 0x000000074d4d7c20 */ /* 0x000fe20008410000 */
[----:B0123--:R-:W-:Y:S01]  /*af60*/  FMUL.FTZ R4, R15, UR7 ;  /* 0x000000070f047c20 */ /* 0x00ffe20008410000 */
[----:B------:R-:W0:Y:S02]  /*af70*/  LDCU.64 UR16, c[0x0][0x380] ;  /* 0x00007000ff1077ac */ /* 0x000e240008000a00 */
[----:B------:R-:W-:Y:S01]  /*af80*/  FFMA.FTZ R77, R20, R77, R22 ;  /* 0x0000004d144d7223 */ /* 0x000fe20000010016 */
[----:B------:R-:W-:-:S03]  /*af90*/  FFMA.FTZ R12, R21, R4, R23 ;  /* 0x00000004150c7223 */ /* 0x000fc60000010017 */
[----:B------:R-:W-:Y:S01]  /*afa0*/  FMUL.FTZ R2, R77, -1.4426950216293334961 ;  /* 0xbfb8aa3b4d027820 */ /* 0x000fe20000410000 */
[----:B------:R-:W-:-:S05]  /*afb0*/  FMUL.FTZ R5, R12, -1.4426950216293334961 ;  /* 0xbfb8aa3b0c057820 */ /* 0x000fca0000410000 */
[----:B------:R-:W1:Y:S01]  /*afc0*/  MUFU.EX2 R2, R2 ;  /* 0x0000000200027308 */ /* 0x000e620000000800 */
[----:B----4-:R-:W-:-:S03]  /*afd0*/  IMAD R7, R7, UR14, RZ ;  /* 0x0000000e07077c24 */ /* 0x010fc6000f8e02ff */
        /* <DEDUP_REMOVED lines=15> */
.L_x_2129:
[----:B------:R-:W-:Y:S05]  /*b0d0*/  BSYNC.RECONVERGENT B1 ;  /* 0x0000000000017941 */ /* 0x000fea0003800200 */
.L_x_2128:
[----:B------:R-:W-:Y:S04]  /*b0e0*/  BSSY.RECONVERGENT B1, `(.L_x_2130) ;  /* 0x000001f000017945 */ /* 0x000fe80003800200 */
[----:B------:R-:W-:Y:S05]  /*b0f0*/  @P4 BRA `(.L_x_2131) ;  /* 0x0000000000744947 */ /* 0x000fea0003800000 */
[----:B------:R-:W5:Y:S01]  /*b100*/  LDL.LU R0, [R1+0xc] ;  /* 0x00000c0001007983 */ /* 0x000f620000300800 */
[----:B------:R-:W-:Y:S01]  /*b110*/  FADD.FTZ R24, R24, -UR6 ;  /* 0x8000000618187e21 */ /* 0x000fe20008010000 */
[----:B------:R-:W0:Y:S01]  /*b120*/  LDCU.64 UR14, c[0x0][0x3e0] ;  /* 0x00007c00ff0e77ac */ /* 0x000e220008000a00 */
[----:B------:R-:W-:Y:S02]  /*b130*/  MOV R2, R16 ;  /* 0x0000001000027202 */ /* 0x000fe40000000f00 */
[----:B------:R-:W-:Y:S01]  /*b140*/  FMUL.FTZ R24, R24, UR7 ;  /* 0x0000000718187c20 */ /* 0x000fe20008410000 */
[----:B------:R-:W5:Y:S03]  /*b150*/  LDCU.64 UR16, c[0x0][0x380] ;  /* 0x00007000ff1077ac */ /* 0x000f660008000a00 */
[----:B------:R-:W-:-:S04]  /*b160*/  FFMA.FTZ R24, R21, R24, R23 ;  /* 0x0000001815187223 */ /* 0x000fc80000010017 */
[----:B01234-:R-:W-:-:S06]  /*b170*/  FMUL.FTZ R5, R24, -1.4426950216293334961 ;  /* 0xbfb8aa3b18057820 */ /* 0x01ffcc0000410000 */
[----:B------:R-:W0:Y:S01]  /*b180*/  MUFU.EX2 R5, R5 ;  /* 0x0000000500057308 */ /* 0x000e220000000800 */
[----:B------:R-:W-:-:S04]  /*b190*/  IMAD R13, R8, UR14, RZ ;  /* 0x0000000e080d7c24 */ /* 0x000fc8000f8e02ff */
[----:B------:R-:W-:Y:S02]  /*b1a0*/  IMAD R13, R6, UR15, R13 ;  /* 0x0000000f060d7c24 */ /* 0x000fe4000f8e020d */
[----:B0-----:R-:W-:-:S06]  /*b1b0*/  FADD.FTZ R7, R5, 1 ;  /* 0x3f80000005077421 */ /* 0x001fcc0000010000 */
[----:B------:R-:W-:Y:S01]  /*b1c0*/  MUFU.RCP R7, R7 ;  /* 0x0000000700077308 */ /* 0x000fe20000001000 */
[----:B-----5:R-:W-:-:S04]  /*b1d0*/  FADD.FTZ R0, R0, -UR6 ;  /* 0x8000000600007e21 */ /* 0x020fc80008010000 */
[----:B------:R-:W-:-:S04]  /*b1e0*/  FMUL.FTZ R3, R0, UR7 ;  /* 0x0000000700037c20 */ /* 0x000fc80008410000 */
[----:B------:R-:W-:Y:S01]  /*b1f0*/  FFMA.FTZ R11, R20, R3, R22 ;  /* 0x00000003140b7223 */ /* 0x000fe20000010016 */
[----:B------:R-:W-:-:S03]  /*b200*/  MOV R3, R19 ;  /* 0x0000001300037202 */ /* 0x000fc60000000f00 */
[----:B------:R-:W-:Y:S01]  /*b210*/  FMUL.FTZ R0, R11, -1.4426950216293334961 ;  /* 0xbfb8aa3b0b007820 */ /* 0x000fe20000410000 */
[----:B------:R-:W-:-:S05]  /*b220*/  IMAD.WIDE.U32 R2, R6, UR14, R2 ;  /* 0x0000000e06027c25 */ /* 0x000fca000f8e0002 */
[----:B------:R-:W0:Y:S01]  /*b230*/  MUFU.EX2 R0, R0 ;  /* 0x0000000000007308 */ /* 0x000e220000000800 */
[----:B------:R-:W-:Y:S01]  /*b240*/  IADD3 R13, PT, PT, R3, R13, RZ ;  /* 0x0000000d030d7210 */ /* 0x000fe20007ffe0ff */
[----:B0-----:R-:W-:-:S06]  /*b250*/  FADD.FTZ R4, R0, 1 ;  /* 0x3f80000000047421 */ /* 0x001fcc0000010000 */
[----:B------:R-:W0:Y:S02]  /*b260*/  MUFU.RCP R4, R4 ;  /* 0x0000000400047308 */ /* 0x000e240000001000 */
[----:B0-----:R-:W-:Y:S01]  /*b270*/  FMUL.FTZ R0, R11, R4 ;  /* 0x000000040b007220 */ /* 0x001fe20000410000 */
[----:B------:R-:W-:Y:S01]  /*b280*/  FMUL.FTZ R11, R24, R7 ;  /* 0x00000007180b7220 */ /* 0x000fe20000410000 */
[----:B------:R-:W-:-:S04]  /*b290*/  LEA R4, P1, R2, UR16, 0x1 ;  /* 0x0000001002047c11 */ /* 0x000fc8000f8208ff */
[----:B------:R-:W-:Y:S02]  /*b2a0*/  LEA.HI.X R5, R2, UR17, R13, 0x1, P1 ;  /* 0x0000001102057c11 */ /* 0x000fe400088f0c0d */
[----:B------:R-:W-:-:S05]  /*b2b0*/  F2FP.BF16.F32.PACK_AB R11, R11, R0 ;  /* 0x000000000b0b723e */ /* 0x000fca00000010ff */
[----:B------:R0:W-:Y:S02]  /*b2c0*/  STG.E desc[UR12][R4.64], R11 ;  /* 0x0000000b04007986 */ /* 0x0001e4000c10190c */
.L_x_2131:
[----:B------:R-:W-:Y:S05]  /*b2d0*/  BSYNC.RECONVERGENT B1 ;  /* 0x0000000000017941 */ /* 0x000fea0003800200 */
.L_x_2130:
[----:B------:R-:W-:Y:S01]  /*b2e0*/  ISETP.GE.U32.AND P5, PT, R9, UR10, PT ;  /* 0x0000000a09007c0c */ /* 0x000fe2000bfa6070 */
[----:B------:R-:W-:Y:S01]  /*b2f0*/  BSSY.RECONVERGENT B1, `(.L_x_2132) ;  /* 0x0000035000017945 */ /* 0x000fe20003800200 */
[----:B------:R-:W-:Y:S02]  /*b300*/  SHF.R.S32.HI R3, RZ, 0x1f, R9 ;  /* 0x0000001fff037819 */ /* 0x000fe40000011409 */
[C---:B------:R-:W-:Y:S02]  /*b310*/  IADD3 R15, PT, PT, R44.reuse, 0x160, RZ ;  /* 0x000001602c0f7810 */ /* 0x040fe40007ffe0ff */
[----:B------:R-:W-:Y:S02]  /*b320*/  ISETP.GE.AND.EX P5, PT, R3, UR11, PT, P5 ;  /* 0x0000000b03007c0c */ /* 0x000fe4000bfa6350 */
[C---:B------:R-:W-:Y:S02]  /*b330*/  IADD3 R13, PT, PT, R44.reuse, 0x170, RZ ;  /* 0x000001702c0d7810 */ /* 0x040fe40007ffe0ff */
[----:B0123--:R-:W-:-:S02]  /*b340*/  IADD3 R11, PT, PT, R44, 0x180, RZ ;  /* 0x000001802c0b7810 */ /* 0x00ffc40007ffe0ff */
[----:B----4-:R-:W-:Y:S02]  /*b350*/  IADD3 R7, PT, PT, R44, 0x190, RZ ;  /* 0x000001902c077810 */ /* 0x010fe40007ffe0ff */
        /* <DEDUP_REMOVED lines=41> */
[----:B-1----:R-:W-:-:S04]  /*b5f0*/  LEA R4, P5, R2, UR16, 0x1 ;  /* 0x0000001002047c11 */ /* 0x002fc8000f8a08ff */
[----:B------:R-:W-:Y:S01]  /*b600*/  LEA.HI.X R5, R2, UR17, R41, 0x1, P5 ;  /* 0x0000001102057c11 */ /* 0x000fe2000a8f0c29 */
[----:B--2---:R-:W-:-:S05]  /*b610*/  FMUL.FTZ R40, R40, R25 ;  /* 0x0000001928287220 */ /* 0x004fca0000410000 */
[----:B------:R-:W-:-:S05]  /*b620*/  F2FP.BF16.F32.PACK_AB R9, R40, R9 ;  /* 0x000000092809723e */ /* 0x000fca00000010ff */
[----:B------:R0:W-:Y:S02]  /*b630*/  STG.E desc[UR12][R4.64], R9 ;  /* 0x0000000904007986 */ /* 0x0001e4000c10190c */
.L_x_2133:
[----:B------:R-:W-:Y:S05]  /*b640*/  BSYNC.RECONVERGENT B1 ;  /* 0x0000000000017941 */ /* 0x000fea0003800200 */
.L_x_2132:
[----:B------:R-:W-:Y:S04]  /*b650*/  BSSY.RECONVERGENT B1, `(.L_x_2134) ;  /* 0x000001e000017945 */ /* 0x000fe80003800200 */
[----:B------:R-:W-:Y:S05]  /*b660*/  @P2 BRA `(.L_x_2135) ;  /* 0x0000000000702947 */ /* 0x000fea0003800000 */
[----:B------:R-:W-:Y:S01]  /*b670*/  FADD.FTZ R73, R73, -UR6 ;  /* 0x8000000649497e21 */ /* 0x000fe20008010000 */
[----:B------:R-:W-:Y:S01]  /*b680*/  FADD.FTZ R26, R26, -UR6 ;  /* 0x800000061a1a7e21 */ /* 0x000fe20008010000 */
[----:B------:R-:W1:Y:S01]  /*b690*/  LDCU.64 UR14, c[0x0][0x3e0] ;  /* 0x00007c00ff0e77ac */ /* 0x000e620008000a00 */
[----:B------:R-:W-:Y:S01]  /*b6a0*/  MOV R3, R19 ;  /* 0x0000001300037202 */ /* 0x000fe20000000f00 */
[----:B------:R-:W-:Y:S01]  /*b6b0*/  FMUL.FTZ R73, R73, UR7 ;  /* 0x0000000749497c20 */ /* 0x000fe20008410000 */
[----:B------:R-:W-:Y:S01]  /*b6c0*/  FMUL.FTZ R26, R26, UR7 ;  /* 0x000000071a1a7c20 */ /* 0x000fe20008410000 */
[----:B------:R-:W2:Y:S02]  /*b6d0*/  LDCU.64 UR16, c[0x0][0x380] ;  /* 0x00007000ff1077ac */ /* 0x000ea40008000a00 */
[----:B------:R-:W-:Y:S01]  /*b6e0*/  FFMA.FTZ R73, R20, R73, R22 ;  /* 0x0000004914497223 */ /* 0x000fe20000010016 */
[----:B------:R-:W-:-:S03]  /*b6f0*/  FFMA.FTZ R26, R21, R26, R23 ;  /* 0x0000001a151a7223 */ /* 0x000fc60000010017 */
[----:B------:R-:W-:Y:S01]  /*b700*/  FMUL.FTZ R2, R73, -1.4426950216293334961 ;  /* 0xbfb8aa3b49027820 */ /* 0x000fe20000410000 */
[----:B0-----:R-:W-:-:S05]  /*b710*/  FMUL.FTZ R5, R26, -1.4426950216293334961 ;  /* 0xbfb8aa3b1a057820 */ /* 0x001fca0000410000 */
        /* <DEDUP_REMOVED lines=17> */
.L_x_2135:
[----:B------:R-:W-:Y:S05]  /*b830*/  BSYNC.RECONVERGENT B1 ;  /* 0x0000000000017941 */ /* 0x000fea0003800200 */
.L_x_2134:
[----:B------:R-:W-:Y:S04]  /*b840*/  BSSY.RECONVERGENT B1, `(.L_x_2136) ;  /* 0x000001e000017945 */ /* 0x000fe80003800200 */
[----:B------:R-:W-:Y:S05]  /*b850*/  @P1 BRA `(.L_x_2137) ;  /* 0x0000000000701947 */ /* 0x000fea0003800000 */
[----:B------:R-:W-:Y:S01]  /*b860*/  FADD.FTZ R72, R72, -UR6 ;  /* 0x8000000648487e21 */ /* 0x000fe20008010000 */
[----:B------:R-:W-:Y:S01]  /*b870*/  FADD.FTZ R27, R27, -UR6 ;  /* 0x800000061b1b7e21 */ /* 0x000fe20008010000 */
[----:B------:R-:W2:Y:S02]  /*b880*/  LDCU.64 UR14, c[0x0][0x3e0] ;  /* 0x00007c00ff0e77ac */ /* 0x000ea40008000a00 */
[----:B------:R-:W-:Y:S01]  /*b890*/  FMUL.FTZ R3, R72, UR7 ;  /* 0x0000000748037c20 */ /* 0x000fe20008410000 */
[----:B01----:R-:W-:Y:S01]  /*b8a0*/  FMUL.FTZ R4, R27, UR7 ;  /* 0x000000071b047c20 */ /* 0x003fe20008410000 */
[----:B------:R-:W0:Y:S02]  /*b8b0*/  LDCU.64 UR16, c[0x0][0x380] ;  /* 0x00007000ff1077ac */ /* 0x000e240008000a00 */
[----:B------:R-:W-:Y:S01]  /*b8c0*/  FFMA.FTZ R9, R20, R3, R22 ;  /* 0x0000000314097223 */ /* 0x000fe20000010016 */
[----:B------:R-:W-:Y:S01]  /*b8d0*/  FFMA.FTZ R25, R21, R4, R23 ;  /* 0x0000000415197223 */ /* 0x000fe20000010017 */
[----:B------:R-:W-:-:S02]  /*b8e0*/  MOV R3, R19 ;  /* 0x0000001300037202 */ /* 0x000fc40000000f00 */
[----:B------:R-:W-:Y:S01]  /*b8f0*/  FMUL.FTZ R2, R9, -1.4426950216293334961 ;  /* 0xbfb8aa3b09027820 */ /* 0x000fe20000410000 */
[----:B------:R-:W-:-:S05]  /*b900*/  FMUL.FTZ R5, R25, -1.4426950216293334961 ;  /* 0xbfb8aa3b19057820 */ /* 0x000fca0000410000 */
[----:B------:R-:W1:Y:S01]  /*b910*/  MUFU.EX2 R2, R2 ;  /* 0x0000000200027308 */ /* 0x000e620000000800 */
[----:B--2---:R-:W-:-:S03]  /*b920*/  IMAD R24, R24, UR14, RZ ;  /* 0x0000000e18187c24 */ /* 0x004fc6000f8e02ff */
[----:B------:R-:W2:Y:S01]  /*b930*/  MUFU.EX2 R5, R5 ;  /* 0x0000000500057308 */ /* 0x000ea20000000800 */
[----:B-1----:R-:W-:Y:S01]  /*b940*/  FADD.FTZ R4, R2, 1 ;  /* 0x3f80000002047421 */ /* 0x002fe20000010000 */
[----:B------:R-:W-:Y:S01]  /*b950*/  MOV R2, R16 ;  /* 0x0000001000027202 */ /* 0x000fe20000000f00 */
[----:B--2---:R-:W-:-:S04]  /*b960*/  FADD.FTZ R10, R5, 1 ;  /* 0x3f800000050a7421 */ /* 0x004fc80000010000 */
[----:B------:R-:W1:Y:S01]  /*b970*/  MUFU.RCP R4, R4 ;  /* 0x0000000400047308 */ /* 0x000e620000001000 */
[----:B------:R-:W-:-:S04]  /*b980*/  IMAD.WIDE.U32 R2, R15, UR14, R2 ;  /* 0x0000000e0f027c25 */ /* 0x000fc8000f8e0002 */
[----:B------:R-:W-:-:S03]  /*b990*/  IMAD R15, R15, UR15, R24 ;  /* 0x0000000f0f0f7c24 */ /* 0x000fc6000f8e0218 */
[----:B------:R-:W2:Y:S02]  /*b9a0*/  MUFU.RCP R10, R10 ;  /* 0x0000000a000a7308 */ /* 0x000ea40000001000 */
[----:B------:R-:W-:Y:S01]  /*b9b0*/  IADD3 R15, PT, PT, R3, R15, RZ ;  /* 0x0000000f030f7210 */ /* 0x000fe20007ffe0ff */
[----:B-1----:R-:W-:Y:S01]  /*b9c0*/  FMUL.FTZ R9, R9, R4 ;  /* 0x0000000409097220 */ /* 0x002fe20000410000 */
[----:B0-----:R-:W-:-:S04]  /*b9d0*/  LEA R4, P1, R2, UR16, 0x1 ;  /* 0x0000001002047c11 */ /* 0x001fc8000f8208ff */
[----:B------:R-:W-:Y:S01]  /*b9e0*/  LEA.HI.X R5, R2, UR17, R15, 0x1, P1 ;  /* 0x0000001102057c11 */ /* 0x000fe200088f0c0f */
[----:B--2---:R-:W-:-:S05]  /*b9f0*/  FMUL.FTZ R24, R25, R10 ;  /* 0x0000000a19187220 */ /* 0x004fca0000410000 */
[----:B------:R-:W-:-:S05]  /*ba00*/  F2FP.BF16.F32.PACK_AB R9, R24, R9 ;  /* 0x000000091809723e */ /* 0x000fca00000010ff */
[----:B------:R2:W-:Y:S02]  /*ba10*/  STG.E desc[UR12][R4.64], R9 ;  /* 0x0000000904007986 */ /* 0x0005e4000c10190c */
.L_x_2137:
[----:B------:R-:W-:Y:S05]  /*ba20*/  BSYNC.RECONVERGENT B1 ;  /* 0x0000000000017941 */ /* 0x000fea0003800200 */
.L_x_2136:
[----:B------:R-:W-:Y:S04]  /*ba30*/  BSSY.RECONVERGENT B1, `(.L_x_2138) ;  /* 0x000001e000017945 */ /* 0x000fe80003800200 */
[----:B------:R-:W-:Y:S05]  /*ba40*/  @P6 BRA `(.L_x_2139) ;  /* 0x0000000000706947 */ /* 0x000fea0003800000 */
[----:B------:R-:W-:Y:S01]  /*ba50*/  FADD.FTZ R70, R70, -UR6 ;  /* 0x8000000646467e21 */ /* 0x000fe20008010000 */
[----:B------:R-:W-:Y:S01]  /*ba60*/  FADD.FTZ R28, R28, -UR6 ;  /* 0x800000061c1c7e21 */ /* 0x000fe20008010000 */
[----:B------:R-:W3:Y:S02]  /*ba70*/  LDCU.64 UR14, c[0x0][0x3e0] ;  /* 0x00007c00ff0e77ac */ /* 0x000ee40008000a00 */
[----:B------:R-:W-:Y:S01]  /*ba80*/  FMUL.FTZ R3, R70, UR7 ;  /* 0x0000000746037c20 */ /* 0x000fe20008410000 */
[----:B------:R-:W-:Y:S01]  /*ba90*/  FMUL.FTZ R28, R28, UR7 ;  /* 0x000000071c1c7c20 */ /* 0x000fe20008410000 */
[----:B------:R-:W4:Y:S02]  /*baa0*/  LDCU.64 UR16, c[0x0][0x380] ;  /* 0x00007000ff1077ac */ /* 0x000f240008000a00 */
[----:B012---:R-:W-:Y:S01]  /*bab0*/  FFMA.FTZ R9, R20, R3, R22 ;  /* 0x0000000314097223 */ /* 0x007fe20000010016 */
[----:B------:R-:W-:Y:S01]  /*bac0*/  FFMA.FTZ R15, R21, R28, R23 ;  /* 0x0000001c150f7223 */ /* 0x000fe20000010017 */
[----:B------:R-:W-:-:S02]  /*bad0*/  MOV R3, R19 ;  /* 0x0000001300037202 */ /* 0x000fc40000000f00 */
[----:B------:R-:W-:Y:S01]  /*bae0*/  FMUL.FTZ R2, R9, -1.4426950216293334961 ;  /* 0xbfb8aa3b09027820 */ /* 0x000fe20000410000 */
[----:B------:R-:W-:-:S05]  /*baf0*/  FMUL.FTZ R5, R15, -1.4426950216293334961 ;  /* 0xbfb8aa3b0f057820 */ /* 0x000fca0000410000 */
[----:B------:R-:W0:Y:S01]  /*bb00*/  MUFU.EX2 R2, R2 ;  /* 0x0000000200027308 */ /* 0x000e220000000800 */
[----:B---3--:R-:W-:-:S03]  /*bb10*/  IMAD R14, R14, UR14, RZ ;  /* 0x0000000e0e0e7c24 */ /* 0x008fc6000f8e02ff */
        /* <DEDUP_REMOVED lines=10> */
[----:B----4-:R-:W-:-:S04]  /*bbc0*/  LEA R4, P1, R2, UR16, 0x1 ;  /* 0x0000001002047c11 */ /* 0x010fc8000f8208ff */
[----:B------:R-:W-:Y:S01]  /*bbd0*/  LEA.HI.X R5, R2, UR17, R13, 0x1, P1 ;  /* 0x0000001102057c11 */ /* 0x000fe200088f0c0d */
[----:B-1----:R-:W-:-:S05]  /*bbe0*/  FMUL.FTZ R14, R15, R10 ;  /* 0x0000000a0f0e7220 */ /* 0x002fca0000410000 */
[----:B------:R-:W-:-:S05]  /*bbf0*/  F2FP.BF16.F32.PACK_AB R9, R14, R9 ;  /* 0x000000090e09723e */ /* 0x000fca00000010ff */
[----:B------:R3:W-:Y:S02]  /*bc00*/  STG.E desc[UR12][R4.64], R9 ;  /* 0x0000000904007986 */ /* 0x0007e4000c10190c */
.L_x_2139:
[----:B------:R-:W-:Y:S05]  /*bc10*/  BSYNC.RECONVERGENT B1 ;  /* 0x0000000000017941 */ /* 0x000fea0003800200 */
.L_x_2138:
        /* <DEDUP_REMOVED lines=30> */
.L_x_2141:
[----:B------:R-:W-:Y:S05]  /*be00*/  BSYNC.RECONVERGENT B1 ;  /* 0x0000000000017941 */ /* 0x000fea0003800200 */
.L_x_2140:
[----:B------:R-:W-:Y:S04]  /*be10*/  BSSY.RECONVERGENT B1, `(.L_x_2142) ;  /* 0x000001e000017945 */ /* 0x000fe80003800200 */
[----:B------:R-:W-:Y:S05]  /*be20*/  @P4 BRA `(.L_x_2143) ;  /* 0x0000000000704947 */ /* 0x000fea0003800000 */
[----:B------:R-:W-:Y:S01]  /*be30*/  FADD.FTZ R63, R63, -UR6 ;  /* 0x800000063f3f7e21 */ /* 0x000fe20008010000 */
[----:B------:R-:W-:Y:S01]  /*be40*/  FADD.FTZ R30, R30, -UR6 ;  /* 0x800000061e1e7e21 */ /* 0x000fe20008010000 */
[----:B------:R-:W5:Y:S01]  /*be50*/  LDCU.64 UR14, c[0x0][0x3e0] ;  /* 0x00007c00ff0e77ac */ /* 0x000f620008000a00 */
[----:B------:R-:W-:Y:S01]  /*be60*/  MOV R3, R19 ;  /* 0x0000001300037202 */ /* 0x000fe20000000f00 */
[----:B------:R-:W-:Y:S01]  /*be70*/  FMUL.FTZ R63, R63, UR7 ;  /* 0x000000073f3f7c20 */ /* 0x000fe20008410000 */
[----:B------:R-:W-:Y:S01]  /*be80*/  FMUL.FTZ R30, R30, UR7 ;  /* 0x000000071e1e7c20 */ /* 0x000fe20008410000 */
[----:B------:R-:W5:Y:S02]  /*be90*/  LDCU.64 UR16, c[0x0][0x380] ;  /* 0x00007000ff1077ac */ /* 0x000f640008000a00 */
[----:B------:R-:W-:Y:S01]  /*bea0*/  FFMA.FTZ R63, R20, R63, R22 ;  /* 0x0000003f143f7223 */ /* 0x000fe20000010016 */
[----:B------:R-:W-:-:S03]  /*beb0*/  FFMA.FTZ R30, R21, R30, R23 ;  /* 0x0000001e151e7223 */ /* 0x000fc60000010017 */
[----:B------:R-:W-:Y:S01]  /*bec0*/  FMUL.FTZ R2, R63, -1.4426950216293334961 ;  /* 0xbfb8aa3b3f027820 */ /* 0x000fe20000410000 */
[----:B01234-:R-:W-:-:S05]  /*bed0*/  FMUL.FTZ R5, R30, -1.4426950216293334961 ;  /* 0xbfb8aa3b1e057820 */ /* 0x01ffca0000410000 */
[----:B------:R-:W0:Y:S01]  /*bee0*/  MUFU.EX2 R2, R2 ;  /* 0x0000000200027308 */ /* 0x000e220000000800 */
[----:B-----5:R-:W-:-:S03]  /*bef0*/  IMAD R8, R8, UR14, RZ ;  /* 0x0000000e08087c24 */ /* 0x020fc6000f8e02ff */
        /* <DEDUP_REMOVED lines=10> */
[----:B------:R-:W-:-:S04]  /*bfa0*/  LEA R4, P1, R2, UR16, 0x1 ;  /* 0x0000001002047c11 */ /* 0x000fc8000f8208ff */
[----:B------:R-:W-:Y:S01]  /*bfb0*/  LEA.HI.X R5, R2, UR17, R11, 0x1, P1 ;  /* 0x0000001102057c11 */ /* 0x000fe200088f0c0b */
[----:B-1----:R-:W-:-:S05]  /*bfc0*/  FMUL.FTZ R8, R30, R9 ;  /* 0x000000091e087220 */ /* 0x002fca0000410000 */
[----:B------:R-:W-:-:S05]  /*bfd0*/  F2FP.BF16.F32.PACK_AB R7, R8, R7 ;  /* 0x000000070807723e */ /* 0x000fca00000010ff */
[----:B------:R0:W-:Y:S02]  /*bfe0*/  STG.E desc[UR12][R4.64], R7 ;  /* 0x0000000704007986 */ /* 0x0001e4000c10190c */
.L_x_2143:
[----:B------:R-:W-:Y:S05]  /*bff0*/  BSYNC.RECONVERGENT B1 ;  /* 0x0000000000017941 */ /* 0x000fea0003800200 */
.L_x_2142:
[----:B------:R-:W-:Y:S01]  /*c000*/  ISETP.GE.U32.AND P5, PT, R0, UR10, PT ;  /* 0x0000000a00007c0c */ /* 0x000fe2000bfa6070 */
[----:B------:R-:W-:Y:S01]  /*c010*/  BSSY.RECONVERGENT B1, `(.L_x_2144) ;  /* 0x0000033000017945 */ /* 0x000fe20003800200 */
[----:B------:R-:W-:Y:S02]  /*c020*/  SHF.R.S32.HI R11, RZ, 0x1f, R0 ;  /* 0x0000001fff0b7819 */ /* 0x000fe40000011400 */
[C---:B------:R-:W-:Y:S02]  /*c030*/  IADD3 R8, PT, PT, R44.reuse, 0x1c0, RZ ;  /* 0x000001c02c087810 */ /* 0x040fe40007ffe0ff */
        /* <DEDUP_REMOVED lines=48> */
.L_x_2145:
[----:B------:R-:W-:Y:S05]  /*c340*/  BSYNC.RECONVERGENT B1 ;  /* 0x0000000000017941 */ /* 0x000fea0003800200 */
.L_x_2144:
        /* <DEDUP_REMOVED lines=8> */
[----:B------:R-:W2:Y:S01]  /*c3d0*/  LDCU.64 UR16, c[0x0][0x380] ;  /* 0x00007000ff1077ac */ /* 0x000ea20008000a00 */
[----:B------:R-:W-:Y:S01]  /*c3e0*/  MOV R11, R19 ;  /* 0x00000013000b7202 */ /* 0x000fe20000000f00 */
[----:B------:R-:W-:Y:S01]  /*c3f0*/  FFMA.FTZ R59, R20, R59, R22 ;  /* 0x0000003b143b7223 */ /* 0x000fe20000010016 */
[----:B0-----:R-:W-:-:S03]  /*c400*/  FFMA.FTZ R15, R21, R32, R23 ;  /* 0x00000020150f7223 */ /* 0x001fc60000010017 */
[----:B------:R-:W-:Y:S01]  /*c410*/  FMUL.FTZ R0, R59, -1.4426950216293334961 ;  /* 0xbfb8aa3b3b007820 */ /* 0x000fe20000410000 */
[----:B------:R-:W-:-:S05]  /*c420*/  FMUL.FTZ R13, R15, -1.4426950216293334961 ;  /* 0xbfb8aa3b0f0d7820 */ /* 0x000fca0000410000 */
[----:B------:R-:W0:Y:S01]  /*c430*/  MUFU.EX2 R0, R0 ;  /* 0x0000000000007308 */ /* 0x000e220000000800 */
[----:B-1----:R-:W-:-:S03]  /*c440*/  IMAD R25, R24, UR14, RZ ;  /* 0x0000000e18197c24 */ /* 0x002fc6000f8e02ff */
[----:B------:R-:W1:Y:S01]  /*c450*/  MUFU.EX2 R13, R13 ;  /* 0x0000000d000d7308 */ /* 0x000e620000000800 */
[----:B------:R-:W-:-:S04]  /*c460*/  IMAD.WIDE.U32 R10, R6, UR14, R10 ;  /* 0x0000000e060a7c25 */ /* 0x000fc8000f8e000a */
[----:B------:R-:W-:Y:S02]  /*c470*/  IMAD R25, R6, UR15, R25 ;  /* 0x0000000f06197c24 */ /* 0x000fe4000f8e0219 */
[----:B0-----:R-:W-:-:S03]  /*c480*/  FADD.FTZ R12, R0, 1 ;  /* 0x3f800000000c7421 */ /* 0x001fc60000010000 */
[----:B------:R-:W-:Y:S01]  /*c490*/  IADD3 R25, PT, PT, R11, R25, RZ ;  /* 0x000000190b197210 */ /* 0x000fe20007ffe0ff */
[----:B-1----:R-:W-:Y:S02]  /*c4a0*/  FADD.FTZ R14, R13, 1 ;  /* 0x3f8000000d0e7421 */ /* 0x002fe40000010000 */
[----:B------:R-:W0:Y:S08]  /*c4b0*/  MUFU.RCP R12, R12 ;  /* 0x0000000c000c7308 */ /* 0x000e300000001000 */
[----:B------:R-:W1:Y:S01]  /*c4c0*/  MUFU.RCP R14, R14 ;  /* 0x0000000e000e7308 */ /* 0x000e620000001000 */
[----:B0-----:R-:W-:Y:S01]  /*c4d0*/  FMUL.FTZ R0, R59, R12 ;  /* 0x0000000c3b007220 */ /* 0x001fe20000410000 */
[----:B--2---:R-:W-:-:S04]  /*c4e0*/  LEA R12, P2, R10, UR16, 0x1 ;  /* 0x000000100a0c7c11 */ /* 0x004fc8000f8408ff */
[----:B------:R-:W-:Y:S01]  /*c4f0*/  LEA.HI.X R13, R10, UR17, R25, 0x1, P2 ;  /* 0x000000110a0d7c11 */ /* 0x000fe200090f0c19 */
[----:B-1----:R-:W-:-:S05]  /*c500*/  FMUL.FTZ R15, R15, R14 ;  /* 0x0000000e0f0f7220 */ /* 0x002fca0000410000 */
[----:B------:R-:W-:-:S05]  /*c510*/  F2FP.BF16.F32.PACK_AB R15, R15, R0 ;  /* 0x000000000f0f723e */ /* 0x000fca00000010ff */
[----:B------:R1:W-:Y:S02]  /*c520*/  STG.E desc[UR12][R12.64], R15 ;  /* 0x0000000f0c007986 */ /* 0x0003e4000c10190c */
.L_x_2147:
[----:B------:R-:W-:Y:S05]  /*c530*/  BSYNC.RECONVERGENT B1 ;  /* 0x0000000000017941 */ /* 0x000fea0003800200 */
.L_x_2146:
        /* <DEDUP_REMOVED lines=8> */
[----:B------:R-:W3:Y:S01]  /*c5c0*/  LDCU.64 UR16, c[0x0][0x380] ;  /* 0x00007000ff1077ac */ /* 0x000ee20008000a00 */
[----:B------:R-:W-:Y:S01]  /*c5d0*/  MOV R11, R19 ;  /* 0x00000013000b7202 */ /* 0x000fe20000000f00 */
[----:B------:R-:W-:Y:S01]  /*c5e0*/  FFMA.FTZ R57, R20, R57, R22 ;  /* 0x0000003914397223 */ /* 0x000fe20000010016 */
[----:B------:R-:W-:-:S03]  /*c5f0*/  FFMA.FTZ R14, R21, R6, R23 ;  /* 0x00000006150e7223 */ /* 0x000fc60000010017 */
[----:B------:R-:W-:Y:S01]  /*c600*/  FMUL.FTZ R0, R57, -1.4426950216293334961 ;  /* 0xbfb8aa3b39007820 */ /* 0x000fe20000410000 */
[----:B01----:R-:W-:-:S05]  /*c610*/  FMUL.FTZ R12, R14, -1.4426950216293334961 ;  /* 0xbfb8aa3b0e0c7820 */ /* 0x003fca0000410000 */
[----:B------:R-:W0:Y:S01]  /*c620*/  MUFU.EX2 R0, R0 ;  /* 0x0000000000007308 */ /* 0x000e220000000800 */
[----:B--2---:R-:W-:-:S03]  /*c630*/  IMAD R9, R9, UR14, RZ ;  /* 0x0000000e09097c24 */ /* 0x004fc6000f8e02ff */
[----:B------:R-:W1:Y:S01]  /*c640*/  MUFU.EX2 R12, R12 ;  /* 0x0000000c000c7308 */ /* 0x000e620000000800 */
[----:B------:R-:W-:-:S04]  /*c650*/  IMAD.WIDE.U32 R10, R8, UR14, R10 ;  /* 0x0000000e080a7c25 */ /* 0x000fc8000f8e000a */
[----:B------:R-:W-:Y:S01]  /*c660*/  IMAD R9, R8, UR15, R9 ;  /* 0x0000000f08097c24 */ /* 0x000fe2000f8e0209 */
[----:B---3--:R-:W-:Y:S01]  /*c670*/  LEA R8, P1, R10, UR16, 0x1 ;  /* 0x000000100a087c11 */ /* 0x008fe2000f8208ff */
[----:B0-----:R-:W-:-:S03]  /*c680*/  FADD.FTZ R6, R0, 1 ;  /* 0x3f80000000067421 */ /* 0x001fc60000010000 */
[----:B------:R-:W-:Y:S01]  /*c690*/  IADD3 R9, PT, PT, R11, R9, RZ ;  /* 0x000000090b097210 */ /* 0x000fe20007ffe0ff */
[----:B-1----:R-:W-:-:S03]  /*c6a0*/  FADD.FTZ R13, R12, 1 ;  /* 0x3f8000000c0d7421 */ /* 0x002fc60000010000 */
[----:B------:R-:W-:Y:S01]  /*c6b0*/  LEA.HI.X R9, R10, UR17, R9, 0x1, P1 ;  /* 0x000000110a097c11 */ /* 0x000fe200088f0c09 */
[----:B------:R-:W0:Y:S08]  /*c6c0*/  MUFU.RCP R6, R6 ;  /* 0x0000000600067308 */ /* 0x000e300000001000 */
[----:B------:R-:W1:Y:S01]  /*c6d0*/  MUFU.RCP R13, R13 ;  /* 0x0000000d000d7308 */ /* 0x000e620000001000 */
[----:B0-----:R-:W-:Y:S01]  /*c6e0*/  FMUL.FTZ R0, R57, R6 ;  /* 0x0000000639007220 */ /* 0x001fe20000410000 */
[----:B-1----:R-:W-:-:S05]  /*c6f0*/  FMUL.FTZ R15, R14, R13 ;  /* 0x0000000d0e0f7220 */ /* 0x002fca0000410000 */
[----:B------:R-:W-:-:S05]  /*c700*/  F2FP.BF16.F32.PACK_AB R15, R15, R0 ;  /* 0x000000000f0f723e */ /* 0x000fca00000010ff */
[----:B------:R2:W-:Y:S02]  /*c710*/  STG.E desc[UR12][R8.64], R15 ;  /* 0x0000000f08007986 */ /* 0x0005e4000c10190c */
.L_x_2149:
[----:B------:R-:W-:Y:S05]  /*c720*/  BSYNC.RECONVERGENT B1 ;  /* 0x0000000000017941 */ /* 0x000fea0003800200 */
.L_x_2148:
[----:B------:R-:W-:Y:S04]  /*c730*/  BSSY.RECONVERGENT B1, `(.L_x_2150) ;  /* 0x000001e000017945 */ /* 0x000fe80003800200 */
[----:B------:R-:W-:Y:S05]  /*c740*/  @P6 BRA `(.L_x_2151) ;  /* 0x0000000000706947 */ /* 0x000fea0003800000 */
[----:B------:R-:W-:Y:S01]  /*c750*/  FADD.FTZ R54, R54, -UR6 ;  /* 0x8000000636367e21 */ /* 0x000fe20008010000 */
[----:B------:R-:W-:Y:S01]  /*c760*/  FADD.FTZ R34, R34, -UR6 ;  /* 0x8000000622227e21 */ /* 0x000fe20008010000 */
[----:B------:R-:W3:Y:S01]  /*c770*/  LDCU.64 UR14, c[0x0][0x3e0] ;  /* 0x00007c00ff0e77ac */ /* 0x000ee20008000a00 */
[----:B------:R-:W-:Y:S01]  /*c780*/  MOV R6, R16 ;  /* 0x0000001000067202 */ /* 0x000fe20000000f00 */
[----:B--2---:R-:W-:Y:S01]  /*c790*/  FMUL.FTZ R9, R54, UR7 ;  /* 0x0000000736097c20 */ /* 0x004fe20008410000 */
[----:B------:R-:W-:Y:S01]  /*c7a0*/  FMUL.FTZ R34, R34, UR7 ;  /* 0x0000000722227c20 */ /* 0x000fe20008410000 */
[----:B------:R-:W2:Y:S02]  /*c7b0*/  LDCU.64 UR16, c[0x0][0x380] ;  /* 0x00007000ff1077ac */ /* 0x000ea40008000a00 */
[----:B------:R-:W-:Y:S01]  /*c7c0*/  FFMA.FTZ R11, R20, R9, R22 ;  /* 0x00000009140b7223 */ /* 0x000fe20000010016 */
[----:B01----:R-:W-:-:S03]  /*c7d0*/  FFMA.FTZ R13, R21, R34, R23 ;  /* 0x00000022150d7223 */ /* 0x003fc60000010017 */
[----:B------:R-:W-:Y:S01]  /*c7e0*/  FMUL.FTZ R0, R11, -1.4426950216293334961 ;  /* 0xbfb8aa3b0b007820 */ /* 0x000fe20000410000 */
[----:B------:R-:W-:-:S05]  /*c7f0*/  FMUL.FTZ R9, R13, -1.4426950216293334961 ;  /* 0xbfb8aa3b0d097820 */ /* 0x000fca0000410000 */
[----:B------:R-:W0:Y:S01]  /*c800*/  MUFU.EX2 R0, R0 ;  /* 0x0000000000007308 */ /* 0x000e220000000800 */
[----:B---3--:R-:W-:Y:S01]  /*c810*/  IMAD R12, R7, UR14, RZ ;  /* 0x0000000e070c7c24 */ /* 0x008fe2000f8e02ff */
[----:B------:R-:W-:Y:S02]  /*c820*/  MOV R7, R19 ;  /* 0x0000001300077202 */ /* 0x000fe40000000f00 */
[----:B------:R-:W1:Y:S01]  /*c830*/  MUFU.EX2 R9, R9 ;  /* 0x0000000900097308 */ /* 0x000e620000000800 */
[C---:B------:R-:W-:Y:S02]  /*c840*/  IMAD R15, R5.reuse, UR15, R12 ;  /* 0x0000000f050f7c24 */ /* 0x040fe4000f8e020c */
[----:B------:R-:W-:-:S05]  /*c850*/  IMAD.WIDE.U32 R6, R5, UR14, R6 ;  /* 0x0000000e05067c25 */ /* 0x000fca000f8e0006 */
[----:B------:R-:W-:Y:S01]  /*c860*/  IADD3 R15, PT, PT, R7, R15, RZ ;  /* 0x0000000f070f7210 */ /* 0x000fe20007ffe0ff */
[----:B0-----:R-:W-:Y:S01]  /*c870*/  FADD.FTZ R8, R0, 1 ;  /* 0x3f80000000087421 */ /* 0x001fe20000010000 */
[----:B-1----:R-:W-:-:S05]  /*c880*/  FADD.FTZ R10, R9, 1 ;  /* 0x3f800000090a7421 */ /* 0x002fca0000010000 */
        /* <DEDUP_REMOVED lines=8> */
.L_x_2151:
[----:B------:R-:W-:Y:S05]  /*c910*/  BSYNC.RECONVERGENT B1 ;  /* 0x0000000000017941 */ /* 0x000fea0003800200 */
.L_x_2150:
[----:B------:R-:W-:Y:S04]  /*c920*/  BSSY.RECONVERGENT B1, `(.L_x_2152) ;  /* 0x000001e000017945 */ /* 0x000fe80003800200 */
[----:B------:R-:W-:Y:S05]  /*c930*/  @P3 BRA `(.L_x_2153) ;  /* 0x0000000000703947 */ /* 0x000fea0003800000 */
[----:B------:R-:W-:Y:S01]  /*c940*/  FADD.FTZ R51, R51, -UR6 ;  /* 0x8000000633337e21 */ /* 0x000fe20008010000 */
[----:B------:R-:W-:Y:S01]  /*c950*/  FADD.FTZ R35, R35, -UR6 ;  /* 0x8000000623237e21 */ /* 0x000fe20008010000 */
[----:B------:R-:W4:Y:S01]  /*c960*/  LDCU.64 UR14, c[0x0][0x3e0] ;  /* 0x00007c00ff0e77ac */ /* 0x000f220008000a00 */
[----:B---3--:R-:W-:Y:S01]  /*c970*/  MOV R5, R19 ;  /* 0x0000001300057202 */ /* 0x008fe20000000f00 */
[----:B------:R-:W-:Y:S01]  /*c980*/  FMUL.FTZ R51, R51, UR7 ;  /* 0x0000000733337c20 */ /* 0x000fe20008410000 */
[----:B------:R-:W-:Y:S01]  /*c990*/  FMUL.FTZ R6, R35, UR7 ;  /* 0x0000000723067c20 */ /* 0x000fe20008410000 */
[----:B------:R-:W3:Y:S02]  /*c9a0*/  LDCU.64 UR16, c[0x0][0x380] ;  /* 0x00007000ff1077ac */ /* 0x000ee40008000a00 */
[----:B------:R-:W-:Y:S01]  /*c9b0*/  FFMA.FTZ R51, R20, R51, R22 ;  /* 0x0000003314337223 */ /* 0x000fe20000010016 */
[----:B--2---:R-:W-:-:S03]  /*c9c0*/  FFMA.FTZ R9, R21, R6, R23 ;  /* 0x0000000615097223 */ /* 0x004fc60000010017 */
[----:B------:R-:W-:Y:S01]  /*c9d0*/  FMUL.FTZ R0, R51, -1.4426950216293334961 ;  /* 0xbfb8aa3b33007820 */ /* 0x000fe20000410000 */
[----:B------:R-:W-:-:S05]  /*c9e0*/  FMUL.FTZ R7, R9, -1.4426950216293334961 ;  /* 0xbfb8aa3b09077820 */ /* 0x000fca0000410000 */
[----:B------:R-:W2:Y:S01]  /*c9f0*/  MUFU.EX2 R0, R0 ;  /* 0x0000000000007308 */ /* 0x000ea20000000800 */
[----:B----4-:R-:W-:Y:S01]  /*ca00*/  IMAD R10, R4, UR14, RZ ;  /* 0x0000000e040a7c24 */ /* 0x010fe2000f8e02ff */
[----:B------:R-:W-:Y:S02]  /*ca10*/  MOV R4, R16 ;  /* 0x0000001000047202 */ /* 0x000fe40000000f00 */
[----:B------:R-:W4:Y:S01]  /*ca20*/  MUFU.EX2 R7, R7 ;  /* 0x0000000700077308 */ /* 0x000f220000000800 */
[C---:B------:R-:W-:Y:S02]  /*ca30*/  IMAD R11, R3.reuse, UR15, R10 ;  /* 0x0000000f030b7c24 */ /* 0x040fe4000f8e020a */
[----:B------:R-:W-:-:S05]  /*ca40*/  IMAD.WIDE.U32 R4, R3, UR14, R4 ;  /* 0x0000000e03047c25 */ /* 0x000fca000f8e0004 */
[----:B------:R-:W-:Y:S01]  /*ca50*/  IADD3 R11, PT, PT, R5, R11, RZ ;  /* 0x0000000b050b7210 */ /* 0x000fe20007ffe0ff */
[----:B--2---:R-:W-:Y:S01]  /*ca60*/  FADD.FTZ R6, R0, 1 ;  /* 0x3f80000000067421 */ /* 0x004fe20000010000 */
[----:B----4-:R-:W-:-:S05]  /*ca70*/  FADD.FTZ R8, R7, 1 ;  /* 0x3f80000007087421 */ /* 0x010fca0000010000 */
[----:B------:R-:W2:Y:S08]  /*ca80*/  MUFU.RCP R6, R6 ;  /* 0x0000000600067308 */ /* 0x000eb00000001000 */
[----:B------:R-:W4:Y:S01]  /*ca90*/  MUFU.RCP R8, R8 ;  /* 0x0000000800087308 */ /* 0x000f220000001000 */
[----:B--2---:R-:W-:Y:S01]  /*caa0*/  FMUL.FTZ R0, R51, R6 ;  /* 0x0000000633007220 */ /* 0x004fe20000410000 */
[----:B---3--:R-:W-:-:S04]  /*cab0*/  LEA R6, P1, R4, UR16, 0x1 ;  /* 0x0000001004067c11 */ /* 0x008fc8000f8208ff */
[----:B------:R-:W-:Y:S01]  /*cac0*/  LEA.HI.X R7, R4, UR17, R11, 0x1, P1 ;  /* 0x0000001104077c11 */ /* 0x000fe200088f0c0b */
[----:B----4-:R-:W-:-:S05]  /*cad0*/  FMUL.FTZ R3, R9, R8 ;  /* 0x0000000809037220 */ /* 0x010fca0000410000 */
[----:B------:R-:W-:-:S05]  /*cae0*/  F2FP.BF16.F32.PACK_AB R3, R3, R0 ;  /* 0x000000000303723e */ /* 0x000fca00000010ff */
[----:B------:R4:W-:Y:S02]  /*caf0*/  STG.E desc[UR12][R6.64], R3 ;  /* 0x0000000306007986 */ /* 0x0009e4000c10190c */
.L_x_2153:
[----:B------:R-:W-:Y:S05]  /*cb00*/  BSYNC.RECONVERGENT B1 ;  /* 0x0000000000017941 */ /* 0x000fea0003800200 */
.L_x_2152:
        /* <DEDUP_REMOVED lines=9> */
[----:B------:R-:W-:-:S03]  /*cba0*/  FFMA.FTZ R36, R21, R36, R23 ;  /* 0x0000002415247223 */ /* 0x000fc60000010017 */
[----:B------:R-:W-:Y:S01]  /*cbb0*/  FMUL.FTZ R0, R20, -1.4426950216293334961 ;  /* 0xbfb8aa3b14007820 */ /* 0x000fe20000410000 */
[----:B------:R-:W-:-:S05]  /*cbc0*/  FMUL.FTZ R4, R36, -1.4426950216293334961 ;  /* 0xbfb8aa3b24047820 */ /* 0x000fca0000410000 */
[----:B------:R-:W0:Y:S01]  /*cbd0*/  MUFU.EX2 R0, R0 ;  /* 0x0000000000007308 */ /* 0x000e220000000800 */
[----:B----4-:R-:W-:-:S03]  /*cbe0*/  IMAD R7, R2, UR10, RZ ;  /* 0x0000000a02077c24 */ /* 0x010fc6000f8e02ff */
[----:B------:R-:W4:Y:S01]  /*cbf0*/  MUFU.EX2 R4, R4 ;  /* 0x0000000400047308 */ /* 0x000f220000000800 */
[----:B------:R-:W-:-:S04]  /*cc00*/  IMAD.WIDE.U32 R16, R44, UR10, R16 ;  /* 0x0000000a2c107c25 */ /* 0x000fc8000f8e0010 */
[----:B--23--:R-:W-:Y:S01]  /*cc10*/  IMAD R9, R44, UR11, R7 ;  /* 0x0000000b2c097c24 */ /* 0x00cfe2000f8e0207 */
[----:B-----5:R-:W-:Y:S01]  /*cc20*/  LEA R2, P1, R16, UR14, 0x1 ;  /* 0x0000000e10027c11 */ /* 0x020fe2000f8208ff */
[----:B0-----:R-:W-:-:S03]  /*cc30*/  FADD.FTZ R3, R0, 1 ;  /* 0x3f80000000037421 */ /* 0x001fc60000010000 */
[----:B------:R-:W-:Y:S01]  /*cc40*/  IADD3 R9, PT, PT, R17, R9, RZ ;  /* 0x0000000911097210 */ /* 0x000fe20007ffe0ff */
[----:B----4-:R-:W-:Y:S02]  /*cc50*/  FADD.FTZ R5, R4, 1 ;  /* 0x3f80000004057421 */ /* 0x010fe40000010000 */
[----:B------:R-:W0:Y:S08]  /*cc60*/  MUFU.RCP R3, R3 ;  /* 0x0000000300037308 */ /* 0x000e300000001000 */
[----:B------:R-:W2:Y:S01]  /*cc70*/  MUFU.RCP R5, R5 ;  /* 0x0000000500057308 */ /* 0x000ea20000001000 */
[----:B0-----:R-:W-:Y:S01]  /*cc80*/  FMUL.FTZ R0, R20, R3 ;  /* 0x0000000314007220 */ /* 0x001fe20000410000 */
[----:B------:R-:W-:Y:S01]  /*cc90*/  LEA.HI.X R3, R16, UR15, R9, 0x1, P1 ;  /* 0x0000000f10037c11 */ /* 0x000fe200088f0c09 */
[----:B--2---:R-:W-:-:S05]  /*cca0*/  FMUL.FTZ R7, R36, R5 ;  /* 0x0000000524077220 */ /* 0x004fca0000410000 */
[----:B------:R-:W-:-:S05]  /*ccb0*/  F2FP.BF16.F32.PACK_AB R7, R7, R0 ;  /* 0x000000000707723e */ /* 0x000fca00000010ff */
[----:B------:R0:W-:Y:S02]  /*ccc0*/  STG.E desc[UR12][R2.64], R7 ;  /* 0x0000000702007986 */ /* 0x0001e4000c10190c */
.L_x_2091:
[----:B------:R-:W-:Y:S05]  /*ccd0*/  BSYNC.RECONVERGENT B0 ;  /* 0x0000000000007941 */ /* 0x000fea0003800200 */
.L_x_2027:
[----:B------:R-:W5:Y:S01]  /*cce0*/  LDCU UR6, c[0x0][0x374] ;  /* 0x00006e80ff0677ac */ /* 0x000f620008000800 */
[----:B------:R-:W1:Y:S01]  /*ccf0*/  LDCU UR7, c[0x0][0x3f8] ;  /* 0x00007f00ff0777ac */ /* 0x000e620008000800 */
[----:B------:R-:W1:Y:S01]  /*cd00*/  LDCU UR9, c[0x0][0x3c8] ;  /* 0x00007900ff0977ac */ /* 0x000e620008000800 */
[----:B------:R-:W-:Y:S02]  /*cd10*/  UIADD3 UR4, UPT, UPT, UR4, 0x1, URZ ;  /* 0x0000000104047890 */ /* 0x000fe4000fffe0ff */
[----:B-----5:R-:W-:Y:S02]  /*cd20*/  UIADD3 UR5, UPT, UPT, UR6, UR5, URZ ;  /* 0x0000000506057290 */ /* 0x020fe4000fffe0ff */
[----:B-1----:R-:W-:-:S04]  /*cd30*/  UIMAD UR7, UR7, UR9, URZ ;  /* 0x00000009070772a4 */ /* 0x002fc8000f8e02ff */
[----:B------:R-:W-:-:S09]  /*cd40*/  UISETP.GE.AND UP0, UPT, UR5, UR7, UPT ;  /* 0x000000070500728c */ /* 0x000fd2000bf06270 */
[----:B------:R-:W-:Y:S05]  /*cd50*/  BRA.U !UP0, `(.L_x_2154) ;  /* 0xffffff3508107547 */ /* 0x000fea000b83ffff */
[----:B------:R-:W-:Y:S05]  /*cd60*/  EXIT ;  /* 0x000000000000794d */ /* 0x000fea0003800000 */
.L_x_2155:
        /* <DEDUP_REMOVED lines=9> */
.L_x_4532:


//--------------------- .text._Z35group_norm_nhwc_fwd_one_pass_kernelI11Bf16IOBf16WLi64ELi96ELi768EEv26Group_norm_nhwc_fwd_params --------------------------
	.section	.text._Z35group_norm_nhwc_fwd_one_pass_kernelI11Bf16IOBf16WLi64ELi96ELi768EEv26Group_norm_nhwc_fwd_params,"ax",@progbits
	.align	128
        .global         _Z35group_norm_nhwc_fwd_one_pass_kernelI11Bf16IOBf16WLi64ELi96ELi768EEv26Group_norm_nhwc_fwd_params
        .type           _Z35group_norm_nhwc_fwd_one_pass_kernelI11Bf16IOBf16WLi64ELi96ELi768EEv26Group_norm_nhwc_fwd_params,@function
        .size           _Z35group_norm_nhwc_fwd_one_pass_kernelI11Bf16IOBf16WLi64ELi96ELi768EEv26Group_norm_nhwc_fwd_params,(.L_x_4533 - _Z35group_norm_nhwc_fwd_one_pass_kernelI11Bf16IOBf16WLi64ELi96ELi768EEv26Group_norm_nhwc_fwd_params)
        .other          _Z35group_norm_nhwc_fwd_one_pass_kernelI11Bf16IOBf16WLi64ELi96ELi768EEv26Group_norm_nhwc_fwd_params,@"STO_CUDA_ENTRY STV_DEFAULT"
_Z35group_norm_nhwc_fwd_one_pass_kernelI11Bf16IOBf16WLi64ELi96ELi768EEv26Group_norm_nhwc_fwd_params:
.text._Z35group_norm_nhwc_fwd_one_pass_kernelI11Bf16IOBf16WLi64ELi96ELi768EEv26Group_norm_nhwc_fwd_params:
        /* <DEDUP_REMOVED lines=23> */
.L_x_2183:
[----:B0--3--:R-:W0:Y:S01]  /*0170*/  LDC R3, c[0x0][0x3f8] ;  /* 0x0000fe00ff037b82 */ /* 0x009e220000000800 */
[----:B-12---:R-:W1:Y:S01]  /*0180*/  S2R R8, SR_TID.X ;  /* 0x0000000000087919 */ /* 0x006e620000002100 */
[----:B------:R-:W3:Y:S01]  /*0190*/  LDCU.64 UR6, c[0x0][0x3e8] ;  /* 0x00007d00ff0677ac */ /* 0x000ee20008000a00 */
[C---:B------:R-:W-:Y:S02]  /*01a0*/  IADD3 R13, PT, PT, R32.reuse, 0x10, RZ ;  /* 0x00000010200d7810 */ /* 0x040fe40007ffe0ff */
[----:B------:R-:W-:Y:S01]  /*01b0*/  SHF.R.S32.HI R19, RZ, 0x1f, R32 ;  /* 0x0000001fff137819 */ /* 0x000fe20000011420 */
[----:B----4-:R-:W4:Y:S01]  /*01c0*/  LDCU.64 UR10, c[0x0][0x3f0] ;  /* 0x00007e00ff0a77ac */ /* 0x010f220008000a00 */
        /* <DEDUP_REMOVED lines=173> */
.L_x_2157:
[----:B------:R-:W-:Y:S05]  /*0ca0*/  BSYNC.RECONVERGENT B0 ;  /* 0x0000000000007941 */ /* 0x000fea0003800200 */
.L_x_2156:
        /* <DEDUP_REMOVED lines=66> */
.L_x_2159:
[----:B------:R-:W-:Y:S05]  /*10d0*/  BSYNC.RECONVERGENT B0 ;  /* 0x0000000000007941 */ /* 0x000fea0003800200 */
.L_x_2158:
        /* <DEDUP_REMOVED lines=24> */
.L_x_2162:
[----:B---3--:R-:W2:Y:S04]  /*1260*/  LDG.E.STRONG.GPU R10, desc[UR8][R8.64] ;  /* 0x00000008080a7981 */ /* 0x008ea8000c1ef900 */
[----:B--2---:R-:W-:Y:S01]  /*1270*/  CCTL.IVALL ;  /* 0x00000000ff00798f */ /* 0x004fe20002000000 */
[----:B------:R-:W-:Y:S05]  /*1280*/  YIELD ;  /* 0x0000000000007946 */ /* 0x000fea0003800000 */
[----:B------:R-:W-:-:S13]  /*1290*/  ISETP.NE.AND P2, PT, R10, R15, PT ;  /* 0x0000000f0a00720c */ /* 0x000fda0003f45270 */
[----:B------:R-:W-:Y:S05]  /*12a0*/  @P2 BRA `(.L_x_2162) ;  /* 0xfffffffc00ec2947 */ /* 0x000fea000383ffff */
.L_x_2161:
        /* <DEDUP_REMOVED lines=15> */
.L_x_2164:
        /* <DEDUP_REMOVED lines=60> */
.L_x_2163:
        /* <DEDUP_REMOVED lines=34> */
.L_x_2165:
        /* <DEDUP_REMOVED lines=19> */
.L_x_2166:
        /* <DEDUP_REMOVED lines=9> */
.L_x_2167:
[----:B------:R-:W-:Y:S05]  /*1b40*/  BSYNC.RECONVERGENT B0 ;  /* 0x0000000000007941 */ /* 0x000fea0003800200 */
.L_x_2160:
[----:B------:R-:W4:Y:S01]  /*1b50*/  S2R R14, SR_TID.X ;  /* 0x00000000000e7919 */ /* 0x000f220000002100 */
[----:B------:R-:W5:Y:S01]  /*1b60*/  S2UR UR6, SR_CgaCtaId ;  /* 0x00000000000679c3 */ /* 0x000f620000008800 */
[----:B------:R-:W0:Y:S01]  /*1b70*/  LDCU UR7, c[0x0][0x414] ;  /* 0x00008280ff0777ac */ /* 0x000e220008000800 */
[----:B------:R-:W-:-:S06]  /*1b80*/  UMOV UR4, 0x400 ;  /* 0x0000040000047882 */ /* 0x000fcc0000000000 */
[----:B---3--:R-:W3:Y:S01]  /*1b90*/  LDC.64 R12, c[0x0][0x398] ;  /* 0x0000e600ff0c7b82 */ /* 0x008ee20000000a00 */
[----:B-----5:R-:W-:Y:S01]  /*1ba0*/  ULEA UR4, UR6, UR4, 0x18 ;  /* 0x0000000406047291 */ /* 0x020fe2000f8ec0ff */
[----:B----4-:R-:W-:-:S08]  /*1bb0*/  LOP3.LUT R8, R14, 0xffff, RZ, 0xc0, !PT ;  /* 0x0000ffff0e087812 */ /* 0x010fd000078ec0ff */
[----:B------:R-:W-:Y:S01]  /*1bc0*/  @!P3 STS.64 [UR4+0xe0], R20 ;  /* 0x0000e014ff00b988 */ /* 0x000fe20008000a04 */
[----:B------:R-:W-:-:S05]  /*1bd0*/  IMAD R8, R8, 0x556, RZ ;  /* 0x0000055608087824 */ /* 0x000fca00078e02ff */
[----:B------:R-:W-:-:S04]  /*1be0*/  SHF.R.U32.HI R8, RZ, 0x10, R8 ;  /* 0x00000010ff087819 */ /* 0x000fc80000011608 */
[----:B------:R-:W-:-:S05]  /*1bf0*/  PRMT R8, R8, 0x9910, RZ ;  /* 0x0000991008087816 */ /* 0x000fca00000000ff */
[----:B------:R-:W-:Y:S02]  /*1c00*/  IMAD R10, R8, 0x30, RZ ;  /* 0x00000030080a7824 */ /* 0x000fe400078e02ff */
[----:B------:R-:W4:Y:S03]  /*1c10*/  @P0 LDC.64 R8, c[0x0][0x388] ;  /* 0x0000e200ff080b82 */ /* 0x000f260000000a00 */
[----:B--2---:R-:W-:-:S04]  /*1c20*/  IADD3 R15, PT, PT, RZ, -R10, RZ ;  /* 0x8000000aff0f7210 */ /* 0x004fc80007ffe0ff */
[----:B------:R-:W-:Y:S01]  /*1c30*/  PRMT R15, R15, 0x7710, RZ ;  /* 0x000077100f0f7816 */ /* 0x000fe200000000ff */
[----:B------:R-:W2:Y:S03]  /*1c40*/  LDC.64 R10, c[0x0][0x3a0] ;  /* 0x0000e800ff0a7b82 */ /* 0x000ea60000000a00 */
[----:B------:R-:W-:-:S04]  /*1c50*/  IADD3 R15, PT, PT, R15, R14, RZ ;  /* 0x0000000e0f0f7210 */ /* 0x000fc80007ffe0ff */
[----:B------:R-:W-:-:S04]  /*1c60*/  SHF.L.U32 R14, R15, 0x1, RZ ;  /* 0x000000010f0e7819 */ /* 0x000fc800000006ff */
[----:B------:R-:W-:-:S04]  /*1c70*/  LOP3.LUT R14, R14, 0xffff, RZ, 0xc0, !PT ;  /* 0x0000ffff0e0e7812 */ /* 0x000fc800078ec0ff */
[----:B------:R-:W-:Y:S01]  /*1c80*/  IADD3 R25, PT, PT, R25, R14, RZ ;  /* 0x0000000e19197210 */ /* 0x000fe20007ffe0ff */
[----:B----4-:R-:W-:-:S04]  /*1c90*/  @P0 IMAD.WIDE R14, R30, 0x8, R8 ;  /* 0x000000081e0e0825 */ /* 0x010fc800078e0208 */
[----:B0-----:R-:W-:Y:S01]  /*1ca0*/  @P0 FMUL.FTZ R8, R20, UR7 ;  /* 0x0000000714080c20 */ /* 0x001fe20008410000 */
[----:B------:R-:W-:Y:S01]  /*1cb0*/  @P0 FMUL.FTZ R9, R21, UR7 ;  /* 0x0000000715090c20 */ /* 0x000fe20008410000 */
[----:B---3--:R-:W-:-:S04]  /*1cc0*/  IMAD.WIDE R12, R25, 0x2, R12 ;  /* 0x00000002190c7825 */ /* 0x008fc800078e020c */
[----:B------:R-:W-:Y:S01]  /*1cd0*/  @P0 STG.E.64 desc[UR8][R14.64], R8 ;  /* 0x000000080e000986 */ /* 0x000fe2000c101b08 */
[----:B--2---:R-:W-:Y:S01]  /*1ce0*/  IMAD.WIDE R10, R25, 0x2, R10 ;  /* 0x00000002190a7825 */ /* 0x004fe200078e020a */
[----:B------:R-:W-:Y:S06]  /*1cf0*/  BAR.SYNC.DEFER_BLOCKING 0x0 ;  /* 0x0000000000007b1d */ /* 0x000fec0000010000 */
[----:B-1----:R-:W2:Y:S04]  /*1d00*/  LDG.E.U16 R16, desc[UR8][R12.64] ;  /* 0x000000080c107981 */ /* 0x002ea8000c1e1500 */
[----:B------:R0:W3:Y:S04]  /*1d10*/  LDG.E.U16 R17, desc[UR8][R12.64+0x2] ;  /* 0x000002080c117981 */ /* 0x0000e8000c1e1500 */
[----:B------:R-:W4:Y:S04]  /*1d20*/  LDG.E.U16 R18, desc[UR8][R10.64] ;  /* 0x000000080a127981 */ /* 0x000f28000c1e1500 */
[----:B------:R-:W5:Y:S01]  /*1d30*/  LDG.E.U16 R19, desc[UR8][R10.64+0x2] ;  /* 0x000002080a137981 */ /* 0x000f62000c1e1500 */
[----:B------:R-:W-:Y:S01]  /*1d40*/  BSSY.RECONVERGENT B0, `(.L_x_2168) ;  /* 0x00000fb000007945 */ /* 0x000fe20003800200 */
[----:B0-----:R-:W-:-:S02]  /*1d50*/  HFMA2 R13, -RZ, RZ, 1.875, 0 ;  /* 0x3f800000ff0d7431 */ /* 0x001fc400000001ff */
[----:B------:R-:W0:Y:S01]  /*1d60*/  LDS.64 R8, [UR4+0xe0] ;  /* 0x0000e004ff087984 */ /* 0x000e220008000a00 */
[----:B------:R-:W1:Y:S02]  /*1d70*/  LDCU.U8 UR4, c[0x0][0x3fc] ;  /* 0x00007f80ff0477ac */ /* 0x000e640008000000 */
[----:B-1----:R-:W-:Y:S01]  /*1d80*/  UISETP.NE.AND UP0, UPT, UR4, URZ, UPT ;  /* 0x000000ff0400728c */ /* 0x002fe2000bf05270 */
[----:B0-----:R-:W-:-:S04]  /*1d90*/  FMUL.FTZ R12, R8, UR7 ;  /* 0x00000007080c7c20 */ /* 0x001fc80008410000 */
[----:B------:R-:W-:-:S04]  /*1da0*/  FMUL.FTZ R22, R12, R12 ;  /* 0x0000000c0c167220 */ /* 0x000fc80000410000 */
[----:B------:R-:W-:-:S05]  /*1db0*/  FFMA.FTZ R22, R9, UR7, -R22 ;  /* 0x0000000709167c23 */ /* 0x000fca0008010816 */
[----:B------:R-:W-:-:S13]  /*1dc0*/  FSETP.GTU.FTZ.AND P2, PT, R22, RZ, PT ;  /* 0x000000ff1600720b */ /* 0x000fda0003f5c000 */
[----:B------:R-:W0:Y:S02]  /*1dd0*/  @P2 LDC R9, c[0x0][0x3a8] ;  /* 0x0000ea00ff092b82 */ /* 0x000e240000000800 */
[----:B0-----:R-:W-:-:S04]  /*1de0*/  @P2 FADD.FTZ R22, R22, R9 ;  /* 0x0000000916162221 */ /* 0x001fc80000010000 */
[----:B------:R0:W1:Y:S01]  /*1df0*/  @P2 MUFU.RSQ R13, R22 ;  /* 0x00000016000d2308 */ /* 0x0000620000001400 */
[----:B--2---:R-:W-:Y:S02]  /*1e00*/  SHF.L.U32 R14, R16, 0x10, RZ ;  /* 0x00000010100e7819 */ /* 0x004fe400000006ff */
[----:B---3--:R-:W-:Y:S02]  /*1e10*/  SHF.L.U32 R15, R17, 0x10, RZ ;  /* 0x00000010110f7819 */ /* 0x008fe400000006ff */
[----:B----4-:R-:W-:Y:S02]  /*1e20*/  SHF.L.U32 R16, R18, 0x10, RZ ;  /* 0x0000001012107819 */ /* 0x010fe400000006ff */
[----:B-----5:R-:W-:Y:S01]  /*1e30*/  SHF.L.U32 R17, R19, 0x10, RZ ;  /* 0x0000001013117819 */ /* 0x020fe200000006ff */
[----:B01----:R-:W-:Y:S06]  /*1e40*/  BRA.U UP0, `(.L_x_2169) ;  /* 0x0000000500887547 */ /* 0x003fec000b800000 */
[----:B------:R-:W0:Y:S01]  /*1e50*/  LDCU.64 UR10, c[0x0][0x3e8] ;  /* 0x00007d00ff0a77ac */ /* 0x000e220008000a00 */
[----:B------:R-:W-:Y:S01]  /*1e60*/  SHF.R.S32.HI R11, RZ, 0x1f, R32 ;  /* 0x0000001fff0b7819 */ /* 0x000fe20000011420 */
[----:B------:R-:W-:Y:S01]  /*1e70*/  BSSY.RECONVERGENT B1, `(.L_x_2170) ;  /* 0x0000022000017945 */ /* 0x000fe20003800200 */
[C---:B------:R-:W-:Y:S02]  /*1e80*/  IADD3 R22, PT, PT, R32.reuse, 0x10, RZ ;  /* 0x0000001020167810 */ /* 0x040fe40007ffe0ff */
[C---:B------:R-:W-:Y:S02]  /*1e90*/  IADD3 R18, PT, PT, R32.reuse, 0x20, RZ ;  /* 0x0000002020127810 */ /* 0x040fe40007ffe0ff */
[----:B------:R-:W-:Y:S02]  /*1ea0*/  IADD3 R19, PT, PT, R32, 0x30, RZ ;  /* 0x0000003020137810 */ /* 0x000fe40007ffe0ff */
[----:B------:R-:W-:Y:S02]  /*1eb0*/  SHF.R.S32.HI R23, RZ, 0x1f, R22 ;  /* 0x0000001fff177819 */ /* 0x000fe40000011416 */
[----:B------:R-:W-:-:S02]  /*1ec0*/  SHF.R.S32.HI R20, RZ, 0x1f, R18 ;  /* 0x0000001fff147819 */ /* 0x000fc40000011412 */
[----:B------:R-:W-:Y:S02]  /*1ed0*/  SHF.R.S32.HI R21, RZ, 0x1f, R19 ;  /* 0x0000001fff157819 */ /* 0x000fe40000011413 */
[----:B0-----:R-:W-:Y:S02]  /*1ee0*/  ISETP.GE.U32.AND P2, PT, R32, UR10, PT ;  /* 0x0000000a20007c0c */ /* 0x001fe4000bf46070 */
        /* <DEDUP_REMOVED lines=12> */
[----:B------:R-:W1:Y:S01]  /*1fb0*/  LDCU.64 UR6, c[0x0][0x380] ;  /* 0x00007000ff0677ac */ /* 0x000e620008000a00 */
[----:B0-----:R-:W-:Y:S02]  /*1fc0*/  IMAD R11, R11, UR12, RZ ;  /* 0x0000000c0b0b7c24 */ /* 0x001fe4000f8e02ff */
[----:B------:R-:W-:-:S04]  /*1fd0*/  IMAD.WIDE.U32 R8, R32, UR12, R8 ;  /* 0x0000000c20087c25 */ /* 0x000fc8000f8e0008 */
[----:B------:R-:W-:Y:S01]  /*1fe0*/  IMAD R11, R32, UR13, R11 ;  /* 0x0000000d200b7c24 */ /* 0x000fe2000f8e020b */
[----:B-1----:R-:W-:-:S04]  /*1ff0*/  LEA R10, P2, R8, UR6, 0x1 ;  /* 0x00000006080a7c11 */ /* 0x002fc8000f8408ff */
[----:B------:R-:W-:-:S04]  /*2000*/  IADD3 R11, PT, PT, R9, R11, RZ ;  /* 0x0000000b090b7210 */ /* 0x000fc80007ffe0ff */
[----:B------:R-:W-:Y:S01]  /*2010*/  LEA.HI.X R11, R8, UR7, R11, 0x1, P2 ;  /* 0x00000007080b7c11 */ /* 0x000fe200090f0c0b */
[----:B------:R-:W-:Y:S01]  /*2020*/  FADD.FTZ R8, R7, -R12 ;  /* 0x8000000c07087221 */ /* 0x000fe20000010000 */
[----:B------:R-:W-:-:S03]  /*2030*/  FMUL.FTZ R7, R24, R13 ;  /* 0x0000000d18077220 */ /* 0x000fc60000410000 */
[----:B------:R-:W-:Y:S01]  /*2040*/  FMUL.FTZ R8, R8, R13 ;  /* 0x0000000d08087220 */ /* 0x000fe20000410000 */
[----:B------:R-:W-:-:S03]  /*2050*/  FFMA.FTZ R7, R14, R7, R16 ;  /* 0x000000070e077223 */ /* 0x000fc60000010010 */
[----:B------:R-:W-:-:S05]  /*2060*/  FFMA.FTZ R8, R15, R8, R17 ;  /* 0x000000080f087223 */ /* 0x000fca0000010011 */
[----:B------:R-:W-:-:S05]  /*2070*/  F2FP.BF16.F32.PACK_AB R7, R8, R7 ;  /* 0x000000070807723e */ /* 0x000fca00000010ff */
[----:B------:R0:W-:Y:S02]  /*2080*/  STG.E desc[UR8][R10.64], R7 ;  /* 0x000000070a007986 */ /* 0x0001e4000c101908 */
.L_x_2171:
[----:B------:R-:W-:Y:S05]  /*2090*/  BSYNC.RECONVERGENT B1 ;  /* 0x0000000000017941 */ /* 0x000fea0003800200 */
.L_x_2170:
[----:B------:R-:W-:Y:S04]  /*20a0*/  BSSY.RECONVERGENT B1, `(.L_x_2172) ;  /* 0x0000014000017945 */ /* 0x000fe80003800200 */
[----:B------:R-:W-:Y:S05]  /*20b0*/  @P3 BRA `(.L_x_2173) ;  /* 0x0000000000483947 */ /* 0x000fea0003800000 */
[----:B------:R-:W1:Y:S01]  /*20c0*/  LDCU.64 UR6, c[0x0][0x3e0] ;  /* 0x00007c00ff0677ac */ /* 0x000e620008000a00 */
[--C-:B------:R-:W-:Y:S01]  /*20d0*/  FADD.FTZ R8, R6, -R12.reuse ;  /* 0x8000000c06087221 */ /* 0x100fe20000010000 */
[----:B------:R-:W-:Y:S01]  /*20e0*/  MOV R6, R36 ;  /* 0x0000002400067202 */ /* 0x000fe20000000f00 */
[----:B0-----:R-:W-:Y:S01]  /*20f0*/  FADD.FTZ R10, R5, -R12 ;  /* 0x8000000c050a7221 */ /* 0x001fe20000010000 */
[----:B------:R-:W0:Y:S01]  /*2100*/  LDCU.64 UR12, c[0x0][0x380] ;  /* 0x00007000ff0c77ac */ /* 0x000e220008000a00 */
[----:B------:R-:W-:Y:S01]  /*2110*/  MOV R7, R35 ;  /* 0x0000002300077202 */ /* 0x000fe20000000f00 */
[-C--:B------:R-:W-:Y:S01]  /*2120*/  FMUL.FTZ R5, R8, R13.reuse ;  /* 0x0000000d08057220 */ /* 0x080fe20000410000 */
[----:B------:R-:W-:-:S03]  /*2130*/  FMUL.FTZ R10, R10, R13 ;  /* 0x0000000d0a0a7220 */ /* 0x000fc60000410000 */
[----:B------:R-:W-:Y:S01]  /*2140*/  FFMA.FTZ R5, R14, R5, R16 ;  /* 0x000000050e057223 */ /* 0x000fe20000010010 */
        /* <DEDUP_REMOVED lines=8> */
[----:B------:R1:W-:Y:S02]  /*21d0*/  STG.E desc[UR8][R8.64], R5 ;  /* 0x0000000508007986 */ /* 0x0003e4000c101908 */
.L_x_2173:
[----:B------:R-:W-:Y:S05]  /*21e0*/  BSYNC.RECONVERGENT B1 ;  /* 0x0000000000017941 */ /* 0x000fea0003800200 */
.L_x_2172:
        /* <DEDUP_REMOVED lines=10> */
[----:B------:R-:W-:-:S03]  /*2290*/  FFMA.FTZ R5, R14, R5, R16 ;  /* 0x000000050e057223 */ /* 0x000fc60000010010 */
[----:B------:R-:W-:Y:S01]  /*22a0*/  FFMA.FTZ R0, R15, R0, R17 ;  /* 0x000000000f007223 */ /* 0x000fe20000010011 */
[----:B--2---:R-:W-:-:S04]  /*22b0*/  IMAD R9, R20, UR6, RZ ;  /* 0x0000000614097c24 */ /* 0x004fc8000f8e02ff */
[----:B------:R-:W-:Y:S01]  /*22c0*/  F2FP.BF16.F32.PACK_AB R5, R0, R5 ;  /* 0x000000050005723e */ /* 0x000fe200000010ff */
[----:B------:R-:W-:-:S04]  /*22d0*/  IMAD.WIDE.U32 R6, R18, UR6, R6 ;  /* 0x0000000612067c25 */ /* 0x000fc8000f8e0006 */
[----:B------:R-:W-:Y:S01]  /*22e0*/  IMAD R9, R18, UR7, R9 ;  /* 0x0000000712097c24 */ /* 0x000fe2000f8e0209 */
[----:B0-----:R-:W-:-:S04]  /*22f0*/  LEA R8, P2, R6, UR12, 0x1 ;  /* 0x0000000c06087c11 */ /* 0x001fc8000f8408ff */
[----:B------:R-:W-:-:S04]  /*2300*/  IADD3 R9, PT, PT, R7, R9, RZ ;  /* 0x0000000907097210 */ /* 0x000fc80007ffe0ff */
[----:B------:R-:W-:-:S05]  /*2310*/  LEA.HI.X R9, R6, UR13, R9, 0x1, P2 ;  /* 0x0000000d06097c11 */ /* 0x000fca00090f0c09 */
[----:B------:R2:W-:Y:S02]  /*2320*/  STG.E desc[UR8][R8.64], R5 ;  /* 0x0000000508007986 */ /* 0x0005e4000c101908 */
.L_x_2175:
[----:B------:R-:W-:Y:S05]  /*2330*/  BSYNC.RECONVERGENT B1 ;  /* 0x0000000000017941 */ /* 0x000fea0003800200 */
.L_x_2174:
[----:B------:R-:W-:Y:S05]  /*2340*/  @P1 BRA `(.L_x_2176) ;  /* 0x0000000800681947 */ /* 0x000fea0003800000 */
[----:B------:R-:W3:Y:S01]  /*2350*/  LDCU.64 UR6, c[0x0][0x3e0] ;  /* 0x00007c00ff0677ac */ /* 0x000ee20008000a00 */
[----:B------:R-:W-:Y:S01]  /*2360*/  MOV R34, R36 ;  /* 0x0000002400227202 */ /* 0x000fe20000000f00 */
[--C-:B------:R-:W-:Y:S01]  /*2370*/  FADD.FTZ R4, R4, -R12.reuse ;  /* 0x8000000c04047221 */ /* 0x100fe20000010000 */
[----:B------:R-:W-:Y:S01]  /*2380*/  FADD.FTZ R12, R3, -R12 ;  /* 0x8000000c030c7221 */ /* 0x000fe20000010000 */
[----:B------:R-:W4:Y:S02]  /*2390*/  LDCU.64 UR10, c[0x0][0x380] ;  /* 0x00007000ff0a77ac */ /* 0x000f240008000a00 */
[-C--:B------:R-:W-:Y:S01]  /*23a0*/  FMUL.FTZ R3, R4, R13.reuse ;  /* 0x0000000d04037220 */ /* 0x080fe20000410000 */
[----:B------:R-:W-:-:S03]  /*23b0*/  FMUL.FTZ R12, R12, R13 ;  /* 0x0000000d0c0c7220 */ /* 0x000fc60000410000 */
[----:B-12---:R-:W-:Y:S01]  /*23c0*/  FFMA.FTZ R5, R14, R3, R16 ;  /* 0x000000030e057223 */ /* 0x006fe20000010010 */
[----:B------:R-:W-:-:S05]  /*23d0*/  FFMA.FTZ R12, R15, R12, R17 ;  /* 0x0000000c0f0c7223 */ /* 0x000fca0000010011 */
[----:B------:R-:W-:Y:S01]  /*23e0*/  F2FP.BF16.F32.PACK_AB R5, R12, R5 ;  /* 0x000000050c05723e */ /* 0x000fe200000010ff */
[----:B---3--:R-:W-:Y:S02]  /*23f0*/  IMAD R0, R21, UR6, RZ ;  /* 0x0000000615007c24 */ /* 0x008fe4000f8e02ff */
[----:B------:R-:W-:-:S04]  /*2400*/  IMAD.WIDE.U32 R34, R19, UR6, R34 ;  /* 0x0000000613227c25 */ /* 0x000fc8000f8e0022 */
[----:B------:R-:W-:Y:S01]  /*2410*/  IMAD R19, R19, UR7, R0 ;  /* 0x0000000713137c24 */ /* 0x000fe2000f8e0200 */
[----:B----4-:R-:W-:-:S04]  /*2420*/  LEA R2, P1, R34, UR10, 0x1 ;  /* 0x0000000a22027c11 */ /* 0x010fc8000f8208ff */
[----:B------:R-:W-:-:S04]  /*2430*/  IADD3 R19, PT, PT, R35, R19, RZ ;  /* 0x0000001323137210 */ /* 0x000fc80007ffe0ff */
[----:B------:R-:W-:-:S05]  /*2440*/  LEA.HI.X R3, R34, UR11, R19, 0x1, P1 ;  /* 0x0000000b22037c11 */ /* 0x000fca00088f0c13 */
[----:B------:R3:W-:Y:S01]  /*2450*/  STG.E desc[UR8][R2.64], R5 ;  /* 0x0000000502007986 */ /* 0x0007e2000c101908 */
[----:B------:R-:W-:Y:S05]  /*2460*/  BRA `(.L_x_2176) ;  /* 0x0000000800207947 */ /* 0x000fea0003800000 */
.L_x_2169:
[----:B------:R-:W0:Y:S01]  /*2470*/  LDCU.64 UR12, c[0x0][0x3e8] ;  /* 0x00007d00ff0c77ac */ /* 0x000e220008000a00 */
[C---:B------:R-:W-:Y:S01]  /*2480*/  IADD3 R22, PT, PT, R32.reuse, 0x10, RZ ;  /* 0x0000001020167810 */ /* 0x040fe20007ffe0ff */
[----:B------:R-:W-:Y:S01]  /*2490*/  BSSY.RECONVERGENT B1, `(.L_x_2177) ;  /* 0x000002a000017945 */ /* 0x000fe20003800200 */
[C---:B------:R-:W-:Y:S02]  /*24a0*/  IADD3 R18, PT, PT, R32.reuse, 0x20, RZ ;  /* 0x0000002020127810 */ /* 0x040fe40007ffe0ff */
[----:B------:R-:W-:Y:S02]  /*24b0*/  IADD3 R19, PT, PT, R32, 0x30, RZ ;  /* 0x0000003020137810 */ /* 0x000fe40007ffe0ff */
[----:B------:R-:W-:Y:S02]  /*24c0*/  SHF.R.S32.HI R23, RZ, 0x1f, R22 ;  /* 0x0000001fff177819 */ /* 0x000fe40000011416 */
[----:B------:R-:W-:Y:S02]  /*24d0*/  SHF.R.S32.HI R20, RZ, 0x1f, R18 ;  /* 0x0000001fff147819 */ /* 0x000fe40000011412 */
[----:B------:R-:W-:-:S02]  /*24e0*/  SHF.R.S32.HI R21, RZ, 0x1f, R19 ;  /* 0x0000001fff157819 */ /* 0x000fc40000011413 */
[----:B0-----:R-:W-:Y:S02]  /*24f0*/  ISETP.GE.U32.AND P2, PT, R22, UR12, PT ;  /* 0x0000000c16007c0c */ /* 0x001fe4000bf46070 */
        /* <DEDUP_REMOVED lines=9> */
[-C--:B------:R-:W-:Y:S01]  /*2590*/  FMUL.FTZ R9, R24, R13.reuse ;  /* 0x0000000d18097220 */ /* 0x080fe20000410000 */
[----:B------:R-:W-:Y:S01]  /*25a0*/  FMUL.FTZ R8, R8, R13 ;  /* 0x0000000d08087220 */ /* 0x000fe20000410000 */
[----:B------:R-:W1:Y:S02]  /*25b0*/  LDCU.64 UR10, c[0x0][0x380] ;  /* 0x00007000ff0a77ac */ /* 0x000e640008000a00 */
[----:B------:R-:W-:Y:S01]  /*25c0*/  FFMA.FTZ R10, R14, R9, R16 ;  /* 0x000000090e0a7223 */ /* 0x000fe20000010010 */
        /* <DEDUP_REMOVED lines=22> */
.L_x_2178:
[----:B------:R-:W-:Y:S05]  /*2730*/  BSYNC.RECONVERGENT B1 ;  /* 0x0000000000017941 */ /* 0x000fea0003800200 */
.L_x_2177:
[----:B------:R-:W-:Y:S04]  /*2740*/  BSSY.RECONVERGENT B1, `(.L_x_2179) ;  /* 0x000001e000017945 */ /* 0x000fe80003800200 */
[----:B------:R-:W-:Y:S05]  /*2750*/  @P2 BRA `(.L_x_2180) ;  /* 0x0000000000702947 */ /* 0x000fea0003800000 */
[--C-:B------:R-:W-:Y:S01]  /*2760*/  FADD.FTZ R6, R6, -R12.reuse ;  /* 0x8000000c06067221 */ /* 0x100fe20000010000 */
[----:B------:R-:W1:Y:S03]  /*2770*/  LDCU.64 UR6, c[0x0][0x3e0] ;  /* 0x00007c00ff0677ac */ /* 0x000e660008000a00 */
[----:B0-----:R-:W-:Y:S01]  /*2780*/  FMUL.FTZ R7, R6, R13 ;  /* 0x0000000d06077220 */ /* 0x001fe20000410000 */
[----:B------:R-:W-:Y:S01]  /*2790*/  FADD.FTZ R6, R5, -R12 ;  /* 0x8000000c05067221 */ /* 0x000fe20000010000 */
[----:B------:R-:W0:Y:S02]  /*27a0*/  LDCU.64 UR10, c[0x0][0x380] ;  /* 0x00007000ff0a77ac */ /* 0x000e240008000a00 */
[----:B------:R-:W-:Y:S01]  /*27b0*/  FFMA.FTZ R8, R14, R7, R16 ;  /* 0x000000070e087223 */ /* 0x000fe20000010010 */
[----:B------:R-:W-:Y:S01]  /*27c0*/  FMUL.FTZ R10, R6, R13 ;  /* 0x0000000d060a7220 */ /* 0x000fe20000410000 */
[----:B------:R-:W-:-:S02]  /*27d0*/  MOV R7, R35 ;  /* 0x0000002300077202 */ /* 0x000fc40000000f00 */
[----:B------:R-:W-:Y:S01]  /*27e0*/  FMUL.FTZ R6, R8, -1.4426950216293334961 ;  /* 0xbfb8aa3b08067820 */ /* 0x000fe20000410000 */
[----:B------:R-:W-:-:S04]  /*27f0*/  FFMA.FTZ R5, R15, R10, R17 ;  /* 0x0000000a0f057223 */ /* 0x000fc80000010011 */
[----:B------:R-:W-:Y:S01]  /*2800*/  FMUL.FTZ R11, R5, -1.4426950216293334961 ;  /* 0xbfb8aa3b050b7820 */ /* 0x000fe20000410000 */
[----:B------:R-:W2:Y:S01]  /*2810*/  MUFU.EX2 R6, R6 ;  /* 0x0000000600067308 */ /* 0x000ea20000000800 */
[----:B-1----:R-:W-:-:S04]  /*2820*/  IMAD R23, R23, UR6, RZ ;  /* 0x0000000617177c24 */ /* 0x002fc8000f8e02ff */
[----:B------:R-:W1:Y:S01]  /*2830*/  MUFU.EX2 R11, R11 ;  /* 0x0000000b000b7308 */ /* 0x000e620000000800 */
[----:B------:R-:W-:Y:S02]  /*2840*/  IMAD R23, R22, UR7, R23 ;  /* 0x0000000716177c24 */ /* 0x000fe4000f8e0217 */
[----:B--2---:R-:W-:Y:S01]  /*2850*/  FADD.FTZ R9, R6, 1 ;  /* 0x3f80000006097421 */ /* 0x004fe20000010000 */
[----:B------:R-:W-:Y:S01]  /*2860*/  MOV R6, R36 ;  /* 0x0000002400067202 */ /* 0x000fe20000000f00 */
[----:B-1----:R-:W-:-:S04]  /*2870*/  FADD.FTZ R10, R11, 1 ;  /* 0x3f8000000b0a7421 */ /* 0x002fc80000010000 */
        /* <DEDUP_REMOVED lines=10> */
.L_x_2180:
[----:B------:R-:W-:Y:S05]  /*2920*/  BSYNC.RECONVERGENT B1 ;  /* 0x0000000000017941 */ /* 0x000fea0003800200 */
.L_x_2179:
[----:B------:R-:W-:Y:S04]  /*2930*/  BSSY.RECONVERGENT B1, `(.L_x_2181) ;  /* 0x000001e000017945 */ /* 0x000fe80003800200 */
[----:B------:R-:W-:Y:S05]  /*2940*/  @P3 BRA `(.L_x_2182) ;  /* 0x0000000000703947 */ /* 0x000fea0003800000 */
[--C-:B------:R-:W-:Y:S01]  /*2950*/  FADD.FTZ R0, R0, -R12.reuse ;  /* 0x8000000c00007221 */ /* 0x100fe20000010000 */
[----:B------:R-:W-:Y:S01]  /*2960*/  FADD.FTZ R2, R2, -R12 ;  /* 0x8000000c02027221 */ /* 0x000fe20000010000 */
[----:B------:R-:W2:Y:S01]  /*2970*/  LDCU.64 UR6, c[0x0][0x3e0] ;  /* 0x00007c00ff0677ac */ /* 0x000ea20008000a00 */
[----:B------:R-:W-:Y:S01]  /*2980*/  MOV R6, R36 ;  /* 0x0000002400067202 */ /* 0x000fe20000000f00 */
[-C--:B------:R-:W-:Y:S01]  /*2990*/  FMUL.FTZ R0, R0, R13.reuse ;  /* 0x0000000d00007220 */ /* 0x080fe20000410000 */
[----:B------:R-:W-:Y:S01]  /*29a0*/  FMUL.FTZ R5, R2, R13 ;  /* 0x0000000d02057220 */ /* 0x000fe20000410000 */
[----:B------:R-:W3:Y:S01]  /*29b0*/  LDCU.64 UR10, c[0x0][0x380] ;  /* 0x00007000ff0a77ac */ /* 0x000ee20008000a00 */
[----:B0-----:R-:W-:Y:S01]  /*29c0*/  MOV R7, R35 ;  /* 0x0000002300077202 */ /* 0x001fe20000000f00 */
[----:B------:R-:W-:Y:S01]  /*29d0*/  FFMA.FTZ R0, R15, R0, R17 ;  /* 0x000000000f007223 */ /* 0x000fe20000010011 */
[----:B------:R-:W-:-:S03]  /*29e0*/  FFMA.FTZ R2, R14, R5, R16 ;  /* 0x000000050e027223 */ /* 0x000fc60000010010 */
[----:B------:R-:W-:Y:S01]  /*29f0*/  FMUL.FTZ R10, R0, -1.4426950216293334961 ;  /* 0xbfb8aa3b000a7820 */ /* 0x000fe20000410000 */
[----:B------:R-:W-:-:S05]  /*2a00*/  FMUL.FTZ R5, R2, -1.4426950216293334961 ;  /* 0xbfb8aa3b02057820 */ /* 0x000fca0000410000 */
[----:B------:R-:W1:Y:S01]  /*2a10*/  MUFU.EX2 R10, R10 ;  /* 0x0000000a000a7308 */ /* 0x000e620000000800 */
[----:B--2---:R-:W-:-:S03]  /*2a20*/  IMAD R23, R20, UR6, RZ ;  /* 0x0000000614177c24 */ /* 0x004fc6000f8e02ff */
[----:B------:R-:W0:Y:S01]  /*2a30*/  MUFU.EX2 R5, R5 ;  /* 0x0000000500057308 */ /* 0x000e220000000800 */
[----:B------:R-:W-:-:S04]  /*2a40*/  IMAD.WIDE.U32 R6, R18, UR6, R6 ;  /* 0x0000000612067c25 */ /* 0x000fc8000f8e0006 */
[----:B------:R-:W-:Y:S02]  /*2a50*/  IMAD R23, R18, UR7, R23 ;  /* 0x0000000712177c24 */ /* 0x000fe4000f8e0217 */
[----:B-1----:R-:W-:-:S03]  /*2a60*/  FADD.FTZ R11, R10, 1 ;  /* 0x3f8000000a0b7421 */ /* 0x002fc60000010000 */
[----:B------:R-:W-:Y:S01]  /*2a70*/  IADD3 R23, PT, PT, R7, R23, RZ ;  /* 0x0000001707177210 */ /* 0x000fe20007ffe0ff */
[----:B0-----:R-:W-:Y:S02]  /*2a80*/  FADD.FTZ R8, R5, 1 ;  /* 0x3f80000005087421 */ /* 0x001fe40000010000 */
[----:B------:R-:W0:Y:S08]  /*2a90*/  MUFU.RCP R11, R11 ;  /* 0x0000000b000b7308 */ /* 0x000e300000001000 */
[----:B------:R3:W1:Y:S02]  /*2aa0*/  MUFU.RCP R9, R8 ;  /* 0x0000000800097308 */ /* 0x0006640000001000 */
[----:B---3--:R-:W-:Y:S01]  /*2ab0*/  LEA R8, P1, R6, UR10, 0x1 ;  /* 0x0000000a06087c11 */ /* 0x008fe2000f8208ff */
[----:B0-----:R-:W-:Y:S01]  /*2ac0*/  FMUL.FTZ R5, R0, R11 ;  /* 0x0000000b00057220 */ /* 0x001fe20000410000 */
[----:B-1----:R-:W-:-:S02]  /*2ad0*/  FMUL.FTZ R2, R2, R9 ;  /* 0x0000000902027220 */ /* 0x002fc40000410000 */
[----:B------:R-:W-:-:S03]  /*2ae0*/  LEA.HI.X R9, R6, UR11, R23, 0x1, P1 ;  /* 0x0000000b06097c11 */ /* 0x000fc600088f0c17 */
[----:B------:R-:W-:-:S05]  /*2af0*/  F2FP.BF16.F32.PACK_AB R5, R5, R2 ;  /* 0x000000020505723e */ /* 0x000fca00000010ff */
[----:B------:R2:W-:Y:S02]  /*2b00*/  STG.E desc[UR8][R8.64], R5 ;  /* 0x0000000508007986 */ /* 0x0005e4000c101908 */
.L_x_2182:
[----:B------:R-:W-:Y:S05]  /*2b10*/  BSYNC.RECONVERGENT B1 ;  /* 0x0000000000017941 */ /* 0x000fea0003800200 */
.L_x_2181:
[----:B------:R-:W-:Y:S05]  /*2b20*/  @P4 BRA `(.L_x_2176) ;  /* 0x0000000000704947 */ /* 0x000fea0003800000 */
[--C-:B------:R-:W-:Y:S01]  /*2b30*/  FADD.FTZ R4, R4, -R12.reuse ;  /* 0x8000000c04047221 */ /* 0x100fe20000010000 */
[----:B------:R-:W-:Y:S01]  /*2b40*/  FADD.FTZ R12, R3, -R12 ;  /* 0x8000000c030c7221 */ /* 0x000fe20000010000 */
[----:B------:R-:W1:Y:S01]  /*2b50*/  LDCU.64 UR6, c[0x0][0x3e0] ;  /* 0x00007c00ff0677ac */ /* 0x000e620008000a00 */
[----:B------:R-:W-:Y:S01]  /*2b60*/  MOV R2, R36 ;  /* 0x0000002400027202 */ /* 0x000fe20000000f00 */
[-C--:B--2---:R-:W-:Y:S01]  /*2b70*/  FMUL.FTZ R5, R4, R13.reuse ;  /* 0x0000000d04057220 */ /* 0x084fe20000410000 */
[----:B------:R-:W-:Y:S01]  /*2b80*/  FMUL.FTZ R12, R12, R13 ;  /* 0x0000000d0c0c7220 */ /* 0x000fe20000410000 */
[----:B------:R-:W2:Y:S01]  /*2b90*/  LDCU.64 UR10, c[0x0][0x380] ;  /* 0x00007000ff0a77ac */ /* 0x000ea20008000a00 */
[----:B------:R-:W-:Y:S01]  /*2ba0*/  MOV R3, R35 ;  /* 0x0000002300037202 */ /* 0x000fe20000000f00 */
[----:B0-----:R-:W-:Y:S01]  /*2bb0*/  FFMA.FTZ R7, R14, R5, R16 ;  /* 0x000000050e077223 */ /* 0x001fe20000010010 */
[----:B------:R-:W-:-:S03]  /*2bc0*/  FFMA.FTZ R15, R15, R12, R17 ;  /* 0x0000000c0f0f7223 */ /* 0x000fc60000010011 */
        /* <DEDUP_REMOVED lines=18> */
.L_x_2176:
[----:B------:R-:W-:Y:S05]  /*2cf0*/  BSYNC.RECONVERGENT B0 ;  /* 0x0000000000007941 */ /* 0x000fea0003800200 */
.L_x_2168:
[----:B------:R-:W-:Y:S02]  /*2d00*/  IADD3 R30, PT, PT, R27, R30, RZ ;  /* 0x0000001e1b1e7210 */ /* 0x000fe40007ffe0ff */
[----:B------:R-:W-:Y:S02]  /*2d10*/  IADD3 R31, PT, PT, R31, 0x1, RZ ;  /* 0x000000011f1f7810 */ /* 0x000fe40007ffe0ff */
[----:B------:R-:W-:-:S13]  /*2d20*/  ISETP.GE.AND P1, PT, R30, UR5, PT ;  /* 0x000000051e007c0c */ /* 0x000fda000bf26270 */
[----:B------:R-:W-:Y:S05]  /*2d30*/  @!P1 BRA `(.L_x_2183) ;  /* 0xffffffd4000c9947 */ /* 0x000fea000383ffff */
[----:B------:R-:W-:Y:S05]  /*2d40*/  EXIT ;  /* 0x000000000000794d */ /* 0x000fea0003800000 */
.L_x_2184:
        /* <DEDUP_REMOVED lines=11> */
.L_x_4533:


//--------------------- .text._Z35group_norm_nhwc_fwd_one_pass_kernelI11Bf16IOBf16WLi128ELi96ELi768EEv26Group_norm_nhwc_fwd_params --------------------------
	.section	.text._Z35group_norm_nhwc_fwd_one_pass_kernelI11Bf16IOBf16WLi128ELi96ELi768EEv26Group_norm_nhwc_fwd_params,"ax",@progbits
	.align	128
        .global         _Z35group_norm_nhwc_fwd_one_pass_kernelI11Bf16IOBf16WLi128ELi96ELi768EEv26Group_norm_nhwc_fwd_params
        .type           _Z35group_norm_nhwc_fwd_one_pass_kernelI11Bf16IOBf16WLi128ELi96ELi768EEv26Group_norm_nhwc_fwd_params,@function
        .size           _Z35group_norm_nhwc_fwd_one_pass_kernelI11Bf16IOBf16WLi128ELi96ELi768EEv26Group_norm_nhwc_fwd_params,(.L_x_4534 - _Z35group_norm_nhwc_fwd_one_pass_kernelI11Bf16IOBf16WLi128ELi96ELi768EEv26Group_norm_nhwc_fwd_params)
        .other          _Z35group_norm_nhwc_fwd_one_pass_kernelI11Bf16IOBf16WLi128ELi96ELi768EEv26Group_norm_nhwc_fwd_params,@"STO_CUDA_ENTRY STV_DEFAULT"
_Z35group_norm_nhwc_fwd_one_pass_kernelI11Bf16IOBf16WLi128ELi96ELi768EEv26Group_norm_nhwc_fwd_params:
.text._Z35group_norm_nhwc_fwd_one_pass_kernelI11Bf16IOBf16WLi128ELi96ELi768EEv26Group_norm_nhwc_fwd_params:
        /* <DEDUP_REMOVED lines=45> */
.L_x_2228:
[----:B0-----:R-:W0:Y:S01]  /*02d0*/  LDC R10, c[0x0][0x3f8] ;  /* 0x0000fe00ff0a7b82 */ /* 0x001e220000000800 */
[----:B---3--:R-:W3:Y:S01]  /*02e0*/  LDCU.64 UR4, c[0x0][0x3e8] ;  /* 0x00007d00ff0477ac */ /* 0x008ee20008000a00 */
[----:B------:R-:W-:Y:S01]  /*02f0*/  LOP3.LUT R71, R48, 0xffff, RZ, 0xc0, !PT ;  /* 0x0000ffff30477812 */ /* 0x000fe200078ec0ff */
[----:B----4-:R-:W4:Y:S01]  /*0300*/  LDCU.64 UR8, c[0x0][0x3f0] ;  /* 0x00007e00ff0877ac */ /* 0x010f220008000a00 */
[----:B---3--:R-:W-:Y:S02]  /*0310*/  ISETP.GE.U32.AND P3, PT, R62, UR4, PT ;  /* 0x000000043e007c0c */ /* 0x008fe4000bf66070 */
[----:B------:R-:W-:Y:S02]  /*0320*/  ISETP.GE.U32.AND P5, PT, R60, UR4, PT ;  /* 0x000000043c007c0c */ /* 0x000fe4000bfa6070 */
[----:B------:R-:W-:Y:S02]  /*0330*/  ISETP.GE.AND.EX P3, PT, R9, UR5, PT, P3 ;  /* 0x0000000509007c0c */ /* 0x000fe4000bf66330 */
[----:B012---:R-:W-:-:S02]  /*0340*/  IABS R23, R10 ;  /* 0x0000000a00177213 */ /* 0x007fc40000000000 */
[----:B------:R-:W-:Y:S02]  /*0350*/  ISETP.GE.AND.EX P5, PT, R11, UR5, PT, P5 ;  /* 0x000000050b007c0c */ /* 0x000fe4000bfa6350 */
[----:B------:R-:W0:Y:S07]  /*0360*/  I2F.RP R6, R23 ;  /* 0x0000001700067306 */ /* 0x000e2e0000209400 */
[----:B------:R-:W3:Y:S01]  /*0370*/  @!P3 LDC.64 R28, c[0x0][0x390] ;  /* 0x0000e400ff1cbb82 */ /* 0x000ee20000000a00 */
[----:B0-----:R-:W0:Y:S07]  /*0380*/  MUFU.RCP R6, R6 ;  /* 0x0000000600067308 */ /* 0x001e2e0000001000 */
[----:B------:R-:W5:Y:S01]  /*0390*/  @!P5 LDC.64 R30, c[0x0][0x3e0] ;  /* 0x0000f800ff1edb82 */ /* 0x000f620000000a00 */
        /* <DEDUP_REMOVED lines=237> */
.L_x_2186:
[----:B------:R-:W-:Y:S05]  /*1270*/  BSYNC.RECONVERGENT B0 ;  /* 0x0000000000007941 */ /* 0x000fea0003800200 */
.L_x_2185:
        /* <DEDUP_REMOVED lines=66> */
.L_x_2188:
[----:B------:R-:W-:Y:S05]  /*16a0*/  BSYNC.RECONVERGENT B0 ;  /* 0x0000000000007941 */ /* 0x000fea0003800200 */
.L_x_2187:
        /* <DEDUP_REMOVED lines=24> */
.L_x_2191:
[----:B---3--:R-:W3:Y:S04]  /*1830*/  LDG.E.STRONG.GPU R22, desc[UR6][R20.64] ;  /* 0x0000000614167981 */ /* 0x008ee8000c1ef900 */
[----:B---3--:R-:W-:Y:S01]  /*1840*/  CCTL.IVALL ;  /* 0x00000000ff00798f */ /* 0x008fe20002000000 */
[----:B------:R-:W-:Y:S05]  /*1850*/  YIELD ;  /* 0x0000000000007946 */ /* 0x000fea0003800000 */
[----:B------:R-:W-:-:S13]  /*1860*/  ISETP.NE.AND P2, PT, R22, R27, PT ;  /* 0x0000001b1600720c */ /* 0x000fda0003f45270 */
[----:B------:R-:W-:Y:S05]  /*1870*/  @P2 BRA `(.L_x_2191) ;  /* 0xfffffffc00ec2947 */ /* 0x000fea000383ffff */
.L_x_2190:
        /* <DEDUP_REMOVED lines=15> */
.L_x_2193:
        /* <DEDUP_REMOVED lines=59> */
.L_x_2192:
        /* <DEDUP_REMOVED lines=35> */
.L_x_2194:
        /* <DEDUP_REMOVED lines=18> */
.L_x_2195:
        /* <DEDUP_REMOVED lines=9> */
.L_x_2196:
[----:B------:R-:W-:Y:S05]  /*2100*/  BSYNC.RECONVERGENT B0 ;  /* 0x0000000000007941 */ /* 0x000fea0003800200 */
.L_x_2189:
[----:B------:R-:W4:Y:S01]  /*2110*/  S2UR UR5, SR_CgaCtaId ;  /* 0x00000000000579c3 */ /* 0x000f220000008800 */
[----:B------:R-:W5:Y:S01]  /*2120*/  LDCU UR8, c[0x0][0x414] ;  /* 0x00008280ff0877ac */ /* 0x000f620008000800 */
[----:B------:R-:W-:Y:S01]  /*2130*/  LOP3.LUT R31, R48, 0xffff, RZ, 0xc0, !PT ;  /* 0x0000ffff301f7812 */ /* 0x000fe200078ec0ff */
[----:B------:R-:W-:-:S03]  /*2140*/  UMOV UR4, 0x400 ;  /* 0x0000040000047882 */ /* 0x000fc60000000000 */
[----:B------:R-:W-:Y:S02]  /*2150*/  IADD3 R31, PT, PT, R66, R31, RZ ;  /* 0x0000001f421f7210 */ /* 0x000fe40007ffe0ff */
[----:B---3--:R-:W2:Y:S08]  /*2160*/  @P0 LDC.64 R20, c[0x0][0x388] ;  /* 0x0000e200ff140b82 */ /* 0x008eb00000000a00 */
[----:B-1----:R-:W1:Y:S01]  /*2170*/  LDC.64 R24, c[0x0][0x398] ;  /* 0x0000e600ff187b82 */ /* 0x002e620000000a00 */
[----:B----4-:R-:W-:-:S07]  /*2180*/  ULEA UR4, UR5, UR4, 0x18 ;  /* 0x0000000405047291 */ /* 0x010fce000f8ec0ff */
[----:B------:R-:W3:Y:S01]  /*2190*/  LDC.64 R22, c[0x0][0x3a0] ;  /* 0x0000e800ff167b82 */ /* 0x000ee20000000a00 */
[----:B--2---:R-:W-:-:S04]  /*21a0*/  @P0 IMAD.WIDE R26, R65, 0x8, R20 ;  /* 0x00000008411a0825 */ /* 0x004fc800078e0214 */
[----:B-----5:R-:W-:Y:S01]  /*21b0*/  @P0 FMUL.FTZ R20, R28, UR8 ;  /* 0x000000081c140c20 */ /* 0x020fe20008410000 */
[----:B------:R-:W-:Y:S01]  /*21c0*/  @P0 FMUL.FTZ R21, R29, UR8 ;  /* 0x000000081d150c20 */ /* 0x000fe20008410000 */
[----:B------:R-:W-:Y:S04]  /*21d0*/  @!P3 STS.64 [UR4+0xe0], R28 ;  /* 0x0000e01cff00b988 */ /* 0x000fe80008000a04 */
[----:B------:R-:W-:Y:S01]  /*21e0*/  @P0 STG.E.64 desc[UR6][R26.64], R20 ;  /* 0x000000141a000986 */ /* 0x000fe2000c101b06 */
[C---:B-1----:R-:W-:Y:S01]  /*21f0*/  IMAD.WIDE R24, R31.reuse, 0x2, R24 ;  /* 0x000000021f187825 */ /* 0x042fe200078e0218 */
[----:B------:R-:W-:Y:S03]  /*2200*/  BAR.SYNC.DEFER_BLOCKING 0x0 ;  /* 0x0000000000007b1d */ /* 0x000fe60000010000 */
[----:B---3--:R-:W-:-:S03]  /*2210*/  IMAD.WIDE R30, R31, 0x2, R22 ;  /* 0x000000021f1e7825 */ /* 0x008fc600078e0216 */
[----:B------:R-:W2:Y:S04]  /*2220*/  LDG.E.U16 R33, desc[UR6][R24.64] ;  /* 0x0000000618217981 */ /* 0x000ea8000c1e1500 */
[----:B------:R1:W3:Y:S04]  /*2230*/  LDG.E.U16 R34, desc[UR6][R24.64+0x2] ;  /* 0x0000020618227981 */ /* 0x0002e8000c1e1500 */
[----:B------:R-:W0:Y:S04]  /*2240*/  LDG.E.U16 R35, desc[UR6][R30.64] ;  /* 0x000000061e237981 */ /* 0x000e28000c1e1500 */
[----:B------:R-:W4:Y:S01]  /*2250*/  LDG.E.U16 R36, desc[UR6][R30.64+0x2] ;  /* 0x000002061e247981 */ /* 0x000f22000c1e1500 */
[----:B------:R-:W-:Y:S01]  /*2260*/  BSSY.RECONVERGENT B0, `(.L_x_2197) ;  /* 0x00001cc000007945 */ /* 0x000fe20003800200 */
[----:B-1----:R-:W-:-:S02]  /*2270*/  MOV R24, 0x3f800000 ;  /* 0x3f80000000187802 */ /* 0x002fc40000000f00 */
[----:B------:R-:W1:Y:S01]  /*2280*/  LDS.64 R22, [UR4+0xe0] ;  /* 0x0000e004ff167984 */ /* 0x000e620008000a00 */
[----:B------:R-:W5:Y:S02]  /*2290*/  LDCU.U8 UR4, c[0x0][0x3fc] ;  /* 0x00007f80ff0477ac */ /* 0x000f640008000000 */
[----:B-----5:R-:W-:Y:S01]  /*22a0*/  UISETP.NE.AND UP0, UPT, UR4, URZ, UPT ;  /* 0x000000ff0400728c */ /* 0x020fe2000bf05270 */
[----:B-1----:R-:W-:-:S04]  /*22b0*/  FMUL.FTZ R32, R22, UR8 ;  /* 0x0000000816207c20 */ /* 0x002fc80008410000 */
[----:B------:R-:W-:-:S04]  /*22c0*/  FMUL.FTZ R22, R32, R32 ;  /* 0x0000002020167220 */ /* 0x000fc80000410000 */
[----:B------:R-:W-:-:S05]  /*22d0*/  FFMA.FTZ R22, R23, UR8, -R22 ;  /* 0x0000000817167c23 */ /* 0x000fca0008010816 */
[----:B------:R-:W-:-:S13]  /*22e0*/  FSETP.GTU.FTZ.AND P2, PT, R22, RZ, PT ;  /* 0x000000ff1600720b */ /* 0x000fda0003f5c000 */
[----:B------:R-:W1:Y:S02]  /*22f0*/  @P2 LDC R21, c[0x0][0x3a8] ;  /* 0x0000ea00ff152b82 */ /* 0x000e640000000800 */
[----:B-1----:R-:W-:-:S04]  /*2300*/  @P2 FADD.FTZ R22, R22, R21 ;  /* 0x0000001516162221 */ /* 0x002fc80000010000 */
[----:B------:R1:W0:Y:S01]  /*2310*/  @P2 MUFU.RSQ R24, R22 ;  /* 0x0000001600182308 */ /* 0x0002220000001400 */
[----:B--2---:R-:W-:Y:S02]  /*2320*/  SHF.L.U32 R25, R33, 0x10, RZ ;  /* 0x0000001021197819 */ /* 0x004fe400000006ff */
[----:B---3--:R-:W-:Y:S02]  /*2330*/  SHF.L.U32 R26, R34, 0x10, RZ ;  /* 0x00000010221a7819 */ /* 0x008fe400000006ff */
[----:B0-----:R-:W-:Y:S02]  /*2340*/  SHF.L.U32 R28, R35, 0x10, RZ ;  /* 0x00000010231c7819 */ /* 0x001fe400000006ff */
[----:B----4-:R-:W-:Y:S01]  /*2350*/  SHF.L.U32 R27, R36, 0x10, RZ ;  /* 0x00000010241b7819 */ /* 0x010fe200000006ff */
[----:B-1----:R-:W-:Y:S06]  /*2360*/  BRA.U UP0, `(.L_x_2198) ;  /* 0x0000000900dc7547 */ /* 0x002fec000b800000 */
[----:B------:R-:W0:Y:S01]  /*2370*/  LDCU.64 UR8, c[0x0][0x3e8] ;  /* 0x00007d00ff0877ac */ /* 0x000e220008000a00 */
[----:B------:R-:W-:Y:S01]  /*2380*/  BSSY.RECONVERGENT B1, `(.L_x_2199) ;  /* 0x000001a000017945 */ /* 0x000fe20003800200 */
[----:B0-----:R-:W-:Y:S02]  /*2390*/  ISETP.GE.U32.AND P2, PT, R64, UR8, PT ;  /* 0x0000000840007c0c */ /* 0x001fe4000bf46070 */
[----:B------:R-:W-:Y:S02]  /*23a0*/  ISETP.GE.U32.AND P3, PT, R62, UR8, PT ;  /* 0x000000083e007c0c */ /* 0x000fe4000bf66070 */
[----:B------:R-:W-:Y:S02]  /*23b0*/  ISETP.GE.AND.EX P2, PT, R7, UR9, PT, P2 ;  /* 0x0000000907007c0c */ /* 0x000fe4000bf46320 */
[----:B------:R-:W-:Y:S02]  /*23c0*/  ISETP.GE.U32.AND P5, PT, R60, UR8, PT ;  /* 0x000000083c007c0c */ /* 0x000fe4000bfa6070 */
[----:B------:R-:W-:-:S02]  /*23d0*/  ISETP.GE.U32.AND P1, PT, R58, UR8, PT ;  /* 0x000000083a007c0c */ /* 0x000fc4000bf26070 */
[----:B------:R-:W-:-:S07]  /*23e0*/  ISETP.GE.AND.EX P3, PT, R9, UR9, PT, P3 ;  /* 0x0000000909007c0c */ /* 0x000fce000bf66330 */
[----:B------:R-:W-:Y:S06]  /*23f0*/  @P2 BRA `(.L_x_2200) ;  /* 0x0000000000482947 */ /* 0x000fec0003800000 */
[----:B------:R-:W0:Y:S01]  /*2400*/  LDCU.64 UR10, c[0x0][0x3e0] ;  /* 0x00007c00ff0a77ac */ /* 0x000e220008000a00 */
[----:B------:R-:W-:Y:S01]  /*2410*/  MOV R20, R70 ;  /* 0x0000004600147202 */ /* 0x000fe20000000f00 */
[--C-:B------:R-:W-:Y:S01]  /*2420*/  FADD.FTZ R23, R6, -R32.reuse ;  /* 0x8000002006177221 */ /* 0x100fe20000010000 */
[----:B------:R-:W-:Y:S01]  /*2430*/  MOV R21, R69 ;  /* 0x0000004500157202 */ /* 0x000fe20000000f00 */
[----:B------:R-:W1:Y:S01]  /*2440*/  LDCU.64 UR4, c[0x0][0x380] ;  /* 0x00007000ff0477ac */ /* 0x000e620008000a00 */
[----:B------:R-:W-:Y:S01]  /*2450*/  FADD.FTZ R47, R47, -R32 ;  /* 0x800000202f2f7221 */ /* 0x000fe20000010000 */
[----:B------:R-:W-:-:S03]  /*2460*/  FMUL.FTZ R23, R23, R24 ;  /* 0x0000001817177220 */ /* 0x000fc60000410000 */
[----:B------:R-:W-:Y:S01]  /*2470*/  FMUL.FTZ R47, R47, R24 ;  /* 0x000000182f2f7220 */ /* 0x000fe20000410000 */
        /* <DEDUP_REMOVED lines=10> */
.L_x_2200:
[----:B------:R-:W-:Y:S05]  /*2520*/  BSYNC.RECONVERGENT B1 ;  /* 0x0000000000017941 */ /* 0x000fea0003800200 */
.L_x_2199:
[----:B------:R-:W-:Y:S04]  /*2530*/  BSSY.RECONVERGENT B1, `(.L_x_2201) ;  /* 0x0000014000017945 */ /* 0x000fe80003800200 */
[----:B------:R-:W-:Y:S05]  /*2540*/  @P3 BRA `(.L_x_2202) ;  /* 0x0000000000483947 */ /* 0x000fea0003800000 */
[----:B------:R-:W1:Y:S01]  /*2550*/  LDCU.64 UR4, c[0x0][0x3e0] ;  /* 0x00007c00ff0477ac */ /* 0x000e620008000a00 */
[----:B------:R-:W-:Y:S01]  /*2560*/  MOV R20, R70 ;  /* 0x0000004600147202 */ /* 0x000fe20000000f00 */
[--C-:B0-----:R-:W-:Y:S01]  /*2570*/  FADD.FTZ R23, R8, -R32.reuse ;  /* 0x8000002008177221 */ /* 0x101fe20000010000 */
[----:B------:R-:W-:Y:S01]  /*2580*/  MOV R21, R69 ;  /* 0x0000004500157202 */ /* 0x000fe20000000f00 */
[----:B------:R-:W0:Y:S01]  /*2590*/  LDCU.64 UR10, c[0x0][0x380] ;  /* 0x00007000ff0a77ac */ /* 0x000e220008000a00 */
[----:B------:R-:W-:Y:S01]  /*25a0*/  FADD.FTZ R49, R49, -R32 ;  /* 0x8000002031317221 */ /* 0x000fe20000010000 */
[----:B------:R-:W-:-:S03]  /*25b0*/  FMUL.FTZ R23, R23, R24 ;  /* 0x0000001817177220 */ /* 0x000fc60000410000 */
[----:B------:R-:W-:Y:S01]  /*25c0*/  FMUL.FTZ R49, R49, R24 ;  /* 0x0000001831317220 */ /* 0x000fe20000410000 */
        /* <DEDUP_REMOVED lines=10> */
.L_x_2202:
[----:B------:R-:W-:Y:S05]  /*2670*/  BSYNC.RECONVERGENT B1 ;  /* 0x0000000000017941 */ /* 0x000fea0003800200 */
.L_x_2201:
        /* <DEDUP_REMOVED lines=12> */
[----:B------:R-:W2:Y:S01]  /*2740*/  LDCU.64 UR4, c[0x0][0x3e0] ;  /* 0x00007c00ff0477ac */ /* 0x000ea20008000a00 */
[----:B------:R-:W-:Y:S01]  /*2750*/  MOV R20, R70 ;  /* 0x0000004600147202 */ /* 0x000fe20000000f00 */
[--C-:B------:R-:W-:Y:S01]  /*2760*/  FADD.FTZ R51, R51, -R32.reuse ;  /* 0x8000002033337221 */ /* 0x100fe20000010000 */
[----:B01----:R-:W-:Y:S01]  /*2770*/  MOV R21, R69 ;  /* 0x0000004500157202 */ /* 0x003fe20000000f00 */
[----:B------:R-:W0:Y:S01]  /*2780*/  LDCU.64 UR10, c[0x0][0x380] ;  /* 0x00007000ff0a77ac */ /* 0x000e220008000a00 */
[----:B------:R-:W-:Y:S01]  /*2790*/  FADD.FTZ R23, R10, -R32 ;  /* 0x800000200a177221 */ /* 0x000fe20000010000 */
[----:B------:R-:W-:-:S03]  /*27a0*/  FMUL.FTZ R51, R51, R24 ;  /* 0x0000001833337220 */ /* 0x000fc60000410000 */
[----:B------:R-:W-:Y:S01]  /*27b0*/  FMUL.FTZ R23, R23, R24 ;  /* 0x0000001817177220 */ /* 0x000fe20000410000 */
        /* <DEDUP_REMOVED lines=10> */
.L_x_2204:
[----:B------:R-:W-:Y:S05]  /*2860*/  BSYNC.RECONVERGENT B1 ;  /* 0x0000000000017941 */ /* 0x000fea0003800200 */
.L_x_2203:
[----:B------:R-:W-:Y:S04]  /*2870*/  BSSY.RECONVERGENT B1, `(.L_x_2205) ;  /* 0x0000014000017945 */ /* 0x000fe80003800200 */
[----:B------:R-:W-:Y:S05]  /*2880*/  @P1 BRA `(.L_x_2206) ;  /* 0x0000000000481947 */ /* 0x000fea0003800000 */
[----:B------:R-:W3:Y:S01]  /*2890*/  LDCU.64 UR4, c[0x0][0x3e0] ;  /* 0x00007c00ff0477ac */ /* 0x000ee20008000a00 */
[----:B------:R-:W-:Y:S01]  /*28a0*/  MOV R20, R70 ;  /* 0x0000004600147202 */ /* 0x000fe20000000f00 */
[--C-:B------:R-:W-:Y:S01]  /*28b0*/  FADD.FTZ R53, R53, -R32.reuse ;  /* 0x8000002035357221 */ /* 0x100fe20000010000 */
[----:B012---:R-:W-:Y:S01]  /*28c0*/  MOV R21, R69 ;  /* 0x0000004500157202 */ /* 0x007fe20000000f00 */
[----:B------:R-:W0:Y:S01]  /*28d0*/  LDCU.64 UR10, c[0x0][0x380] ;  /* 0x00007000ff0a77ac */ /* 0x000e220008000a00 */
[----:B------:R-:W-:Y:S01]  /*28e0*/  FADD.FTZ R23, R12, -R32 ;  /* 0x800000200c177221 */ /* 0x000fe20000010000 */
[----:B------:R-:W-:-:S03]  /*28f0*/  FMUL.FTZ R53, R53, R24 ;  /* 0x0000001835357220 */ /* 0x000fc60000410000 */
[----:B------:R-:W-:Y:S01]  /*2900*/  FMUL.FTZ R23, R23, R24 ;  /* 0x0000001817177220 */ /* 0x000fe20000410000 */
        /* <DEDUP_REMOVED lines=10> */
.L_x_2206:
[----:B------:R-:W-:Y:S05]  /*29b0*/  BSYNC.RECONVERGENT B1 ;  /* 0x0000000000017941 */ /* 0x000fea0003800200 */
.L_x_2205:
[----:B------:R-:W-:Y:S04]  /*29c0*/  BSSY.RECONVERGENT B1, `(.L_x_2207) ;  /* 0x0000014000017945 */ /* 0x000fe80003800200 */
[----:B------:R-:W-:Y:S05]  /*29d0*/  @P6 BRA `(.L_x_2208) ;  /* 0x0000000000486947 */ /* 0x000fea0003800000 */
[----:B------:R-:W4:Y:S01]  /*29e0*/  LDCU.64 UR4, c[0x0][0x3e0] ;  /* 0x00007c00ff0477ac */ /* 0x000f220008000a00 */
[----:B------:R-:W-:Y:S01]  /*29f0*/  MOV R20, R70 ;  /* 0x0000004600147202 */ /* 0x000fe20000000f00 */
[--C-:B0123--:R-:W-:Y:S01]  /*2a00*/  FADD.FTZ R23, R14, -R32.reuse ;  /* 0x800000200e177221 */ /* 0x10ffe20000010000 */
[----:B------:R-:W-:Y:S01]  /*2a10*/  MOV R21, R69 ;  /* 0x0000004500157202 */ /* 0x000fe20000000f00 */
[----:B------:R-:W0:Y:S01]  /*2a20*/  LDCU.64 UR10, c[0x0][0x380] ;  /* 0x00007000ff0a77ac */ /* 0x000e220008000a00 */
[----:B------:R-:W-:Y:S01]  /*2a30*/  FADD.FTZ R55, R55, -R32 ;  /* 0x8000002037377221 */ /* 0x000fe20000010000 */
[----:B------:R-:W-:-:S03]  /*2a40*/  FMUL.FTZ R23, R23, R24 ;  /* 0x0000001817177220 */ /* 0x000fc60000410000 */
[----:B------:R-:W-:Y:S01]  /*2a50*/  FMUL.FTZ R55, R55, R24 ;  /* 0x0000001837377220 */ /* 0x000fe20000410000 */
        /* <DEDUP_REMOVED lines=10> */
.L_x_2208:
[----:B------:R-:W-:Y:S05]  /*2b00*/  BSYNC.RECONVERGENT B1 ;  /* 0x0000000000017941 */ /* 0x000fea0003800200 */
.L_x_2207:
[----:B------:R-:W-:Y:S04]  /*2b10*/  BSSY.RECONVERGENT B1, `(.L_x_2209) ;  /* 0x0000014000017945 */ /* 0x000fe80003800200 */
[----:B------:R-:W-:Y:S05]  /*2b20*/  @P2 BRA `(.L_x_2210) ;  /* 0x0000000000482947 */ /* 0x000fea0003800000 */
[----:B------:R-:W5:Y:S01]  /*2b30*/  LDCU.64 UR4, c[0x0][0x3e0] ;  /* 0x00007c00ff0477ac */ /* 0x000f620008000a00 */
[----:B------:R-:W-:Y:S01]  /*2b40*/  MOV R20, R70 ;  /* 0x0000004600147202 */ /* 0x000fe20000000f00 */
[--C-:B------:R-:W-:Y:S01]  /*2b50*/  FADD.FTZ R57, R57, -R32.reuse ;  /* 0x8000002039397221 */ /* 0x100fe20000010000 */
[----:B01234-:R-:W-:Y:S01]  /*2b60*/  MOV R21, R69 ;  /* 0x0000004500157202 */ /* 0x01ffe20000000f00 */
[----:B------:R-:W0:Y:S01]  /*2b70*/  LDCU.64 UR10, c[0x0][0x380] ;  /* 0x00007000ff0a77ac */ /* 0x000e220008000a00 */
[----:B------:R-:W-:Y:S01]  /*2b80*/  FADD.FTZ R23, R16, -R32 ;  /* 0x8000002010177221 */ /* 0x000fe20000010000 */
[----:B------:R-:W-:-:S03]  /*2b90*/  FMUL.FTZ R57, R57, R24 ;  /* 0x0000001839397220 */ /* 0x000fc60000410000 */
[----:B------:R-:W-:Y:S01]  /*2ba0*/  FMUL.FTZ R23, R23, R24 ;  /* 0x0000001817177220 */ /* 0x000fe20000410000 */
        /* <DEDUP_REMOVED lines=10> */
.L_x_2210:
[----:B------:R-:W-:Y:S05]  /*2c50*/  BSYNC.RECONVERGENT B1 ;  /* 0x0000000000017941 */ /* 0x000fea0003800200 */
.L_x_2209:
        /* <DEDUP_REMOVED lines=20> */
.L_x_2212:
[----:B------:R-:W-:Y:S05]  /*2da0*/  BSYNC.RECONVERGENT B1 ;  /* 0x0000000000017941 */ /* 0x000fea0003800200 */
.L_x_2211:
[----:B------:R-:W-:Y:S05]  /*2db0*/  @P4 BRA `(.L_x_2213) ;  /* 0x0000001000584947 */ /* 0x000fea0003800000 */
[----:B------:R-:W5:Y:S01]  /*2dc0*/  LDCU.64 UR4, c[0x0][0x3e0] ;  /* 0x00007c00ff0477ac */ /* 0x000f620008000a00 */
[----:B------:R-:W-:Y:S01]  /*2dd0*/  MOV R68, R70 ;  /* 0x0000004600447202 */ /* 0x000fe20000000f00 */
[--C-:B------:R-:W-:Y:S01]  /*2de0*/  FADD.FTZ R61, R61, -R32.reuse ;  /* 0x800000203d3d7221 */ /* 0x100fe20000010000 */
[----:B01234-:R-:W-:Y:S01]  /*2df0*/  FADD.FTZ R21, R44, -R32 ;  /* 0x800000202c157221 */ /* 0x01ffe20000010000 */
[----:B------:R-:W0:Y:S02]  /*2e00*/  LDCU.64 UR8, c[0x0][0x380] ;  /* 0x00007000ff0877ac */ /* 0x000e240008000a00 */
[-C--:B------:R-:W-:Y:S01]  /*2e10*/  FMUL.FTZ R61, R61, R24.reuse ;  /* 0x000000183d3d7220 */ /* 0x080fe20000410000 */
[----:B------:R-:W-:-:S04]  /*2e20*/  FMUL.FTZ R21, R21, R24 ;  /* 0x0000001815157220 */ /* 0x000fc80000410000 */
[----:B------:R-:W-:Y:S01]  /*2e30*/  FFMA.FTZ R26, R26, R21, R27 ;  /* 0x000000151a1a7223 */ /* 0x000fe2000001001b */
[----:B-----5:R-:W-:Y:S02]  /*2e40*/  IMAD R23, R45, UR4, RZ ;  /* 0x000000042d177c24 */ /* 0x020fe4000f8e02ff */
[----:B------:R-:W-:-:S04]  /*2e50*/  IMAD.WIDE.U32 R68, R50, UR4, R68 ;  /* 0x0000000432447c25 */ /* 0x000fc8000f8e0044 */
[----:B------:R-:W-:Y:S02]  /*2e60*/  IMAD R29, R50, UR5, R23 ;  /* 0x00000005321d7c24 */ /* 0x000fe4000f8e0217 */
[----:B------:R-:W-:Y:S01]  /*2e70*/  FFMA.FTZ R23, R25, R61, R28 ;  /* 0x0000003d19177223 */ /* 0x000fe2000001001c */
[----:B0-----:R-:W-:Y:S02]  /*2e80*/  LEA R20, P1, R68, UR8, 0x1 ;  /* 0x0000000844147c11 */ /* 0x001fe4000f8208ff */
[----:B------:R-:W-:Y:S02]  /*2e90*/  IADD3 R29, PT, PT, R69, R29, RZ ;  /* 0x0000001d451d7210 */ /* 0x000fe40007ffe0ff */
[----:B------:R-:W-:Y:S02]  /*2ea0*/  F2FP.BF16.F32.PACK_AB R23, R26, R23 ;  /* 0x000000171a17723e */ /* 0x000fe400000010ff */
[----:B------:R-:W-:-:S05]  /*2eb0*/  LEA.HI.X R21, R68, UR9, R29, 0x1, P1 ;  /* 0x0000000944157c11 */ /* 0x000fca00088f0c1d */
[----:B------:R0:W-:Y:S01]  /*2ec0*/  STG.E desc[UR6][R20.64], R23 ;  /* 0x0000001714007986 */ /* 0x0001e2000c101906 */
[----:B------:R-:W-:Y:S05]  /*2ed0*/  BRA `(.L_x_2213) ;  /* 0x0000001000107947 */ /* 0x000fea0003800000 */
.L_x_2198:
[----:B------:R-:W0:Y:S01]  /*2ee0*/  LDCU.64 UR10, c[0x0][0x3e8] ;  /* 0x00007d00ff0a77ac */ /* 0x000e220008000a00 */
[----:B------:R-:W-:Y:S01]  /*2ef0*/  BSSY.RECONVERGENT B1, `(.L_x_2214) ;  /* 0x0000022000017945 */ /* 0x000fe20003800200 */
[----:B0-----:R-:W-:Y:S02]  /*2f00*/  ISETP.GE.U32.AND P2, PT, R62, UR10, PT ;  /* 0x0000000a3e007c0c */ /* 0x001fe4000bf46070 */
[----:B------:R-:W-:Y:S02]  /*2f10*/  ISETP.GE.U32.AND P5, PT, R60, UR10, PT ;  /* 0x0000000a3c007c0c */ /* 0x000fe4000bfa6070 */
[----:B------:R-:W-:Y:S02]  /*2f20*/  ISETP.GE.U32.AND P6, PT, R58, UR10, PT ;  /* 0x0000000a3a007c0c */ /* 0x000fe4000bfc6070 */
[----:B------:R-:W-:Y:S01]  /*2f30*/  ISETP.GE.AND.EX P2, PT, R9, UR11, PT, P2 ;  /* 0x0000000b09007c0c */ /* 0x000fe2000bf46320 */
[----:B------:R-:W-:-:S12]  /*2f40*/  @P1 BRA `(.L_x_2215) ;  /* 0x0000000000701947 */ /* 0x000fd80003800000 */
[--C-:B------:R-:W-:Y:S01]  /*2f50*/  FADD.FTZ R21, R6, -R32.reuse ;  /* 0x8000002006157221 */ /* 0x100fe20000010000 */
[----:B------:R-:W-:Y:S01]  /*2f60*/  FADD.FTZ R47, R47, -R32 ;  /* 0x800000202f2f7221 */ /* 0x000fe20000010000 */
[----:B------:R-:W0:Y:S01]  /*2f70*/  LDCU.64 UR4, c[0x0][0x3e0] ;  /* 0x00007c00ff0477ac */ /* 0x000e220008000a00 */
[----:B------:R-:W-:Y:S01]  /*2f80*/  MOV R22, R70 ;  /* 0x0000004600167202 */ /* 0x000fe20000000f00 */
[-C--:B------:R-:W-:Y:S01]  /*2f90*/  FMUL.FTZ R21, R21, R24.reuse ;  /* 0x0000001815157220 */ /* 0x080fe20000410000 */
[----:B------:R-:W-:Y:S01]  /*2fa0*/  FMUL.FTZ R47, R47, R24 ;  /* 0x000000182f2f7220 */ /* 0x000fe20000410000 */
        /* <DEDUP_REMOVED lines=22> */
.L_x_2215:
[----:B------:R-:W-:Y:S05]  /*3110*/  BSYNC.RECONVERGENT B1 ;  /* 0x0000000000017941 */ /* 0x000fea0003800200 */
.L_x_2214:
[----:B------:R-:W-:Y:S04]  /*3120*/  BSSY.RECONVERGENT B1, `(.L_x_2216) ;  /* 0x000001e000017945 */ /* 0x000fe80003800200 */
[----:B------:R-:W-:Y:S05]  /*3130*/  @P2 BRA `(.L_x_2217) ;  /* 0x0000000000702947 */ /* 0x000fea0003800000 */
[--C-:B0-----:R-:W-:Y:S01]  /*3140*/  FADD.FTZ R21, R8, -R32.reuse ;  /* 0x8000002008157221 */ /* 0x101fe20000010000 */
        /* <DEDUP_REMOVED lines=18> */
[----:B0-----:R-:W-:Y:S01]  /*3270*/  FADD.FTZ R29, R20, 1 ;  /* 0x3f800000141d7421 */ /* 0x001fe20000010000 */
[C---:B-1----:R-:W-:Y:S01]  /*3280*/  LEA R20, P1, R22.reuse, UR8, 0x1 ;  /* 0x0000000816147c11 */ /* 0x042fe2000f8208ff */
[----:B------:R-:W0:Y:S08]  /*3290*/  MUFU.RCP R8, R8 ;  /* 0x0000000800087308 */ /* 0x000e300000001000 */
[----:B------:R-:W1:Y:S01]  /*32a0*/  MUFU.RCP R29, R29 ;  /* 0x0000001d001d7308 */ /* 0x000e620000001000 */
[----:B0-----:R-:W-:Y:S01]  /*32b0*/  FMUL.FTZ R6, R21, R8 ;  /* 0x0000000815067220 */ /* 0x001fe20000410000 */
[----:B------:R-:W-:Y:S01]  /*32c0*/  LEA.HI.X R21, R22, UR9, R33, 0x1, P1 ;  /* 0x0000000916157c11 */ /* 0x000fe200088f0c21 */
[----:B-1----:R-:W-:-:S05]  /*32d0*/  FMUL.FTZ R31, R30, R29 ;  /* 0x0000001d1e1f7220 */ /* 0x002fca0000410000 */
[----:B------:R-:W-:-:S05]  /*32e0*/  F2FP.BF16.F32.PACK_AB R31, R31, R6 ;  /* 0x000000061f1f723e */ /* 0x000fca00000010ff */
[----:B------:R1:W-:Y:S02]  /*32f0*/  STG.E desc[UR6][R20.64], R31 ;  /* 0x0000001f14007986 */ /* 0x0003e4000c101906 */
.L_x_2217:
[----:B------:R-:W-:Y:S05]  /*3300*/  BSYNC.RECONVERGENT B1 ;  /* 0x0000000000017941 */ /* 0x000fea0003800200 */
.L_x_2216:
        /* <DEDUP_REMOVED lines=13> */
[----:B01----:R-:W-:Y:S01]  /*33e0*/  FADD.FTZ R21, R10, -R32 ;  /* 0x800000200a157221 */ /* 0x003fe20000010000 */
        /* <DEDUP_REMOVED lines=21> */
[----:B--2---:R-:W-:Y:S01]  /*3540*/  FMUL.FTZ R31, R20, R29 ;  /* 0x0000001d141f7220 */ /* 0x004fe20000410000 */
[----:B-1----:R-:W-:-:S04]  /*3550*/  LEA R20, P5, R22, UR8, 0x1 ;  /* 0x0000000816147c11 */ /* 0x002fc8000f8a08ff */
[----:B------:R-:W-:Y:S02]  /*3560*/  LEA.HI.X R21, R22, UR9, R21, 0x1, P5 ;  /* 0x0000000916157c11 */ /* 0x000fe4000a8f0c15 */
[----:B------:R-:W-:-:S05]  /*3570*/  F2FP.BF16.F32.PACK_AB R31, R31, R6 ;  /* 0x000000061f1f723e */ /* 0x000fca00000010ff */
[----:B------:R2:W-:Y:S02]  /*3580*/  STG.E desc[UR6][R20.64], R31 ;  /* 0x0000001f14007986 */ /* 0x0005e4000c101906 */
.L_x_2219:
[----:B------:R-:W-:Y:S05]  /*3590*/  BSYNC.RECONVERGENT B1 ;  /* 0x0000000000017941 */ /* 0x000fea0003800200 */
.L_x_2218:
[----:B------:R-:W-:Y:S04]  /*35a0*/  BSSY.RECONVERGENT B1, `(.L_x_2220) ;  /* 0x000001e000017945 */ /* 0x000fe80003800200 */
[----:B------:R-:W-:Y:S05]  /*35b0*/  @P6 BRA `(.L_x_2221) ;  /* 0x0000000000706947 */ /* 0x000fea0003800000 */
[--C-:B------:R-:W-:Y:S01]  /*35c0*/  FADD.FTZ R53, R53, -R32.reuse ;  /* 0x8000002035357221 */ /* 0x100fe20000010000 */
[----:B012---:R-:W-:Y:S01]  /*35d0*/  FADD.FTZ R21, R12, -R32 ;  /* 0x800000200c157221 */ /* 0x007fe20000010000 */
        /* <DEDUP_REMOVED lines=22> */
[----:B-1----:R-:W-:Y:S01]  /*3740*/  FMUL.FTZ R29, R21, R12 ;  /* 0x0000000c151d7220 */ /* 0x002fe20000410000 */
[----:B------:R-:W-:-:S04]  /*3750*/  LEA.HI.X R21, R22, UR9, R31, 0x1, P5 ;  /* 0x0000000916157c11 */ /* 0x000fc8000a8f0c1f */
[----:B------:R-:W-:-:S05]  /*3760*/  F2FP.BF16.F32.PACK_AB R29, R29, R6 ;  /* 0x000000061d1d723e */ /* 0x000fca00000010ff */
[----:B------:R3:W-:Y:S02]  /*3770*/  STG.E desc[UR6][R20.64], R29 ;  /* 0x0000001d14007986 */ /* 0x0007e4000c101906 */
.L_x_2221:
[----:B------:R-:W-:Y:S05]  /*3780*/  BSYNC.RECONVERGENT B1 ;  /* 0x0000000000017941 */ /* 0x000fea0003800200 */
.L_x_2220:
[----:B------:R-:W-:Y:S04]  /*3790*/  BSSY.RECONVERGENT B1, `(.L_x_2222) ;  /* 0x000001e000017945 */ /* 0x000fe80003800200 */
[----:B------:R-:W-:Y:S05]  /*37a0*/  @P1 BRA `(.L_x_2223) ;  /* 0x0000000000701947 */ /* 0x000fea0003800000 */
[--C-:B0123--:R-:W-:Y:S01]  /*37b0*/  FADD.FTZ R21, R14, -R32.reuse ;  /* 0x800000200e157221 */ /* 0x10ffe20000010000 */
        /* <DEDUP_REMOVED lines=27> */
.L_x_2223:
[----:B------:R-:W-:Y:S05]  /*3970*/  BSYNC.RECONVERGENT B1 ;  /* 0x0000000000017941 */ /* 0x000fea0003800200 */
.L_x_2222:
[----:B------:R-:W-:Y:S04]  /*3980*/  BSSY.RECONVERGENT B1, `(.L_x_2224) ;  /* 0x000001e000017945 */ /* 0x000fe80003800200 */
[----:B------:R-:W-:Y:S05]  /*3990*/  @P2 BRA `(.L_x_2225) ;  /* 0x0000000000702947 */ /* 0x000fea0003800000 */
[--C-:B------:R-:W-:Y:S01]  /*39a0*/  FADD.FTZ R57, R57, -R32.reuse ;  /* 0x8000002039397221 */ /* 0x100fe20000010000 */
[----:B01234-:R-:W-:Y:S01]  /*39b0*/  FADD.FTZ R21, R16, -R32 ;  /* 0x8000002010157221 */ /* 0x01ffe20000010000 */
        /* <DEDUP_REMOVED lines=26> */
.L_x_2225:
[----:B------:R-:W-:Y:S05]  /*3b60*/  BSYNC.RECONVERGENT B1 ;  /* 0x0000000000017941 */ /* 0x000fea0003800200 */
.L_x_2224:
        /* <DEDUP_REMOVED lines=8> */
[----:B------:R-:W1:Y:S02]  /*3bf0*/  LDCU.64 UR8, c[0x0][0x380] ;  /* 0x00007000ff0877ac */ /* 0x000e640008000a00 */
[----:B------:R-:W-:Y:S01]  /*3c00*/  FFMA.FTZ R59, R25, R59, R28 ;  /* 0x0000003b193b7223 */ /* 0x000fe2000001001c */
        /* <DEDUP_REMOVED lines=20> */
.L_x_2227:
[----:B------:R-:W-:Y:S05]  /*3d50*/  BSYNC.RECONVERGENT B1 ;  /* 0x0000000000017941 */ /* 0x000fea0003800200 */
.L_x_2226:
        /* <DEDUP_REMOVED lines=28> */
.L_x_2213:
[----:B------:R-:W-:Y:S05]  /*3f20*/  BSYNC.RECONVERGENT B0 ;  /* 0x0000000000007941 */ /* 0x000fea0003800200 */
.L_x_2197:
[----:B------:R-:W5:Y:S01]  /*3f30*/  LDCU UR4, c[0x0][0x3f8] ;  /* 0x00007f00ff0477ac */ /* 0x000f620008000800 */
[----:B------:R-:W-:Y:S02]  /*3f40*/  IADD3 R65, PT, PT, R2, R65, RZ ;  /* 0x0000004102417210 */ /* 0x000fe40007ffe0ff */
[----:B------:R-:W-:Y:S01]  /*3f50*/  IADD3 R46, PT, PT, R46, 0x1, RZ ;  /* 0x000000012e2e7810 */ /* 0x000fe20007ffe0ff */
[----:B------:R-:W5:Y:S02]  /*3f60*/  LDCU UR5, c[0x0][0x3c8] ;  /* 0x00007900ff0577ac */ /* 0x000f640008000800 */
[----:B-----5:R-:W-:-:S06]  /*3f70*/  UIMAD UR4, UR4, UR5, URZ ;  /* 0x00000005040472a4 */ /* 0x020fcc000f8e02ff */
[----:B------:R-:W-:-:S13]  /*3f80*/  ISETP.GE.AND P1, PT, R65, UR4, PT ;  /* 0x0000000441007c0c */ /* 0x000fda000bf26270 */
[----:B------:R-:W-:Y:S05]  /*3f90*/  @!P1 BRA `(.L_x_2228) ;  /* 0xffffffc000cc9947 */ /* 0x000fea000383ffff */
[----:B------:R-:W-:Y:S05]  /*3fa0*/  EXIT ;  /* 0x000000000000794d */ /* 0x000fea0003800000 */
.L_x_2229:
        /* <DEDUP_REMOVED lines=13> */
.L_x_4534:


//--------------------- .text._Z35group_norm_nhwc_fwd_one_pass_kernelI11Bf16IOBf16WLi256ELi96ELi768EEv26Group_norm_nhwc_fwd_params --------------------------
	.section	.text._Z35group_norm_nhwc_fwd_one_pass_kernelI11Bf16IOBf16WLi256ELi96ELi768EEv26Group_norm_nhwc_fwd_params,"ax",@progbits
	.align	128
        .global         _Z35group_norm_nhwc_fwd_one_pass_kernelI11Bf16IOBf16WLi256ELi96ELi768EEv26Group_norm_nhwc_fwd_params
        .type           _Z35group_norm_nhwc_fwd_one_pass_kernelI11Bf16IOBf16WLi256ELi96ELi768EEv26Group_norm_nhwc_fwd_params,@function
        .size           _Z35group_norm_nhwc_fwd_one_pass_kernelI11Bf16IOBf16WLi256ELi96ELi768EEv26Group_norm_nhwc_fwd_params,(.L_x_4535 - _Z35group_norm_nhwc_fwd_one_pass_kernelI11Bf16IOBf16WLi256ELi96ELi768EEv26Group_norm_nhwc_fwd_params)
        .other          _Z35group_norm_nhwc_fwd_one_pass_kernelI11Bf16IOBf16WLi256ELi96ELi768EEv26Group_norm_nhwc_fwd_params,@"STO_CUDA_ENTRY STV_DEFAULT"
_Z35group_norm_nhwc_fwd_one_pass_kernelI11Bf16IOBf16WLi256ELi96ELi768EEv26Group_norm_nhwc_fwd_params:
.text._Z35group_norm_nhwc_fwd_one_pass_kernelI11Bf16IOBf16WLi256ELi96ELi768EEv26Group_norm_nhwc_fwd_params:
        /* <DEDUP_REMOVED lines=28> */
.L_x_2305:
[----:B0123--:R-:W0:Y:S01]  /*01c0*/  LDC R11, c[0x0][0x3f8] ;  /* 0x0000fe00ff0b7b82 */ /* 0x00fe220000000800 */
[----:B----4-:R-:W-:Y:S01]  /*01d0*/  IABS R6, R58 ;  /* 0x0000003a00067213 */ /* 0x010fe20000000000 */
[----:B------:R-:W1:Y:S01]  /*01e0*/  LDCU UR4, c[0x0][0x404] ;  /* 0x00008080ff0477ac */ /* 0x000e620008000800 */
[----:B------:R-:W-:Y:S01]  /*01f0*/  MOV R53, RZ ;  /* 0x000000ff00357202 */ /* 0x000fe20000000f00 */
[----:B------:R-:W2:Y:S01]  /*0200*/  LDCU.64 UR8, c[0x0][0x3e8] ;  /* 0x00007d00ff0877ac */ /* 0x000ea20008000a00 */
[----:B0-----:R-:W-:-:S04]  /*0210*/  IABS R5, R11 ;  /* 0x0000000b00057213 */ /* 0x001fc80000000000 */
[----:B------:R-:W0:Y:S08]  /*0220*/  I2F.RP R0, R5 ;  /* 0x0000000500007306 */ /* 0x000e300000209400 */
[----:B0-----:R-:W0:Y:S02]  /*0230*/  MUFU.RCP R0, R0 ;  /* 0x0000000000007308 */ /* 0x001e240000001000 */
[----:B0-----:R-:W-:-:S06]  /*0240*/  IADD3 R2, PT, PT, R0, 0xffffffe, RZ ;  /* 0x0ffffffe00027810 */ /* 0x001fcc0007ffe0ff */
[----:B------:R0:W3:Y:S02]  /*0250*/  F2I.FTZ.U32.TRUNC.NTZ R3, R2 ;  /* 0x0000000200037305 */ /* 0x0000e4000021f000 */
        /* <DEDUP_REMOVED lines=11> */
[----:B------:R-:W-:Y:S02]  /*0310*/  IADD3 R17, PT, PT, R3, 0x10, RZ ;  /* 0x0000001003117810 */ /* 0x000fe40007ffe0ff */
[----:B------:R-:W-:-:S02]  /*0320*/  ISETP.GT.U32.AND P2, PT, R5, R0, PT ;  /* 0x000000000500720c */ /* 0x000fc40003f44070 */
[----:B------:R-:W-:Y:S02]  /*0330*/  ISETP.GE.AND.EX P3, PT, R7, UR9, PT, P3 ;  /* 0x0000000907007c0c */ /* 0x000fe4000bf66330 */
[----:B------:R-:W-:Y:S02]  /*0340*/  SHF.R.S32.HI R23, RZ, 0x1f, R17 ;  /* 0x0000001fff177819 */ /* 0x000fe40000011411 */
        /* <DEDUP_REMOVED lines=13> */
[----:B------:R-:W-:Y:S02]  /*0420*/  SHF.R.S32.HI R29, RZ, 0x1f, R15 ;  /* 0x0000001fff1d7819 */ /* 0x000fe4000001140f */
[----:B------:R-:W-:Y:S02]  /*0430*/  IADD3 R14, PT, PT, R3, 0x40, RZ ;  /* 0x00000040030e7810 */ /* 0x000fe40007ffe0ff */
[----:B------:R-:W-:Y:S02]  /*0440*/  @P1 IADD3 R4, PT, PT, R4, 0x1, RZ ;  /* 0x0000000104041810 */ /* 0x000fe40007ffe0ff */
[----:B------:R-:W-:-:S03]  /*0450*/  SHF.R.S32.HI R31, RZ, 0x1f, R14 ;  /* 0x0000001fff1f7819 */ /* 0x000fc6000001140e */
        /* <DEDUP_REMOVED lines=15> */
[----:B------:R-:W0:Y:S01]  /*0550*/  @!P4 LDC.64 R10, c[0x0][0x390] ;  /* 0x0000e400ff0acb82 */ /* 0x000e220000000a00 */
[----:B------:R-:W-:Y:S01]  /*0560*/  @!P3 IMAD R9, R3, R9, R0 ;  /* 0x000000090309b224 */ /* 0x000fe200078e0200 */
[----:B------:R-:W-:Y:S02]  /*0570*/  LEA.HI.X.SX32 R65, R62, RZ, 0x1, P1 ;  /* 0x000000ff3e417211 */ /* 0x000fe400008f0eff */
[----:B------:R-:W-:Y:S01]  /*0580*/  ISETP.GE.U32.AND P1, PT, R15, UR8, PT ;  /* 0x000000080f007c0c */ /* 0x000fe2000bf26070 */
[----:B------:R-:W-:-:S03]  /*0590*/  IMAD.WIDE.U32 R64, R4, UR4, R64 ;  /* 0x0000000404407c25 */ /* 0x000fc6000f8e0040 */
[----:B------:R-:W-:Y:S01]  /*05a0*/  ISETP.GE.AND.EX P1, PT, R29, UR9, PT, P1 ;  /* 0x000000091d007c0c */ /* 0x000fe2000bf26310 */
        /* <DEDUP_REMOVED lines=9> */
[----:B------:R-:W-:Y:S01]  /*0640*/  @!P4 MOV R21, R67 ;  /* 0x000000430015c202 */ /* 0x000fe20000000f00 */
[----:B-1----:R-:W-:Y:S01]  /*0650*/  @!P4 IMAD R0, R23, R4, RZ ;  /* 0x000000041700c224 */ /* 0x002fe200078e02ff */
[----:B------:R-:W-:Y:S01]  /*0660*/  IADD3 R2, PT, PT, R3, 0x50, RZ ;  /* 0x0000005003027810 */ /* 0x000fe20007ffe0ff */
        /* <DEDUP_REMOVED lines=9> */
[----:B------:R-:W-:Y:S01]  /*0700*/  MOV R51, RZ ;  /* 0x000000ff00337202 */ /* 0x000fe20000000f00 */
[----:B------:R-:W-:Y:S01]  /*0710*/  @!P5 IMAD R27, R25, R13, R0 ;  /* 0x0000000d191bd224 */ /* 0x000fe200078e0200 */
[----:B------:R-:W-:-:S02]  /*0720*/  @!P4 IADD3 R0, PT, PT, R21, R23, RZ ;  /* 0x000000171500c210 */ /* 0x000fc40007ffe0ff */
[----:B------:R-:W-:Y:S02]  /*0730*/  @!P5 MOV R23, R67 ;  /* 0x000000430017d202 */ /* 0x000fe40000000f00 */
[----:B------:R-:W-:Y:S02]  /*0740*/  ISETP.GE.AND.EX P3, PT, R17, UR9, PT, P3 ;  /* 0x0000000911007c0c */ /* 0x000fe4000bf66330 */
[C---:B0-----:R-:W-:Y:S01]  /*0750*/  @!P4 LEA R18, P6, R20.reuse, R10, 0x1 ;  /* 0x0000000a1412c211 */ /* 0x041fe200078c08ff */
[----:B------:R-:W-:Y:S02]  /*0760*/  @!P5 IMAD.WIDE.U32 R22, R25, R12, R22 ;  /* 0x0000000c1916d225 */ /* 0x000fe400078e0016 */
[----:B------:R-:W0:Y:S01]  /*0770*/  @!P1 LDC.64 R12, c[0x0][0x390] ;  /* 0x0000e400ff0c9b82 */ /* 0x000e220000000a00 */
[----:B------:R-:W-:Y:S02]  /*0780*/  @!P4 LEA.HI.X R19, R20, R11, R0, 0x1, P6 ;  /* 0x0000000b1413c211 */ /* 0x000fe400030f0c00 */
[----:B------:R-:W-:-:S02]  /*0790*/  @!P5 IADD3 R0, PT, PT, R23, R27, RZ ;  /* 0x0000001b1700d210 */ /* 0x000fc40007ffe0ff */
[C---:B--2---:R-:W-:Y:S01]  /*07a0*/  @!P5 LEA R20, P6, R22.reuse, R8, 0x1 ;  /* 0x000000081614d211 */ /* 0x044fe200078c08ff */
[----:B------:R2:W5:Y:S01]  /*07b0*/  @!P4 LDG.E R51, desc[UR6][R18.64] ;  /* 0x000000061233c981 */ /* 0x000562000c1e1900 */
[----:B------:R-:W-:Y:S01]  /*07c0*/  MOV R49, RZ ;  /* 0x000000ff00317202 */ /* 0x000fe20000000f00 */
[----:B------:R-:W0:Y:S01]  /*07d0*/  @!P2 LDC.64 R10, c[0x0][0x390] ;  /* 0x0000e400ff0aab82 */ /* 0x000e220000000a00 */
[----:B------:R-:W-:Y:S01]  /*07e0*/  @!P5 LEA.HI.X R21, R22, R9, R0, 0x1, P6 ;  /* 0x000000091615d211 */ /* 0x000fe200030f0c00 */
[----:B-1----:R-:W-:Y:S01]  /*07f0*/  @!P1 IMAD R0, R29, R6, RZ ;  /* 0x000000061d009224 */ /* 0x002fe200078e02ff */
[----:B------:R-:W-:-:S05]  /*0800*/  IADD3 R16, PT, PT, R3, 0x60, RZ ;  /* 0x0000006003107810 */ /* 0x000fca0007ffe0ff */
[----:B------:R-:W1:Y:S01]  /*0810*/  @!P3 LDC.64 R8, c[0x0][0x3e0] ;  /* 0x0000f800ff08bb82 */ /* 0x000e620000000a00 */
[----:B--2---:R-:W-:Y:S02]  /*0820*/  @!P1 MOV R18, R64 ;  /* 0x0000004000129202 */ /* 0x004fe40000000f00 */
[----:B------:R-:W-:Y:S01]  /*0830*/  @!P1 MOV R19, R67 ;  /* 0x0000004300139202 */ /* 0x000fe20000000f00 */
[----:B------:R-:W-:Y:S01]  /*0840*/  @!P1 IMAD R23, R15, R7, R0 ;  /* 0x000000070f179224 */ /* 0x000fe200078e0200 */
[----:B------:R-:W-:Y:S01]  /*0850*/  ISETP.GE.U32.AND P4, PT, R16, UR8, PT ;  /* 0x0000000810007c0c */ /* 0x000fe2000bf86070 */
[----:B---3--:R-:W-:Y:S01]  /*0860*/  @!P2 IMAD R31, R31, R4, RZ ;  /* 0x000000041f1fa224 */ /* 0x008fe200078e02ff */
[----:B------:R-:W-:Y:S01]  /*0870*/  SHF.R.S32.HI R25, RZ, 0x1f, R16 ;  /* 0x0000001fff197819 */ /* 0x000fe20000011410 */
[----:B------:R-:W-:Y:S01]  /*0880*/  @!P1 IMAD.WIDE.U32 R6, R15, R6, R18 ;  /* 0x000000060f069225 */ /* 0x000fe200078e0012 */
[----:B------:R-:W-:Y:S01]  /*0890*/  IADD3 R0, PT, PT, R3, 0x70, RZ ;  /* 0x0000007003007810 */ /* 0x000fe20007ffe0ff */
[----:B------:R2:W3:Y:S01]  /*08a0*/  @!P5 LDG.E R49, desc[UR6][R20.64] ;  /* 0x000000061431d981 */ /* 0x0004e2000c1e1900 */
        /* <DEDUP_REMOVED lines=14> */
[C---:B------:R-:W-:Y:S02]  /*0990*/  @!P2 LEA R18, P6, R14.reuse, R10, 0x1 ;  /* 0x0000000a0e12a211 */ /* 0x040fe400078c08ff */
[----:B------:R-:W-:Y:S02]  /*09a0*/  @!P3 MOV R7, R67 ;  /* 0x000000430007b202 */ /* 0x000fe40000000f00 */
[----:B------:R-:W-:Y:S01]  /*09b0*/  @!P2 LEA.HI.X R19, R14, R11, R6, 0x1, P6 ;  /* 0x0000000b0e13a211 */ /* 0x000fe200030f0c06 */
[----:B------:R-:W1:Y:S01]  /*09c0*/  @!P4 LDC.64 R12, c[0x0][0x3e0] ;  /* 0x0000f800ff0ccb82 */ /* 0x000e620000000a00 */
[----:B------:R-:W-:-:S02]  /*09d0*/  @!P3 MOV R6, R64 ;  /* 0x000000400006b202 */ /* 0x000fc40000000f00 */
[----:B------:R-:W-:Y:S02]  /*09e0*/  CS2R R42, SRZ ;  /* 0x00000000002a7805 */ /* 0x000fe4000001ff00 */
[C---:B--2---:R-:W-:Y:S01]  /*09f0*/  IADD3 R20, PT, PT, R3.reuse, 0x80, RZ ;  /* 0x0000008003147810 */ /* 0x044fe20007ffe0ff */
        /* <DEDUP_REMOVED lines=66> */
[----:B------:R-:W4:Y:S01]  /*0e20*/  @!P3 LDC.64 R20, c[0x0][0x390] ;  /* 0x0000e400ff14bb82 */ /* 0x000f220000000a00 */
        /* <DEDUP_REMOVED lines=19> */
[----:B------:R-:W5:Y:S01]  /*0f60*/  @!P5 LDC.64 R18, c[0x0][0x3e0] ;  /* 0x0000f800ff12db82 */ /* 0x000f620000000a00 */
[----:B-1----:R-:W-:Y:S02]  /*0f70*/  @!P3 MOV R4, R64 ;  /* 0x000000400004b202 */ /* 0x002fe40000000f00 */
[----:B------:R-:W-:-:S03]  /*0f80*/  @!P3 MOV R5, R67 ;  /* 0x000000430005b202 */ /* 0x000fc60000000f00 */
[----:B------:R-:W-:Y:S01]  /*0f90*/  @!P3 IMAD.WIDE.U32 R8, R14, R8, R4 ;  /* 0x000000080e08b225 */ /* 0x000fe200078e0004 */
[----:B------:R-:W-:Y:S02]  /*0fa0*/  ISETP.GE.U32.AND P6, PT, R11, UR8, PT ;  /* 0x000000080b007c0c */ /* 0x000fe4000bfc6070 */
[----:B------:R-:W1:Y:S01]  /*0fb0*/  @!P2 LDC.64 R4, c[0x0][0x3e0] ;  /* 0x0000f800ff04ab82 */ /* 0x000e620000000a00 */
[----:B------:R-:W-:Y:S02]  /*0fc0*/  SHF.R.S32.HI R25, RZ, 0x1f, R11 ;  /* 0x0000001fff197819 */ /* 0x000fe4000001140b */
[----:B------:R-:W-:Y:S02]  /*0fd0*/  @!P3 IADD3 R2, PT, PT, R9, R13, RZ ;  /* 0x0000000d0902b210 */ /* 0x000fe40007ffe0ff */
[C---:B----4-:R-:W-:Y:S02]  /*0fe0*/  @!P3 LEA R20, P1, R8.reuse, R20, 0x1 ;  /* 0x000000140814b211 */ /* 0x050fe400078208ff */
[----:B------:R-:W-:Y:S01]  /*0ff0*/  IADD3 R14, PT, PT, R3, 0xf0, RZ ;  /* 0x000000f0030e7810 */ /* 0x000fe20007ffe0ff */
[----:B------:R-:W4:Y:S01]  /*1000*/  @!P2 LDC.64 R12, c[0x0][0x390] ;  /* 0x0000e400ff0cab82 */ /* 0x000f220000000a00 */
[----:B------:R-:W-:-:S02]  /*1010*/  @!P3 LEA.HI.X R21, R8, R21, R2, 0x1, P1 ;  /* 0x000000150815b211 */ /* 0x000fc400008f0c02 */
[----:B------:R-:W-:Y:S01]  /*1020*/  ISETP.GE.AND.EX P6, PT, R25, UR9, PT, P6 ;  /* 0x0000000919007c0c */ /* 0x000fe2000bfc6360 */
[----:B------:R-:W-:Y:S01]  /*1030*/  @!P4 IMAD R8, R23, R6, RZ ;  /* 0x000000061708c224 */ /* 0x000fe200078e02ff */
        /* <DEDUP_REMOVED lines=9> */
[----:B------:R-:W4:Y:S02]  /*10d0*/  @!P6 LDC.64 R8, c[0x0][0x3e0] ;  /* 0x0000f800ff08eb82 */ /* 0x000f240000000a00 */
[----:B------:R0:W2:Y:S01]  /*10e0*/  @!P3 LDG.E R10, desc[UR6][R20.64] ;  /* 0x00000006140ab981 */ /* 0x0000a2000c1e1900 */
[----:B-----5:R-:W-:Y:S01]  /*10f0*/  @!P5 IMAD R35, R35, R18, RZ ;  /* 0x000000122323d224 */ /* 0x020fe200078e02ff */
[----:B------:R-:W-:Y:S02]  /*1100*/  @!P4 IADD3 R23, PT, PT, R23, R7, RZ ;  /* 0x000000071717c210 */ /* 0x000fe40007ffe0ff */
[----:B0-----:R-:W-:Y:S01]  /*1110*/  @!P4 LEA R16, P3, R22, R16, 0x1 ;  /* 0x000000101610c211 */ /* 0x001fe200078608ff */
        /* <DEDUP_REMOVED lines=18> */
[----:B------:R-:W5:Y:S01]  /*1240*/  @!P4 LDG.E R0, desc[UR6][R16.64] ;  /* 0x000000061000c981 */ /* 0x000f62000c1e1900 */
[----:B------:R-:W-:Y:S01]  /*1250*/  @!P2 IADD3 R5, PT, PT, R5, R31, RZ ;  /* 0x0000001f0505a210 */ /* 0x000fe20007ffe0ff */
[----:B------:R-:W-:Y:S01]  /*1260*/  @!P6 IMAD R24, R25, R8, RZ ;  /* 0x000000081918e224 */ /* 0x000fe200078e02ff */
[----:B------:R-:W-:-:S02]  /*1270*/  @!P2 LEA R12, P3, R4, R12, 0x1 ;  /* 0x0000000c040ca211 */ /* 0x000fc400078608ff */
[----:B------:R0:W5:Y:S02]  /*1280*/  @!P5 LDG.E R22, desc[UR6][R2.64] ;  /* 0x000000060216d981 */ /* 0x000164000c1e1900 */
[----:B------:R-:W-:Y:S01]  /*1290*/  @!P2 LEA.HI.X R13, R4, R13, R5, 0x1, P3 ;  /* 0x0000000d040da211 */ /* 0x000fe200018f0c05 */
[----:B------:R-:W-:Y:S01]  /*12a0*/  @!P6 IMAD R5, R11, R9, R24 ;  /* 0x000000090b05e224 */ /* 0x000fe200078e0218 */
[----:B------:R-:W-:Y:S02]  /*12b0*/  MOV R4, RZ ;  /* 0x000000ff00047202 */ /* 0x000fe40000000f00 */
[----:B0-----:R-:W-:Y:S01]  /*12c0*/  @!P6 MOV R2, R64 ;  /* 0x000000400002e202 */ /* 0x001fe20000000f00 */
[----:B------:R-:W-:Y:S01]  /*12d0*/  @!P1 IMAD R29, R29, R6, RZ ;  /* 0x000000061d1d9224 */ /* 0x000fe200078e02ff */
        /* <DEDUP_REMOVED lines=27> */
[----:B---3--:R-:W-:Y:S01]  /*1490*/  PRMT R46, R49, 0x7632, R46 ;  /* 0x00007632312e7816 */ /* 0x008fe2000000002e */
        /* <DEDUP_REMOVED lines=77> */
[----:B-----5:R-:W-:-:S04]  /*1970*/  PRMT R11, R0, 0x7632, R11 ;  /* 0x00007632000b7816 */ /* 0x020fc8000000000b */
        /* <DEDUP_REMOVED lines=9> */
[----:B------:R-:W-:Y:S01]  /*1a10*/  PRMT R7, R4, 0x7632, R7 ;  /* 0x0000763204077816 */ /* 0x000fe20000000007 */
        /* <DEDUP_REMOVED lines=67> */
.L_x_2231:
[----:B------:R-:W-:Y:S05]  /*1e50*/  BSYNC.RECONVERGENT B0 ;  /* 0x0000000000007941 */ /* 0x000fea0003800200 */
.L_x_2230:
        /* <DEDUP_REMOVED lines=64> */
.L_x_2233:
[----:B------:R-:W-:Y:S05]  /*2260*/  BSYNC.RECONVERGENT B0 ;  /* 0x0000000000007941 */ /* 0x000fea0003800200 */
.L_x_2232:
        /* <DEDUP_REMOVED lines=27> */
.L_x_2236:
[----:B------:R-:W3:Y:S04]  /*2420*/  LDG.E.STRONG.GPU R18, desc[UR6][R16.64] ;  /* 0x0000000610127981 */ /* 0x000ee8000c1ef900 */
[----:B---3--:R-:W-:Y:S01]  /*2430*/  CCTL.IVALL ;  /* 0x00000000ff00798f */ /* 0x008fe20002000000 */
[----:B------:R-:W-:Y:S05]  /*2440*/  YIELD ;  /* 0x0000000000007946 */ /* 0x000fea0003800000 */
[----:B------:R-:W-:-:S13]  /*2450*/  ISETP.NE.AND P1, PT, R18, R23, PT ;  /* 0x000000171200720c */ /* 0x000fda0003f25270 */
[----:B------:R-:W-:Y:S05]  /*2460*/  @P1 BRA `(.L_x_2236) ;  /* 0xfffffffc00ec1947 */ /* 0x000fea000383ffff */
.L_x_2235:
        /* <DEDUP_REMOVED lines=16> */
.L_x_2238:
        /* <DEDUP_REMOVED lines=62> */
.L_x_2237:
        /* <DEDUP_REMOVED lines=38> */
.L_x_2239:
        /* <DEDUP_REMOVED lines=19> */
.L_x_2240:
        /* <DEDUP_REMOVED lines=9> */
.L_x_2241:
[----:B------:R-:W-:Y:S05]  /*2d70*/  BSYNC.RECONVERGENT B0 ;  /* 0x0000000000007941 */ /* 0x000fea0003800200 */
.L_x_2234:
[----:B------:R-:W4:Y:S01]  /*2d80*/  S2UR UR5, SR_CgaCtaId ;  /* 0x00000000000579c3 */ /* 0x000f220000008800 */
[----:B------:R-:W5:Y:S01]  /*2d90*/  LDCU UR8, c[0x0][0x414] ;  /* 0x00008280ff0877ac */ /* 0x000f620008000800 */
[----:B------:R-:W-:Y:S01]  /*2da0*/  LOP3.LUT R21, R60, 0xffff, RZ, 0xc0, !PT ;  /* 0x0000ffff3c157812 */ /* 0x000fe200078ec0ff */
[----:B------:R-:W-:-:S03]  /*2db0*/  UMOV UR4, 0x400 ;  /* 0x0000040000047882 */ /* 0x000fc60000000000 */
[----:B------:R-:W-:Y:S02]  /*2dc0*/  IADD3 R27, PT, PT, R62, R21, RZ ;  /* 0x000000153e1b7210 */ /* 0x000fe40007ffe0ff */
[----:B---3--:R-:W3:Y:S08]  /*2dd0*/  @P0 LDC.64 R16, c[0x0][0x388] ;  /* 0x0000e200ff100b82 */ /* 0x008ef00000000a00 */
[----:B--2---:R-:W2:Y:S01]  /*2de0*/  LDC.64 R22, c[0x0][0x398] ;  /* 0x0000e600ff167b82 */ /* 0x004ea20000000a00 */
[----:B----4-:R-:W-:-:S07]  /*2df0*/  ULEA UR4, UR5, UR4, 0x18 ;  /* 0x0000000405047291 */ /* 0x010fce000f8ec0ff */
[----:B------:R-:W4:Y:S01]  /*2e00*/  LDC.64 R18, c[0x0][0x3a0] ;  /* 0x0000e800ff127b82 */ /* 0x000f220000000a00 */
[----:B------:R-:W0:Y:S01]  /*2e10*/  LDCU UR5, c[0x0][0x404] ;  /* 0x00008080ff0577ac */ /* 0x000e220008000800 */
[----:B---3--:R-:W-:-:S04]  /*2e20*/  @P0 IMAD.WIDE R24, R58, 0x8, R16 ;  /* 0x000000083a180825 */ /* 0x008fc800078e0210 */
[----:B-----5:R-:W-:Y:S01]  /*2e30*/  @P0 FMUL.FTZ R16, R32, UR8 ;  /* 0x0000000820100c20 */ /* 0x020fe20008410000 */
[----:B------:R-:W-:Y:S01]  /*2e40*/  @P0 FMUL.FTZ R17, R33, UR8 ;  /* 0x0000000821110c20 */ /* 0x000fe20008410000 */
[----:B------:R-:W-:Y:S04]  /*2e50*/  @!P2 STS.64 [UR4+0xe0], R32 ;  /* 0x0000e020ff00a988 */ /* 0x000fe80008000a04 */
[----:B------:R3:W-:Y:S01]  /*2e60*/  @P0 STG.E.64 desc[UR6][R24.64], R16 ;  /* 0x0000001018000986 */ /* 0x0007e2000c101b06 */
[C---:B--2---:R-:W-:Y:S01]  /*2e70*/  IMAD.WIDE R22, R27.reuse, 0x2, R22 ;  /* 0x000000021b167825 */ /* 0x044fe200078e0216 */
[----:B------:R-:W-:Y:S03]  /*2e80*/  BAR.SYNC.DEFER_BLOCKING 0x0 ;  /* 0x0000000000007b1d */ /* 0x000fe60000010000 */
[----:B----4-:R-:W-:-:S03]  /*2e90*/  IMAD.WIDE R26, R27, 0x2, R18 ;  /* 0x000000021b1a7825 */ /* 0x010fc600078e0212 */
[----:B------:R-:W2:Y:S04]  /*2ea0*/  LDG.E.U16 R30, desc[UR6][R22.64] ;  /* 0x00000006161e7981 */ /* 0x000ea8000c1e1500 */
[----:B------:R4:W5:Y:S04]  /*2eb0*/  LDG.E.U16 R31, desc[UR6][R22.64+0x2] ;  /* 0x00000206161f7981 */ /* 0x000968000c1e1500 */
[----:B------:R-:W5:Y:S04]  /*2ec0*/  LDG.E.U16 R34, desc[UR6][R26.64] ;  /* 0x000000061a227981 */ /* 0x000f68000c1e1500 */
[----:B------:R1:W5:Y:S01]  /*2ed0*/  LDG.E.U16 R62, desc[UR6][R26.64+0x2] ;  /* 0x000002061a3e7981 */ /* 0x000362000c1e1500 */
[----:B------:R-:W-:Y:S01]  /*2ee0*/  BSSY.RECONVERGENT B0, `(.L_x_2242) ;  /* 0x00003c5000007945 */ /* 0x000fe20003800200 */
[----:B----4-:R-:W-:-:S02]  /*2ef0*/  HFMA2 R22, -RZ, RZ, 1.875, 0 ;  /* 0x3f800000ff167431 */ /* 0x010fc400000001ff */
[----:B0-----:R-:W-:Y:S01]  /*2f00*/  IMAD R23, R52, UR5, R61 ;  /* 0x0000000534177c24 */ /* 0x001fe2000f8e023d */
[----:B------:R-:W0:Y:S01]  /*2f10*/  LDS.64 R18, [UR4+0xe0] ;  /* 0x0000e004ff127984 */ /* 0x000e220008000a00 */
[----:B------:R-:W4:Y:S03]  /*2f20*/  LDCU.U8 UR4, c[0x0][0x3fc] ;  /* 0x00007f80ff0477ac */ /* 0x000f260008000000 */
[C---:B------:R-:W-:Y:S02]  /*2f30*/  IADD3 R35, PT, PT, R23.reuse, 0x10, RZ ;  /* 0x0000001017237810 */ /* 0x040fe40007ffe0ff */
[C---:B---3--:R-:W-:Y:S02]  /*2f40*/  IADD3 R24, PT, PT, R23.reuse, 0xb0, RZ ;  /* 0x000000b017187810 */ /* 0x048fe40007ffe0ff */
[C---:B------:R-:W-:Y:S02]  /*2f50*/  IADD3 R25, PT, PT, R23.reuse, 0xc0, RZ ;  /* 0x000000c017197810 */ /* 0x040fe40007ffe0ff */
[----:B-1----:R-:W-:-:S02]  /*2f60*/  IADD3 R26, PT, PT, R23, 0x20, RZ ;  /* 0x00000020171a7810 */ /* 0x002fc40007ffe0ff */
[----:B------:R-:W-:Y:S02]  /*2f70*/  SHF.R.S32.HI R63, RZ, 0x1f, R35 ;  /* 0x0000001fff3f7819 */ /* 0x000fe40000011423 */
[----:B------:R-:W-:Y:S02]  /*2f80*/  SHF.R.S32.HI R27, RZ, 0x1f, R24 ;  /* 0x0000001fff1b7819 */ /* 0x000fe40000011418 */
[----:B------:R-:W-:Y:S02]  /*2f90*/  SHF.R.S32.HI R28, RZ, 0x1f, R25 ;  /* 0x0000001fff1c7819 */ /* 0x000fe40000011419 */
[----:B------:R-:W-:Y:S01]  /*2fa0*/  SHF.R.S32.HI R29, RZ, 0x1f, R26 ;  /* 0x0000001fff1d7819 */ /* 0x000fe2000001141a */
[----:B----4-:R-:W-:Y:S01]  /*2fb0*/  UISETP.NE.AND UP0, UPT, UR4, URZ, UPT ;  /* 0x000000ff0400728c */ /* 0x010fe2000bf05270 */
        /* <DEDUP_REMOVED lines=8> */
[----:B-----5:R-:W-:Y:S02]  /*3040*/  SHF.L.U32 R31, R31, 0x10, RZ ;  /* 0x000000101f1f7819 */ /* 0x020fe400000006ff */
[----:B------:R-:W-:Y:S02]  /*3050*/  SHF.L.U32 R33, R34, 0x10, RZ ;  /* 0x0000001022217819 */ /* 0x000fe400000006ff */
[----:B------:R-:W-:Y:S01]  /*3060*/  SHF.L.U32 R32, R62, 0x10, RZ ;  /* 0x000000103e207819 */ /* 0x000fe200000006ff */
[----:B01----:R-:W-:Y:S06]  /*3070*/  BRA.U UP0, `(.L_x_2243) ;  /* 0x0000001900187547 */ /* 0x003fec000b800000 */
[----:B------:R-:W0:Y:S01]  /*3080*/  LDCU.64 UR8, c[0x0][0x3e8] ;  /* 0x00007d00ff0877ac */ /* 0x000e220008000a00 */
[----:B------:R-:W-:Y:S01]  /*3090*/  SHF.R.S32.HI R16, RZ, 0x1f, R23 ;  /* 0x0000001fff107819 */ /* 0x000fe20000011417 */
[----:B------:R-:W-:Y:S01]  /*30a0*/  BSSY.RECONVERGENT B1, `(.L_x_2244) ;  /* 0x000001e000017945 */ /* 0x000fe20003800200 */
[----:B------:R-:W-:-:S04]  /*30b0*/  IADD3 R34, PT, PT, R23, 0x30, RZ ;  /* 0x0000003017227810 */ /* 0x000fc80007ffe0ff */
        /* <DEDUP_REMOVED lines=13> */
[----:B------:R-:W1:Y:S03]  /*3190*/  LDCU.64 UR4, c[0x0][0x380] ;  /* 0x00007000ff0477ac */ /* 0x000e660008000a00 */
[----:B------:R-:W-:-:S04]  /*31a0*/  FMUL.FTZ R53, R53, R22 ;  /* 0x0000001635357220 */ /* 0x000fc80000410000 */
[----:B------:R-:W-:Y:S01]  /*31b0*/  FFMA.FTZ R53, R30, R53, R33 ;  /* 0x000000351e357223 */ /* 0x000fe20000010021 */
[----:B0-----:R-:W-:Y:S01]  /*31c0*/  IMAD R18, R16, UR10, RZ ;  /* 0x0000000a10127c24 */ /* 0x001fe2000f8e02ff */
[----:B------:R-:W-:-:S03]  /*31d0*/  MOV R16, R64 ;  /* 0x0000004000107202 */ /* 0x000fc60000000f00 */
[C---:B------:R-:W-:Y:S02]  /*31e0*/  IMAD R19, R23.reuse, UR11, R18 ;  /* 0x0000000b17137c24 */ /* 0x040fe4000f8e0212 */
[----:B------:R-:W-:-:S05]  /*31f0*/  IMAD.WIDE.U32 R16, R23, UR10, R16 ;  /* 0x0000000a17107c25 */ /* 0x000fca000f8e0010 */
[----:B------:R-:W-:Y:S01]  /*3200*/  IADD3 R19, PT, PT, R17, R19, RZ ;  /* 0x0000001311137210 */ /* 0x000fe20007ffe0ff */
[----:B------:R-:W-:Y:S01]  /*3210*/  FADD.FTZ R17, R50, -R20 ;  /* 0x8000001432117221 */ /* 0x000fe20000010000 */
[----:B-1----:R-:W-:-:S03]  /*3220*/  LEA R18, P2, R16, UR4, 0x1 ;  /* 0x0000000410127c11 */ /* 0x002fc6000f8408ff */
[----:B------:R-:W-:Y:S01]  /*3230*/  FMUL.FTZ R17, R17, R22 ;  /* 0x0000001611117220 */ /* 0x000fe20000410000 */
[----:B------:R-:W-:-:S03]  /*3240*/  LEA.HI.X R19, R16, UR5, R19, 0x1, P2 ;  /* 0x0000000510137c11 */ /* 0x000fc600090f0c13 */
[----:B------:R-:W-:-:S05]  /*3250*/  FFMA.FTZ R16, R31, R17, R32 ;  /* 0x000000111f107223 */ /* 0x000fca0000010020 */
[----:B------:R-:W-:-:S05]  /*3260*/  F2FP.BF16.F32.PACK_AB R17, R16, R53 ;  /* 0x000000351011723e */ /* 0x000fca00000010ff */
[----:B------:R0:W-:Y:S02]  /*3270*/  STG.E desc[UR6][R18.64], R17 ;  /* 0x0000001112007986 */ /* 0x0001e4000c101906 */
.L_x_2245:
[----:B------:R-:W-:Y:S05]  /*3280*/  BSYNC.RECONVERGENT B1 ;  /* 0x0000000000017941 */ /* 0x000fea0003800200 */
.L_x_2244:
[----:B------:R-:W-:Y:S04]  /*3290*/  BSSY.RECONVERGENT B1, `(.L_x_2246) ;  /* 0x0000014000017945 */ /* 0x000fe80003800200 */
[----:B------:R-:W-:Y:S05]  /*32a0*/  @P3 BRA `(.L_x_2247) ;  /* 0x0000000000483947 */ /* 0x000fea0003800000 */
[----:B------:R-:W1:Y:S01]  /*32b0*/  LDCU.64 UR4, c[0x0][0x3e0] ;  /* 0x00007c00ff0477ac */ /* 0x000e620008000a00 */
[----:B0-----:R-:W-:Y:S01]  /*32c0*/  MOV R17, R67 ;  /* 0x0000004300117202 */ /* 0x001fe20000000f00 */
[--C-:B------:R-:W-:Y:S01]  /*32d0*/  FADD.FTZ R51, R51, -R20.reuse ;  /* 0x8000001433337221 */ /* 0x100fe20000010000 */
[----:B------:R-:W-:Y:S01]  /*32e0*/  FADD.FTZ R19, R48, -R20 ;  /* 0x8000001430137221 */ /* 0x000fe20000010000 */
[----:B------:R-:W0:Y:S02]  /*32f0*/  LDCU.64 UR10, c[0x0][0x380] ;  /* 0x00007000ff0a77ac */ /* 0x000e240008000a00 */
[-C--:B------:R-:W-:Y:S01]  /*3300*/  FMUL.FTZ R51, R51, R22.reuse ;  /* 0x0000001633337220 */ /* 0x080fe20000410000 */
[----:B------:R-:W-:-:S03]  /*3310*/  FMUL.FTZ R19, R19, R22 ;  /* 0x0000001613137220 */ /* 0x000fc60000410000 */
[----:B------:R-:W-:Y:S01]  /*3320*/  FFMA.FTZ R51, R30, R51, R33 ;  /* 0x000000331e337223 */ /* 0x000fe20000010021 */
[----:B------:R-:W-:Y:S01]  /*3330*/  FFMA.FTZ R48, R31, R19, R32 ;  /* 0x000000131f307223 */ /* 0x000fe20000010020 */
[----:B-1----:R-:W-:-:S04]  /*3340*/  IMAD R16, R63, UR4, RZ ;  /* 0x000000043f107c24 */ /* 0x002fc8000f8e02ff */
        /* <DEDUP_REMOVED lines=8> */
.L_x_2247:
[----:B------:R-:W-:Y:S05]  /*33d0*/  BSYNC.RECONVERGENT B1 ;  /* 0x0000000000017941 */ /* 0x000fea0003800200 */
.L_x_2246:
[----:B------:R-:W-:Y:S01]  /*33e0*/  BSSY.RECONVERGENT B1, `(.L_x_2248) ;  /* 0x0000016000017945 */ /* 0x000fe20003800200 */
[C---:B------:R-:W-:Y:S02]  /*33f0*/  IADD3 R51, PT, PT, R23.reuse, 0x40, RZ ;  /* 0x0000004017337810 */ /* 0x040fe40007ffe0ff */
[----:B------:R-:W-:Y:S01]  /*3400*/  IADD3 R35, PT, PT, R23, 0x50, RZ ;  /* 0x0000005017237810 */ /* 0x000fe20007ffe0ff */
[----:B------:R-:W-:Y:S06]  /*3410*/  @P4 BRA `(.L_x_2249) ;  /* 0x0000000000484947 */ /* 0x000fec0003800000 */
        /* <DEDUP_REMOVED lines=8> */
[----:B------:R-:W-:Y:S01]  /*34a0*/  FFMA.FTZ R49, R30, R49, R33 ;  /* 0x000000311e317223 */ /* 0x000fe20000010021 */
[----:B--2---:R-:W-:Y:S02]  /*34b0*/  IMAD R29, R29, UR4, RZ ;  /* 0x000000041d1d7c24 */ /* 0x004fe4000f8e02ff */
        /* <DEDUP_REMOVED lines=8> */
.L_x_2249:
[----:B------:R-:W-:Y:S05]  /*3540*/  BSYNC.RECONVERGENT B1 ;  /* 0x0000000000017941 */ /* 0x000fea0003800200 */
.L_x_2248:
[----:B------:R-:W-:Y:S04]  /*3550*/  BSSY.RECONVERGENT B1, `(.L_x_2250) ;  /* 0x0000014000017945 */ /* 0x000fe80003800200 */
[----:B------:R-:W-:Y:S05]  /*3560*/  @P1 BRA `(.L_x_2251) ;  /* 0x0000000000481947 */ /* 0x000fea0003800000 */
[----:B------:R-:W3:Y:S01]  /*3570*/  LDCU.64 UR4, c[0x0][0x3e0] ;  /* 0x00007c00ff0477ac */ /* 0x000ee20008000a00 */
[----:B------:R-:W-:Y:S01]  /*3580*/  MOV R16, R64 ;  /* 0x0000004000107202 */ /* 0x000fe20000000f00 */
[--C-:B012---:R-:W-:Y:S01]  /*3590*/  FADD.FTZ R19, R44, -R20.reuse ;  /* 0x800000142c137221 */ /* 0x107fe20000010000 */
[----:B------:R-:W-:Y:S01]  /*35a0*/  MOV R17, R67 ;  /* 0x0000004300117202 */ /* 0x000fe20000000f00 */
        /* <DEDUP_REMOVED lines=14> */
.L_x_2251:
[----:B------:R-:W-:Y:S05]  /*3690*/  BSYNC.RECONVERGENT B1 ;  /* 0x0000000000017941 */ /* 0x000fea0003800200 */
.L_x_2250:
[----:B------:R-:W-:Y:S01]  /*36a0*/  ISETP.GE.U32.AND P5, PT, R51, UR8, PT ;  /* 0x0000000833007c0c */ /* 0x000fe2000bfa6070 */
[----:B------:R-:W-:Y:S01]  /*36b0*/  BSSY.RECONVERGENT B1, `(.L_x_2252) ;  /* 0x0000029000017945 */ /* 0x000fe20003800200 */
[----:B------:R-:W-:Y:S02]  /*36c0*/  SHF.R.S32.HI R16, RZ, 0x1f, R51 ;  /* 0x0000001fff107819 */ /* 0x000fe40000011433 */
[C---:B------:R-:W-:Y:S02]  /*36d0*/  IADD3 R49, PT, PT, R23.reuse, 0x60, RZ ;  /* 0x0000006017317810 */ /* 0x040fe40007ffe0ff */
        /* <DEDUP_REMOVED lines=20> */
[----:B------:R-:W4:Y:S01]  /*3820*/  LDCU.64 UR4, c[0x0][0x3e0] ;  /* 0x00007c00ff0477ac */ /* 0x000f220008000a00 */
[----:B0123--:R-:W-:Y:S01]  /*3830*/  MOV R17, R67 ;  /* 0x0000004300117202 */ /* 0x00ffe20000000f00 */
[--C-:B------:R-:W-:Y:S01]  /*3840*/  FADD.FTZ R19, R42, -R20.reuse ;  /* 0x800000142a137221 */ /* 0x100fe20000010000 */
[----:B------:R-:W-:Y:S01]  /*3850*/  FADD.FTZ R45, R45, -R20 ;  /* 0x800000142d2d7221 */ /* 0x000fe20000010000 */
[----:B------:R-:W0:Y:S02]  /*3860*/  LDCU.64 UR10, c[0x0][0x380] ;  /* 0x00007000ff0a77ac */ /* 0x000e240008000a00 */
[-C--:B------:R-:W-:Y:S01]  /*3870*/  FMUL.FTZ R19, R19, R22.reuse ;  /* 0x0000001613137220 */ /* 0x080fe20000410000 */
[----:B------:R-:W-:-:S03]  /*3880*/  FMUL.FTZ R45, R45, R22 ;  /* 0x000000162d2d7220 */ /* 0x000fc60000410000 */
[----:B------:R-:W-:Y:S01]  /*3890*/  FFMA.FTZ R42, R30, R19, R33 ;  /* 0x000000131e2a7223 */ /* 0x000fe20000010021 */
[----:B------:R-:W-:Y:S01]  /*38a0*/  FFMA.FTZ R45, R31, R45, R32 ;  /* 0x0000002d1f2d7223 */ /* 0x000fe20000010020 */
[----:B----4-:R-:W-:-:S04]  /*38b0*/  IMAD R16, R16, UR4, RZ ;  /* 0x0000000410107c24 */ /* 0x010fc8000f8e02ff */
[----:B------:R-:W-:Y:S01]  /*38c0*/  IMAD R53, R51, UR5, R16 ;  /* 0x0000000533357c24 */ /* 0x000fe2000f8e0210 */
[----:B------:R-:W-:-:S05]  /*38d0*/  MOV R16, R64 ;  /* 0x0000004000107202 */ /* 0x000fca0000000f00 */
[----:B------:R-:W-:-:S05]  /*38e0*/  IMAD.WIDE.U32 R16, R51, UR4, R16 ;  /* 0x0000000433107c25 */ /* 0x000fca000f8e0010 */
[----:B------:R-:W-:Y:S02]  /*38f0*/  IADD3 R53, PT, PT, R17, R53, RZ ;  /* 0x0000003511357210 */ /* 0x000fe40007ffe0ff */
[C---:B0-----:R-:W-:Y:S02]  /*3900*/  LEA R18, P5, R16.reuse, UR10, 0x1 ;  /* 0x0000000a10127c11 */ /* 0x041fe4000f8a08ff */
[----:B------:R-:W-:Y:S02]  /*3910*/  F2FP.BF16.F32.PACK_AB R17, R45, R42 ;  /* 0x0000002a2d11723e */ /* 0x000fe400000010ff */
[----:B------:R-:W-:-:S05]  /*3920*/  LEA.HI.X R19, R16, UR11, R53, 0x1, P5 ;  /* 0x0000000b10137c11 */ /* 0x000fca000a8f0c35 */
[----:B------:R4:W-:Y:S04]  /*3930*/  STG.E desc[UR6][R18.64], R17 ;  /* 0x0000001112007986 */ /* 0x0009e8000c101906 */
.L_x_2253:
[----:B------:R-:W-:Y:S05]  /*3940*/  BSYNC.RECONVERGENT B1 ;  /* 0x0000000000017941 */ /* 0x000fea0003800200 */
.L_x_2252:
[----:B------:R-:W-:Y:S01]  /*3950*/  BSSY.RECONVERGENT B1, `(.L_x_2254) ;  /* 0x0000016000017945 */ /* 0x000fe20003800200 */
[C---:B------:R-:W-:Y:S02]  /*3960*/  IADD3 R42, PT, PT, R23.reuse, 0xa0, RZ ;  /* 0x000000a0172a7810 */ /* 0x040fe40007ffe0ff */
[----:B------:R-:W-:Y:S01]  /*3970*/  IADD3 R45, PT, PT, R23, 0xd0, RZ ;  /* 0x000000d0172d7810 */ /* 0x000fe20007ffe0ff */
[----:B------:R-:W-:Y:S06]  /*3980*/  @P2 BRA `(.L_x_2255) ;  /* 0x0000000000482947 */ /* 0x000fec0003800000 */
        /* <DEDUP_REMOVED lines=18> */
.L_x_2255:
[----:B------:R-:W-:Y:S05]  /*3ab0*/  BSYNC.RECONVERGENT B1 ;  /* 0x0000000000017941 */ /* 0x000fea0003800200 */
.L_x_2254:
        /* <DEDUP_REMOVED lines=20> */
.L_x_2257:
[----:B------:R-:W-:Y:S05]  /*3c00*/  BSYNC.RECONVERGENT B1 ;  /* 0x0000000000017941 */ /* 0x000fea0003800200 */
.L_x_2256:
        /* <DEDUP_REMOVED lines=20> */
.L_x_2259:
[----:B------:R-:W-:Y:S05]  /*3d50*/  BSYNC.RECONVERGENT B1 ;  /* 0x0000000000017941 */ /* 0x000fea0003800200 */
.L_x_2258:
        /* <DEDUP_REMOVED lines=20> */
.L_x_2261:
[----:B------:R-:W-:Y:S05]  /*3ea0*/  BSYNC.RECONVERGENT B1 ;  /* 0x0000000000017941 */ /* 0x000fea0003800200 */
.L_x_2260:
[----:B------:R-:W-:Y:S04]  /*3eb0*/  BSSY.RECONVERGENT B1, `(.L_x_2262) ;  /* 0x0000014000017945 */ /* 0x000fe80003800200 */
[----:B------:R-:W-:Y:S05]  /*3ec0*/  @P4 BRA `(.L_x_2263) ;  /* 0x0000000000484947 */ /* 0x000fea0003800000 */
[----:B------:R-:W5:Y:S01]  /*3ed0*/  LDCU.64 UR4, c[0x0][0x3e0] ;  /* 0x00007c00ff0477ac */ /* 0x000f620008000a00 */
[--C-:B01234-:R-:W-:Y:S01]  /*3ee0*/  FADD.FTZ R17, R15, -R20.reuse ;  /* 0x800000140f117221 */ /* 0x11ffe20000010000 */
[----:B------:R-:W-:Y:S01]  /*3ef0*/  MOV R14, R64 ;  /* 0x00000040000e7202 */ /* 0x000fe20000000f00 */
[----:B------:R-:W-:Y:S01]  /*3f00*/  FADD.FTZ R19, R12, -R20 ;  /* 0x800000140c137221 */ /* 0x000fe20000010000 */
[----:B------:R-:W0:Y:S01]  /*3f10*/  LDCU.64 UR10, c[0x0][0x380] ;  /* 0x00007000ff0a77ac */ /* 0x000e220008000a00 */
[----:B------:R-:W-:Y:S01]  /*3f20*/  MOV R15, R67 ;  /* 0x00000043000f7202 */ /* 0x000fe20000000f00 */
[-C--:B------:R-:W-:Y:S01]  /*3f30*/  FMUL.FTZ R17, R17, R22.reuse ;  /* 0x0000001611117220 */ /* 0x080fe20000410000 */
[----:B------:R-:W-:-:S03]  /*3f40*/  FMUL.FTZ R19, R19, R22 ;  /* 0x0000001613137220 */ /* 0x000fc60000410000 */
[----:B------:R-:W-:Y:S01]  /*3f50*/  FFMA.FTZ R12, R30, R17, R33 ;  /* 0x000000111e0c7223 */ /* 0x000fe20000010021 */
        /* <DEDUP_REMOVED lines=9> */
.L_x_2263:
[----:B------:R-:W-:Y:S05]  /*3ff0*/  BSYNC.RECONVERGENT B1 ;  /* 0x0000000000017941 */ /* 0x000fea0003800200 */
.L_x_2262:
[----:B------:R-:W-:Y:S01]  /*4000*/  ISETP.GE.U32.AND P5, PT, R42, UR8, PT ;  /* 0x000000082a007c0c */ /* 0x000fe2000bfa6070 */
[----:B------:R-:W-:Y:S01]  /*4010*/  BSSY.RECONVERGENT B1, `(.L_x_2264) ;  /* 0x0000025000017945 */ /* 0x000fe20003800200 */
[----:B------:R-:W-:Y:S02]  /*4020*/  SHF.R.S32.HI R14, RZ, 0x1f, R42 ;  /* 0x0000001fff0e7819 */ /* 0x000fe4000001142a */
[C---:B01234-:R-:W-:Y:S02]  /*4030*/  IADD3 R17, PT, PT, R23.reuse, 0xe0, RZ ;  /* 0x000000e017117810 */ /* 0x05ffe40007ffe0ff */
[----:B------:R-:W-:Y:S02]  /*4040*/  ISETP.GE.AND.EX P5, PT, R14, UR9, PT, P5 ;  /* 0x000000090e007c0c */ /* 0x000fe4000bfa6350 */
[----:B------:R-:W-:Y:S02]  /*4050*/  IADD3 R23, PT, PT, R23, 0xf0, RZ ;  /* 0x000000f017177810 */ /* 0x000fe40007ffe0ff */
[----:B------:R-:W-:-:S02]  /*4060*/  ISETP.GE.U32.AND P2, PT, R24, UR8, PT ;  /* 0x0000000818007c0c */ /* 0x000fc4000bf46070 */
[----:B------:R-:W-:Y:S02]  /*4070*/  ISETP.GE.U32.AND P1, PT, R25, UR8, PT ;  /* 0x0000000819007c0c */ /* 0x000fe4000bf26070 */
[----:B------:R-:W-:Y:S02]  /*4080*/  ISETP.GE.U32.AND P6, PT, R45, UR8, PT ;  /* 0x000000082d007c0c */ /* 0x000fe4000bfc6070 */
[----:B------:R-:W-:Y:S02]  /*4090*/  ISETP.GE.U32.AND P3, PT, R17, UR8, PT ;  /* 0x0000000811007c0c */ /* 0x000fe4000bf66070 */
[----:B------:R-:W-:Y:S02]  /*40a0*/  ISETP.GE.U32.AND P4, PT, R23, UR8, PT ;  /* 0x0000000817007c0c */ /* 0x000fe4000bf86070 */
[----:B------:R-:W-:Y:S02]  /*40b0*/  SHF.R.S32.HI R19, RZ, 0x1f, R45 ;  /* 0x0000001fff137819 */ /* 0x000fe4000001142d */
[----:B------:R-:W-:-:S02]  /*40c0*/  SHF.R.S32.HI R18, RZ, 0x1f, R17 ;  /* 0x0000001fff127819 */ /* 0x000fc40000011411 */
[----:B------:R-:W-:Y:S02]  /*40d0*/  SHF.R.S32.HI R16, RZ, 0x1f, R23 ;  /* 0x0000001fff107819 */ /* 0x000fe40000011417 */
[----:B------:R-:W-:Y:S02]  /*40e0*/  ISETP.GE.AND.EX P2, PT, R27, UR9, PT, P2 ;  /* 0x000000091b007c0c */ /* 0x000fe4000bf46320 */
[----:B------:R-:W-:Y:S02]  /*40f0*/  ISETP.GE.AND.EX P1, PT, R28, UR9, PT, P1 ;  /* 0x000000091c007c0c */ /* 0x000fe4000bf26310 */
[----:B------:R-:W-:Y:S02]  /*4100*/  ISETP.GE.AND.EX P6, PT, R19, UR9, PT, P6 ;  /* 0x0000000913007c0c */ /* 0x000fe4000bfc6360 */
[----:B------:R-:W-:Y:S02]  /*4110*/  ISETP.GE.AND.EX P3, PT, R18, UR9, PT, P3 ;  /* 0x0000000912007c0c */ /* 0x000fe4000bf66330 */
[----:B------:R-:W-:Y:S01]  /*4120*/  ISETP.GE.AND.EX P4, PT, R16, UR9, PT, P4 ;  /* 0x0000000910007c0c */ /* 0x000fe2000bf86340 */
[----:B------:R-:W-:-:S12]  /*4130*/  @P5 BRA `(.L_x_2265) ;  /* 0x0000000000485947 */ /* 0x000fd80003800000 */
[----:B------:R-:W0:Y:S01]  /*4140*/  LDCU.64 UR4, c[0x0][0x3e0] ;  /* 0x00007c00ff0477ac */ /* 0x000e220008000a00 */
[--C-:B------:R-:W-:Y:S01]  /*4150*/  FADD.FTZ R29, R13, -R20.reuse ;  /* 0x800000140d1d7221 */ /* 0x100fe20000010000 */
[----:B------:R-:W-:Y:S01]  /*4160*/  MOV R12, R64 ;  /* 0x00000040000c7202 */ /* 0x000fe20000000f00 */
[----:B------:R-:W-:Y:S01]  /*4170*/  FADD.FTZ R15, R10, -R20 ;  /* 0x800000140a0f7221 */ /* 0x000fe20000010000 */
[----:B------:R-:W1:Y:S01]  /*4180*/  LDCU.64 UR10, c[0x0][0x380] ;  /* 0x00007000ff0a77ac */ /* 0x000e620008000a00 */
[----:B------:R-:W-:Y:S01]  /*4190*/  MOV R13, R67 ;  /* 0x00000043000d7202 */ /* 0x000fe20000000f00 */
[-C--:B------:R-:W-:Y:S01]  /*41a0*/  FMUL.FTZ R29, R29, R22.reuse ;  /* 0x000000161d1d7220 */ /* 0x080fe20000410000 */
[----:B------:R-:W-:-:S03]  /*41b0*/  FMUL.FTZ R15, R15, R22 ;  /* 0x000000160f0f7220 */ /* 0x000fc60000410000 */
[----:B------:R-:W-:Y:S01]  /*41c0*/  FFMA.FTZ R29, R31, R29, R32 ;  /* 0x0000001d1f1d7223 */ /* 0x000fe20000010020 */
        /* <DEDUP_REMOVED lines=9> */
.L_x_2265:
[----:B------:R-:W-:Y:S05]  /*4260*/  BSYNC.RECONVERGENT B1 ;  /* 0x0000000000017941 */ /* 0x000fea0003800200 */
.L_x_2264:
[----:B------:R-:W-:Y:S04]  /*4270*/  BSSY.RECONVERGENT B1, `(.L_x_2266) ;  /* 0x0000014000017945 */ /* 0x000fe80003800200 */
[----:B------:R-:W-:Y:S05]  /*4280*/  @P2 BRA `(.L_x_2267) ;  /* 0x0000000000482947 */ /* 0x000fea0003800000 */
[----:B------:R-:W1:Y:S01]  /*4290*/  LDCU.64 UR4, c[0x0][0x3e0] ;  /* 0x00007c00ff0477ac */ /* 0x000e620008000a00 */
[--C-:B0-----:R-:W-:Y:S01]  /*42a0*/  FADD.FTZ R15, R11, -R20.reuse ;  /* 0x800000140b0f7221 */ /* 0x101fe20000010000 */
        /* <DEDUP_REMOVED lines=16> */
.L_x_2267:
[----:B------:R-:W-:Y:S05]  /*43b0*/  BSYNC.RECONVERGENT B1 ;  /* 0x0000000000017941 */ /* 0x000fea0003800200 */
.L_x_2266:
[----:B------:R-:W-:Y:S04]  /*43c0*/  BSSY.RECONVERGENT B1, `(.L_x_2268) ;  /* 0x0000014000017945 */ /* 0x000fe80003800200 */
[----:B------:R-:W-:Y:S05]  /*43d0*/  @P1 BRA `(.L_x_2269) ;  /* 0x0000000000481947 */ /* 0x000fea0003800000 */
[----:B------:R-:W2:Y:S01]  /*43e0*/  LDCU.64 UR4, c[0x0][0x3e0] ;  /* 0x00007c00ff0477ac */ /* 0x000ea20008000a00 */
[--C-:B-1----:R-:W-:Y:S01]  /*43f0*/  FADD.FTZ R11, R9, -R20.reuse ;  /* 0x80000014090b7221 */ /* 0x102fe20000010000 */
[----:B------:R-:W-:Y:S01]  /*4400*/  MOV R8, R64 ;  /* 0x0000004000087202 */ /* 0x000fe20000000f00 */
[----:B0-----:R-:W-:Y:S01]  /*4410*/  FADD.FTZ R13, R6, -R20 ;  /* 0x80000014060d7221 */ /* 0x001fe20000010000 */
[----:B------:R-:W0:Y:S01]  /*4420*/  LDCU.64 UR10, c[0x0][0x380] ;  /* 0x00007000ff0a77ac */ /* 0x000e220008000a00 */
[----:B------:R-:W-:Y:S01]  /*4430*/  MOV R9, R67 ;  /* 0x0000004300097202 */ /* 0x000fe20000000f00 */
[-C--:B------:R-:W-:Y:S01]  /*4440*/  FMUL.FTZ R11, R11, R22.reuse ;  /* 0x000000160b0b7220 */ /* 0x080fe20000410000 */
[----:B------:R-:W-:-:S03]  /*4450*/  FMUL.FTZ R13, R13, R22 ;  /* 0x000000160d0d7220 */ /* 0x000fc60000410000 */
[----:B------:R-:W-:Y:S01]  /*4460*/  FFMA.FTZ R6, R30, R11, R33 ;  /* 0x0000000b1e067223 */ /* 0x000fe20000010021 */
        /* <DEDUP_REMOVED lines=9> */
.L_x_2269:
[----:B------:R-:W-:Y:S05]  /*4500*/  BSYNC.RECONVERGENT B1 ;  /* 0x0000000000017941 */ /* 0x000fea0003800200 */
.L_x_2268:
[----:B------:R-:W-:Y:S04]  /*4510*/  BSSY.RECONVERGENT B1, `(.L_x_2270) ;  /* 0x0000014000017945 */ /* 0x000fe80003800200 */
[----:B------:R-:W-:Y:S05]  /*4520*/  @P6 BRA `(.L_x_2271) ;  /* 0x0000000000486947 */ /* 0x000fea0003800000 */
[----:B------:R-:W3:Y:S01]  /*4530*/  LDCU.64 UR4, c[0x0][0x3e0] ;  /* 0x00007c00ff0477ac */ /* 0x000ee20008000a00 */
[--C-:B-12---:R-:W-:Y:S01]  /*4540*/  FADD.FTZ R11, R7, -R20.reuse ;  /* 0x80000014070b7221 */ /* 0x106fe20000010000 */
[----:B------:R-:W-:Y:S01]  /*4550*/  FADD.FTZ R9, R4, -R20 ;  /* 0x8000001404097221 */ /* 0x000fe20000010000 */
[----:B------:R-:W-:Y:S01]  /*4560*/  MOV R6, R64 ;  /* 0x0000004000067202 */ /* 0x000fe20000000f00 */
[----:B------:R-:W1:Y:S01]  /*4570*/  LDCU.64 UR10, c[0x0][0x380] ;  /* 0x00007000ff0a77ac */ /* 0x000e620008000a00 */
[----:B------:R-:W-:Y:S01]  /*4580*/  MOV R7, R67 ;  /* 0x0000004300077202 */ /* 0x000fe20000000f00 */
[-C--:B------:R-:W-:Y:S01]  /*4590*/  FMUL.FTZ R4, R9, R22.reuse ;  /* 0x0000001609047220 */ /* 0x080fe20000410000 */
[----:B------:R-:W-:-:S03]  /*45a0*/  FMUL.FTZ R11, R11, R22 ;  /* 0x000000160b0b7220 */ /* 0x000fc60000410000 */
[----:B------:R-:W-:Y:S01]  /*45b0*/  FFMA.FTZ R4, R30, R4, R33 ;  /* 0x000000041e047223 */ /* 0x000fe20000010021 */
[----:B------:R-:W-:Y:S01]  /*45c0*/  FFMA.FTZ R11, R31, R11, R32 ;  /* 0x0000000b1f0b7223 */ /* 0x000fe20000010020 */
        /* <DEDUP_REMOVED lines=8> */
.L_x_2271:
[----:B------:R-:W-:Y:S05]  /*4650*/  BSYNC.RECONVERGENT B1 ;  /* 0x0000000000017941 */ /* 0x000fea0003800200 */
.L_x_2270:
[----:B------:R-:W-:Y:S04]  /*4660*/  BSSY.RECONVERGENT B1, `(.L_x_2272) ;  /* 0x0000014000017945 */ /* 0x000fe80003800200 */
[----:B------:R-:W-:Y:S05]  /*4670*/  @P3 BRA `(.L_x_2273) ;  /* 0x0000000000483947 */ /* 0x000fea0003800000 */
[----:B------:R-:W4:Y:S01]  /*4680*/  LDCU.64 UR4, c[0x0][0x3e0] ;  /* 0x00007c00ff0477ac */ /* 0x000f220008000a00 */
[--C-:B--23--:R-:W-:Y:S01]  /*4690*/  FADD.FTZ R9, R5, -R20.reuse ;  /* 0x8000001405097221 */ /* 0x10cfe20000010000 */
[----:B------:R-:W-:Y:S01]  /*46a0*/  FADD.FTZ R7, R2, -R20 ;  /* 0x8000001402077221 */ /* 0x000fe20000010000 */
[----:B------:R-:W-:Y:S01]  /*46b0*/  MOV R4, R64 ;  /* 0x0000004000047202 */ /* 0x000fe20000000f00 */
[----:B------:R-:W2:Y:S01]  /*46c0*/  LDCU.64 UR10, c[0x0][0x380] ;  /* 0x00007000ff0a77ac */ /* 0x000ea20008000a00 */
[----:B------:R-:W-:Y:S01]  /*46d0*/  MOV R5, R67 ;  /* 0x0000004300057202 */ /* 0x000fe20000000f00 */
[-C--:B------:R-:W-:Y:S01]  /*46e0*/  FMUL.FTZ R2, R7, R22.reuse ;  /* 0x0000001607027220 */ /* 0x080fe20000410000 */
[----:B------:R-:W-:-:S03]  /*46f0*/  FMUL.FTZ R9, R9, R22 ;  /* 0x0000001609097220 */ /* 0x000fc60000410000 */
[----:B------:R-:W-:Y:S01]  /*4700*/  FFMA.FTZ R2, R30, R2, R33 ;  /* 0x000000021e027223 */ /* 0x000fe20000010021 */
[----:B------:R-:W-:Y:S01]  /*4710*/  FFMA.FTZ R9, R31, R9, R32 ;  /* 0x000000091f097223 */ /* 0x000fe20000010020 */
[----:B----4-:R-:W-:Y:S02]  /*4720*/  IMAD R18, R18, UR4, RZ ;  /* 0x0000000412127c24 */ /* 0x010fe4000f8e02ff */
[----:B------:R-:W-:-:S04]  /*4730*/  IMAD.WIDE.U32 R6, R17, UR4, R4 ;  /* 0x0000000411067c25 */ /* 0x000fc8000f8e0004 */
[----:B------:R-:W-:Y:S01]  /*4740*/  IMAD R17, R17, UR5, R18 ;  /* 0x0000000511117c24 */ /* 0x000fe2000f8e0212 */
[----:B--2---:R-:W-:-:S04]  /*4750*/  LEA R4, P1, R6, UR10, 0x1 ;  /* 0x0000000a06047c11 */ /* 0x004fc8000f8208ff */
[----:B------:R-:W-:Y:S02]  /*4760*/  IADD3 R17, PT, PT, R7, R17, RZ ;  /* 0x0000001107117210 */ /* 0x000fe40007ffe0ff */
[----:B------:R-:W-:Y:S02]  /*4770*/  F2FP.BF16.F32.PACK_AB R7, R9, R2 ;  /* 0x000000020907723e */ /* 0x000fe400000010ff */
[----:B------:R-:W-:-:S05]  /*4780*/  LEA.HI.X R5, R6, UR11, R17, 0x1, P1 ;  /* 0x0000000b06057c11 */ /* 0x000fca00088f0c11 */
[----:B------:R4:W-:Y:S02]  /*4790*/  STG.E desc[UR6][R4.64], R7 ;  /* 0x0000000704007986 */ /* 0x0009e4000c101906 */
.L_x_2273:
[----:B------:R-:W-:Y:S05]  /*47a0*/  BSYNC.RECONVERGENT B1 ;  /* 0x0000000000017941 */ /* 0x000fea0003800200 */
.L_x_2272:
[----:B------:R-:W-:Y:S05]  /*47b0*/  @P4 BRA `(.L_x_2274) ;  /* 0x0000002000dc4947 */ /* 0x000fea0003800000 */
[----:B------:R-:W5:Y:S01]  /*47c0*/  LDCU.64 UR4, c[0x0][0x3e0] ;  /* 0x00007c00ff0477ac */ /* 0x000f620008000a00 */
[----:B------:R-:W-:Y:S01]  /*47d0*/  MOV R65, R67 ;  /* 0x0000004300417202 */ /* 0x000fe20000000f00 */
[--C-:B----4-:R-:W-:Y:S01]  /*47e0*/  FADD.FTZ R5, R0, -R20.reuse ;  /* 0x8000001400057221 */ /* 0x110fe20000010000 */
[----:B------:R-:W-:Y:S01]  /*47f0*/  FADD.FTZ R3, R3, -R20 ;  /* 0x8000001403037221 */ /* 0x000fe20000010000 */
[----:B------:R-:W4:Y:S02]  /*4800*/  LDCU.64 UR8, c[0x0][0x380] ;  /* 0x00007000ff0877ac */ /* 0x000f240008000a00 */
[-C--:B------:R-:W-:Y:S01]  /*4810*/  FMUL.FTZ R5, R5, R22.reuse ;  /* 0x0000001605057220 */ /* 0x080fe20000410000 */
[----:B------:R-:W-:-:S03]  /*4820*/  FMUL.FTZ R3, R3, R22 ;  /* 0x0000001603037220 */ /* 0x000fc60000410000 */
[----:B------:R-:W-:Y:S01]  /*4830*/  FFMA.FTZ R5, R30, R5, R33 ;  /* 0x000000051e057223 */ /* 0x000fe20000010021 */
[----:B------:R-:W-:-:S05]  /*4840*/  FFMA.FTZ R32, R31, R3, R32 ;  /* 0x000000031f207223 */ /* 0x000fca0000010020 */
[----:B------:R-:W-:Y:S01]  /*4850*/  F2FP.BF16.F32.PACK_AB R5, R32, R5 ;  /* 0x000000052005723e */ /* 0x000fe200000010ff */
[----:B-----5:R-:W-:Y:S02]  /*4860*/  IMAD R16, R16, UR4, RZ ;  /* 0x0000000410107c24 */ /* 0x020fe4000f8e02ff */
[----:B------:R-:W-:-:S04]  /*4870*/  IMAD.WIDE.U32 R64, R23, UR4, R64 ;  /* 0x0000000417407c25 */ /* 0x000fc8000f8e0040 */
[----:B------:R-:W-:Y:S01]  /*4880*/  IMAD R23, R23, UR5, R16 ;  /* 0x0000000517177c24 */ /* 0x000fe2000f8e0210 */
[----:B----4-:R-:W-:-:S04]  /*4890*/  LEA R2, P1, R64, UR8, 0x1 ;  /* 0x0000000840027c11 */ /* 0x010fc8000f8208ff */
[----:B------:R-:W-:-:S04]  /*48a0*/  IADD3 R23, PT, PT, R65, R23, RZ ;  /* 0x0000001741177210 */ /* 0x000fc80007ffe0ff */
[----:B------:R-:W-:-:S05]  /*48b0*/  LEA.HI.X R3, R64, UR9, R23, 0x1, P1 ;  /* 0x0000000940037c11 */ /* 0x000fca00088f0c17 */
[----:B------:R4:W-:Y:S01]  /*48c0*/  STG.E desc[UR6][R2.64], R5 ;  /* 0x0000000502007986 */ /* 0x0009e2000c101906 */
[----:B------:R-:W-:Y:S05]  /*48d0*/  BRA `(.L_x_2274) ;  /* 0x0000002000947947 */ /* 0x000fea0003800000 */
.L_x_2243:
        /* <DEDUP_REMOVED lines=42> */
.L_x_2276:
[----:B------:R-:W-:Y:S05]  /*4b80*/  BSYNC.RECONVERGENT B1 ;  /* 0x0000000000017941 */ /* 0x000fea0003800200 */
.L_x_2275:
[----:B------:R-:W-:Y:S04]  /*4b90*/  BSSY.RECONVERGENT B1, `(.L_x_2277) ;  /* 0x000001e000017945 */ /* 0x000fe80003800200 */
[----:B------:R-:W-:Y:S05]  /*4ba0*/  @P3 BRA `(.L_x_2278) ;  /* 0x0000000000703947 */ /* 0x000fea0003800000 */
[--C-:B------:R-:W-:Y:S01]  /*4bb0*/  FADD.FTZ R51, R51, -R20.reuse ;  /* 0x8000001433337221 */ /* 0x100fe20000010000 */
[----:B0-----:R-:W-:Y:S01]  /*4bc0*/  FADD.FTZ R17, R48, -R20 ;  /* 0x8000001430117221 */ /* 0x001fe20000010000 */
        /* <DEDUP_REMOVED lines=26> */
.L_x_2278:
[----:B------:R-:W-:Y:S05]  /*4d70*/  BSYNC.RECONVERGENT B1 ;  /* 0x0000000000017941 */ /* 0x000fea0003800200 */
.L_x_2277:
[----:B------:R-:W-:Y:S01]  /*4d80*/  BSSY.RECONVERGENT B1, `(.L_x_2279) ;  /* 0x0000020000017945 */ /* 0x000fe20003800200 */
[C---:B------:R-:W-:Y:S02]  /*4d90*/  IADD3 R51, PT, PT, R23.reuse, 0x40, RZ ;  /* 0x0000004017337810 */ /* 0x040fe40007ffe0ff */
[----:B-1----:R-:W-:Y:S01]  /*4da0*/  IADD3 R35, PT, PT, R23, 0x50, RZ ;  /* 0x0000005017237810 */ /* 0x002fe20007ffe0ff */
[----:B------:R-:W-:Y:S06]  /*4db0*/  @P4 BRA `(.L_x_2280) ;  /* 0x0000000000704947 */ /* 0x000fec0003800000 */
[--C-:B------:R-:W-:Y:S01]  /*4dc0*/  FADD.FTZ R49, R49, -R20.reuse ;  /* 0x8000001431317221 */ /* 0x100fe20000010000 */
[----:B0-----:R-:W-:Y:S01]  /*4dd0*/  FADD.FTZ R17, R46, -R20 ;  /* 0x800000142e117221 */ /* 0x001fe20000010000 */
[----:B------:R-:W0:Y:S02]  /*4de0*/  LDCU.64 UR8, c[0x0][0x3e0] ;  /* 0x00007c00ff0877ac */ /* 0x000e240008000a00 */
        /* <DEDUP_REMOVED lines=25> */
.L_x_2280:
[----:B------:R-:W-:Y:S05]  /*4f80*/  BSYNC.RECONVERGENT B1 ;  /* 0x0000000000017941 */ /* 0x000fea0003800200 */
.L_x_2279:
[----:B------:R-:W-:Y:S04]  /*4f90*/  BSSY.RECONVERGENT B1, `(.L_x_2281) ;  /* 0x000001e000017945 */ /* 0x000fe80003800200 */
[----:B------:R-:W-:Y:S05]  /*4fa0*/  @P1 BRA `(.L_x_2282) ;  /* 0x0000000000701947 */ /* 0x000fea0003800000 */
[--C-:B0-----:R-:W-:Y:S01]  /*4fb0*/  FADD.FTZ R17, R44, -R20.reuse ;  /* 0x800000142c117221 */ /* 0x101fe20000010000 */
[----:B------:R-:W-:Y:S01]  /*4fc0*/  FADD.FTZ R47, R47, -R20 ;  /* 0x800000142f2f7221 */ /* 0x000fe20000010000 */
[----:B------:R-:W0:Y:S02]  /*4fd0*/  LDCU.64 UR8, c[0x0][0x3e0] ;  /* 0x00007c00ff0877ac */ /* 0x000e240008000a00 */
[-C--:B------:R-:W-:Y:S01]  /*4fe0*/  FMUL.FTZ R17, R17, R22.reuse ;  /* 0x0000001611117220 */ /* 0x080fe20000410000 */
[----:B------:R-:W-:Y:S01]  /*4ff0*/  FMUL.FTZ R47, R47, R22 ;  /* 0x000000162f2f7220 */ /* 0x000fe20000410000 */
[----:B------:R-:W2:Y:S02]  /*5000*/  LDCU.64 UR10, c[0x0][0x380] ;  /* 0x00007000ff0a77ac */ /* 0x000ea40008000a00 */
[----:B------:R-:W-:Y:S01]  /*5010*/  FFMA.FTZ R49, R30, R17, R33 ;  /* 0x000000111e317223 */ /* 0x000fe20000010021 */
[----:B------:R-:W-:Y:S01]  /*5020*/  FFMA.FTZ R44, R31, R47, R32 ;  /* 0x0000002f1f2c7223 */ /* 0x000fe20000010020 */
[----:B------:R-:W-:-:S02]  /*5030*/  MOV R17, R67 ;  /* 0x0000004300117202 */ /* 0x000fc40000000f00 */
[----:B------:R-:W-:Y:S01]  /*5040*/  FMUL.FTZ R16, R49, -1.4426950216293334961 ;  /* 0xbfb8aa3b31107820 */ /* 0x000fe20000410000 */
[----:B-1----:R-:W-:-:S05]  /*5050*/  FMUL.FTZ R19, R44, -1.4426950216293334961 ;  /* 0xbfb8aa3b2c137820 */ /* 0x002fca0000410000 */
[----:B------:R-:W1:Y:S01]  /*5060*/  MUFU.EX2 R16, R16 ;  /* 0x0000001000107308 */ /* 0x000e620000000800 */
[----:B0-----:R-:W-:-:S03]  /*5070*/  IMAD R47, R62, UR8, RZ ;  /* 0x000000083e2f7c24 */ /* 0x001fc6000f8e02ff */
[----:B------:R-:W0:Y:S01]  /*5080*/  MUFU.EX2 R19, R19 ;  /* 0x0000001300137308 */ /* 0x000e220000000800 */
[----:B------:R-:W-:Y:S02]  /*5090*/  IMAD R53, R34, UR9, R47 ;  /* 0x0000000922357c24 */ /* 0x000fe4000f8e022f */
[----:B-1----:R-:W-:Y:S01]  /*50a0*/  FADD.FTZ R18, R16, 1 ;  /* 0x3f80000010127421 */ /* 0x002fe20000010000 */
[----:B------:R-:W-:Y:S01]  /*50b0*/  MOV R16, R64 ;  /* 0x0000004000107202 */ /* 0x000fe20000000f00 */
[----:B0-----:R-:W-:-:S04]  /*50c0*/  FADD.FTZ R29, R19, 1 ;  /* 0x3f800000131d7421 */ /* 0x001fc80000010000 */
        /* <DEDUP_REMOVED lines=10> */
.L_x_2282:
[----:B------:R-:W-:Y:S05]  /*5170*/  BSYNC.RECONVERGENT B1 ;  /* 0x0000000000017941 */ /* 0x000fea0003800200 */
.L_x_2281:
[----:B------:R-:W-:Y:S01]  /*5180*/  ISETP.GE.U32.AND P5, PT, R51, UR4, PT ;  /* 0x0000000433007c0c */ /* 0x000fe2000bfa6070 */
[----:B------:R-:W-:Y:S01]  /*5190*/  BSSY.RECONVERGENT B1, `(.L_x_2283) ;  /* 0x0000033000017945 */ /* 0x000fe20003800200 */
[----:B-12---:R-:W-:Y:S02]  /*51a0*/  SHF.R.S32.HI R18, RZ, 0x1f, R51 ;  /* 0x0000001fff127819 */ /* 0x006fe40000011433 */
        /* <DEDUP_REMOVED lines=21> */
[--C-:B0-----:R-:W-:Y:S01]  /*5300*/  FADD.FTZ R17, R42, -R20.reuse ;  /* 0x800000142a117221 */ /* 0x101fe20000010000 */
[----:B------:R-:W-:Y:S01]  /*5310*/  FADD.FTZ R45, R45, -R20 ;  /* 0x800000142d2d7221 */ /* 0x000fe20000010000 */
        /* <DEDUP_REMOVED lines=26> */
.L_x_2284:
[----:B------:R-:W-:Y:S05]  /*54c0*/  BSYNC.RECONVERGENT B1 ;  /* 0x0000000000017941 */ /* 0x000fea0003800200 */
.L_x_2283:
[----:B------:R-:W-:Y:S01]  /*54d0*/  BSSY.RECONVERGENT B1, `(.L_x_2285) ;  /* 0x0000020000017945 */ /* 0x000fe20003800200 */
[C---:B------:R-:W-:Y:S02]  /*54e0*/  IADD3 R42, PT, PT, R23.reuse, 0xa0, RZ ;  /* 0x000000a0172a7810 */ /* 0x040fe40007ffe0ff */
[----:B------:R-:W-:Y:S01]  /*54f0*/  IADD3 R45, PT, PT, R23, 0xd0, RZ ;  /* 0x000000d0172d7810 */ /* 0x000fe20007ffe0ff */
[----:B------:R-:W-:Y:S06]  /*5500*/  @P2 BRA `(.L_x_2286) ;  /* 0x0000000000702947 */ /* 0x000fec0003800000 */
[--C-:B------:R-:W-:Y:S01]  /*5510*/  FADD.FTZ R43, R43, -R20.reuse ;  /* 0x800000142b2b7221 */ /* 0x100fe20000010000 */
[----:B01----:R-:W-:Y:S01]  /*5520*/  FADD.FTZ R17, R40, -R20 ;  /* 0x8000001428117221 */ /* 0x003fe20000010000 */
        /* <DEDUP_REMOVED lines=26> */
.L_x_2286:
[----:B------:R-:W-:Y:S05]  /*56d0*/  BSYNC.RECONVERGENT B1 ;  /* 0x0000000000017941 */ /* 0x000fea0003800200 */
.L_x_2285:
[----:B------:R-:W-:Y:S04]  /*56e0*/  BSSY.RECONVERGENT B1, `(.L_x_2287) ;  /* 0x000001e000017945 */ /* 0x000fe80003800200 */
[----:B------:R-:W-:Y:S05]  /*56f0*/  @P1 BRA `(.L_x_2288) ;  /* 0x0000000000701947 */ /* 0x000fea0003800000 */
[--C-:B------:R-:W-:Y:S01]  /*5700*/  FADD.FTZ R41, R41, -R20.reuse ;  /* 0x8000001429297221 */ /* 0x100fe20000010000 */
[----:B01----:R-:W-:Y:S01]  /*5710*/  FADD.FTZ R17, R38, -R20 ;  /* 0x8000001426117221 */ /* 0x003fe20000010000 */
[----:B------:R-:W0:Y:S01]  /*5720*/  LDCU.64 UR8, c[0x0][0x3e0] ;  /* 0x00007c00ff0877ac */ /* 0x000e220008000a00 */
[----:B--2---:R-:W-:Y:S01]  /*5730*/  MOV R18, R64 ;  /* 0x0000004000127202 */ /* 0x004fe20000000f00 */
        /* <DEDUP_REMOVED lines=24> */
.L_x_2288:
[----:B------:R-:W-:Y:S05]  /*58c0*/  BSYNC.RECONVERGENT B1 ;  /* 0x0000000000017941 */ /* 0x000fea0003800200 */
.L_x_2287:
[----:B------:R-:W-:Y:S04]  /*58d0*/  BSSY.RECONVERGENT B1, `(.L_x_2289) ;  /* 0x000001e000017945 */ /* 0x000fe80003800200 */
[----:B------:R-:W-:Y:S05]  /*58e0*/  @P6 BRA `(.L_x_2290) ;  /* 0x0000000000706947 */ /* 0x000fea0003800000 */
[--C-:B------:R-:W-:Y:S01]  /*58f0*/  FADD.FTZ R39, R39, -R20.reuse ;  /* 0x8000001427277221 */ /* 0x100fe20000010000 */
[----:B01-3--:R-:W-:Y:S01]  /*5900*/  FADD.FTZ R17, R36, -R20 ;  /* 0x8000001424117221 */ /* 0x00bfe20000010000 */
        /* <DEDUP_REMOVED lines=26> */
.L_x_2290:
[----:B------:R-:W-:Y:S05]  /*5ab0*/  BSYNC.RECONVERGENT B1 ;  /* 0x0000000000017941 */ /* 0x000fea0003800200 */
.L_x_2289:
[----:B------:R-:W-:Y:S04]  /*5ac0*/  BSSY.RECONVERGENT B1, `(.L_x_2291) ;  /* 0x000001e000017945 */ /* 0x000fe80003800200 */
[----:B------:R-:W-:Y:S05]  /*5ad0*/  @P3 BRA `(.L_x_2292) ;  /* 0x0000000000703947 */ /* 0x000fea0003800000 */
[--C-:B------:R-:W-:Y:S01]  /*5ae0*/  FADD.FTZ R37, R37, -R20.reuse ;  /* 0x8000001425257221 */ /* 0x100fe20000010000 */
[----:B01-34-:R-:W-:Y:S01]  /*5af0*/  FADD.FTZ R17, R14, -R20 ;  /* 0x800000140e117221 */ /* 0x01bfe20000010000 */
        /* <DEDUP_REMOVED lines=9> */
[----:B--2---:R-:W-:-:S05]  /*5b90*/  FMUL.FTZ R19, R36, -1.4426950216293334961 ;  /* 0xbfb8aa3b24137820 */ /* 0x004fca0000410000 */
        /* <DEDUP_REMOVED lines=16> */
.L_x_2292:
[----:B------:R-:W-:Y:S05]  /*5ca0*/  BSYNC.RECONVERGENT B1 ;  /* 0x0000000000017941 */ /* 0x000fea0003800200 */
.L_x_2291:
        /* <DEDUP_REMOVED lines=9> */
[----:B--2---:R-:W-:Y:S01]  /*5d40*/  FFMA.FTZ R19, R30, R15, R33 ;  /* 0x0000000f1e137223 */ /* 0x004fe20000010021 */
        /* <DEDUP_REMOVED lines=20> */
.L_x_2294:
[----:B------:R-:W-:Y:S05]  /*5e90*/  BSYNC.RECONVERGENT B1 ;  /* 0x0000000000017941 */ /* 0x000fea0003800200 */
.L_x_2293:
[----:B------:R-:W-:Y:S01]  /*5ea0*/  ISETP.GE.U32.AND P5, PT, R42, UR4, PT ;  /* 0x000000042a007c0c */ /* 0x000fe2000bfa6070 */
[----:B------:R-:W-:Y:S01]  /*5eb0*/  BSSY.RECONVERGENT B1, `(.L_x_2295) ;  /* 0x000002f000017945 */ /* 0x000fe20003800200 */
[----:B------:R-:W-:Y:S02]  /*5ec0*/  SHF.R.S32.HI R12, RZ, 0x1f, R42 ;  /* 0x0000001fff0c7819 */ /* 0x000fe4000001142a */
[C---:B01-34-:R-:W-:Y:S02]  /*5ed0*/  IADD3 R17, PT, PT, R23.reuse, 0xe0, RZ ;  /* 0x000000e017117810 */ /* 0x05bfe40007ffe0ff */
[----:B------:R-:W-:Y:S02]  /*5ee0*/  ISETP.GE.AND.EX P5, PT, R12, UR5, PT, P5 ;  /* 0x000000050c007c0c */ /* 0x000fe4000bfa6350 */
[----:B------:R-:W-:Y:S02]  /*5ef0*/  IADD3 R23, PT, PT, R23, 0xf0, RZ ;  /* 0x000000f017177810 */ /* 0x000fe40007ffe0ff */
[----:B------:R-:W-:-:S02]  /*5f00*/  ISETP.GE.U32.AND P2, PT, R24, UR4, PT ;  /* 0x0000000418007c0c */ /* 0x000fc4000bf46070 */
[----:B------:R-:W-:Y:S02]  /*5f10*/  ISETP.GE.U32.AND P1, PT, R25, UR4, PT ;  /* 0x0000000419007c0c */ /* 0x000fe4000bf26070 */
[----:B------:R-:W-:Y:S02]  /*5f20*/  ISETP.GE.U32.AND P6, PT, R45, UR4, PT ;  /* 0x000000042d007c0c */ /* 0x000fe4000bfc6070 */
[----:B------:R-:W-:Y:S02]  /*5f30*/  ISETP.GE.U32.AND P3, PT, R17, UR4, PT ;  /* 0x0000000411007c0c */ /* 0x000fe4000bf66070 */
[----:B------:R-:W-:Y:S02]  /*5f40*/  ISETP.GE.U32.AND P4, PT, R23, UR4, PT ;  /* 0x0000000417007c0c */ /* 0x000fe4000bf86070 */
[----:B--2---:R-:W-:Y:S02]  /*5f50*/  SHF.R.S32.HI R19, RZ, 0x1f, R45 ;  /* 0x0000001fff137819 */ /* 0x004fe4000001142d */
        /* <DEDUP_REMOVED lines=36> */
.L_x_2296:
[----:B------:R-:W-:Y:S05]  /*61a0*/  BSYNC.RECONVERGENT B1 ;  /* 0x0000000000017941 */ /* 0x000fea0003800200 */
.L_x_2295:
[----:B------:R-:W-:Y:S04]  /*61b0*/  BSSY.RECONVERGENT B1, `(.L_x_2297) ;  /* 0x000001e000017945 */ /* 0x000fe80003800200 */
[----:B------:R-:W-:Y:S05]  /*61c0*/  @P2 BRA `(.L_x_2298) ;  /* 0x0000000000702947 */ /* 0x000fea0003800000 */
[--C-:B------:R-:W-:Y:S01]  /*61d0*/  FADD.FTZ R13, R8, -R20.reuse ;  /* 0x80000014080d7221 */ /* 0x100fe20000010000 */
[----:B------:R-:W-:Y:S01]  /*61e0*/  FADD.FTZ R11, R11, -R20 ;  /* 0x800000140b0b7221 */ /* 0x000fe20000010000 */
[----:B------:R-:W1:Y:S01]  /*61f0*/  LDCU.64 UR8, c[0x0][0x3e0] ;  /* 0x00007c00ff0877ac */ /* 0x000e620008000a00 */
[----:B------:R-:W-:Y:S01]  /*6200*/  MOV R10, R64 ;  /* 0x00000040000a7202 */ /* 0x000fe20000000f00 */
[-C--:B------:R-:W-:Y:S01]  /*6210*/  FMUL.FTZ R13, R13, R22.reuse ;  /* 0x000000160d0d7220 */ /* 0x080fe20000410000 */
[----:B------:R-:W-:Y:S01]  /*6220*/  FMUL.FTZ R11, R11, R22 ;  /* 0x000000160b0b7220 */ /* 0x000fe20000410000 */
        /* <DEDUP_REMOVED lines=22> */
.L_x_2298:
[----:B------:R-:W-:Y:S05]  /*6390*/  BSYNC.RECONVERGENT B1 ;  /* 0x0000000000017941 */ /* 0x000fea0003800200 */
.L_x_2297:
        /* <DEDUP_REMOVED lines=8> */
[----:B------:R-:W3:Y:S02]  /*6420*/  LDCU.64 UR10, c[0x0][0x380] ;  /* 0x00007000ff0a77ac */ /* 0x000ee40008000a00 */
[----:B-1----:R-:W-:Y:S01]  /*6430*/  FFMA.FTZ R13, R30, R9, R33 ;  /* 0x000000091e0d7223 */ /* 0x002fe20000010021 */
[----:B0-----:R-:W-:Y:S01]  /*6440*/  FFMA.FTZ R15, R31, R11, R32 ;  /* 0x0000000b1f0f7223 */ /* 0x001fe20000010020 */
[----:B------:R-:W-:-:S02]  /*6450*/  MOV R9, R67 ;  /* 0x0000004300097202 */ /* 0x000fc40000000f00 */
[----:B------:R-:W-:Y:S01]  /*6460*/  FMUL.FTZ R6, R13, -1.4426950216293334961 ;  /* 0xbfb8aa3b0d067820 */ /* 0x000fe20000410000 */
[----:B------:R-:W-:-:S05]  /*6470*/  FMUL.FTZ R11, R15, -1.4426950216293334961 ;  /* 0xbfb8aa3b0f0b7820 */ /* 0x000fca0000410000 */
[----:B------:R-:W0:Y:S01]  /*6480*/  MUFU.EX2 R6, R6 ;  /* 0x0000000600067308 */ /* 0x000e220000000800 */
[----:B--2---:R-:W-:-:S03]  /*6490*/  IMAD R28, R28, UR8, RZ ;  /* 0x000000081c1c7c24 */ /* 0x004fc6000f8e02ff */
        /* <DEDUP_REMOVED lines=9> */
[----:B---3--:R-:W-:-:S04]  /*6530*/  LEA R10, P1, R8, UR10, 0x1 ;  /* 0x0000000a080a7c11 */ /* 0x008fc8000f8208ff */
[----:B------:R-:W-:Y:S01]  /*6540*/  LEA.HI.X R11, R8, UR11, R25, 0x1, P1 ;  /* 0x0000000b080b7c11 */ /* 0x000fe200088f0c19 */
[----:B-1----:R-:W-:-:S05]  /*6550*/  FMUL.FTZ R13, R15, R12 ;  /* 0x0000000c0f0d7220 */ /* 0x002fca0000410000 */
[----:B------:R-:W-:-:S05]  /*6560*/  F2FP.BF16.F32.PACK_AB R13, R13, R6 ;  /* 0x000000060d0d723e */ /* 0x000fca00000010ff */
[----:B------:R2:W-:Y:S02]  /*6570*/  STG.E desc[UR6][R10.64], R13 ;  /* 0x0000000d0a007986 */ /* 0x0005e4000c101906 */
.L_x_2300:
[----:B------:R-:W-:Y:S05]  /*6580*/  BSYNC.RECONVERGENT B1 ;  /* 0x0000000000017941 */ /* 0x000fea0003800200 */
.L_x_2299:
[----:B------:R-:W-:Y:S04]  /*6590*/  BSSY.RECONVERGENT B1, `(.L_x_2301) ;  /* 0x000001e000017945 */ /* 0x000fe80003800200 */
[----:B------:R-:W-:Y:S05]  /*65a0*/  @P6 BRA `(.L_x_2302) ;  /* 0x0000000000706947 */ /* 0x000fea0003800000 */
[--C-:B------:R-:W-:Y:S01]  /*65b0*/  FADD.FTZ R9, R4, -R20.reuse ;  /* 0x8000001404097221 */ /* 0x100fe20000010000 */
[----:B------:R-:W-:Y:S01]  /*65c0*/  FADD.FTZ R7, R7, -R20 ;  /* 0x8000001407077221 */ /* 0x000fe20000010000 */
[----:B------:R-:W3:Y:S01]  /*65d0*/  LDCU.64 UR8, c[0x0][0x3e0] ;  /* 0x00007c00ff0877ac */ /* 0x000ee20008000a00 */
[----:B------:R-:W-:Y:S01]  /*65e0*/  MOV R6, R64 ;  /* 0x0000004000067202 */ /* 0x000fe20000000f00 */
[-C--:B------:R-:W-:Y:S01]  /*65f0*/  FMUL.FTZ R9, R9, R22.reuse ;  /* 0x0000001609097220 */ /* 0x080fe20000410000 */
[----:B------:R-:W-:Y:S01]  /*6600*/  FMUL.FTZ R7, R7, R22 ;  /* 0x0000001607077220 */ /* 0x000fe20000410000 */
[----:B------:R-:W4:Y:S02]  /*6610*/  LDCU.64 UR10, c[0x0][0x380] ;  /* 0x00007000ff0a77ac */ /* 0x000f240008000a00 */
[----:B--2---:R-:W-:Y:S01]  /*6620*/  FFMA.FTZ R11, R30, R9, R33 ;  /* 0x000000091e0b7223 */ /* 0x004fe20000010021 */
[----:B-1----:R-:W-:Y:S01]  /*6630*/  FFMA.FTZ R13, R31, R7, R32 ;  /* 0x000000071f0d7223 */ /* 0x002fe20000010020 */
[----:B------:R-:W-:-:S02]  /*6640*/  MOV R7, R67 ;  /* 0x0000004300077202 */ /* 0x000fc40000000f00 */
[----:B------:R-:W-:Y:S01]  /*6650*/  FMUL.FTZ R4, R11, -1.4426950216293334961 ;  /* 0xbfb8aa3b0b047820 */ /* 0x000fe20000410000 */
[----:B------:R-:W-:-:S05]  /*6660*/  FMUL.FTZ R9, R13, -1.4426950216293334961 ;  /* 0xbfb8aa3b0d097820 */ /* 0x000fca0000410000 */
[----:B------:R-:W1:Y:S01]  /*6670*/  MUFU.EX2 R4, R4 ;  /* 0x0000000400047308 */ /* 0x000e620000000800 */
[----:B---3--:R-:W-:-:S03]  /*6680*/  IMAD R12, R19, UR8, RZ ;  /* 0x00000008130c7c24 */ /* 0x008fc6000f8e02ff */
        /* <DEDUP_REMOVED lines=9> */
[----:B----4-:R-:W-:-:S04]  /*6720*/  LEA R8, P1, R6, UR10, 0x1 ;  /* 0x0000000a06087c11 */ /* 0x010fc8000f8208ff */
[----:B------:R-:W-:Y:S01]  /*6730*/  LEA.HI.X R9, R6, UR11, R45, 0x1, P1 ;  /* 0x0000000b06097c11 */ /* 0x000fe200088f0c2d */
[----:B--2---:R-:W-:-:S05]  /*6740*/  FMUL.FTZ R11, R13, R10 ;  /* 0x0000000a0d0b7220 */ /* 0x004fca0000410000 */
[----:B------:R-:W-:-:S05]  /*6750*/  F2FP.BF16.F32.PACK_AB R11, R11, R4 ;  /* 0x000000040b0b723e */ /* 0x000fca00000010ff */
[----:B------:R3:W-:Y:S02]  /*6760*/  STG.E desc[UR6][R8.64], R11 ;  /* 0x0000000b08007986 */ /* 0x0007e4000c101906 */
.L_x_2302:
[----:B------:R-:W-:Y:S05]  /*6770*/  BSYNC.RECONVERGENT B1 ;  /* 0x0000000000017941 */ /* 0x000fea0003800200 */
.L_x_2301:
[----:B------:R-:W-:Y:S04]  /*6780*/  BSSY.RECONVERGENT B1, `(.L_x_2303) ;  /* 0x000001e000017945 */ /* 0x000fe80003800200 */
[----:B------:R-:W-:Y:S05]  /*6790*/  @P3 BRA `(.L_x_2304) ;  /* 0x0000000000703947 */ /* 0x000fea0003800000 */
[--C-:B------:R-:W-:Y:S01]  /*67a0*/  FADD.FTZ R7, R2, -R20.reuse ;  /* 0x8000001402077221 */ /* 0x100fe20000010000 */
[----:B------:R-:W-:Y:S01]  /*67b0*/  FADD.FTZ R5, R5, -R20 ;  /* 0x8000001405057221 */ /* 0x000fe20000010000 */
[----:B------:R-:W4:Y:S01]  /*67c0*/  LDCU.64 UR8, c[0x0][0x3e0] ;  /* 0x00007c00ff0877ac */ /* 0x000f220008000a00 */
[----:B------:R-:W-:Y:S01]  /*67d0*/  MOV R4, R64 ;  /* 0x0000004000047202 */ /* 0x000fe20000000f00 */
[-C--:B------:R-:W-:Y:S01]  /*67e0*/  FMUL.FTZ R7, R7, R22.reuse ;  /* 0x0000001607077220 */ /* 0x080fe20000410000 */
[----:B------:R-:W-:Y:S01]  /*67f0*/  FMUL.FTZ R5, R5, R22 ;  /* 0x0000001605057220 */ /* 0x000fe20000410000 */
[----:B------:R-:W5:Y:S02]  /*6800*/  LDCU.64 UR10, c[0x0][0x380] ;  /* 0x00007000ff0a77ac */ /* 0x000f640008000a00 */
[----:B---3--:R-:W-:Y:S01]  /*6810*/  FFMA.FTZ R9, R30, R7, R33 ;  /* 0x000000071e097223 */ /* 0x008fe20000010021 */
[----:B--2---:R-:W-:Y:S01]  /*6820*/  FFMA.FTZ R11, R31, R5, R32 ;  /* 0x000000051f0b7223 */ /* 0x004fe20000010020 */
[----:B------:R-:W-:-:S02]  /*6830*/  MOV R5, R67 ;  /* 0x0000004300057202 */ /* 0x000fc40000000f00 */
[----:B------:R-:W-:Y:S01]  /*6840*/  FMUL.FTZ R2, R9, -1.4426950216293334961 ;  /* 0xbfb8aa3b09027820 */ /* 0x000fe20000410000 */
[----:B------:R-:W-:-:S05]  /*6850*/  FMUL.FTZ R7, R11, -1.4426950216293334961 ;  /* 0xbfb8aa3b0b077820 */ /* 0x000fca0000410000 */
[----:B------:R-:W2:Y:S01]  /*6860*/  MUFU.EX2 R2, R2 ;  /* 0x0000000200027308 */ /* 0x000ea20000000800 */
[----:B----4-:R-:W-:-:S03]  /*6870*/  IMAD R18, R18, UR8, RZ ;  /* 0x0000000812127c24 */ /* 0x010fc6000f8e02ff */
[----:B------:R-:W3:Y:S01]  /*6880*/  MUFU.EX2 R7, R7 ;  /* 0x0000000700077308 */ /* 0x000ee20000000800 */
[----:B------:R-:W-:-:S04]  /*6890*/  IMAD.WIDE.U32 R4, R17, UR8, R4 ;  /* 0x0000000811047c25 */ /* 0x000fc8000f8e0004 */
[----:B------:R-:W-:Y:S02]  /*68a0*/  IMAD R17, R17, UR9, R18 ;  /* 0x0000000911117c24 */ /* 0x000fe4000f8e0212 */
[----:B--2---:R-:W-:-:S03]  /*68b0*/  FADD.FTZ R6, R2, 1 ;  /* 0x3f80000002067421 */ /* 0x004fc60000010000 */
[----:B------:R-:W-:Y:S01]  /*68c0*/  IADD3 R17, PT, PT, R5, R17, RZ ;  /* 0x0000001105117210 */ /* 0x000fe20007ffe0ff */
[----:B---3--:R-:W-:Y:S02]  /*68d0*/  FADD.FTZ R8, R7, 1 ;  /* 0x3f80000007087421 */ /* 0x008fe40000010000 */
[----:B------:R-:W2:Y:S08]  /*68e0*/  MUFU.RCP R6, R6 ;  /* 0x0000000600067308 */ /* 0x000eb00000001000 */
[----:B------:R-:W3:Y:S01]  /*68f0*/  MUFU.RCP R8, R8 ;  /* 0x0000000800087308 */ /* 0x000ee20000001000 */
[----:B--2---:R-:W-:Y:S01]  /*6900*/  FMUL.FTZ R2, R9, R6 ;  /* 0x0000000609027220 */ /* 0x004fe20000410000 */
[----:B-----5:R-:W-:-:S04]  /*6910*/  LEA R6, P1, R4, UR10, 0x1 ;  /* 0x0000000a04067c11 */ /* 0x020fc8000f8208ff */
[----:B------:R-:W-:Y:S01]  /*6920*/  LEA.HI.X R7, R4, UR11, R17, 0x1, P1 ;  /* 0x0000000b04077c11 */ /* 0x000fe200088f0c11 */
[----:B---3--:R-:W-:-:S05]  /*6930*/  FMUL.FTZ R9, R11, R8 ;  /* 0x000000080b097220 */ /* 0x008fca0000410000 */
[----:B------:R-:W-:-:S05]  /*6940*/  F2FP.BF16.F32.PACK_AB R9, R9, R2 ;  /* 0x000000020909723e */ /* 0x000fca00000010ff */
[----:B------:R4:W-:Y:S02]  /*6950*/  STG.E desc[UR6][R6.64], R9 ;  /* 0x0000000906007986 */ /* 0x0009e4000c101906 */
.L_x_2304:
[----:B------:R-:W-:Y:S05]  /*6960*/  BSYNC.RECONVERGENT B1 ;  /* 0x0000000000017941 */ /* 0x000fea0003800200 */
.L_x_2303:
[----:B------:R-:W-:Y:S05]  /*6970*/  @P4 BRA `(.L_x_2274) ;  /* 0x00000000006c4947 */ /* 0x000fea0003800000 */
[--C-:B------:R-:W-:Y:S01]  /*6980*/  FADD.FTZ R5, R0, -R20.reuse ;  /* 0x8000001400057221 */ /* 0x100fe20000010000 */
[----:B------:R-:W-:Y:S01]  /*6990*/  FADD.FTZ R3, R3, -R20 ;  /* 0x8000001403037221 */ /* 0x000fe20000010000 */
[----:B------:R-:W5:Y:S01]  /*69a0*/  LDCU.64 UR4, c[0x0][0x3e0] ;  /* 0x00007c00ff0477ac */ /* 0x000f620008000a00 */
[----:B------:R-:W-:Y:S01]  /*69b0*/  MOV R65, R67 ;  /* 0x0000004300417202 */ /* 0x000fe20000000f00 */
[-C--:B------:R-:W-:Y:S01]  /*69c0*/  FMUL.FTZ R5, R5, R22.reuse ;  /* 0x0000001605057220 */ /* 0x080fe20000410000 */
[----:B------:R-:W-:Y:S01]  /*69d0*/  FMUL.FTZ R3, R3, R22 ;  /* 0x0000001603037220 */ /* 0x000fe20000410000 */
[----:B------:R-:W0:Y:S02]  /*69e0*/  LDCU.64 UR8, c[0x0][0x380] ;  /* 0x00007000ff0877ac */ /* 0x000e240008000a00 */
[----:B------:R-:W-:Y:S01]  /*69f0*/  FFMA.FTZ R5, R30, R5, R33 ;  /* 0x000000051e057223 */ /* 0x000fe20000010021 */
[----:B------:R-:W-:-:S03]  /*6a00*/  FFMA.FTZ R31, R31, R3, R32 ;  /* 0x000000031f1f7223 */ /* 0x000fc60000010020 */
[----:B------:R-:W-:Y:S01]  /*6a10*/  FMUL.FTZ R0, R5, -1.4426950216293334961 ;  /* 0xbfb8aa3b05007820 */ /* 0x000fe20000410000 */
[----:B------:R-:W-:-:S05]  /*6a20*/  FMUL.FTZ R3, R31, -1.4426950216293334961 ;  /* 0xbfb8aa3b1f037820 */ /* 0x000fca0000410000 */
[----:B------:R-:W1:Y:S01]  /*6a30*/  MUFU.EX2 R0, R0 ;  /* 0x0000000000007308 */ /* 0x000e620000000800 */
[----:B-----5:R-:W-:-:S03]  /*6a40*/  IMAD R16, R16, UR4, RZ ;  /* 0x0000000410107c24 */ /* 0x020fc6000f8e02ff */
[----:B------:R-:W5:Y:S01]  /*6a50*/  MUFU.EX2 R3, R3 ;  /* 0x0000000300037308 */ /* 0x000f620000000800 */
[----:B------:R-:W-:-:S04]  /*6a60*/  IMAD.WIDE.U32 R64, R23, UR4, R64 ;  /* 0x0000000417407c25 */ /* 0x000fc8000f8e0040 */
[----:B------:R-:W-:Y:S02]  /*6a70*/  IMAD R23, R23, UR5, R16 ;  /* 0x0000000517177c24 */ /* 0x000fe4000f8e0210 */
[----:B-1----:R-:W-:-:S03]  /*6a80*/  FADD.FTZ R2, R0, 1 ;  /* 0x3f80000000027421 */ /* 0x002fc60000010000 */
[----:B------:R-:W-:Y:S01]  /*6a90*/  IADD3 R23, PT, PT, R65, R23, RZ ;  /* 0x0000001741177210 */ /* 0x000fe20007ffe0ff */
[----:B-----5:R-:W-:Y:S02]  /*6aa0*/  FADD.FTZ R4, R3, 1 ;  /* 0x3f80000003047421 */ /* 0x020fe40000010000 */
[----:B------:R-:W1:Y:S08]  /*6ab0*/  MUFU.RCP R2, R2 ;  /* 0x0000000200027308 */ /* 0x000e700000001000 */
[----:B------:R-:W5:Y:S01]  /*6ac0*/  MUFU.RCP R4, R4 ;  /* 0x0000000400047308 */ /* 0x000f620000001000 */
[----:B-1----:R-:W-:Y:S01]  /*6ad0*/  FMUL.FTZ R0, R5, R2 ;  /* 0x0000000205007220 */ /* 0x002fe20000410000 */
[----:B0-----:R-:W-:-:S04]  /*6ae0*/  LEA R2, P1, R64, UR8, 0x1 ;  /* 0x0000000840027c11 */ /* 0x001fc8000f8208ff */
[----:B------:R-:W-:Y:S01]  /*6af0*/  LEA.HI.X R3, R64, UR9, R23, 0x1, P1 ;  /* 0x0000000940037c11 */ /* 0x000fe200088f0c17 */
[----:B-----5:R-:W-:-:S05]  /*6b00*/  FMUL.FTZ R5, R31, R4 ;  /* 0x000000041f057220 */ /* 0x020fca0000410000 */
[----:B------:R-:W-:-:S05]  /*6b10*/  F2FP.BF16.F32.PACK_AB R5, R5, R0 ;  /* 0x000000000505723e */ /* 0x000fca00000010ff */
[----:B------:R0:W-:Y:S02]  /*6b20*/  STG.E desc[UR6][R2.64], R5 ;  /* 0x0000000502007986 */ /* 0x0001e4000c101906 */
.L_x_2274:
[----:B------:R-:W-:Y:S05]  /*6b30*/  BSYNC.RECONVERGENT B0 ;  /* 0x0000000000007941 */ /* 0x000fea0003800200 */
.L_x_2242:
        /* <DEDUP_REMOVED lines=8> */
.L_x_2306:
        /* <DEDUP_REMOVED lines=12> */
.L_x_4535:


//--------------------- .text._Z35group_norm_nhwc_fwd_one_pass_kernelI11Bf16IOBf16WLi512ELi96ELi768EEv26Group_norm_nhwc_fwd_params --------------------------
	.section	.text._Z35group_norm_nhwc_fwd_one_pass_kernelI11Bf16IOBf16WLi512ELi96ELi768EEv26Group_norm_nhwc_fwd_params,"ax",@progbits
	.align	128
        .global         _Z35group_norm_nhwc_fwd_one_pass_kernelI11Bf16IOBf16WLi512ELi96ELi768EEv26Group_norm_nhwc_fwd_params
        .type           _Z35group_norm_nhwc_fwd_one_pass_kernelI11Bf16IOBf16WLi512ELi96ELi768EEv26Group_norm_nhwc_fwd_params,@function
        .size           _Z35group_norm_nhwc_fwd_one_pass_kernelI11Bf16IOBf16WLi512ELi96ELi768EEv26Group_norm_nhwc_fwd_params,(.L_x_4536 - _Z35group_norm_nhwc_fwd_one_pass_kernelI11Bf16IOBf16WLi512ELi96ELi768EEv26Group_norm_nhwc_fwd_params)
        .other          _Z35group_norm_nhwc_fwd_one_pass_kernelI11Bf16IOBf16WLi512ELi96ELi768EEv26Group_norm_nhwc_fwd_params,@"STO_CUDA_ENTRY STV_DEFAULT"
_Z35group_norm_nhwc_fwd_one_pass_kernelI11Bf16IOBf16WLi512ELi96ELi768EEv26Group_norm_nhwc_fwd_params:
.text._Z35group_norm_nhwc_fwd_one_pass_kernelI11Bf16IOBf16WLi512ELi96ELi768EEv26Group_norm_nhwc_fwd_params:
        /* <DEDUP_REMOVED lines=26> */
.L_x_2446:
        /* <DEDUP_REMOVED lines=99> */
[C---:B----4-:R-:W-:Y:S01]  /*07d0*/  @!P2 LEA R10, P6, R8.reuse, R32, 0x1 ;  /* 0x00000020080aa211 */ /* 0x050fe200078c08ff */
[----:B-1----:R-:W1:Y:S03]  /*07e0*/  @!P5 LDC.64 R4, c[0x0][0x3e0] ;  /* 0x0000f800ff04db82 */ /* 0x002e660000000a00 */
[----:B------:R-:W-:Y:S02]  /*07f0*/  @!P2 LEA.HI.X R11, R8, R33, R7, 0x1, P6 ;  /* 0x00000021080ba211 */ /* 0x000fe400030f0c07 */
[----:B------:R-:W-:Y:S02]  /*0800*/  IADD3 R7, PT, PT, R23, 0x60, RZ ;  /* 0x0000006017077810 */ /* 0x000fe40007ffe0ff */
[----:B------:R-:W-:Y:S01]  /*0810*/  @!P3 IADD3 R8, PT, PT, R13, R31, RZ ;  /* 0x0000001f0d08b210 */ /* 0x000fe20007ffe0ff */
[----:B------:R4:W2:Y:S01]  /*0820*/  @!P2 LDG.E R50, desc[UR12][R10.64] ;  /* 0x0000000c0a32a981 */ /* 0x0008a2000c1e1900 */
[C---:B-----5:R-:W-:Y:S01]  /*0830*/  @!P3 LEA R14, P6, R12.reuse, R34, 0x1 ;  /* 0x000000220c0eb211 */ /* 0x060fe200078c08ff */
[----:B---3--:R-:W-:Y:S01]  /*0840*/  @!P4 IMAD R20, R15, R2, RZ ;  /* 0x000000020f14c224 */ /* 0x008fe200078e02ff */
[----:B------:R-:W-:Y:S01]  /*0850*/  ISETP.GE.U32.AND P2, PT, R7, UR14, PT ;  /* 0x0000000e07007c0c */ /* 0x000fe2000bf46070 */
[----:B------:R-:W-:Y:S01]  /*0860*/  HFMA2 R49, -RZ, RZ, 0, 0 ;  /* 0x00000000ff317431 */ /* 0x000fe200000001ff */
[----:B------:R-:W-:Y:S01]  /*0870*/  SHF.R.S32.HI R29, RZ, 0x1f, R7 ;  /* 0x0000001fff1d7819 */ /* 0x000fe20000011407 */
[----:B------:R-:W3:Y:S01]  /*0880*/  @!P5 LDC.64 R30, c[0x0][0x390] ;  /* 0x0000e400ff1edb82 */ /* 0x000ee20000000a00 */
[----:B------:R-:W-:-:S02]  /*0890*/  @!P3 LEA.HI.X R15, R12, R35, R8, 0x1, P6 ;  /* 0x000000230c0fb211 */ /* 0x000fc400030f0c08 */
[----:B----4-:R-:W-:Y:S02]  /*08a0*/  @!P4 MOV R10, R16 ;  /* 0x00000010000ac202 */ /* 0x010fe40000000f00 */
[----:B------:R-:W-:Y:S01]  /*08b0*/  @!P4 MOV R11, R19 ;  /* 0x00000013000bc202 */ /* 0x000fe20000000f00 */
[----:B------:R-:W-:Y:S02]  /*08c0*/  @!P4 IMAD R13, R21, R3, R20 ;  /* 0x00000003150dc224 */ /* 0x000fe400078e0214 */
[----:B------:R-:W4:Y:S01]  /*08d0*/  @!P1 LDC.64 R8, c[0x0][0x3e0] ;  /* 0x0000f800ff089b82 */ /* 0x000f220000000a00 */
[----:B------:R-:W-:Y:S01]  /*08e0*/  ISETP.GE.AND.EX P2, PT, R29, UR15, PT, P2 ;  /* 0x0000000f1d007c0c */ /* 0x000fe2000bf46320 */
        /* <DEDUP_REMOVED lines=12> */
[----:B------:R-:W-:Y:S01]  /*09b0*/  @!P5 MOV R15, R19 ;  /* 0x00000013000fd202 */ /* 0x000fe20000000f00 */
[----:B------:R-:W-:Y:S01]  /*09c0*/  @!P5 IMAD R25, R0, R5, R25 ;  /* 0x000000050019d224 */ /* 0x000fe200078e0219 */
[----:B------:R-:W-:-:S02]  /*09d0*/  ISETP.GE.U32.AND P3, PT, R10, UR14, PT ;  /* 0x0000000e0a007c0c */ /* 0x000fc4000bf66070 */
[----:B------:R-:W-:Y:S01]  /*09e0*/  SHF.R.S32.HI R11, RZ, 0x1f, R10 ;  /* 0x0000001fff0b7819 */ /* 0x000fe2000001140a */
[----:B------:R-:W-:Y:S01]  /*09f0*/  @!P5 IMAD.WIDE.U32 R4, R0, R4, R14 ;  /* 0x000000040004d225 */ /* 0x000fe200078e000e */
[----:B------:R-:W0:Y:S03]  /*0a00*/  @!P2 LDC.64 R32, c[0x0][0x390] ;  /* 0x0000e400ff20ab82 */ /* 0x000e260000000a00 */
[----:B----4-:R-:W-:Y:S01]  /*0a10*/  @!P1 IMAD R27, R27, R8, RZ ;  /* 0x000000081b1b9224 */ /* 0x010fe200078e02ff */
[----:B-1----:R-:W-:Y:S02]  /*0a20*/  @!P1 MOV R20, R16 ;  /* 0x0000001000149202 */ /* 0x002fe40000000f00 */
[----:B------:R-:W-:Y:S02]  /*0a30*/  @!P1 MOV R21, R19 ;  /* 0x0000001300159202 */ /* 0x000fe40000000f00 */
[----:B------:R-:W-:Y:S01]  /*0a40*/  ISETP.GE.AND.EX P3, PT, R11, UR15, PT, P3 ;  /* 0x0000000f0b007c0c */ /* 0x000fe2000bf66330 */
[C---:B------:R-:W-:Y:S01]  /*0a50*/  @!P1 IMAD R27, R6.reuse, R9, R27 ;  /* 0x00000009061b9224 */ /* 0x040fe200078e021b */
[----:B------:R-:W-:Y:S01]  /*0a60*/  @!P5 IADD3 R0, PT, PT, R5, R25, RZ ;  /* 0x000000190500d210 */ /* 0x000fe20007ffe0ff */
[----:B------:R-:W-:Y:S01]  /*0a70*/  @!P1 IMAD.WIDE.U32 R8, R6, R8, R20 ;  /* 0x0000000806089225 */ /* 0x000fe200078e0014 */
[----:B---3--:R-:W-:-:S04]  /*0a80*/  @!P5 LEA R14, P4, R4, R30, 0x1 ;  /* 0x0000001e040ed211 */ /* 0x008fc800078808ff */
[----:B------:R-:W-:Y:S02]  /*0a90*/  @!P5 LEA.HI.X R15, R4, R31, R0, 0x1, P4 ;  /* 0x0000001f040fd211 */ /* 0x000fe400020f0c00 */
[----:B------:R-:W-:Y:S02]  /*0aa0*/  @!P1 IADD3 R0, PT, PT, R9, R27, RZ ;  /* 0x0000001b09009210 */ /* 0x000fe40007ffe0ff */
[C---:B0-----:R-:W-:Y:S01]  /*0ab0*/  @!P1 LEA R12, P4, R8.reuse, R12, 0x1 ;  /* 0x0000000c080c9211 */ /* 0x041fe200078808ff */
[----:B------:R-:W0:Y:S01]  /*0ac0*/  @!P3 LDC.64 R4, c[0x0][0x3e0] ;  /* 0x0000f800ff04bb82 */ /* 0x000e220000000a00 */
[----:B------:R-:W-:Y:S02]  /*0ad0*/  IADD3 R21, PT, PT, R23, 0x80, RZ ;  /* 0x0000008017157810 */ /* 0x000fe40007ffe0ff */
[----:B------:R-:W-:Y:S01]  /*0ae0*/  @!P1 LEA.HI.X R13, R8, R13, R0, 0x1, P4 ;  /* 0x0000000d080d9211 */ /* 0x000fe200020f0c00 */
[----:B------:R-:W-:Y:S01]  /*0af0*/  @!P2 IMAD R0, R29, R2, RZ ;  /* 0x000000021d00a224 */ /* 0x000fe200078e02ff */
[----:B------:R-:W-:-:S02]  /*0b00*/  ISETP.GE.U32.AND P4, PT, R21, UR14, PT ;  /* 0x0000000e15007c0c */ /* 0x000fc4000bf86070 */
[----:B------:R-:W-:Y:S02]  /*0b10*/  SHF.R.S32.HI R29, RZ, 0x1f, R21 ;  /* 0x0000001fff1d7819 */ /* 0x000fe40000011415 */
[----:B------:R-:W-:Y:S02]  /*0b20*/  CS2R R54, SRZ ;  /* 0x0000000000367805 */ /* 0x000fe4000001ff00 */
[----:B------:R-:W-:Y:S02]  /*0b30*/  IADD3 R20, PT, PT, R23, 0x90, RZ ;  /* 0x0000009017147810 */ /* 0x000fe40007ffe0ff */
[----:B------:R-:W-:Y:S02]  /*0b40*/  CS2R R56, SRZ ;  /* 0x0000000000387805 */ /* 0x000fe4000001ff00 */
[----:B------:R-:W-:Y:S01]  /*0b50*/  ISETP.GE.AND.EX P4, PT, R29, UR15, PT, P4 ;  /* 0x0000000f1d007c0c */ /* 0x000fe2000bf86340 */
[----:B------:R-:W1:Y:S01]  /*0b60*/  @!P3 LDC.64 R26, c[0x0][0x390] ;  /* 0x0000e400ff1abb82 */ /* 0x000e620000000a00 */
[----:B------:R-:W-:Y:S01]  /*0b70*/  @!P2 MOV R8, R16 ;  /* 0x000000100008a202 */ /* 0x000fe20000000f00 */
[----:B------:R3:W4:Y:S01]  /*0b80*/  @!P5 LDG.E R54, desc[UR12][R14.64] ;  /* 0x0000000c0e36d981 */ /* 0x000722000c1e1900 */
        /* <DEDUP_REMOVED lines=9> */
[C---:B------:R-:W-:Y:S02]  /*0c20*/  @!P2 LEA R24, P1, R2.reuse, R32, 0x1 ;  /* 0x000000200218a211 */ /* 0x040fe400078208ff */
        /* <DEDUP_REMOVED lines=10> */
[----:B------:R-:W0:Y:S01]  /*0cd0*/  @!P5 LDC.64 R8, c[0x0][0x3e0] ;  /* 0x0000f800ff08db82 */ /* 0x000e220000000a00 */
[----:B------:R-:W-:Y:S01]  /*0ce0*/  @!P3 IMAD.WIDE.U32 R4, R10, R4, R2 ;  /* 0x000000040a04b225 */ /* 0x000fe200078e0002 */
[----:B------:R-:W-:Y:S02]  /*0cf0*/  CS2R R58, SRZ ;  /* 0x00000000003a7805 */ /* 0x000fe4000001ff00 */
[----:B------:R-:W-:Y:S02]  /*0d00*/  IADD3 R11, PT, PT, R23, 0xb0, RZ ;  /* 0x000000b0170b7810 */ /* 0x000fe40007ffe0ff */
[----:B------:R-:W-:-:S02]  /*0d10*/  @!P3 IADD3 R2, PT, PT, R5, R7, RZ ;  /* 0x000000070502b210 */ /* 0x000fc40007ffe0ff */
[C---:B-1----:R-:W-:Y:S01]  /*0d20*/  @!P3 LEA R26, P6, R4.reuse, R26, 0x1 ;  /* 0x0000001a041ab211 */ /* 0x042fe200078c08ff */
[----:B------:R1:W4:Y:S01]  /*0d30*/  @!P2 LDG.E R58, desc[UR12][R24.64] ;  /* 0x0000000c183aa981 */ /* 0x000322000c1e1900 */
[----:B------:R-:W-:Y:S01]  /*0d40*/  ISETP.GE.U32.AND P2, PT, R11, UR14, PT ;  /* 0x0000000e0b007c0c */ /* 0x000fe2000bf46070 */
[----:B------:R-:W0:Y:S01]  /*0d50*/  @!P5 LDC.64 R6, c[0x0][0x390] ;  /* 0x0000e400ff06db82 */ /* 0x000e220000000a00 */
[----:B------:R-:W-:Y:S02]  /*0d60*/  SHF.R.S32.HI R35, RZ, 0x1f, R11 ;  /* 0x0000001fff237819 */ /* 0x000fe4000001140b */
[----:B------:R-:W-:Y:S01]  /*0d70*/  @!P3 LEA.HI.X R27, R4, R27, R2, 0x1, P6 ;  /* 0x0000001b041bb211 */ /* 0x000fe200030f0c02 */
[----:B---3--:R-:W-:Y:S01]  /*0d80*/  @!P4 IMAD R4, R29, R14, RZ ;  /* 0x0000000e1d04c224 */ /* 0x008fe200078e02ff */
[----:B------:R-:W-:-:S03]  /*0d90*/  ISETP.GE.AND.EX P2, PT, R35, UR15, PT, P2 ;  /* 0x0000000f23007c0c */ /* 0x000fc6000bf46320 */
[----:B------:R-:W3:Y:S01]  /*0da0*/  @!P1 LDC.64 R2, c[0x0][0x3e0] ;  /* 0x0000f800ff029b82 */ /* 0x000ee20000000a00 */
[----:B-1----:R-:W-:Y:S02]  /*0db0*/  @!P4 MOV R24, R16 ;  /* 0x000000100018c202 */ /* 0x002fe40000000f00 */
[----:B------:R-:W-:Y:S02]  /*0dc0*/  @!P4 MOV R25, R19 ;  /* 0x000000130019c202 */ /* 0x000fe40000000f00 */
[----:B------:R-:W-:Y:S01]  /*0dd0*/  CS2R R60, SRZ ;  /* 0x00000000003c7805 */ /* 0x000fe2000001ff00 */
[C---:B------:R-:W-:Y:S02]  /*0de0*/  @!P4 IMAD R29, R21.reuse, R15, R4 ;  /* 0x0000000f151dc224 */ /* 0x040fe400078e0204 */
[----:B------:R-:W-:Y:S01]  /*0df0*/  @!P4 IMAD.WIDE.U32 R24, R21, R14, R24 ;  /* 0x0000000e1518c225 */ /* 0x000fe200078e0018 */
[----:B------:R-:W-:Y:S02]  /*0e00*/  IADD3 R10, PT, PT, R23, 0xc0, RZ ;  /* 0x000000c0170a7810 */ /* 0x000fe40007ffe0ff */
[----:B------:R1:W4:Y:S01]  /*0e10*/  @!P3 LDG.E R60, desc[UR12][R26.64] ;  /* 0x0000000c1a3cb981 */ /* 0x000322000c1e1900 */
[----:B------:R-:W-:Y:S01]  /*0e20*/  @!P5 MOV R28, R16 ;  /* 0x00000010001cd202 */ /* 0x000fe20000000f00 */
[----:B0-----:R-:W-:Y:S01]  /*0e30*/  @!P5 IMAD R31, R31, R8, RZ ;  /* 0x000000081f1fd224 */ /* 0x001fe200078e02ff */
[----:B------:R-:W-:Y:S01]  /*0e40*/  @!P4 IADD3 R14, PT, PT, R25, R29, RZ ;  /* 0x0000001d190ec210 */ /* 0x000fe20007ffe0ff */
[----:B------:R-:W0:Y:S01]  /*0e50*/  @!P2 LDC.64 R4, c[0x0][0x3e0] ;  /* 0x0000f800ff04ab82 */ /* 0x000e220000000a00 */
[----:B------:R-:W-:Y:S01]  /*0e60*/  @!P5 MOV R29, R19 ;  /* 0x00000013001dd202 */ /* 0x000fe20000000f00 */
[----:B------:R-:W-:Y:S01]  /*0e70*/  @!P5 IMAD R31, R20, R9, R31 ;  /* 0x00000009141fd224 */ /* 0x000fe200078e021f */
[----:B------:R-:W-:-:S02]  /*0e80*/  ISETP.GE.U32.AND P3, PT, R10, UR14, PT ;  /* 0x0000000e0a007c0c */ /* 0x000fc4000bf66070 */
[----:B-1----:R-:W-:Y:S02]  /*0e90*/  @!P4 LEA R26, P6, R24, R12, 0x1 ;  /* 0x0000000c181ac211 */ /* 0x002fe400078c08ff */
[----:B------:R-:W-:Y:S01]  /*0ea0*/  SHF.R.S32.HI R15, RZ, 0x1f, R10 ;  /* 0x0000001fff0f7819 */ /* 0x000fe2000001140a */
[----:B------:R-:W-:Y:S01]  /*0eb0*/  @!P5 IMAD.WIDE.U32 R8, R20, R8, R28 ;  /* 0x000000081408d225 */ /* 0x000fe200078e001c */
[----:B------:R-:W-:Y:S02]  /*0ec0*/  @!P4 LEA.HI.X R27, R24, R13, R14, 0x1, P6 ;  /* 0x0000000d181bc211 */ /* 0x000fe400030f0c0e */
[----:B------:R-:W1:Y:S01]  /*0ed0*/  @!P1 LDC.64 R12, c[0x0][0x390] ;  /* 0x0000e400ff0c9b82 */ /* 0x000e620000000a00 */
[----:B------:R-:W-:Y:S02]  /*0ee0*/  ISETP.GE.AND.EX P3, PT, R15, UR15, PT, P3 ;  /* 0x0000000f0f007c0c */ /* 0x000fe4000bf66330 */
[----:B------:R-:W-:Y:S02]  /*0ef0*/  CS2R R62, SRZ ;  /* 0x00000000003e7805 */ /* 0x000fe4000001ff00 */
[----:B------:R-:W-:Y:S01]  /*0f00*/  @!P5 IADD3 R9, PT, PT, R9, R31, RZ ;  /* 0x0000001f0909d210 */ /* 0x000fe20007ffe0ff */
[----:B---3--:R-:W-:Y:S01]  /*0f10*/  @!P1 IMAD R33, R33, R2, RZ ;  /* 0x0000000221219224 */ /* 0x008fe200078e02ff */
[----:B------:R-:W-:-:S02]  /*0f20*/  @!P5 LEA R20, P6, R8, R6, 0x1 ;  /* 0x000000060814d211 */ /* 0x000fc400078c08ff */
[----:B------:R-:W-:Y:S01]  /*0f30*/  IADD3 R14, PT, PT, R23, 0xd0, RZ ;  /* 0x000000d0170e7810 */ /* 0x000fe20007ffe0ff */
[----:B------:R3:W4:Y:S01]  /*0f40*/  @!P4 LDG.E R62, desc[UR12][R26.64] ;  /* 0x0000000c1a3ec981 */ /* 0x000722000c1e1900 */
[----:B------:R-:W-:Y:S01]  /*0f50*/  @!P5 LEA.HI.X R21, R8, R7, R9, 0x1, P6 ;  /* 0x000000070815d211 */ /* 0x000fe200030f0c09 */
[----:B------:R-:W-:Y:S01]  /*0f60*/  @!P1 IMAD R29, R0, R3, R33 ;  /* 0x00000003001d9224 */ /* 0x000fe200078e0221 */
[----:B------:R-:W1:Y:S01]  /*0f70*/  @!P2 LDC.64 R8, c[0x0][0x390] ;  /* 0x0000e400ff08ab82 */ /* 0x000e620000000a00 */
[----:B------:R-:W-:Y:S02]  /*0f80*/  ISETP.GE.U32.AND P4, PT, R14, UR14, PT ;  /* 0x0000000e0e007c0c */ /* 0x000fe4000bf86070 */
[----:B------:R-:W-:Y:S02]  /*0f90*/  SHF.R.S32.HI R33, RZ, 0x1f, R14 ;  /* 0x0000001fff217819 */ /* 0x000fe4000001140e */
[----:B------:R-:W-:Y:S02]  /*0fa0*/  @!P1 MOV R24, R16 ;  /* 0x0000001000189202 */ /* 0x000fe40000000f00 */
[----:B------:R-:W-:Y:S01]  /*0fb0*/  @!P1 MOV R25, R19 ;  /* 0x0000001300199202 */ /* 0x000fe20000000f00 */
[----:B------:R-:W1:Y:S01]  /*0fc0*/  @!P3 LDC.64 R6, c[0x0][0x3e0] ;  /* 0x0000f800ff06bb82 */ /* 0x000e620000000a00 */
[----:B------:R-:W-:-:S02]  /*0fd0*/  CS2R R64, SRZ ;  /* 0x0000000000407805 */ /* 0x000fc4000001ff00 */
[----:B------:R-:W-:Y:S01]  /*0fe0*/  ISETP.GE.AND.EX P4, PT, R33, UR15, PT, P4 ;  /* 0x0000000f21007c0c */ /* 0x000fe2000bf86340 */
[----:B------:R-:W-:Y:S01]  /*0ff0*/  @!P1 IMAD.WIDE.U32 R2, R0, R2, R24 ;  /* 0x0000000200029225 */ /* 0x000fe200078e0018 */
[----:B------:R-:W-:Y:S02]  /*1000*/  IADD3 R0, PT, PT, R23, 0xe0, RZ ;  /* 0x000000e017007810 */ /* 0x000fe40007ffe0ff */
[----:B------:R1:W4:Y:S01]  /*1010*/  @!P5 LDG.E R64, desc[UR12][R20.64] ;  /* 0x0000000c1440d981 */ /* 0x000322000c1e1900 */
[----:B0-----:R-:W-:Y:S01]  /*1020*/  @!P2 IMAD R22, R35, R4, RZ ;  /* 0x000000042316a224 */ /* 0x001fe200078e02ff */
[----:B---3--:R-:W-:Y:S02]  /*1030*/  @!P2 MOV R26, R16 ;  /* 0x00000010001aa202 */ /* 0x008fe40000000f00 */
[----:B------:R-:W-:Y:S02]  /*1040*/  @!P2 MOV R27, R19 ;  /* 0x00000013001ba202 */ /* 0x000fe40000000f00 */
[----:B------:R-:W-:-:S02]  /*1050*/  ISETP.GE.U32.AND P5, PT, R0, UR14, PT ;  /* 0x0000000e00007c0c */ /* 0x000fc4000bfa6070 */
[----:B------:R-:W-:Y:S02]  /*1060*/  SHF.R.S32.HI R35, RZ, 0x1f, R0 ;  /* 0x0000001fff237819 */ /* 0x000fe40000011400 */
[----:B------:R-:W-:Y:S02]  /*1070*/  @!P1 IADD3 R3, PT, PT, R3, R29, RZ ;  /* 0x0000001d03039210 */ /* 0x000fe40007ffe0ff */
[C---:B-1----:R-:W-:Y:S01]  /*1080*/  @!P1 LEA R24, P6, R2.reuse, R12, 0x1 ;  /* 0x0000000c02189211 */ /* 0x042fe200078c08ff */
[----:B------:R-:W-:Y:S01]  /*1090*/  @!P2 IMAD R31, R11, R5, R22 ;  /* 0x000000050b1fa224 */ /* 0x000fe200078e0216 */
[----:B------:R-:W-:Y:S01]  /*10a0*/  ISETP.GE.AND.EX P5, PT, R35, UR15, PT, P5 ;  /* 0x0000000f23007c0c */ /* 0x000fe2000bfa6350 */
[----:B------:R-:W-:Y:S01]  /*10b0*/  @!P2 IMAD.WIDE.U32 R26, R11, R4, R26 ;  /* 0x000000040b1aa225 */ /* 0x000fe200078e001a */
[----:B------:R-:W-:Y:S01]  /*10c0*/  @!P1 LEA.HI.X R25, R2, R13, R3, 0x1, P6 ;  /* 0x0000000d02199211 */ /* 0x000fe200030f0c03 */
[----:B------:R-:W0:Y:S08]  /*10d0*/  @!P3 LDC.64 R4, c[0x0][0x390] ;  /* 0x0000e400ff04bb82 */ /* 0x000e300000000a00 */
[----:B------:R-:W1:Y:S01]  /*10e0*/  @!P4 LDC.64 R2, c[0x0][0x3e0] ;  /* 0x0000f800ff02cb82 */ /* 0x000e620000000a00 */
[----:B------:R-:W-:-:S02]  /*10f0*/  @!P2 IADD3 R11, PT, PT, R27, R31, RZ ;  /* 0x0000001f1b0ba210 */ /* 0x000fc40007ffe0ff */
[C---:B------:R-:W-:Y:S01]  /*1100*/  @!P2 LEA R12, P6, R26.reuse, R8, 0x1 ;  /* 0x000000081a0ca211 */ /* 0x040fe200078c08ff */
[----:B------:R-:W-:Y:S01]  /*1110*/  @!P3 IMAD R15, R15, R6, RZ ;  /* 0x000000060f0fb224 */ /* 0x000fe200078e02ff */
[----:B------:R-:W-:Y:S02]  /*1120*/  @!P3 MOV R30, R16 ;  /* 0x00000010001eb202 */ /* 0x000fe40000000f00 */
[----:B------:R-:W-:Y:S02]  /*1130*/  @!P3 MOV R31, R19 ;  /* 0x00000013001fb202 */ /* 0x000fe40000000f00 */
[----:B------:R-:W-:Y:S02]  /*1140*/  @!P2 LEA.HI.X R13, R26, R9, R11, 0x1, P6 ;  /* 0x000000091a0da211 */ /* 0x000fe400030f0c0b */
[----:B------:R-:W3:Y:S01]  /*1150*/  @!P5 LDC.64 R8, c[0x0][0x3e0] ;  /* 0x0000f800ff08db82 */ /* 0x000ee20000000a00 */
[----:B------:R-:W-:Y:S02]  /*1160*/  IADD3 R20, PT, PT, R23, 0xf0, RZ ;  /* 0x000000f017147810 */ /* 0x000fe40007ffe0ff */
[----:B------:R-:W-:-:S02]  /*1170*/  CS2R R68, SRZ ;  /* 0x0000000000447805 */ /* 0x000fc4000001ff00 */
[----:B------:R-:W-:Y:S01]  /*1180*/  CS2R R66, SRZ ;  /* 0x0000000000427805 */ /* 0x000fe2000001ff00 */
[C---:B------:R-:W-:Y:S02]  /*1190*/  @!P3 IMAD R7, R10.reuse, R7, R15 ;  /* 0x000000070a07b224 */ /* 0x040fe400078e020f */
[----:B------:R-:W-:Y:S01]  /*11a0*/  @!P3 IMAD.WIDE.U32 R30, R10, R6, R30 ;  /* 0x000000060a1eb225 */ /* 0x000fe200078e001e */
[----:B------:R-:W-:Y:S01]  /*11b0*/  ISETP.GE.U32.AND P6, PT, R20, UR14, PT ;  /* 0x0000000e14007c0c */ /* 0x000fe2000bfc6070 */
[----:B------:R-:W2:Y:S01]  /*11c0*/  @!P4 LDC.64 R10, c[0x0][0x390] ;  /* 0x0000e400ff0acb82 */ /* 0x000ea20000000a00 */
[----:B------:R-:W-:Y:S01]  /*11d0*/  SHF.R.S32.HI R37, RZ, 0x1f, R20 ;  /* 0x0000001fff257819 */ /* 0x000fe20000011414 */
[----:B------:R0:W4:Y:S01]  /*11e0*/  @!P2 LDG.E R68, desc[UR12][R12.64] ;  /* 0x0000000c0c44a981 */ /* 0x000122000c1e1900 */
[----:B------:R-:W-:Y:S02]  /*11f0*/  IADD3 R15, PT, PT, R23, 0x100, RZ ;  /* 0x00000100170f7810 */ /* 0x000fe40007ffe0ff */
[----:B------:R-:W-:Y:S01]  /*1200*/  ISETP.GE.AND.EX P2, PT, R37, UR15, PT, P6 ;  /* 0x0000000f25007c0c */ /* 0x000fe2000bf46360 */
[----:B------:R-:W4:Y:S01]  /*1210*/  @!P1 LDG.E R66, desc[UR12][R24.64] ;  /* 0x0000000c18429981 */ /* 0x000f22000c1e1900 */
[----:B------:R-:W-:-:S02]  /*1220*/  @!P3 IADD3 R21, PT, PT, R31, R7, RZ ;  /* 0x000000071f15b210 */ /* 0x000fc40007ffe0ff */
[----:B------:R-:W-:Y:S01]  /*1230*/  ISETP.GE.U32.AND P1, PT, R15, UR14, PT ;  /* 0x0000000e0f007c0c */ /* 0x000fe2000bf26070 */
[----:B------:R-:W5:Y:S01]  /*1240*/  @!P5 LDC.64 R6, c[0x0][0x390] ;  /* 0x0000e400ff06db82 */ /* 0x000f620000000a00 */
[----:B------:R-:W-:Y:S01]  /*1250*/  SHF.R.S32.HI R29, RZ, 0x1f, R15 ;  /* 0x0000001fff1d7819 */ /* 0x000fe2000001140f */
[----:B-1----:R-:W-:Y:S01]  /*1260*/  @!P4 IMAD R33, R33, R2, RZ ;  /* 0x000000022121c224 */ /* 0x002fe200078e02ff */
[----:B0-----:R-:W-:Y:S02]  /*1270*/  @!P3 LEA R26, P6, R30, R4, 0x1 ;  /* 0x000000041e1ab211 */ /* 0x001fe400078c08ff */
[----:B------:R-:W-:Y:S02]  /*1280*/  @!P4 MOV R12, R16 ;  /* 0x00000010000cc202 */ /* 0x000fe40000000f00 */
[----:B------:R-:W-:Y:S02]  /*1290*/  @!P4 MOV R13, R19 ;  /* 0x00000013000dc202 */ /* 0x000fe40000000f00 */
[----:B------:R-:W-:Y:S01]  /*12a0*/  ISETP.GE.AND.EX P1, PT, R29, UR15, PT, P1 ;  /* 0x0000000f1d007c0c */ /* 0x000fe2000bf26310 */
[----:B------:R-:W-:Y:S01]  /*12b0*/  @!P4 IMAD R33, R14, R3, R33 ;  /* 0x000000030e21c224 */ /* 0x000fe200078e0221 */
[----:B------:R-:W-:Y:S01]  /*12c0*/  @!P3 LEA.HI.X R27, R30, R5, R21, 0x1, P6 ;  /* 0x000000051e1bb211 */ /* 0x000fe200030f0c15 */
[----:B------:R-:W-:Y:S01]  /*12d0*/  @!P4 IMAD.WIDE.U32 R12, R14, R2, R12 ;  /* 0x000000020e0cc225 */ /* 0x000fe200078e000c */
[----:B------:R-:W-:Y:S01]  /*12e0*/  IADD3 R14, PT, PT, R23, 0x110, RZ ;  /* 0x00000110170e7810 */ /* 0x000fe20007ffe0ff */
[----:B------:R-:W0:Y:S02]  /*12f0*/  @!P2 LDC.64 R2, c[0x0][0x3e0] ;  /* 0x0000f800ff02ab82 */ /* 0x000e240000000a00 */
[----:B------:R1:W4:Y:S01]  /*1300*/  @!P3 LDG.E R67, desc[UR12][R26.64] ;  /* 0x0000000c1a43b981 */ /* 0x000322000c1e1900 */
[----:B------:R-:W-:-:S02]  /*1310*/  ISETP.GE.U32.AND P3, PT, R14, UR14, PT ;  /* 0x0000000e0e007c0c */ /* 0x000fc4000bf66070 */
[----:B------:R-:W-:Y:S01]  /*1320*/  SHF.R.S32.HI R21, RZ, 0x1f, R14 ;  /* 0x0000001fff157819 */ /* 0x000fe2000001140e */
[----:B---3--:R-:W-:Y:S01]  /*1330*/  @!P5 IMAD R35, R35, R8, RZ ;  /* 0x000000082323d224 */ /* 0x008fe200078e02ff */
[----:B------:R-:W-:Y:S01]  /*1340*/  @!P4 IADD3 R13, PT, PT, R13, R33, RZ ;  /* 0x000000210d0dc210 */ /* 0x000fe20007ffe0ff */
[----:B------:R-:W3:Y:S01]  /*1350*/  @!P1 LDC.64 R4, c[0x0][0x3e0] ;  /* 0x0000f800ff049b82 */ /* 0x000ee20000000a00 */
[----:B------:R-:W-:Y:S02]  /*1360*/  ISETP.GE.AND.EX P3, PT, R21, UR15, PT, P3 ;  /* 0x0000000f15007c0c */ /* 0x000fe4000bf66330 */
[----:B-1----:R-:W-:Y:S02]  /*1370*/  @!P5 MOV R26, R16 ;  /* 0x00000010001ad202 */ /* 0x002fe40000000f00 */
[----:B------:R-:W-:Y:S01]  /*1380*/  @!P5 MOV R27, R19 ;  /* 0x00000013001bd202 */ /* 0x000fe20000000f00 */
[----:B------:R-:W-:Y:S01]  /*1390*/  @!P5 IMAD R35, R0, R9, R35 ;  /* 0x000000090023d224 */ /* 0x000fe200078e0223 */
[----:B--2---:R-:W-:Y:S01]  /*13a0*/  @!P4 LEA R24, P6, R12, R10, 0x1 ;  /* 0x0000000a0c18c211 */ /* 0x004fe200078c08ff */
[----:B------:R-:W-:-:S03]  /*13b0*/  @!P5 IMAD.WIDE.U32 R8, R0, R8, R26 ;  /* 0x000000080008d225 */ /* 0x000fc600078e001a */
[----:B------:R-:W-:Y:S02]  /*13c0*/  @!P4 LEA.HI.X R25, R12, R11, R13, 0x1, P6 ;  /* 0x0000000b0c19c211 */ /* 0x000fe400030f0c0d */
[----:B------:R-:W1:Y:S01]  /*13d0*/  @!P2 LDC.64 R12, c[0x0][0x390] ;  /* 0x0000e400ff0cab82 */ /* 0x000e620000000a00 */
[----:B------:R-:W-:Y:S02]  /*13e0*/  @!P5 IADD3 R9, PT, PT, R9, R35, RZ ;  /* 0x000000230909d210 */ /* 0x000fe40007ffe0ff */
[----:B------:R-:W-:Y:S02]  /*13f0*/  CS2R R72, SRZ ;  /* 0x0000000000487805 */ /* 0x000fe4000001ff00 */
[C---:B-----5:R-:W-:Y:S01]  /*1400*/  @!P5 LEA R30, P6, R8.reuse, R6, 0x1 ;  /* 0x00000006081ed211 */ /* 0x060fe200078c08ff */
[----:B------:R2:W5:Y:S03]  /*1410*/  @!P4 LDG.E R69, desc[UR12][R24.64] ;  /* 0x0000000c1845c981 */ /* 0x000566000c1e1900 */
[----:B------:R-:W-:Y:S01]  /*1420*/  @!P5 LEA.HI.X R31, R8, R7, R9, 0x1, P6 ;  /* 0x00000007081fd211 */ /* 0x000fe200030f0c09 */
[----:B------:R-:W1:Y:S01]  /*1430*/  @!P1 LDC.64 R10, c[0x0][0x390] ;  /* 0x0000e400ff0a9b82 */ /* 0x000e620000000a00 */
[----:B------:R-:W-:Y:S01]  /*1440*/  IADD3 R0, PT, PT, R23, 0x120, RZ ;  /* 0x0000012017007810 */ /* 0x000fe20007ffe0ff */
[----:B0-----:R-:W-:Y:S01]  /*1450*/  @!P2 IMAD R37, R37, R2, RZ ;  /* 0x000000022525a224 */ /* 0x001fe200078e02ff */
[----:B------:R-:W-:Y:S01]  /*1460*/  IADD3 R22, PT, PT, R23, 0x130, RZ ;  /* 0x0000013017167810 */ /* 0x000fe20007ffe0ff */
[----:B------:R1:W5:Y:S04]  /*1470*/  @!P5 LDG.E R73, desc[UR12][R30.64] ;  /* 0x0000000c1e49d981 */ /* 0x000368000c1e1900 */
[----:B------:R-:W0:Y:S01]  /*1480*/  @!P3 LDC.64 R6, c[0x0][0x3e0] ;  /* 0x0000f800ff06bb82 */ /* 0x000e220000000a00 */
[----:B--2---:R-:W-:-:S02]  /*1490*/  @!P2 MOV R24, R16 ;  /* 0x000000100018a202 */ /* 0x004fc40000000f00 */
[----:B------:R-:W-:Y:S02]  /*14a0*/  @!P2 MOV R25, R19 ;  /* 0x000000130019a202 */ /* 0x000fe40000000f00 */
[----:B------:R-:W-:Y:S02]  /*14b0*/  ISETP.GE.U32.AND P4, PT, R0, UR14, PT ;  /* 0x0000000e00007c0c */ /* 0x000fe4000bf86070 */
[----:B------:R-:W-:Y:S01]  /*14c0*/  SHF.R.S32.HI R27, RZ, 0x1f, R0 ;  /* 0x0000001fff1b7819 */ /* 0x000fe20000011400 */
[C---:B------:R-:W-:Y:S01]  /*14d0*/  @!P2 IMAD R37, R20.reuse, R3, R37 ;  /* 0x000000031425a224 */ /* 0x040fe200078e0225 */
[----:B------:R-:W-:Y:S01]  /*14e0*/  @!P1 MOV R3, R19 ;  /* 0x0000001300039202 */ /* 0x000fe20000000f00 */
[----:B------:R-:W-:Y:S01]  /*14f0*/  @!P2 IMAD.WIDE.U32 R24, R20, R2, R24 ;  /* 0x000000021418a225 */ /* 0x000fe200078e0018 */
[----:B------:R-:W-:Y:S02]  /*1500*/  ISETP.GE.AND.EX P5, PT, R27, UR15, PT, P4 ;  /* 0x0000000f1b007c0c */ /* 0x000fe4000bfa6340 */
[----:B------:R-:W-:Y:S01]  /*1510*/  @!P1 MOV R2, R16 ;  /* 0x0000001000029202 */ /* 0x000fe20000000f00 */
[----:B---3--:R-:W-:Y:S01]  /*1520*/  @!P1 IMAD R8, R29, R4, RZ ;  /* 0x000000041d089224 */ /* 0x008fe200078e02ff */
[----:B------:R-:W-:-:S02]  /*1530*/  ISETP.GE.U32.AND P4, PT, R22, UR14, PT ;  /* 0x0000000e16007c0c */ /* 0x000fc4000bf86070 */
[----:B------:R-:W-:Y:S01]  /*1540*/  SHF.R.S32.HI R29, RZ, 0x1f, R22 ;  /* 0x0000001fff1d7819 */ /* 0x000fe20000011416 */
[C---:B------:R-:W-:Y:S01]  /*1550*/  @!P1 IMAD R33, R15.reuse, R5, R8 ;  /* 0x000000050f219224 */ /* 0x040fe200078e0208 */
[C---:B-1----:R-:W-:Y:S01]  /*1560*/  @!P2 LEA R30, P6, R24.reuse, R12, 0x1 ;  /* 0x0000000c181ea211 */ /* 0x042fe200078c08ff */
[----:B------:R-:W-:Y:S01]  /*1570*/  @!P1 IMAD.WIDE.U32 R2, R15, R4, R2 ;  /* 0x000000040f029225 */ /* 0x000fe200078e0002 */
[----:B------:R-:W-:Y:S01]  /*1580*/  ISETP.GE.AND.EX P4, PT, R29, UR15, PT, P4 ;  /* 0x0000000f1d007c0c */ /* 0x000fe2000bf86340 */
[----:B------:R-:W1:Y:S01]  /*1590*/  @!P3 LDC.64 R8, c[0x0][0x390] ;  /* 0x0000e400ff08bb82 */ /* 0x000e620000000a00 */
[----:B------:R-:W-:Y:S01]  /*15a0*/  @!P2 IADD3 R15, PT, PT, R25, R37, RZ ;  /* 0x00000025190fa210 */ /* 0x000fe20007ffe0ff */
[----:B------:R-:W-:Y:S01]  /*15b0*/  HFMA2 R77, -RZ, RZ, 0, 0 ;  /* 0x00000000ff4d7431 */ /* 0x000fe200000001ff */
[----:B------:R-:W-:Y:S02]  /*15c0*/  @!P1 IADD3 R3, PT, PT, R3, R33, RZ ;  /* 0x0000002103039210 */ /* 0x000fe40007ffe0ff */
[----:B------:R-:W-:-:S02]  /*15d0*/  @!P2 LEA.HI.X R31, R24, R13, R15, 0x1, P6 ;  /* 0x0000000d181fa211 */ /* 0x000fc400030f0c0f */
[C---:B------:R-:W-:Y:S01]  /*15e0*/  @!P1 LEA R20, P6, R2.reuse, R10, 0x1 ;  /* 0x0000000a02149211 */ /* 0x040fe200078c08ff */
[----:B------:R-:W2:Y:S01]  /*15f0*/  @!P5 LDC.64 R4, c[0x0][0x3e0] ;  /* 0x0000f800ff04db82 */ /* 0x000ea20000000a00 */
[----:B0-----:R-:W-:Y:S01]  /*1600*/  @!P3 IMAD R10, R21, R6, RZ ;  /* 0x00000006150ab224 */ /* 0x001fe200078e02ff */
[----:B------:R-:W-:Y:S01]  /*1610*/  IADD3 R12, PT, PT, R23, 0x140, RZ ;  /* 0x00000140170c7810 */ /* 0x000fe20007ffe0ff */
[----:B------:R0:W3:Y:S01]  /*1620*/  @!P2 LDG.E R77, desc[UR12][R30.64] ;  /* 0x0000000c1e4da981 */ /* 0x0000e2000c1e1900 */
[----:B------:R-:W-:Y:S01]  /*1630*/  @!P1 LEA.HI.X R21, R2, R11, R3, 0x1, P6 ;  /* 0x0000000b02159211 */ /* 0x000fe200030f0c03 */
[----:B------:R-:W-:Y:S01]  /*1640*/  @!P3 IMAD R25, R14, R7, R10 ;  /* 0x000000070e19b224 */ /* 0x000fe200078e020a */
[----:B------:R-:W-:Y:S02]  /*1650*/  @!P3 MOV R2, R16 ;  /* 0x000000100002b202 */ /* 0x000fe40000000f00 */
[----:B------:R-:W-:Y:S01]  /*1660*/  @!P3 MOV R3, R19 ;  /* 0x000000130003b202 */ /* 0x000fe20000000f00 */
[----:B------:R-:W0:Y:S01]  /*1670*/  @!P4 LDC.64 R10, c[0x0][0x3e0] ;  /* 0x0000f800ff0acb82 */ /* 0x000e220000000a00 */
[----:B------:R-:W-:-:S02]  /*1680*/  ISETP.GE.U32.AND P2, PT, R12, UR14, PT ;  /* 0x0000000e0c007c0c */ /* 0x000fc4000bf46070 */
[----:B------:R-:W-:Y:S01]  /*1690*/  SHF.R.S32.HI R33, RZ, 0x1f, R12 ;  /* 0x0000001fff217819 */ /* 0x000fe2000001140c */
[----:B------:R-:W-:-:S04]  /*16a0*/  @!P3 IMAD.WIDE.U32 R6, R14, R6, R2 ;  /* 0x000000060e06b225 */ /* 0x000fc800078e0002 */
[----:B------:R-:W-:Y:S01]  /*16b0*/  HFMA2 R13, -RZ, RZ, 0, 0 ;  /* 0x00000000ff0d7431 */ /* 0x000fe200000001ff */
[----:B------:R-:W-:Y:S01]  /*16c0*/  ISETP.GE.AND.EX P2, PT, R33, UR15, PT, P2 ;  /* 0x0000000f21007c0c */ /* 0x000fe2000bf46320 */
[----:B------:R-:W0:Y:S01]  /*16d0*/  @!P5 LDC.64 R14, c[0x0][0x390] ;  /* 0x0000e400ff0edb82 */ /* 0x000e220000000a00 */
[----:B------:R-:W-:-:S03]  /*16e0*/  @!P3 IADD3 R7, PT, PT, R7, R25, RZ ;  /* 0x000000190707b210 */ /* 0x000fc60007ffe0ff */
[----:B------:R0:W3:Y:S01]  /*16f0*/  @!P1 LDG.E R13, desc[UR12][R20.64] ;  /* 0x0000000c140d9981 */ /* 0x0000e2000c1e1900 */
[----:B-1----:R-:W-:-:S03]  /*1700*/  @!P3 LEA R24, P1, R6, R8, 0x1 ;  /* 0x000000080618b211 */ /* 0x002fc600078208ff */
[----:B------:R-:W1:Y:S01]  /*1710*/  @!P4 LDC.64 R2, c[0x0][0x390] ;  /* 0x0000e400ff02cb82 */ /* 0x000e620000000a00 */
[----:B------:R-:W-:Y:S02]  /*1720*/  IADD3 R26, PT, PT, R23, 0x150, RZ ;  /* 0x00000150171a7810 */ /* 0x000fe40007ffe0ff */
[----:B------:R-:W-:Y:S01]  /*1730*/  @!P3 LEA.HI.X R25, R6, R9, R7, 0x1, P1 ;  /* 0x000000090619b211 */ /* 0x000fe200008f0c07 */
[----:B--2---:R-:W-:Y:S01]  /*1740*/  @!P5 IMAD R27, R27, R4, RZ ;  /* 0x000000041b1bd224 */ /* 0x004fe200078e02ff */
[----:B------:R-:W-:Y:S02]  /*1750*/  @!P5 MOV R8, R16 ;  /* 0x000000100008d202 */ /* 0x000fe40000000f00 */
[----:B------:R-:W-:Y:S01]  /*1760*/  @!P5 MOV R9, R19 ;  /* 0x000000130009d202 */ /* 0x000fe20000000f00 */
[----:B------:R-:W2:Y:S01]  /*1770*/  @!P2 LDC.64 R6, c[0x0][0x3e0] ;  /* 0x0000f800ff06ab82 */ /* 0x000ea20000000a00 */
[----:B------:R-:W-:Y:S02]  /*1780*/  ISETP.GE.U32.AND P1, PT, R26, UR14, PT ;  /* 0x0000000e1a007c0c */ /* 0x000fe4000bf26070 */
[----:B0-----:R-:W-:-:S02]  /*1790*/  SHF.R.S32.HI R31, RZ, 0x1f, R26 ;  /* 0x0000001fff1f7819 */ /* 0x001fc4000001141a */
[----:B------:R-:W-:Y:S01]  /*17a0*/  CS2R R74, SRZ ;  /* 0x00000000004a7805 */ /* 0x000fe2000001ff00 */
[C---:B------:R-:W-:Y:S01]  /*17b0*/  @!P5 IMAD R27, R0.reuse, R5, R27 ;  /* 0x00000005001bd224 */ /* 0x040fe200078e021b */
[----:B------:R-:W-:Y:S01]  /*17c0*/  @!P4 MOV R20, R16 ;  /* 0x000000100014c202 */ /* 0x000fe20000000f00 */
[----:B------:R-:W-:Y:S01]  /*17d0*/  @!P5 IMAD.WIDE.U32 R4, R0, R4, R8 ;  /* 0x000000040004d225 */ /* 0x000fe200078e0008 */
[----:B------:R-:W-:Y:S01]  /*17e0*/  ISETP.GE.AND.EX P1, PT, R31, UR15, PT, P1 ;  /* 0x0000000f1f007c0c */ /* 0x000fe2000bf26310 */
[----:B------:R-:W0:Y:S01]  /*17f0*/  @!P2 LDC.64 R8, c[0x0][0x390] ;  /* 0x0000e400ff08ab82 */ /* 0x000e220000000a00 */
[----:B------:R-:W-:Y:S01]  /*1800*/  @!P4 MOV R21, R19 ;  /* 0x000000130015c202 */ /* 0x000fe20000000f00 */
[----:B------:R-:W-:Y:S01]  /*1810*/  @!P4 IMAD R29, R29, R10, RZ ;  /* 0x0000000a1d1dc224 */ /* 0x000fe200078e02ff */
[----:B------:R-:W3:Y:S01]  /*1820*/  @!P3 LDG.E R75, desc[UR12][R24.64] ;  /* 0x0000000c184bb981 */ /* 0x000ee2000c1e1900 */
[----:B------:R-:W-:Y:S02]  /*1830*/  @!P5 IADD3 R0, PT, PT, R5, R27, RZ ;  /* 0x0000001b0500d210 */ /* 0x000fe40007ffe0ff */
[----:B------:R-:W-:Y:S01]  /*1840*/  @!P5 LEA R14, P3, R4, R14, 0x1 ;  /* 0x0000000e040ed211 */ /* 0x000fe200078608ff */
[----:B------:R-:W-:-:S02]  /*1850*/  @!P4 IMAD R11, R22, R11, R29 ;  /* 0x0000000b160bc224 */ /* 0x000fc400078e021d */
[----:B------:R-:W-:Y:S01]  /*1860*/  @!P4 IMAD.WIDE.U32 R20, R22, R10, R20 ;  /* 0x0000000a1614c225 */ /* 0x000fe200078e0014 */
[----:B------:R-:W-:Y:S02]  /*1870*/  @!P5 LEA.HI.X R15, R4, R15, R0, 0x1, P3 ;  /* 0x0000000f040fd211 */ /* 0x000fe400018f0c00 */
[----:B------:R-:W-:Y:S01]  /*1880*/  IADD3 R27, PT, PT, R23, 0x160, RZ ;  /* 0x00000160171b7810 */ /* 0x000fe20007ffe0ff */
[----:B------:R-:W0:Y:S01]  /*1890*/  @!P1 LDC.64 R4, c[0x0][0x3e0] ;  /* 0x0000f800ff049b82 */ /* 0x000e220000000a00 */
[----:B------:R-:W-:Y:S01]  /*18a0*/  @!P4 IADD3 R0, PT, PT, R21, R11, RZ ;  /* 0x0000000b1500c210 */ /* 0x000fe20007ffe0ff */
[----:B--2---:R-:W-:Y:S01]  /*18b0*/  @!P2 IMAD R33, R33, R6, RZ ;  /* 0x000000062121a224 */ /* 0x004fe200078e02ff */
[C---:B-1----:R-:W-:Y:S01]  /*18c0*/  @!P4 LEA R10, P3, R20.reuse, R2, 0x1 ;  /* 0x00000002140ac211 */ /* 0x042fe200078608ff */
[----:B------:R0:W2:Y:S01]  /*18d0*/  @!P5 LDG.E R74, desc[UR12][R14.64] ;  /* 0x0000000c0e4ad981 */ /* 0x0000a2000c1e1900 */
[----:B------:R-:W-:Y:S02]  /*18e0*/  SHF.R.S32.HI R37, RZ, 0x1f, R27 ;  /* 0x0000001fff257819 */ /* 0x000fe4000001141b */
[----:B------:R-:W-:-:S02]  /*18f0*/  @!P4 LEA.HI.X R11, R20, R3, R0, 0x1, P3 ;  /* 0x00000003140bc211 */ /* 0x000fc400018f0c00 */
[----:B------:R-:W-:Y:S02]  /*1900*/  ISETP.GE.U32.AND P3, PT, R27, UR14, PT ;  /* 0x0000000e1b007c0c */ /* 0x000fe4000bf66070 */
[----:B------:R-:W-:Y:S02]  /*1910*/  @!P2 MOV R2, R16 ;  /* 0x000000100002a202 */ /* 0x000fe40000000f00 */
[----:B------:R-:W-:Y:S02]  /*1920*/  @!P2 MOV R3, R19 ;  /* 0x000000130003a202 */ /* 0x000fe40000000f00 */
[----:B------:R-:W-:Y:S01]  /*1930*/  ISETP.GE.AND.EX P3, PT, R37, UR15, PT, P3 ;  /* 0x0000000f25007c0c */ /* 0x000fe2000bf66330 */
[C---:B------:R-:W-:Y:S01]  /*1940*/  @!P2 IMAD R33, R12.reuse, R7, R33 ;  /* 0x000000070c21a224 */ /* 0x040fe200078e0221 */
[----:B------:R-:W-:Y:S01]  /*1950*/  IADD3 R30, PT, PT, R23, 0x170, RZ ;  /* 0x00000170171e7810 */ /* 0x000fe20007ffe0ff */
[----:B------:R-:W-:-:S04]  /*1960*/  @!P2 IMAD.WIDE.U32 R6, R12, R6, R2 ;  /* 0x000000060c06a225 */ /* 0x000fc800078e0002 */
[----:B------:R-:W-:Y:S01]  /*1970*/  HFMA2 R22, -RZ, RZ, 0, 0 ;  /* 0x00000000ff167431 */ /* 0x000fe200000001ff */
[----:B------:R-:W1:Y:S01]  /*1980*/  @!P1 LDC.64 R2, c[0x0][0x390] ;  /* 0x0000e400ff029b82 */ /* 0x000e620000000a00 */
[----:B------:R-:W-:Y:S02]  /*1990*/  ISETP.GE.U32.AND P5, PT, R30, UR14, PT ;  /* 0x0000000e1e007c0c */ /* 0x000fe4000bfa6070 */
[----:B------:R-:W-:Y:S02]  /*19a0*/  SHF.R.S32.HI R39, RZ, 0x1f, R30 ;  /* 0x0000001fff277819 */ /* 0x000fe4000001141e */
[----:B------:R1:W2:Y:S02]  /*19b0*/  @!P4 LDG.E R22, desc[UR12][R10.64] ;  /* 0x0000000c0a16c981 */ /* 0x0002a4000c1e1900 */
[----:B------:R-:W-:Y:S01]  /*19c0*/  ISETP.GE.AND.EX P5, PT, R39, UR15, PT, P5 ;  /* 0x0000000f27007c0c */ /* 0x000fe2000bfa6350 */
[----:B------:R-:W1:Y:S01]  /*19d0*/  @!P3 LDC.64 R28, c[0x0][0x3e0] ;  /* 0x0000f800ff1cbb82 */ /* 0x000e620000000a00 */
[----:B------:R-:W-:-:S02]  /*19e0*/  @!P2 IADD3 R7, PT, PT, R7, R33, RZ ;  /* 0x000000210707a210 */ /* 0x000fc40007ffe0ff */
[C---:B0-----:R-:W-:Y:S01]  /*19f0*/  @!P2 LEA R14, P4, R6.reuse, R8, 0x1 ;  /* 0x00000008060ea211 */ /* 0x041fe200078808ff */
[----:B------:R-:W-:Y:S01]  /*1a00*/  @!P1 IMAD R31, R31, R4, RZ ;  /* 0x000000041f1f9224 */ /* 0x000fe200078e02ff */
[----:B------:R-:W-:Y:S02]  /*1a10*/  IADD3 R0, PT, PT, R23, 0x180, RZ ;  /* 0x0000018017007810 */ /* 0x000fe40007ffe0ff */
[----:B------:R-:W-:Y:S02]  /*1a20*/  @!P2 LEA.HI.X R15, R6, R9, R7, 0x1, P4 ;  /* 0x00000009060fa211 */ /* 0x000fe400020f0c07 */
[----:B------:R-:W-:Y:S02]  /*1a30*/  @!P1 MOV R6, R16 ;  /* 0x0000001000069202 */ /* 0x000fe40000000f00 */
[----:B------:R-:W-:Y:S01]  /*1a40*/  @!P1 MOV R7, R19 ;  /* 0x0000001300079202 */ /* 0x000fe20000000f00 */
[----:B------:R-:W-:Y:S01]  /*1a50*/  @!P1 IMAD R25, R26, R5, R31 ;  /* 0x000000051a199224 */ /* 0x000fe200078e021f */
[----:B------:R-:W-:Y:S01]  /*1a60*/  ISETP.GE.U32.AND P4, PT, R0, UR14, PT ;  /* 0x0000000e00007c0c */ /* 0x000fe2000bf86070 */
[----:B------:R-:W0:Y:S01]  /*1a70*/  @!P5 LDC.64 R8, c[0x0][0x3e0] ;  /* 0x0000f800ff08db82 */ /* 0x000e220000000a00 */
[----:B------:R-:W-:Y:S01]  /*1a80*/  SHF.R.S32.HI R35, RZ, 0x1f, R0 ;  /* 0x0000001fff237819 */ /* 0x000fe20000011400 */
[----:B------:R-:W-:-:S03]  /*1a90*/  @!P1 IMAD.WIDE.U32 R4, R26, R4, R6 ;  /* 0x000000041a049225 */ /* 0x000fc600078e0006 */
[----:B------:R-:W-:Y:S02]  /*1aa0*/  ISETP.GE.AND.EX P4, PT, R35, UR15, PT, P4 ;  /* 0x0000000f23007c0c */ /* 0x000fe4000bf86340 */
[----:B------:R-:W-:Y:S01]  /*1ab0*/  @!P1 IADD3 R5, PT, PT, R5, R25, RZ ;  /* 0x0000001905059210 */ /* 0x000fe20007ffe0ff */
[----:B------:R-:W0:Y:S01]  /*1ac0*/  @!P3 LDC.64 R6, c[0x0][0x390] ;  /* 0x0000e400ff06bb82 */ /* 0x000e220000000a00 */
[C---:B-1----:R-:W-:Y:S02]  /*1ad0*/  @!P1 LEA R24, P6, R4.reuse, R2, 0x1 ;  /* 0x0000000204189211 */ /* 0x042fe400078c08ff */
[----:B------:R-:W-:Y:S02]  /*1ae0*/  CS2R R20, SRZ ;  /* 0x0000000000147805 */ /* 0x000fe4000001ff00 */
[----:B------:R-:W-:Y:S02]  /*1af0*/  IADD3 R31, PT, PT, R23, 0x190, RZ ;  /* 0x00000190171f7810 */ /* 0x000fe40007ffe0ff */
[----:B------:R-:W-:-:S02]  /*1b00*/  @!P1 LEA.HI.X R25, R4, R3, R5, 0x1, P6 ;  /* 0x0000000304199211 */ /* 0x000fc400030f0c05 */
[----:B------:R-:W1:Y:S01]  /*1b10*/  @!P5 LDC.64 R4, c[0x0][0x390] ;  /* 0x0000e400ff04db82 */ /* 0x000e620000000a00 */
[----:B------:R-:W-:Y:S01]  /*1b20*/  @!P3 IMAD R10, R37, R28, RZ ;  /* 0x0000001c250ab224 */ /* 0x000fe200078e02ff */
[----:B------:R0:W2:Y:S01]  /*1b30*/  @!P2 LDG.E R21, desc[UR12][R14.64] ;  /* 0x0000000c0e15a981 */ /* 0x0000a2000c1e1900 */
[----:B------:R-:W-:Y:S02]  /*1b40*/  ISETP.GE.U32.AND P2, PT, R31, UR14, PT ;  /* 0x0000000e1f007c0c */ /* 0x000fe4000bf46070 */
[----:B------:R-:W-:Y:S01]  /*1b50*/  SHF.R.S32.HI R33, RZ, 0x1f, R31 ;  /* 0x0000001fff217819 */ /* 0x000fe2000001141f */
[----:B------:R-:W-:Y:S02]  /*1b60*/  @!P3 IMAD R37, R27, R29, R10 ;  /* 0x0000001d1b25b224 */ /* 0x000fe400078e020a */
[----:B------:R-:W4:Y:S01]  /*1b70*/  @!P4 LDC.64 R2, c[0x0][0x3e0] ;  /* 0x0000f800ff02cb82 */ /* 0x000f220000000a00 */
[----:B------:R-:W-:Y:S02]  /*1b80*/  @!P3 MOV R10, R16 ;  /* 0x00000010000ab202 */ /* 0x000fe40000000f00 */
[-C--:B------:R-:W-:Y:S01]  /*1b90*/  @!P3 MOV R11, R19.reuse ;  /* 0x00000013000bb202 */ /* 0x080fe20000000f00 */
[----:B0-----:R-:W-:Y:S01]  /*1ba0*/  @!P5 IMAD R39, R39, R8, RZ ;  /* 0x000000082727d224 */ /* 0x001fe200078e02ff */
[----:B------:R-:W-:Y:S01]  /*1bb0*/  ISETP.GE.AND.EX P2, PT, R33, UR15, PT, P2 ;  /* 0x0000000f21007c0c */ /* 0x000fe2000bf46320 */
[----:B------:R0:W2:Y:S01]  /*1bc0*/  @!P1 LDG.E R20, desc[UR12][R24.64] ;  /* 0x0000000c18149981 */ /* 0x0000a2000c1e1900 */
[----:B------:R-:W-:Y:S01]  /*1bd0*/  @!P3 IMAD.WIDE.U32 R28, R27, R28, R10 ;  /* 0x0000001c1b1cb225 */ /* 0x000fe200078e000a */
[----:B------:R-:W-:Y:S01]  /*1be0*/  @!P5 MOV R10, R16 ;  /* 0x00000010000ad202 */ /* 0x000fe20000000f00 */
[----:B------:R-:W5:Y:S01]  /*1bf0*/  @!P4 LDC.64 R14, c[0x0][0x390] ;  /* 0x0000e400ff0ecb82 */ /* 0x000f620000000a00 */
[----:B------:R-:W-:Y:S01]  /*1c00*/  @!P5 MOV R11, R19 ;  /* 0x00000013000bd202 */ /* 0x000fe20000000f00 */
[----:B------:R-:W-:Y:S01]  /*1c10*/  @!P5 IMAD R39, R30, R9, R39 ;  /* 0x000000091e27d224 */ /* 0x000fe200078e0227 */
[----:B------:R-:W-:-:S02]  /*1c20*/  IADD3 R27, PT, PT, R23, 0x1a0, RZ ;  /* 0x000001a0171b7810 */ /* 0x000fc40007ffe0ff */
[----:B------:R-:W-:Y:S01]  /*1c30*/  @!P3 IADD3 R12, PT, PT, R29, R37, RZ ;  /* 0x000000251d0cb210 */ /* 0x000fe20007ffe0ff */
[----:B------:R-:W-:Y:S01]  /*1c40*/  @!P5 IMAD.WIDE.U32 R8, R30, R8, R10 ;  /* 0x000000081e08d225 */ /* 0x000fe200078e000a */
[C---:B0-----:R-:W-:Y:S02]  /*1c50*/  @!P3 LEA R24, P6, R28.reuse, R6, 0x1 ;  /* 0x000000061c18b211 */ /* 0x041fe400078c08ff */
[----:B------:R-:W0:Y:S01]  /*1c60*/  @!P2 LDC.64 R10, c[0x0][0x3e0] ;  /* 0x0000f800ff0aab82 */ /* 0x000e220000000a00 */
[----:B------:R-:W-:Y:S02]  /*1c70*/  ISETP.GE.U32.AND P1, PT, R27, UR14, PT ;  /* 0x0000000e1b007c0c */ /* 0x000fe4000bf26070 */
[----:B------:R-:W-:Y:S02]  /*1c80*/  SHF.R.S32.HI R41, RZ, 0x1f, R27 ;  /* 0x0000001fff297819 */ /* 0x000fe4000001141b */
[----:B------:R-:W-:Y:S02]  /*1c90*/  @!P3 LEA.HI.X R25, R28, R7, R12, 0x1, P6 ;  /* 0x000000071c19b211 */ /* 0x000fe400030f0c0c */
[----:B------:R-:W-:-:S02]  /*1ca0*/  @!P5 IADD3 R6, PT, PT, R9, R39, RZ ;  /* 0x000000270906d210 */ /* 0x000fc40007ffe0ff */
[C---:B-1----:R-:W-:Y:S01]  /*1cb0*/  @!P5 LEA R4, P6, R8.reuse, R4, 0x1 ;  /* 0x000000040804d211 */ /* 0x042fe200078c08ff */
[----:B----4-:R-:W-:Y:S01]  /*1cc0*/  @!P4 IMAD R35, R35, R2, RZ ;  /* 0x000000022323c224 */ /* 0x010fe200078e02ff */
[----:B------:R-:W-:Y:S01]  /*1cd0*/  ISETP.GE.AND.EX P1, PT, R41, UR15, PT, P1 ;  /* 0x0000000f29007c0c */ /* 0x000fe2000bf26310 */
[----:B------:R1:W4:Y:S01]  /*1ce0*/  @!P3 LDG.E R72, desc[UR12][R24.64] ;  /* 0x0000000c1848b981 */ /* 0x000322000c1e1900 */
[----:B------:R-:W-:Y:S02]  /*1cf0*/  @!P5 LEA.HI.X R5, R8, R5, R6, 0x1, P6 ;  /* 0x000000050805d211 */ /* 0x000fe400030f0c06 */
[----:B------:R-:W-:Y:S02]  /*1d00*/  @!P4 MOV R6, R16 ;  /* 0x000000100006c202 */ /* 0x000fe40000000f00 */
[----:B------:R-:W-:Y:S01]  /*1d10*/  @!P4 MOV R7, R19 ;  /* 0x000000130007c202 */ /* 0x000fe20000000f00 */
[C---:B------:R-:W-:Y:S01]  /*1d20*/  @!P4 IMAD R29, R0.reuse, R3, R35 ;  /* 0x00000003001dc224 */ /* 0x040fe200078e0223 */
[----:B------:R-:W-:Y:S01]  /*1d30*/  IADD3 R35, PT, PT, R23, 0x1b0, RZ ;  /* 0x000001b017237810 */ /* 0x000fe20007ffe0ff */
[----:B------:R-:W-:-:S02]  /*1d40*/  @!P4 IMAD.WIDE.U32 R6, R0, R2, R6 ;  /* 0x000000020006c225 */ /* 0x000fc400078e0006 */
[----:B------:R-:W1:Y:S01]  /*1d50*/  @!P2 LDC.64 R2, c[0x0][0x390] ;  /* 0x0000e400ff02ab82 */ /* 0x000e620000000a00 */
[----:B------:R-:W-:Y:S02]  /*1d60*/  ISETP.GE.U32.AND P3, PT, R35, UR14, PT ;  /* 0x0000000e23007c0c */ /* 0x000fe4000bf66070 */
[----:B------:R-:W-:Y:S02]  /*1d70*/  CS2R R70, SRZ ;  /* 0x0000000000467805 */ /* 0x000fe4000001ff00 */
[----:B------:R-:W-:Y:S02]  /*1d80*/  SHF.R.S32.HI R39, RZ, 0x1f, R35 ;  /* 0x0000001fff277819 */ /* 0x000fe40000011423 */
[----:B------:R-:W-:Y:S01]  /*1d90*/  @!P4 IADD3 R0, PT, PT, R7, R29, RZ ;  /* 0x0000001d0700c210 */ /* 0x000fe20007ffe0ff */
[----:B------:R-:W1:Y:S01]  /*1da0*/  @!P1 LDC.64 R8, c[0x0][0x3e0] ;  /* 0x0000f800ff089b82 */ /* 0x000e620000000a00 */
[----:B------:R-:W-:Y:S01]  /*1db0*/  ISETP.GE.AND.EX P3, PT, R39, UR15, PT, P3 ;  /* 0x0000000f27007c0c */ /* 0x000fe2000bf66330 */
[----:B------:R1:W4:Y:S01]  /*1dc0*/  @!P5 LDG.E R71, desc[UR12][R4.64] ;  /* 0x0000000c0447d981 */ /* 0x000322000c1e1900 */
[----:B-----5:R-:W-:Y:S01]  /*1dd0*/  @!P4 LEA R14, P6, R6, R14, 0x1 ;  /* 0x0000000e060ec211 */ /* 0x020fe200078c08ff */
[----:B0-----:R-:W-:Y:S01]  /*1de0*/  @!P2 IMAD R12, R33, R10, RZ ;  /* 0x0000000a210ca224 */ /* 0x001fe200078e02ff */
[----:B------:R-:W-:-:S02]  /*1df0*/  IADD3 R29, PT, PT, R23, 0x1c0, RZ ;  /* 0x000001c0171d7810 */ /* 0x000fc40007ffe0ff */
[----:B------:R-:W-:Y:S01]  /*1e00*/  @!P4 LEA.HI.X R15, R6, R15, R0, 0x1, P6 ;  /* 0x0000000f060fc211 */ /* 0x000fe200030f0c00 */
[----:B-1----:R-:W-:Y:S01]  /*1e10*/  @!P2 IMAD R25, R31, R11, R12 ;  /* 0x0000000b1f19a224 */ /* 0x002fe200078e020c */
[----:B------:R-:W-:-:S03]  /*1e20*/  @!P2 MOV R4, R16 ;  /* 0x000000100004a202 */ /* 0x000fc60000000f00 */
[----:B------:R0:W5:Y:S01]  /*1e30*/  @!P4 LDG.E R70, desc[UR12][R14.64] ;  /* 0x0000000c0e46c981 */ /* 0x000162000c1e1900 */
[----:B------:R-:W-:Y:S01]  /*1e40*/  @!P2 MOV R5, R19 ;  /* 0x000000130005a202 */ /* 0x000fe20000000f00 */
[----:B------:R-:W1:Y:S01]  /*1e50*/  @!P1 LDC.64 R6, c[0x0][0x390] ;  /* 0x0000e400ff069b82 */ /* 0x000e620000000a00 */
[----:B------:R-:W-:Y:S01]  /*1e60*/  ISETP.GE.U32.AND P4, PT, R29, UR14, PT ;  /* 0x0000000e1d007c0c */ /* 0x000fe2000bf86070 */
[----:B------:R-:W-:Y:S01]  /*1e70*/  @!P2 IMAD.WIDE.U32 R10, R31, R10, R4 ;  /* 0x0000000a1f0aa225 */ /* 0x000fe200078e0004 */
[----:B------:R-:W-:Y:S02]  /*1e80*/  IADD3 R31, PT, PT, R23, 0x1d0, RZ ;  /* 0x000001d0171f7810 */ /* 0x000fe40007ffe0ff */
[----:B------:R-:W-:-:S03]  /*1e90*/  SHF.R.S32.HI R37, RZ, 0x1f, R29 ;  /* 0x0000001fff257819 */ /* 0x000fc6000001141d */
[----:B------:R-:W0:Y:S01]  /*1ea0*/  @!P3 LDC.64 R4, c[0x0][0x3e0] ;  /* 0x0000f800ff04bb82 */ /* 0x000e220000000a00 */
[----:B------:R-:W-:Y:S02]  /*1eb0*/  ISETP.GE.U32.AND P5, PT, R31, UR14, PT ;  /* 0x0000000e1f007c0c */ /* 0x000fe4000bfa6070 */
[----:B------:R-:W-:Y:S02]  /*1ec0*/  SHF.R.S32.HI R33, RZ, 0x1f, R31 ;  /* 0x0000001fff217819 */ /* 0x000fe4000001141f */
[----:B------:R-:W-:Y:S02]  /*1ed0*/  ISETP.GE.AND.EX P4, PT, R37, UR15, PT, P4 ;  /* 0x0000000f25007c0c */ /* 0x000fe4000bf86340 */
[----:B------:R-:W-:Y:S02]  /*1ee0*/  @!P2 IADD3 R0, PT, PT, R11, R25, RZ ;  /* 0x000000190b00a210 */ /* 0x000fe40007ffe0ff */
[----:B------:R-:W-:Y:S02]  /*1ef0*/  @!P2 LEA R24, P6, R10, R2, 0x1 ;  /* 0x000000020a18a211 */ /* 0x000fe400078c08ff */
[----:B------:R-:W-:-:S02]  /*1f00*/  ISETP.GE.AND.EX P5, PT, R33, UR15, PT, P5 ;  /* 0x0000000f21007c0c */ /* 0x000fc4000bfa6350 */
[----:B------:R-:W-:Y:S01]  /*1f10*/  @!P2 LEA.HI.X R25, R10, R3, R0, 0x1, P6 ;  /* 0x000000030a19a211 */ /* 0x000fe200030f0c00 */
[----:B------:R-:W-:Y:S01]  /*1f20*/  @!P1 IMAD R0, R41, R8, RZ ;  /* 0x0000000829009224 */ /* 0x000fe200078e02ff */
[----:B------:R-:W-:Y:S02]  /*1f30*/  @!P1 MOV R2, R16 ;  /* 0x0000001000029202 */ /* 0x000fe40000000f00 */
[----:B------:R-:W-:Y:S01]  /*1f40*/  @!P1 MOV R3, R19 ;  /* 0x0000001300039202 */ /* 0x000fe20000000f00 */
[----:B------:R-:W-:Y:S01]  /*1f50*/  @!P1 IMAD R11, R27, R9, R0 ;  /* 0x000000091b0b9224 */ /* 0x000fe200078e0200 */
[----:B------:R-:W-:Y:S01]  /*1f60*/  IADD3 R12, PT, PT, R23, 0x1e0, RZ ;  /* 0x000001e0170c7810 */ /* 0x000fe20007ffe0ff */
[----:B------:R1:W5:Y:S01]  /*1f70*/  @!P2 LDG.E R65, desc[UR12][R24.64] ;  /* 0x0000000c1841a981 */ /* 0x000362000c1e1900 */
[----:B------:R-:W-:Y:S02]  /*1f80*/  @!P1 IMAD.WIDE.U32 R8, R27, R8, R2 ;  /* 0x000000081b089225 */ /* 0x000fe400078e0002 */
[----:B------:R-:W3:Y:S01]  /*1f90*/  @!P4 LDC.64 R26, c[0x0][0x3e0] ;  /* 0x0000f800ff1acb82 */ /* 0x000ee20000000a00 */
[----:B------:R-:W-:-:S07]  /*1fa0*/  ISETP.GE.U32.AND P2, PT, R12, UR14, PT ;  /* 0x0000000e0c007c0c */ /* 0x000fce000bf46070 */
[----:B------:R-:W3:Y:S01]  /*1fb0*/  @!P3 LDC.64 R2, c[0x0][0x390] ;  /* 0x0000e400ff02bb82 */ /* 0x000ee20000000a00 */
[----:B------:R-:W-:Y:S01]  /*1fc0*/  SHF.R.S32.HI R30, RZ, 0x1f, R12 ;  /* 0x0000001fff1e7819 */ /* 0x000fe2000001140c */
[----:B0-----:R-:W-:-:S06]  /*1fd0*/  @!P3 IMAD R10, R39, R4, RZ ;  /* 0x00000004270ab224 */ /* 0x001fcc00078e02ff */
[----:B------:R-:W0:Y:S01]  /*1fe0*/  @!P5 LDC.64 R14, c[0x0][0x3e0] ;  /* 0x0000f800ff0edb82 */ /* 0x000e220000000a00 */
[----:B------:R-:W-:Y:S02]  /*1ff0*/  @!P1 IADD3 R9, PT, PT, R9, R11, RZ ;  /* 0x0000000b09099210 */ /* 0x000fe40007ffe0ff */
[----:B-1----:R-:W-:Y:S02]  /*2000*/  @!P1 LEA R6, P6, R8, R6, 0x1 ;  /* 0x0000000608069211 */ /* 0x002fe400078c08ff */
[----:B------:R-:W-:Y:S02]  /*2010*/  IADD3 R0, PT, PT, R23, 0x1f0, RZ ;  /* 0x000001f017007810 */ /* 0x000fe40007ffe0ff */
[----:B------:R-:W-:Y:S01]  /*2020*/  ISETP.GE.AND.EX P2, PT, R30, UR15, PT, P2 ;  /* 0x0000000f1e007c0c */ /* 0x000fe2000bf46320 */
[----:B------:R-:W-:Y:S01]  /*2030*/  @!P3 IMAD R39, R35, R5, R10 ;  /* 0x000000052327b224 */ /* 0x000fe200078e020a */
[----:B------:R-:W-:Y:S01]  /*2040*/  @!P1 LEA.HI.X R7, R8, R7, R9, 0x1, P6 ;  /* 0x0000000708079211 */ /* 0x000fe200030f0c09 */
[----:B------:R-:W1:Y:S01]  /*2050*/  @!P4 LDC.64 R10, c[0x0][0x390] ;  /* 0x0000e400ff0acb82 */ /* 0x000e620000000a00 */
[----:B------:R-:W-:-:S02]  /*2060*/  ISETP.GE.U32.AND P6, PT, R0, UR14, PT ;  /* 0x0000000e00007c0c */ /* 0x000fc4000bfc6070 */
[----:B------:R-:W-:Y:S01]  /*2070*/  SHF.R.S32.HI R23, RZ, 0x1f, R0 ;  /* 0x0000001fff177819 */ /* 0x000fe20000011400 */
[----:B------:R3:W5:Y:S01]  /*2080*/  @!P1 LDG.E R63, desc[UR12][R6.64] ;  /* 0x0000000c063f9981 */ /* 0x000762000c1e1900 */
[----:B------:R-:W-:Y:S02]  /*2090*/  @!P3 MOV R8, R16 ;  /* 0x000000100008b202 */ /* 0x000fe40000000f00 */
[----:B------:R-:W-:Y:S01]  /*20a0*/  @!P3 MOV R9, R19 ;  /* 0x000000130009b202 */ /* 0x000fe20000000f00 */
[----:B------:R-:W1:Y:S01]  /*20b0*/  @!P5 LDC.64 R24, c[0x0][0x390] ;  /* 0x0000e400ff18db82 */ /* 0x000e620000000a00 */
[----:B------:R-:W-:Y:S01]  /*20c0*/  ISETP.GE.AND.EX P6, PT, R23, UR15, PT, P6 ;  /* 0x0000000f17007c0c */ /* 0x000fe2000bfc6360 */
[----:B------:R-:W-:-:S04]  /*20d0*/  @!P3 IMAD.WIDE.U32 R4, R35, R4, R8 ;  /* 0x000000042304b225 */ /* 0x000fc800078e0008 */
[----:B---3--:R-:W-:Y:S02]  /*20e0*/  @!P4 IMAD R8, R37, R26, RZ ;  /* 0x0000001a2508c224 */ /* 0x008fe400078e02ff */
[----:B------:R-:W3:Y:S01]  /*20f0*/  @!P2 LDC.64 R6, c[0x0][0x3e0] ;  /* 0x0000f800ff06ab82 */ /* 0x000ee20000000a00 */
[----:B------:R-:W-:Y:S01]  /*2100*/  @!P3 IADD3 R5, PT, PT, R5, R39, RZ ;  /* 0x000000270505b210 */ /* 0x000fe20007ffe0ff */
[----:B0-----:R-:W-:Y:S01]  /*2110*/  @!P5 IMAD R28, R33, R14, RZ ;  /* 0x0000000e211cd224 */ /* 0x001fe200078e02ff */
[C---:B------:R-:W-:Y:S01]  /*2120*/  @!P3 LEA R2, P1, R4.reuse, R2, 0x1 ;  /* 0x000000020402b211 */ /* 0x040fe200078208ff */
[----:B------:R-:W-:Y:S01]  /*2130*/  @!P4 IMAD R33, R29, R27, R8 ;  /* 0x0000001b1d21c224 */ /* 0x000fe200078e0208 */
[----:B------:R-:W-:Y:S02]  /*2140*/  @!P4 MOV R8, R16 ;  /* 0x000000100008c202 */ /* 0x000fe40000000f00 */
[----:B------:R-:W-:Y:S02]  /*2150*/  @!P4 MOV R9, R19 ;  /* 0x000000130009c202 */ /* 0x000fe40000000f00 */
[----:B------:R-:W-:-:S02]  /*2160*/  @!P3 LEA.HI.X R3, R4, R3, R5, 0x1, P1 ;  /* 0x000000030403b211 */ /* 0x000fc400008f0c05 */
[----:B------:R-:W0:Y:S01]  /*2170*/  @!P6 LDC.64 R4, c[0x0][0x3e0] ;  /* 0x0000f800ff04eb82 */ /* 0x000e220000000a00 */
[----:B------:R-:W-:Y:S02]  /*2180*/  @!P4 IMAD.WIDE.U32 R26, R29, R26, R8 ;  /* 0x0000001a1d1ac225 */ /* 0x000fe400078e0008 */
[----:B------:R1:W5:Y:S02]  /*2190*/  @!P3 LDG.E R61, desc[UR12][R2.64] ;  /* 0x0000000c023db981 */ /* 0x000364000c1e1900 */
[----:B------:R-:W-:Y:S01]  /*21a0*/  @!P5 IMAD R35, R31, R15, R28 ;  /* 0x0000000f1f23d224 */ /* 0x000fe200078e021c */
[----:B------:R-:W-:Y:S02]  /*21b0*/  @!P5 MOV R28, R16 ;  /* 0x00000010001cd202 */ /* 0x000fe40000000f00 */
[----:B------:R-:W0:Y:S01]  /*21c0*/  @!P2 LDC.64 R8, c[0x0][0x390] ;  /* 0x0000e400ff08ab82 */ /* 0x000e220000000a00 */
[----:B------:R-:W-:Y:S01]  /*21d0*/  @!P5 IMAD.MOV.U32 R29, RZ, RZ, R19 ;  /* 0x000000ffff1dd224 */ /* 0x000fe200078e0013 */
[----:B------:R-:W-:-:S02]  /*21e0*/  @!P4 IADD3 R27, PT, PT, R27, R33, RZ ;  /* 0x000000211b1bc210 */ /* 0x000fc40007ffe0ff */
[----:B-1----:R-:W-:Y:S01]  /*21f0*/  @!P4 LEA R10, P1, R26, R10, 0x1 ;  /* 0x0000000a1a0ac211 */ /* 0x002fe200078208ff */
[----:B------:R-:W-:-:S03]  /*2200*/  @!P5 IMAD.WIDE.U32 R14, R31, R14, R28 ;  /* 0x0000000e1f0ed225 */ /* 0x000fc600078e001c */
[----:B------:R-:W1:Y:S01]  /*2210*/  @!P6 LDC.64 R2, c[0x0][0x390] ;  /* 0x0000e400ff02eb82 */ /* 0x000e620000000a00 */
[----:B------:R-:W-:Y:S01]  /*2220*/  @!P4 LEA.HI.X R11, R26, R11, R27, 0x1, P1 ;  /* 0x0000000b1a0bc211 */ /* 0x000fe200008f0c1b */
[----:B---3--:R-:W-:Y:S01]  /*2230*/  @!P2 IMAD R30, R30, R6, RZ ;  /* 0x000000061e1ea224 */ /* 0x008fe200078e02ff */
[----:B------:R-:W-:Y:S02]  /*2240*/  @!P5 IADD3 R15, PT, PT, R15, R35, RZ ;  /* 0x000000230f0fd210 */ /* 0x000fe40007ffe0ff */
[C---:B------:R-:W-:Y:S01]  /*2250*/  @!P5 LEA R24, P1, R14.reuse, R24, 0x1 ;  /* 0x000000180e18d211 */ /* 0x040fe200078208ff */
[----:B------:R3:W5:Y:S03]  /*2260*/  @!P4 LDG.E R59, desc[UR12][R10.64] ;  /* 0x0000000c0a3bc981 */ /* 0x000766000c1e1900 */
[----:B------:R-:W-:Y:S01]  /*2270*/  @!P5 LEA.HI.X R25, R14, R25, R15, 0x1, P1 ;  /* 0x000000190e19d211 */ /* 0x000fe200008f0c0f */
[----:B------:R-:W-:-:S02]  /*2280*/  @!P2 IMAD R15, R12, R7, R30 ;  /* 0x000000070c0fa224 */ /* 0x000fc400078e021e */
[----:B0-----:R-:W-:Y:S02]  /*2290*/  @!P6 IMAD R23, R23, R4, RZ ;  /* 0x000000041717e224 */ /* 0x001fe400078e02ff */
[----:B------:R-:W5:Y:S01]  /*22a0*/  @!P5 LDG.E R57, desc[UR12][R24.64] ;  /* 0x0000000c1839d981 */ /* 0x000f62000c1e1900 */
[----:B---3--:R-:W-:Y:S02]  /*22b0*/  @!P2 MOV R10, R16 ;  /* 0x00000010000aa202 */ /* 0x008fe40000000f00 */
        /* <DEDUP_REMOVED lines=10> */
[C---:B-1----:R-:W-:Y:S01]  /*2360*/  @!P6 LEA R2, P1, R10.reuse, R2, 0x1 ;  /* 0x000000020a02e211 */ /* 0x042fe200078208ff */
[----:B------:R-:W3:Y:S03]  /*2370*/  @!P2 LDG.E R55, desc[UR12][R8.64] ;  /* 0x0000000c0837a981 */ /* 0x000ee6000c1e1900 */
[----:B------:R-:W-:-:S05]  /*2380*/  @!P6 LEA.HI.X R3, R10, R3, R0, 0x1, P1 ;  /* 0x000000030a03e211 */ /* 0x000fca00008f0c00 */
[----:B------:R0:W3:Y:S01]  /*2390*/  @!P6 LDG.E R52, desc[UR12][R2.64] ;  /* 0x0000000c0234e981 */ /* 0x0000e2000c1e1900 */
[C---:B------:R-:W-:Y:S02]  /*23a0*/  PRMT R48, R51.reuse, 0x7632, R48 ;  /* 0x0000763233307816 */ /* 0x040fe40000000030 */
        /* <DEDUP_REMOVED lines=16> */
[----:B------:R-:W-:Y:S01]  /*24b0*/  FADD.FTZ R3, R49, R39 ;  /* 0x0000002731037221 */ /* 0x000fe20000010000 */
[----:B------:R-:W-:Y:S01]  /*24c0*/  FFMA.FTZ R5, R50, R50, R5 ;  /* 0x0000003232057223 */ /* 0x000fe20000010005 */
[----:B------:R-:W-:Y:S01]  /*24d0*/  FADD.FTZ R4, RZ, R4 ;  /* 0x00000004ff047221 */ /* 0x000fe20000010000 */
[----:B------:R-:W-:Y:S01]  /*24e0*/  FMUL.FTZ R2, R39, R39 ;  /* 0x0000002727027220 */ /* 0x000fe20000410000 */
[----:B------:R-:W-:Y:S01]  /*24f0*/  SHF.L.U32 R38, R38, 0x10, RZ ;  /* 0x0000001026267819 */ /* 0x000fe200000006ff */
[----:B------:R-:W-:Y:S01]  /*2500*/  FADD.FTZ R3, R0, R3 ;  /* 0x0000000300037221 */ /* 0x000fe20000010000 */
[----:B------:R-:W-:Y:S01]  /*2510*/  FADD.FTZ R4, R4, R5 ;  /* 0x0000000504047221 */ /* 0x000fe20000010000 */
[----:B------:R-:W-:Y:S01]  /*2520*/  PRMT R0, R54, 0x7632, R0 ;  /* 0x0000763236007816 */ /* 0x000fe20000000000 */
[--C-:B------:R-:W-:Y:S01]  /*2530*/  FFMA.FTZ R5, R49, R49, R2.reuse ;  /* 0x0000003131057223 */ /* 0x100fe20000010002 */
[----:B------:R-:W-:Y:S01]  /*2540*/  SHF.L.U32 R53, R53, 0x10, RZ ;  /* 0x0000001035357819 */ /* 0x000fe200000006ff */
[----:B------:R-:W-:Y:S01]  /*2550*/  FMUL.FTZ R8, R38, R38 ;  /* 0x0000002626087220 */ /* 0x000fe20000410000 */
[----:B------:R-:W-:Y:S01]  /*2560*/  PRMT R2, R56, 0x7632, R2 ;  /* 0x0000763238027816 */ /* 0x000fe20000000002 */
[----:B------:R-:W-:Y:S01]  /*2570*/  FADD.FTZ R4, R4, R5 ;  /* 0x0000000504047221 */ /* 0x000fe20000010000 */
[----:B------:R-:W-:Y:S01]  /*2580*/  SHF.L.U32 R0, R0, 0x10, RZ ;  /* 0x0000001000007819 */ /* 0x000fe200000006ff */
[C---:B------:R-:W-:Y:S01]  /*2590*/  FADD.FTZ R6, R53.reuse, R38 ;  /* 0x0000002635067221 */ /* 0x040fe20000010000 */
[----:B------:R-:W-:Y:S01]  /*25a0*/  SHF.L.U32 R54, R54, 0x10, RZ ;  /* 0x0000001036367819 */ /* 0x000fe200000006ff */
[----:B------:R-:W-:Y:S01]  /*25b0*/  FFMA.FTZ R5, R53, R53, R8 ;  /* 0x0000003535057223 */ /* 0x000fe20000010008 */
[----:B------:R-:W-:Y:S01]  /*25c0*/  SHF.L.U32 R2, R2, 0x10, RZ ;  /* 0x0000001002027819 */ /* 0x000fe200000006ff */
[----:B------:R-:W-:Y:S01]  /*25d0*/  FMUL.FTZ R7, R0, R0 ;  /* 0x0000000000077220 */ /* 0x000fe20000410000 */
[----:B------:R-:W-:Y:S01]  /*25e0*/  FADD.FTZ R6, R3, R6 ;  /* 0x0000000603067221 */ /* 0x000fe20000010000 */
[----:B------:R-:W-:Y:S01]  /*25f0*/  FADD.FTZ R4, R4, R5 ;  /* 0x0000000504047221 */ /* 0x000fe20000010000 */
[----:B------:R-:W-:Y:S01]  /*2600*/  FADD.FTZ R5, R54, R0 ;  /* 0x0000000036057221 */ /* 0x000fe20000010000 */
[----:B------:R-:W-:-:S02]  /*2610*/  SHF.L.U32 R56, R56, 0x10, RZ ;  /* 0x0000001038387819 */ /* 0x000fc400000006ff */
[----:B------:R-:W-:Y:S01]  /*2620*/  PRMT R3, R58, 0x7632, R3 ;  /* 0x000076323a037816 */ /* 0x000fe20000000003 */
[----:B------:R-:W-:Y:S01]  /*2630*/  FFMA.FTZ R7, R54, R54, R7 ;  /* 0x0000003636077223 */ /* 0x000fe20000010007 */
[----:B------:R-:W-:Y:S01]  /*2640*/  FMUL.FTZ R9, R2, R2 ;  /* 0x0000000202097220 */ /* 0x000fe20000410000 */
[----:B------:R-:W-:Y:S01]  /*2650*/  FADD.FTZ R5, R6, R5 ;  /* 0x0000000506057221 */ /* 0x000fe20000010000 */
[----:B------:R-:W-:Y:S01]  /*2660*/  SHF.L.U32 R3, R3, 0x10, RZ ;  /* 0x0000001003037819 */ /* 0x000fe200000006ff */
[----:B------:R-:W-:Y:S01]  /*2670*/  FADD.FTZ R6, R56, R2 ;  /* 0x0000000238067221 */ /* 0x000fe20000010000 */
[----:B------:R-:W-:Y:S01]  /*2680*/  SHF.L.U32 R58, R58, 0x10, RZ ;  /* 0x000000103a3a7819 */ /* 0x000fe200000006ff */
[----:B------:R-:W-:Y:S01]  /*2690*/  FADD.FTZ R4, R4, R7 ;  /* 0x0000000704047221 */ /* 0x000fe20000010000 */
[----:B------:R-:W-:Y:S01]  /*26a0*/  FFMA.FTZ R9, R56, R56, R9 ;  /* 0x0000003838097223 */ /* 0x000fe20000010009 */
[----:B------:R-:W-:Y:S01]  /*26b0*/  FADD.FTZ R5, R5, R6 ;  /* 0x0000000605057221 */ /* 0x000fe20000010000 */
[----:B------:R-:W-:Y:S01]  /*26c0*/  FMUL.FTZ R7, R3, R3 ;  /* 0x0000000303077220 */ /* 0x000fe20000410000 */
[----:B------:R-:W-:Y:S01]  /*26d0*/  FADD.FTZ R6, R58, R3 ;  /* 0x000000033a067221 */ /* 0x000fe20000010000 */
[----:B------:R-:W-:Y:S01]  /*26e0*/  FADD.FTZ R9, R4, R9 ;  /* 0x0000000904097221 */ /* 0x000fe20000010000 */
[----:B------:R-:W-:Y:S01]  /*26f0*/  PRMT R4, R60, 0x7632, R4 ;  /* 0x000076323c047816 */ /* 0x000fe20000000004 */
[----:B------:R-:W-:Y:S01]  /*2700*/  FFMA.FTZ R8, R58, R58, R7 ;  /* 0x0000003a3a087223 */ /* 0x000fe20000010007 */
[----:B------:R-:W-:Y:S01]  /*2710*/  FADD.FTZ R7, R5, R6 ;  /* 0x0000000605077221 */ /* 0x000fe20000010000 */
[----:B------:R-:W-:-:S02]  /*2720*/  PRMT R5, R62, 0x7632, R5 ;  /* 0x000076323e057816 */ /* 0x000fc40000000005 */
[----:B------:R-:W-:Y:S01]  /*2730*/  SHF.L.U32 R4, R4, 0x10, RZ ;  /* 0x0000001004047819 */ /* 0x000fe200000006ff */
[----:B------:R-:W-:Y:S01]  /*2740*/  FADD.FTZ R8, R9, R8 ;  /* 0x0000000809087221 */ /* 0x000fe20000010000 */
[----:B------:R-:W-:Y:S02]  /*2750*/  SHF.L.U32 R60, R60, 0x10, RZ ;  /* 0x000000103c3c7819 */ /* 0x000fe400000006ff */
[----:B------:R-:W-:Y:S01]  /*2760*/  PRMT R6, R64, 0x7632, R6 ;  /* 0x0000763240067816 */ /* 0x000fe20000000006 */
[----:B------:R-:W-:Y:S01]  /*2770*/  FMUL.FTZ R9, R4, R4 ;  /* 0x0000000404097220 */ /* 0x000fe20000410000 */
[----:B------:R-:W-:Y:S01]  /*2780*/  SHF.L.U32 R5, R5, 0x10, RZ ;  /* 0x0000001005057819 */ /* 0x000fe200000006ff */
[----:B------:R-:W-:Y:S01]  /*2790*/  FADD.FTZ R10, R60, R4 ;  /* 0x000000043c0a7221 */ /* 0x000fe20000010000 */
[----:B------:R-:W-:Y:S01]  /*27a0*/  SHF.L.U32 R62, R62, 0x10, RZ ;  /* 0x000000103e3e7819 */ /* 0x000fe200000006ff */
[----:B------:R-:W-:Y:S01]  /*27b0*/  FFMA.FTZ R9, R60, R60, R9 ;  /* 0x0000003c3c097223 */ /* 0x000fe20000010009 */
[----:B------:R-:W-:Y:S01]  /*27c0*/  SHF.L.U32 R6, R6, 0x10, RZ ;  /* 0x0000001006067819 */ /* 0x000fe200000006ff */
[----:B------:R-:W-:Y:S01]  /*27d0*/  FMUL.FTZ R11, R5, R5 ;  /* 0x00000005050b7220 */ /* 0x000fe20000410000 */
[----:B------:R-:W-:Y:S01]  /*27e0*/  FADD.FTZ R10, R7, R10 ;  /* 0x0000000a070a7221 */ /* 0x000fe20000010000 */
[----:B------:R-:W-:Y:S01]  /*27f0*/  SHF.L.U32 R64, R64, 0x10, RZ ;  /* 0x0000001040407819 */ /* 0x000fe200000006ff */
[----:B------:R-:W-:Y:S01]  /*2800*/  FADD.FTZ R8, R8, R9 ;  /* 0x0000000908087221 */ /* 0x000fe20000010000 */
[----:B------:R-:W-:Y:S01]  /*2810*/  PRMT R7, R66, 0x7632, R7 ;  /* 0x0000763242077816 */ /* 0x000fe20000000007 */
[----:B------:R-:W-:Y:S01]  /*2820*/  FFMA.FTZ R11, R62, R62, R11 ;  /* 0x0000003e3e0b7223 */ /* 0x000fe2000001000b */
[----:B------:R-:W-:Y:S01]  /*2830*/  FMUL.FTZ R15, R6, R6 ;  /* 0x00000006060f7220 */ /* 0x000fe20000410000 */
[----:B------:R-:W-:Y:S01]  /*2840*/  FADD.FTZ R9, R62, R5 ;  /* 0x000000053e097221 */ /* 0x000fe20000010000 */
[----:B------:R-:W-:Y:S01]  /*2850*/  SHF.L.U32 R7, R7, 0x10, RZ ;  /* 0x0000001007077819 */ /* 0x000fe200000006ff */
[----:B------:R-:W-:Y:S01]  /*2860*/  FADD.FTZ R8, R8, R11 ;  /* 0x0000000b08087221 */ /* 0x000fe20000010000 */
[----:B------:R-:W-:Y:S01]  /*2870*/  FFMA.FTZ R15, R64, R64, R15 ;  /* 0x00000040400f7223 */ /* 0x000fe2000001000f */
[----:B------:R-:W-:Y:S01]  /*2880*/  FADD.FTZ R9, R10, R9 ;  /* 0x000000090a097221 */ /* 0x000fe20000010000 */
[----:B------:R-:W-:Y:S01]  /*2890*/  FADD.FTZ R10, R64, R6 ;  /* 0x00000006400a7221 */ /* 0x000fe20000010000 */
[----:B------:R-:W-:Y:S01]  /*28a0*/  SHF.L.U32 R66, R66, 0x10, RZ ;  /* 0x0000001042427819 */ /* 0x000fe200000006ff */
[----:B------:R-:W-:Y:S01]  /*28b0*/  FADD.FTZ R15, R8, R15 ;  /* 0x0000000f080f7221 */ /* 0x000fe20000010000 */
[----:B------:R-:W-:Y:S01]  /*28c0*/  FMUL.FTZ R11, R7, R7 ;  /* 0x00000007070b7220 */ /* 0x000fe20000410000 */
[----:B------:R-:W-:Y:S01]  /*28d0*/  PRMT R8, R68, 0x7632, R8 ;  /* 0x0000763244087816 */ /* 0x000fe20000000008 */
[----:B------:R-:W-:Y:S01]  /*28e0*/  FADD.FTZ R9, R9, R10 ;  /* 0x0000000a09097221 */ /* 0x000fe20000010000 */
[C---:B------:R-:W-:Y:S01]  /*28f0*/  FADD.FTZ R10, R66.reuse, R7 ;  /* 0x00000007420a7221 */ /* 0x040fe20000010000 */
[----:B------:R-:W-:Y:S01]  /*2900*/  FFMA.FTZ R12, R66, R66, R11 ;  /* 0x00000042420c7223 */ /* 0x000fe2000001000b */
[----:B------:R-:W-:-:S02]  /*2910*/  SHF.L.U32 R8, R8, 0x10, RZ ;  /* 0x0000001008087819 */ /* 0x000fc400000006ff */
[----:B------:R-:W-:Y:S01]  /*2920*/  FADD.FTZ R11, R9, R10 ;  /* 0x0000000a090b7221 */ /* 0x000fe20000010000 */
[----:B------:R-:W-:Y:S01]  /*2930*/  FADD.FTZ R12, R15, R12 ;  /* 0x0000000c0f0c7221 */ /* 0x000fe20000010000 */
[----:B------:R-:W-:Y:S01]  /*2940*/  SHF.L.U32 R68, R68, 0x10, RZ ;  /* 0x0000001044447819 */ /* 0x000fe200000006ff */
[----:B------:R-:W-:Y:S01]  /*2950*/  FMUL.FTZ R15, R8, R8 ;  /* 0x00000008080f7220 */ /* 0x000fe20000410000 */
[C---:B------:R-:W-:Y:S02]  /*2960*/  PRMT R9, R67.reuse, 0x7632, R9 ;  /* 0x0000763243097816 */ /* 0x040fe40000000009 */
[----:B------:R-:W-:Y:S01]  /*2970*/  SHF.L.U32 R67, R67, 0x10, RZ ;  /* 0x0000001043437819 */ /* 0x000fe200000006ff */
[C---:B------:R-:W-:Y:S01]  /*2980*/  FFMA.FTZ R15, R68.reuse, R68, R15 ;  /* 0x00000044440f7223 */ /* 0x040fe2000001000f */
[----:B------:R-:W-:Y:S01]  /*2990*/  SHF.L.U32 R9, R9, 0x10, RZ ;  /* 0x0000001009097819 */ /* 0x000fe200000006ff */
[----:B------:R-:W-:Y:S01]  /*29a0*/  FADD.FTZ R14, R68, R8 ;  /* 0x00000008440e7221 */ /* 0x000fe20000010000 */
[----:B------:R-:W-:Y:S01]  /*29b0*/  PRMT R10, R69, 0x7632, R10 ;  /* 0x00007632450a7816 */ /* 0x000fe2000000000a */
[----:B------:R-:W-:-:S02]  /*29c0*/  FADD.FTZ R12, R12, R15 ;  /* 0x0000000f0c0c7221 */ /* 0x000fc40000010000 */
[----:B------:R-:W-:Y:S01]  /*29d0*/  FADD.FTZ R14, R11, R14 ;  /* 0x0000000e0b0e7221 */ /* 0x000fe20000010000 */
[----:B------:R-:W-:Y:S01]  /*29e0*/  FADD.FTZ R15, R67, R9 ;  /* 0x00000009430f7221 */ /* 0x000fe20000010000 */
[----:B------:R-:W-:Y:S01]  /*29f0*/  SHF.L.U32 R10, R10, 0x10, RZ ;  /* 0x000000100a0a7819 */ /* 0x000fe200000006ff */
[----:B------:R-:W-:Y:S01]  /*2a00*/  FMUL.FTZ R24, R9, R9 ;  /* 0x0000000909187220 */ /* 0x000fe20000410000 */
[----:B------:R-:W-:Y:S01]  /*2a10*/  SHF.L.U32 R69, R69, 0x10, RZ ;  /* 0x0000001045457819 */ /* 0x000fe200000006ff */
[----:B------:R-:W-:Y:S02]  /*2a20*/  FADD.FTZ R14, R14, R15 ;  /* 0x0000000f0e0e7221 */ /* 0x000fe40000010000 */
[----:B------:R-:W-:Y:S01]  /*2a30*/  FFMA.FTZ R15, R67, R67, R24 ;  /* 0x00000043430f7223 */ /* 0x000fe20000010018 */
[----:B------:R-:W-:Y:S01]  /*2a40*/  FMUL.FTZ R24, R10, R10 ;  /* 0x0000000a0a187220 */ /* 0x000fe20000410000 */
[----:B------:R-:W-:Y:S02]  /*2a50*/  PRMT R11, R73, 0x7632, R11 ;  /* 0x00007632490b7816 */ /* 0x000fe4000000000b */
[----:B------:R-:W-:Y:S01]  /*2a60*/  FADD.FTZ R12, R12, R15 ;  /* 0x0000000f0c0c7221 */ /* 0x000fe20000010000 */
[----:B------:R-:W-:Y:S01]  /*2a70*/  FFMA.FTZ R15, R69, R69, R24 ;  /* 0x00000045450f7223 */ /* 0x000fe20000010018 */
[----:B------:R-:W-:Y:S01]  /*2a80*/  SHF.L.U32 R11, R11, 0x10, RZ ;  /* 0x000000100b0b7819 */ /* 0x000fe200000006ff */
[----:B------:R-:W-:Y:S01]  /*2a90*/  FADD.FTZ R23, R69, R10 ;  /* 0x0000000a45177221 */ /* 0x000fe20000010000 */
[----:B------:R-:W-:Y:S01]  /*2aa0*/  SHF.L.U32 R73, R73, 0x10, RZ ;  /* 0x0000001049497819 */ /* 0x000fe200000006ff */
[----:B------:R-:W-:Y:S01]  /*2ab0*/  FADD.FTZ R15, R12, R15 ;  /* 0x0000000f0c0f7221 */ /* 0x000fe20000010000 */
[----:B------:R-:W-:Y:S01]  /*2ac0*/  PRMT R12, R77, 0x7632, R12 ;  /* 0x000076324d0c7816 */ /* 0x000fe2000000000c */
[----:B------:R-:W-:Y:S01]  /*2ad0*/  FADD.FTZ R14, R14, R23 ;  /* 0x000000170e0e7221 */ /* 0x000fe20000010000 */
[----:B------:R-:W-:Y:S01]  /*2ae0*/  FMUL.FTZ R24, R11, R11 ;  /* 0x0000000b0b187220 */ /* 0x000fe20000410000 */
[----:B------:R-:W-:Y:S01]  /*2af0*/  FADD.FTZ R23, R73, R11 ;  /* 0x0000000b49177221 */ /* 0x000fe20000010000 */
[----:B------:R-:W-:-:S02]  /*2b00*/  SHF.L.U32 R12, R12, 0x10, RZ ;  /* 0x000000100c0c7819 */ /* 0x000fc400000006ff */
[----:B------:R-:W-:Y:S01]  /*2b10*/  SHF.L.U32 R77, R77, 0x10, RZ ;  /* 0x000000104d4d7819 */ /* 0x000fe200000006ff */
[----:B------:R-:W-:Y:S01]  /*2b20*/  FADD.FTZ R23, R14, R23 ;  /* 0x000000170e177221 */ /* 0x000fe20000010000 */
[----:B------:R-:W-:Y:S01]  /*2b30*/  FFMA.FTZ R24, R73, R73, R24 ;  /* 0x0000004949187223 */ /* 0x000fe20000010018 */
[C---:B------:R-:W-:Y:S01]  /*2b40*/  PRMT R14, R13.reuse, 0x7632, R14 ;  /* 0x000076320d0e7816 */ /* 0x040fe2000000000e */
[----:B------:R-:W-:Y:S01]  /*2b50*/  FMUL.FTZ R28, R12, R12 ;  /* 0x0000000c0c1c7220 */ /* 0x000fe20000410000 */
[----:B------:R-:W-:Y:S01]  /*2b60*/  SHF.L.U32 R40, R13, 0x10, RZ ;  /* 0x000000100d287819 */ /* 0x000fe200000006ff */
[----:B------:R-:W-:Y:S01]  /*2b70*/  FADD.FTZ R24, R15, R24 ;  /* 0x000000180f187221 */ /* 0x000fe20000010000 */
[----:B------:R-:W-:Y:S01]  /*2b80*/  SHF.L.U32 R13, R14, 0x10, RZ ;  /* 0x000000100e0d7819 */ /* 0x000fe200000006ff */
[----:B------:R-:W-:Y:S01]  /*2b90*/  FFMA.FTZ R25, R77, R77, R28 ;  /* 0x0000004d4d197223 */ /* 0x000fe2000001001c */
[----:B------:R-:W-:-:S03]  /*2ba0*/  PRMT R15, R75, 0x7632, R15 ;  /* 0x000076324b0f7816 */ /* 0x000fc6000000000f */
[----:B------:R-:W-:Y:S01]  /*2bb0*/  FADD.FTZ R24, R24, R25 ;  /* 0x0000001918187221 */ /* 0x000fe20000010000 */
[----:B------:R-:W-:Y:S01]  /*2bc0*/  SHF.L.U32 R14, R15, 0x10, RZ ;  /* 0x000000100f0e7819 */ /* 0x000fe200000006ff */
[----:B------:R-:W-:Y:S01]  /*2bd0*/  FMUL.FTZ R25, R13, R13 ;  /* 0x0000000d0d197220 */ /* 0x000fe20000410000 */
[----:B------:R-:W-:Y:S02]  /*2be0*/  SHF.L.U32 R75, R75, 0x10, RZ ;  /* 0x000000104b4b7819 */ /* 0x000fe400000006ff */
[----:B--2---:R-:W-:Y:S01]  /*2bf0*/  PRMT R15, R74, 0x7632, R15 ;  /* 0x000076324a0f7816 */ /* 0x004fe2000000000f */
        /* <DEDUP_REMOVED lines=9> */
[----:B------:R-:W-:Y:S01]  /*2c90*/  FMUL.FTZ R27, R15, R15 ;  /* 0x0000000f0f1b7220 */ /* 0x000fe20000410000 */
[----:B------:R-:W-:Y:S01]  /*2ca0*/  FADD.FTZ R25, R24, R25 ;  /* 0x0000001918197221 */ /* 0x000fe20000010000 */
[----:B------:R-:W-:Y:S01]  /*2cb0*/  PRMT R24, R22, 0x7632, R24 ;  /* 0x0000763216187816 */ /* 0x000fe20000000018 */
[----:B------:R-:W-:Y:S01]  /*2cc0*/  FADD.FTZ R23, R23, R26 ;  /* 0x0000001a17177221 */ /* 0x000fe20000010000 */
[----:B------:R-:W-:Y:S01]  /*2cd0*/  FADD.FTZ R26, R75, R14 ;  /* 0x0000000e4b1a7221 */ /* 0x000fe20000010000 */
[----:B------:R-:W-:Y:S01]  /*2ce0*/  FFMA.FTZ R28, R74, R74, R27 ;  /* 0x0000004a4a1c7223 */ /* 0x000fe2000001001b */
[----:B------:R-:W-:-:S02]  /*2cf0*/  SHF.L.U32 R24, R24, 0x10, RZ ;  /* 0x0000001018187819 */ /* 0x000fc400000006ff */
[----:B------:R-:W-:Y:S01]  /*2d00*/  FADD.FTZ R23, R23, R26 ;  /* 0x0000001a17177221 */ /* 0x000fe20000010000 */
[----:B------:R-:W-:Y:S01]  /*2d10*/  FADD.FTZ R28, R25, R28 ;  /* 0x0000001c191c7221 */ /* 0x000fe20000010000 */
[----:B------:R-:W-:Y:S01]  /*2d20*/  FADD.FTZ R26, R74, R15 ;  /* 0x0000000f4a1a7221 */ /* 0x000fe20000010000 */
[----:B------:R-:W-:Y:S01]  /*2d30*/  SHF.L.U32 R29, R22, 0x10, RZ ;  /* 0x00000010161d7819 */ /* 0x000fe200000006ff */
[----:B------:R-:W-:Y:S01]  /*2d40*/  FMUL.FTZ R27, R24, R24 ;  /* 0x00000018181b7220 */ /* 0x000fe20000410000 */
[----:B------:R-:W-:Y:S01]  /*2d50*/  PRMT R25, R21, 0x7632, R25 ;  /* 0x0000763215197816 */ /* 0x000fe20000000019 */
[----:B------:R-:W-:Y:S01]  /*2d60*/  FADD.FTZ R23, R23, R26 ;  /* 0x0000001a17177221 */ /* 0x000fe20000010000 */
[----:B------:R-:W-:Y:S01]  /*2d70*/  SHF.L.U32 R32, R21, 0x10, RZ ;  /* 0x0000001015207819 */ /* 0x000fe200000006ff */
[----:B------:R-:W-:Y:S01]  /*2d80*/  FADD.FTZ R22, R29, R24 ;  /* 0x000000181d167221 */ /* 0x000fe20000010000 */
[----:B------:R-:W-:Y:S01]  /*2d90*/  SHF.L.U32 R25, R25, 0x10, RZ ;  /* 0x0000001019197819 */ /* 0x000fe200000006ff */
[----:B------:R-:W-:Y:S01]  /*2da0*/  FFMA.FTZ R27, R29, R29, R27 ;  /* 0x0000001d1d1b7223 */ /* 0x000fe2000001001b */
[----:B------:R-:W-:Y:S01]  /*2db0*/  PRMT R26, R20, 0x7632, R26 ;  /* 0x00007632141a7816 */ /* 0x000fe2000000001a */
[----:B------:R-:W-:-:S02]  /*2dc0*/  FADD.FTZ R22, R23, R22 ;  /* 0x0000001617167221 */ /* 0x000fc40000010000 */
[----:B------:R-:W-:Y:S01]  /*2dd0*/  FADD.FTZ R28, R28, R27 ;  /* 0x0000001b1c1c7221 */ /* 0x000fe20000010000 */
[----:B------:R-:W-:Y:S01]  /*2de0*/  SHF.L.U32 R26, R26, 0x10, RZ ;  /* 0x000000101a1a7819 */ /* 0x000fe200000006ff */
[----:B------:R-:W-:Y:S01]  /*2df0*/  FADD.FTZ R21, R32, R25 ;  /* 0x0000001920157221 */ /* 0x000fe20000010000 */
[----:B------:R-:W-:Y:S01]  /*2e00*/  FMUL.FTZ R23, R25, R25 ;  /* 0x0000001919177220 */ /* 0x000fe20000410000 */
[----:B----4-:R-:W-:Y:S01]  /*2e10*/  PRMT R27, R72, 0x7632, R27 ;  /* 0x00007632481b7816 */ /* 0x010fe2000000001b */
[----:B------:R-:W-:Y:S01]  /*2e20*/  STL [R1], R40 ;  /* 0x0000002801007387 */ /* 0x000fe20000100800 */
[----:B------:R-:W-:Y:S01]  /*2e30*/  FADD.FTZ R21, R22, R21 ;  /* 0x0000001516157221 */ /* 0x000fe20000010000 */
[----:B------:R-:W-:Y:S02]  /*2e40*/  FFMA.FTZ R23, R32, R32, R23 ;  /* 0x0000002020177223 */ /* 0x000fe40000010017 */
[----:B------:R0:W-:Y:S01]  /*2e50*/  STL [R1+0xc], R29 ;  /* 0x00000c1d01007387 */ /* 0x0001e20000100800 */
[----:B------:R-:W-:Y:S01]  /*2e60*/  FMUL.FTZ R22, R26, R26 ;  /* 0x0000001a1a167220 */ /* 0x000fe20000410000 */
[----:B------:R-:W-:Y:S01]  /*2e70*/  SHF.L.U32 R27, R27, 0x10, RZ ;  /* 0x000000101b1b7819 */ /* 0x000fe200000006ff */
[----:B------:R-:W-:Y:S01]  /*2e80*/  FADD.FTZ R23, R28, R23 ;  /* 0x000000171c177221 */ /* 0x000fe20000010000 */
[----:B------:R-:W-:Y:S01]  /*2e90*/  STL [R1+0x8], R32 ;  /* 0x0000082001007387 */ /* 0x000fe20000100800 */
[----:B------:R-:W-:-:S02]  /*2ea0*/  SHF.L.U32 R72, R72, 0x10, RZ ;  /* 0x0000001048487819 */ /* 0x000fc400000006ff */
[----:B0-----:R-:W-:Y:S02]  /*2eb0*/  SHF.L.U32 R29, R20, 0x10, RZ ;  /* 0x00000010141d7819 */ /* 0x001fe400000006ff */
[----:B------:R-:W-:-:S03]  /*2ec0*/  PRMT R28, R71, 0x7632, R28 ;  /* 0x00007632471c7816 */ /* 0x000fc6000000001c */
[----:B------:R0:W-:Y:S01]  /*2ed0*/  STL [R1+0x4], R29 ;  /* 0x0000041d01007387 */ /* 0x0001e20000100800 */
[C---:B------:R-:W-:Y:S01]  /*2ee0*/  FADD.FTZ R20, R29.reuse, R26 ;  /* 0x0000001a1d147221 */ /* 0x040fe20000010000 */
[----:B------:R-:W-:Y:S01]  /*2ef0*/  FFMA.FTZ R22, R29, R29, R22 ;  /* 0x0000001d1d167223 */ /* 0x000fe20000010016 */
[----:B------:R-:W-:-:S03]  /*2f00*/  SHF.L.U32 R28, R28, 0x10, RZ ;  /* 0x000000101c1c7819 */ /* 0x000fc600000006ff */
[----:B------:R-:W-:Y:S01]  /*2f10*/  FADD.FTZ R22, R23, R22 ;  /* 0x0000001617167221 */ /* 0x000fe20000010000 */
[----:B0-----:R-:W-:-:S04]  /*2f20*/  FMUL.FTZ R29, R27, R27 ;  /* 0x0000001b1b1d7220 */ /* 0x001fc80000410000 */
[----:B------:R-:W-:Y:S01]  /*2f30*/  FFMA.FTZ R29, R72, R72, R29 ;  /* 0x00000048481d7223 */ /* 0x000fe2000001001d */
[----:B------:R-:W-:Y:S01]  /*2f40*/  SHF.L.U32 R71, R71, 0x10, RZ ;  /* 0x0000001047477819 */ /* 0x000fe200000006ff */
[----:B------:R-:W-:Y:S02]  /*2f50*/  FMUL.FTZ R32, R28, R28 ;  /* 0x0000001c1c207220 */ /* 0x000fe40000410000 */
[--C-:B------:R-:W-:Y:S01]  /*2f60*/  FADD.FTZ R22, R22, R29.reuse ;  /* 0x0000001d16167221 */ /* 0x100fe20000010000 */
[----:B-----5:R-:W-:Y:S01]  /*2f70*/  PRMT R29, R70, 0x7632, R29 ;  /* 0x00007632461d7816 */ /* 0x020fe2000000001d */
[----:B------:R-:W-:Y:S01]  /*2f80*/  FADD.FTZ R20, R21, R20 ;  /* 0x0000001415147221 */ /* 0x000fe20000010000 */
[----:B------:R-:W-:Y:S01]  /*2f90*/  FADD.FTZ R21, R72, R27 ;  /* 0x0000001b48157221 */ /* 0x000fe20000010000 */
[----:B------:R-:W-:Y:S01]  /*2fa0*/  FFMA.FTZ R23, R71, R71, R32 ;  /* 0x0000004747177223 */ /* 0x000fe20000010020 */
[----:B------:R-:W-:Y:S02]  /*2fb0*/  SHF.L.U32 R29, R29, 0x10, RZ ;  /* 0x000000101d1d7819 */ /* 0x000fe400000006ff */
[----:B------:R-:W-:Y:S01]  /*2fc0*/  PRMT R30, R65, 0x7632, R30 ;  /* 0x00007632411e7816 */ /* 0x000fe2000000001e */
[----:B------:R-:W-:Y:S01]  /*2fd0*/  FADD.FTZ R20, R20, R21 ;  /* 0x0000001514147221 */ /* 0x000fe20000010000 */
[----:B------:R-:W-:Y:S01]  /*2fe0*/  SHF.L.U32 R70, R70, 0x10, RZ ;  /* 0x0000001046467819 */ /* 0x000fe200000006ff */
[----:B------:R-:W-:Y:S01]  /*2ff0*/  FADD.FTZ R21, R71, R28 ;  /* 0x0000001c47157221 */ /* 0x000fe20000010000 */
[----:B------:R-:W-:Y:S01]  /*3000*/  FADD.FTZ R22, R22, R23 ;  /* 0x0000001716167221 */ /* 0x000fe20000010000 */
[----:B------:R-:W-:Y:S01]  /*3010*/  SHF.L.U32 R30, R30, 0x10, RZ ;  /* 0x000000101e1e7819 */ /* 0x000fe200000006ff */
[----:B------:R-:W-:Y:S01]  /*3020*/  FMUL.FTZ R23, R29, R29 ;  /* 0x0000001d1d177220 */ /* 0x000fe20000410000 */
[----:B------:R-:W-:Y:S01]  /*3030*/  PRMT R31, R63, 0x7632, R31 ;  /* 0x000076323f1f7816 */ /* 0x000fe2000000001f */
[----:B------:R-:W-:Y:S01]  /*3040*/  FADD.FTZ R20, R20, R21 ;  /* 0x0000001514147221 */ /* 0x000fe20000010000 */
[C---:B------:R-:W-:Y:S01]  /*3050*/  FADD.FTZ R21, R70.reuse, R29 ;  /* 0x0000001d46157221 */ /* 0x040fe20000010000 */
[----:B------:R-:W-:Y:S01]  /*3060*/  SHF.L.U32 R65, R65, 0x10, RZ ;  /* 0x0000001041417819 */ /* 0x000fe200000006ff */
[----:B------:R-:W-:Y:S01]  /*3070*/  FFMA.FTZ R23, R70, R70, R23 ;  /* 0x0000004646177223 */ /* 0x000fe20000010017 */
[----:B------:R-:W-:Y:S01]  /*3080*/  FMUL.FTZ R32, R30, R30 ;  /* 0x0000001e1e207220 */ /* 0x000fe20000410000 */
[----:B------:R-:W-:Y:S01]  /*3090*/  SHF.L.U32 R31, R31, 0x10, RZ ;  /* 0x000000101f1f7819 */ /* 0x000fe200000006ff */
[----:B------:R-:W-:Y:S01]  /*30a0*/  FADD.FTZ R20, R20, R21 ;  /* 0x0000001514147221 */ /* 0x000fe20000010000 */
[----:B------:R-:W-:Y:S01]  /*30b0*/  FADD.FTZ R21, R65, R30 ;  /* 0x0000001e41157221 */ /* 0x000fe20000010000 */
[----:B------:R-:W-:Y:S01]  /*30c0*/  FADD.FTZ R22, R22, R23 ;  /* 0x0000001716167221 */ /* 0x000fe20000010000 */
[----:B------:R-:W-:Y:S01]  /*30d0*/  SHF.L.U32 R63, R63, 0x10, RZ ;  /* 0x000000103f3f7819 */ /* 0x000fe200000006ff */
[--C-:B------:R-:W-:Y:S01]  /*30e0*/  FFMA.FTZ R23, R65, R65, R32.reuse ;  /* 0x0000004141177223 */ /* 0x100fe20000010020 */
[----:B------:R-:W-:Y:S01]  /*30f0*/  FMUL.FTZ R34, R31, R31 ;  /* 0x0000001f1f227220 */ /* 0x000fe20000410000 */
[----:B------:R-:W-:Y:S01]  /*3100*/  PRMT R32, R61, 0x7632, R32 ;  /* 0x000076323d207816 */ /* 0x000fe20000000020 */
[----:B------:R-:W-:Y:S01]  /*3110*/  FADD.FTZ R20, R20, R21 ;  /* 0x0000001514147221 */ /* 0x000fe20000010000 */
[----:B------:R-:W-:Y:S01]  /*3120*/  FADD.FTZ R22, R22, R23 ;  /* 0x0000001716167221 */ /* 0x000fe20000010000 */
[C---:B------:R-:W-:Y:S01]  /*3130*/  FADD.FTZ R21, R63.reuse, R31 ;  /* 0x0000001f3f157221 */ /* 0x040fe20000010000 */
[----:B------:R-:W-:Y:S01]  /*3140*/  FFMA.FTZ R23, R63, R63, R34 ;  /* 0x0000003f3f177223 */ /* 0x000fe20000010022 */
[----:B------:R-:W-:-:S02]  /*3150*/  SHF.L.U32 R61, R61, 0x10, RZ ;  /* 0x000000103d3d7819 */ /* 0x000fc400000006ff */
[----:B------:R-:W-:Y:S02]  /*3160*/  SHF.L.U32 R32, R32, 0x10, RZ ;  /* 0x0000001020207819 */ /* 0x000fe400000006ff */
[C---:B------:R-:W-:Y:S01]  /*3170*/  PRMT R33, R59.reuse, 0x7632, R33 ;  /* 0x000076323b217816 */ /* 0x040fe20000000021 */
[----:B------:R-:W-:Y:S01]  /*3180*/  FADD.FTZ R21, R20, R21 ;  /* 0x0000001514157221 */ /* 0x000fe20000010000 */
[----:B------:R-:W-:Y:S01]  /*3190*/  FADD.FTZ R20, R22, R23 ;  /* 0x0000001716147221 */ /* 0x000fe20000010000 */
[----:B------:R-:W-:Y:S01]  /*31a0*/  SHF.L.U32 R59, R59, 0x10, RZ ;  /* 0x000000103b3b7819 */ /* 0x000fe200000006ff */
[----:B------:R-:W-:Y:S01]  /*31b0*/  FADD.FTZ R22, R61, R32 ;  /* 0x000000203d167221 */ /* 0x000fe20000010000 */
[----:B------:R-:W-:Y:S01]  /*31c0*/  SHF.L.U32 R33, R33, 0x10, RZ ;  /* 0x0000001021217819 */ /* 0x000fe200000006ff */
[----:B------:R-:W-:Y:S01]  /*31d0*/  FMUL.FTZ R36, R32, R32 ;  /* 0x0000002020247220 */ /* 0x000fe20000410000 */
[----:B------:R-:W-:Y:S01]  /*31e0*/  PRMT R34, R57, 0x7632, R34 ;  /* 0x0000763239227816 */ /* 0x000fe20000000022 */
[----:B------:R-:W-:Y:S01]  /*31f0*/  FADD.FTZ R21, R21, R22 ;  /* 0x0000001615157221 */ /* 0x000fe20000010000 */
[----:B------:R-:W-:Y:S01]  /*3200*/  SHF.L.U32 R57, R57, 0x10, RZ ;  /* 0x0000001039397819 */ /* 0x000fe200000006ff */
[----:B------:R-:W-:Y:S01]  /*3210*/  FFMA.FTZ R23, R61, R61, R36 ;  /* 0x0000003d3d177223 */ /* 0x000fe20000010024 */
[----:B------:R-:W-:Y:S01]  /*3220*/  FADD.FTZ R22, R59, R33 ;  /* 0x000000213b167221 */ /* 0x000fe20000010000 */
[----:B------:R-:W-:Y:S01]  /*3230*/  SHF.L.U32 R34, R34, 0x10, RZ ;  /* 0x0000001022227819 */ /* 0x000fe200000006ff */
[----:B------:R-:W-:Y:S01]  /*3240*/  FMUL.FTZ R36, R33, R33 ;  /* 0x0000002121247220 */ /* 0x000fe20000410000 */
[----:B------:R-:W-:Y:S01]  /*3250*/  FADD.FTZ R20, R20, R23 ;  /* 0x0000001714147221 */ /* 0x000fe20000010000 */
[----:B------:R-:W-:-:S02]  /*3260*/  FADD.FTZ R22, R21, R22 ;  /* 0x0000001615167221 */ /* 0x000fc40000010000 */
[----:B------:R-:W-:Y:S01]  /*3270*/  FFMA.FTZ R21, R59, R59, R36 ;  /* 0x0000003b3b157223 */ /* 0x000fe20000010024 */
[C---:B------:R-:W-:Y:S01]  /*3280*/  FADD.FTZ R23, R57.reuse, R34 ;  /* 0x0000002239177221 */ /* 0x040fe20000010000 */
[----:B------:R-:W-:Y:S02]  /*3290*/  FMUL.FTZ R36, R34, R34 ;  /* 0x0000002222247220 */ /* 0x000fe40000410000 */
[----:B------:R-:W-:Y:S01]  /*32a0*/  FADD.FTZ R21, R20, R21 ;  /* 0x0000001514157221 */ /* 0x000fe20000010000 */
[----:B------:R-:W-:Y:S01]  /*32b0*/  FADD.FTZ R20, R22, R23 ;  /* 0x0000001716147221 */ /* 0x000fe20000010000 */
[----:B------:R-:W-:Y:S01]  /*32c0*/  FFMA.FTZ R36, R57, R57, R36 ;  /* 0x0000003939247223 */ /* 0x000fe20000010024 */
[----:B------:R-:W0:Y:S01]  /*32d0*/  S2R R22, SR_LANEID ;  /* 0x0000000000167919 */ /* 0x000e220000000000 */
[----:B---3--:R-:W-:Y:S02]  /*32e0*/  PRMT R35, R55, 0x7632, R35 ;  /* 0x0000763237237816 */ /* 0x008fe40000000023 */
[----:B------:R-:W-:-:S02]  /*32f0*/  FADD.FTZ R21, R21, R36 ;  /* 0x0000002415157221 */ /* 0x000fc40000010000 */
[----:B------:R-:W-:Y:S02]  /*3300*/  SHF.L.U32 R35, R35, 0x10, RZ ;  /* 0x0000001023237819 */ /* 0x000fe400000006ff */
[C---:B------:R-:W-:Y:S02]  /*3310*/  PRMT R23, R52.reuse, 0x7632, R23 ;  /* 0x0000763234177816 */ /* 0x040fe40000000017 */
        /* <DEDUP_REMOVED lines=53> */
.L_x_2308:
[----:B------:R-:W-:Y:S05]  /*3670*/  BSYNC.RECONVERGENT B0 ;  /* 0x0000000000007941 */ /* 0x000fea0003800200 */
.L_x_2307:
        /* <DEDUP_REMOVED lines=64> */
.L_x_2310:
[----:B------:R-:W-:Y:S05]  /*3a80*/  BSYNC.RECONVERGENT B0 ;  /* 0x0000000000007941 */ /* 0x000fea0003800200 */
.L_x_2309:
        /* <DEDUP_REMOVED lines=35> */
.L_x_2313:
        /* <DEDUP_REMOVED lines=10> */
.L_x_2312:
[----:B---3--:R-:W0:Y:S01]  /*3d60*/  LDC R20, c[0x0][0x370] ;  /* 0x0000dc00ff147b82 */ /* 0x008e220000000800 */
[----:B------:R-:W-:Y:S05]  /*3d70*/  WARPSYNC.ALL ;  /* 0x0000000000007948 */ /* 0x000fea0003800000 */
[----:B0-----:R-:W-:Y:S02]  /*3d80*/  ISETP.GE.U32.AND P1, PT, R20, 0x8, PT ;  /* 0x000000081400780c */ /* 0x001fe40003f26070 */
[----:B------:R-:W-:Y:S01]  /*3d90*/  BAR.SYNC.DEFER_BLOCKING 0x0 ;  /* 0x0000000000007b1d */ /* 0x000fe20000010000 */
[----:B--2---:R-:W-:-:S10]  /*3da0*/  HFMA2 R42, -RZ, RZ, 0, 0 ;  /* 0x00000000ff2a7431 */ /* 0x004fd400000001ff */
[----:B------:R-:W-:Y:S05]  /*3db0*/  @!P1 BRA `(.L_x_2314) ;  /* 0x0000000800949947 */ /* 0x000fea0003800000 */
[----:B------:R-:W0:Y:S01]  /*3dc0*/  S2UR UR6, SR_CTAID.Y ;  /* 0x00000000000679c3 */ /* 0x000e220000002600 */
[----:B------:R-:W0:Y:S01]  /*3dd0*/  LDCU UR7, c[0x0][0x374] ;  /* 0x00006e80ff0777ac */ /* 0x000e220008000800 */
[----:B------:R-:W-:Y:S01]  /*3de0*/  MOV R46, RZ ;  /* 0x000000ff002e7202 */ /* 0x000fe20000000f00 */
        /* <DEDUP_REMOVED lines=9> */
.L_x_2315:
        /* <DEDUP_REMOVED lines=74> */
[----:B------:R-:W0:Y:S02]  /*4320*/  @!P2 LDC.64 R44, c[0x0][0x3b8] ;  /* 0x0000ee00ff2cab82 */ /* 0x000e240000000a00 */
[----:B------:R-:W-:-:S04]  /*4330*/  @!P2 IMAD.SHL.U32 R20, R20, 0x2, RZ ;  /* 0x000000021414a824 */ /* 0x000fc800078e00ff */
        /* <DEDUP_REMOVED lines=77> */
.L_x_2314:
        /* <DEDUP_REMOVED lines=81> */
.L_x_2316:
        /* <DEDUP_REMOVED lines=20> */
[----:B------:R-:W-:-:S04]  /*4e60*/  IADD3 R22, PT, PT, R42, 0x1, RZ ;  /* 0x000000012a167810 */ /* 0x000fc80007ffe0ff */
        /* <DEDUP_REMOVED lines=21> */
.L_x_2317:
        /* <DEDUP_REMOVED lines=21> */
.L_x_2318:
[----:B------:R-:W-:Y:S05]  /*5110*/  BSYNC.RECONVERGENT B0 ;  /* 0x0000000000007941 */ /* 0x000fea0003800200 */
.L_x_2311:
[----:B------:R-:W0:Y:S01]  /*5120*/  S2UR UR7, SR_CgaCtaId ;  /* 0x00000000000779c3 */ /* 0x000e220000008800 */
[----:B------:R-:W4:Y:S01]  /*5130*/  LDCU UR9, c[0x0][0x414] ;  /* 0x00008280ff0977ac */ /* 0x000f220008000800 */
[----:B------:R-:W-:Y:S01]  /*5140*/  ISETP.NE.AND P1, PT, R37, RZ, PT ;  /* 0x000000ff2500720c */ /* 0x000fe20003f25270 */
[----:B------:R-:W1:Y:S01]  /*5150*/  S2R R76, SR_TID.X ;  /* 0x00000000004c7919 */ /* 0x000e620000002100 */
[----:B------:R-:W-:Y:S01]  /*5160*/  MOV R23, UR5 ;  /* 0x0000000500177c02 */ /* 0x000fe20008000f00 */
[----:B------:R-:W-:Y:S01]  /*5170*/  UMOV UR6, 0x400 ;  /* 0x0000040000067882 */ /* 0x000fe20000000000 */
[----:B------:R-:W2:Y:S02]  /*5180*/  S2R R37, SR_TID.X ;  /* 0x0000000000257919 */ /* 0x000ea40000002100 */
[----:B---3--:R-:W3:Y:S01]  /*5190*/  @P0 LDC.64 R20, c[0x0][0x388] ;  /* 0x0000e200ff140b82 */ /* 0x008ee20000000a00 */
[----:B----4-:R-:W-:Y:S01]  /*51a0*/  @P0 FMUL.FTZ R22, R40, UR9 ;  /* 0x0000000928160c20 */ /* 0x010fe20008410000 */
[----:B0-----:R-:W-:Y:S01]  /*51b0*/  ULEA UR6, UR7, UR6, 0x18 ;  /* 0x0000000607067291 */ /* 0x001fe2000f8ec0ff */
[----:B---3--:R-:W-:-:S04]  /*51c0*/  @P0 IMAD.WIDE R20, R23, 0x8, R20 ;  /* 0x0000000817140825 */ /* 0x008fc800078e0214 */
[----:B------:R-:W-:-:S04]  /*51d0*/  @P0 FMUL.FTZ R23, R41, UR9 ;  /* 0x0000000929170c20 */ /* 0x000fc80008410000 */
[----:B------:R-:W-:Y:S01]  /*51e0*/  @!P1 STS.64 [UR6+0xe0], R40 ;  /* 0x0000e028ff009988 */ /* 0x000fe20008000a06 */
[----:B-1----:R-:W-:-:S03]  /*51f0*/  LOP3.LUT R76, R76, 0xffff, RZ, 0xc0, !PT ;  /* 0x0000ffff4c4c7812 */ /* 0x002fc600078ec0ff */
[----:B------:R0:W-:Y:S02]  /*5200*/  @P0 STG.E.64 desc[UR12][R20.64], R22 ;  /* 0x0000001614000986 */ /* 0x0001e4000c101b0c */
[----:B------:R-:W-:Y:S01]  /*5210*/  IMAD R76, R76, 0x556, RZ ;  /* 0x000005564c4c7824 */ /* 0x000fe200078e02ff */
[----:B------:R-:W-:Y:S04]  /*5220*/  BAR.SYNC.DEFER_BLOCKING 0x0 ;  /* 0x0000000000007b1d */ /* 0x000fe80000010000 */
[----:B------:R-:W-:-:S04]  /*5230*/  SHF.R.U32.HI R76, RZ, 0x10, R76 ;  /* 0x00000010ff4c7819 */ /* 0x000fc8000001164c */
[----:B--2---:R-:W-:Y:S01]  /*5240*/  PRMT R42, R76, 0x9910, RZ ;  /* 0x000099104c2a7816 */ /* 0x004fe200000000ff */
[----:B0-----:R-:W0:Y:S04]  /*5250*/  LDC.64 R22, c[0x0][0x398] ;  /* 0x0000e600ff167b82 */ /* 0x001e280000000a00 */
[----:B------:R-:W-:-:S05]  /*5260*/  IMAD R42, R42, 0x30, RZ ;  /* 0x000000302a2a7824 */ /* 0x000fca00078e02ff */
[----:B------:R-:W-:Y:S01]  /*5270*/  IADD3 R42, PT, PT, RZ, -R42, RZ ;  /* 0x8000002aff2a7210 */ /* 0x000fe20007ffe0ff */
[----:B------:R-:W1:Y:S02]  /*5280*/  LDS.64 R20, [UR6+0xe0] ;  /* 0x0000e006ff147984 */ /* 0x000e640008000a00 */
[----:B-1----:R-:W-:Y:S01]  /*5290*/  FMUL.FTZ R43, R20, UR9 ;  /* 0x00000009142b7c20 */ /* 0x002fe20008410000 */
[----:B------:R-:W-:-:S04]  /*52a0*/  PRMT R20, R42, 0x7710, RZ ;  /* 0x000077102a147816 */ /* 0x000fc800000000ff */
[----:B------:R-:W-:Y:S02]  /*52b0*/  R2UR UR6, R43 ;  /* 0x000000002b0672ca */ /* 0x000fe400000e0000 */
[----:B------:R-:W1:Y:S01]  /*52c0*/  LDC.64 R42, c[0x0][0x3a0] ;  /* 0x0000e800ff2a7b82 */ /* 0x000e620000000a00 */
[----:B------:R-:W-:-:S04]  /*52d0*/  IADD3 R20, PT, PT, R20, R37, RZ ;  /* 0x0000002514147210 */ /* 0x000fc80007ffe0ff */
[----:B------:R-:W-:-:S04]  /*52e0*/  SHF.L.U32 R20, R20, 0x1, RZ ;  /* 0x0000000114147819 */ /* 0x000fc800000006ff */
[----:B------:R-:W-:Y:S02]  /*52f0*/  LOP3.LUT R37, R20, 0xffff, RZ, 0xc0, !PT ;  /* 0x0000ffff14257812 */ /* 0x000fe400078ec0ff */
[----:B------:R-:W-:Y:S02]  /*5300*/  MOV R40, UR6 ;  /* 0x0000000600287c02 */ /* 0x000fe40008000f00 */
[----:B------:R-:W-:Y:S01]  /*5310*/  IADD3 R20, PT, PT, R37, UR10, RZ ;  /* 0x0000000a25147c10 */ /* 0x000fe2000fffe0ff */
[----:B------:R-:W2:Y:S02]  /*5320*/  LDCU.U8 UR10, c[0x0][0x3fc] ;  /* 0x00007f80ff0a77ac */ /* 0x000ea40008000000 */
[----:B------:R-:W-:Y:S02]  /*5330*/  FMUL.FTZ R40, R40, UR6 ;  /* 0x0000000628287c20 */ /* 0x000fe40008410000 */
[----:B0-----:R-:W-:-:S04]  /*5340*/  IMAD.WIDE R22, R20, 0x2, R22 ;  /* 0x0000000214167825 */ /* 0x001fc800078e0216 */
[----:B------:R-:W-:Y:S02]  /*5350*/  FFMA.FTZ R41, R21, UR9, -R40 ;  /* 0x0000000915297c23 */ /* 0x000fe40008010828 */
[----:B------:R-:W3:Y:S01]  /*5360*/  LDG.E.U16 R40, desc[UR12][R22.64] ;  /* 0x0000000c16287981 */ /* 0x000ee2000c1e1500 */
[----:B-1----:R-:W-:-:S05]  /*5370*/  IMAD.WIDE R20, R20, 0x2, R42 ;  /* 0x0000000214147825 */ /* 0x002fca00078e022a */
[----:B------:R-:W4:Y:S04]  /*5380*/  LDG.E.U16 R43, desc[UR12][R20.64] ;  /* 0x0000000c142b7981 */ /* 0x000f28000c1e1500 */
[----:B------:R-:W4:Y:S04]  /*5390*/  LDG.E.U16 R22, desc[UR12][R22.64+0x2] ;  /* 0x0000020c16167981 */ /* 0x000f28000c1e1500 */
[----:B------:R-:W4:Y:S01]  /*53a0*/  LDG.E.U16 R42, desc[UR12][R20.64+0x2] ;  /* 0x0000020c142a7981 */ /* 0x000f22000c1e1500 */
[----:B------:R-:W-:-:S13]  /*53b0*/  FSETP.GTU.FTZ.AND P1, PT, R41, RZ, PT ;  /* 0x000000ff2900720b */ /* 0x000fda0003f3c000 */
[----:B------:R-:W-:-:S05]  /*53c0*/  VOTEU.ANY UP0, P1 ;  /* 0x0000000000ff7886 */ /* 0x000fca0000800100 */
[----:B------:R-:W0:Y:S01]  /*53d0*/  @UP0 LDCU UR7, c[0x0][0x3a8] ;  /* 0x00007500ff0707ac */ /* 0x000e220008000800 */
[----:B------:R-:W-:-:S13]  /*53e0*/  PLOP3.LUT P1, PT, PT, PT, UP0, 0x80, 0x8 ;  /* 0x000000000008781c */ /* 0x000fda0003f2f008 */
[----:B0-----:R-:W-:-:S06]  /*53f0*/  @P1 FADD.FTZ R44, R41, UR7 ;  /* 0x00000007292c1e21 */ /* 0x001fcc0008010000 */
[----:B------:R-:W0:Y:S01]  /*5400*/  @P1 MUFU.RSQ R44, R44 ;  /* 0x0000002c002c1308 */ /* 0x000e220000001400 */
[----:B--2---:R-:W-:Y:S01]  /*5410*/  UISETP.NE.AND UP1, UPT, UR10, URZ, UPT ;  /* 0x000000ff0a00728c */ /* 0x004fe2000bf25270 */
[----:B------:R-:W-:Y:S01]  /*5420*/  BSSY.RECONVERGENT B0, `(.L_x_2319) ;  /* 0x0000790000007945 */ /* 0x000fe20003800200 */
[----:B------:R-:W-:Y:S01]  /*5430*/  UMOV UR7, 0x3f800000 ;  /* 0x3f80000000077882 */ /* 0x000fe20000000000 */
[----:B0-----:R-:W-:-:S13]  /*5440*/  @P1 R2UR UR9, R44 ;  /* 0x000000002c0912ca */ /* 0x001fda00000e0000 */
[----:B------:R-:W-:Y:S01]  /*5450*/  @UP0 UMOV UR7, UR9 ;  /* 0x0000000900070c82 */ /* 0x000fe20008000000 */
[----:B---3--:R-:W-:Y:S02]  /*5460*/  SHF.L.U32 R40, R40, 0x10, RZ ;  /* 0x0000001028287819 */ /* 0x008fe400000006ff */
[----:B----4-:R-:W-:Y:S02]  /*5470*/  SHF.L.U32 R43, R43, 0x10, RZ ;  /* 0x000000102b2b7819 */ /* 0x010fe400000006ff */
[----:B------:R-:W-:Y:S02]  /*5480*/  SHF.L.U32 R41, R22, 0x10, RZ ;  /* 0x0000001016297819 */ /* 0x000fe400000006ff */
[----:B------:R-:W-:Y:S01]  /*5490*/  SHF.L.U32 R42, R42, 0x10, RZ ;  /* 0x000000102a2a7819 */ /* 0x000fe200000006ff */
[----:B------:R-:W-:Y:S06]  /*54a0*/  BRA.U UP1, `(.L_x_2320) ;  /* 0x0000003101907547 */ /* 0x000fec000b800000 */
[----:B------:R-:W0:Y:S01]  /*54b0*/  LDC R44, c[0x0][0x404] ;  /* 0x00010100ff2c7b82 */ /* 0x000e220000000800 */
[----:B------:R-:W1:Y:S01]  /*54c0*/  LDCU.64 UR10, c[0x0][0x3e8] ;  /* 0x00007d00ff0a77ac */ /* 0x000e620008000a00 */
[----:B------:R-:W-:Y:S01]  /*54d0*/  BSSY.RECONVERGENT B1, `(.L_x_2321) ;  /* 0x0000018000017945 */ /* 0x000fe20003800200 */
[----:B0-----:R-:W-:-:S05]  /*54e0*/  IMAD R44, R44, UR8, R76 ;  /* 0x000000082c2c7c24 */ /* 0x001fca000f8e024c */
[----:B-1----:R-:W-:Y:S02]  /*54f0*/  ISETP.GE.U32.AND P1, PT, R44, UR10, PT ;  /* 0x0000000a2c007c0c */ /* 0x002fe4000bf26070 */
[----:B------:R-:W-:-:S04]  /*5500*/  SHF.R.S32.HI R22, RZ, 0x1f, R44 ;  /* 0x0000001fff167819 */ /* 0x000fc8000001142c */
[----:B------:R-:W-:-:S13]  /*5510*/  ISETP.GE.AND.EX P1, PT, R22, UR11, PT, P1 ;  /* 0x0000000b16007c0c */ /* 0x000fda000bf26310 */
[----:B------:R-:W-:Y:S05]  /*5520*/  @P1 BRA `(.L_x_2322) ;  /* 0x0000000000481947 */ /* 0x000fea0003800000 */
        /* <DEDUP_REMOVED lines=10> */
[----:B0-----:R-:W-:-:S04]  /*55d0*/  IMAD R22, R22, UR16, RZ ;  /* 0x0000001016167c24 */ /* 0x001fc8000f8e02ff */
[----:B------:R-:W-:Y:S01]  /*55e0*/  F2FP.BF16.F32.PACK_AB R45, R48, R45 ;  /* 0x0000002d302d723e */ /* 0x000fe200000010ff */
[----:B------:R-:W-:-:S04]  /*55f0*/  IMAD.WIDE.U32 R20, R44, UR16, R20 ;  /* 0x000000102c147c25 */ /* 0x000fc8000f8e0014 */
[----:B------:R-:W-:Y:S01]  /*5600*/  IMAD R23, R44, UR17, R22 ;  /* 0x000000112c177c24 */ /* 0x000fe2000f8e0216 */
[----:B-1----:R-:W-:-:S04]  /*5610*/  LEA R22, P1, R20, UR14, 0x1 ;  /* 0x0000000e14167c11 */ /* 0x002fc8000f8208ff */
[----:B------:R-:W-:-:S04]  /*5620*/  IADD3 R21, PT, PT, R21, R23, RZ ;  /* 0x0000001715157210 */ /* 0x000fc80007ffe0ff */
[----:B------:R-:W-:-:S05]  /*5630*/  LEA.HI.X R23, R20, UR15, R21, 0x1, P1 ;  /* 0x0000000f14177c11 */ /* 0x000fca00088f0c15 */
[----:B------:R0:W-:Y:S02]  /*5640*/  STG.E desc[UR12][R22.64], R45 ;  /* 0x0000002d16007986 */ /* 0x0001e4000c10190c */
.L_x_2322:
[----:B------:R-:W-:Y:S05]  /*5650*/  BSYNC.RECONVERGENT B1 ;  /* 0x0000000000017941 */ /* 0x000fea0003800200 */
.L_x_2321:
        /* <DEDUP_REMOVED lines=12> */
[----:B------:R-:W-:-:S03]  /*5720*/  FMUL.FTZ R47, R47, UR7 ;  /* 0x000000072f2f7c20 */ /* 0x000fc60008410000 */
[----:B------:R-:W-:Y:S01]  /*5730*/  FFMA.FTZ R45, R40, R50, R43 ;  /* 0x00000032282d7223 */ /* 0x000fe2000001002b */
[----:B------:R-:W-:-:S05]  /*5740*/  FFMA.FTZ R46, R41, R47, R42 ;  /* 0x0000002f292e7223 */ /* 0x000fca000001002a */
[----:B------:R-:W-:Y:S01]  /*5750*/  F2FP.BF16.F32.PACK_AB R45, R46, R45 ;  /* 0x0000002d2e2d723e */ /* 0x000fe200000010ff */
        /* <DEDUP_REMOVED lines=8> */
.L_x_2324:
[----:B------:R-:W-:Y:S05]  /*57e0*/  BSYNC.RECONVERGENT B1 ;  /* 0x0000000000017941 */ /* 0x000fea0003800200 */
.L_x_2323:
        /* <DEDUP_REMOVED lines=12> */
[----:B------:R-:W-:Y:S01]  /*58b0*/  FMUL.FTZ R39, R39, UR7 ;  /* 0x0000000727277c20 */ /* 0x000fe20008410000 */
[----:B0-----:R-:W-:-:S04]  /*58c0*/  IMAD R20, R20, UR14, RZ ;  /* 0x0000000e14147c24 */ /* 0x001fc8000f8e02ff */
[----:B------:R-:W-:Y:S01]  /*58d0*/  IMAD R45, R23, UR15, R20 ;  /* 0x0000000f172d7c24 */ /* 0x000fe2000f8e0214 */
[----:B------:R-:W-:-:S05]  /*58e0*/  MOV R20, R16 ;  /* 0x0000001000147202 */ /* 0x000fca0000000f00 */
[----:B------:R-:W-:-:S05]  /*58f0*/  IMAD.WIDE.U32 R20, R23, UR14, R20 ;  /* 0x0000000e17147c25 */ /* 0x000fca000f8e0014 */
[----:B------:R-:W-:Y:S01]  /*5900*/  IADD3 R45, PT, PT, R21, R45, RZ ;  /* 0x0000002d152d7210 */ /* 0x000fe20007ffe0ff */
[----:B------:R-:W-:Y:S01]  /*5910*/  FFMA.FTZ R21, R40, R49, R43 ;  /* 0x0000003128157223 */ /* 0x000fe2000001002b */
[----:B-1----:R-:W-:-:S04]  /*5920*/  LEA R22, P1, R20, UR16, 0x1 ;  /* 0x0000001014167c11 */ /* 0x002fc8000f8208ff */
[----:B------:R-:W-:Y:S01]  /*5930*/  LEA.HI.X R23, R20, UR17, R45, 0x1, P1 ;  /* 0x0000001114177c11 */ /* 0x000fe200088f0c2d */
[----:B------:R-:W-:-:S05]  /*5940*/  FFMA.FTZ R20, R41, R39, R42 ;  /* 0x0000002729147223 */ /* 0x000fca000001002a */
[----:B------:R-:W-:-:S05]  /*5950*/  F2FP.BF16.F32.PACK_AB R21, R20, R21 ;  /* 0x000000151415723e */ /* 0x000fca00000010ff */
[----:B------:R0:W-:Y:S02]  /*5960*/  STG.E desc[UR12][R22.64], R21 ;  /* 0x0000001516007986 */ /* 0x0001e4000c10190c */
.L_x_2326:
[----:B------:R-:W-:Y:S05]  /*5970*/  BSYNC.RECONVERGENT B1 ;  /* 0x0000000000017941 */ /* 0x000fea0003800200 */
.L_x_2325:
        /* <DEDUP_REMOVED lines=17> */
[----:B------:R-:W-:Y:S01]  /*5a90*/  FFMA.FTZ R38, R41, R38, R42 ;  /* 0x0000002629267223 */ /* 0x000fe2000001002a */
        /* <DEDUP_REMOVED lines=10> */
.L_x_2328:
[----:B------:R-:W-:Y:S05]  /*5b40*/  BSYNC.RECONVERGENT B1 ;  /* 0x0000000000017941 */ /* 0x000fea0003800200 */
.L_x_2327:
[----:B------:R-:W-:Y:S01]  /*5b50*/  BSSY.RECONVERGENT B1, `(.L_x_2329) ;  /* 0x0000015000017945 */ /* 0x000fe20003800200 */
[----:B------:R-:W-:-:S03]  /*5b60*/  IADD3 R39, PT, PT, R44, 0x50, RZ ;  /* 0x000000502c277810 */ /* 0x000fc60007ffe0ff */
        /* <DEDUP_REMOVED lines=9> */
[----:B------:R-:W-:Y:S01]  /*5c00*/  FFMA.FTZ R54, R40, R54, R43 ;  /* 0x0000003628367223 */ /* 0x000fe2000001002b */
[----:B-1----:R-:W-:Y:S02]  /*5c10*/  IMAD R46, R46, UR14, RZ ;  /* 0x0000000e2e2e7c24 */ /* 0x002fe4000f8e02ff */
        /* <DEDUP_REMOVED lines=8> */
.L_x_2330:
[----:B------:R-:W-:Y:S05]  /*5ca0*/  BSYNC.RECONVERGENT B1 ;  /* 0x0000000000017941 */ /* 0x000fea0003800200 */
.L_x_2329:
        /* <DEDUP_REMOVED lines=13> */
[----:B------:R-:W2:Y:S01]  /*5d80*/  LDCU.64 UR14, c[0x0][0x3e0] ;  /* 0x00007c00ff0e77ac */ /* 0x000ea20008000a00 */
[----:B01----:R-:W-:Y:S01]  /*5d90*/  MOV R21, R19 ;  /* 0x0000001300157202 */ /* 0x003fe20000000f00 */
[----:B------:R-:W-:Y:S01]  /*5da0*/  FADD.FTZ R56, R56, -UR6 ;  /* 0x8000000638387e21 */ /* 0x000fe20008010000 */
[----:B-----5:R-:W-:Y:S01]  /*5db0*/  FADD.FTZ R2, R2, -UR6 ;  /* 0x8000000602027e21 */ /* 0x020fe20008010000 */
[----:B------:R-:W0:Y:S02]  /*5dc0*/  LDCU.64 UR16, c[0x0][0x380] ;  /* 0x00007000ff1077ac */ /* 0x000e240008000a00 */
[----:B------:R-:W-:Y:S01]  /*5dd0*/  FMUL.FTZ R56, R56, UR7 ;  /* 0x0000000738387c20 */ /* 0x000fe20008410000 */
[----:B------:R-:W-:-:S04]  /*5de0*/  FMUL.FTZ R2, R2, UR7 ;  /* 0x0000000702027c20 */ /* 0x000fc80008410000 */
[----:B------:R-:W-:Y:S01]  /*5df0*/  FFMA.FTZ R2, R41, R2, R42 ;  /* 0x0000000229027223 */ /* 0x000fe2000001002a */
[----:B--2---:R-:W-:-:S04]  /*5e00*/  IMAD R20, R20, UR14, RZ ;  /* 0x0000000e14147c24 */ /* 0x004fc8000f8e02ff */
[----:B------:R-:W-:Y:S01]  /*5e10*/  IMAD R23, R39, UR15, R20 ;  /* 0x0000000f27177c24 */ /* 0x000fe2000f8e0214 */
[----:B------:R-:W-:-:S05]  /*5e20*/  MOV R20, R16 ;  /* 0x0000001000147202 */ /* 0x000fca0000000f00 */
[----:B------:R-:W-:-:S05]  /*5e30*/  IMAD.WIDE.U32 R20, R39, UR14, R20 ;  /* 0x0000000e27147c25 */ /* 0x000fca000f8e0014 */
[----:B------:R-:W-:Y:S01]  /*5e40*/  IADD3 R23, PT, PT, R21, R23, RZ ;  /* 0x0000001715177210 */ /* 0x000fe20007ffe0ff */
[----:B------:R-:W-:Y:S01]  /*5e50*/  FFMA.FTZ R21, R40, R56, R43 ;  /* 0x0000003828157223 */ /* 0x000fe2000001002b */
[----:B0-----:R-:W-:-:S04]  /*5e60*/  LEA R22, P1, R20, UR16, 0x1 ;  /* 0x0000001014167c11 */ /* 0x001fc8000f8208ff */
[----:B------:R-:W-:Y:S02]  /*5e70*/  LEA.HI.X R23, R20, UR17, R23, 0x1, P1 ;  /* 0x0000001114177c11 */ /* 0x000fe400088f0c17 */
[----:B------:R-:W-:-:S05]  /*5e80*/  F2FP.BF16.F32.PACK_AB R21, R2, R21 ;  /* 0x000000150215723e */ /* 0x000fca00000010ff */
[----:B------:R2:W-:Y:S02]  /*5e90*/  STG.E desc[UR12][R22.64], R21 ;  /* 0x0000001516007986 */ /* 0x0005e4000c10190c */
.L_x_2332:
[----:B------:R-:W-:Y:S05]  /*5ea0*/  BSYNC.RECONVERGENT B1 ;  /* 0x0000000000017941 */ /* 0x000fea0003800200 */
.L_x_2331:
[----:B------:R-:W-:Y:S01]  /*5eb0*/  BSSY.RECONVERGENT B1, `(.L_x_2333) ;  /* 0x0000016000017945 */ /* 0x000fe20003800200 */
[C---:B------:R-:W-:Y:S02]  /*5ec0*/  IADD3 R47, PT, PT, R44.reuse, 0x80, RZ ;  /* 0x000000802c2f7810 */ /* 0x040fe40007ffe0ff */
[----:B------:R-:W-:Y:S01]  /*5ed0*/  IADD3 R39, PT, PT, R44, 0x90, RZ ;  /* 0x000000902c277810 */ /* 0x000fe20007ffe0ff */
[----:B------:R-:W-:Y:S06]  /*5ee0*/  @P2 BRA `(.L_x_2334) ;  /* 0x0000000000482947 */ /* 0x000fec0003800000 */
[----:B------:R-:W3:Y:S01]  /*5ef0*/  LDCU.64 UR14, c[0x0][0x3e0] ;  /* 0x00007c00ff0e77ac */ /* 0x000ee20008000a00 */
[----:B-----5:R-:W-:Y:S01]  /*5f00*/  FADD.FTZ R20, R3, -UR6 ;  /* 0x8000000603147e21 */ /* 0x020fe20008010000 */
[----:B------:R-:W-:Y:S01]  /*5f10*/  MOV R2, R16 ;  /* 0x0000001000027202 */ /* 0x000fe20000000f00 */
[----:B------:R-:W-:Y:S01]  /*5f20*/  FADD.FTZ R58, R58, -UR6 ;  /* 0x800000063a3a7e21 */ /* 0x000fe20008010000 */
[----:B------:R-:W4:Y:S01]  /*5f30*/  LDCU.64 UR16, c[0x0][0x380] ;  /* 0x00007000ff1077ac */ /* 0x000f220008000a00 */
[----:B------:R-:W-:Y:S01]  /*5f40*/  MOV R3, R19 ;  /* 0x0000001300037202 */ /* 0x000fe20000000f00 */
[----:B------:R-:W-:Y:S01]  /*5f50*/  FMUL.FTZ R20, R20, UR7 ;  /* 0x0000000714147c20 */ /* 0x000fe20008410000 */
[----:B------:R-:W-:-:S03]  /*5f60*/  FMUL.FTZ R58, R58, UR7 ;  /* 0x000000073a3a7c20 */ /* 0x000fc60008410000 */
[----:B012---:R-:W-:Y:S01]  /*5f70*/  FFMA.FTZ R23, R41, R20, R42 ;  /* 0x0000001429177223 */ /* 0x007fe2000001002a */
[----:B------:R-:W-:Y:S01]  /*5f80*/  FFMA.FTZ R58, R40, R58, R43 ;  /* 0x0000003a283a7223 */ /* 0x000fe2000001002b */
[----:B---3--:R-:W-:Y:S02]  /*5f90*/  IMAD R46, R46, UR14, RZ ;  /* 0x0000000e2e2e7c24 */ /* 0x008fe4000f8e02ff */
[----:B------:R-:W-:-:S04]  /*5fa0*/  IMAD.WIDE.U32 R2, R45, UR14, R2 ;  /* 0x0000000e2d027c25 */ /* 0x000fc8000f8e0002 */
[----:B------:R-:W-:Y:S01]  /*5fb0*/  IMAD R21, R45, UR15, R46 ;  /* 0x0000000f2d157c24 */ /* 0x000fe2000f8e022e */
[----:B----4-:R-:W-:-:S04]  /*5fc0*/  LEA R20, P1, R2, UR16, 0x1 ;  /* 0x0000001002147c11 */ /* 0x010fc8000f8208ff */
[----:B------:R-:W-:Y:S02]  /*5fd0*/  IADD3 R21, PT, PT, R3, R21, RZ ;  /* 0x0000001503157210 */ /* 0x000fe40007ffe0ff */
[----:B------:R-:W-:Y:S02]  /*5fe0*/  F2FP.BF16.F32.PACK_AB R3, R23, R58 ;  /* 0x0000003a1703723e */ /* 0x000fe400000010ff */
[----:B------:R-:W-:-:S05]  /*5ff0*/  LEA.HI.X R21, R2, UR17, R21, 0x1, P1 ;  /* 0x0000001102157c11 */ /* 0x000fca00088f0c15 */
[----:B------:R3:W-:Y:S02]  /*6000*/  STG.E desc[UR12][R20.64], R3 ;  /* 0x0000000314007986 */ /* 0x0007e4000c10190c */
.L_x_2334:
[----:B------:R-:W-:Y:S05]  /*6010*/  BSYNC.RECONVERGENT B1 ;  /* 0x0000000000017941 */ /* 0x000fea0003800200 */
.L_x_2333:
[----:B------:R-:W-:Y:S04]  /*6020*/  BSSY.RECONVERGENT B1, `(.L_x_2335) ;  /* 0x0000014000017945 */ /* 0x000fe80003800200 */
[----:B------:R-:W-:Y:S05]  /*6030*/  @P3 BRA `(.L_x_2336) ;  /* 0x0000000000483947 */ /* 0x000fea0003800000 */
[----:B------:R-:W4:Y:S01]  /*6040*/  LDCU.64 UR14, c[0x0][0x3e0] ;  /* 0x00007c00ff0e77ac */ /* 0x000f220008000a00 */
[----:B-----5:R-:W-:Y:S01]  /*6050*/  MOV R2, R16 ;  /* 0x0000001000027202 */ /* 0x020fe20000000f00 */
[----:B------:R-:W-:Y:S01]  /*6060*/  FADD.FTZ R60, R60, -UR6 ;  /* 0x800000063c3c7e21 */ /* 0x000fe20008010000 */
[----:B---3--:R-:W-:Y:S01]  /*6070*/  MOV R3, R19 ;  /* 0x0000001300037202 */ /* 0x008fe20000000f00 */
[----:B------:R-:W3:Y:S01]  /*6080*/  LDCU.64 UR16, c[0x0][0x380] ;  /* 0x00007000ff1077ac */ /* 0x000ee20008000a00 */
[----:B------:R-:W-:Y:S01]  /*6090*/  FADD.FTZ R4, R4, -UR6 ;  /* 0x8000000604047e21 */ /* 0x000fe20008010000 */
[----:B------:R-:W-:-:S03]  /*60a0*/  FMUL.FTZ R60, R60, UR7 ;  /* 0x000000073c3c7c20 */ /* 0x000fc60008410000 */
[----:B------:R-:W-:Y:S01]  /*60b0*/  FMUL.FTZ R4, R4, UR7 ;  /* 0x0000000704047c20 */ /* 0x000fe20008410000 */
[----:B------:R-:W-:-:S03]  /*60c0*/  FFMA.FTZ R60, R40, R60, R43 ;  /* 0x0000003c283c7223 */ /* 0x000fc6000001002b */
[----:B012---:R-:W-:Y:S01]  /*60d0*/  FFMA.FTZ R23, R41, R4, R42 ;  /* 0x0000000429177223 */ /* 0x007fe2000001002a */
[----:B----4-:R-:W-:Y:S02]  /*60e0*/  IMAD R21, R38, UR14, RZ ;  /* 0x0000000e26157c24 */ /* 0x010fe4000f8e02ff */
[----:B------:R-:W-:-:S04]  /*60f0*/  IMAD.WIDE.U32 R2, R0, UR14, R2 ;  /* 0x0000000e00027c25 */ /* 0x000fc8000f8e0002 */
[----:B------:R-:W-:Y:S01]  /*6100*/  IMAD R21, R0, UR15, R21 ;  /* 0x0000000f00157c24 */ /* 0x000fe2000f8e0215 */
[----:B---3--:R-:W-:-:S04]  /*6110*/  LEA R20, P1, R2, UR16, 0x1 ;  /* 0x0000001002147c11 */ /* 0x008fc8000f8208ff */
[----:B------:R-:W-:Y:S02]  /*6120*/  IADD3 R21, PT, PT, R3, R21, RZ ;  /* 0x0000001503157210 */ /* 0x000fe40007ffe0ff */
[----:B------:R-:W-:Y:S02]  /*6130*/  F2FP.BF16.F32.PACK_AB R3, R23, R60 ;  /* 0x0000003c1703723e */ /* 0x000fe400000010ff */
[----:B------:R-:W-:-:S05]  /*6140*/  LEA.HI.X R21, R2, UR17, R21, 0x1, P1 ;  /* 0x0000001102157c11 */ /* 0x000fca00088f0c15 */
[----:B------:R4:W-:Y:S02]  /*6150*/  STG.E desc[UR12][R20.64], R3 ;  /* 0x0000000314007986 */ /* 0x0009e4000c10190c */
.L_x_2336:
[----:B------:R-:W-:Y:S05]  /*6160*/  BSYNC.RECONVERGENT B1 ;  /* 0x0000000000017941 */ /* 0x000fea0003800200 */
.L_x_2335:
[----:B------:R-:W-:Y:S01]  /*6170*/  ISETP.GE.U32.AND P5, PT, R47, UR10, PT ;  /* 0x0000000a2f007c0c */ /* 0x000fe2000bfa6070 */
[----:B------:R-:W-:Y:S01]  /*6180*/  BSSY.RECONVERGENT B1, `(.L_x_2337) ;  /* 0x0000029000017945 */ /* 0x000fe20003800200 */
[----:B-----5:R-:W-:Y:S02]  /*6190*/  SHF.R.S32.HI R2, RZ, 0x1f, R47 ;  /* 0x0000001fff027819 */ /* 0x020fe4000001142f */
[----:B------:R-:W-:Y:S02]  /*61a0*/  IADD3 R48, PT, PT, R44, 0xa0, RZ ;  /* 0x000000a02c307810 */ /* 0x000fe40007ffe0ff */
[----:B------:R-:W-:Y:S02]  /*61b0*/  ISETP.GE.AND.EX P5, PT, R2, UR11, PT, P5 ;  /* 0x0000000b02007c0c */ /* 0x000fe4000bfa6350 */
[C---:B------:R-:W-:Y:S02]  /*61c0*/  IADD3 R45, PT, PT, R44.reuse, 0xb0, RZ ;  /* 0x000000b02c2d7810 */ /* 0x040fe40007ffe0ff */
[----:B012---:R-:W-:-:S02]  /*61d0*/  IADD3 R23, PT, PT, R44, 0xc0, RZ ;  /* 0x000000c02c177810 */ /* 0x007fc40007ffe0ff */
        /* <DEDUP_REMOVED lines=18> */
[----:B---34-:R-:W-:Y:S01]  /*6300*/  MOV R3, R19 ;  /* 0x0000001300037202 */ /* 0x018fe20000000f00 */
        /* <DEDUP_REMOVED lines=16> */
.L_x_2338:
[----:B------:R-:W-:Y:S05]  /*6410*/  BSYNC.RECONVERGENT B1 ;  /* 0x0000000000017941 */ /* 0x000fea0003800200 */
.L_x_2337:
[----:B------:R-:W-:Y:S01]  /*6420*/  BSSY.RECONVERGENT B1, `(.L_x_2339) ;  /* 0x0000016000017945 */ /* 0x000fe20003800200 */
[C---:B0--34-:R-:W-:Y:S02]  /*6430*/  IADD3 R20, PT, PT, R44.reuse, 0xe0, RZ ;  /* 0x000000e02c147810 */ /* 0x059fe40007ffe0ff */
        /* <DEDUP_REMOVED lines=10> */
[----:B------:R-:W-:Y:S01]  /*64e0*/  FFMA.FTZ R64, R40, R64, R43 ;  /* 0x0000004028407223 */ /* 0x000fe2000001002b */
[----:B0-----:R-:W-:Y:S02]  /*64f0*/  IMAD R4, R4, UR14, RZ ;  /* 0x0000000e04047c24 */ /* 0x001fe4000f8e02ff */
        /* <DEDUP_REMOVED lines=8> */
.L_x_2340:
[----:B------:R-:W-:Y:S05]  /*6580*/  BSYNC.RECONVERGENT B1 ;  /* 0x0000000000017941 */ /* 0x000fea0003800200 */
.L_x_2339:
        /* <DEDUP_REMOVED lines=20> */
.L_x_2342:
[----:B------:R-:W-:Y:S05]  /*66d0*/  BSYNC.RECONVERGENT B1 ;  /* 0x0000000000017941 */ /* 0x000fea0003800200 */
.L_x_2341:
        /* <DEDUP_REMOVED lines=20> */
.L_x_2344:
[----:B------:R-:W-:Y:S05]  /*6820*/  BSYNC.RECONVERGENT B1 ;  /* 0x0000000000017941 */ /* 0x000fea0003800200 */
.L_x_2343:
        /* <DEDUP_REMOVED lines=15> */
[----:B0-----:R-:W-:-:S03]  /*6920*/  LEA R4, P1, R2, UR16, 0x1 ;  /* 0x0000001002047c11 */ /* 0x001fc6000f8208ff */
[----:B------:R-:W-:Y:S01]  /*6930*/  IMAD.IADD R23, R3, 0x1, R23 ;  /* 0x0000000103177824 */ /* 0x000fe200078e0217 */
[----:B------:R-:W-:-:S04]  /*6940*/  F2FP.BF16.F32.PACK_AB R3, R6, R67 ;  /* 0x000000430603723e */ /* 0x000fc800000010ff */
[----:B------:R-:W-:-:S05]  /*6950*/  LEA.HI.X R5, R2, UR17, R23, 0x1, P1 ;  /* 0x0000001102057c11 */ /* 0x000fca00088f0c17 */
[----:B------:R3:W-:Y:S02]  /*6960*/  STG.E desc[UR12][R4.64], R3 ;  /* 0x0000000304007986 */ /* 0x0007e4000c10190c */
.L_x_2346:
[----:B------:R-:W-:Y:S05]  /*6970*/  BSYNC.RECONVERGENT B1 ;  /* 0x0000000000017941 */ /* 0x000fea0003800200 */
.L_x_2345:
        /* <DEDUP_REMOVED lines=20> */
.L_x_2348:
[----:B------:R-:W-:Y:S05]  /*6ac0*/  BSYNC.RECONVERGENT B1 ;  /* 0x0000000000017941 */ /* 0x000fea0003800200 */
.L_x_2347:
        /* <DEDUP_REMOVED lines=44> */
.L_x_2350:
[----:B------:R-:W-:Y:S05]  /*6d90*/  BSYNC.RECONVERGENT B1 ;  /* 0x0000000000017941 */ /* 0x000fea0003800200 */
.L_x_2349:
        /* <DEDUP_REMOVED lines=20> */
.L_x_2352:
[----:B------:R-:W-:Y:S05]  /*6ee0*/  BSYNC.RECONVERGENT B1 ;  /* 0x0000000000017941 */ /* 0x000fea0003800200 */
.L_x_2351:
[----:B------:R-:W-:Y:S04]  /*6ef0*/  BSSY.RECONVERGENT B1, `(.L_x_2353) ;  /* 0x0000015000017945 */ /* 0x000fe80003800200 */
[----:B------:R-:W-:Y:S05]  /*6f00*/  @P1 BRA `(.L_x_2354) ;  /* 0x00000000004c1947 */ /* 0x000fea0003800000 */
[----:B------:R-:W2:Y:S01]  /*6f10*/  LDL.LU R2, [R1] ;  /* 0x0000000001027983 */ /* 0x000ea20000300800 */
[----:B------:R-:W3:Y:S01]  /*6f20*/  LDCU.64 UR14, c[0x0][0x3e0] ;  /* 0x00007c00ff0e77ac */ /* 0x000ee20008000a00 */
[----:B01----:R-:W-:Y:S01]  /*6f30*/  MOV R3, R19 ;  /* 0x0000001300037202 */ /* 0x003fe20000000f00 */
[----:B------:R-:W-:Y:S01]  /*6f40*/  FADD.FTZ R13, R13, -UR6 ;  /* 0x800000060d0d7e21 */ /* 0x000fe20008010000 */
[----:B------:R-:W0:Y:S03]  /*6f50*/  LDCU.64 UR16, c[0x0][0x380] ;  /* 0x00007000ff1077ac */ /* 0x000e260008000a00 */
[----:B------:R-:W-:-:S04]  /*6f60*/  FMUL.FTZ R13, R13, UR7 ;  /* 0x000000070d0d7c20 */ /* 0x000fc80008410000 */
[----:B------:R-:W-:Y:S01]  /*6f70*/  FFMA.FTZ R12, R41, R13, R42 ;  /* 0x0000000d290c7223 */ /* 0x000fe2000001002a */
[----:B---3--:R-:W-:Y:S02]  /*6f80*/  IMAD R38, R38, UR14, RZ ;  /* 0x0000000e26267c24 */ /* 0x008fe4000f8e02ff */
        /* <DEDUP_REMOVED lines=11> */
.L_x_2354:
[----:B------:R-:W-:Y:S05]  /*7040*/  BSYNC.RECONVERGENT B1 ;  /* 0x0000000000017941 */ /* 0x000fea0003800200 */
.L_x_2353:
        /* <DEDUP_REMOVED lines=20> */
.L_x_2356:
[----:B------:R-:W-:Y:S05]  /*7190*/  BSYNC.RECONVERGENT B1 ;  /* 0x0000000000017941 */ /* 0x000fea0003800200 */
.L_x_2355:
        /* <DEDUP_REMOVED lines=20> */
.L_x_2358:
[----:B------:R-:W-:Y:S05]  /*72e0*/  BSYNC.RECONVERGENT B1 ;  /* 0x0000000000017941 */ /* 0x000fea0003800200 */
.L_x_2357:
[----:B------:R-:W-:Y:S04]  /*72f0*/  BSSY.RECONVERGENT B1, `(.L_x_2359) ;  /* 0x0000015000017945 */ /* 0x000fe80003800200 */
[----:B------:R-:W-:Y:S05]  /*7300*/  @P4 BRA `(.L_x_2360) ;  /* 0x00000000004c4947 */ /* 0x000fea0003800000 */
[----:B------:R-:W5:Y:S01]  /*7310*/  LDL.LU R0, [R1+0xc] ;  /* 0x00000c0001007983 */ /* 0x000f620000300800 */
[----:B------:R-:W0:Y:S01]  /*7320*/  LDCU.64 UR14, c[0x0][0x3e0] ;  /* 0x00007c00ff0e77ac */ /* 0x000e220008000a00 */
[----:B------:R-:W-:Y:S01]  /*7330*/  MOV R2, R16 ;  /* 0x0000001000027202 */ /* 0x000fe20000000f00 */
[----:B------:R-:W-:Y:S01]  /*7340*/  FADD.FTZ R24, R24, -UR6 ;  /* 0x8000000618187e21 */ /* 0x000fe20008010000 */
[----:B01234-:R-:W-:Y:S01]  /*7350*/  MOV R3, R19 ;  /* 0x0000001300037202 */ /* 0x01ffe20000000f00 */
[----:B------:R-:W0:Y:S02]  /*7360*/  LDCU.64 UR16, c[0x0][0x380] ;  /* 0x00007000ff1077ac */ /* 0x000e240008000a00 */
[----:B------:R-:W-:-:S04]  /*7370*/  FMUL.FTZ R24, R24, UR7 ;  /* 0x0000000718187c20 */ /* 0x000fc80008410000 */
[----:B------:R-:W-:Y:S01]  /*7380*/  FFMA.FTZ R7, R41, R24, R42 ;  /* 0x0000001829077223 */ /* 0x000fe2000001002a */
[----:B------:R-:W-:Y:S02]  /*7390*/  IMAD R5, R8, UR14, RZ ;  /* 0x0000000e08057c24 */ /* 0x000fe4000f8e02ff */
[----:B------:R-:W-:-:S04]  /*73a0*/  IMAD.WIDE.U32 R2, R6, UR14, R2 ;  /* 0x0000000e06027c25 */ /* 0x000fc8000f8e0002 */
[----:B------:R-:W-:Y:S01]  /*73b0*/  IMAD R5, R6, UR15, R5 ;  /* 0x0000000f06057c24 */ /* 0x000fe2000f8e0205 */
[----:B0-----:R-:W-:-:S04]  /*73c0*/  LEA R4, P1, R2, UR16, 0x1 ;  /* 0x0000001002047c11 */ /* 0x001fc8000f8208ff */
[----:B------:R-:W-:-:S04]  /*73d0*/  IADD3 R5, PT, PT, R3, R5, RZ ;  /* 0x0000000503057210 */ /* 0x000fc80007ffe0ff */
[----:B------:R-:W-:Y:S01]  /*73e0*/  LEA.HI.X R5, R2, UR17, R5, 0x1, P1 ;  /* 0x0000001102057c11 */ /* 0x000fe200088f0c05 */
[----:B-----5:R-:W-:-:S04]  /*73f0*/  FADD.FTZ R0, R0, -UR6 ;  /* 0x8000000600007e21 */ /* 0x020fc80008010000 */
[----:B------:R-:W-:-:S04]  /*7400*/  FMUL.FTZ R0, R0, UR7 ;  /* 0x0000000700007c20 */ /* 0x000fc80008410000 */
[----:B------:R-:W-:-:S05]  /*7410*/  FFMA.FTZ R0, R40, R0, R43 ;  /* 0x0000000028007223 */ /* 0x000fca000001002b */
[----:B------:R-:W-:-:S05]  /*7420*/  F2FP.BF16.F32.PACK_AB R3, R7, R0 ;  /* 0x000000000703723e */ /* 0x000fca00000010ff */
[----:B------:R0:W-:Y:S02]  /*7430*/  STG.E desc[UR12][R4.64], R3 ;  /* 0x0000000304007986 */ /* 0x0001e4000c10190c */
.L_x_2360:
[----:B------:R-:W-:Y:S05]  /*7440*/  BSYNC.RECONVERGENT B1 ;  /* 0x0000000000017941 */ /* 0x000fea0003800200 */
.L_x_2359:
[----:B------:R-:W-:Y:S01]  /*7450*/  ISETP.GE.U32.AND P5, PT, R9, UR10, PT ;  /* 0x0000000a09007c0c */ /* 0x000fe2000bfa6070 */
[----:B------:R-:W-:Y:S01]  /*7460*/  BSSY.RECONVERGENT B1, `(.L_x_2361) ;  /* 0x000002c000017945 */ /* 0x000fe20003800200 */
[----:B01234-:R-:W-:Y:S02]  /*7470*/  SHF.R.S32.HI R5, RZ, 0x1f, R9 ;  /* 0x0000001fff057819 */ /* 0x01ffe40000011409 */
        /* <DEDUP_REMOVED lines=23> */
[----:B------:R-:W2:Y:S01]  /*75f0*/  LDL.LU R2, [R1+0x8] ;  /* 0x0000080001027983 */ /* 0x000ea20000300800 */
[----:B------:R-:W0:Y:S01]  /*7600*/  LDCU.64 UR14, c[0x0][0x3e0] ;  /* 0x00007c00ff0e77ac */ /* 0x000e220008000a00 */
[----:B------:R-:W-:Y:S01]  /*7610*/  MOV R3, R19 ;  /* 0x0000001300037202 */ /* 0x000fe20000000f00 */
[----:B------:R-:W-:Y:S01]  /*7620*/  FADD.FTZ R25, R25, -UR6 ;  /* 0x8000000619197e21 */ /* 0x000fe20008010000 */
[----:B------:R-:W1:Y:S03]  /*7630*/  LDCU.64 UR16, c[0x0][0x380] ;  /* 0x00007000ff1077ac */ /* 0x000e660008000a00 */
[----:B------:R-:W-:Y:S01]  /*7640*/  FMUL.FTZ R25, R25, UR7 ;  /* 0x0000000719197c20 */ /* 0x000fe20008410000 */
[----:B0-----:R-:W-:-:S04]  /*7650*/  IMAD R22, R5, UR14, RZ ;  /* 0x0000000e05167c24 */ /* 0x001fc8000f8e02ff */
[----:B------:R-:W-:Y:S02]  /*7660*/  IMAD R5, R9, UR15, R22 ;  /* 0x0000000f09057c24 */ /* 0x000fe4000f8e0216 */
[----:B------:R-:W-:Y:S01]  /*7670*/  FFMA.FTZ R22, R41, R25, R42 ;  /* 0x0000001929167223 */ /* 0x000fe2000001002a */
[----:B--2---:R-:W-:Y:S01]  /*7680*/  FADD.FTZ R4, R2, -UR6 ;  /* 0x8000000602047e21 */ /* 0x004fe20008010000 */
[----:B------:R-:W-:-:S03]  /*7690*/  MOV R2, R16 ;  /* 0x0000001000027202 */ /* 0x000fc60000000f00 */
[----:B------:R-:W-:Y:S02]  /*76a0*/  FMUL.FTZ R4, R4, UR7 ;  /* 0x0000000704047c20 */ /* 0x000fe40008410000 */
[----:B------:R-:W-:-:S04]  /*76b0*/  IMAD.WIDE.U32 R2, R9, UR14, R2 ;  /* 0x0000000e09027c25 */ /* 0x000fc8000f8e0002 */
[----:B------:R-:W-:Y:S01]  /*76c0*/  FFMA.FTZ R9, R40, R4, R43 ;  /* 0x0000000428097223 */ /* 0x000fe2000001002b */
[----:B-1----:R-:W-:Y:S02]  /*76d0*/  LEA R4, P5, R2, UR16, 0x1 ;  /* 0x0000001002047c11 */ /* 0x002fe4000f8a08ff */
[----:B------:R-:W-:Y:S02]  /*76e0*/  IADD3 R5, PT, PT, R3, R5, RZ ;  /* 0x0000000503057210 */ /* 0x000fe40007ffe0ff */
[----:B------:R-:W-:Y:S02]  /*76f0*/  F2FP.BF16.F32.PACK_AB R3, R22, R9 ;  /* 0x000000091603723e */ /* 0x000fe400000010ff */
[----:B------:R-:W-:-:S05]  /*7700*/  LEA.HI.X R5, R2, UR17, R5, 0x1, P5 ;  /* 0x0000001102057c11 */ /* 0x000fca000a8f0c05 */
[----:B------:R0:W-:Y:S02]  /*7710*/  STG.E desc[UR12][R4.64], R3 ;  /* 0x0000000304007986 */ /* 0x0001e4000c10190c */
.L_x_2362:
[----:B------:R-:W-:Y:S05]  /*7720*/  BSYNC.RECONVERGENT B1 ;  /* 0x0000000000017941 */ /* 0x000fea0003800200 */
.L_x_2361:
        /* <DEDUP_REMOVED lines=9> */
[----:B-1----:R-:W-:-:S04]  /*77c0*/  IMAD R21, R21, UR14, RZ ;  /* 0x0000000e15157c24 */ /* 0x002fc8000f8e02ff */
[----:B------:R-:W-:Y:S02]  /*77d0*/  IMAD R21, R10, UR15, R21 ;  /* 0x0000000f0a157c24 */ /* 0x000fe4000f8e0215 */
[----:B--2---:R-:W-:Y:S01]  /*77e0*/  FADD.FTZ R4, R2, -UR6 ;  /* 0x8000000602047e21 */ /* 0x004fe20008010000 */
        /* <DEDUP_REMOVED lines=9> */
.L_x_2364:
[----:B------:R-:W-:Y:S05]  /*7880*/  BSYNC.RECONVERGENT B1 ;  /* 0x0000000000017941 */ /* 0x000fea0003800200 */
.L_x_2363:
        /* <DEDUP_REMOVED lines=20> */
.L_x_2366:
[----:B------:R-:W-:Y:S05]  /*79d0*/  BSYNC.RECONVERGENT B1 ;  /* 0x0000000000017941 */ /* 0x000fea0003800200 */
.L_x_2365:
        /* <DEDUP_REMOVED lines=20> */
.L_x_2368:
[----:B------:R-:W-:Y:S05]  /*7b20*/  BSYNC.RECONVERGENT B1 ;  /* 0x0000000000017941 */ /* 0x000fea0003800200 */
.L_x_2367:
        /* <DEDUP_REMOVED lines=20> */
.L_x_2370:
[----:B------:R-:W-:Y:S05]  /*7c70*/  BSYNC.RECONVERGENT B1 ;  /* 0x0000000000017941 */ /* 0x000fea0003800200 */
.L_x_2369:
        /* <DEDUP_REMOVED lines=20> */
.L_x_2372:
[----:B------:R-:W-:Y:S05]  /*7dc0*/  BSYNC.RECONVERGENT B1 ;  /* 0x0000000000017941 */ /* 0x000fea0003800200 */
.L_x_2371:
        /* <DEDUP_REMOVED lines=42> */
.L_x_2374:
[----:B------:R-:W-:Y:S05]  /*8070*/  BSYNC.RECONVERGENT B1 ;  /* 0x0000000000017941 */ /* 0x000fea0003800200 */
.L_x_2373:
        /* <DEDUP_REMOVED lines=20> */
.L_x_2376:
[----:B------:R-:W-:Y:S05]  /*81c0*/  BSYNC.RECONVERGENT B1 ;  /* 0x0000000000017941 */ /* 0x000fea0003800200 */
.L_x_2375:
        /* <DEDUP_REMOVED lines=20> */
.L_x_2378:
[----:B------:R-:W-:Y:S05]  /*8310*/  BSYNC.RECONVERGENT B1 ;  /* 0x0000000000017941 */ /* 0x000fea0003800200 */
.L_x_2377:
[----:B------:R-:W-:Y:S04]  /*8320*/  BSSY.RECONVERGENT B1, `(.L_x_2379) ;  /* 0x0000014000017945 */ /* 0x000fe80003800200 */
[----:B------:R-:W-:Y:S05]  /*8330*/  @P6 BRA `(.L_x_2380) ;  /* 0x0000000000486947 */ /* 0x000fea0003800000 */
[----:B------:R-:W3:Y:S01]  /*8340*/  LDCU.64 UR14, c[0x0][0x3e0] ;  /* 0x00007c00ff0e77ac */ /* 0x000ee20008000a00 */
[----:B012---:R-:W-:Y:S01]  /*8350*/  MOV R8, R16 ;  /* 0x0000001000087202 */ /* 0x007fe20000000f00 */
[----:B------:R-:W-:Y:S01]  /*8360*/  FADD.FTZ R57, R57, -UR6 ;  /* 0x8000000639397e21 */ /* 0x000fe20008010000 */
[----:B------:R-:W-:Y:S01]  /*8370*/  MOV R9, R19 ;  /* 0x0000001300097202 */ /* 0x000fe20000000f00 */
[----:B------:R-:W0:Y:S01]  /*8380*/  LDCU.64 UR16, c[0x0][0x380] ;  /* 0x00007000ff1077ac */ /* 0x000e220008000a00 */
[----:B------:R-:W-:Y:S01]  /*8390*/  FADD.FTZ R34, R34, -UR6 ;  /* 0x8000000622227e21 */ /* 0x000fe20008010000 */
[----:B------:R-:W-:-:S03]  /*83a0*/  FMUL.FTZ R57, R57, UR7 ;  /* 0x0000000739397c20 */ /* 0x000fc60008410000 */
[----:B------:R-:W-:-:S04]  /*83b0*/  FMUL.FTZ R34, R34, UR7 ;  /* 0x0000000722227c20 */ /* 0x000fc80008410000 */
[----:B------:R-:W-:Y:S01]  /*83c0*/  FFMA.FTZ R34, R41, R34, R42 ;  /* 0x0000002229227223 */ /* 0x000fe2000001002a */
[----:B---3--:R-:W-:Y:S02]  /*83d0*/  IMAD R0, R7, UR14, RZ ;  /* 0x0000000e07007c24 */ /* 0x008fe4000f8e02ff */
        /* <DEDUP_REMOVED lines=8> */
.L_x_2380:
[----:B------:R-:W-:Y:S05]  /*8460*/  BSYNC.RECONVERGENT B1 ;  /* 0x0000000000017941 */ /* 0x000fea0003800200 */
.L_x_2379:
        /* <DEDUP_REMOVED lines=20> */
.L_x_2382:
[----:B------:R-:W-:Y:S05]  /*85b0*/  BSYNC.RECONVERGENT B1 ;  /* 0x0000000000017941 */ /* 0x000fea0003800200 */
.L_x_2381:
        /* <DEDUP_REMOVED lines=19> */
.L_x_2320:
        /* <DEDUP_REMOVED lines=21> */
[----:B--2---:R-:W-:-:S04]  /*8840*/  FADD.FTZ R46, R45, 1 ;  /* 0x3f8000002d2e7421 */ /* 0x004fc80000010000 */
[----:B------:R-:W2:Y:S01]  /*8850*/  MUFU.RCP R21, R46 ;  /* 0x0000002e00157308 */ /* 0x000ea20000001000 */
[----:B0-----:R-:W-:Y:S01]  /*8860*/  FADD.FTZ R51, R48, 1 ;  /* 0x3f80000030337421 */ /* 0x001fe20000010000 */
[----:B--2---:R-:W-:-:S06]  /*8870*/  FMUL.FTZ R21, R20, R21 ;  /* 0x0000001514157220 */ /* 0x004fcc0000410000 */
[----:B------:R-:W0:Y:S02]  /*8880*/  MUFU.RCP R20, R51 ;  /* 0x0000003300147308 */ /* 0x000e240000001000 */
[----:B0-----:R-:W-:Y:S01]  /*8890*/  FMUL.FTZ R20, R23, R20 ;  /* 0x0000001417147220 */ /* 0x001fe20000410000 */
        /* <DEDUP_REMOVED lines=9> */
.L_x_2385:
[----:B------:R-:W-:Y:S05]  /*8930*/  BSYNC.RECONVERGENT B1 ;  /* 0x0000000000017941 */ /* 0x000fea0003800200 */
.L_x_2384:
        /* <DEDUP_REMOVED lines=34> */
.L_x_2387:
[----:B------:R-:W-:Y:S05]  /*8b60*/  BSYNC.RECONVERGENT B1 ;  /* 0x0000000000017941 */ /* 0x000fea0003800200 */
.L_x_2386:
        /* <DEDUP_REMOVED lines=34> */
.L_x_2389:
[----:B------:R-:W-:Y:S05]  /*8d90*/  BSYNC.RECONVERGENT B1 ;  /* 0x0000000000017941 */ /* 0x000fea0003800200 */
.L_x_2388:
        /* <DEDUP_REMOVED lines=25> */
[----:B------:R-:W-:-:S03]  /*8f30*/  IMAD R47, R22, UR15, R51 ;  /* 0x0000000f162f7c24 */ /* 0x000fc6000f8e0233 */
[----:B------:R-:W2:Y:S01]  /*8f40*/  MUFU.RCP R21, R48 ;  /* 0x0000003000157308 */ /* 0x000ea20000001000 */
[----:B0-----:R-:W-:-:S07]  /*8f50*/  FADD.FTZ R39, R49, 1 ;  /* 0x3f80000031277421 */ /* 0x001fce0000010000 */
[----:B------:R-:W0:Y:S01]  /*8f60*/  MUFU.RCP R39, R39 ;  /* 0x0000002700277308 */ /* 0x000e220000001000 */
[----:B--2---:R-:W-:Y:S01]  /*8f70*/  FMUL.FTZ R38, R38, R21 ;  /* 0x0000001526267220 */ /* 0x004fe20000410000 */
[----:B------:R-:W-:-:S03]  /*8f80*/  MOV R21, R19 ;  /* 0x0000001300157202 */ /* 0x000fc60000000f00 */
[----:B------:R-:W-:-:S04]  /*8f90*/  IMAD.WIDE.U32 R20, R22, UR14, R20 ;  /* 0x0000000e16147c25 */ /* 0x000fc8000f8e0014 */
[----:B0-----:R-:W-:Y:S01]  /*8fa0*/  FMUL.FTZ R49, R23, R39 ;  /* 0x0000002717317220 */ /* 0x001fe20000410000 */
[----:B------:R-:W-:Y:S02]  /*8fb0*/  IADD3 R47, PT, PT, R21, R47, RZ ;  /* 0x0000002f152f7210 */ /* 0x000fe40007ffe0ff */
[C---:B-1----:R-:W-:Y:S02]  /*8fc0*/  LEA R22, P1, R20.reuse, UR16, 0x1 ;  /* 0x0000001014167c11 */ /* 0x042fe4000f8208ff */
[----:B------:R-:W-:Y:S02]  /*8fd0*/  F2FP.BF16.F32.PACK_AB R49, R49, R38 ;  /* 0x000000263131723e */ /* 0x000fe400000010ff */
[----:B------:R-:W-:-:S05]  /*8fe0*/  LEA.HI.X R23, R20, UR17, R47, 0x1, P1 ;  /* 0x0000001114177c11 */ /* 0x000fca00088f0c2f */
[----:B------:R0:W-:Y:S04]  /*8ff0*/  STG.E desc[UR12][R22.64], R49 ;  /* 0x0000003116007986 */ /* 0x0001e8000c10190c */
.L_x_2391:
[----:B------:R-:W-:Y:S05]  /*9000*/  BSYNC.RECONVERGENT B1 ;  /* 0x0000000000017941 */ /* 0x000fea0003800200 */
.L_x_2390:
[----:B------:R-:W-:Y:S01]  /*9010*/  BSSY.RECONVERGENT B1, `(.L_x_2392) ;  /* 0x000001f000017945 */ /* 0x000fe20003800200 */
[----:B------:R-:W-:-:S03]  /*9020*/  IADD3 R39, PT, PT, R44, 0x50, RZ ;  /* 0x000000502c277810 */ /* 0x000fc60007ffe0ff */
[----:B------:R-:W-:Y:S05]  /*9030*/  @P2 BRA `(.L_x_2393) ;  /* 0x0000000000702947 */ /* 0x000fea0003800000 */
[----:B------:R-:W-:Y:S01]  /*9040*/  FADD.FTZ R54, R54, -UR6 ;  /* 0x8000000636367e21 */ /* 0x000fe20008010000 */
[----:B------:R-:W-:Y:S01]  /*9050*/  FADD.FTZ R20, R0, -UR6 ;  /* 0x8000000600147e21 */ /* 0x000fe20008010000 */
[----:B------:R-:W1:Y:S01]  /*9060*/  LDCU.64 UR14, c[0x0][0x3e0] ;  /* 0x00007c00ff0e77ac */ /* 0x000e620008000a00 */
[----:B------:R-:W-:Y:S01]  /*9070*/  MOV R21, R19 ;  /* 0x0000001300157202 */ /* 0x000fe20000000f00 */
[----:B------:R-:W-:Y:S01]  /*9080*/  FMUL.FTZ R54, R54, UR7 ;  /* 0x0000000736367c20 */ /* 0x000fe20008410000 */
[----:B0-----:R-:W-:Y:S01]  /*9090*/  FMUL.FTZ R22, R20, UR7 ;  /* 0x0000000714167c20 */ /* 0x001fe20008410000 */
        /* <DEDUP_REMOVED lines=17> */
[----:B--2---:R-:W-:Y:S01]  /*91b0*/  FMUL.FTZ R45, R22, R23 ;  /* 0x00000017162d7220 */ /* 0x004fe20000410000 */
[----:B0-----:R-:W-:-:S04]  /*91c0*/  LEA R22, P1, R20, UR16, 0x1 ;  /* 0x0000001014167c11 */ /* 0x001fc8000f8208ff */
[----:B------:R-:W-:Y:S02]  /*91d0*/  LEA.HI.X R23, R20, UR17, R49, 0x1, P1 ;  /* 0x0000001114177c11 */ /* 0x000fe400088f0c31 */
[----:B------:R-:W-:-:S05]  /*91e0*/  F2FP.BF16.F32.PACK_AB R45, R45, R0 ;  /* 0x000000002d2d723e */ /* 0x000fca00000010ff */
[----:B------:R1:W-:Y:S02]  /*91f0*/  STG.E desc[UR12][R22.64], R45 ;  /* 0x0000002d16007986 */ /* 0x0003e4000c10190c */
.L_x_2393:
[----:B------:R-:W-:Y:S05]  /*9200*/  BSYNC.RECONVERGENT B1 ;  /* 0x0000000000017941 */ /* 0x000fea0003800200 */
.L_x_2392:
[----:B------:R-:W-:Y:S01]  /*9210*/  ISETP.GE.U32.AND P1, PT, R39, UR10, PT ;  /* 0x0000000a27007c0c */ /* 0x000fe2000bf26070 */
[----:B------:R-:W-:Y:S01]  /*9220*/  BSSY.RECONVERGENT B1, `(.L_x_2394) ;  /* 0x0000028000017945 */ /* 0x000fe20003800200 */
[----:B------:R-:W-:Y:S02]  /*9230*/  SHF.R.S32.HI R20, RZ, 0x1f, R39 ;  /* 0x0000001fff147819 */ /* 0x000fe40000011427 */
[----:B-1----:R-:W-:Y:S02]  /*9240*/  IADD3 R45, PT, PT, R44, 0x60, RZ ;  /* 0x000000602c2d7810 */ /* 0x002fe40007ffe0ff */
        /* <DEDUP_REMOVED lines=37> */
.L_x_2395:
[----:B------:R-:W-:Y:S05]  /*94a0*/  BSYNC.RECONVERGENT B1 ;  /* 0x0000000000017941 */ /* 0x000fea0003800200 */
.L_x_2394:
[----:B------:R-:W-:Y:S01]  /*94b0*/  BSSY.RECONVERGENT B1, `(.L_x_2396) ;  /* 0x0000020000017945 */ /* 0x000fe20003800200 */
[C---:B------:R-:W-:Y:S01]  /*94c0*/  IADD3 R39, PT, PT, R44.reuse, 0x80, RZ ;  /* 0x000000802c277810 */ /* 0x040fe20007ffe0ff */
[----:B01----:R-:W-:Y:S02]  /*94d0*/  VIADD R23, R44, 0x90 ;  /* 0x000000902c177836 */ /* 0x003fe40000000000 */
[----:B------:R-:W-:Y:S05]  /*94e0*/  @P2 BRA `(.L_x_2397) ;  /* 0x0000000000702947 */ /* 0x000fea0003800000 */
[----:B------:R-:W-:Y:S01]  /*94f0*/  FADD.FTZ R58, R58, -UR6 ;  /* 0x800000063a3a7e21 */ /* 0x000fe20008010000 */
[----:B-----5:R-:W-:Y:S01]  /*9500*/  FADD.FTZ R3, R3, -UR6 ;  /* 0x8000000603037e21 */ /* 0x020fe20008010000 */
[----:B------:R-:W0:Y:S02]  /*9510*/  LDCU.64 UR14, c[0x0][0x3e0] ;  /* 0x00007c00ff0e77ac */ /* 0x000e240008000a00 */
[----:B------:R-:W-:Y:S01]  /*9520*/  FMUL.FTZ R21, R58, UR7 ;  /* 0x000000073a157c20 */ /* 0x000fe20008410000 */
[----:B------:R-:W-:Y:S01]  /*9530*/  FMUL.FTZ R3, R3, UR7 ;  /* 0x0000000703037c20 */ /* 0x000fe20008410000 */
        /* <DEDUP_REMOVED lines=23> */
.L_x_2397:
[----:B------:R-:W-:Y:S05]  /*96b0*/  BSYNC.RECONVERGENT B1 ;  /* 0x0000000000017941 */ /* 0x000fea0003800200 */
.L_x_2396:
[----:B------:R-:W-:Y:S04]  /*96c0*/  BSSY.RECONVERGENT B1, `(.L_x_2398) ;  /* 0x000001e000017945 */ /* 0x000fe80003800200 */
[----:B------:R-:W-:Y:S05]  /*96d0*/  @P3 BRA `(.L_x_2399) ;  /* 0x0000000000703947 */ /* 0x000fea0003800000 */
[----:B------:R-:W-:Y:S01]  /*96e0*/  FADD.FTZ R60, R60, -UR6 ;  /* 0x800000063c3c7e21 */ /* 0x000fe20008010000 */
[----:B------:R-:W-:Y:S01]  /*96f0*/  FADD.FTZ R4, R4, -UR6 ;  /* 0x8000000604047e21 */ /* 0x000fe20008010000 */
[----:B------:R-:W1:Y:S01]  /*9700*/  LDCU.64 UR14, c[0x0][0x3e0] ;  /* 0x00007c00ff0e77ac */ /* 0x000e620008000a00 */
[----:B-----5:R-:W-:Y:S01]  /*9710*/  MOV R3, R19 ;  /* 0x0000001300037202 */ /* 0x020fe20000000f00 */
        /* <DEDUP_REMOVED lines=24> */
.L_x_2399:
[----:B------:R-:W-:Y:S05]  /*98a0*/  BSYNC.RECONVERGENT B1 ;  /* 0x0000000000017941 */ /* 0x000fea0003800200 */
.L_x_2398:
[----:B------:R-:W-:Y:S01]  /*98b0*/  ISETP.GE.U32.AND P5, PT, R39, UR10, PT ;  /* 0x0000000a27007c0c */ /* 0x000fe2000bfa6070 */
[----:B------:R-:W-:Y:S01]  /*98c0*/  BSSY.RECONVERGENT B1, `(.L_x_2400) ;  /* 0x0000033000017945 */ /* 0x000fe20003800200 */
[----:B-----5:R-:W-:Y:S02]  /*98d0*/  SHF.R.S32.HI R2, RZ, 0x1f, R39 ;  /* 0x0000001fff027819 */ /* 0x020fe40000011427 */
[----:B-1----:R-:W-:Y:S02]  /*98e0*/  IADD3 R47, PT, PT, R44, 0xa0, RZ ;  /* 0x000000a02c2f7810 */ /* 0x002fe40007ffe0ff */
[----:B------:R-:W-:Y:S02]  /*98f0*/  ISETP.GE.AND.EX P5, PT, R2, UR11, PT, P5 ;  /* 0x0000000b02007c0c */ /* 0x000fe4000bfa6350 */
[C---:B------:R-:W-:Y:S02]  /*9900*/  IADD3 R38, PT, PT, R44.reuse, 0xb0, RZ ;  /* 0x000000b02c267810 */ /* 0x040fe40007ffe0ff */
[----:B0-----:R-:W-:-:S02]  /*9910*/  IADD3 R21, PT, PT, R44, 0xc0, RZ ;  /* 0x000000c02c157810 */ /* 0x001fc40007ffe0ff */
        /* <DEDUP_REMOVED lines=45> */
.L_x_2401:
[----:B------:R-:W-:Y:S05]  /*9bf0*/  BSYNC.RECONVERGENT B1 ;  /* 0x0000000000017941 */ /* 0x000fea0003800200 */
.L_x_2400:
        /* <DEDUP_REMOVED lines=32> */
.L_x_2403:
[----:B------:R-:W-:Y:S05]  /*9e00*/  BSYNC.RECONVERGENT B1 ;  /* 0x0000000000017941 */ /* 0x000fea0003800200 */
.L_x_2402:
        /* <DEDUP_REMOVED lines=30> */
.L_x_2405:
[----:B------:R-:W-:Y:S05]  /*9ff0*/  BSYNC.RECONVERGENT B1 ;  /* 0x0000000000017941 */ /* 0x000fea0003800200 */
.L_x_2404:
        /* <DEDUP_REMOVED lines=9> */
[----:B0-----:R-:W-:Y:S01]  /*a090*/  FFMA.FTZ R23, R40, R68, R43 ;  /* 0x0000004428177223 */ /* 0x001fe2000001002b */
[----:B------:R-:W-:-:S03]  /*a0a0*/  FFMA.FTZ R8, R41, R8, R42 ;  /* 0x0000000829087223 */ /* 0x000fc6000001002a */
[----:B------:R-:W-:Y:S01]  /*a0b0*/  FMUL.FTZ R2, R23, -1.4426950216293334961 ;  /* 0xbfb8aa3b17027820 */ /* 0x000fe20000410000 */
[----:B-1----:R-:W-:-:S05]  /*a0c0*/  FMUL.FTZ R5, R8, -1.4426950216293334961 ;  /* 0xbfb8aa3b08057820 */ /* 0x002fca0000410000 */
        /* <DEDUP_REMOVED lines=17> */
.L_x_2407:
[----:B------:R-:W-:Y:S05]  /*a1e0*/  BSYNC.RECONVERGENT B1 ;  /* 0x0000000000017941 */ /* 0x000fea0003800200 */
.L_x_2406:
[----:B------:R-:W-:Y:S04]  /*a1f0*/  BSSY.RECONVERGENT B1, `(.L_x_2408) ;  /* 0x000001e000017945 */ /* 0x000fe80003800200 */
[----:B------:R-:W-:Y:S05]  /*a200*/  @P3 BRA `(.L_x_2409) ;  /* 0x0000000000703947 */ /* 0x000fea0003800000 */
[----:B------:R-:W-:Y:S01]  /*a210*/  FADD.FTZ R67, R67, -UR6 ;  /* 0x8000000643437e21 */ /* 0x000fe20008010000 */
[----:B------:R-:W-:Y:S01]  /*a220*/  FADD.FTZ R9, R9, -UR6 ;  /* 0x8000000609097e21 */ /* 0x000fe20008010000 */
[----:B------:R-:W3:Y:S01]  /*a230*/  LDCU.64 UR14, c[0x0][0x3e0] ;  /* 0x00007c00ff0e77ac */ /* 0x000ee20008000a00 */
[----:B------:R-:W-:Y:S01]  /*a240*/  MOV R3, R19 ;  /* 0x0000001300037202 */ /* 0x000fe20000000f00 */
[----:B------:R-:W-:Y:S01]  /*a250*/  FMUL.FTZ R67, R67, UR7 ;  /* 0x0000000743437c20 */ /* 0x000fe20008410000 */
[----:B------:R-:W-:Y:S01]  /*a260*/  FMUL.FTZ R9, R9, UR7 ;  /* 0x0000000709097c20 */ /* 0x000fe20008410000 */
[----:B------:R-:W4:Y:S02]  /*a270*/  LDCU.64 UR16, c[0x0][0x380] ;  /* 0x00007000ff1077ac */ /* 0x000f240008000a00 */
[----:B------:R-:W-:Y:S01]  /*a280*/  FFMA.FTZ R67, R40, R67, R43 ;  /* 0x0000004328437223 */ /* 0x000fe2000001002b */
[----:B------:R-:W-:-:S03]  /*a290*/  FFMA.FTZ R8, R41, R9, R42 ;  /* 0x0000000929087223 */ /* 0x000fc6000001002a */
[----:B------:R-:W-:Y:S01]  /*a2a0*/  FMUL.FTZ R2, R67, -1.4426950216293334961 ;  /* 0xbfb8aa3b43027820 */ /* 0x000fe20000410000 */
[----:B012---:R-:W-:-:S05]  /*a2b0*/  FMUL.FTZ R5, R8, -1.4426950216293334961 ;  /* 0xbfb8aa3b08057820 */ /* 0x007fca0000410000 */
        /* <DEDUP_REMOVED lines=17> */
.L_x_2409:
[----:B------:R-:W-:Y:S05]  /*a3d0*/  BSYNC.RECONVERGENT B1 ;  /* 0x0000000000017941 */ /* 0x000fea0003800200 */
.L_x_2408:
        /* <DEDUP_REMOVED lines=25> */
[----:B-----5:R-:W-:-:S04]  /*a570*/  LEA R4, P1, R2, UR16, 0x1 ;  /* 0x0000001002047c11 */ /* 0x020fc8000f8208ff */
[----:B------:R-:W-:Y:S01]  /*a580*/  LEA.HI.X R5, R2, UR17, R9, 0x1, P1 ;  /* 0x0000001102057c11 */ /* 0x000fe200088f0c09 */
[----:B-1----:R-:W-:-:S05]  /*a590*/  FMUL.FTZ R7, R7, R6 ;  /* 0x0000000607077220 */ /* 0x002fca0000410000 */
[----:B------:R-:W-:-:S05]  /*a5a0*/  F2FP.BF16.F32.PACK_AB R7, R7, R0 ;  /* 0x000000000707723e */ /* 0x000fca00000010ff */
[----:B------:R4:W-:Y:S02]  /*a5b0*/  STG.E desc[UR12][R4.64], R7 ;  /* 0x0000000704007986 */ /* 0x0009e4000c10190c */
.L_x_2411:
[----:B------:R-:W-:Y:S05]  /*a5c0*/  BSYNC.RECONVERGENT B1 ;  /* 0x0000000000017941 */ /* 0x000fea0003800200 */
.L_x_2410:
[----:B------:R-:W-:Y:S01]  /*a5d0*/  ISETP.GE.U32.AND P5, PT, R39, UR10, PT ;  /* 0x0000000a27007c0c */ /* 0x000fe2000bfa6070 */
[----:B------:R-:W-:Y:S01]  /*a5e0*/  BSSY.RECONVERGENT B1, `(.L_x_2412) ;  /* 0x0000035000017945 */ /* 0x000fe20003800200 */
[----:B------:R-:W-:Y:S02]  /*a5f0*/  SHF.R.S32.HI R3, RZ, 0x1f, R39 ;  /* 0x0000001fff037819 */ /* 0x000fe40000011427 */
[C---:B0-2---:R-:W-:Y:S02]  /*a600*/  IADD3 R23, PT, PT, R44.reuse, 0x100, RZ ;  /* 0x000001002c177810 */ /* 0x045fe40007ffe0ff */
[----:B------:R-:W-:Y:S02]  /*a610*/  ISETP.GE.AND.EX P5, PT, R3, UR11, PT, P5 ;  /* 0x0000000b03007c0c */ /* 0x000fe4000bfa6350 */
[C---:B------:R-:W-:Y:S02]  /*a620*/  IADD3 R20, PT, PT, R44.reuse, 0x110, RZ ;  /* 0x000001102c147810 */ /* 0x040fe40007ffe0ff */
[----:B---3--:R-:W-:-:S02]  /*a630*/  IADD3 R9, PT, PT, R44, 0x120, RZ ;  /* 0x000001202c097810 */ /* 0x008fc40007ffe0ff */
        /* <DEDUP_REMOVED lines=16> */
[C---:B-1--4-:R-:W-:Y:S02]  /*a740*/  IADD3 R7, PT, PT, R44.reuse, 0x140, RZ ;  /* 0x000001402c077810 */ /* 0x052fe40007ffe0ff */
        /* <DEDUP_REMOVED lines=30> */
.L_x_2413:
[----:B------:R-:W-:Y:S05]  /*a930*/  BSYNC.RECONVERGENT B1 ;  /* 0x0000000000017941 */ /* 0x000fea0003800200 */
.L_x_2412:
        /* <DEDUP_REMOVED lines=25> */
[----:B--2---:R-:W-:-:S04]  /*aad0*/  LEA R4, P2, R2, UR16, 0x1 ;  /* 0x0000001002047c11 */ /* 0x004fc8000f8408ff */
[----:B------:R-:W-:Y:S01]  /*aae0*/  LEA.HI.X R5, R2, UR17, R45, 0x1, P2 ;  /* 0x0000001102057c11 */ /* 0x000fe200090f0c2d */
[----:B-1----:R-:W-:-:S05]  /*aaf0*/  FMUL.FTZ R38, R39, R12 ;  /* 0x0000000c27267220 */ /* 0x002fca0000410000 */
[----:B------:R-:W-:-:S05]  /*ab00*/  F2FP.BF16.F32.PACK_AB R11, R38, R11 ;  /* 0x0000000b260b723e */ /* 0x000fca00000010ff */
[----:B------:R1:W-:Y:S02]  /*ab10*/  STG.E desc[UR12][R4.64], R11 ;  /* 0x0000000b04007986 */ /* 0x0003e4000c10190c */
.L_x_2415:
[----:B------:R-:W-:Y:S05]  /*ab20*/  BSYNC.RECONVERGENT B1 ;  /* 0x0000000000017941 */ /* 0x000fea0003800200 */
.L_x_2414:
[----:B------:R-:W-:Y:S04]  /*ab30*/  BSSY.RECONVERGENT B1, `(.L_x_2416) ;  /* 0x000001f000017945 */ /* 0x000fe80003800200 */
[----:B------:R-:W-:Y:S05]  /*ab40*/  @P1 BRA `(.L_x_2417) ;  /* 0x0000000000741947 */ /* 0x000fea0003800000 */
[----:B------:R-:W2:Y:S01]  /*ab50*/  LDL.LU R2, [R1] ;  /* 0x0000000001027983 */ /* 0x000ea20000300800 */
[----:B------:R-:W-:Y:S01]  /*ab60*/  FADD.FTZ R13, R13, -UR6 ;  /* 0x800000060d0d7e21 */ /* 0x000fe20008010000 */
[----:B------:R-:W3:Y:S01]  /*ab70*/  LDCU.64 UR14, c[0x0][0x3e0] ;  /* 0x00007c00ff0e77ac */ /* 0x000ee20008000a00 */
[----:B------:R-:W-:Y:S02]  /*ab80*/  MOV R3, R19 ;  /* 0x0000001300037202 */ /* 0x000fe40000000f00 */
[----:B------:R-:W-:Y:S01]  /*ab90*/  FMUL.FTZ R13, R13, UR7 ;  /* 0x000000070d0d7c20 */ /* 0x000fe20008410000 */
[----:B------:R-:W4:Y:S03]  /*aba0*/  LDCU.64 UR16, c[0x0][0x380] ;  /* 0x00007000ff1077ac */ /* 0x000f260008000a00 */
[----:B------:R-:W-:-:S04]  /*abb0*/  FFMA.FTZ R13, R41, R13, R42 ;  /* 0x0000000d290d7223 */ /* 0x000fc8000001002a */
[----:B01----:R-:W-:-:S06]  /*abc0*/  FMUL.FTZ R5, R13, -1.4426950216293334961 ;  /* 0xbfb8aa3b0d057820 */ /* 0x003fcc0000410000 */
[----:B------:R-:W0:Y:S01]  /*abd0*/  MUFU.EX2 R5, R5 ;  /* 0x0000000500057308 */ /* 0x000e220000000800 */
[----:B---3--:R-:W-:Y:S02]  /*abe0*/  IMAD R22, R22, UR14, RZ ;  /* 0x0000000e16167c24 */ /* 0x008fe4000f8e02ff */
[----:B0-----:R-:W-:-:S06]  /*abf0*/  FADD.FTZ R12, R5, 1 ;  /* 0x3f800000050c7421 */ /* 0x001fcc0000010000 */
[----:B------:R-:W0:Y:S01]  /*ac00*/  MUFU.RCP R12, R12 ;  /* 0x0000000c000c7308 */ /* 0x000e220000001000 */
[----:B--2---:R-:W-:-:S04]  /*ac10*/  FADD.FTZ R2, R2, -UR6 ;  /* 0x8000000602027e21 */ /* 0x004fc80008010000 */
[----:B------:R-:W-:-:S04]  /*ac20*/  FMUL.FTZ R2, R2, UR7 ;  /* 0x0000000702027c20 */ /* 0x000fc80008410000 */
[----:B------:R-:W-:-:S04]  /*ac30*/  FFMA.FTZ R11, R40, R2, R43 ;  /* 0x00000002280b7223 */ /* 0x000fc8000001002b */
        /* <DEDUP_REMOVED lines=10> */
[----:B----4-:R-:W-:-:S04]  /*ace0*/  LEA R4, P1, R2, UR16, 0x1 ;  /* 0x0000001002047c11 */ /* 0x010fc8000f8208ff */
[----:B------:R-:W-:Y:S02]  /*acf0*/  LEA.HI.X R5, R2, UR17, R23, 0x1, P1 ;  /* 0x0000001102057c11 */ /* 0x000fe400088f0c17 */
[----:B------:R-:W-:-:S05]  /*ad00*/  F2FP.BF16.F32.PACK_AB R11, R22, R11 ;  /* 0x0000000b160b723e */ /* 0x000fca00000010ff */
[----:B------:R2:W-:Y:S02]  /*ad10*/  STG.E desc[UR12][R4.64], R11 ;  /* 0x0000000b04007986 */ /* 0x0005e4000c10190c */
.L_x_2417:
[----:B------:R-:W-:Y:S05]  /*ad20*/  BSYNC.RECONVERGENT B1 ;  /* 0x0000000000017941 */ /* 0x000fea0003800200 */
.L_x_2416:
        /* <DEDUP_REMOVED lines=25> */
[----:B----4-:R-:W-:-:S04]  /*aec0*/  LEA R4, P1, R2, UR16, 0x1 ;  /* 0x0000001002047c11 */ /* 0x010fc8000f8208ff */
[----:B------:R-:W-:Y:S01]  /*aed0*/  LEA.HI.X R5, R2, UR17, R21, 0x1, P1 ;  /* 0x0000001102057c11 */ /* 0x000fe200088f0c15 */
[----:B-1----:R-:W-:-:S05]  /*aee0*/  FMUL.FTZ R14, R13, R12 ;  /* 0x0000000c0d0e7220 */ /* 0x002fca0000410000 */
[----:B------:R-:W-:-:S05]  /*aef0*/  F2FP.BF16.F32.PACK_AB R11, R14, R11 ;  /* 0x0000000b0e0b723e */ /* 0x000fca00000010ff */
[----:B------:R3:W-:Y:S02]  /*af00*/  STG.E desc[UR12][R4.64], R11 ;  /* 0x0000000b04007986 */ /* 0x0007e4000c10190c */
.L_x_2419:
[----:B------:R-:W-:Y:S05]  /*af10*/  BSYNC.RECONVERGENT B1 ;  /* 0x0000000000017941 */ /* 0x000fea0003800200 */
.L_x_2418:
        /* <DEDUP_REMOVED lines=12> */
[----:B0123--:R-:W-:-:S05]  /*afe0*/  FMUL.FTZ R5, R12, -1.4426950216293334961 ;  /* 0xbfb8aa3b0c057820 */ /* 0x00ffca0000410000 */
        /* <DEDUP_REMOVED lines=17> */
.L_x_2421:
[----:B------:R-:W-:Y:S05]  /*b100*/  BSYNC.RECONVERGENT B1 ;  /* 0x0000000000017941 */ /* 0x000fea0003800200 */
.L_x_2420:
        /* <DEDUP_REMOVED lines=17> */
[----:B------:R-:W-:-:S04]  /*b220*/  FFMA.FTZ R11, R40, R2, R43 ;  /* 0x00000002280b7223 */ /* 0x000fc8000001002b */
        /* <DEDUP_REMOVED lines=8> */
[----:B------:R-:W-:Y:S01]  /*b2b0*/  FMUL.FTZ R11, R24, R9 ;  /* 0x00000009180b7220 */ /* 0x000fe20000410000 */
[----:B------:R-:W-:-:S04]  /*b2c0*/  LEA R4, P1, R2, UR16, 0x1 ;  /* 0x0000001002047c11 */ /* 0x000fc8000f8208ff */
[----:B------:R-:W-:Y:S02]  /*b2d0*/  LEA.HI.X R5, R2, UR17, R13, 0x1, P1 ;  /* 0x0000001102057c11 */ /* 0x000fe400088f0c0d */
[----:B------:R-:W-:-:S05]  /*b2e0*/  F2FP.BF16.F32.PACK_AB R11, R11, R0 ;  /* 0x000000000b0b723e */ /* 0x000fca00000010ff */
[----:B------:R0:W-:Y:S02]  /*b2f0*/  STG.E desc[UR12][R4.64], R11 ;  /* 0x0000000b04007986 */ /* 0x0001e4000c10190c */
.L_x_2423:
[----:B------:R-:W-:Y:S05]  /*b300*/  BSYNC.RECONVERGENT B1 ;  /* 0x0000000000017941 */ /* 0x000fea0003800200 */
.L_x_2422:
        /* <DEDUP_REMOVED lines=27> */
[----:B------:R-:W-:Y:S01]  /*b4c0*/  FADD.FTZ R25, R25, -UR6 ;  /* 0x8000000619197e21 */ /* 0x000fe20008010000 */
[----:B------:R-:W0:Y:S03]  /*b4d0*/  LDCU.64 UR14, c[0x0][0x3e0] ;  /* 0x00007c00ff0e77ac */ /* 0x000e260008000a00 */
[----:B------:R-:W-:Y:S01]  /*b4e0*/  FMUL.FTZ R25, R25, UR7 ;  /* 0x0000000719197c20 */ /* 0x000fe20008410000 */
[----:B------:R-:W1:Y:S03]  /*b4f0*/  LDCU.64 UR16, c[0x0][0x380] ;  /* 0x00007000ff1077ac */ /* 0x000e660008000a00 */
[----:B------:R-:W-:-:S04]  /*b500*/  FFMA.FTZ R25, R41, R25, R42 ;  /* 0x0000001929197223 */ /* 0x000fc8000001002a */
[----:B------:R-:W-:-:S06]  /*b510*/  FMUL.FTZ R5, R25, -1.4426950216293334961 ;  /* 0xbfb8aa3b19057820 */ /* 0x000fcc0000410000 */
[----:B------:R-:W3:Y:S01]  /*b520*/  MUFU.EX2 R5, R5 ;  /* 0x0000000500057308 */ /* 0x000ee20000000800 */
[----:B0-----:R-:W-:Y:S01]  /*b530*/  IMAD R24, R3, UR14, RZ ;  /* 0x0000000e03187c24 */ /* 0x001fe2000f8e02ff */
[----:B------:R-:W-:-:S03]  /*b540*/  MOV R3, R19 ;  /* 0x0000001300037202 */ /* 0x000fc60000000f00 */
[----:B------:R-:W-:Y:S02]  /*b550*/  IMAD R39, R7, UR15, R24 ;  /* 0x0000000f07277c24 */ /* 0x000fe4000f8e0218 */
[----:B---3--:R-:W-:-:S06]  /*b560*/  FADD.FTZ R22, R5, 1 ;  /* 0x3f80000005167421 */ /* 0x008fcc0000010000 */
[----:B------:R-:W0:Y:S02]  /*b570*/  MUFU.RCP R22, R22 ;  /* 0x0000001600167308 */ /* 0x000e240000001000 */
[----:B0-----:R-:W-:Y:S01]  /*b580*/  FMUL.FTZ R24, R25, R22 ;  /* 0x0000001619187220 */ /* 0x001fe20000410000 */
[----:B--2---:R-:W-:-:S04]  /*b590*/  FADD.FTZ R2, R2, -UR6 ;  /* 0x8000000602027e21 */ /* 0x004fc80008010000 */
        /* <DEDUP_REMOVED lines=10> */
[----:B-1----:R-:W-:-:S04]  /*b640*/  LEA R4, P5, R2, UR16, 0x1 ;  /* 0x0000001002047c11 */ /* 0x002fc8000f8a08ff */
[----:B------:R-:W-:Y:S02]  /*b650*/  LEA.HI.X R5, R2, UR17, R39, 0x1, P5 ;  /* 0x0000001102057c11 */ /* 0x000fe4000a8f0c27 */
[----:B------:R-:W-:-:S05]  /*b660*/  F2FP.BF16.F32.PACK_AB R7, R24, R7 ;  /* 0x000000071807723e */ /* 0x000fca00000010ff */
[----:B------:R0:W-:Y:S02]  /*b670*/  STG.E desc[UR12][R4.64], R7 ;  /* 0x0000000704007986 */ /* 0x0001e4000c10190c */
.L_x_2425:
[----:B------:R-:W-:Y:S05]  /*b680*/  BSYNC.RECONVERGENT B1 ;  /* 0x0000000000017941 */ /* 0x000fea0003800200 */
.L_x_2424:
[----:B------:R-:W-:Y:S04]  /*b690*/  BSSY.RECONVERGENT B1, `(.L_x_2426) ;  /* 0x000001f000017945 */ /* 0x000fe80003800200 */
[----:B------:R-:W-:Y:S05]  /*b6a0*/  @P2 BRA `(.L_x_2427) ;  /* 0x0000000000742947 */ /* 0x000fea0003800000 */
[----:B------:R-:W2:Y:S01]  /*b6b0*/  LDL.LU R2, [R1+0x4] ;  /* 0x0000040001027983 */ /* 0x000ea20000300800 */
[----:B------:R-:W-:Y:S01]  /*b6c0*/  FADD.FTZ R26, R26, -UR6 ;  /* 0x800000061a1a7e21 */ /* 0x000fe20008010000 */
[----:B------:R-:W1:Y:S01]  /*b6d0*/  LDCU.64 UR14, c[0x0][0x3e0] ;  /* 0x00007c00ff0e77ac */ /* 0x000e620008000a00 */
[----:B------:R-:W-:Y:S02]  /*b6e0*/  MOV R3, R19 ;  /* 0x0000001300037202 */ /* 0x000fe40000000f00 */
[----:B------:R-:W-:Y:S01]  /*b6f0*/  FMUL.FTZ R26, R26, UR7 ;  /* 0x000000071a1a7c20 */ /* 0x000fe20008410000 */
[----:B------:R-:W3:Y:S03]  /*b700*/  LDCU.64 UR16, c[0x0][0x380] ;  /* 0x00007000ff1077ac */ /* 0x000ee60008000a00 */
[----:B------:R-:W-:-:S04]  /*b710*/  FFMA.FTZ R23, R41, R26, R42 ;  /* 0x0000001a29177223 */ /* 0x000fc8000001002a */
[----:B0-----:R-:W-:-:S06]  /*b720*/  FMUL.FTZ R5, R23, -1.4426950216293334961 ;  /* 0xbfb8aa3b17057820 */ /* 0x001fcc0000410000 */
[----:B------:R-:W0:Y:S01]  /*b730*/  MUFU.EX2 R5, R5 ;  /* 0x0000000500057308 */ /* 0x000e220000000800 */
[----:B-1----:R-:W-:-:S04]  /*b740*/  IMAD R21, R21, UR14, RZ ;  /* 0x0000000e15157c24 */ /* 0x002fc8000f8e02ff */
[----:B------:R-:W-:Y:S02]  /*b750*/  IMAD R21, R8, UR15, R21 ;  /* 0x0000000f08157c24 */ /* 0x000fe4000f8e0215 */
        /* <DEDUP_REMOVED lines=11> */
[----:B0-----:R-:W-:Y:S01]  /*b810*/  FMUL.FTZ R8, R23, R22 ;  /* 0x0000001617087220 */ /* 0x001fe20000410000 */
[----:B------:R-:W-:Y:S01]  /*b820*/  IADD3 R21, PT, PT, R3, R21, RZ ;  /* 0x0000001503157210 */ /* 0x000fe20007ffe0ff */
[----:B-1----:R-:W-:Y:S01]  /*b830*/  FMUL.FTZ R7, R7, R4 ;  /* 0x0000000407077220 */ /* 0x002fe20000410000 */
[----:B---3--:R-:W-:-:S04]  /*b840*/  LEA R4, P2, R2, UR16, 0x1 ;  /* 0x0000001002047c11 */ /* 0x008fc8000f8408ff */
[----:B------:R-:W-:Y:S02]  /*b850*/  LEA.HI.X R5, R2, UR17, R21, 0x1, P2 ;  /* 0x0000001102057c11 */ /* 0x000fe400090f0c15 */
[----:B------:R-:W-:-:S05]  /*b860*/  F2FP.BF16.F32.PACK_AB R7, R8, R7 ;  /* 0x000000070807723e */ /* 0x000fca00000010ff */
[----:B------:R1:W-:Y:S02]  /*b870*/  STG.E desc[UR12][R4.64], R7 ;  /* 0x0000000704007986 */ /* 0x0003e4000c10190c */
.L_x_2427:
[----:B------:R-:W-:Y:S05]  /*b880*/  BSYNC.RECONVERGENT B1 ;  /* 0x0000000000017941 */ /* 0x000fea0003800200 */
.L_x_2426:
        /* <DEDUP_REMOVED lines=9> */
[----:B01----:R-:W-:Y:S01]  /*b920*/  FFMA.FTZ R7, R40, R72, R43 ;  /* 0x0000004828077223 */ /* 0x003fe2000001002b */
[----:B------:R-:W-:-:S03]  /*b930*/  FFMA.FTZ R27, R41, R27, R42 ;  /* 0x0000001b291b7223 */ /* 0x000fc6000001002a */
[----:B------:R-:W-:Y:S01]  /*b940*/  FMUL.FTZ R2, R7, -1.4426950216293334961 ;  /* 0xbfb8aa3b07027820 */ /* 0x000fe20000410000 */
[----:B------:R-:W-:-:S05]  /*b950*/  FMUL.FTZ R5, R27, -1.4426950216293334961 ;  /* 0xbfb8aa3b1b057820 */ /* 0x000fca0000410000 */
[----:B------:R-:W0:Y:S01]  /*b960*/  MUFU.EX2 R2, R2 ;  /* 0x0000000200027308 */ /* 0x000e220000000800 */
[----:B--2---:R-:W-:-:S03]  /*b970*/  IMAD R20, R20, UR14, RZ ;  /* 0x0000000e14147c24 */ /* 0x004fc6000f8e02ff */
        /* <DEDUP_REMOVED lines=10> */
[----:B---3--:R-:W-:-:S04]  /*ba20*/  LEA R4, P1, R2, UR16, 0x1 ;  /* 0x0000001002047c11 */ /* 0x008fc8000f8208ff */
[----:B------:R-:W-:Y:S01]  /*ba30*/  LEA.HI.X R5, R2, UR17, R15, 0x1, P1 ;  /* 0x0000001102057c11 */ /* 0x000fe200088f0c0f */
[----:B-1----:R-:W-:-:S05]  /*ba40*/  FMUL.FTZ R20, R27, R8 ;  /* 0x000000081b147220 */ /* 0x002fca0000410000 */
[----:B------:R-:W-:-:S05]  /*ba50*/  F2FP.BF16.F32.PACK_AB R7, R20, R7 ;  /* 0x000000071407723e */ /* 0x000fca00000010ff */
[----:B------:R2:W-:Y:S02]  /*ba60*/  STG.E desc[UR12][R4.64], R7 ;  /* 0x0000000704007986 */ /* 0x0005e4000c10190c */
.L_x_2429:
[----:B------:R-:W-:Y:S05]  /*ba70*/  BSYNC.RECONVERGENT B1 ;  /* 0x0000000000017941 */ /* 0x000fea0003800200 */
.L_x_2428:
        /* <DEDUP_REMOVED lines=30> */
.L_x_2431:
[----:B------:R-:W-:Y:S05]  /*bc60*/  BSYNC.RECONVERGENT B1 ;  /* 0x0000000000017941 */ /* 0x000fea0003800200 */
.L_x_2430:
        /* <DEDUP_REMOVED lines=9> */
[----:B0123--:R-:W-:Y:S01]  /*bd00*/  FFMA.FTZ R7, R40, R70, R43 ;  /* 0x0000004628077223 */ /* 0x00ffe2000001002b */
[----:B------:R-:W-:-:S03]  /*bd10*/  FFMA.FTZ R29, R41, R29, R42 ;  /* 0x0000001d291d7223 */ /* 0x000fc6000001002a */
[----:B------:R-:W-:Y:S01]  /*bd20*/  FMUL.FTZ R2, R7, -1.4426950216293334961 ;  /* 0xbfb8aa3b07027820 */ /* 0x000fe20000410000 */
[----:B------:R-:W-:-:S05]  /*bd30*/  FMUL.FTZ R5, R29, -1.4426950216293334961 ;  /* 0xbfb8aa3b1d057820 */ /* 0x000fca0000410000 */
        /* <DEDUP_REMOVED lines=17> */
.L_x_2433:
[----:B------:R-:W-:Y:S05]  /*be50*/  BSYNC.RECONVERGENT B1 ;  /* 0x0000000000017941 */ /* 0x000fea0003800200 */
.L_x_2432:
        /* <DEDUP_REMOVED lines=25> */
[----:B------:R-:W-:-:S04]  /*bff0*/  LEA R4, P1, R2, UR16, 0x1 ;  /* 0x0000001002047c11 */ /* 0x000fc8000f8208ff */
[----:B------:R-:W-:Y:S01]  /*c000*/  LEA.HI.X R5, R2, UR17, R9, 0x1, P1 ;  /* 0x0000001102057c11 */ /* 0x000fe200088f0c09 */
[----:B-1----:R-:W-:-:S05]  /*c010*/  FMUL.FTZ R10, R11, R8 ;  /* 0x000000080b0a7220 */ /* 0x002fca0000410000 */
[----:B------:R-:W-:-:S05]  /*c020*/  F2FP.BF16.F32.PACK_AB R7, R10, R7 ;  /* 0x000000070a07723e */ /* 0x000fca00000010ff */
[----:B------:R0:W-:Y:S02]  /*c030*/  STG.E desc[UR12][R4.64], R7 ;  /* 0x0000000704007986 */ /* 0x0001e4000c10190c */
.L_x_2435:
[----:B------:R-:W-:Y:S05]  /*c040*/  BSYNC.RECONVERGENT B1 ;  /* 0x0000000000017941 */ /* 0x000fea0003800200 */
.L_x_2434:
        /* <DEDUP_REMOVED lines=52> */
.L_x_2437:
[----:B------:R-:W-:Y:S05]  /*c390*/  BSYNC.RECONVERGENT B1 ;  /* 0x0000000000017941 */ /* 0x000fea0003800200 */
.L_x_2436:
        /* <DEDUP_REMOVED lines=30> */
.L_x_2439:
[----:B------:R-:W-:Y:S05]  /*c580*/  BSYNC.RECONVERGENT B1 ;  /* 0x0000000000017941 */ /* 0x000fea0003800200 */
.L_x_2438:
        /* <DEDUP_REMOVED lines=30> */
.L_x_2441:
[----:B------:R-:W-:Y:S05]  /*c770*/  BSYNC.RECONVERGENT B1 ;  /* 0x0000000000017941 */ /* 0x000fea0003800200 */
.L_x_2440:
[----:B------:R-:W-:Y:S04]  /*c780*/  BSSY.RECONVERGENT B1, `(.L_x_2442) ;  /* 0x000001e000017945 */ /* 0x000fe80003800200 */
[----:B------:R-:W-:Y:S05]  /*c790*/  @P6 BRA `(.L_x_2443) ;  /* 0x0000000000706947 */ /* 0x000fea0003800000 */
[----:B------:R-:W-:Y:S01]  /*c7a0*/  FADD.FTZ R57, R57, -UR6 ;  /* 0x8000000639397e21 */ /* 0x000fe20008010000 */
[----:B------:R-:W-:Y:S01]  /*c7b0*/  FADD.FTZ R34, R34, -UR6 ;  /* 0x8000000622227e21 */ /* 0x000fe20008010000 */
[----:B------:R-:W0:Y:S01]  /*c7c0*/  LDCU.64 UR14, c[0x0][0x3e0] ;  /* 0x00007c00ff0e77ac */ /* 0x000e220008000a00 */
[----:B------:R-:W-:Y:S01]  /*c7d0*/  MOV R6, R16 ;  /* 0x0000001000067202 */ /* 0x000fe20000000f00 */
[----:B------:R-:W-:Y:S01]  /*c7e0*/  FMUL.FTZ R57, R57, UR7 ;  /* 0x0000000739397c20 */ /* 0x000fe20008410000 */
[----:B------:R-:W-:Y:S01]  /*c7f0*/  FMUL.FTZ R34, R34, UR7 ;  /* 0x0000000722227c20 */ /* 0x000fe20008410000 */
[----:B------:R-:W3:Y:S02]  /*c800*/  LDCU.64 UR16, c[0x0][0x380] ;  /* 0x00007000ff1077ac */ /* 0x000ee40008000a00 */
[----:B------:R-:W-:Y:S01]  /*c810*/  FFMA.FTZ R57, R40, R57, R43 ;  /* 0x0000003928397223 */ /* 0x000fe2000001002b */
[----:B------:R-:W-:-:S03]  /*c820*/  FFMA.FTZ R11, R41, R34, R42 ;  /* 0x00000022290b7223 */ /* 0x000fc6000001002a */
[----:B------:R-:W-:Y:S01]  /*c830*/  FMUL.FTZ R0, R57, -1.4426950216293334961 ;  /* 0xbfb8aa3b39007820 */ /* 0x000fe20000410000 */
[----:B--2---:R-:W-:-:S05]  /*c840*/  FMUL.FTZ R9, R11, -1.4426950216293334961 ;  /* 0xbfb8aa3b0b097820 */ /* 0x004fca0000410000 */
[----:B------:R-:W2:Y:S01]  /*c850*/  MUFU.EX2 R0, R0 ;  /* 0x0000000000007308 */ /* 0x000ea20000000800 */
[----:B01----:R-:W-:Y:S01]  /*c860*/  IMAD R12, R7, UR14, RZ ;  /* 0x0000000e070c7c24 */ /* 0x003fe2000f8e02ff */
        /* <DEDUP_REMOVED lines=15> */
.L_x_2443:
[----:B------:R-:W-:Y:S05]  /*c960*/  BSYNC.RECONVERGENT B1 ;  /* 0x0000000000017941 */ /* 0x000fea0003800200 */
.L_x_2442:
        /* <DEDUP_REMOVED lines=10> */
[----:B------:R-:W-:-:S03]  /*ca10*/  FFMA.FTZ R35, R41, R35, R42 ;  /* 0x0000002329237223 */ /* 0x000fc6000001002a */
[----:B------:R-:W-:Y:S01]  /*ca20*/  FMUL.FTZ R0, R55, -1.4426950216293334961 ;  /* 0xbfb8aa3b37007820 */ /* 0x000fe20000410000 */
[----:B------:R-:W-:-:S05]  /*ca30*/  FMUL.FTZ R7, R35, -1.4426950216293334961 ;  /* 0xbfb8aa3b23077820 */ /* 0x000fca0000410000 */
[----:B------:R-:W5:Y:S01]  /*ca40*/  MUFU.EX2 R0, R0 ;  /* 0x0000000000007308 */ /* 0x000f620000000800 */
[----:B----4-:R-:W-:Y:S01]  /*ca50*/  IMAD R10, R4, UR14, RZ ;  /* 0x0000000e040a7c24 */ /* 0x010fe2000f8e02ff */
[----:B------:R-:W-:Y:S02]  /*ca60*/  MOV R4, R16 ;  /* 0x0000001000047202 */ /* 0x000fe40000000f00 */
[----:B------:R-:W4:Y:S01]  /*ca70*/  MUFU.EX2 R7, R7 ;  /* 0x0000000700077308 */ /* 0x000f220000000800 */
[C---:B--2---:R-:W-:Y:S02]  /*ca80*/  IMAD R9, R3.reuse, UR15, R10 ;  /* 0x0000000f03097c24 */ /* 0x044fe4000f8e020a */
[----:B------:R-:W-:-:S05]  /*ca90*/  IMAD.WIDE.U32 R4, R3, UR14, R4 ;  /* 0x0000000e03047c25 */ /* 0x000fca000f8e0004 */
[----:B------:R-:W-:Y:S01]  /*caa0*/  IADD3 R9, PT, PT, R5, R9, RZ ;  /* 0x0000000905097210 */ /* 0x000fe20007ffe0ff */
[----:B-----5:R-:W-:Y:S01]  /*cab0*/  FADD.FTZ R6, R0, 1 ;  /* 0x3f80000000067421 */ /* 0x020fe20000010000 */
        /* <DEDUP_REMOVED lines=9> */
.L_x_2445:
[----:B------:R-:W-:Y:S05]  /*cb50*/  BSYNC.RECONVERGENT B1 ;  /* 0x0000000000017941 */ /* 0x000fea0003800200 */
.L_x_2444:
        /* <DEDUP_REMOVED lines=28> */
.L_x_2383:
[----:B------:R-:W-:Y:S05]  /*cd20*/  BSYNC.RECONVERGENT B0 ;  /* 0x0000000000007941 */ /* 0x000fea0003800200 */
.L_x_2319:
        /* <DEDUP_REMOVED lines=9> */
.L_x_2447:
        /* <DEDUP_REMOVED lines=12> */
.L_x_4536:


//--------------------- .text._Z35group_norm_nhwc_fwd_one_pass_kernelI11Bf16IOFp16WLi64ELi96ELi768EEv26Group_norm_nhwc_fwd_params --------------------------
	.section	.text._Z35group_norm_nhwc_fwd_one_pass_kernelI11Bf16IOFp16WLi64ELi96ELi768EEv26Group_norm_nhwc_fwd_params,"ax",@progbits
	.align	128
        .global         _Z35group_norm_nhwc_fwd_one_pass_kernelI11Bf16IOFp16WLi64ELi96ELi768EEv26Group_norm_nhwc_fwd_params
        .type           _Z35group_norm_nhwc_fwd_one_pass_kernelI11Bf16IOFp16WLi64ELi96ELi768EEv26Group_norm_nhwc_fwd_params,@function
        .size           _Z35group_norm_nhwc_fwd_one_pass_kernelI11Bf16IOFp16WLi64ELi96ELi768EEv26Group_norm_nhwc_fwd_params,(.L_x_4537 - _Z35group_norm_nhwc_fwd_one_pass_kernelI11Bf16IOFp16WLi64ELi96ELi768EEv26Group_norm_nhwc_fwd_params)
        .other          _Z35group_norm_nhwc_fwd_one_pass_kernelI11Bf16IOFp16WLi64ELi96ELi768EEv26Group_norm_nhwc_fwd_params,@"STO_CUDA_ENTRY STV_DEFAULT"
_Z35group_norm_nhwc_fwd_one_pass_kernelI11Bf16IOFp16WLi64ELi96ELi768EEv26Group_norm_nhwc_fwd_params:
.text._Z35group_norm_nhwc_fwd_one_pass_kernelI11Bf16IOFp16WLi64ELi96ELi768EEv26Group_norm_nhwc_fwd_params:
        /* <DEDUP_REMOVED lines=23> */
.L_x_2475:
        /* <DEDUP_REMOVED lines=179> */
.L_x_2449:
[----:B------:R-:W-:Y:S05]  /*0ca0*/  BSYNC.RECONVERGENT B0 ;  /* 0x0000000000007941 */ /* 0x000fea0003800200 */
.L_x_2448:
        /* <DEDUP_REMOVED lines=66> */
.L_x_2451:
[----:B------:R-:W-:Y:S05]  /*10d0*/  BSYNC.RECONVERGENT B0 ;  /* 0x0000000000007941 */ /* 0x000fea0003800200 */
.L_x_2450:
        /* <DEDUP_REMOVED lines=24> */
.L_x_2454:
[----:B---3--:R-:W2:Y:S04]  /*1260*/  LDG.E.STRONG.GPU R10, desc[UR8][R8.64] ;  /* 0x00000008080a7981 */ /* 0x008ea8000c1ef900 */
[----:B--2---:R-:W-:Y:S01]  /*1270*/  CCTL.IVALL ;  /* 0x00000000ff00798f */ /* 0x004fe20002000000 */
[----:B------:R-:W-:Y:S05]  /*1280*/  YIELD ;  /* 0x0000000000007946 */ /* 0x000fea0003800000 */
[----:B------:R-:W-:-:S13]  /*1290*/  ISETP.NE.AND P2, PT, R10, R15, PT ;  /* 0x0000000f0a00720c */ /* 0x000fda0003f45270 */
[----:B------:R-:W-:Y:S05]  /*12a0*/  @P2 BRA `(.L_x_2454) ;  /* 0xfffffffc00ec2947 */ /* 0x000fea000383ffff */
.L_x_2453:
        /* <DEDUP_REMOVED lines=15> */
.L_x_2456:
        /* <DEDUP_REMOVED lines=60> */
.L_x_2455:
        /* <DEDUP_REMOVED lines=34> */
.L_x_2457:
        /* <DEDUP_REMOVED lines=19> */
.L_x_2458:
        /* <DEDUP_REMOVED lines=9> */
.L_x_2459:
[----:B------:R-:W-:Y:S05]  /*1b40*/  BSYNC.RECONVERGENT B0 ;  /* 0x0000000000007941 */ /* 0x000fea0003800200 */
.L_x_2452:
        /* <DEDUP_REMOVED lines=43> */
[----:B--2---:R-:W-:Y:S02]  /*1e00*/  HADD2.F32 R14, -RZ, R16.H0_H0 ;  /* 0x20000010ff0e7230 */ /* 0x004fe40000004100 */
[----:B---3--:R-:W-:Y:S02]  /*1e10*/  HADD2.F32 R15, -RZ, R17.H0_H0 ;  /* 0x20000011ff0f7230 */ /* 0x008fe40000004100 */
[----:B----4-:R-:W-:Y:S02]  /*1e20*/  HADD2.F32 R16, -RZ, R18.H0_H0 ;  /* 0x20000012ff107230 */ /* 0x010fe40000004100 */
[----:B-----5:R-:W-:Y:S01]  /*1e30*/  HADD2.F32 R17, -RZ, R19.H0_H0 ;  /* 0x20000013ff117230 */ /* 0x020fe20000004100 */
        /* <DEDUP_REMOVED lines=37> */
.L_x_2463:
[----:B------:R-:W-:Y:S05]  /*2090*/  BSYNC.RECONVERGENT B1 ;  /* 0x0000000000017941 */ /* 0x000fea0003800200 */
.L_x_2462:
        /* <DEDUP_REMOVED lines=20> */
.L_x_2465:
[----:B------:R-:W-:Y:S05]  /*21e0*/  BSYNC.RECONVERGENT B1 ;  /* 0x0000000000017941 */ /* 0x000fea0003800200 */
.L_x_2464:
        /* <DEDUP_REMOVED lines=20> */
.L_x_2467:
[----:B------:R-:W-:Y:S05]  /*2330*/  BSYNC.RECONVERGENT B1 ;  /* 0x0000000000017941 */ /* 0x000fea0003800200 */
.L_x_2466:
        /* <DEDUP_REMOVED lines=19> */
.L_x_2461:
        /* <DEDUP_REMOVED lines=44> */
.L_x_2470:
[----:B------:R-:W-:Y:S05]  /*2730*/  BSYNC.RECONVERGENT B1 ;  /* 0x0000000000017941 */ /* 0x000fea0003800200 */
.L_x_2469:
        /* <DEDUP_REMOVED lines=30> */
.L_x_2472:
[----:B------:R-:W-:Y:S05]  /*2920*/  BSYNC.RECONVERGENT B1 ;  /* 0x0000000000017941 */ /* 0x000fea0003800200 */
.L_x_2471:
        /* <DEDUP_REMOVED lines=30> */
.L_x_2474:
[----:B------:R-:W-:Y:S05]  /*2b10*/  BSYNC.RECONVERGENT B1 ;  /* 0x0000000000017941 */ /* 0x000fea0003800200 */
.L_x_2473:
        /* <DEDUP_REMOVED lines=29> */
.L_x_2468:
[----:B------:R-:W-:Y:S05]  /*2cf0*/  BSYNC.RECONVERGENT B0 ;  /* 0x0000000000007941 */ /* 0x000fea0003800200 */
.L_x_2460:
[----:B------:R-:W-:Y:S02]  /*2d00*/  IADD3 R30, PT, PT, R27, R30, RZ ;  /* 0x0000001e1b1e7210 */ /* 0x000fe40007ffe0ff */
[----:B------:R-:W-:Y:S02]  /*2d10*/  IADD3 R31, PT, PT, R31, 0x1, RZ ;  /* 0x000000011f1f7810 */ /* 0x000fe40007ffe0ff */
[----:B------:R-:W-:-:S13]  /*2d20*/  ISETP.GE.AND P1, PT, R30, UR5, PT ;  /* 0x000000051e007c0c */ /* 0x000fda000bf26270 */
[----:B------:R-:W-:Y:S05]  /*2d30*/  @!P1 BRA `(.L_x_2475) ;  /* 0xffffffd4000c9947 */ /* 0x000fea000383ffff */
[----:B------:R-:W-:Y:S05]  /*2d40*/  EXIT ;  /* 0x000000000000794d */ /* 0x000fea0003800000 */
.L_x_2476:
        /* <DEDUP_REMOVED lines=11> */
.L_x_4537:


//--------------------- .text._Z35group_norm_nhwc_fwd_one_pass_kernelI11Bf16IOFp16WLi128ELi96ELi768EEv26Group_norm_nhwc_fwd_params --------------------------
	.section	.text._Z35group_norm_nhwc_fwd_one_pass_kernelI11Bf16IOFp16WLi128ELi96ELi768EEv26Group_norm_nhwc_fwd_params,"ax",@progbits
	.align	128
        .global         _Z35group_norm_nhwc_fwd_one_pass_kernelI11Bf16IOFp16WLi128ELi96ELi768EEv26Group_norm_nhwc_fwd_params
        .type           _Z35group_norm_nhwc_fwd_one_pass_kernelI11Bf16IOFp16WLi128ELi96ELi768EEv26Group_norm_nhwc_fwd_params,@function
        .size           _Z35group_norm_nhwc_fwd_one_pass_kernelI11Bf16IOFp16WLi128ELi96ELi768EEv26Group_norm_nhwc_fwd_params,(.L_x_4538 - _Z35group_norm_nhwc_fwd_one_pass_kernelI11Bf16IOFp16WLi128ELi96ELi768EEv26Group_norm_nhwc_fwd_params)
        .other          _Z35group_norm_nhwc_fwd_one_pass_kernelI11Bf16IOFp16WLi128ELi96ELi768EEv26Group_norm_nhwc_fwd_params,@"STO_CUDA_ENTRY STV_DEFAULT"
_Z35group_norm_nhwc_fwd_one_pass_kernelI11Bf16IOFp16WLi128ELi96ELi768EEv26Group_norm_nhwc_fwd_params:
.text._Z35group_norm_nhwc_fwd_one_pass_kernelI11Bf16IOFp16WLi128ELi96ELi768EEv26Group_norm_nhwc_fwd_params:
        /* <DEDUP_REMOVED lines=45> */
.L_x_2520:
        /* <DEDUP_REMOVED lines=250> */
.L_x_2478:
[----:B------:R-:W-:Y:S05]  /*1270*/  BSYNC.RECONVERGENT B0 ;  /* 0x0000000000007941 */ /* 0x000fea0003800200 */
.L_x_2477:
        /* <DEDUP_REMOVED lines=66> */
.L_x_2480:
[----:B------:R-:W-:Y:S05]  /*16a0*/  BSYNC.RECONVERGENT B0 ;  /* 0x0000000000007941 */ /* 0x000fea0003800200 */
.L_x_2479:
        /* <DEDUP_REMOVED lines=24> */
.L_x_2483:
[----:B---3--:R-:W3:Y:S04]  /*1830*/  LDG.E.STRONG.GPU R22, desc[UR6][R20.64] ;  /* 0x0000000614167981 */ /* 0x008ee8000c1ef900 */
[----:B---3--:R-:W-:Y:S01]  /*1840*/  CCTL.IVALL ;  /* 0x00000000ff00798f */ /* 0x008fe20002000000 */
[----:B------:R-:W-:Y:S05]  /*1850*/  YIELD ;  /* 0x0000000000007946 */ /* 0x000fea0003800000 */
[----:B------:R-:W-:-:S13]  /*1860*/  ISETP.NE.AND P2, PT, R22, R27, PT ;  /* 0x0000001b1600720c */ /* 0x000fda0003f45270 */
[----:B------:R-:W-:Y:S05]  /*1870*/  @P2 BRA `(.L_x_2483) ;  /* 0xfffffffc00ec2947 */ /* 0x000fea000383ffff */
.L_x_2482:
        /* <DEDUP_REMOVED lines=15> */
.L_x_2485:
        /* <DEDUP_REMOVED lines=59> */
.L_x_2484:
        /* <DEDUP_REMOVED lines=35> */
.L_x_2486:
        /* <DEDUP_REMOVED lines=18> */
.L_x_2487:
        /* <DEDUP_REMOVED lines=9> */
.L_x_2488:
[----:B------:R-:W-:Y:S05]  /*2100*/  BSYNC.RECONVERGENT B0 ;  /* 0x0000000000007941 */ /* 0x000fea0003800200 */
.L_x_2481:
        /* <DEDUP_REMOVED lines=33> */
[----:B--2---:R-:W-:Y:S02]  /*2320*/  HADD2.F32 R25, -RZ, R33.H0_H0 ;  /* 0x20000021ff197230 */ /* 0x004fe40000004100 */
[----:B---3--:R-:W-:Y:S02]  /*2330*/  HADD2.F32 R26, -RZ, R34.H0_H0 ;  /* 0x20000022ff1a7230 */ /* 0x008fe40000004100 */
[----:B0-----:R-:W-:Y:S02]  /*2340*/  HADD2.F32 R28, -RZ, R35.H0_H0 ;  /* 0x20000023ff1c7230 */ /* 0x001fe40000004100 */
[----:B----4-:R-:W-:Y:S01]  /*2350*/  HADD2.F32 R27, -RZ, R36.H0_H0 ;  /* 0x20000024ff1b7230 */ /* 0x010fe20000004100 */
        /* <DEDUP_REMOVED lines=28> */
.L_x_2492:
[----:B------:R-:W-:Y:S05]  /*2520*/  BSYNC.RECONVERGENT B1 ;  /* 0x0000000000017941 */ /* 0x000fea0003800200 */
.L_x_2491:
        /* <DEDUP_REMOVED lines=20> */
.L_x_2494:
[----:B------:R-:W-:Y:S05]  /*2670*/  BSYNC.RECONVERGENT B1 ;  /* 0x0000000000017941 */ /* 0x000fea0003800200 */
.L_x_2493:
        /* <DEDUP_REMOVED lines=30> */
.L_x_2496:
[----:B------:R-:W-:Y:S05]  /*2860*/  BSYNC.RECONVERGENT B1 ;  /* 0x0000000000017941 */ /* 0x000fea0003800200 */
.L_x_2495:
        /* <DEDUP_REMOVED lines=20> */
.L_x_2498:
[----:B------:R-:W-:Y:S05]  /*29b0*/  BSYNC.RECONVERGENT B1 ;  /* 0x0000000000017941 */ /* 0x000fea0003800200 */
.L_x_2497:
        /* <DEDUP_REMOVED lines=20> */
.L_x_2500:
[----:B------:R-:W-:Y:S05]  /*2b00*/  BSYNC.RECONVERGENT B1 ;  /* 0x0000000000017941 */ /* 0x000fea0003800200 */
.L_x_2499:
        /* <DEDUP_REMOVED lines=20> */
.L_x_2502:
[----:B------:R-:W-:Y:S05]  /*2c50*/  BSYNC.RECONVERGENT B1 ;  /* 0x0000000000017941 */ /* 0x000fea0003800200 */
.L_x_2501:
        /* <DEDUP_REMOVED lines=20> */
.L_x_2504:
[----:B------:R-:W-:Y:S05]  /*2da0*/  BSYNC.RECONVERGENT B1 ;  /* 0x0000000000017941 */ /* 0x000fea0003800200 */
.L_x_2503:
        /* <DEDUP_REMOVED lines=19> */
.L_x_2490:
        /* <DEDUP_REMOVED lines=35> */
.L_x_2507:
[----:B------:R-:W-:Y:S05]  /*3110*/  BSYNC.RECONVERGENT B1 ;  /* 0x0000000000017941 */ /* 0x000fea0003800200 */
.L_x_2506:
        /* <DEDUP_REMOVED lines=30> */
.L_x_2509:
[----:B------:R-:W-:Y:S05]  /*3300*/  BSYNC.RECONVERGENT B1 ;  /* 0x0000000000017941 */ /* 0x000fea0003800200 */
.L_x_2508:
        /* <DEDUP_REMOVED lines=40> */
.L_x_2511:
[----:B------:R-:W-:Y:S05]  /*3590*/  BSYNC.RECONVERGENT B1 ;  /* 0x0000000000017941 */ /* 0x000fea0003800200 */
.L_x_2510:
        /* <DEDUP_REMOVED lines=30> */
.L_x_2513:
[----:B------:R-:W-:Y:S05]  /*3780*/  BSYNC.RECONVERGENT B1 ;  /* 0x0000000000017941 */ /* 0x000fea0003800200 */
.L_x_2512:
        /* <DEDUP_REMOVED lines=30> */
.L_x_2515:
[----:B------:R-:W-:Y:S05]  /*3970*/  BSYNC.RECONVERGENT B1 ;  /* 0x0000000000017941 */ /* 0x000fea0003800200 */
.L_x_2514:
        /* <DEDUP_REMOVED lines=30> */
.L_x_2517:
[----:B------:R-:W-:Y:S05]  /*3b60*/  BSYNC.RECONVERGENT B1 ;  /* 0x0000000000017941 */ /* 0x000fea0003800200 */
.L_x_2516:
        /* <DEDUP_REMOVED lines=30> */
.L_x_2519:
[----:B------:R-:W-:Y:S05]  /*3d50*/  BSYNC.RECONVERGENT B1 ;  /* 0x0000000000017941 */ /* 0x000fea0003800200 */
.L_x_2518:
        /* <DEDUP_REMOVED lines=28> */
.L_x_2505:
[----:B------:R-:W-:Y:S05]  /*3f20*/  BSYNC.RECONVERGENT B0 ;  /* 0x0000000000007941 */ /* 0x000fea0003800200 */
.L_x_2489:
        /* <DEDUP_REMOVED lines=8> */
.L_x_2521:
        /* <DEDUP_REMOVED lines=13> */
.L_x_4538:


//--------------------- .text._Z35group_norm_nhwc_fwd_one_pass_kernelI11Bf16IOFp16WLi256ELi96ELi768EEv26Group_norm_nhwc_fwd_params --------------------------
	.section	.text._Z35group_norm_nhwc_fwd_one_pass_kernelI11Bf16IOFp16WLi256ELi96ELi768EEv26Group_norm_nhwc_fwd_params,"ax",@progbits
	.align	128
        .global         _Z35group_norm_nhwc_fwd_one_pass_kernelI11Bf16IOFp16WLi256ELi96ELi768EEv26Group_norm_nhwc_fwd_params
        .type           _Z35group_norm_nhwc_fwd_one_pass_kernelI11Bf16IOFp16WLi256ELi96ELi768EEv26Group_norm_nhwc_fwd_params,@function
        .size           _Z35group_norm_nhwc_fwd_one_pass_kernelI11Bf16IOFp16WLi256ELi96ELi768EEv26Group_norm_nhwc_fwd_params,(.L_x_4539 - _Z35group_norm_nhwc_fwd_one_pass_kernelI11Bf16IOFp16WLi256ELi96ELi768EEv26Group_norm_nhwc_fwd_params)
        .other          _Z35group_norm_nhwc_fwd_one_pass_kernelI11Bf16IOFp16WLi256ELi96ELi768EEv26Group_norm_nhwc_fwd_params,@"STO_CUDA_ENTRY STV_DEFAULT"
_Z35group_norm_nhwc_fwd_one_pass_kernelI11Bf16IOFp16WLi256ELi96ELi768EEv26Group_norm_nhwc_fwd_params:
.text._Z35group_norm_nhwc_fwd_one_pass_kernelI11Bf16IOFp16WLi256ELi96ELi768EEv26Group_norm_nhwc_fwd_params:
        /* <DEDUP_REMOVED lines=28> */
.L_x_2597:
        /* <DEDUP_REMOVED lines=457> */
.L_x_2523:
[----:B------:R-:W-:Y:S05]  /*1e50*/  BSYNC.RECONVERGENT B0 ;  /* 0x0000000000007941 */ /* 0x000fea0003800200 */
.L_x_2522:
        /* <DEDUP_REMOVED lines=64> */
.L_x_2525:
[----:B------:R-:W-:Y:S05]  /*2260*/  BSYNC.RECONVERGENT B0 ;  /* 0x0000000000007941 */ /* 0x000fea0003800200 */
.L_x_2524:
        /* <DEDUP_REMOVED lines=27> */
.L_x_2528:
[----:B------:R-:W3:Y:S04]  /*2420*/  LDG.E.STRONG.GPU R18, desc[UR6][R16.64] ;  /* 0x0000000610127981 */ /* 0x000ee8000c1ef900 */
[----:B---3--:R-:W-:Y:S01]  /*2430*/  CCTL.IVALL ;  /* 0x00000000ff00798f */ /* 0x008fe20002000000 */
[----:B------:R-:W-:Y:S05]  /*2440*/  YIELD ;  /* 0x0000000000007946 */ /* 0x000fea0003800000 */
[----:B------:R-:W-:-:S13]  /*2450*/  ISETP.NE.AND P1, PT, R18, R23, PT ;  /* 0x000000171200720c */ /* 0x000fda0003f25270 */
[----:B------:R-:W-:Y:S05]  /*2460*/  @P1 BRA `(.L_x_2528) ;  /* 0xfffffffc00ec1947 */ /* 0x000fea000383ffff */
.L_x_2527:
        /* <DEDUP_REMOVED lines=16> */
.L_x_2530:
        /* <DEDUP_REMOVED lines=62> */
.L_x_2529:
        /* <DEDUP_REMOVED lines=38> */
.L_x_2531:
        /* <DEDUP_REMOVED lines=19> */
.L_x_2532:
        /* <DEDUP_REMOVED lines=9> */
.L_x_2533:
[----:B------:R-:W-:Y:S05]  /*2d70*/  BSYNC.RECONVERGENT B0 ;  /* 0x0000000000007941 */ /* 0x000fea0003800200 */
.L_x_2526:
        /* <DEDUP_REMOVED lines=44> */
[----:B-----5:R-:W-:Y:S02]  /*3040*/  HADD2.F32 R31, -RZ, R31.H0_H0 ;  /* 0x2000001fff1f7230 */ /* 0x020fe40000004100 */
[----:B------:R-:W-:Y:S02]  /*3050*/  HADD2.F32 R33, -RZ, R34.H0_H0 ;  /* 0x20000022ff217230 */ /* 0x000fe40000004100 */
[----:B------:R-:W-:Y:S01]  /*3060*/  HADD2.F32 R32, -RZ, R62.H0_H0 ;  /* 0x2000003eff207230 */ /* 0x000fe20000004100 */
        /* <DEDUP_REMOVED lines=33> */
.L_x_2537:
[----:B------:R-:W-:Y:S05]  /*3280*/  BSYNC.RECONVERGENT B1 ;  /* 0x0000000000017941 */ /* 0x000fea0003800200 */
.L_x_2536:
        /* <DEDUP_REMOVED lines=20> */
.L_x_2539:
[----:B------:R-:W-:Y:S05]  /*33d0*/  BSYNC.RECONVERGENT B1 ;  /* 0x0000000000017941 */ /* 0x000fea0003800200 */
.L_x_2538:
        /* <DEDUP_REMOVED lines=22> */
.L_x_2541:
[----:B------:R-:W-:Y:S05]  /*3540*/  BSYNC.RECONVERGENT B1 ;  /* 0x0000000000017941 */ /* 0x000fea0003800200 */
.L_x_2540:
        /* <DEDUP_REMOVED lines=20> */
.L_x_2543:
[----:B------:R-:W-:Y:S05]  /*3690*/  BSYNC.RECONVERGENT B1 ;  /* 0x0000000000017941 */ /* 0x000fea0003800200 */
.L_x_2542:
        /* <DEDUP_REMOVED lines=42> */
.L_x_2545:
[----:B------:R-:W-:Y:S05]  /*3940*/  BSYNC.RECONVERGENT B1 ;  /* 0x0000000000017941 */ /* 0x000fea0003800200 */
.L_x_2544:
        /* <DEDUP_REMOVED lines=22> */
.L_x_2547:
[----:B------:R-:W-:Y:S05]  /*3ab0*/  BSYNC.RECONVERGENT B1 ;  /* 0x0000000000017941 */ /* 0x000fea0003800200 */
.L_x_2546:
        /* <DEDUP_REMOVED lines=20> */
.L_x_2549:
[----:B------:R-:W-:Y:S05]  /*3c00*/  BSYNC.RECONVERGENT B1 ;  /* 0x0000000000017941 */ /* 0x000fea0003800200 */
.L_x_2548:
        /* <DEDUP_REMOVED lines=20> */
.L_x_2551:
[----:B------:R-:W-:Y:S05]  /*3d50*/  BSYNC.RECONVERGENT B1 ;  /* 0x0000000000017941 */ /* 0x000fea0003800200 */
.L_x_2550:
        /* <DEDUP_REMOVED lines=20> */
.L_x_2553:
[----:B------:R-:W-:Y:S05]  /*3ea0*/  BSYNC.RECONVERGENT B1 ;  /* 0x0000000000017941 */ /* 0x000fea0003800200 */
.L_x_2552:
        /* <DEDUP_REMOVED lines=20> */
.L_x_2555:
[----:B------:R-:W-:Y:S05]  /*3ff0*/  BSYNC.RECONVERGENT B1 ;  /* 0x0000000000017941 */ /* 0x000fea0003800200 */
.L_x_2554:
        /* <DEDUP_REMOVED lines=38> */
.L_x_2557:
[----:B------:R-:W-:Y:S05]  /*4260*/  BSYNC.RECONVERGENT B1 ;  /* 0x0000000000017941 */ /* 0x000fea0003800200 */
.L_x_2556:
        /* <DEDUP_REMOVED lines=20> */
.L_x_2559:
[----:B------:R-:W-:Y:S05]  /*43b0*/  BSYNC.RECONVERGENT B1 ;  /* 0x0000000000017941 */ /* 0x000fea0003800200 */
.L_x_2558:
        /* <DEDUP_REMOVED lines=20> */
.L_x_2561:
[----:B------:R-:W-:Y:S05]  /*4500*/  BSYNC.RECONVERGENT B1 ;  /* 0x0000000000017941 */ /* 0x000fea0003800200 */
.L_x_2560:
        /* <DEDUP_REMOVED lines=20> */
.L_x_2563:
[----:B------:R-:W-:Y:S05]  /*4650*/  BSYNC.RECONVERGENT B1 ;  /* 0x0000000000017941 */ /* 0x000fea0003800200 */
.L_x_2562:
        /* <DEDUP_REMOVED lines=20> */
.L_x_2565:
[----:B------:R-:W-:Y:S05]  /*47a0*/  BSYNC.RECONVERGENT B1 ;  /* 0x0000000000017941 */ /* 0x000fea0003800200 */
.L_x_2564:
        /* <DEDUP_REMOVED lines=19> */
.L_x_2535:
        /* <DEDUP_REMOVED lines=42> */
.L_x_2568:
[----:B------:R-:W-:Y:S05]  /*4b80*/  BSYNC.RECONVERGENT B1 ;  /* 0x0000000000017941 */ /* 0x000fea0003800200 */
.L_x_2567:
        /* <DEDUP_REMOVED lines=30> */
.L_x_2570:
[----:B------:R-:W-:Y:S05]  /*4d70*/  BSYNC.RECONVERGENT B1 ;  /* 0x0000000000017941 */ /* 0x000fea0003800200 */
.L_x_2569:
        /* <DEDUP_REMOVED lines=32> */
.L_x_2572:
[----:B------:R-:W-:Y:S05]  /*4f80*/  BSYNC.RECONVERGENT B1 ;  /* 0x0000000000017941 */ /* 0x000fea0003800200 */
.L_x_2571:
        /* <DEDUP_REMOVED lines=30> */
.L_x_2574:
[----:B------:R-:W-:Y:S05]  /*5170*/  BSYNC.RECONVERGENT B1 ;  /* 0x0000000000017941 */ /* 0x000fea0003800200 */
.L_x_2573:
        /* <DEDUP_REMOVED lines=52> */
.L_x_2576:
[----:B------:R-:W-:Y:S05]  /*54c0*/  BSYNC.RECONVERGENT B1 ;  /* 0x0000000000017941 */ /* 0x000fea0003800200 */
.L_x_2575:
        /* <DEDUP_REMOVED lines=32> */
.L_x_2578:
[----:B------:R-:W-:Y:S05]  /*56d0*/  BSYNC.RECONVERGENT B1 ;  /* 0x0000000000017941 */ /* 0x000fea0003800200 */
.L_x_2577:
        /* <DEDUP_REMOVED lines=30> */
.L_x_2580:
[----:B------:R-:W-:Y:S05]  /*58c0*/  BSYNC.RECONVERGENT B1 ;  /* 0x0000000000017941 */ /* 0x000fea0003800200 */
.L_x_2579:
        /* <DEDUP_REMOVED lines=30> */
.L_x_2582:
[----:B------:R-:W-:Y:S05]  /*5ab0*/  BSYNC.RECONVERGENT B1 ;  /* 0x0000000000017941 */ /* 0x000fea0003800200 */
.L_x_2581:
        /* <DEDUP_REMOVED lines=30> */
.L_x_2584:
[----:B------:R-:W-:Y:S05]  /*5ca0*/  BSYNC.RECONVERGENT B1 ;  /* 0x0000000000017941 */ /* 0x000fea0003800200 */
.L_x_2583:
        /* <DEDUP_REMOVED lines=30> */
.L_x_2586:
[----:B------:R-:W-:Y:S05]  /*5e90*/  BSYNC.RECONVERGENT B1 ;  /* 0x0000000000017941 */ /* 0x000fea0003800200 */
.L_x_2585:
        /* <DEDUP_REMOVED lines=48> */
.L_x_2588:
[----:B------:R-:W-:Y:S05]  /*61a0*/  BSYNC.RECONVERGENT B1 ;  /* 0x0000000000017941 */ /* 0x000fea0003800200 */
.L_x_2587:
        /* <DEDUP_REMOVED lines=30> */
.L_x_2590:
[----:B------:R-:W-:Y:S05]  /*6390*/  BSYNC.RECONVERGENT B1 ;  /* 0x0000000000017941 */ /* 0x000fea0003800200 */
.L_x_2589:
        /* <DEDUP_REMOVED lines=30> */
.L_x_2592:
[----:B------:R-:W-:Y:S05]  /*6580*/  BSYNC.RECONVERGENT B1 ;  /* 0x0000000000017941 */ /* 0x000fea0003800200 */
.L_x_2591:
        /* <DEDUP_REMOVED lines=30> */
.L_x_2594:
[----:B------:R-:W-:Y:S05]  /*6770*/  BSYNC.RECONVERGENT B1 ;  /* 0x0000000000017941 */ /* 0x000fea0003800200 */
.L_x_2593:
        /* <DEDUP_REMOVED lines=30> */
.L_x_2596:
[----:B------:R-:W-:Y:S05]  /*6960*/  BSYNC.RECONVERGENT B1 ;  /* 0x0000000000017941 */ /* 0x000fea0003800200 */
.L_x_2595:
        /* <DEDUP_REMOVED lines=28> */
.L_x_2566:
[----:B------:R-:W-:Y:S05]  /*6b30*/  BSYNC.RECONVERGENT B0 ;  /* 0x0000000000007941 */ /* 0x000fea0003800200 */
.L_x_2534:
        /* <DEDUP_REMOVED lines=8> */
.L_x_2598:
        /* <DEDUP_REMOVED lines=12> */
.L_x_4539:


//--------------------- .text._Z35group_norm_nhwc_fwd_one_pass_kernelI11Bf16IOFp16WLi512ELi96ELi768EEv26Group_norm_nhwc_fwd_params --------------------------
	.section	.text._Z35group_norm_nhwc_fwd_one_pass_kernelI11Bf16IOFp16WLi512ELi96ELi768EEv26Group_norm_nhwc_fwd_params,"ax",@progbits
	.align	128
        .global         _Z35group_norm_nhwc_fwd_one_pass_kernelI11Bf16IOFp16WLi512ELi96ELi768EEv26Group_norm_nhwc_fwd_params
        .type           _Z35group_norm_nhwc_fwd_one_pass_kernelI11Bf16IOFp16WLi512ELi96ELi768EEv26Group_norm_nhwc_fwd_params,@function
        .size           _Z35group_norm_nhwc_fwd_one_pass_kernelI11Bf16IOFp16WLi512ELi96ELi768EEv26Group_norm_nhwc_fwd_params,(.L_x_4540 - _Z35group_norm_nhwc_fwd_one_pass_kernelI11Bf16IOFp16WLi512ELi96ELi768EEv26Group_norm_nhwc_fwd_params)
        .other          _Z35group_norm_nhwc_fwd_one_pass_kernelI11Bf16IOFp16WLi512ELi96ELi768EEv26Group_norm_nhwc_fwd_params,@"STO_CUDA_ENTRY STV_DEFAULT"
_Z35group_norm_nhwc_fwd_one_pass_kernelI11Bf16IOFp16WLi512ELi96ELi768EEv26Group_norm_nhwc_fwd_params:
.text._Z35group_norm_nhwc_fwd_one_pass_kernelI11Bf16IOFp16WLi512ELi96ELi768EEv26Group_norm_nhwc_fwd_params:
        /* <DEDUP_REMOVED lines=26> */
.L_x_2738:
        /* <DEDUP_REMOVED lines=510> */
[----:B------:R-:W-:Y:S01]  /*2180*/  @!P4 IMAD.WIDE.U32 R26, R29, R26, R8 ;  /* 0x0000001a1d1ac225 */ /* 0x000fe200078e0008 */
[----:B------:R-:W-:Y:S01]  /*2190*/  @!P5 MOV R29, R19 ;  /* 0x00000013001dd202 */ /* 0x000fe20000000f00 */
[----:B------:R1:W5:Y:S02]  /*21a0*/  @!P3 LDG.E R61, desc[UR12][R2.64] ;  /* 0x0000000c023db981 */ /* 0x000364000c1e1900 */
[----:B------:R-:W-:Y:S01]  /*21b0*/  @!P5 IMAD R35, R31, R15, R28 ;  /* 0x0000000f1f23d224 */ /* 0x000fe200078e021c */
[----:B------:R-:W-:Y:S02]  /*21c0*/  @!P5 MOV R28, R16 ;  /* 0x00000010001cd202 */ /* 0x000fe40000000f00 */
[----:B------:R-:W0:Y:S01]  /*21d0*/  @!P2 LDC.64 R8, c[0x0][0x390] ;  /* 0x0000e400ff08ab82 */ /* 0x000e220000000a00 */
[----:B------:R-:W-:Y:S02]  /*21e0*/  @!P4 IADD3 R27, PT, PT, R27, R33, RZ ;  /* 0x000000211b1bc210 */ /* 0x000fe40007ffe0ff */
[----:B-1----:R-:W-:Y:S01]  /*21f0*/  @!P4 LEA R10, P1, R26, R10, 0x1 ;  /* 0x0000000a1a0ac211 */ /* 0x002fe200078208ff */
[----:B------:R-:W-:-:S04]  /*2200*/  @!P5 IMAD.WIDE.U32 R14, R31, R14, R28 ;  /* 0x0000000e1f0ed225 */ /* 0x000fc800078e001c */
        /* <DEDUP_REMOVED lines=326> */
.L_x_2600:
[----:B------:R-:W-:Y:S05]  /*3670*/  BSYNC.RECONVERGENT B0 ;  /* 0x0000000000007941 */ /* 0x000fea0003800200 */
.L_x_2599:
        /* <DEDUP_REMOVED lines=64> */
.L_x_2602:
[----:B------:R-:W-:Y:S05]  /*3a80*/  BSYNC.RECONVERGENT B0 ;  /* 0x0000000000007941 */ /* 0x000fea0003800200 */
.L_x_2601:
        /* <DEDUP_REMOVED lines=35> */
.L_x_2605:
        /* <DEDUP_REMOVED lines=10> */
.L_x_2604:
        /* <DEDUP_REMOVED lines=18> */
.L_x_2607:
        /* <DEDUP_REMOVED lines=153> */
.L_x_2606:
        /* <DEDUP_REMOVED lines=81> */
.L_x_2608:
        /* <DEDUP_REMOVED lines=42> */
.L_x_2609:
        /* <DEDUP_REMOVED lines=21> */
.L_x_2610:
[----:B------:R-:W-:Y:S05]  /*5110*/  BSYNC.RECONVERGENT B0 ;  /* 0x0000000000007941 */ /* 0x000fea0003800200 */
.L_x_2603:
        /* <DEDUP_REMOVED lines=52> */
[----:B---3--:R-:W-:Y:S02]  /*5460*/  HADD2.F32 R40, -RZ, R40.H0_H0 ;  /* 0x20000028ff287230 */ /* 0x008fe40000004100 */
[----:B----4-:R-:W-:Y:S02]  /*5470*/  HADD2.F32 R43, -RZ, R43.H0_H0 ;  /* 0x2000002bff2b7230 */ /* 0x010fe40000004100 */
[----:B------:R-:W-:Y:S02]  /*5480*/  HADD2.F32 R41, -RZ, R22.H0_H0 ;  /* 0x20000016ff297230 */ /* 0x000fe40000004100 */
[----:B------:R-:W-:Y:S01]  /*5490*/  HADD2.F32 R42, -RZ, R42.H0_H0 ;  /* 0x2000002aff2a7230 */ /* 0x000fe20000004100 */
        /* <DEDUP_REMOVED lines=27> */
.L_x_2614:
[----:B------:R-:W-:Y:S05]  /*5650*/  BSYNC.RECONVERGENT B1 ;  /* 0x0000000000017941 */ /* 0x000fea0003800200 */
.L_x_2613:
        /* <DEDUP_REMOVED lines=24> */
.L_x_2616:
[----:B------:R-:W-:Y:S05]  /*57e0*/  BSYNC.RECONVERGENT B1 ;  /* 0x0000000000017941 */ /* 0x000fea0003800200 */
.L_x_2615:
        /* <DEDUP_REMOVED lines=24> */
.L_x_2618:
[----:B------:R-:W-:Y:S05]  /*5970*/  BSYNC.RECONVERGENT B1 ;  /* 0x0000000000017941 */ /* 0x000fea0003800200 */
.L_x_2617:
        /* <DEDUP_REMOVED lines=28> */
.L_x_2620:
[----:B------:R-:W-:Y:S05]  /*5b40*/  BSYNC.RECONVERGENT B1 ;  /* 0x0000000000017941 */ /* 0x000fea0003800200 */
.L_x_2619:
        /* <DEDUP_REMOVED lines=21> */
.L_x_2622:
[----:B------:R-:W-:Y:S05]  /*5ca0*/  BSYNC.RECONVERGENT B1 ;  /* 0x0000000000017941 */ /* 0x000fea0003800200 */
.L_x_2621:
        /* <DEDUP_REMOVED lines=31> */
.L_x_2624:
[----:B------:R-:W-:Y:S05]  /*5ea0*/  BSYNC.RECONVERGENT B1 ;  /* 0x0000000000017941 */ /* 0x000fea0003800200 */
.L_x_2623:
        /* <DEDUP_REMOVED lines=22> */
.L_x_2626:
[----:B------:R-:W-:Y:S05]  /*6010*/  BSYNC.RECONVERGENT B1 ;  /* 0x0000000000017941 */ /* 0x000fea0003800200 */
.L_x_2625:
        /* <DEDUP_REMOVED lines=20> */
.L_x_2628:
[----:B------:R-:W-:Y:S05]  /*6160*/  BSYNC.RECONVERGENT B1 ;  /* 0x0000000000017941 */ /* 0x000fea0003800200 */
.L_x_2627:
        /* <DEDUP_REMOVED lines=42> */
.L_x_2630:
[----:B------:R-:W-:Y:S05]  /*6410*/  BSYNC.RECONVERGENT B1 ;  /* 0x0000000000017941 */ /* 0x000fea0003800200 */
.L_x_2629:
        /* <DEDUP_REMOVED lines=22> */
.L_x_2632:
[----:B------:R-:W-:Y:S05]  /*6580*/  BSYNC.RECONVERGENT B1 ;  /* 0x0000000000017941 */ /* 0x000fea0003800200 */
.L_x_2631:
        /* <DEDUP_REMOVED lines=20> */
.L_x_2634:
[----:B------:R-:W-:Y:S05]  /*66d0*/  BSYNC.RECONVERGENT B1 ;  /* 0x0000000000017941 */ /* 0x000fea0003800200 */
.L_x_2633:
        /* <DEDUP_REMOVED lines=20> */
.L_x_2636:
[----:B------:R-:W-:Y:S05]  /*6820*/  BSYNC.RECONVERGENT B1 ;  /* 0x0000000000017941 */ /* 0x000fea0003800200 */
.L_x_2635:
        /* <DEDUP_REMOVED lines=20> */
.L_x_2638:
[----:B------:R-:W-:Y:S05]  /*6970*/  BSYNC.RECONVERGENT B1 ;  /* 0x0000000000017941 */ /* 0x000fea0003800200 */
.L_x_2637:
        /* <DEDUP_REMOVED lines=20> */
.L_x_2640:
[----:B------:R-:W-:Y:S05]  /*6ac0*/  BSYNC.RECONVERGENT B1 ;  /* 0x0000000000017941 */ /* 0x000fea0003800200 */
.L_x_2639:
        /* <DEDUP_REMOVED lines=44> */
.L_x_2642:
[----:B------:R-:W-:Y:S05]  /*6d90*/  BSYNC.RECONVERGENT B1 ;  /* 0x0000000000017941 */ /* 0x000fea0003800200 */
.L_x_2641:
        /* <DEDUP_REMOVED lines=20> */
.L_x_2644:
[----:B------:R-:W-:Y:S05]  /*6ee0*/  BSYNC.RECONVERGENT B1 ;  /* 0x0000000000017941 */ /* 0x000fea0003800200 */
.L_x_2643:
        /* <DEDUP_REMOVED lines=21> */
.L_x_2646:
[----:B------:R-:W-:Y:S05]  /*7040*/  BSYNC.RECONVERGENT B1 ;  /* 0x0000000000017941 */ /* 0x000fea0003800200 */
.L_x_2645:
        /* <DEDUP_REMOVED lines=20> */
.L_x_2648:
[----:B------:R-:W-:Y:S05]  /*7190*/  BSYNC.RECONVERGENT B1 ;  /* 0x0000000000017941 */ /* 0x000fea0003800200 */
.L_x_2647:
        /* <DEDUP_REMOVED lines=20> */
.L_x_2650:
[----:B------:R-:W-:Y:S05]  /*72e0*/  BSYNC.RECONVERGENT B1 ;  /* 0x0000000000017941 */ /* 0x000fea0003800200 */
.L_x_2649:
        /* <DEDUP_REMOVED lines=21> */
.L_x_2652:
[----:B------:R-:W-:Y:S05]  /*7440*/  BSYNC.RECONVERGENT B1 ;  /* 0x0000000000017941 */ /* 0x000fea0003800200 */
.L_x_2651:
        /* <DEDUP_REMOVED lines=45> */
.L_x_2654:
[----:B------:R-:W-:Y:S05]  /*7720*/  BSYNC.RECONVERGENT B1 ;  /* 0x0000000000017941 */ /* 0x000fea0003800200 */
.L_x_2653:
        /* <DEDUP_REMOVED lines=21> */
.L_x_2656:
[----:B------:R-:W-:Y:S05]  /*7880*/  BSYNC.RECONVERGENT B1 ;  /* 0x0000000000017941 */ /* 0x000fea0003800200 */
.L_x_2655:
        /* <DEDUP_REMOVED lines=20> */
.L_x_2658:
[----:B------:R-:W-:Y:S05]  /*79d0*/  BSYNC.RECONVERGENT B1 ;  /* 0x0000000000017941 */ /* 0x000fea0003800200 */
.L_x_2657:
        /* <DEDUP_REMOVED lines=20> */
.L_x_2660:
[----:B------:R-:W-:Y:S05]  /*7b20*/  BSYNC.RECONVERGENT B1 ;  /* 0x0000000000017941 */ /* 0x000fea0003800200 */
.L_x_2659:
        /* <DEDUP_REMOVED lines=20> */
.L_x_2662:
[----:B------:R-:W-:Y:S05]  /*7c70*/  BSYNC.RECONVERGENT B1 ;  /* 0x0000000000017941 */ /* 0x000fea0003800200 */
.L_x_2661:
        /* <DEDUP_REMOVED lines=20> */
.L_x_2664:
[----:B------:R-:W-:Y:S05]  /*7dc0*/  BSYNC.RECONVERGENT B1 ;  /* 0x0000000000017941 */ /* 0x000fea0003800200 */
.L_x_2663:
        /* <DEDUP_REMOVED lines=42> */
.L_x_2666:
[----:B------:R-:W-:Y:S05]  /*8070*/  BSYNC.RECONVERGENT B1 ;  /* 0x0000000000017941 */ /* 0x000fea0003800200 */
.L_x_2665:
        /* <DEDUP_REMOVED lines=20> */
.L_x_2668:
[----:B------:R-:W-:Y:S05]  /*81c0*/  BSYNC.RECONVERGENT B1 ;  /* 0x0000000000017941 */ /* 0x000fea0003800200 */
.L_x_2667:
        /* <DEDUP_REMOVED lines=20> */
.L_x_2670:
[----:B------:R-:W-:Y:S05]  /*8310*/  BSYNC.RECONVERGENT B1 ;  /* 0x0000000000017941 */ /* 0x000fea0003800200 */
.L_x_2669:
        /* <DEDUP_REMOVED lines=20> */
.L_x_2672:
[----:B------:R-:W-:Y:S05]  /*8460*/  BSYNC.RECONVERGENT B1 ;  /* 0x0000000000017941 */ /* 0x000fea0003800200 */
.L_x_2671:
        /* <DEDUP_REMOVED lines=20> */
.L_x_2674:
[----:B------:R-:W-:Y:S05]  /*85b0*/  BSYNC.RECONVERGENT B1 ;  /* 0x0000000000017941 */ /* 0x000fea0003800200 */
.L_x_2673:
        /* <DEDUP_REMOVED lines=19> */
.L_x_2612:
        /* <DEDUP_REMOVED lines=36> */
.L_x_2677:
[----:B------:R-:W-:Y:S05]  /*8930*/  BSYNC.RECONVERGENT B1 ;  /* 0x0000000000017941 */ /* 0x000fea0003800200 */
.L_x_2676:
        /* <DEDUP_REMOVED lines=34> */
.L_x_2679:
[----:B------:R-:W-:Y:S05]  /*8b60*/  BSYNC.RECONVERGENT B1 ;  /* 0x0000000000017941 */ /* 0x000fea0003800200 */
.L_x_2678:
        /* <DEDUP_REMOVED lines=34> */
.L_x_2681:
[----:B------:R-:W-:Y:S05]  /*8d90*/  BSYNC.RECONVERGENT B1 ;  /* 0x0000000000017941 */ /* 0x000fea0003800200 */
.L_x_2680:
        /* <DEDUP_REMOVED lines=38> */
.L_x_2683:
[----:B------:R-:W-:Y:S05]  /*9000*/  BSYNC.RECONVERGENT B1 ;  /* 0x0000000000017941 */ /* 0x000fea0003800200 */
.L_x_2682:
        /* <DEDUP_REMOVED lines=31> */
.L_x_2685:
[----:B------:R-:W-:Y:S05]  /*9200*/  BSYNC.RECONVERGENT B1 ;  /* 0x0000000000017941 */ /* 0x000fea0003800200 */
.L_x_2684:
        /* <DEDUP_REMOVED lines=41> */
.L_x_2687:
[----:B------:R-:W-:Y:S05]  /*94a0*/  BSYNC.RECONVERGENT B1 ;  /* 0x0000000000017941 */ /* 0x000fea0003800200 */
.L_x_2686:
        /* <DEDUP_REMOVED lines=32> */
.L_x_2689:
[----:B------:R-:W-:Y:S05]  /*96b0*/  BSYNC.RECONVERGENT B1 ;  /* 0x0000000000017941 */ /* 0x000fea0003800200 */
.L_x_2688:
        /* <DEDUP_REMOVED lines=30> */
.L_x_2691:
[----:B------:R-:W-:Y:S05]  /*98a0*/  BSYNC.RECONVERGENT B1 ;  /* 0x0000000000017941 */ /* 0x000fea0003800200 */
.L_x_2690:
        /* <DEDUP_REMOVED lines=52> */
.L_x_2693:
[----:B------:R-:W-:Y:S05]  /*9bf0*/  BSYNC.RECONVERGENT B1 ;  /* 0x0000000000017941 */ /* 0x000fea0003800200 */
.L_x_2692:
        /* <DEDUP_REMOVED lines=32> */
.L_x_2695:
[----:B------:R-:W-:Y:S05]  /*9e00*/  BSYNC.RECONVERGENT B1 ;  /* 0x0000000000017941 */ /* 0x000fea0003800200 */
.L_x_2694:
        /* <DEDUP_REMOVED lines=30> */
.L_x_2697:
[----:B------:R-:W-:Y:S05]  /*9ff0*/  BSYNC.RECONVERGENT B1 ;  /* 0x0000000000017941 */ /* 0x000fea0003800200 */
.L_x_2696:
        /* <DEDUP_REMOVED lines=30> */
.L_x_2699:
[----:B------:R-:W-:Y:S05]  /*a1e0*/  BSYNC.RECONVERGENT B1 ;  /* 0x0000000000017941 */ /* 0x000fea0003800200 */
.L_x_2698:
        /* <DEDUP_REMOVED lines=30> */
.L_x_2701:
[----:B------:R-:W-:Y:S05]  /*a3d0*/  BSYNC.RECONVERGENT B1 ;  /* 0x0000000000017941 */ /* 0x000fea0003800200 */
.L_x_2700:
        /* <DEDUP_REMOVED lines=30> */
.L_x_2703:
[----:B------:R-:W-:Y:S05]  /*a5c0*/  BSYNC.RECONVERGENT B1 ;  /* 0x0000000000017941 */ /* 0x000fea0003800200 */
.L_x_2702:
        /* <DEDUP_REMOVED lines=54> */
.L_x_2705:
[----:B------:R-:W-:Y:S05]  /*a930*/  BSYNC.RECONVERGENT B1 ;  /* 0x0000000000017941 */ /* 0x000fea0003800200 */
.L_x_2704:
        /* <DEDUP_REMOVED lines=30> */
.L_x_2707:
[----:B------:R-:W-:Y:S05]  /*ab20*/  BSYNC.RECONVERGENT B1 ;  /* 0x0000000000017941 */ /* 0x000fea0003800200 */
.L_x_2706:
        /* <DEDUP_REMOVED lines=31> */
.L_x_2709:
[----:B------:R-:W-:Y:S05]  /*ad20*/  BSYNC.RECONVERGENT B1 ;  /* 0x0000000000017941 */ /* 0x000fea0003800200 */
.L_x_2708:
        /* <DEDUP_REMOVED lines=30> */
.L_x_2711:
[----:B------:R-:W-:Y:S05]  /*af10*/  BSYNC.RECONVERGENT B1 ;  /* 0x0000000000017941 */ /* 0x000fea0003800200 */
.L_x_2710:
        /* <DEDUP_REMOVED lines=30> */
.L_x_2713:
[----:B------:R-:W-:Y:S05]  /*b100*/  BSYNC.RECONVERGENT B1 ;  /* 0x0000000000017941 */ /* 0x000fea0003800200 */
.L_x_2712:
        /* <DEDUP_REMOVED lines=31> */
.L_x_2715:
[----:B------:R-:W-:Y:S05]  /*b300*/  BSYNC.RECONVERGENT B1 ;  /* 0x0000000000017941 */ /* 0x000fea0003800200 */
.L_x_2714:
        /* <DEDUP_REMOVED lines=55> */
.L_x_2717:
[----:B------:R-:W-:Y:S05]  /*b680*/  BSYNC.RECONVERGENT B1 ;  /* 0x0000000000017941 */ /* 0x000fea0003800200 */
.L_x_2716:
        /* <DEDUP_REMOVED lines=31> */
.L_x_2719:
[----:B------:R-:W-:Y:S05]  /*b880*/  BSYNC.RECONVERGENT B1 ;  /* 0x0000000000017941 */ /* 0x000fea0003800200 */
.L_x_2718:
        /* <DEDUP_REMOVED lines=30> */
.L_x_2721:
[----:B------:R-:W-:Y:S05]  /*ba70*/  BSYNC.RECONVERGENT B1 ;  /* 0x0000000000017941 */ /* 0x000fea0003800200 */
.L_x_2720:
        /* <DEDUP_REMOVED lines=30> */
.L_x_2723:
[----:B------:R-:W-:Y:S05]  /*bc60*/  BSYNC.RECONVERGENT B1 ;  /* 0x0000000000017941 */ /* 0x000fea0003800200 */
.L_x_2722:
        /* <DEDUP_REMOVED lines=30> */
.L_x_2725:
[----:B------:R-:W-:Y:S05]  /*be50*/  BSYNC.RECONVERGENT B1 ;  /* 0x0000000000017941 */ /* 0x000fea0003800200 */
.L_x_2724:
        /* <DEDUP_REMOVED lines=30> */
.L_x_2727:
[----:B------:R-:W-:Y:S05]  /*c040*/  BSYNC.RECONVERGENT B1 ;  /* 0x0000000000017941 */ /* 0x000fea0003800200 */
.L_x_2726:
        /* <DEDUP_REMOVED lines=52> */
.L_x_2729:
[----:B------:R-:W-:Y:S05]  /*c390*/  BSYNC.RECONVERGENT B1 ;  /* 0x0000000000017941 */ /* 0x000fea0003800200 */
.L_x_2728:
        /* <DEDUP_REMOVED lines=30> */
.L_x_2731:
[----:B------:R-:W-:Y:S05]  /*c580*/  BSYNC.RECONVERGENT B1 ;  /* 0x0000000000017941 */ /* 0x000fea0003800200 */
.L_x_2730:
        /* <DEDUP_REMOVED lines=30> */
.L_x_2733:
[----:B------:R-:W-:Y:S05]  /*c770*/  BSYNC.RECONVERGENT B1 ;  /* 0x0000000000017941 */ /* 0x000fea0003800200 */
.L_x_2732:
        /* <DEDUP_REMOVED lines=30> */
.L_x_2735:
[----:B------:R-:W-:Y:S05]  /*c960*/  BSYNC.RECONVERGENT B1 ;  /* 0x0000000000017941 */ /* 0x000fea0003800200 */
.L_x_2734:
        /* <DEDUP_REMOVED lines=30> */
.L_x_2737:
[----:B------:R-:W-:Y:S05]  /*cb50*/  BSYNC.RECONVERGENT B1 ;  /* 0x0000000000017941 */ /* 0x000fea0003800200 */
.L_x_2736:
        /* <DEDUP_REMOVED lines=28> */
.L_x_2675:
[----:B------:R-:W-:Y:S05]  /*cd20*/  BSYNC.RECONVERGENT B0 ;  /* 0x0000000000007941 */ /* 0x000fea0003800200 */
.L_x_2611:
        /* <DEDUP_REMOVED lines=9> */
.L_x_2739:
        /* <DEDUP_REMOVED lines=12> */
.L_x_4540:


//--------------------- .text._Z35group_norm_nhwc_fwd_one_pass_kernelI11Fp16IOFp32WLi64ELi96ELi768EEv26Group_norm_nhwc_fwd_params --------------------------
	.section	.text._Z35group_norm_nhwc_fwd_one_pass_kernelI11Fp16IOFp32WLi64ELi96ELi768EEv26Group_norm_nhwc_fwd_params,"ax",@progbits
	.align	128
        .global         _Z35group_norm_nhwc_fwd_one_pass_kernelI11Fp16IOFp32WLi64ELi96ELi768EEv26Group_norm_nhwc_fwd_params
        .type           _Z35group_norm_nhwc_fwd_one_pass_kernelI11Fp16IOFp32WLi64ELi96ELi768EEv26Group_norm_nhwc_fwd_params,@function
        .size           _Z35group_norm_nhwc_fwd_one_pass_kernelI11Fp16IOFp32WLi64ELi96ELi768EEv26Group_norm_nhwc_fwd_params,(.L_x_4541 - _Z35group_norm_nhwc_fwd_one_pass_kernelI11Fp16IOFp32WLi64ELi96ELi768EEv26Group_norm_nhwc_fwd_params)
        .other          _Z35group_norm_nhwc_fwd_one_pass_kernelI11Fp16IOFp32WLi64ELi96ELi768EEv26Group_norm_nhwc_fwd_params,@"STO_CUDA_ENTRY STV_DEFAULT"
_Z35group_norm_nhwc_fwd_one_pass_kernelI11Fp16IOFp32WLi64ELi96ELi768EEv26Group_norm_nhwc_fwd_params:
.text._Z35group_norm_nhwc_fwd_one_pass_kernelI11Fp16IOFp32WLi64ELi96ELi768EEv26Group_norm_nhwc_fwd_params:
        /* <DEDUP_REMOVED lines=23> */
.L_x_2767:
[----:B0---4-:R-:W0:Y:S01]  /*0170*/  LDC R3, c[0x0][0x3f8] ;  /* 0x0000fe00ff037b82 */ /* 0x011e220000000800 */
[----:B-1---5:R-:W1:Y:S01]  /*0180*/  S2R R8, SR_TID.X ;  /* 0x0000000000087919 */ /* 0x022e620000002100 */
[----:B---3--:R-:W3:Y:S01]  /*0190*/  LDCU.64 UR6, c[0x0][0x3e8] ;  /* 0x00007d00ff0677ac */ /* 0x008ee20008000a00 */
[C---:B------:R-:W-:Y:S02]  /*01a0*/  IADD3 R19, PT, PT, R32.reuse, 0x10, RZ ;  /* 0x0000001020137810 */ /* 0x040fe40007ffe0ff */
[----:B------:R-:W-:Y:S01]  /*01b0*/  SHF.R.S32.HI R21, RZ, 0x1f, R32 ;  /* 0x0000001fff157819 */ /* 0x000fe20000011420 */
[----:B------:R-:W4:Y:S01]  /*01c0*/  LDCU.64 UR10, c[0x0][0x3f0] ;  /* 0x00007e00ff0a77ac */ /* 0x000f220008000a00 */
[----:B------:R-:W-:Y:S02]  /*01d0*/  SHF.R.S32.HI R11, RZ, 0x1f, R19 ;  /* 0x0000001fff0b7819 */ /* 0x000fe40000011413 */
[----:B------:R-:W-:Y:S02]  /*01e0*/  IADD3 R16, PT, PT, R32, 0x20, RZ ;  /* 0x0000002020107810 */ /* 0x000fe40007ffe0ff */
[----:B------:R-:W-:-:S02]  /*01f0*/  MOV R24, RZ ;  /* 0x000000ff00187202 */ /* 0x000fc40000000f00 */
[----:B------:R-:W-:Y:S02]  /*0200*/  SHF.R.S32.HI R17, RZ, 0x1f, R16 ;  /* 0x0000001fff117819 */ /* 0x000fe40000011410 */
[----:B0-----:R-:W-:Y:S02]  /*0210*/  IABS R9, R3 ;  /* 0x0000000300097213 */ /* 0x001fe40000000000 */
[----:B------:R-:W-:Y:S02]  /*0220*/  ISETP.NE.AND P3, PT, R3, RZ, PT ;  /* 0x000000ff0300720c */ /* 0x000fe40003f65270 */
[----:B------:R-:W0:Y:S08]  /*0230*/  I2F.RP R0, R9 ;  /* 0x0000000900007306 */ /* 0x000e300000209400 */
[----:B0-----:R-:W0:Y:S02]  /*0240*/  MUFU.RCP R0, R0 ;  /* 0x0000000000007308 */ /* 0x001e240000001000 */
[----:B0-----:R-:W-:-:S06]  /*0250*/  IADD3 R4, PT, PT, R0, 0xffffffe, RZ ;  /* 0x0ffffffe00047810 */ /* 0x001fcc0007ffe0ff */
[----:B--2---:R0:W5:Y:S02]  /*0260*/  F2I.FTZ.U32.TRUNC.NTZ R5, R4 ;  /* 0x0000000400057305 */ /* 0x004164000021f000 */
[----:B0-----:R-:W-:Y:S02]  /*0270*/  MOV R4, RZ ;  /* 0x000000ff00047202 */ /* 0x001fe40000000f00 */
[----:B-----5:R-:W-:-:S05]  /*0280*/  IADD3 R2, PT, PT, RZ, -R5, RZ ;  /* 0x80000005ff027210 */ /* 0x020fca0007ffe0ff */
[----:B------:R-:W-:Y:S01]  /*0290*/  IMAD R7, R2, R9, RZ ;  /* 0x0000000902077224 */ /* 0x000fe200078e02ff */
[----:B------:R-:W-:-:S03]  /*02a0*/  IABS R2, R30 ;  /* 0x0000001e00027213 */ /* 0x000fc60000000000 */
[----:B------:R-:W-:-:S06]  /*02b0*/  IMAD.HI.U32 R5, R5, R7, R4 ;  /* 0x0000000705057227 */ /* 0x000fcc00078e0004 */
[----:B------:R-:W-:-:S05]  /*02c0*/  IMAD.HI.U32 R7, R5, R2, RZ ;  /* 0x0000000205077227 */ /* 0x000fca00078e00ff */
[----:B------:R-:W-:-:S05]  /*02d0*/  IADD3 R0, PT, PT, -R7, RZ, RZ ;  /* 0x000000ff07007210 */ /* 0x000fca0007ffe1ff */
[----:B------:R-:W-:Y:S01]  /*02e0*/  IMAD R0, R9, R0, R2 ;  /* 0x0000000009007224 */ /* 0x000fe200078e0202 */
[----:B------:R-:W-:-:S04]  /*02f0*/  LOP3.LUT R2, R30, R3, RZ, 0x3c, !PT ;  /* 0x000000031e027212 */ /* 0x000fc800078e3cff */
[----:B------:R-:W-:Y:S02]  /*0300*/  ISETP.GT.U32.AND P2, PT, R9, R0, PT ;  /* 0x000000000900720c */ /* 0x000fe40003f44070 */
[----:B------:R-:W-:-:S11]  /*0310*/  ISETP.GE.AND P4, PT, R2, RZ, PT ;  /* 0x000000ff0200720c */ /* 0x000fd60003f86270 */
[-C--:B------:R-:W-:Y:S02]  /*0320*/  @!P2 IADD3 R0, PT, PT, R0, -R9.reuse, RZ ;  /* 0x800000090000a210 */ /* 0x080fe40007ffe0ff */
[----:B------:R-:W-:Y:S02]  /*0330*/  @!P2 IADD3 R7, PT, PT, R7, 0x1, RZ ;  /* 0x000000010707a810 */ /* 0x000fe40007ffe0ff */
[----:B------:R-:W-:Y:S02]  /*0340*/  ISETP.GE.U32.AND P1, PT, R0, R9, PT ;  /* 0x000000090000720c */ /* 0x000fe40003f26070 */
[----:B-1----:R-:W-:Y:S02]  /*0350*/  LOP3.LUT R0, R8, 0xffff, RZ, 0xc0, !PT ;  /* 0x0000ffff08007812 */ /* 0x002fe400078ec0ff */
[----:B---3--:R-:W-:Y:S02]  /*0360*/  ISETP.GE.U32.AND P2, PT, R19, UR6, PT ;  /* 0x0000000613007c0c */ /* 0x008fe4000bf46070 */
[----:B------:R-:W-:Y:S01]  /*0370*/  IADD3 R9, PT, PT, R32, 0x30, RZ ;  /* 0x0000003020097810 */ /* 0x000fe20007ffe0ff */
[----:B------:R-:W-:Y:S01]  /*0380*/  IMAD R0, R0, 0x556, RZ ;  /* 0x0000055600007824 */ /* 0x000fe200078e02ff */
[----:B------:R-:W-:-:S04]  /*0390*/  ISETP.GE.AND.EX P2, PT, R11, UR7, PT, P2 ;  /* 0x000000070b007c0c */ /* 0x000fc8000bf46320 */
[----:B------:R-:W-:Y:S02]  /*03a0*/  SHF.R.U32.HI R0, RZ, 0x10, R0 ;  /* 0x00000010ff007819 */ /* 0x000fe40000011600 */
[----:B------:R-:W-:Y:S02]  /*03b0*/  @P1 IADD3 R7, PT, PT, R7, 0x1, RZ ;  /* 0x0000000107071810 */ /* 0x000fe40007ffe0ff */
[----:B------:R-:W-:Y:S02]  /*03c0*/  PRMT R0, R0, 0x9910, RZ ;  /* 0x0000991000007816 */ /* 0x000fe400000000ff */
[----:B------:R-:W-:Y:S02]  /*03d0*/  @!P4 IADD3 R7, PT, PT, -R7, RZ, RZ ;  /* 0x000000ff0707c210 */ /* 0x000fe40007ffe1ff */
[----:B------:R-:W-:Y:S01]  /*03e0*/  @!P3 LOP3.LUT R7, RZ, R3, RZ, 0x33, !PT ;  /* 0x00000003ff07b212 */ /* 0x000fe200078e33ff */
[----:B------:R-:W-:Y:S01]  /*03f0*/  IMAD R0, R0, 0x30, RZ ;  /* 0x0000003000007824 */ /* 0x000fe200078e02ff */
[----:B------:R-:W-:Y:S01]  /*0400*/  ISETP.GE.U32.AND P1, PT, R32, UR6, PT ;  /* 0x0000000620007c0c */ /* 0x000fe2000bf26070 */
[----:B------:R-:W0:Y:S01]  /*0410*/  @!P2 LDC.64 R12, c[0x0][0x3e0] ;  /* 0x0000f800ff0cab82 */ /* 0x000e220000000a00 */
[----:B------:R-:W-:-:S02]  /*0420*/  IADD3 R25, PT, PT, -R7, RZ, RZ ;  /* 0x000000ff07197210 */ /* 0x000fc40007ffe1ff */
[----:B------:R-:W-:Y:S02]  /*0430*/  IADD3 R0, PT, PT, RZ, -R0, RZ ;  /* 0x80000000ff007210 */ /* 0x000fe40007ffe0ff */
[----:B------:R-:W-:Y:S01]  /*0440*/  ISETP.GE.AND.EX P1, PT, R21, UR7, PT, P1 ;  /* 0x0000000715007c0c */ /* 0x000fe2000bf26310 */
[----:B------:R-:W-:Y:S01]  /*0450*/  IMAD R25, R3, R25, R30 ;  /* 0x0000001903197224 */ /* 0x000fe200078e021e */
[----:B------:R-:W-:Y:S02]  /*0460*/  PRMT R3, R0, 0x7710, RZ ;  /* 0x0000771000037816 */ /* 0x000fe400000000ff */
[----:B------:R-:W-:Y:S01]  /*0470*/  ISETP.GE.U32.AND P3, PT, R16, UR6, PT ;  /* 0x0000000610007c0c */ /* 0x000fe2000bf66070 */
[----:B------:R-:W-:Y:S01]  /*0480*/  IMAD R25, R25, 0x60, RZ ;  /* 0x0000006019197824 */ /* 0x000fe200078e02ff */
[----:B------:R-:W-:Y:S02]  /*0490*/  IADD3 R3, PT, PT, R3, R8, RZ ;  /* 0x0000000803037210 */ /* 0x000fe40007ffe0ff */
[----:B------:R-:W-:-:S02]  /*04a0*/  ISETP.GE.AND.EX P3, PT, R17, UR7, PT, P3 ;  /* 0x0000000711007c0c */ /* 0x000fc4000bf66330 */
[----:B------:R-:W-:Y:S02]  /*04b0*/  SHF.L.U32 R3, R3, 0x1, RZ ;  /* 0x0000000103037819 */ /* 0x000fe400000006ff */
[----:B------:R-:W-:Y:S01]  /*04c0*/  SHF.R.S32.HI R4, RZ, 0x1f, R7 ;  /* 0x0000001fff047819 */ /* 0x000fe20000011407 */
[----:B------:R-:W1:Y:S01]  /*04d0*/  @!P1 LDC.64 R14, c[0x0][0x3e0] ;  /* 0x0000f800ff0e9b82 */ /* 0x000e620000000a00 */
[----:B------:R-:W-:Y:S02]  /*04e0*/  LOP3.LUT R36, R3, 0xffff, RZ, 0xc0, !PT ;  /* 0x0000ffff03247812 */ /* 0x000fe400078ec0ff */
[----:B------:R-:W-:Y:S01]  /*04f0*/  ISETP.GE.U32.AND P4, PT, R9, UR6, PT ;  /* 0x0000000609007c0c */ /* 0x000fe2000bf86070 */
[----:B----4-:R-:W-:Y:S01]  /*0500*/  IMAD R6, R4, UR10, RZ ;  /* 0x0000000a04067c24 */ /* 0x010fe2000f8e02ff */
[----:B------:R-:W-:Y:S01]  /*0510*/  IADD3 R36, P5, PT, R25, R36, RZ ;  /* 0x0000002419247210 */ /* 0x000fe20007fbe0ff */
[----:B0-----:R-:W-:Y:S01]  /*0520*/  @!P2 IMAD R18, R11, R12, RZ ;  /* 0x0000000c0b12a224 */ /* 0x001fe200078e02ff */
[----:B------:R-:W-:Y:S01]  /*0530*/  SHF.R.S32.HI R0, RZ, 0x1f, R9 ;  /* 0x0000001fff007819 */ /* 0x000fe20000011409 */
[----:B------:R-:W0:Y:S01]  /*0540*/  @!P2 LDC.64 R2, c[0x0][0x390] ;  /* 0x0000e400ff02ab82 */ /* 0x000e220000000a00 */
[----:B------:R-:W-:Y:S01]  /*0550*/  LEA.HI.X.SX32 R37, R25, RZ, 0x1, P5 ;  /* 0x000000ff19257211 */ /* 0x000fe200028f0eff */
[C---:B------:R-:W-:Y:S01]  /*0560*/  IMAD R35, R7.reuse, UR11, R6 ;  /* 0x0000000b07237c24 */ /* 0x040fe2000f8e0206 */
[----:B------:R-:W-:Y:S01]  /*0570*/  ISETP.GE.AND.EX P4, PT, R0, UR7, PT, P4 ;  /* 0x0000000700007c0c */ /* 0x000fe2000bf86340 */
[----:B------:R-:W-:-:S04]  /*0580*/  IMAD.WIDE.U32 R36, R7, UR10, R36 ;  /* 0x0000000a07247c25 */ /* 0x000fc8000f8e0024 */
[----:B------:R-:W3:Y:S01]  /*0590*/  @!P3 LDC.64 R4, c[0x0][0x3e0] ;  /* 0x0000f800ff04bb82 */ /* 0x000ee20000000a00 */
[----:B------:R-:W-:Y:S02]  /*05a0*/  IADD3 R35, PT, PT, R37, R35, RZ ;  /* 0x0000002325237210 */ /* 0x000fe40007ffe0ff */
[----:B------:R-:W-:-:S05]  /*05b0*/  @!P2 MOV R34, R36 ;  /* 0x000000240022a202 */ /* 0x000fca0000000f00 */
[----:B------:R-:W4:Y:S01]  /*05c0*/  @!P1 LDC.64 R6, c[0x0][0x390] ;  /* 0x0000e400ff069b82 */ /* 0x000f220000000a00 */
[----:B-1----:R-:W-:Y:S02]  /*05d0*/  @!P1 IMAD R20, R21, R14, RZ ;  /* 0x0000000e15149224 */ /* 0x002fe400078e02ff */
[C---:B------:R-:W-:Y:S01]  /*05e0*/  @!P2 IMAD R21, R19.reuse, R13, R18 ;  /* 0x0000000d1315a224 */ /* 0x040fe200078e0212 */
[----:B------:R-:W-:Y:S01]  /*05f0*/  @!P1 MOV R18, R36 ;  /* 0x0000002400129202 */ /* 0x000fe20000000f00 */
[----:B------:R-:W-:Y:S01]  /*0600*/  @!P2 IMAD.WIDE.U32 R12, R19, R12, R34 ;  /* 0x0000000c130ca225 */ /* 0x000fe200078e0022 */
[----:B------:R-:W-:Y:S02]  /*0610*/  @!P1 MOV R19, R35 ;  /* 0x0000002300139202 */ /* 0x000fe40000000f00 */
[----:B------:R-:W1:Y:S01]  /*0620*/  @!P4 LDC.64 R10, c[0x0][0x3e0] ;  /* 0x0000f800ff0acb82 */ /* 0x000e620000000a00 */
[C---:B------:R-:W-:Y:S01]  /*0630*/  @!P1 IMAD R20, R32.reuse, R15, R20 ;  /* 0x0000000f20149224 */ /* 0x040fe200078e0214 */
[----:B------:R-:W-:Y:S01]  /*0640*/  @!P2 IADD3 R21, PT, PT, R13, R21, RZ ;  /* 0x000000150d15a210 */ /* 0x000fe20007ffe0ff */
[----:B------:R-:W-:Y:S01]  /*0650*/  @!P1 IMAD.WIDE.U32 R18, R32, R14, R18 ;  /* 0x0000000e20129225 */ /* 0x000fe200078e0012 */
[----:B0-----:R-:W-:-:S04]  /*0660*/  @!P2 LEA R2, P5, R12, R2, 0x1 ;  /* 0x000000020c02a211 */ /* 0x001fc800078a08ff */
[----:B------:R-:W0:Y:S01]  /*0670*/  @!P3 LDC.64 R14, c[0x0][0x390] ;  /* 0x0000e400ff0ebb82 */ /* 0x000e220000000a00 */
[----:B---3--:R-:W-:Y:S01]  /*0680*/  @!P3 IMAD R17, R17, R4, RZ ;  /* 0x000000041111b224 */ /* 0x008fe200078e02ff */
[----:B------:R-:W-:Y:S02]  /*0690*/  @!P2 LEA.HI.X R3, R12, R3, R21, 0x1, P5 ;  /* 0x000000030c03a211 */ /* 0x000fe400028f0c15 */
[----:B------:R-:W-:Y:S01]  /*06a0*/  @!P3 MOV R21, R35 ;  /* 0x000000230015b202 */ /* 0x000fe20000000f00 */
[----:B------:R-:W-:Y:S01]  /*06b0*/  @!P3 IMAD R5, R16, R5, R17 ;  /* 0x000000051005b224 */ /* 0x000fe200078e0211 */
[----:B------:R-:W-:Y:S02]  /*06c0*/  @!P1 IADD3 R17, PT, PT, R19, R20, RZ ;  /* 0x0000001413119210 */ /* 0x000fe40007ffe0ff */
[----:B------:R-:W3:Y:S01]  /*06d0*/  @!P4 LDC.64 R12, c[0x0][0x390] ;  /* 0x0000e400ff0ccb82 */ /* 0x000ee20000000a00 */
[----:B------:R-:W-:Y:S02]  /*06e0*/  @!P3 MOV R20, R36 ;  /* 0x000000240014b202 */ /* 0x000fe40000000f00 */
[----:B----4-:R-:W-:-:S03]  /*06f0*/  @!P1 LEA R6, P5, R18, R6, 0x1 ;  /* 0x0000000612069211 */ /* 0x010fc600078a08ff */
[----:B------:R-:W-:Y:S01]  /*0700*/  @!P3 IMAD.WIDE.U32 R20, R16, R4, R20 ;  /* 0x000000041014b225 */ /* 0x000fe200078e0014 */
[----:B------:R-:W-:Y:S02]  /*0710*/  MOV R4, RZ ;  /* 0x000000ff00047202 */ /* 0x000fe40000000f00 */
[----:B------:R-:W-:Y:S01]  /*0720*/  @!P1 LEA.HI.X R7, R18, R7, R17, 0x1, P5 ;  /* 0x0000000712079211 */ /* 0x000fe200028f0c11 */
[----:B-1----:R-:W-:-:S03]  /*0730*/  @!P4 IMAD R0, R0, R10, RZ ;  /* 0x0000000a0000c224 */ /* 0x002fc600078e02ff */
[----:B------:R1:W4:Y:S01]  /*0740*/  @!P2 LDG.E R4, desc[UR8][R2.64] ;  /* 0x000000080204a981 */ /* 0x000322000c1e1900 */
[----:B------:R-:W-:Y:S01]  /*0750*/  @!P4 IMAD R17, R9, R11, R0 ;  /* 0x0000000b0911c224 */ /* 0x000fe200078e0200 */
[----:B------:R-:W-:Y:S02]  /*0760*/  @!P3 IADD3 R5, PT, PT, R21, R5, RZ ;  /* 0x000000051505b210 */ /* 0x000fe40007ffe0ff */
[----:B------:R-:W5:Y:S01]  /*0770*/  @!P1 LDG.E R24, desc[UR8][R6.64] ;  /* 0x0000000806189981 */ /* 0x000f62000c1e1900 */
[----:B0-----:R-:W-:-:S04]  /*0780*/  @!P3 LEA R14, P2, R20, R14, 0x1 ;  /* 0x0000000e140eb211 */ /* 0x001fc800078408ff */
[----:B------:R-:W-:Y:S02]  /*0790*/  @!P3 LEA.HI.X R15, R20, R15, R5, 0x1, P2 ;  /* 0x0000000f140fb211 */ /* 0x000fe400010f0c05 */
[----:B-1----:R-:W-:Y:S02]  /*07a0*/  @!P4 MOV R2, R36 ;  /* 0x000000240002c202 */ /* 0x002fe40000000f00 */
[----:B------:R-:W-:-:S03]  /*07b0*/  @!P4 MOV R3, R35 ;  /* 0x000000230003c202 */ /* 0x000fc60000000f00 */
[----:B------:R-:W-:Y:S01]  /*07c0*/  @!P4 IMAD.WIDE.U32 R10, R9, R10, R2 ;  /* 0x0000000a090ac225 */ /* 0x000fe200078e0002 */
[----:B------:R-:W-:-:S04]  /*07d0*/  MOV R9, RZ ;  /* 0x000000ff00097202 */ /* 0x000fc80000000f00 */
[----:B------:R-:W-:Y:S02]  /*07e0*/  @!P4 IADD3 R0, PT, PT, R11, R17, RZ ;  /* 0x000000110b00c210 */ /* 0x000fe40007ffe0ff */
[C---:B---3--:R-:W-:Y:S01]  /*07f0*/  @!P4 LEA R12, P2, R10.reuse, R12, 0x1 ;  /* 0x0000000c0a0cc211 */ /* 0x048fe200078408ff */
[----:B------:R0:W3:Y:S03]  /*0800*/  @!P3 LDG.E R9, desc[UR8][R14.64] ;  /* 0x000000080e09b981 */ /* 0x0000e6000c1e1900 */
[----:B------:R-:W-:Y:S02]  /*0810*/  @!P4 LEA.HI.X R13, R10, R13, R0, 0x1, P2 ;  /* 0x0000000d0a0dc211 */ /* 0x000fe400010f0c00 */
[----:B------:R-:W-:-:S06]  /*0820*/  MOV R10, RZ ;  /* 0x000000ff000a7202 */ /* 0x000fcc0000000f00 */
[----:B------:R1:W2:Y:S01]  /*0830*/  @!P4 LDG.E R10, desc[UR8][R12.64] ;  /* 0x000000080c0ac981 */ /* 0x0002a2000c1e1900 */
[----:B------:R-:W-:Y:S01]  /*0840*/  BSSY.RECONVERGENT B0, `(.L_x_2740) ;  /* 0x0000042000007945 */ /* 0x000fe20003800200 */
[----:B0-----:R-:W0:Y:S02]  /*0850*/  S2R R14, SR_LANEID ;  /* 0x00000000000e7919 */ /* 0x001e240000000000 */
[C---:B0-----:R-:W-:Y:S02]  /*0860*/  ISETP.GT.AND P2, PT, R14.reuse, 0x1e, PT ;  /* 0x0000001e0e00780c */ /* 0x041fe40003f44270 */
[----:B------:R-:W-:Y:S01]  /*0870*/  ISETP.GT.AND P3, PT, R14, 0xf, PT ;  /* 0x0000000f0e00780c */ /* 0x000fe20003f64270 */
[--C-:B----4-:R-:W-:Y:S02]  /*0880*/  HADD2.F32 R5, -RZ, R4.reuse.H1_H1 ;  /* 0x30000004ff057230 */ /* 0x110fe40000004100 */
[----:B------:R-:W-:Y:S02]  /*0890*/  HADD2.F32 R6, -RZ, R4.H0_H0 ;  /* 0x20000004ff067230 */ /* 0x000fe40000004100 */
[----:B-----5:R-:W-:-:S02]  /*08a0*/  HADD2.F32 R7, -RZ, R24.H1_H1 ;  /* 0x30000018ff077230 */ /* 0x020fc40000004100 */
[----:B------:R-:W-:Y:S01]  /*08b0*/  FMUL.FTZ R15, R5, R5 ;  /* 0x00000005050f7220 */ /* 0x000fe20000410000 */
[----:B------:R-:W-:Y:S02]  /*08c0*/  HADD2.F32 R24, -RZ, R24.H0_H0 ;  /* 0x20000018ff187230 */ /* 0x000fe40000004100 */
[C---:B------:R-:W-:Y:S01]  /*08d0*/  FADD.FTZ R11, R6.reuse, R5 ;  /* 0x00000005060b7221 */ /* 0x040fe20000010000 */
[----:B------:R-:W-:Y:S01]  /*08e0*/  FMUL.FTZ R3, R7, R7 ;  /* 0x0000000707037220 */ /* 0x000fe20000410000 */
[----:B------:R-:W-:Y:S01]  /*08f0*/  FFMA.FTZ R4, R6, R6, R15 ;  /* 0x0000000606047223 */ /* 0x000fe2000001000f */
[C---:B------:R-:W-:Y:S02]  /*0900*/  FADD.FTZ R0, R24.reuse, R7 ;  /* 0x0000000718007221 */ /* 0x040fe40000010000 */
[----:B------:R-:W-:Y:S02]  /*0910*/  FFMA.FTZ R3, R24, R24, R3 ;  /* 0x0000001818037223 */ /* 0x000fe40000010003 */
[----:B------:R-:W-:-:S02]  /*0920*/  FADD.FTZ R2, RZ, R0 ;  /* 0x00000000ff027221 */ /* 0x000fc40000010000 */
[----:B------:R-:W-:Y:S02]  /*0930*/  FADD.FTZ R3, RZ, R3 ;  /* 0x00000003ff037221 */ /* 0x000fe40000010000 */
[----:B------:R-:W-:Y:S01]  /*0940*/  FADD.FTZ R11, R2, R11 ;  /* 0x0000000b020b7221 */ /* 0x000fe20000010000 */
[--C-:B---3--:R-:W-:Y:S02]  /*0950*/  HADD2.F32 R0, -RZ, R9.reuse.H1_H1 ;  /* 0x30000009ff007230 */ /* 0x108fe40000004100 */
[----:B------:R-:W-:Y:S02]  /*0960*/  HADD2.F32 R2, -RZ, R9.H0_H0 ;  /* 0x20000009ff027230 */ /* 0x000fe40000004100 */
[----:B------:R-:W-:Y:S01]  /*0970*/  FADD.FTZ R9, R3, R4 ;  /* 0x0000000403097221 */ /* 0x000fe20000010000 */
[----:B-1----:R-:W-:-:S04]  /*0980*/  FMUL.FTZ R13, R0, R0 ;  /* 0x00000000000d7220 */ /* 0x002fc80000410000 */
[C---:B------:R-:W-:Y:S01]  /*0990*/  FFMA.FTZ R12, R2.reuse, R2, R13 ;  /* 0x00000002020c7223 */ /* 0x040fe2000001000d */
[--C-:B--2---:R-:W-:Y:S02]  /*09a0*/  HADD2.F32 R3, -RZ, R10.reuse.H1_H1 ;  /* 0x3000000aff037230 */ /* 0x104fe40000004100 */
[----:B------:R-:W-:Y:S02]  /*09b0*/  HADD2.F32 R4, -RZ, R10.H0_H0 ;  /* 0x2000000aff047230 */ /* 0x000fe40000004100 */
[----:B------:R-:W-:Y:S01]  /*09c0*/  FADD.FTZ R10, R2, R0 ;  /* 0x00000000020a7221 */ /* 0x000fe20000010000 */
[----:B------:R-:W-:Y:S01]  /*09d0*/  FADD.FTZ R9, R9, R12 ;  /* 0x0000000c09097221 */ /* 0x000fe20000010000 */
[----:B------:R-:W-:Y:S02]  /*09e0*/  FMUL.FTZ R13, R3, R3 ;  /* 0x00000003030d7220 */ /* 0x000fe40000410000 */
        /* <DEDUP_REMOVED lines=39> */
.L_x_2741:
[----:B------:R-:W-:Y:S05]  /*0c60*/  BSYNC.RECONVERGENT B0 ;  /* 0x0000000000007941 */ /* 0x000fea0003800200 */
.L_x_2740:
        /* <DEDUP_REMOVED lines=66> */
.L_x_2743:
[----:B------:R-:W-:Y:S05]  /*1090*/  BSYNC.RECONVERGENT B0 ;  /* 0x0000000000007941 */ /* 0x000fea0003800200 */
.L_x_2742:
        /* <DEDUP_REMOVED lines=24> */
.L_x_2746:
[----:B---3--:R-:W2:Y:S04]  /*1220*/  LDG.E.STRONG.GPU R10, desc[UR8][R8.64] ;  /* 0x00000008080a7981 */ /* 0x008ea8000c1ef900 */
[----:B--2---:R-:W-:Y:S01]  /*1230*/  CCTL.IVALL ;  /* 0x00000000ff00798f */ /* 0x004fe20002000000 */
[----:B------:R-:W-:Y:S05]  /*1240*/  YIELD ;  /* 0x0000000000007946 */ /* 0x000fea0003800000 */
[----:B------:R-:W-:-:S13]  /*1250*/  ISETP.NE.AND P2, PT, R10, R15, PT ;  /* 0x0000000f0a00720c */ /* 0x000fda0003f45270 */
[----:B------:R-:W-:Y:S05]  /*1260*/  @P2 BRA `(.L_x_2746) ;  /* 0xfffffffc00ec2947 */ /* 0x000fea000383ffff */
.L_x_2745:
        /* <DEDUP_REMOVED lines=15> */
.L_x_2748:
        /* <DEDUP_REMOVED lines=60> */
.L_x_2747:
        /* <DEDUP_REMOVED lines=34> */
.L_x_2749:
        /* <DEDUP_REMOVED lines=19> */
.L_x_2750:
        /* <DEDUP_REMOVED lines=9> */
.L_x_2751:
[----:B------:R-:W-:Y:S05]  /*1b00*/  BSYNC.RECONVERGENT B0 ;  /* 0x0000000000007941 */ /* 0x000fea0003800200 */
.L_x_2744:
        /* <DEDUP_REMOVED lines=76> */
[----:B------:R-:W-:-:S05]  /*1fd0*/  F2FP.F16.F32.PACK_AB R7, R12, R7 ;  /* 0x000000070c07723e */ /* 0x000fca00000000ff */
[----:B------:R0:W-:Y:S02]  /*1fe0*/  STG.E desc[UR8][R14.64], R7 ;  /* 0x000000070e007986 */ /* 0x0001e4000c101908 */
.L_x_2755:
[----:B------:R-:W-:Y:S05]  /*1ff0*/  BSYNC.RECONVERGENT B1 ;  /* 0x0000000000017941 */ /* 0x000fea0003800200 */
.L_x_2754:
        /* <DEDUP_REMOVED lines=12> */
[----:B------:R-:W-:Y:S01]  /*20c0*/  F2FP.F16.F32.PACK_AB R5, R14, R5 ;  /* 0x000000050e05723e */ /* 0x000fe200000000ff */
[----:B--2---:R-:W-:Y:S02]  /*20d0*/  IMAD R23, R23, UR6, RZ ;  /* 0x0000000617177c24 */ /* 0x004fe4000f8e02ff */
[----:B------:R-:W-:-:S04]  /*20e0*/  IMAD.WIDE.U32 R6, R22, UR6, R6 ;  /* 0x0000000616067c25 */ /* 0x000fc8000f8e0006 */
[----:B------:R-:W-:Y:S01]  /*20f0*/  IMAD R23, R22, UR7, R23 ;  /* 0x0000000716177c24 */ /* 0x000fe2000f8e0217 */
[----:B0-----:R-:W-:-:S04]  /*2100*/  LEA R12, P2, R6, UR12, 0x1 ;  /* 0x0000000c060c7c11 */ /* 0x001fc8000f8408ff */
[----:B------:R-:W-:-:S04]  /*2110*/  IADD3 R23, PT, PT, R7, R23, RZ ;  /* 0x0000001707177210 */ /* 0x000fc80007ffe0ff */
[----:B------:R-:W-:-:S05]  /*2120*/  LEA.HI.X R13, R6, UR13, R23, 0x1, P2 ;  /* 0x0000000d060d7c11 */ /* 0x000fca00090f0c17 */
[----:B------:R2:W-:Y:S02]  /*2130*/  STG.E desc[UR8][R12.64], R5 ;  /* 0x000000050c007986 */ /* 0x0005e4000c101908 */
.L_x_2757:
[----:B------:R-:W-:Y:S05]  /*2140*/  BSYNC.RECONVERGENT B1 ;  /* 0x0000000000017941 */ /* 0x000fea0003800200 */
.L_x_2756:
        /* <DEDUP_REMOVED lines=13> */
[----:B------:R-:W-:Y:S01]  /*2220*/  F2FP.F16.F32.PACK_AB R5, R0, R5 ;  /* 0x000000050005723e */ /* 0x000fe200000000ff */
[----:B------:R-:W-:-:S04]  /*2230*/  IMAD.WIDE.U32 R6, R18, UR6, R6 ;  /* 0x0000000612067c25 */ /* 0x000fc8000f8e0006 */
[----:B------:R-:W-:Y:S01]  /*2240*/  IMAD R13, R18, UR7, R13 ;  /* 0x00000007120d7c24 */ /* 0x000fe2000f8e020d */
[----:B0-----:R-:W-:-:S04]  /*2250*/  LEA R12, P2, R6, UR12, 0x1 ;  /* 0x0000000c060c7c11 */ /* 0x001fc8000f8408ff */
[----:B------:R-:W-:-:S04]  /*2260*/  IADD3 R13, PT, PT, R7, R13, RZ ;  /* 0x0000000d070d7210 */ /* 0x000fc80007ffe0ff */
[----:B------:R-:W-:-:S05]  /*2270*/  LEA.HI.X R13, R6, UR13, R13, 0x1, P2 ;  /* 0x0000000d060d7c11 */ /* 0x000fca00090f0c0d */
[----:B------:R3:W-:Y:S02]  /*2280*/  STG.E desc[UR8][R12.64], R5 ;  /* 0x000000050c007986 */ /* 0x0007e4000c101908 */
.L_x_2759:
[----:B------:R-:W-:Y:S05]  /*2290*/  BSYNC.RECONVERGENT B1 ;  /* 0x0000000000017941 */ /* 0x000fea0003800200 */
.L_x_2758:
        /* <DEDUP_REMOVED lines=16> */
[----:B------:R-:W-:Y:S02]  /*23a0*/  F2FP.F16.F32.PACK_AB R3, R9, R8 ;  /* 0x000000080903723e */ /* 0x000fe400000000ff */
[----:B------:R-:W-:-:S05]  /*23b0*/  LEA.HI.X R5, R2, UR11, R19, 0x1, P1 ;  /* 0x0000000b02057c11 */ /* 0x000fca00088f0c13 */
[----:B------:R4:W-:Y:S01]  /*23c0*/  STG.E desc[UR8][R4.64], R3 ;  /* 0x0000000304007986 */ /* 0x0009e2000c101908 */
[----:B------:R-:W-:Y:S05]  /*23d0*/  BRA `(.L_x_2760) ;  /* 0x0000000800207947 */ /* 0x000fea0003800000 */
.L_x_2753:
        /* <DEDUP_REMOVED lines=41> */
[----:B------:R-:W-:Y:S02]  /*2670*/  F2FP.F16.F32.PACK_AB R7, R24, R7 ;  /* 0x000000071807723e */ /* 0x000fe400000000ff */
[----:B------:R-:W-:-:S05]  /*2680*/  LEA.HI.X R13, R14, UR11, R25, 0x1, P1 ;  /* 0x0000000b0e0d7c11 */ /* 0x000fca00088f0c19 */
[----:B------:R0:W-:Y:S04]  /*2690*/  STG.E desc[UR8][R12.64], R7 ;  /* 0x000000070c007986 */ /* 0x0001e8000c101908 */
.L_x_2762:
[----:B------:R-:W-:Y:S05]  /*26a0*/  BSYNC.RECONVERGENT B1 ;  /* 0x0000000000017941 */ /* 0x000fea0003800200 */
.L_x_2761:
        /* <DEDUP_REMOVED lines=28> */
[----:B------:R-:W-:-:S05]  /*2870*/  F2FP.F16.F32.PACK_AB R15, R22, R15 ;  /* 0x0000000f160f723e */ /* 0x000fca00000000ff */
[----:B------:R2:W-:Y:S02]  /*2880*/  STG.E desc[UR8][R12.64], R15 ;  /* 0x0000000f0c007986 */ /* 0x0005e4000c101908 */
.L_x_2764:
[----:B------:R-:W-:Y:S05]  /*2890*/  BSYNC.RECONVERGENT B1 ;  /* 0x0000000000017941 */ /* 0x000fea0003800200 */
.L_x_2763:
        /* <DEDUP_REMOVED lines=28> */
[----:B------:R-:W-:-:S05]  /*2a60*/  F2FP.F16.F32.PACK_AB R5, R5, R2 ;  /* 0x000000020505723e */ /* 0x000fca00000000ff */
[----:B------:R3:W-:Y:S02]  /*2a70*/  STG.E desc[UR8][R12.64], R5 ;  /* 0x000000050c007986 */ /* 0x0007e4000c101908 */
.L_x_2766:
[----:B------:R-:W-:Y:S05]  /*2a80*/  BSYNC.RECONVERGENT B1 ;  /* 0x0000000000017941 */ /* 0x000fea0003800200 */
.L_x_2765:
        /* <DEDUP_REMOVED lines=27> */
[----:B------:R-:W-:-:S05]  /*2c40*/  F2FP.F16.F32.PACK_AB R7, R7, R0 ;  /* 0x000000000707723e */ /* 0x000fca00000000ff */
[----:B------:R0:W-:Y:S02]  /*2c50*/  STG.E desc[UR8][R4.64], R7 ;  /* 0x0000000704007986 */ /* 0x0001e4000c101908 */
.L_x_2760:
[----:B------:R-:W-:Y:S05]  /*2c60*/  BSYNC.RECONVERGENT B0 ;  /* 0x0000000000007941 */ /* 0x000fea0003800200 */
.L_x_2752:
[----:B------:R-:W-:Y:S02]  /*2c70*/  IADD3 R30, PT, PT, R27, R30, RZ ;  /* 0x0000001e1b1e7210 */ /* 0x000fe40007ffe0ff */
[----:B------:R-:W-:Y:S02]  /*2c80*/  IADD3 R31, PT, PT, R31, 0x1, RZ ;  /* 0x000000011f1f7810 */ /* 0x000fe40007ffe0ff */
[----:B------:R-:W-:-:S13]  /*2c90*/  ISETP.GE.AND P1, PT, R30, UR5, PT ;  /* 0x000000051e007c0c */ /* 0x000fda000bf26270 */
[----:B------:R-:W-:Y:S05]  /*2ca0*/  @!P1 BRA `(.L_x_2767) ;  /* 0xffffffd400309947 */ /* 0x000fea000383ffff */
[----:B------:R-:W-:Y:S05]  /*2cb0*/  EXIT ;  /* 0x000000000000794d */ /* 0x000fea0003800000 */
.L_x_2768:
        /* <DEDUP_REMOVED lines=12> */
.L_x_4541:


//--------------------- .text._Z35group_norm_nhwc_fwd_one_pass_kernelI11Fp16IOFp32WLi128ELi96ELi768EEv26Group_norm_nhwc_fwd_params --------------------------
	.section	.text._Z35group_norm_nhwc_fwd_one_pass_kernelI11Fp16IOFp32WLi128ELi96ELi768EEv26Group_norm_nhwc_fwd_params,"ax",@progbits
	.align	128
        .global         _Z35group_norm_nhwc_fwd_one_pass_kernelI11Fp16IOFp32WLi128ELi96ELi768EEv26Group_norm_nhwc_fwd_params
        .type           _Z35group_norm_nhwc_fwd_one_pass_kernelI11Fp16IOFp32WLi128ELi96ELi768EEv26Group_norm_nhwc_fwd_params,@function
        .size           _Z35group_norm_nhwc_fwd_one_pass_kernelI11Fp16IOFp32WLi128ELi96ELi768EEv26Group_norm_nhwc_fwd_params,(.L_x_4542 - _Z35group_norm_nhwc_fwd_one_pass_kernelI11Fp16IOFp32WLi128ELi96ELi768EEv26Group_norm_nhwc_fwd_params)
        .other          _Z35group_norm_nhwc_fwd_one_pass_kernelI11Fp16IOFp32WLi128ELi96ELi768EEv26Group_norm_nhwc_fwd_params,@"STO_CUDA_ENTRY STV_DEFAULT"
_Z35group_norm_nhwc_fwd_one_pass_kernelI11Fp16IOFp32WLi128ELi96ELi768EEv26Group_norm_nhwc_fwd_params:
.text._Z35group_norm_nhwc_fwd_one_pass_kernelI11Fp16IOFp32WLi128ELi96ELi768EEv26Group_norm_nhwc_fwd_params:
        /* <DEDUP_REMOVED lines=45> */
.L_x_2812:
[----:B0-----:R-:W0:Y:S01]  /*02d0*/  LDC R10, c[0x0][0x3f8] ;  /* 0x0000fe00ff0a7b82 */ /* 0x001e220000000800 */
[----:B---3--:R-:W3:Y:S01]  /*02e0*/  LDCU.64 UR4, c[0x0][0x3e8] ;  /* 0x00007d00ff0477ac */ /* 0x008ee20008000a00 */
[----:B------:R-:W-:Y:S02]  /*02f0*/  LOP3.LUT R71, R48, 0xffff, RZ, 0xc0, !PT ;  /* 0x0000ffff30477812 */ /* 0x000fe400078ec0ff */
[----:B------:R-:W-:Y:S01]  /*0300*/  MOV R49, RZ ;  /* 0x000000ff00317202 */ /* 0x000fe20000000f00 */
[----:B----4-:R-:W4:Y:S01]  /*0310*/  LDCU.64 UR8, c[0x0][0x3f0] ;  /* 0x00007e00ff0877ac */ /* 0x010f220008000a00 */
[----:B---3--:R-:W-:Y:S02]  /*0320*/  ISETP.GE.U32.AND P4, PT, R62, UR4, PT ;  /* 0x000000043e007c0c */ /* 0x008fe4000bf86070 */
[----:B------:R-:W-:Y:S02]  /*0330*/  ISETP.GE.U32.AND P5, PT, R60, UR4, PT ;  /* 0x000000043c007c0c */ /* 0x000fe4000bfa6070 */
[----:B------:R-:W-:-:S02]  /*0340*/  ISETP.GE.AND.EX P4, PT, R9, UR5, PT, P4 ;  /* 0x0000000509007c0c */ /* 0x000fc4000bf86340 */
[----:B0----5:R-:W-:Y:S02]  /*0350*/  IABS R23, R10 ;  /* 0x0000000a00177213 */ /* 0x021fe40000000000 */
[----:B------:R-:W-:Y:S02]  /*0360*/  ISETP.GE.AND.EX P5, PT, R11, UR5, PT, P5 ;  /* 0x000000050b007c0c */ /* 0x000fe4000bfa6350 */
[----:B------:R-:W0:Y:S07]  /*0370*/  I2F.RP R6, R23 ;  /* 0x0000001700067306 */ /* 0x000e2e0000209400 */
[----:B--2---:R-:W3:Y:S01]  /*0380*/  @!P4 LDC.64 R26, c[0x0][0x390] ;  /* 0x0000e400ff1acb82 */ /* 0x004ee20000000a00 */
        /* <DEDUP_REMOVED lines=11> */
[----:B------:R-:W-:Y:S02]  /*0440*/  IMAD R6, R23, R6, R8 ;  /* 0x0000000617067224 */ /* 0x000fe400078e0208 */
[----:B-----5:R-:W-:-:S03]  /*0450*/  @!P5 IMAD R8, R11, R28, RZ ;  /* 0x0000001c0b08d224 */ /* 0x020fc600078e02ff */
[----:B------:R-:W-:-:S13]  /*0460*/  ISETP.GT.U32.AND P2, PT, R23, R6, PT ;  /* 0x000000061700720c */ /* 0x000fda0003f44070 */
[-C--:B------:R-:W-:Y:S02]  /*0470*/  @!P2 IADD3 R6, PT, PT, R6, -R23.reuse, RZ ;  /* 0x800000170606a210 */ /* 0x080fe40007ffe0ff */
[----:B------:R-:W-:Y:S02]  /*0480*/  @!P2 IADD3 R21, PT, PT, R21, 0x1, RZ ;  /* 0x000000011515a810 */ /* 0x000fe40007ffe0ff */
[----:B------:R-:W-:Y:S02]  /*0490*/  ISETP.GE.U32.AND P1, PT, R6, R23, PT ;  /* 0x000000170600720c */ /* 0x000fe40003f26070 */
[----:B------:R-:W-:Y:S02]  /*04a0*/  LOP3.LUT R6, R65, R10, RZ, 0x3c, !PT ;  /* 0x0000000a41067212 */ /* 0x000fe400078e3cff */
[----:B------:R-:W-:Y:S02]  /*04b0*/  ISETP.NE.AND P2, PT, R10, RZ, PT ;  /* 0x000000ff0a00720c */ /* 0x000fe40003f45270 */
[----:B------:R-:W-:-:S07]  /*04c0*/  ISETP.GE.AND P3, PT, R6, RZ, PT ;  /* 0x000000ff0600720c */ /* 0x000fce0003f66270 */
[----:B------:R-:W-:-:S04]  /*04d0*/  @P1 IADD3 R21, PT, PT, R21, 0x1, RZ ;  /* 0x0000000115151810 */ /* 0x000fc80007ffe0ff */
[----:B------:R-:W-:Y:S02]  /*04e0*/  MOV R23, R21 ;  /* 0x0000001500177202 */ /* 0x000fe40000000f00 */
[----:B------:R-:W0:Y:S02]  /*04f0*/  @!P4 LDC.64 R20, c[0x0][0x3e0] ;  /* 0x0000f800ff14cb82 */ /* 0x000e240000000a00 */
[----:B------:R-:W-:Y:S02]  /*0500*/  @!P3 IADD3 R23, PT, PT, -R23, RZ, RZ ;  /* 0x000000ff1717b210 */ /* 0x000fe40007ffe1ff */
[----:B------:R-:W-:Y:S02]  /*0510*/  @!P2 LOP3.LUT R23, RZ, R10, RZ, 0x33, !PT ;  /* 0x0000000aff17a212 */ /* 0x000fe400078e33ff */
[----:B------:R-:W-:Y:S02]  /*0520*/  ISETP.GE.U32.AND P2, PT, R58, UR4, PT ;  /* 0x000000043a007c0c */ /* 0x000fe4000bf46070 */
[----:B------:R-:W-:-:S02]  /*0530*/  IADD3 R66, PT, PT, -R23, RZ, RZ ;  /* 0x000000ff17427210 */ /* 0x000fc40007ffe1ff */
[----:B------:R-:W-:Y:S02]  /*0540*/  SHF.R.S32.HI R6, RZ, 0x1f, R23 ;  /* 0x0000001fff067819 */ /* 0x000fe40000011417 */
[----:B------:R-:W-:Y:S01]  /*0550*/  ISETP.GE.AND.EX P2, PT, R13, UR5, PT, P2 ;  /* 0x000000050d007c0c */ /* 0x000fe2000bf46320 */
[----:B------:R-:W-:Y:S02]  /*0560*/  IMAD R66, R10, R66, R65 ;  /* 0x000000420a427224 */ /* 0x000fe400078e0241 */
[----:B----4-:R-:W-:Y:S02]  /*0570*/  IMAD R6, R6, UR8, RZ ;  /* 0x0000000806067c24 */ /* 0x010fe4000f8e02ff */
[----:B------:R-:W-:Y:S02]  /*0580*/  IMAD R66, R66, 0x60, RZ ;  /* 0x0000006042427824 */ /* 0x000fe400078e02ff */
[----:B------:R-:W-:-:S03]  /*0590*/  IMAD R69, R23, UR9, R6 ;  /* 0x0000000917457c24 */ /* 0x000fc6000f8e0206 */
[C---:B------:R-:W-:Y:S01]  /*05a0*/  IADD3 R70, P1, PT, R66.reuse, R71, RZ ;  /* 0x0000004742467210 */ /* 0x040fe20007f3e0ff */
[----:B0-----:R-:W-:Y:S02]  /*05b0*/  @!P4 IMAD R6, R9, R20, RZ ;  /* 0x000000140906c224 */ /* 0x001fe400078e02ff */
[----:B------:R-:W0:Y:S01]  /*05c0*/  @!P2 LDC.64 R24, c[0x0][0x3e0] ;  /* 0x0000f800ff18ab82 */ /* 0x000e220000000a00 */
[----:B------:R-:W-:Y:S02]  /*05d0*/  LEA.HI.X.SX32 R71, R66, RZ, 0x1, P1 ;  /* 0x000000ff42477211 */ /* 0x000fe400008f0eff */
[----:B------:R-:W-:Y:S01]  /*05e0*/  ISETP.GE.U32.AND P1, PT, R64, UR4, PT ;  /* 0x0000000440007c0c */ /* 0x000fe2000bf26070 */
[----:B------:R-:W-:Y:S02]  /*05f0*/  @!P4 IMAD R33, R62, R21, R6 ;  /* 0x000000153e21c224 */ /* 0x000fe400078e0206 */
[----:B------:R-:W-:Y:S01]  /*0600*/  IMAD.WIDE.U32 R70, R23, UR8, R70 ;  /* 0x0000000817467c25 */ /* 0x000fe2000f8e0046 */
[----:B------:R-:W-:Y:S01]  /*0610*/  ISETP.GE.AND.EX P1, PT, R7, UR5, PT, P1 ;  /* 0x0000000507007c0c */ /* 0x000fe2000bf26310 */
[----:B------:R-:W2:Y:S03]  /*0620*/  @!P5 LDC.64 R22, c[0x0][0x390] ;  /* 0x0000e400ff16db82 */ /* 0x000ea60000000a00 */
[----:B------:R-:W-:-:S02]  /*0630*/  IADD3 R69, PT, PT, R71, R69, RZ ;  /* 0x0000004547457210 */ /* 0x000fc40007ffe0ff */
[----:B------:R-:W-:-:S03]  /*0640*/  @!P4 MOV R68, R70 ;  /* 0x000000460044c202 */ /* 0x000fc60000000f00 */
[----:B------:R-:W4:Y:S02]  /*0650*/  @!P2 LDC.64 R34, c[0x0][0x390] ;  /* 0x0000e400ff22ab82 */ /* 0x000f240000000a00 */
[----:B------:R-:W-:-:S05]  /*0660*/  @!P4 IMAD.WIDE.U32 R30, R62, R20, R68 ;  /* 0x000000143e1ec225 */ /* 0x000fca00078e0044 */
[----:B------:R-:W-:Y:S01]  /*0670*/  @!P4 IADD3 R6, PT, PT, R31, R33, RZ ;  /* 0x000000211f06c210 */ /* 0x000fe20007ffe0ff */
[----:B------:R-:W5:Y:S01]  /*0680*/  @!P1 LDC.64 R20, c[0x0][0x3e0] ;  /* 0x0000f800ff149b82 */ /* 0x000f620000000a00 */
[----:B---3--:R-:W-:Y:S01]  /*0690*/  @!P4 LEA R26, P3, R30, R26, 0x1 ;  /* 0x0000001a1e1ac211 */ /* 0x008fe200078608ff */
[----:B------:R-:W-:Y:S01]  /*06a0*/  @!P5 IMAD R33, R60, R29, R8 ;  /* 0x0000001d3c21d224 */ /* 0x000fe200078e0208 */
[----:B------:R-:W-:Y:S01]  /*06b0*/  @!P5 MOV R31, R69 ;  /* 0x00000045001fd202 */ /* 0x000fe20000000f00 */
[----:B0-----:R-:W-:Y:S01]  /*06c0*/  @!P2 IMAD R8, R13, R24, RZ ;  /* 0x000000180d08a224 */ /* 0x001fe200078e02ff */
[----:B------:R-:W-:Y:S02]  /*06d0*/  @!P4 LEA.HI.X R27, R30, R27, R6, 0x1, P3 ;  /* 0x0000001b1e1bc211 */ /* 0x000fe400018f0c06 */
[----:B------:R-:W-:Y:S01]  /*06e0*/  @!P5 MOV R30, R70 ;  /* 0x00000046001ed202 */ /* 0x000fe20000000f00 */
[----:B------:R-:W0:Y:S01]  /*06f0*/  @!P1 LDC.64 R36, c[0x0][0x390] ;  /* 0x0000e400ff249b82 */ /* 0x000e220000000a00 */
[----:B------:R-:W-:Y:S01]  /*0700*/  ISETP.GE.U32.AND P3, PT, R56, UR4, PT ;  /* 0x0000000438007c0c */ /* 0x000fe2000bf66070 */
[----:B------:R3:W4:Y:S02]  /*0710*/  @!P4 LDG.E R49, desc[UR6][R26.64] ;  /* 0x000000061a31c981 */ /* 0x000724000c1e1900 */
[----:B------:R-:W-:Y:S01]  /*0720*/  @!P5 IMAD.WIDE.U32 R28, R60, R28, R30 ;  /* 0x0000001c3c1cd225 */ /* 0x000fe200078e001e */
[----:B------:R-:W-:-:S02]  /*0730*/  ISETP.GE.AND.EX P3, PT, R15, UR5, PT, P3 ;  /* 0x000000050f007c0c */ /* 0x000fc4000bf66330 */
[----:B------:R-:W-:Y:S02]  /*0740*/  ISETP.GE.U32.AND P4, PT, R54, UR4, PT ;  /* 0x0000000436007c0c */ /* 0x000fe4000bf86070 */
[----:B------:R-:W-:Y:S02]  /*0750*/  @!P5 IADD3 R6, PT, PT, R29, R33, RZ ;  /* 0x000000211d06d210 */ /* 0x000fe40007ffe0ff */
[----:B--2---:R-:W-:Y:S02]  /*0760*/  @!P5 LEA R22, P6, R28, R22, 0x1 ;  /* 0x000000161c16d211 */ /* 0x004fe400078c08ff */
[----:B---3--:R-:W-:Y:S02]  /*0770*/  @!P2 MOV R26, R70 ;  /* 0x00000046001aa202 */ /* 0x008fe40000000f00 */
[----:B------:R-:W-:Y:S01]  /*0780*/  @!P2 MOV R27, R69 ;  /* 0x00000045001ba202 */ /* 0x000fe20000000f00 */
[----:B------:R-:W-:Y:S01]  /*0790*/  @!P2 IMAD R31, R58, R25, R8 ;  /* 0x000000193a1fa224 */ /* 0x000fe200078e0208 */
[----:B------:R-:W-:-:S02]  /*07a0*/  ISETP.GE.AND.EX P4, PT, R17, UR5, PT, P4 ;  /* 0x0000000511007c0c */ /* 0x000fc4000bf86340 */
[----:B------:R-:W-:Y:S01]  /*07b0*/  @!P5 LEA.HI.X R23, R28, R23, R6, 0x1, P6 ;  /* 0x000000171c17d211 */ /* 0x000fe200030f0c06 */
[----:B------:R-:W-:Y:S01]  /*07c0*/  @!P2 IMAD.WIDE.U32 R24, R58, R24, R26 ;  /* 0x000000183a18a225 */ /* 0x000fe200078e001a */
[----:B------:R-:W-:Y:S01]  /*07d0*/  @!P1 MOV R26, R70 ;  /* 0x00000046001a9202 */ /* 0x000fe20000000f00 */
[----:B------:R-:W2:Y:S01]  /*07e0*/  @!P3 LDC.64 R28, c[0x0][0x3e0] ;  /* 0x0000f800ff1cbb82 */ /* 0x000ea20000000a00 */
[----:B------:R-:W-:Y:S01]  /*07f0*/  @!P1 MOV R27, R69 ;  /* 0x00000045001b9202 */ /* 0x000fe20000000f00 */
[----:B-----5:R-:W-:Y:S01]  /*0800*/  @!P1 IMAD R6, R7, R20, RZ ;  /* 0x0000001407069224 */ /* 0x020fe200078e02ff */
[----:B------:R-:W-:Y:S02]  /*0810*/  MOV R51, RZ ;  /* 0x000000ff00337202 */ /* 0x000fe40000000f00 */
[----:B----4-:R-:W-:Y:S01]  /*0820*/  @!P2 LEA R34, P6, R24, R34, 0x1 ;  /* 0x000000221822a211 */ /* 0x010fe200078c08ff */
[C---:B------:R-:W-:Y:S01]  /*0830*/  @!P1 IMAD R33, R64.reuse, R21, R6 ;  /* 0x0000001540219224 */ /* 0x040fe200078e0206 */
[----:B------:R-:W-:Y:S01]  /*0840*/  @!P2 IADD3 R6, PT, PT, R25, R31, RZ ;  /* 0x0000001f1906a210 */ /* 0x000fe20007ffe0ff */
[----:B------:R-:W-:Y:S01]  /*0850*/  @!P1 IMAD.WIDE.U32 R20, R64, R20, R26 ;  /* 0x0000001440149225 */ /* 0x000fe200078e001a */
[----:B------:R3:W4:Y:S01]  /*0860*/  @!P5 LDG.E R51, desc[UR6][R22.64] ;  /* 0x000000061633d981 */ /* 0x000722000c1e1900 */
[----:B------:R-:W5:Y:S01]  /*0870*/  @!P4 LDC.64 R30, c[0x0][0x3e0] ;  /* 0x0000f800ff1ecb82 */ /* 0x000f620000000a00 */
[----:B------:R-:W-:-:S02]  /*0880*/  @!P2 LEA.HI.X R35, R24, R35, R6, 0x1, P6 ;  /* 0x000000231823a211 */ /* 0x000fc400030f0c06 */
[----:B------:R-:W-:Y:S02]  /*0890*/  @!P1 IADD3 R6, PT, PT, R21, R33, RZ ;  /* 0x0000002115069210 */ /* 0x000fe40007ffe0ff */
[----:B0-----:R-:W-:Y:S02]  /*08a0*/  @!P1 LEA R36, P6, R20, R36, 0x1 ;  /* 0x0000002414249211 */ /* 0x001fe400078c08ff */
[----:B------:R-:W-:Y:S02]  /*08b0*/  ISETP.GE.U32.AND P5, PT, R52, UR4, PT ;  /* 0x0000000434007c0c */ /* 0x000fe4000bfa6070 */
[----:B------:R-:W-:Y:S01]  /*08c0*/  @!P1 LEA.HI.X R37, R20, R37, R6, 0x1, P6 ;  /* 0x0000002514259211 */ /* 0x000fe200030f0c06 */
[----:B---3--:R-:W0:Y:S01]  /*08d0*/  @!P4 LDC.64 R22, c[0x0][0x390] ;  /* 0x0000e400ff16cb82 */ /* 0x008e220000000a00 */
[----:B------:R-:W-:Y:S02]  /*08e0*/  ISETP.GE.AND.EX P5, PT, R19, UR5, PT, P5 ;  /* 0x0000000513007c0c */ /* 0x000fe4000bfa6350 */
[----:B------:R-:W-:-:S05]  /*08f0*/  ISETP.GE.U32.AND P6, PT, R50, UR4, PT ;  /* 0x0000000432007c0c */ /* 0x000fca000bfc6070 */
[----:B------:R-:W3:Y:S01]  /*0900*/  @!P3 LDC.64 R20, c[0x0][0x390] ;  /* 0x0000e400ff14bb82 */ /* 0x000ee20000000a00 */
[----:B------:R-:W-:Y:S01]  /*0910*/  ISETP.GE.AND.EX P6, PT, R45, UR5, PT, P6 ;  /* 0x000000052d007c0c */ /* 0x000fe2000bfc6360 */
[----:B--2---:R-:W-:Y:S01]  /*0920*/  @!P3 IMAD R6, R15, R28, RZ ;  /* 0x0000001c0f06b224 */ /* 0x004fe200078e02ff */
[----:B------:R-:W-:Y:S02]  /*0930*/  MOV R47, RZ ;  /* 0x000000ff002f7202 */ /* 0x000fe40000000f00 */
[----:B------:R-:W-:Y:S02]  /*0940*/  @!P3 MOV R32, R70 ;  /* 0x000000460020b202 */ /* 0x000fe40000000f00 */
[----:B------:R-:W-:Y:S01]  /*0950*/  @!P3 MOV R33, R69 ;  /* 0x000000450021b202 */ /* 0x000fe20000000f00 */
[----:B------:R-:W2:Y:S01]  /*0960*/  @!P5 LDC.64 R24, c[0x0][0x3e0] ;  /* 0x0000f800ff18db82 */ /* 0x000ea20000000a00 */
[----:B------:R-:W-:Y:S01]  /*0970*/  MOV R53, RZ ;  /* 0x000000ff00357202 */ /* 0x000fe20000000f00 */
[----:B------:R-:W-:Y:S01]  /*0980*/  @!P3 IMAD R39, R56, R29, R6 ;  /* 0x0000001d3827b224 */ /* 0x000fe200078e0206 */
[----:B------:R-:W4:Y:S01]  /*0990*/  @!P1 LDG.E R47, desc[UR6][R36.64] ;  /* 0x00000006242f9981 */ /* 0x000f22000c1e1900 */
[----:B-----5:R-:W-:-:S02]  /*09a0*/  @!P4 IMAD R6, R17, R30, RZ ;  /* 0x0000001e1106c224 */ /* 0x020fc400078e02ff */
[----:B------:R-:W-:Y:S01]  /*09b0*/  @!P3 IMAD.WIDE.U32 R28, R56, R28, R32 ;  /* 0x0000001c381cb225 */ /* 0x000fe200078e0020 */
[----:B------:R5:W4:Y:S01]  /*09c0*/  @!P2 LDG.E R53, desc[UR6][R34.64] ;  /* 0x000000062235a981 */ /* 0x000b22000c1e1900 */
[----:B------:R-:W1:Y:S02]  /*09d0*/  @!P6 LDC.64 R26, c[0x0][0x3e0] ;  /* 0x0000f800ff1aeb82 */ /* 0x000e640000000a00 */
[----:B------:R-:W-:Y:S01]  /*09e0*/  @!P4 IMAD R41, R54, R31, R6 ;  /* 0x0000001f3629c224 */ /* 0x000fe200078e0206 */
[----:B------:R-:W-:-:S05]  /*09f0*/  @!P3 IADD3 R6, PT, PT, R29, R39, RZ ;  /* 0x000000271d06b210 */ /* 0x000fca0007ffe0ff */
[----:B------:R-:W1:Y:S01]  /*0a00*/  @!P5 LDC.64 R32, c[0x0][0x390] ;  /* 0x0000e400ff20db82 */ /* 0x000e620000000a00 */
[C---:B---3--:R-:W-:Y:S02]  /*0a10*/  @!P3 LEA R20, P2, R28.reuse, R20, 0x1 ;  /* 0x000000141c14b211 */ /* 0x048fe400078408ff */
[----:B-----5:R-:W-:Y:S02]  /*0a20*/  @!P4 MOV R34, R70 ;  /* 0x000000460022c202 */ /* 0x020fe40000000f00 */
[----:B------:R-:W-:Y:S02]  /*0a30*/  @!P4 MOV R35, R69 ;  /* 0x000000450023c202 */ /* 0x000fe40000000f00 */
[----:B------:R-:W-:Y:S02]  /*0a40*/  @!P3 LEA.HI.X R21, R28, R21, R6, 0x1, P2 ;  /* 0x000000151c15b211 */ /* 0x000fe400010f0c06 */
[----:B------:R-:W3:Y:S01]  /*0a50*/  @!P6 LDC.64 R28, c[0x0][0x390] ;  /* 0x0000e400ff1ceb82 */ /* 0x000ee20000000a00 */
[----:B------:R-:W-:Y:S01]  /*0a60*/  MOV R55, RZ ;  /* 0x000000ff00377202 */ /* 0x000fe20000000f00 */
[----:B------:R-:W-:-:S04]  /*0a70*/  @!P4 IMAD.WIDE.U32 R30, R54, R30, R34 ;  /* 0x0000001e361ec225 */ /* 0x000fc800078e0022 */
[----:B--2---:R-:W-:Y:S01]  /*0a80*/  @!P5 IMAD R8, R19, R24, RZ ;  /* 0x000000181308d224 */ /* 0x004fe200078e02ff */
[----:B------:R2:W5:Y:S01]  /*0a90*/  @!P3 LDG.E R55, desc[UR6][R20.64] ;  /* 0x000000061437b981 */ /* 0x000562000c1e1900 */
[----:B------:R-:W-:Y:S02]  /*0aa0*/  @!P4 IADD3 R6, PT, PT, R31, R41, RZ ;  /* 0x000000291f06c210 */ /* 0x000fe40007ffe0ff */
[----:B0-----:R-:W-:Y:S01]  /*0ab0*/  @!P4 LEA R22, P2, R30, R22, 0x1 ;  /* 0x000000161e16c211 */ /* 0x001fe200078408ff */
[----:B------:R-:W-:Y:S01]  /*0ac0*/  @!P5 IMAD R31, R52, R25, R8 ;  /* 0x00000019341fd224 */ /* 0x000fe200078e0208 */
[----:B--2---:R-:W-:Y:S02]  /*0ad0*/  @!P5 MOV R20, R70 ;  /* 0x000000460014d202 */ /* 0x004fe40000000f00 */
[----:B------:R-:W-:Y:S02]  /*0ae0*/  @!P5 MOV R21, R69 ;  /* 0x000000450015d202 */ /* 0x000fe40000000f00 */
[----:B------:R-:W-:Y:S01]  /*0af0*/  @!P4 LEA.HI.X R23, R30, R23, R6, 0x1, P2 ;  /* 0x000000171e17c211 */ /* 0x000fe200010f0c06 */
[----:B-1----:R-:W-:Y:S01]  /*0b00*/  @!P6 IMAD R6, R45, R26, RZ ;  /* 0x0000001a2d06e224 */ /* 0x002fe200078e02ff */
[----:B------:R-:W-:Y:S01]  /*0b10*/  MOV R57, RZ ;  /* 0x000000ff00397202 */ /* 0x000fe20000000f00 */
[----:B------:R-:W-:Y:S01]  /*0b20*/  @!P5 IMAD.WIDE.U32 R24, R52, R24, R20 ;  /* 0x000000183418d225 */ /* 0x000fe200078e0014 */
[----:B------:R-:W-:-:S02]  /*0b30*/  @!P6 MOV R20, R70 ;  /* 0x000000460014e202 */ /* 0x000fc40000000f00 */
[----:B------:R-:W-:Y:S01]  /*0b40*/  @!P6 MOV R21, R69 ;  /* 0x000000450015e202 */ /* 0x000fe20000000f00 */
[----:B------:R-:W-:Y:S01]  /*0b50*/  @!P6 IMAD R27, R50, R27, R6 ;  /* 0x0000001b321be224 */ /* 0x000fe200078e0206 */
[----:B------:R-:W-:Y:S01]  /*0b60*/  @!P5 IADD3 R6, PT, PT, R25, R31, RZ ;  /* 0x0000001f1906d210 */ /* 0x000fe20007ffe0ff */
[----:B------:R0:W2:Y:S01]  /*0b70*/  @!P4 LDG.E R57, desc[UR6][R22.64] ;  /* 0x000000061639c981 */ /* 0x0000a2000c1e1900 */
[----:B------:R-:W-:Y:S01]  /*0b80*/  @!P5 LEA R32, P2, R24, R32, 0x1 ;  /* 0x000000201820d211 */ /* 0x000fe200078408ff */
[----:B------:R-:W-:Y:S01]  /*0b90*/  @!P6 IMAD.WIDE.U32 R20, R50, R26, R20 ;  /* 0x0000001a3214e225 */ /* 0x000fe200078e0014 */
[----:B------:R-:W-:Y:S02]  /*0ba0*/  MOV R59, RZ ;  /* 0x000000ff003b7202 */ /* 0x000fe40000000f00 */
[----:B------:R-:W-:Y:S02]  /*0bb0*/  @!P5 LEA.HI.X R33, R24, R33, R6, 0x1, P2 ;  /* 0x000000211821d211 */ /* 0x000fe400010f0c06 */
[----:B------:R-:W-:-:S02]  /*0bc0*/  @!P6 IADD3 R6, PT, PT, R21, R27, RZ ;  /* 0x0000001b1506e210 */ /* 0x000fc40007ffe0ff */
[C---:B---3--:R-:W-:Y:S01]  /*0bd0*/  @!P6 LEA R28, P2, R20.reuse, R28, 0x1 ;  /* 0x0000001c141ce211 */ /* 0x048fe200078408ff */
[----:B------:R-:W3:Y:S01]  /*0be0*/  @!P5 LDG.E R59, desc[UR6][R32.64] ;  /* 0x00000006203bd981 */ /* 0x000ee2000c1e1900 */
[----:B------:R-:W-:Y:S02]  /*0bf0*/  MOV R61, RZ ;  /* 0x000000ff003d7202 */ /* 0x000fe40000000f00 */
[----:B------:R-:W-:-:S05]  /*0c00*/  @!P6 LEA.HI.X R29, R20, R29, R6, 0x1, P2 ;  /* 0x0000001d141de211 */ /* 0x000fca00010f0c06 */
[----:B------:R-:W3:Y:S01]  /*0c10*/  @!P6 LDG.E R61, desc[UR6][R28.64] ;  /* 0x000000061c3de981 */ /* 0x000ee2000c1e1900 */
[C---:B------:R-:W-:Y:S02]  /*0c20*/  ISETP.GT.AND P2, PT, R4.reuse, 0x1e, PT ;  /* 0x0000001e0400780c */ /* 0x040fe40003f44270 */
[----:B------:R-:W-:Y:S01]  /*0c30*/  ISETP.GT.AND P3, PT, R4, 0xf, PT ;  /* 0x0000000f0400780c */ /* 0x000fe20003f64270 */
[--C-:B------:R-:W-:Y:S02]  /*0c40*/  HADD2.F32 R8, -RZ, R49.reuse.H0_H0 ;  /* 0x20000031ff087230 */ /* 0x100fe40000004100 */
[----:B------:R-:W-:-:S05]  /*0c50*/  HADD2.F32 R49, -RZ, R49.H1_H1 ;  /* 0x30000031ff317230 */ /* 0x000fca0000004100 */
[----:B------:R-:W-:Y:S01]  /*0c60*/  FMUL.FTZ R25, R49, R49 ;  /* 0x0000003131197220 */ /* 0x000fe20000410000 */
[----:B0-----:R-:W-:-:S03]  /*0c70*/  FADD.FTZ R23, R8, R49 ;  /* 0x0000003108177221 */ /* 0x001fc60000010000 */
[----:B------:R-:W-:Y:S01]  /*0c80*/  FFMA.FTZ R14, R8, R8, R25 ;  /* 0x00000008080e7223 */ /* 0x000fe20000010019 */
[--C-:B----4-:R-:W-:Y:S02]  /*0c90*/  HADD2.F32 R6, -RZ, R47.reuse.H0_H0 ;  /* 0x2000002fff067230 */ /* 0x110fe40000004100 */
[----:B------:R-:W-:-:S05]  /*0ca0*/  HADD2.F32 R47, -RZ, R47.H1_H1 ;  /* 0x3000002fff2f7230 */ /* 0x000fca0000004100 */
[----:B------:R-:W-:Y:S01]  /*0cb0*/  FADD.FTZ R10, R6, R47 ;  /* 0x0000002f060a7221 */ /* 0x000fe20000010000 */
[----:B------:R-:W-:-:S03]  /*0cc0*/  FMUL.FTZ R21, R47, R47 ;  /* 0x0000002f2f157220 */ /* 0x000fc60000410000 */
[----:B------:R-:W-:Y:S01]  /*0cd0*/  FADD.FTZ R12, RZ, R10 ;  /* 0x0000000aff0c7221 */ /* 0x000fe20000010000 */
[--C-:B------:R-:W-:Y:S02]  /*0ce0*/  HADD2.F32 R10, -RZ, R51.reuse.H1_H1 ;  /* 0x30000033ff0a7230 */ /* 0x100fe40000004100 */
[----:B------:R-:W-:Y:S01]  /*0cf0*/  FFMA.FTZ R21, R6, R6, R21 ;  /* 0x0000000606157223 */ /* 0x000fe20000010015 */
[----:B------:R-:W-:-:S03]  /*0d00*/  HADD2.F32 R51, -RZ, R51.H0_H0 ;  /* 0x20000033ff337230 */ /* 0x000fc60000004100 */
[----:B------:R-:W-:Y:S01]  /*0d10*/  FADD.FTZ R21, RZ, R21 ;  /* 0x00000015ff157221 */ /* 0x000fe20000010000 */
[----:B------:R-:W-:Y:S01]  /*0d20*/  FMUL.FTZ R18, R10, R10 ;  /* 0x0000000a0a127220 */ /* 0x000fe20000410000 */
[----:B------:R-:W-:Y:S01]  /*0d30*/  FADD.FTZ R23, R12, R23 ;  /* 0x000000170c177221 */ /* 0x000fe20000010000 */
[--C-:B------:R-:W-:Y:S02]  /*0d40*/  HADD2.F32 R12, -RZ, R53.reuse.H1_H1 ;  /* 0x30000035ff0c7230 */ /* 0x100fe40000004100 */
[----:B------:R-:W-:Y:S01]  /*0d50*/  FADD.FTZ R14, R21, R14 ;  /* 0x0000000e150e7221 */ /* 0x000fe20000010000 */
[C---:B------:R-:W-:Y:S01]  /*0d60*/  FADD.FTZ R16, R51.reuse, R10 ;  /* 0x0000000a33107221 */ /* 0x040fe20000010000 */
[----:B------:R-:W-:Y:S01]  /*0d70*/  FFMA.FTZ R21, R51, R51, R18 ;  /* 0x0000003333157223 */ /* 0x000fe20000010012 */
[----:B------:R-:W-:Y:S02]  /*0d80*/  HADD2.F32 R53, -RZ, R53.H0_H0 ;  /* 0x20000035ff357230 */ /* 0x000fe40000004100 */
[----:B------:R-:W-:Y:S01]  /*0d90*/  FMUL.FTZ R18, R12, R12 ;  /* 0x0000000c0c127220 */ /* 0x000fe20000410000 */
[----:B------:R-:W-:Y:S01]  /*0da0*/  FADD.FTZ R16, R23, R16 ;  /* 0x0000001017107221 */ /* 0x000fe20000010000 */
[----:B------:R-:W-:Y:S01]  /*0db0*/  FADD.FTZ R21, R14, R21 ;  /* 0x000000150e157221 */ /* 0x000fe20000010000 */
[----:B-----5:R-:W-:-:S02]  /*0dc0*/  HADD2.F32 R14, -RZ, R55.H1_H1 ;  /* 0x30000037ff0e7230 */ /* 0x020fc40000004100 */
[C---:B------:R-:W-:Y:S01]  /*0dd0*/  FADD.FTZ R23, R53.reuse, R12 ;  /* 0x0000000c35177221 */ /* 0x040fe20000010000 */
[----:B------:R-:W-:Y:S01]  /*0de0*/  FFMA.FTZ R18, R53, R53, R18 ;  /* 0x0000003535127223 */ /* 0x000fe20000010012 */
[----:B------:R-:W-:Y:S02]  /*0df0*/  HADD2.F32 R55, -RZ, R55.H0_H0 ;  /* 0x20000037ff377230 */ /* 0x000fe40000004100 */
[----:B------:R-:W-:Y:S01]  /*0e00*/  FADD.FTZ R23, R16, R23 ;  /* 0x0000001710177221 */ /* 0x000fe20000010000 */
[----:B------:R-:W-:Y:S01]  /*0e10*/  FMUL.FTZ R22, R14, R14 ;  /* 0x0000000e0e167220 */ /* 0x000fe20000410000 */
[----:B------:R-:W-:-:S03]  /*0e20*/  FADD.FTZ R18, R21, R18 ;  /* 0x0000001215127221 */ /* 0x000fc60000010000 */
[C---:B------:R-:W-:Y:S01]  /*0e30*/  FFMA.FTZ R21, R55.reuse, R55, R22 ;  /* 0x0000003737157223 */ /* 0x040fe20000010016 */
[----:B------:R-:W-:-:S03]  /*0e40*/  FADD.FTZ R20, R55, R14 ;  /* 0x0000000e37147221 */ /* 0x000fc60000010000 */
[----:B------:R-:W-:Y:S01]  /*0e50*/  FADD.FTZ R21, R18, R21 ;  /* 0x0000001512157221 */ /* 0x000fe20000010000 */
[--C-:B--2---:R-:W-:Y:S02]  /*0e60*/  HADD2.F32 R16, -RZ, R57.reuse.H1_H1 ;  /* 0x30000039ff107230 */ /* 0x104fe40000004100 */
[----:B------:R-:W-:-:S03]  /*0e70*/  HADD2.F32 R57, -RZ, R57.H0_H0 ;  /* 0x20000039ff397230 */ /* 0x000fc60000004100 */
[----:B------:R-:W-:Y:S01]  /*0e80*/  FMUL.FTZ R22, R16, R16 ;  /* 0x0000001010167220 */ /* 0x000fe20000410000 */
[----:B------:R-:W-:-:S03]  /*0e90*/  FADD.FTZ R20, R23, R20 ;  /* 0x0000001417147221 */ /* 0x000fc60000010000 */
[C---:B------:R-:W-:Y:S01]  /*0ea0*/  FFMA.FTZ R22, R57.reuse, R57, R22 ;  /* 0x0000003939167223 */ /* 0x040fe20000010016 */
[--C-:B---3--:R-:W-:Y:S02]  /*0eb0*/  HADD2.F32 R18, -RZ, R59.reuse.H1_H1 ;  /* 0x3000003bff127230 */ /* 0x108fe40000004100 */
[----:B------:R-:W-:Y:S01]  /*0ec0*/  FADD.FTZ R23, R57, R16 ;  /* 0x0000001039177221 */ /* 0x000fe20000010000 */
[----:B------:R-:W-:Y:S02]  /*0ed0*/  HADD2.F32 R59, -RZ, R59.H0_H0 ;  /* 0x2000003bff3b7230 */ /* 0x000fe40000004100 */
[----:B------:R-:W-:Y:S01]  /*0ee0*/  FADD.FTZ R21, R21, R22 ;  /* 0x0000001615157221 */ /* 0x000fe20000010000 */
[----:B------:R-:W-:Y:S01]  /*0ef0*/  FMUL.FTZ R22, R18, R18 ;  /* 0x0000001212167220 */ /* 0x000fe20000410000 */
[--C-:B------:R-:W-:Y:S02]  /*0f00*/  HADD2.F32 R44, -RZ, R61.reuse.H1_H1 ;  /* 0x3000003dff2c7230 */ /* 0x100fe40000004100 */
[----:B------:R-:W-:Y:S01]  /*0f10*/  FADD.FTZ R20, R20, R23 ;  /* 0x0000001714147221 */ /* 0x000fe20000010000 */
[----:B------:R-:W-:-:S02]  /*0f20*/  HADD2.F32 R61, -RZ, R61.H0_H0 ;  /* 0x2000003dff3d7230 */ /* 0x000fc40000004100 */
[C---:B------:R-:W-:Y:S01]  /*0f30*/  FADD.FTZ R23, R59.reuse, R18 ;  /* 0x000000123b177221 */ /* 0x040fe20000010000 */
[----:B------:R-:W-:Y:S01]  /*0f40*/  FFMA.FTZ R22, R59, R59, R22 ;  /* 0x0000003b3b167223 */ /* 0x000fe20000010016 */
        /* <DEDUP_REMOVED lines=42> */
.L_x_2770:
[----:B------:R-:W-:Y:S05]  /*11f0*/  BSYNC.RECONVERGENT B0 ;  /* 0x0000000000007941 */ /* 0x000fea0003800200 */
.L_x_2769:
        /* <DEDUP_REMOVED lines=66> */
.L_x_2772:
[----:B------:R-:W-:Y:S05]  /*1620*/  BSYNC.RECONVERGENT B0 ;  /* 0x0000000000007941 */ /* 0x000fea0003800200 */
.L_x_2771:
        /* <DEDUP_REMOVED lines=12> */
[----:B--2---:R-:W-:Y:S01]  /*16f0*/  IMAD R25, R3, R2, R63 ;  /* 0x0000000203197224 */ /* 0x004fe200078e023f */
        /* <DEDUP_REMOVED lines=11> */
.L_x_2775:
[----:B---3--:R-:W2:Y:S04]  /*17b0*/  LDG.E.STRONG.GPU R22, desc[UR6][R20.64] ;  /* 0x0000000614167981 */ /* 0x008ea8000c1ef900 */
[----:B--2---:R-:W-:Y:S01]  /*17c0*/  CCTL.IVALL ;  /* 0x00000000ff00798f */ /* 0x004fe20002000000 */
[----:B------:R-:W-:Y:S05]  /*17d0*/  YIELD ;  /* 0x0000000000007946 */ /* 0x000fea0003800000 */
[----:B------:R-:W-:-:S13]  /*17e0*/  ISETP.NE.AND P2, PT, R22, R27, PT ;  /* 0x0000001b1600720c */ /* 0x000fda0003f45270 */
[----:B------:R-:W-:Y:S05]  /*17f0*/  @P2 BRA `(.L_x_2775) ;  /* 0xfffffffc00ec2947 */ /* 0x000fea000383ffff */
.L_x_2774:
        /* <DEDUP_REMOVED lines=15> */
.L_x_2777:
        /* <DEDUP_REMOVED lines=10> */
[--C-:B--2---:R-:W-:Y:S02]  /*1990*/  @!P2 IMAD.WIDE.U32 R24, R43, 0x8, R30.reuse ;  /* 0x000000082b18a825 */ /* 0x104fe400078e001e */
[----:B------:R-:W2:Y:S02]  /*19a0*/  @!P6 LDG.E.64 R22, desc[UR6][R22.64] ;  /* 0x000000061616e981 */ /* 0x000ea4000c1e1b00 */
[----:B-1----:R-:W-:Y:S02]  /*19b0*/  @!P4 IMAD.WIDE.U32 R26, R33, 0x8, R30 ;  /* 0x00000008211ac825 */ /* 0x002fe400078e001e */
[----:B------:R-:W3:Y:S04]  /*19c0*/  @!P2 LDG.E.64 R24, desc[UR6][R24.64] ;  /* 0x000000061818a981 */ /* 0x000ee8000c1e1b00 */
[----:B------:R-:W4:Y:S01]  /*19d0*/  @!P4 LDG.E.64 R26, desc[UR6][R26.64] ;  /* 0x000000061a1ac981 */ /* 0x000f22000c1e1b00 */
[----:B------:R-:W-:-:S02]  /*19e0*/  UIADD3 UR5, UPT, UPT, UR4, 0x4, URZ ;  /* 0x0000000404057890 */ /* 0x000fc4000fffe0ff */
[----:B------:R-:W-:Y:S01]  /*19f0*/  UIADD3 UR8, UPT, UPT, UR4, 0x5, URZ ;  /* 0x0000000504087890 */ /* 0x000fe2000fffe0ff */
[----:B0-----:R-:W-:Y:S01]  /*1a00*/  @!P5 FADD.FTZ R28, R28, R20 ;  /* 0x000000141c1cd221 */ /* 0x001fe20000010000 */
[----:B------:R-:W-:Y:S02]  /*1a10*/  @!P5 FADD.FTZ R29, R29, R21 ;  /* 0x000000151d1dd221 */ /* 0x000fe40000010000 */
[----:B------:R-:W-:Y:S01]  /*1a20*/  ISETP.EQ.OR P5, PT, R3, UR5, P3 ;  /* 0x0000000503007c0c */ /* 0x000fe20009fa2670 */
[----:B------:R-:W-:Y:S01]  /*1a30*/  UIADD3 UR5, UPT, UPT, UR4, 0x6, URZ ;  /* 0x0000000604057890 */ /* 0x000fe2000fffe0ff */
[----:B--2---:R-:W-:Y:S01]  /*1a40*/  @!P6 FADD.FTZ R28, R28, R22 ;  /* 0x000000161c1ce221 */ /* 0x004fe20000010000 */
[----:B------:R-:W-:Y:S01]  /*1a50*/  @!P6 FADD.FTZ R29, R29, R23 ;  /* 0x000000171d1de221 */ /* 0x000fe20000010000 */
[----:B------:R-:W-:Y:S01]  /*1a60*/  ISETP.EQ.OR P6, PT, R3, UR8, P3 ;  /* 0x0000000803007c0c */ /* 0x000fe20009fc2670 */
[----:B------:R-:W-:Y:S01]  /*1a70*/  UIADD3 UR8, UPT, UPT, UR4, 0x7, URZ ;  /* 0x0000000704087890 */ /* 0x000fe2000fffe0ff */
[----:B---3--:R-:W-:Y:S01]  /*1a80*/  @!P2 FADD.FTZ R28, R28, R24 ;  /* 0x000000181c1ca221 */ /* 0x008fe20000010000 */
        /* <DEDUP_REMOVED lines=33> */
.L_x_2776:
        /* <DEDUP_REMOVED lines=14> */
[----:B-1----:R-:W-:Y:S02]  /*1d80*/  IADD3 R26, PT, PT, R32, 0x3, RZ ;  /* 0x00000003201a7810 */ /* 0x002fe40007ffe0ff */
[----:B------:R-:W-:-:S09]  /*1d90*/  ISETP.EQ.OR P4, PT, R24, R3, P3 ;  /* 0x000000031800720c */ /* 0x000fd20001f82670 */
[----:B------:R-:W-:-:S04]  /*1da0*/  @!P5 IMAD R23, R22, R2, R63 ;  /* 0x000000021617d224 */ /* 0x000fc800078e023f */
[----:B--2---:R-:W-:Y:S02]  /*1db0*/  @!P4 IMAD R25, R24, R2, R63 ;  /* 0x000000021819c224 */ /* 0x004fe400078e023f */
        /* <DEDUP_REMOVED lines=17> */
.L_x_2778:
        /* <DEDUP_REMOVED lines=18> */
.L_x_2779:
        /* <DEDUP_REMOVED lines=9> */
.L_x_2780:
[----:B------:R-:W-:Y:S05]  /*2080*/  BSYNC.RECONVERGENT B0 ;  /* 0x0000000000007941 */ /* 0x000fea0003800200 */
.L_x_2773:
[----:B------:R-:W4:Y:S01]  /*2090*/  S2UR UR5, SR_CgaCtaId ;  /* 0x00000000000579c3 */ /* 0x000f220000008800 */
[----:B------:R-:W1:Y:S01]  /*20a0*/  LDCU UR8, c[0x0][0x414] ;  /* 0x00008280ff0877ac */ /* 0x000e620008000800 */
[----:B--23--:R-:W-:Y:S01]  /*20b0*/  LOP3.LUT R25, R48, 0xffff, RZ, 0xc0, !PT ;  /* 0x0000ffff30197812 */ /* 0x00cfe200078ec0ff */
[----:B------:R-:W-:-:S03]  /*20c0*/  UMOV UR4, 0x400 ;  /* 0x0000040000047882 */ /* 0x000fc60000000000 */
[----:B------:R-:W-:Y:S02]  /*20d0*/  IADD3 R25, PT, PT, R66, R25, RZ ;  /* 0x0000001942197210 */ /* 0x000fe40007ffe0ff */
[----:B------:R-:W2:Y:S08]  /*20e0*/  @P0 LDC.64 R30, c[0x0][0x388] ;  /* 0x0000e200ff1e0b82 */ /* 0x000eb00000000a00 */
[----:B------:R-:W3:Y:S01]  /*20f0*/  LDC.64 R22, c[0x0][0x398] ;  /* 0x0000e600ff167b82 */ /* 0x000ee20000000a00 */
[----:B-1----:R-:W-:Y:S01]  /*2100*/  @P0 FMUL.FTZ R26, R28, UR8 ;  /* 0x000000081c1a0c20 */ /* 0x002fe20008410000 */
[----:B------:R-:W-:Y:S01]  /*2110*/  @P0 FMUL.FTZ R27, R29, UR8 ;  /* 0x000000081d1b0c20 */ /* 0x000fe20008410000 */
[----:B----4-:R-:W-:-:S05]  /*2120*/  ULEA UR4, UR5, UR4, 0x18 ;  /* 0x0000000405047291 */ /* 0x010fca000f8ec0ff */
[----:B------:R-:W1:Y:S01]  /*2130*/  LDC.64 R20, c[0x0][0x3a0] ;  /* 0x0000e800ff147b82 */ /* 0x000e620000000a00 */
[----:B--2---:R-:W-:-:S03]  /*2140*/  @P0 IMAD.WIDE R30, R65, 0x8, R30 ;  /* 0x00000008411e0825 */ /* 0x004fc600078e021e */
[----:B------:R0:W-:Y:S04]  /*2150*/  @!P3 STS.64 [UR4+0xe0], R28 ;  /* 0x0000e01cff00b988 */ /* 0x0001e80008000a04 */
[----:B------:R-:W-:Y:S01]  /*2160*/  @P0 STG.E.64 desc[UR6][R30.64], R26 ;  /* 0x0000001a1e000986 */ /* 0x000fe2000c101b06 */
[----:B---3--:R-:W-:-:S04]  /*2170*/  IMAD.WIDE R32, R25, 0x4, R22 ;  /* 0x0000000419207825 */ /* 0x008fc800078e0216 */
[----:B-1----:R-:W-:Y:S01]  /*2180*/  IMAD.WIDE R22, R25, 0x4, R20 ;  /* 0x0000000419167825 */ /* 0x002fe200078e0214 */
        /* <DEDUP_REMOVED lines=40> */
[----:B------:R-:W-:Y:S02]  /*2410*/  F2FP.F16.F32.PACK_AB R25, R6, R29 ;  /* 0x0000001d0619723e */ /* 0x000fe400000000ff */
[----:B------:R-:W-:-:S05]  /*2420*/  LEA.HI.X R27, R24, UR5, R31, 0x1, P2 ;  /* 0x00000005181b7c11 */ /* 0x000fca00090f0c1f */
[----:B------:R2:W-:Y:S02]  /*2430*/  STG.E desc[UR6][R26.64], R25 ;  /* 0x000000191a007986 */ /* 0x0005e4000c101906 */
.L_x_2784:
[----:B------:R-:W-:Y:S05]  /*2440*/  BSYNC.RECONVERGENT B1 ;  /* 0x0000000000017941 */ /* 0x000fea0003800200 */
.L_x_2783:
        /* <DEDUP_REMOVED lines=17> */
[----:B------:R-:W-:Y:S02]  /*2560*/  F2FP.F16.F32.PACK_AB R25, R29, R8 ;  /* 0x000000081d19723e */ /* 0x000fe400000000ff */
[----:B------:R-:W-:-:S05]  /*2570*/  LEA.HI.X R27, R24, UR11, R31, 0x1, P2 ;  /* 0x0000000b181b7c11 */ /* 0x000fca00090f0c1f */
[----:B------:R3:W-:Y:S02]  /*2580*/  STG.E desc[UR6][R26.64], R25 ;  /* 0x000000191a007986 */ /* 0x0007e4000c101906 */
.L_x_2786:
[----:B------:R-:W-:Y:S05]  /*2590*/  BSYNC.RECONVERGENT B1 ;  /* 0x0000000000017941 */ /* 0x000fea0003800200 */
.L_x_2785:
        /* <DEDUP_REMOVED lines=27> */
[----:B------:R-:W-:Y:S02]  /*2750*/  F2FP.F16.F32.PACK_AB R25, R6, R51 ;  /* 0x000000330619723e */ /* 0x000fe400000000ff */
[----:B------:R-:W-:-:S05]  /*2760*/  LEA.HI.X R27, R24, UR11, R29, 0x1, P5 ;  /* 0x0000000b181b7c11 */ /* 0x000fca000a8f0c1d */
[----:B------:R4:W-:Y:S02]  /*2770*/  STG.E desc[UR6][R26.64], R25 ;  /* 0x000000191a007986 */ /* 0x0009e4000c101906 */
.L_x_2788:
[----:B------:R-:W-:Y:S05]  /*2780*/  BSYNC.RECONVERGENT B1 ;  /* 0x0000000000017941 */ /* 0x000fea0003800200 */
.L_x_2787:
        /* <DEDUP_REMOVED lines=17> */
[----:B------:R-:W-:Y:S02]  /*28a0*/  F2FP.F16.F32.PACK_AB R25, R6, R53 ;  /* 0x000000350619723e */ /* 0x000fe400000000ff */
[----:B------:R-:W-:-:S05]  /*28b0*/  LEA.HI.X R27, R24, UR11, R29, 0x1, P1 ;  /* 0x0000000b181b7c11 */ /* 0x000fca00088f0c1d */
[----:B------:R0:W-:Y:S02]  /*28c0*/  STG.E desc[UR6][R26.64], R25 ;  /* 0x000000191a007986 */ /* 0x0001e4000c101906 */
.L_x_2790:
[----:B------:R-:W-:Y:S05]  /*28d0*/  BSYNC.RECONVERGENT B1 ;  /* 0x0000000000017941 */ /* 0x000fea0003800200 */
.L_x_2789:
        /* <DEDUP_REMOVED lines=17> */
[----:B------:R-:W-:Y:S02]  /*29f0*/  F2FP.F16.F32.PACK_AB R25, R6, R55 ;  /* 0x000000370619723e */ /* 0x000fe400000000ff */
[----:B------:R-:W-:-:S05]  /*2a00*/  LEA.HI.X R27, R24, UR11, R29, 0x1, P1 ;  /* 0x0000000b181b7c11 */ /* 0x000fca00088f0c1d */
[----:B------:R0:W-:Y:S02]  /*2a10*/  STG.E desc[UR6][R26.64], R25 ;  /* 0x000000191a007986 */ /* 0x0001e4000c101906 */
.L_x_2792:
[----:B------:R-:W-:Y:S05]  /*2a20*/  BSYNC.RECONVERGENT B1 ;  /* 0x0000000000017941 */ /* 0x000fea0003800200 */
.L_x_2791:
        /* <DEDUP_REMOVED lines=20> */
.L_x_2794:
[----:B------:R-:W-:Y:S05]  /*2b70*/  BSYNC.RECONVERGENT B1 ;  /* 0x0000000000017941 */ /* 0x000fea0003800200 */
.L_x_2793:
        /* <DEDUP_REMOVED lines=20> */
.L_x_2796:
[----:B------:R-:W-:Y:S05]  /*2cc0*/  BSYNC.RECONVERGENT B1 ;  /* 0x0000000000017941 */ /* 0x000fea0003800200 */
.L_x_2795:
        /* <DEDUP_REMOVED lines=10> */
[----:B------:R-:W-:Y:S01]  /*2d70*/  F2FP.F16.F32.PACK_AB R23, R28, R61 ;  /* 0x0000003d1c17723e */ /* 0x000fe200000000ff */
        /* <DEDUP_REMOVED lines=8> */
.L_x_2782:
        /* <DEDUP_REMOVED lines=33> */
[----:B------:R-:W-:-:S05]  /*3010*/  F2FP.F16.F32.PACK_AB R31, R31, R6 ;  /* 0x000000061f1f723e */ /* 0x000fca00000000ff */
[----:B------:R2:W-:Y:S02]  /*3020*/  STG.E desc[UR6][R24.64], R31 ;  /* 0x0000001f18007986 */ /* 0x0005e4000c101906 */
.L_x_2799:
[----:B------:R-:W-:Y:S05]  /*3030*/  BSYNC.RECONVERGENT B1 ;  /* 0x0000000000017941 */ /* 0x000fea0003800200 */
.L_x_2798:
        /* <DEDUP_REMOVED lines=28> */
[----:B------:R-:W-:-:S05]  /*3200*/  F2FP.F16.F32.PACK_AB R31, R31, R6 ;  /* 0x000000061f1f723e */ /* 0x000fca00000000ff */
[----:B------:R3:W-:Y:S02]  /*3210*/  STG.E desc[UR6][R24.64], R31 ;  /* 0x0000001f18007986 */ /* 0x0007e4000c101906 */
.L_x_2801:
[----:B------:R-:W-:Y:S05]  /*3220*/  BSYNC.RECONVERGENT B1 ;  /* 0x0000000000017941 */ /* 0x000fea0003800200 */
.L_x_2800:
        /* <DEDUP_REMOVED lines=38> */
[----:B------:R-:W-:-:S05]  /*3490*/  F2FP.F16.F32.PACK_AB R31, R31, R6 ;  /* 0x000000061f1f723e */ /* 0x000fca00000000ff */
[----:B------:R4:W-:Y:S02]  /*34a0*/  STG.E desc[UR6][R24.64], R31 ;  /* 0x0000001f18007986 */ /* 0x0009e4000c101906 */
.L_x_2803:
[----:B------:R-:W-:Y:S05]  /*34b0*/  BSYNC.RECONVERGENT B1 ;  /* 0x0000000000017941 */ /* 0x000fea0003800200 */
.L_x_2802:
        /* <DEDUP_REMOVED lines=28> */
[----:B------:R-:W-:-:S05]  /*3680*/  F2FP.F16.F32.PACK_AB R29, R29, R6 ;  /* 0x000000061d1d723e */ /* 0x000fca00000000ff */
[----:B------:R0:W-:Y:S02]  /*3690*/  STG.E desc[UR6][R24.64], R29 ;  /* 0x0000001d18007986 */ /* 0x0001e4000c101906 */
.L_x_2805:
[----:B------:R-:W-:Y:S05]  /*36a0*/  BSYNC.RECONVERGENT B1 ;  /* 0x0000000000017941 */ /* 0x000fea0003800200 */
.L_x_2804:
        /* <DEDUP_REMOVED lines=28> */
[----:B------:R-:W-:-:S05]  /*3870*/  F2FP.F16.F32.PACK_AB R29, R29, R6 ;  /* 0x000000061d1d723e */ /* 0x000fca00000000ff */
[----:B------:R0:W-:Y:S02]  /*3880*/  STG.E desc[UR6][R24.64], R29 ;  /* 0x0000001d18007986 */ /* 0x0001e4000c101906 */
.L_x_2807:
[----:B------:R-:W-:Y:S05]  /*3890*/  BSYNC.RECONVERGENT B1 ;  /* 0x0000000000017941 */ /* 0x000fea0003800200 */
.L_x_2806:
        /* <DEDUP_REMOVED lines=30> */
.L_x_2809:
[----:B------:R-:W-:Y:S05]  /*3a80*/  BSYNC.RECONVERGENT B1 ;  /* 0x0000000000017941 */ /* 0x000fea0003800200 */
.L_x_2808:
        /* <DEDUP_REMOVED lines=30> */
.L_x_2811:
[----:B------:R-:W-:Y:S05]  /*3c70*/  BSYNC.RECONVERGENT B1 ;  /* 0x0000000000017941 */ /* 0x000fea0003800200 */
.L_x_2810:
        /* <DEDUP_REMOVED lines=26> */
[----:B------:R-:W-:-:S05]  /*3e20*/  F2FP.F16.F32.PACK_AB R23, R23, R6 ;  /* 0x000000061717723e */ /* 0x000fca00000000ff */
[----:B------:R0:W-:Y:S02]  /*3e30*/  STG.E desc[UR6][R20.64], R23 ;  /* 0x0000001714007986 */ /* 0x0001e4000c101906 */
.L_x_2797:
[----:B------:R-:W-:Y:S05]  /*3e40*/  BSYNC.RECONVERGENT B0 ;  /* 0x0000000000007941 */ /* 0x000fea0003800200 */
.L_x_2781:
        /* <DEDUP_REMOVED lines=8> */
.L_x_2813:
        /* <DEDUP_REMOVED lines=11> */
.L_x_4542:


//--------------------- .text._Z35group_norm_nhwc_fwd_one_pass_kernelI11Fp16IOFp32WLi256ELi96ELi768EEv26Group_norm_nhwc_fwd_params --------------------------
	.section	.text._Z35group_norm_nhwc_fwd_one_pass_kernelI11Fp16IOFp32WLi256ELi96ELi768EEv26Group_norm_nhwc_fwd_params,"ax",@progbits
	.align	128
        .global         _Z35group_norm_nhwc_fwd_one_pass_kernelI11Fp16IOFp32WLi256ELi96ELi768EEv26Group_norm_nhwc_fwd_params
        .type           _Z35group_norm_nhwc_fwd_one_pass_kernelI11Fp16IOFp32WLi256ELi96ELi768EEv26Group_norm_nhwc_fwd_params,@function
        .size           _Z35group_norm_nhwc_fwd_one_pass_kernelI11Fp16IOFp32WLi256ELi96ELi768EEv26Group_norm_nhwc_fwd_params,(.L_x_4543 - _Z35group_norm_nhwc_fwd_one_pass_kernelI11Fp16IOFp32WLi256ELi96ELi768EEv26Group_norm_nhwc_fwd_params)
        .other          _Z35group_norm_nhwc_fwd_one_pass_kernelI11Fp16IOFp32WLi256ELi96ELi768EEv26Group_norm_nhwc_fwd_params,@"STO_CUDA_ENTRY STV_DEFAULT"
_Z35group_norm_nhwc_fwd_one_pass_kernelI11Fp16IOFp32WLi256ELi96ELi768EEv26Group_norm_nhwc_fwd_params:
.text._Z35group_norm_nhwc_fwd_one_pass_kernelI11Fp16IOFp32WLi256ELi96ELi768EEv26Group_norm_nhwc_fwd_params:
        /* <DEDUP_REMOVED lines=28> */
.L_x_2889:
[----:B0-----:R-:W0:Y:S01]  /*01c0*/  LDC R13, c[0x0][0x3f8] ;  /* 0x0000fe00ff0d7b82 */ /* 0x001e220000000800 */
[----:B------:R-:W1:Y:S01]  /*01d0*/  LDCU UR4, c[0x0][0x404] ;  /* 0x00008080ff0477ac */ /* 0x000e620008000800 */
[----:B------:R-:W-:Y:S01]  /*01e0*/  MOV R50, RZ ;  /* 0x000000ff00327202 */ /* 0x000fe20000000f00 */
[----:B--2---:R-:W2:Y:S01]  /*01f0*/  LDCU.64 UR8, c[0x0][0x3e8] ;  /* 0x00007d00ff0877ac */ /* 0x004ea20008000a00 */
[----:B0-----:R-:W-:Y:S02]  /*0200*/  IABS R5, R13 ;  /* 0x0000000d00057213 */ /* 0x001fe40000000000 */
[----:B------:R-:W-:Y:S02]  /*0210*/  ISETP.NE.AND P3, PT, R13, RZ, PT ;  /* 0x000000ff0d00720c */ /* 0x000fe40003f65270 */
[----:B------:R-:W0:Y:S08]  /*0220*/  I2F.RP R0, R5 ;  /* 0x0000000500007306 */ /* 0x000e300000209400 */
[----:B0-----:R-:W0:Y:S02]  /*0230*/  MUFU.RCP R0, R0 ;  /* 0x0000000000007308 */ /* 0x001e240000001000 */
[----:B0-----:R-:W-:-:S06]  /*0240*/  IADD3 R2, PT, PT, R0, 0xffffffe, RZ ;  /* 0x0ffffffe00027810 */ /* 0x001fcc0007ffe0ff */
[----:B---3--:R0:W3:Y:S02]  /*0250*/  F2I.FTZ.U32.TRUNC.NTZ R3, R2 ;  /* 0x0000000200037305 */ /* 0x0080e4000021f000 */
[----:B0-----:R-:W-:Y:S02]  /*0260*/  MOV R2, RZ ;  /* 0x000000ff00027202 */ /* 0x001fe40000000f00 */
[----:B---3--:R-:W-:-:S05]  /*0270*/  IADD3 R4, PT, PT, RZ, -R3, RZ ;  /* 0x80000003ff047210 */ /* 0x008fca0007ffe0ff */
[----:B------:R-:W-:Y:S01]  /*0280*/  IMAD R7, R4, R5, RZ ;  /* 0x0000000504077224 */ /* 0x000fe200078e02ff */
[----:B------:R-:W-:-:S03]  /*0290*/  IABS R4, R58 ;  /* 0x0000003a00047213 */ /* 0x000fc60000000000 */
[----:B------:R-:W-:-:S06]  /*02a0*/  IMAD.HI.U32 R3, R3, R7, R2 ;  /* 0x0000000703037227 */ /* 0x000fcc00078e0002 */
[----:B------:R-:W-:-:S05]  /*02b0*/  IMAD.HI.U32 R3, R3, R4, RZ ;  /* 0x0000000403037227 */ /* 0x000fca00078e00ff */
[----:B------:R-:W-:-:S05]  /*02c0*/  IADD3 R0, PT, PT, -R3, RZ, RZ ;  /* 0x000000ff03007210 */ /* 0x000fca0007ffe1ff */
[----:B------:R-:W-:-:S05]  /*02d0*/  IMAD R0, R5, R0, R4 ;  /* 0x0000000005007224 */ /* 0x000fca00078e0204 */
[----:B------:R-:W-:-:S13]  /*02e0*/  ISETP.GT.U32.AND P2, PT, R5, R0, PT ;  /* 0x000000000500720c */ /* 0x000fda0003f44070 */
[-C--:B------:R-:W-:Y:S02]  /*02f0*/  @!P2 IADD3 R0, PT, PT, R0, -R5.reuse, RZ ;  /* 0x800000050000a210 */ /* 0x080fe40007ffe0ff */
[----:B------:R-:W-:Y:S02]  /*0300*/  @!P2 IADD3 R3, PT, PT, R3, 0x1, RZ ;  /* 0x000000010303a810 */ /* 0x000fe40007ffe0ff */
[----:B------:R-:W-:Y:S01]  /*0310*/  ISETP.GE.U32.AND P1, PT, R0, R5, PT ;  /* 0x000000050000720c */ /* 0x000fe20003f26070 */
[----:B-1----:R-:W-:Y:S01]  /*0320*/  IMAD R5, R52, UR4, R61 ;  /* 0x0000000434057c24 */ /* 0x002fe2000f8e023d */
[----:B------:R-:W-:Y:S01]  /*0330*/  LOP3.LUT R0, R58, R13, RZ, 0x3c, !PT ;  /* 0x0000000d3a007212 */ /* 0x000fe200078e3cff */
[----:B------:R-:W0:Y:S03]  /*0340*/  LDCU.64 UR4, c[0x0][0x3f0] ;  /* 0x00007e00ff0477ac */ /* 0x000e260008000a00 */
[----:B------:R-:W-:-:S02]  /*0350*/  ISETP.GE.AND P4, PT, R0, RZ, PT ;  /* 0x000000ff0000720c */ /* 0x000fc40003f86270 */
[C---:B--2---:R-:W-:Y:S02]  /*0360*/  ISETP.GE.U32.AND P2, PT, R5.reuse, UR8, PT ;  /* 0x0000000805007c0c */ /* 0x044fe4000bf46070 */
[----:B------:R-:W-:Y:S02]  /*0370*/  SHF.R.S32.HI R9, RZ, 0x1f, R5 ;  /* 0x0000001fff097819 */ /* 0x000fe40000011405 */
[----:B------:R-:W-:Y:S02]  /*0380*/  IADD3 R11, PT, PT, R5, 0x10, RZ ;  /* 0x00000010050b7810 */ /* 0x000fe40007ffe0ff */
[----:B------:R-:W-:Y:S02]  /*0390*/  @P1 IADD3 R3, PT, PT, R3, 0x1, RZ ;  /* 0x0000000103031810 */ /* 0x000fe40007ffe0ff */
[----:B------:R-:W-:Y:S02]  /*03a0*/  ISETP.GE.AND.EX P2, PT, R9, UR9, PT, P2 ;  /* 0x0000000909007c0c */ /* 0x000fe4000bf46320 */
[----:B------:R-:W-:-:S02]  /*03b0*/  MOV R7, R3 ;  /* 0x0000000300077202 */ /* 0x000fc40000000f00 */
[----:B------:R-:W-:Y:S02]  /*03c0*/  ISETP.GE.U32.AND P1, PT, R11, UR8, PT ;  /* 0x000000080b007c0c */ /* 0x000fe4000bf26070 */
[----:B------:R-:W-:Y:S02]  /*03d0*/  @!P4 IADD3 R7, PT, PT, -R7, RZ, RZ ;  /* 0x000000ff0707c210 */ /* 0x000fe40007ffe1ff */
[----:B------:R-:W-:Y:S02]  /*03e0*/  @!P3 LOP3.LUT R7, RZ, R13, RZ, 0x33, !PT ;  /* 0x0000000dff07b212 */ /* 0x000fe400078e33ff */
[----:B------:R-:W-:Y:S02]  /*03f0*/  SHF.R.S32.HI R15, RZ, 0x1f, R11 ;  /* 0x0000001fff0f7819 */ /* 0x000fe4000001140b */
[----:B------:R-:W-:Y:S01]  /*0400*/  IADD3 R3, PT, PT, -R7, RZ, RZ ;  /* 0x000000ff07037210 */ /* 0x000fe20007ffe1ff */
[----:B-----5:R-:W1:Y:S01]  /*0410*/  @!P2 LDC.64 R16, c[0x0][0x3e0] ;  /* 0x0000f800ff10ab82 */ /* 0x020e620000000a00 */
[----:B------:R-:W-:-:S02]  /*0420*/  ISETP.GE.AND.EX P1, PT, R15, UR9, PT, P1 ;  /* 0x000000090f007c0c */ /* 0x000fc4000bf26310 */
[----:B----4-:R-:W-:Y:S01]  /*0430*/  IADD3 R21, PT, PT, R5, 0x20, RZ ;  /* 0x0000002005157810 */ /* 0x010fe20007ffe0ff */
[----:B------:R-:W-:Y:S01]  /*0440*/  IMAD R62, R13, R3, R58 ;  /* 0x000000030d3e7224 */ /* 0x000fe200078e023a */
[----:B------:R-:W-:Y:S02]  /*0450*/  SHF.R.S32.HI R0, RZ, 0x1f, R7 ;  /* 0x0000001fff007819 */ /* 0x000fe40000011407 */
[----:B------:R-:W-:Y:S01]  /*0460*/  ISETP.GE.U32.AND P6, PT, R21, UR8, PT ;  /* 0x0000000815007c0c */ /* 0x000fe2000bfc6070 */
[----:B------:R-:W-:Y:S01]  /*0470*/  IMAD R62, R62, 0x60, RZ ;  /* 0x000000603e3e7824 */ /* 0x000fe200078e02ff */
[----:B------:R-:W-:Y:S01]  /*0480*/  SHF.R.S32.HI R19, RZ, 0x1f, R21 ;  /* 0x0000001fff137819 */ /* 0x000fe20000011415 */
[----:B------:R-:W2:Y:S01]  /*0490*/  @!P2 LDC.64 R26, c[0x0][0x390] ;  /* 0x0000e400ff1aab82 */ /* 0x000ea20000000a00 */
[----:B0-----:R-:W-:Y:S01]  /*04a0*/  IMAD R0, R0, UR4, RZ ;  /* 0x0000000400007c24 */ /* 0x001fe2000f8e02ff */
[----:B------:R-:W-:Y:S02]  /*04b0*/  IADD3 R23, PT, PT, R5, 0x30, RZ ;  /* 0x0000003005177810 */ /* 0x000fe40007ffe0ff */
[----:B------:R-:W-:Y:S01]  /*04c0*/  IADD3 R64, P3, PT, R62, R25, RZ ;  /* 0x000000193e407210 */ /* 0x000fe20007f7e0ff */
[----:B------:R-:W-:Y:S01]  /*04d0*/  IMAD R67, R7, UR5, R0 ;  /* 0x0000000507437c24 */ /* 0x000fe2000f8e0200 */
[----:B------:R-:W-:-:S02]  /*04e0*/  ISETP.GE.AND.EX P6, PT, R19, UR9, PT, P6 ;  /* 0x0000000913007c0c */ /* 0x000fc4000bfc6360 */
[----:B------:R-:W0:Y:S01]  /*04f0*/  @!P1 LDC.64 R2, c[0x0][0x3e0] ;  /* 0x0000f800ff029b82 */ /* 0x000e220000000a00 */
[----:B------:R-:W-:Y:S02]  /*0500*/  LEA.HI.X.SX32 R65, R62, RZ, 0x1, P3 ;  /* 0x000000ff3e417211 */ /* 0x000fe400018f0eff */
[----:B------:R-:W-:Y:S02]  /*0510*/  ISETP.GE.U32.AND P3, PT, R23, UR8, PT ;  /* 0x0000000817007c0c */ /* 0x000fe4000bf66070 */
[----:B------:R-:W-:Y:S01]  /*0520*/  SHF.R.S32.HI R25, RZ, 0x1f, R23 ;  /* 0x0000001fff197819 */ /* 0x000fe20000011417 */
[----:B------:R-:W-:Y:S01]  /*0530*/  IMAD.WIDE.U32 R64, R7, UR4, R64 ;  /* 0x0000000407407c25 */ /* 0x000fe2000f8e0040 */
[----:B------:R-:W-:Y:S01]  /*0540*/  IADD3 R4, PT, PT, R5, 0x40, RZ ;  /* 0x0000004005047810 */ /* 0x000fe20007ffe0ff */
[----:B------:R-:W3:Y:S01]  /*0550*/  @!P1 LDC.64 R6, c[0x0][0x390] ;  /* 0x0000e400ff069b82 */ /* 0x000ee20000000a00 */
[----:B------:R-:W-:Y:S01]  /*0560*/  ISETP.GE.AND.EX P3, PT, R25, UR9, PT, P3 ;  /* 0x0000000919007c0c */ /* 0x000fe2000bf66330 */
[----:B-1----:R-:W-:Y:S01]  /*0570*/  @!P2 IMAD R0, R9, R16, RZ ;  /* 0x000000100900a224 */ /* 0x002fe200078e02ff */
[----:B------:R-:W-:-:S02]  /*0580*/  IADD3 R67, PT, PT, R65, R67, RZ ;  /* 0x0000004341437210 */ /* 0x000fc40007ffe0ff */
[----:B------:R-:W-:Y:S01]  /*0590*/  @!P2 MOV R66, R64 ;  /* 0x000000400042a202 */ /* 0x000fe20000000f00 */
[C---:B------:R-:W-:Y:S01]  /*05a0*/  @!P2 IMAD R17, R5.reuse, R17, R0 ;  /* 0x000000110511a224 */ /* 0x040fe200078e0200 */
[----:B------:R-:W-:Y:S01]  /*05b0*/  ISETP.GE.U32.AND P5, PT, R4, UR8, PT ;  /* 0x0000000804007c0c */ /* 0x000fe2000bfa6070 */
[----:B------:R-:W1:Y:S02]  /*05c0*/  @!P6 LDC.64 R12, c[0x0][0x3e0] ;  /* 0x0000f800ff0ceb82 */ /* 0x000e640000000a00 */
[----:B------:R-:W-:Y:S01]  /*05d0*/  @!P2 IMAD.WIDE.U32 R8, R5, R16, R66 ;  /* 0x000000100508a225 */ /* 0x000fe200078e0042 */
[----:B------:R-:W-:-:S04]  /*05e0*/  @!P1 MOV R16, R64 ;  /* 0x0000004000109202 */ /* 0x000fc80000000f00 */
[----:B------:R-:W-:Y:S01]  /*05f0*/  @!P2 IADD3 R0, PT, PT, R9, R17, RZ ;  /* 0x000000110900a210 */ /* 0x000fe20007ffe0ff */
[----:B0-----:R-:W-:Y:S01]  /*0600*/  @!P1 IMAD R10, R15, R2, RZ ;  /* 0x000000020f0a9224 */ /* 0x001fe200078e02ff */
[C---:B--2---:R-:W-:Y:S02]  /*0610*/  @!P2 LEA R14, P4, R8.reuse, R26, 0x1 ;  /* 0x0000001a080ea211 */ /* 0x044fe400078808ff */
[----:B------:R-:W-:Y:S01]  /*0620*/  @!P1 MOV R17, R67 ;  /* 0x0000004300119202 */ /* 0x000fe20000000f00 */
[C---:B------:R-:W-:Y:S01]  /*0630*/  @!P1 IMAD R3, R11.reuse, R3, R10 ;  /* 0x000000030b039224 */ /* 0x040fe200078e020a */
[----:B------:R-:W-:Y:S02]  /*0640*/  @!P2 LEA.HI.X R15, R8, R27, R0, 0x1, P4 ;  /* 0x0000001b080fa211 */ /* 0x000fe400020f0c00 */
[----:B------:R-:W-:Y:S01]  /*0650*/  SHF.R.S32.HI R27, RZ, 0x1f, R4 ;  /* 0x0000001fff1b7819 */ /* 0x000fe20000011404 */
[----:B------:R-:W0:Y:S01]  /*0660*/  @!P3 LDC.64 R8, c[0x0][0x3e0] ;  /* 0x0000f800ff08bb82 */ /* 0x000e220000000a00 */
[----:B------:R-:W-:Y:S01]  /*0670*/  @!P1 IMAD.WIDE.U32 R16, R11, R2, R16 ;  /* 0x000000020b109225 */ /* 0x000fe200078e0010 */
[----:B------:R2:W4:Y:S01]  /*0680*/  @!P2 LDG.E R50, desc[UR6][R14.64] ;  /* 0x000000060e32a981 */ /* 0x000522000c1e1900 */
[----:B------:R-:W-:-:S02]  /*0690*/  ISETP.GE.AND.EX P5, PT, R27, UR9, PT, P5 ;  /* 0x000000091b007c0c */ /* 0x000fc4000bfa6350 */
[----:B---3--:R-:W-:-:S03]  /*06a0*/  @!P1 LEA R18, P2, R16, R6, 0x1 ;  /* 0x0000000610129211 */ /* 0x008fc600078408ff */
[----:B------:R-:W3:Y:S01]  /*06b0*/  @!P6 LDC.64 R10, c[0x0][0x390] ;  /* 0x0000e400ff0aeb82 */ /* 0x000ee20000000a00 */
[----:B------:R-:W-:Y:S01]  /*06c0*/  @!P1 IADD3 R17, PT, PT, R17, R3, RZ ;  /* 0x0000000311119210 */ /* 0x000fe20007ffe0ff */
[----:B-1----:R-:W-:Y:S01]  /*06d0*/  @!P6 IMAD R6, R19, R12, RZ ;  /* 0x0000000c1306e224 */ /* 0x002fe200078e02ff */
[----:B------:R-:W-:Y:S02]  /*06e0*/  IADD3 R0, PT, PT, R5, 0x50, RZ ;  /* 0x0000005005007810 */ /* 0x000fe40007ffe0ff */
[----:B------:R-:W-:Y:S01]  /*06f0*/  @!P1 LEA.HI.X R19, R16, R7, R17, 0x1, P2 ;  /* 0x0000000710139211 */ /* 0x000fe200010f0c11 */
[----:B------:R-:W-:Y:S02]  /*0700*/  @!P6 IMAD R17, R21, R13, R6 ;  /* 0x0000000d1511e224 */ /* 0x000fe400078e0206 */
[----:B------:R-:W1:Y:S01]  /*0710*/  @!P3 LDC.64 R2, c[0x0][0x390] ;  /* 0x0000e400ff02bb82 */ /* 0x000e620000000a00 */
[----:B--2---:R-:W-:Y:S02]  /*0720*/  @!P6 MOV R14, R64 ;  /* 0x00000040000ee202 */ /* 0x004fe40000000f00 */
[----:B------:R-:W-:-:S02]  /*0730*/  @!P6 MOV R15, R67 ;  /* 0x00000043000fe202 */ /* 0x000fc40000000f00 */
[----:B------:R-:W-:-:S03]  /*0740*/  ISETP.GE.U32.AND P4, PT, R0, UR8, PT ;  /* 0x0000000800007c0c */ /* 0x000fc6000bf86070 */
[----:B------:R-:W2:Y:S01]  /*0750*/  @!P5 LDC.64 R6, c[0x0][0x3e0] ;  /* 0x0000f800ff06db82 */ /* 0x000ea20000000a00 */
[----:B------:R-:W-:Y:S01]  /*0760*/  SHF.R.S32.HI R29, RZ, 0x1f, R0 ;  /* 0x0000001fff1d7819 */ /* 0x000fe20000011400 */
[----:B------:R-:W-:Y:S01]  /*0770*/  @!P6 IMAD.WIDE.U32 R12, R21, R12, R14 ;  /* 0x0000000c150ce225 */ /* 0x000fe200078e000e */
[----:B------:R-:W-:Y:S02]  /*0780*/  @!P3 MOV R20, R64 ;  /* 0x000000400014b202 */ /* 0x000fe40000000f00 */
[----:B------:R-:W-:Y:S01]  /*0790*/  ISETP.GE.AND.EX P4, PT, R29, UR9, PT, P4 ;  /* 0x000000091d007c0c */ /* 0x000fe2000bf86340 */
[----:B0-----:R-:W-:Y:S01]  /*07a0*/  @!P3 IMAD R16, R25, R8, RZ ;  /* 0x000000081910b224 */ /* 0x001fe200078e02ff */
[----:B------:R-:W-:Y:S02]  /*07b0*/  @!P3 MOV R21, R67 ;  /* 0x000000430015b202 */ /* 0x000fe40000000f00 */
[----:B------:R-:W-:Y:S02]  /*07c0*/  MOV R48, RZ ;  /* 0x000000ff00307202 */ /* 0x000fe40000000f00 */
[----:B------:R-:W-:Y:S01]  /*07d0*/  @!P6 IADD3 R13, PT, PT, R13, R17, RZ ;  /* 0x000000110d0de210 */ /* 0x000fe20007ffe0ff */
[----:B------:R-:W-:-:S02]  /*07e0*/  @!P3 IMAD R17, R23, R9, R16 ;  /* 0x000000091711b224 */ /* 0x000fc400078e0210 */
[----:B------:R-:W-:Y:S01]  /*07f0*/  @!P3 IMAD.WIDE.U32 R20, R23, R8, R20 ;  /* 0x000000081714b225 */ /* 0x000fe200078e0014 */
[----:B------:R0:W5:Y:S01]  /*0800*/  @!P1 LDG.E R48, desc[UR6][R18.64] ;  /* 0x0000000612309981 */ /* 0x000162000c1e1900 */
[----:B------:R-:W0:Y:S01]  /*0810*/  @!P5 LDC.64 R8, c[0x0][0x390] ;  /* 0x0000e400ff08db82 */ /* 0x000e220000000a00 */
[----:B---3--:R-:W-:-:S04]  /*0820*/  @!P6 LEA R14, P1, R12, R10, 0x1 ;  /* 0x0000000a0c0ee211 */ /* 0x008fc800078208ff */
[----:B------:R-:W-:-:S03]  /*0830*/  @!P6 LEA.HI.X R15, R12, R11, R13, 0x1, P1 ;  /* 0x0000000b0c0fe211 */ /* 0x000fc600008f0c0d */
[----:B------:R-:W3:Y:S01]  /*0840*/  @!P4 LDC.64 R10, c[0x0][0x3e0] ;  /* 0x0000f800ff0acb82 */ /* 0x000ee20000000a00 */
[----:B------:R-:W-:Y:S02]  /*0850*/  @!P3 IADD3 R13, PT, PT, R21, R17, RZ ;  /* 0x00000011150db210 */ /* 0x000fe40007ffe0ff */
[----:B-1----:R-:W-:Y:S01]  /*0860*/  @!P3 LEA R12, P1, R20, R2, 0x1 ;  /* 0x00000002140cb211 */ /* 0x002fe200078208ff */
[----:B--2---:R-:W-:Y:S01]  /*0870*/  @!P5 IMAD R2, R27, R6, RZ ;  /* 0x000000061b02d224 */ /* 0x004fe200078e02ff */
[----:B------:R-:W-:Y:S02]  /*0880*/  IADD3 R17, PT, PT, R5, 0x70, RZ ;  /* 0x0000007005117810 */ /* 0x000fe40007ffe0ff */
[----:B0-----:R-:W-:Y:S02]  /*0890*/  @!P5 MOV R18, R64 ;  /* 0x000000400012d202 */ /* 0x001fe40000000f00 */
[----:B------:R-:W-:Y:S01]  /*08a0*/  @!P5 MOV R19, R67 ;  /* 0x000000430013d202 */ /* 0x000fe20000000f00 */
[----:B------:R-:W-:Y:S01]  /*08b0*/  @!P5 IMAD R7, R4, R7, R2 ;  /* 0x000000070407d224 */ /* 0x000fe200078e0202 */
[----:B------:R-:W-:-:S02]  /*08c0*/  ISETP.GE.U32.AND P2, PT, R17, UR8, PT ;  /* 0x0000000811007c0c */ /* 0x000fc4000bf46070 */
[----:B------:R-:W-:Y:S02]  /*08d0*/  SHF.R.S32.HI R31, RZ, 0x1f, R17 ;  /* 0x0000001fff1f7819 */ /* 0x000fe40000011411 */
[----:B------:R-:W-:Y:S02]  /*08e0*/  IADD3 R16, PT, PT, R5, 0x60, RZ ;  /* 0x0000006005107810 */ /* 0x000fe40007ffe0ff */
[----:B------:R-:W-:Y:S02]  /*08f0*/  @!P3 LEA.HI.X R13, R20, R3, R13, 0x1, P1 ;  /* 0x00000003140db211 */ /* 0x000fe400008f0c0d */
[----:B------:R-:W-:Y:S01]  /*0900*/  MOV R44, RZ ;  /* 0x000000ff002c7202 */ /* 0x000fe20000000f00 */
[----:B------:R-:W0:Y:S01]  /*0910*/  @!P4 LDC.64 R2, c[0x0][0x390] ;  /* 0x0000e400ff02cb82 */ /* 0x000e220000000a00 */
[----:B------:R-:W-:Y:S01]  /*0920*/  MOV R46, RZ ;  /* 0x000000ff002e7202 */ /* 0x000fe20000000f00 */
[----:B------:R-:W-:Y:S01]  /*0930*/  @!P5 IMAD.WIDE.U32 R18, R4, R6, R18 ;  /* 0x000000060412d225 */ /* 0x000fe200078e0012 */
[----:B------:R-:W-:-:S02]  /*0940*/  ISETP.GE.AND.EX P2, PT, R31, UR9, PT, P2 ;  /* 0x000000091f007c0c */ /* 0x000fc4000bf46320 */
[----:B------:R-:W-:Y:S01]  /*0950*/  ISETP.GE.U32.AND P1, PT, R16, UR8, PT ;  /* 0x0000000810007c0c */ /* 0x000fe2000bf26070 */
[----:B------:R1:W2:Y:S01]  /*0960*/  @!P3 LDG.E R44, desc[UR6][R12.64] ;  /* 0x000000060c2cb981 */ /* 0x0002a2000c1e1900 */
[----:B------:R-:W-:Y:S02]  /*0970*/  SHF.R.S32.HI R27, RZ, 0x1f, R16 ;  /* 0x0000001fff1b7819 */ /* 0x000fe40000011410 */
[----:B------:R-:W-:Y:S01]  /*0980*/  @!P5 IADD3 R4, PT, PT, R19, R7, RZ ;  /* 0x000000071304d210 */ /* 0x000fe20007ffe0ff */
[----:B------:R1:W2:Y:S01]  /*0990*/  @!P6 LDG.E R46, desc[UR6][R14.64] ;  /* 0x000000060e2ee981 */ /* 0x0002a2000c1e1900 */
[----:B------:R-:W-:Y:S02]  /*09a0*/  ISETP.GE.AND.EX P1, PT, R27, UR9, PT, P1 ;  /* 0x000000091b007c0c */ /* 0x000fe4000bf26310 */
[----:B------:R-:W-:Y:S01]  /*09b0*/  @!P5 LEA R22, P3, R18, R8, 0x1 ;  /* 0x000000081216d211 */ /* 0x000fe200078608ff */
[----:B---3--:R-:W-:-:S03]  /*09c0*/  @!P4 IMAD R29, R29, R10, RZ ;  /* 0x0000000a1d1dc224 */ /* 0x008fc600078e02ff */
[----:B------:R-:W-:Y:S02]  /*09d0*/  @!P5 LEA.HI.X R23, R18, R9, R4, 0x1, P3 ;  /* 0x000000091217d211 */ /* 0x000fe400018f0c04 */
[----:B-1----:R-:W-:Y:S01]  /*09e0*/  @!P4 MOV R12, R64 ;  /* 0x00000040000cc202 */ /* 0x002fe20000000f00 */
[----:B------:R-:W1:Y:S01]  /*09f0*/  @!P2 LDC.64 R8, c[0x0][0x3e0] ;  /* 0x0000f800ff08ab82 */ /* 0x000e620000000a00 */
[----:B------:R-:W-:Y:S02]  /*0a00*/  IADD3 R14, PT, PT, R5, 0x80, RZ ;  /* 0x00000080050e7810 */ /* 0x000fe40007ffe0ff */
[----:B------:R-:W-:Y:S02]  /*0a10*/  @!P4 MOV R13, R67 ;  /* 0x00000043000dc202 */ /* 0x000fe40000000f00 */
[----:B------:R-:W-:Y:S02]  /*0a20*/  ISETP.GE.U32.AND P3, PT, R14, UR8, PT ;  /* 0x000000080e007c0c */ /* 0x000fe4000bf66070 */
[----:B------:R-:W-:Y:S01]  /*0a30*/  SHF.R.S32.HI R21, RZ, 0x1f, R14 ;  /* 0x0000001fff157819 */ /* 0x000fe2000001140e */
[C---:B------:R-:W-:Y:S01]  /*0a40*/  @!P4 IMAD R29, R0.reuse, R11, R29 ;  /* 0x0000000b001dc224 */ /* 0x040fe200078e021d */
[----:B------:R-:W3:Y:S02]  /*0a50*/  @!P1 LDC.64 R6, c[0x0][0x3e0] ;  /* 0x0000f800ff069b82 */ /* 0x000ee40000000a00 */
[----:B------:R-:W-:Y:S01]  /*0a60*/  ISETP.GE.AND.EX P3, PT, R21, UR9, PT, P3 ;  /* 0x0000000915007c0c */ /* 0x000fe2000bf66330 */
[----:B------:R-:W-:Y:S01]  /*0a70*/  @!P4 IMAD.WIDE.U32 R10, R0, R10, R12 ;  /* 0x0000000a000ac225 */ /* 0x000fe200078e000c */
[----:B------:R-:W-:-:S04]  /*0a80*/  MOV R42, RZ ;  /* 0x000000ff002a7202 */ /* 0x000fc80000000f00 */
[----:B------:R-:W-:Y:S01]  /*0a90*/  @!P4 IADD3 R4, PT, PT, R11, R29, RZ ;  /* 0x0000001d0b04c210 */ /* 0x000fe20007ffe0ff */
[----:B------:R-:W3:Y:S01]  /*0aa0*/  @!P1 LDC.64 R12, c[0x0][0x390] ;  /* 0x0000e400ff0c9b82 */ /* 0x000ee20000000a00 */
[C---:B0-----:R-:W-:Y:S01]  /*0ab0*/  @!P4 LEA R24, P6, R10.reuse, R2, 0x1 ;  /* 0x000000020a18c211 */ /* 0x041fe200078c08ff */
[----:B------:R0:W2:Y:S01]  /*0ac0*/  @!P5 LDG.E R42, desc[UR6][R22.64] ;  /* 0x00000006162ad981 */ /* 0x0000a2000c1e1900 */
[----:B------:R-:W-:Y:S02]  /*0ad0*/  IADD3 R0, PT, PT, R5, 0x90, RZ ;  /* 0x0000009005007810 */ /* 0x000fe40007ffe0ff */
[----:B------:R-:W-:-:S03]  /*0ae0*/  @!P4 LEA.HI.X R25, R10, R3, R4, 0x1, P6 ;  /* 0x000000030a19c211 */ /* 0x000fc600030f0c04 */
[----:B------:R-:W3:Y:S01]  /*0af0*/  @!P3 LDC.64 R2, c[0x0][0x3e0] ;  /* 0x0000f800ff02bb82 */ /* 0x000ee20000000a00 */
[----:B------:R-:W-:Y:S02]  /*0b00*/  ISETP.GE.U32.AND P5, PT, R0, UR8, PT ;  /* 0x0000000800007c0c */ /* 0x000fe4000bfa6070 */
[----:B------:R-:W-:Y:S01]  /*0b10*/  SHF.R.S32.HI R15, RZ, 0x1f, R0 ;  /* 0x0000001fff0f7819 */ /* 0x000fe20000011400 */
[----:B-1----:R-:W-:Y:S01]  /*0b20*/  @!P2 IMAD R4, R31, R8, RZ ;  /* 0x000000081f04a224 */ /* 0x002fe200078e02ff */
[-C--:B0-----:R-:W-:Y:S02]  /*0b30*/  @!P2 MOV R22, R64.reuse ;  /* 0x000000400016a202 */ /* 0x081fe40000000f00 */
[----:B------:R-:W-:Y:S01]  /*0b40*/  ISETP.GE.AND.EX P5, PT, R15, UR9, PT, P5 ;  /* 0x000000090f007c0c */ /* 0x000fe2000bfa6350 */
[----:B------:R-:W0:Y:S01]  /*0b50*/  @!P2 LDC.64 R10, c[0x0][0x390] ;  /* 0x0000e400ff0aab82 */ /* 0x000e220000000a00 */
[----:B------:R-:W-:Y:S01]  /*0b60*/  @!P2 MOV R23, R67 ;  /* 0x000000430017a202 */ /* 0x000fe20000000f00 */
[----:B------:R-:W-:Y:S01]  /*0b70*/  @!P2 IMAD R29, R17, R9, R4 ;  /* 0x00000009111da224 */ /* 0x000fe200078e0204 */
[----:B------:R-:W-:Y:S01]  /*0b80*/  @!P1 MOV R18, R64 ;  /* 0x0000004000129202 */ /* 0x000fe20000000f00 */
[----:B---3--:R-:W-:Y:S01]  /*0b90*/  @!P1 IMAD R27, R27, R6, RZ ;  /* 0x000000061b1b9224 */ /* 0x008fe200078e02ff */
[----:B------:R-:W-:Y:S01]  /*0ba0*/  @!P1 MOV R19, R67 ;  /* 0x0000004300139202 */ /* 0x000fe20000000f00 */
[----:B------:R-:W-:-:S02]  /*0bb0*/  @!P2 IMAD.WIDE.U32 R22, R17, R8, R22 ;  /* 0x000000081116a225 */ /* 0x000fc400078e0016 */
[----:B------:R-:W1:Y:S01]  /*0bc0*/  @!P3 LDC.64 R8, c[0x0][0x390] ;  /* 0x0000e400ff08bb82 */ /* 0x000e620000000a00 */
[----:B------:R-:W-:Y:S01]  /*0bd0*/  MOV R40, RZ ;  /* 0x000000ff00287202 */ /* 0x000fe20000000f00 */
[C---:B------:R-:W-:Y:S02]  /*0be0*/  @!P1 IMAD R27, R16.reuse, R7, R27 ;  /* 0x00000007101b9224 */ /* 0x040fe400078e021b */
[----:B------:R-:W-:Y:S01]  /*0bf0*/  @!P1 IMAD.WIDE.U32 R18, R16, R6, R18 ;  /* 0x0000000610129225 */ /* 0x000fe200078e0012 */
[----:B------:R-:W-:Y:S02]  /*0c00*/  IADD3 R4, PT, PT, R5, 0xa0, RZ ;  /* 0x000000a005047810 */ /* 0x000fe40007ffe0ff */
[----:B------:R3:W2:Y:S01]  /*0c10*/  @!P4 LDG.E R40, desc[UR6][R24.64] ;  /* 0x000000061828c981 */ /* 0x0006a2000c1e1900 */
[----:B------:R-:W1:Y:S01]  /*0c20*/  @!P5 LDC.64 R6, c[0x0][0x3e0] ;  /* 0x0000f800ff06db82 */ /* 0x000e620000000a00 */
[----:B------:R-:W-:Y:S01]  /*0c30*/  @!P1 IADD3 R16, PT, PT, R19, R27, RZ ;  /* 0x0000001b13109210 */ /* 0x000fe20007ffe0ff */
[----:B------:R-:W-:Y:S01]  /*0c40*/  @!P3 IMAD R21, R21, R2, RZ ;  /* 0x000000021515b224 */ /* 0x000fe200078e02ff */
[----:B------:R-:W-:-:S02]  /*0c50*/  ISETP.GE.U32.AND P4, PT, R4, UR8, PT ;  /* 0x0000000804007c0c */ /* 0x000fc4000bf86070 */
[----:B------:R-:W-:Y:S02]  /*0c60*/  SHF.R.S32.HI R19, RZ, 0x1f, R4 ;  /* 0x0000001fff137819 */ /* 0x000fe40000011404 */
[----:B------:R-:W-:Y:S01]  /*0c70*/  @!P2 IADD3 R17, PT, PT, R23, R29, RZ ;  /* 0x0000001d1711a210 */ /* 0x000fe20007ffe0ff */
[----:B------:R-:W-:Y:S01]  /*0c80*/  @!P3 IMAD R23, R14, R3, R21 ;  /* 0x000000030e17b224 */ /* 0x000fe200078e0215 */
[----:B------:R-:W-:Y:S02]  /*0c90*/  @!P1 LEA R12, P6, R18, R12, 0x1 ;  /* 0x0000000c120c9211 */ /* 0x000fe400078c08ff */
[----:B------:R-:W-:Y:S02]  /*0ca0*/  ISETP.GE.AND.EX P4, PT, R19, UR9, PT, P4 ;  /* 0x0000000913007c0c */ /* 0x000fe4000bf86340 */
[----:B------:R-:W-:Y:S02]  /*0cb0*/  @!P3 MOV R20, R64 ;  /* 0x000000400014b202 */ /* 0x000fe40000000f00 */
[----:B------:R-:W-:-:S02]  /*0cc0*/  @!P3 MOV R21, R67 ;  /* 0x000000430015b202 */ /* 0x000fc40000000f00 */
[----:B------:R-:W-:Y:S02]  /*0cd0*/  MOV R38, RZ ;  /* 0x000000ff00267202 */ /* 0x000fe40000000f00 */
[----:B------:R-:W-:Y:S01]  /*0ce0*/  @!P1 LEA.HI.X R13, R18, R13, R16, 0x1, P6 ;  /* 0x0000000d120d9211 */ /* 0x000fe200030f0c10 */
[----:B------:R-:W-:Y:S01]  /*0cf0*/  @!P3 IMAD.WIDE.U32 R20, R14, R2, R20 ;  /* 0x000000020e14b225 */ /* 0x000fe200078e0014 */
[C---:B0-----:R-:W-:Y:S02]  /*0d00*/  @!P2 LEA R16, P6, R22.reuse, R10, 0x1 ;  /* 0x0000000a1610a211 */ /* 0x041fe400078c08ff */
[----:B---3--:R-:W-:Y:S01]  /*0d10*/  IADD3 R25, PT, PT, R5, 0xb0, RZ ;  /* 0x000000b005197810 */ /* 0x008fe20007ffe0ff */
[----:B------:R0:W3:Y:S01]  /*0d20*/  @!P1 LDG.E R38, desc[UR6][R12.64] ;  /* 0x000000060c269981 */ /* 0x0000e2000c1e1900 */
[----:B------:R-:W-:Y:S01]  /*0d30*/  @!P2 LEA.HI.X R17, R22, R11, R17, 0x1, P6 ;  /* 0x0000000b1611a211 */ /* 0x000fe200030f0c11 */
[----:B------:R-:W4:Y:S01]  /*0d40*/  @!P4 LDC.64 R2, c[0x0][0x3e0] ;  /* 0x0000f800ff02cb82 */ /* 0x000f220000000a00 */
[----:B-1----:R-:W-:-:S02]  /*0d50*/  @!P3 LEA R8, P6, R20, R8, 0x1 ;  /* 0x000000081408b211 */ /* 0x002fc400078c08ff */
[----:B------:R-:W-:Y:S02]  /*0d60*/  ISETP.GE.U32.AND P1, PT, R25, UR8, PT ;  /* 0x0000000819007c0c */ /* 0x000fe4000bf26070 */
[----:B------:R-:W-:Y:S02]  /*0d70*/  SHF.R.S32.HI R27, RZ, 0x1f, R25 ;  /* 0x0000001fff1b7819 */ /* 0x000fe40000011419 */
[----:B0-----:R-:W-:Y:S01]  /*0d80*/  @!P3 IADD3 R12, PT, PT, R21, R23, RZ ;  /* 0x00000017150cb210 */ /* 0x001fe20007ffe0ff */
[----:B------:R-:W0:Y:S01]  /*0d90*/  @!P5 LDC.64 R10, c[0x0][0x390] ;  /* 0x0000e400ff0adb82 */ /* 0x000e220000000a00 */
[----:B------:R-:W-:Y:S02]  /*0da0*/  @!P5 MOV R21, R67 ;  /* 0x000000430015d202 */ /* 0x000fe40000000f00 */
[----:B------:R-:W-:Y:S01]  /*0db0*/  @!P3 LEA.HI.X R9, R20, R9, R12, 0x1, P6 ;  /* 0x000000091409b211 */ /* 0x000fe200030f0c0c */
[----:B------:R-:W-:Y:S01]  /*0dc0*/  @!P5 IMAD R15, R15, R6, RZ ;  /* 0x000000060f0fd224 */ /* 0x000fe200078e02ff */
[----:B------:R-:W-:-:S02]  /*0dd0*/  @!P5 MOV R20, R64 ;  /* 0x000000400014d202 */ /* 0x000fc40000000f00 */
[----:B------:R-:W-:Y:S02]  /*0de0*/  ISETP.GE.AND.EX P1, PT, R27, UR9, PT, P1 ;  /* 0x000000091b007c0c */ /* 0x000fe4000bf26310 */
[----:B------:R-:W-:Y:S01]  /*0df0*/  MOV R36, RZ ;  /* 0x000000ff00247202 */ /* 0x000fe20000000f00 */
[C---:B------:R-:W-:Y:S01]  /*0e00*/  @!P5 IMAD R7, R0.reuse, R7, R15 ;  /* 0x000000070007d224 */ /* 0x040fe200078e020f */
[----:B------:R-:W-:Y:S01]  /*0e10*/  MOV R14, RZ ;  /* 0x000000ff000e7202 */ /* 0x000fe20000000f00 */
[----:B------:R-:W-:Y:S01]  /*0e20*/  @!P5 IMAD.WIDE.U32 R20, R0, R6, R20 ;  /* 0x000000060014d225 */ /* 0x000fe200078e0014 */
[C---:B------:R-:W-:Y:S01]  /*0e30*/  IADD3 R0, PT, PT, R5.reuse, 0xc0, RZ ;  /* 0x000000c005007810 */ /* 0x040fe20007ffe0ff */
[----:B------:R-:W1:Y:S01]  /*0e40*/  @!P4 LDC.64 R22, c[0x0][0x390] ;  /* 0x0000e400ff16cb82 */ /* 0x000e620000000a00 */
[----:B------:R-:W3:Y:S01]  /*0e50*/  @!P2 LDG.E R36, desc[UR6][R16.64] ;  /* 0x000000061024a981 */ /* 0x000ee2000c1e1900 */
[----:B------:R-:W-:Y:S02]  /*0e60*/  IADD3 R13, PT, PT, R5, 0xd0, RZ ;  /* 0x000000d0050d7810 */ /* 0x000fe40007ffe0ff */
[----:B------:R-:W-:Y:S01]  /*0e70*/  ISETP.GE.U32.AND P2, PT, R0, UR8, PT ;  /* 0x0000000800007c0c */ /* 0x000fe2000bf46070 */
[----:B------:R4:W3:Y:S01]  /*0e80*/  @!P3 LDG.E R14, desc[UR6][R8.64] ;  /* 0x00000006080eb981 */ /* 0x0008e2000c1e1900 */
[----:B------:R-:W-:-:S02]  /*0e90*/  SHF.R.S32.HI R33, RZ, 0x1f, R0 ;  /* 0x0000001fff217819 */ /* 0x000fc40000011400 */
[----:B------:R-:W-:Y:S02]  /*0ea0*/  @!P5 IADD3 R12, PT, PT, R21, R7, RZ ;  /* 0x00000007150cd210 */ /* 0x000fe40007ffe0ff */
[----:B------:R-:W-:Y:S01]  /*0eb0*/  ISETP.GE.U32.AND P3, PT, R13, UR8, PT ;  /* 0x000000080d007c0c */ /* 0x000fe2000bf66070 */
[----:B------:R-:W1:Y:S01]  /*0ec0*/  @!P1 LDC.64 R6, c[0x0][0x3e0] ;  /* 0x0000f800ff069b82 */ /* 0x000e620000000a00 */
[----:B------:R-:W-:Y:S02]  /*0ed0*/  SHF.R.S32.HI R29, RZ, 0x1f, R13 ;  /* 0x0000001fff1d7819 */ /* 0x000fe4000001140d */
[----:B------:R-:W-:Y:S02]  /*0ee0*/  ISETP.GE.AND.EX P2, PT, R33, UR9, PT, P2 ;  /* 0x0000000921007c0c */ /* 0x000fe4000bf46320 */
[----:B------:R-:W-:Y:S02]  /*0ef0*/  ISETP.GE.AND.EX P3, PT, R29, UR9, PT, P3 ;  /* 0x000000091d007c0c */ /* 0x000fe4000bf66330 */
[----:B0-----:R-:W-:Y:S01]  /*0f00*/  @!P5 LEA R30, P6, R20, R10, 0x1 ;  /* 0x0000000a141ed211 */ /* 0x001fe200078c08ff */
[----:B----4-:R-:W-:Y:S01]  /*0f10*/  @!P4 IMAD R19, R19, R2, RZ ;  /* 0x000000021313c224 */ /* 0x010fe200078e02ff */
[----:B------:R-:W-:Y:S01]  /*0f20*/  @!P4 MOV R8, R64 ;  /* 0x000000400008c202 */ /* 0x000fe20000000f00 */
[----:B------:R-:W0:Y:S01]  /*0f30*/  @!P1 LDC.64 R16, c[0x0][0x390] ;  /* 0x0000e400ff109b82 */ /* 0x000e220000000a00 */
[----:B------:R-:W-:-:S02]  /*0f40*/  @!P4 MOV R9, R67 ;  /* 0x000000430009c202 */ /* 0x000fc40000000f00 */
[----:B------:R-:W-:Y:S01]  /*0f50*/  @!P5 LEA.HI.X R31, R20, R11, R12, 0x1, P6 ;  /* 0x0000000b141fd211 */ /* 0x000fe200030f0c0c */
[C---:B------:R-:W-:Y:S01]  /*0f60*/  @!P4 IMAD R19, R4.reuse, R3, R19 ;  /* 0x000000030413c224 */ /* 0x040fe200078e0213 */
[----:B------:R-:W-:Y:S01]  /*0f70*/  MOV R12, RZ ;  /* 0x000000ff000c7202 */ /* 0x000fe20000000f00 */
[----:B------:R-:W-:Y:S01]  /*0f80*/  @!P4 IMAD.WIDE.U32 R8, R4, R2, R8 ;  /* 0x000000020408c225 */ /* 0x000fe200078e0008 */
[----:B------:R-:W-:Y:S01]  /*0f90*/  IADD3 R11, PT, PT, R5, 0xe0, RZ ;  /* 0x000000e0050b7810 */ /* 0x000fe20007ffe0ff */
[----:B------:R-:W4:Y:S03]  /*0fa0*/  @!P2 LDC.64 R20, c[0x0][0x3e0] ;  /* 0x0000f800ff14ab82 */ /* 0x000f260000000a00 */
[----:B------:R1:W3:Y:S01]  /*0fb0*/  @!P5 LDG.E R12, desc[UR6][R30.64] ;  /* 0x000000061e0cd981 */ /* 0x0002e2000c1e1900 */
[----:B------:R-:W-:Y:S02]  /*0fc0*/  @!P4 IADD3 R4, PT, PT, R9, R19, RZ ;  /* 0x000000130904c210 */ /* 0x000fe40007ffe0ff */
[----:B------:R-:W-:-:S02]  /*0fd0*/  ISETP.GE.U32.AND P5, PT, R11, UR8, PT ;  /* 0x000000080b007c0c */ /* 0x000fc4000bfa6070 */
[----:B------:R-:W5:Y:S01]  /*0fe0*/  @!P3 LDC.64 R2, c[0x0][0x3e0] ;  /* 0x0000f800ff02bb82 */ /* 0x000f620000000a00 */
[----:B------:R-:W-:Y:S02]  /*0ff0*/  SHF.R.S32.HI R15, RZ, 0x1f, R11 ;  /* 0x0000001fff0f7819 */ /* 0x000fe4000001140b */
[C---:B-1----:R-:W-:Y:S02]  /*1000*/  @!P4 LEA R22, P6, R8.reuse, R22, 0x1 ;  /* 0x000000160816c211 */ /* 0x042fe400078c08ff */
[----:B------:R-:W-:Y:S02]  /*1010*/  IADD3 R26, PT, PT, R5, 0xf0, RZ ;  /* 0x000000f0051a7810 */ /* 0x000fe40007ffe0ff */
[----:B------:R-:W-:Y:S02]  /*1020*/  ISETP.GE.AND.EX P5, PT, R15, UR9, PT, P5 ;  /* 0x000000090f007c0c */ /* 0x000fe4000bfa6350 */
[----:B------:R-:W-:Y:S01]  /*1030*/  @!P4 LEA.HI.X R23, R8, R23, R4, 0x1, P6 ;  /* 0x000000170817c211 */ /* 0x000fe200030f0c04 */
[----:B------:R-:W-:Y:S01]  /*1040*/  @!P1 IMAD R10, R27, R6, RZ ;  /* 0x000000061b0a9224 */ /* 0x000fe200078e02ff */
[----:B------:R-:W1:Y:S01]  /*1050*/  @!P2 LDC.64 R4, c[0x0][0x390] ;  /* 0x0000e400ff04ab82 */ /* 0x000e620000000a00 */
[----:B------:R-:W-:-:S02]  /*1060*/  ISETP.GE.U32.AND P6, PT, R26, UR8, PT ;  /* 0x000000081a007c0c */ /* 0x000fc4000bfc6070 */
[----:B------:R-:W-:Y:S02]  /*1070*/  SHF.R.S32.HI R27, RZ, 0x1f, R26 ;  /* 0x0000001fff1b7819 */ /* 0x000fe4000001141a */
[----:B------:R-:W-:Y:S02]  /*1080*/  @!P1 MOV R18, R64 ;  /* 0x0000004000129202 */ /* 0x000fe40000000f00 */
[----:B------:R-:W-:Y:S01]  /*1090*/  @!P1 MOV R19, R67 ;  /* 0x0000004300139202 */ /* 0x000fe20000000f00 */
[----:B------:R-:W-:Y:S01]  /*10a0*/  @!P1 IMAD R31, R25, R7, R10 ;  /* 0x00000007191f9224 */ /* 0x000fe200078e020a */
[----:B------:R-:W-:Y:S01]  /*10b0*/  MOV R10, RZ ;  /* 0x000000ff000a7202 */ /* 0x000fe20000000f00 */
[----:B------:R-:W1:Y:S01]  /*10c0*/  @!P3 LDC.64 R8, c[0x0][0x390] ;  /* 0x0000e400ff08bb82 */ /* 0x000e620000000a00 */
[----:B------:R-:W-:Y:S01]  /*10d0*/  ISETP.GE.AND.EX P6, PT, R27, UR9, PT, P6 ;  /* 0x000000091b007c0c */ /* 0x000fe2000bfc6360 */
[----:B------:R-:W-:-:S03]  /*10e0*/  @!P1 IMAD.WIDE.U32 R18, R25, R6, R18 ;  /* 0x0000000619129225 */ /* 0x000fc600078e0012 */
[----:B------:R5:W3:Y:S01]  /*10f0*/  @!P4 LDG.E R10, desc[UR6][R22.64] ;  /* 0x00000006160ac981 */ /* 0x000ae2000c1e1900 */
[----:B----4-:R-:W-:Y:S01]  /*1100*/  @!P2 IMAD R33, R33, R20, RZ ;  /* 0x000000142121a224 */ /* 0x010fe200078e02ff */
[----:B------:R-:W-:Y:S01]  /*1110*/  @!P1 IADD3 R19, PT, PT, R19, R31, RZ ;  /* 0x0000001f13139210 */ /* 0x000fe20007ffe0ff */
[----:B------:R-:W4:Y:S01]  /*1120*/  @!P5 LDC.64 R6, c[0x0][0x3e0] ;  /* 0x0000f800ff06db82 */ /* 0x000f220000000a00 */
[----:B0-----:R-:W-:Y:S01]  /*1130*/  @!P1 LEA R16, P4, R18, R16, 0x1 ;  /* 0x0000001012109211 */ /* 0x001fe200078808ff */
[----:B-----5:R-:W-:Y:S01]  /*1140*/  @!P3 IMAD R24, R29, R2, RZ ;  /* 0x000000021d18b224 */ /* 0x020fe200078e02ff */
[----:B------:R-:W-:Y:S02]  /*1150*/  @!P2 MOV R22, R64 ;  /* 0x000000400016a202 */ /* 0x000fe40000000f00 */
[----:B------:R-:W-:Y:S01]  /*1160*/  @!P2 MOV R23, R67 ;  /* 0x000000430017a202 */ /* 0x000fe20000000f00 */
[----:B------:R-:W-:Y:S01]  /*1170*/  @!P2 IMAD R33, R0, R21, R33 ;  /* 0x000000150021a224 */ /* 0x000fe200078e0221 */
[----:B------:R-:W-:-:S02]  /*1180*/  @!P1 LEA.HI.X R17, R18, R17, R19, 0x1, P4 ;  /* 0x0000001112119211 */ /* 0x000fc400020f0c13 */
[----:B------:R-:W0:Y:S01]  /*1190*/  @!P6 LDC.64 R18, c[0x0][0x3e0] ;  /* 0x0000f800ff12eb82 */ /* 0x000e220000000a00 */
[----:B------:R-:W-:Y:S01]  /*11a0*/  @!P2 IMAD.WIDE.U32 R22, R0, R20, R22 ;  /* 0x000000140016a225 */ /* 0x000fe200078e0016 */
[----:B------:R-:W-:-:S03]  /*11b0*/  @!P3 MOV R25, R67 ;  /* 0x000000430019b202 */ /* 0x000fc60000000f00 */
[----:B------:R-:W-:Y:S01]  /*11c0*/  @!P3 IMAD R29, R13, R3, R24 ;  /* 0x000000030d1db224 */ /* 0x000fe200078e0218 */
[----:B------:R-:W-:Y:S02]  /*11d0*/  @!P3 MOV R24, R64 ;  /* 0x000000400018b202 */ /* 0x000fe40000000f00 */
[----:B------:R-:W5:Y:S01]  /*11e0*/  @!P5 LDC.64 R20, c[0x0][0x390] ;  /* 0x0000e400ff14db82 */ /* 0x000f620000000a00 */
[----:B------:R-:W-:Y:S02]  /*11f0*/  @!P2 IADD3 R23, PT, PT, R23, R33, RZ ;  /* 0x000000211717a210 */ /* 0x000fe40007ffe0ff */
[C---:B-1----:R-:W-:Y:S01]  /*1200*/  @!P2 LEA R4, P4, R22.reuse, R4, 0x1 ;  /* 0x000000041604a211 */ /* 0x042fe200078808ff */
[----:B------:R-:W-:Y:S01]  /*1210*/  @!P3 IMAD.WIDE.U32 R2, R13, R2, R24 ;  /* 0x000000020d02b225 */ /* 0x000fe200078e0018 */
[----:B------:R-:W-:Y:S02]  /*1220*/  MOV R0, RZ ;  /* 0x000000ff00007202 */ /* 0x000fe40000000f00 */
[----:B------:R-:W-:-:S02]  /*1230*/  @!P2 LEA.HI.X R5, R22, R5, R23, 0x1, P4 ;  /* 0x000000051605a211 */ /* 0x000fc400020f0c17 */
[----:B------:R-:W-:Y:S01]  /*1240*/  MOV R24, RZ ;  /* 0x000000ff00187202 */ /* 0x000fe20000000f00 */
[----:B------:R-:W1:Y:S01]  /*1250*/  @!P6 LDC.64 R22, c[0x0][0x390] ;  /* 0x0000e400ff16eb82 */ /* 0x000e620000000a00 */
[----:B------:R-:W3:Y:S01]  /*1260*/  @!P1 LDG.E R0, desc[UR6][R16.64] ;  /* 0x0000000610009981 */ /* 0x000ee2000c1e1900 */
[----:B------:R-:W-:Y:S01]  /*1270*/  @!P3 IADD3 R3, PT, PT, R3, R29, RZ ;  /* 0x0000001d0303b210 */ /* 0x000fe20007ffe0ff */
[----:B----4-:R-:W-:Y:S01]  /*1280*/  @!P5 IMAD R28, R15, R6, RZ ;  /* 0x000000060f1cd224 */ /* 0x010fe200078e02ff */
[C---:B------:R-:W-:Y:S01]  /*1290*/  @!P3 LEA R8, P1, R2.reuse, R8, 0x1 ;  /* 0x000000080208b211 */ /* 0x040fe200078208ff */
[----:B------:R4:W3:Y:S03]  /*12a0*/  @!P2 LDG.E R24, desc[UR6][R4.64] ;  /* 0x000000060418a981 */ /* 0x0008e6000c1e1900 */
[----:B------:R-:W-:Y:S01]  /*12b0*/  @!P3 LEA.HI.X R9, R2, R9, R3, 0x1, P1 ;  /* 0x000000090209b211 */ /* 0x000fe200008f0c03 */
[----:B------:R-:W-:Y:S01]  /*12c0*/  @!P5 IMAD R3, R11, R7, R28 ;  /* 0x000000070b03d224 */ /* 0x000fe200078e021c */
[----:B----4-:R-:W-:-:S02]  /*12d0*/  @!P5 MOV R4, R64 ;  /* 0x000000400004d202 */ /* 0x010fc40000000f00 */
[-C--:B------:R-:W-:Y:S01]  /*12e0*/  @!P5 MOV R5, R67.reuse ;  /* 0x000000430005d202 */ /* 0x080fe20000000f00 */
[----:B0-----:R-:W-:Y:S02]  /*12f0*/  @!P6 IMAD R27, R27, R18, RZ ;  /* 0x000000121b1be224 */ /* 0x001fe400078e02ff */
[----:B------:R-:W-:Y:S01]  /*1300*/  @!P5 IMAD.WIDE.U32 R6, R11, R6, R4 ;  /* 0x000000060b06d225 */ /* 0x000fe200078e0004 */
[----:B------:R-:W-:Y:S02]  /*1310*/  @!P6 MOV R4, R64 ;  /* 0x000000400004e202 */ /* 0x000fe40000000f00 */
[----:B------:R-:W-:Y:S02]  /*1320*/  @!P6 MOV R5, R67 ;  /* 0x000000430005e202 */ /* 0x000fe40000000f00 */
[----:B------:R-:W-:Y:S01]  /*1330*/  MOV R2, RZ ;  /* 0x000000ff00027202 */ /* 0x000fe20000000f00 */
[----:B------:R-:W-:Y:S01]  /*1340*/  @!P6 IMAD R27, R26, R19, R27 ;  /* 0x000000131a1be224 */ /* 0x000fe200078e021b */
[----:B------:R-:W-:-:S02]  /*1350*/  @!P5 IADD3 R3, PT, PT, R7, R3, RZ ;  /* 0x000000030703d210 */ /* 0x000fc40007ffe0ff */
[----:B-----5:R-:W-:Y:S01]  /*1360*/  @!P5 LEA R20, P1, R6, R20, 0x1 ;  /* 0x000000140614d211 */ /* 0x020fe200078208ff */
[----:B------:R-:W-:Y:S01]  /*1370*/  @!P6 IMAD.WIDE.U32 R18, R26, R18, R4 ;  /* 0x000000121a12e225 */ /* 0x000fe200078e0004 */
[----:B------:R0:W4:Y:S02]  /*1380*/  @!P3 LDG.E R2, desc[UR6][R8.64] ;  /* 0x000000060802b981 */ /* 0x000124000c1e1900 */
[----:B------:R-:W-:Y:S02]  /*1390*/  @!P5 LEA.HI.X R21, R6, R21, R3, 0x1, P1 ;  /* 0x000000150615d211 */ /* 0x000fe400008f0c03 */
[----:B------:R-:W-:Y:S02]  /*13a0*/  MOV R3, RZ ;  /* 0x000000ff00037202 */ /* 0x000fe40000000f00 */
[----:B------:R-:W-:Y:S02]  /*13b0*/  @!P6 IADD3 R4, PT, PT, R19, R27, RZ ;  /* 0x0000001b1304e210 */ /* 0x000fe40007ffe0ff */
[----:B-1----:R-:W-:-:S02]  /*13c0*/  @!P6 LEA R22, P1, R18, R22, 0x1 ;  /* 0x000000161216e211 */ /* 0x002fc400078208ff */
[----:B------:R-:W-:Y:S01]  /*13d0*/  MOV R16, RZ ;  /* 0x000000ff00107202 */ /* 0x000fe20000000f00 */
[----:B------:R1:W5:Y:S01]  /*13e0*/  @!P5 LDG.E R3, desc[UR6][R20.64] ;  /* 0x000000061403d981 */ /* 0x000362000c1e1900 */
[----:B------:R-:W-:-:S05]  /*13f0*/  @!P6 LEA.HI.X R23, R18, R23, R4, 0x1, P1 ;  /* 0x000000171217e211 */ /* 0x000fca00008f0c04 */
[----:B------:R-:W5:Y:S01]  /*1400*/  @!P6 LDG.E R16, desc[UR6][R22.64] ;  /* 0x000000061610e981 */ /* 0x000f62000c1e1900 */
[--C-:B------:R-:W-:Y:S02]  /*1410*/  HADD2.F32 R53, -RZ, R50.reuse.H0_H0 ;  /* 0x20000032ff357230 */ /* 0x100fe40000004100 */
[----:B------:R-:W-:Y:S02]  /*1420*/  HADD2.F32 R50, -RZ, R50.H1_H1 ;  /* 0x30000032ff327230 */ /* 0x000fe40000004100 */
[--C-:B------:R-:W-:Y:S02]  /*1430*/  HADD2.F32 R51, -RZ, R48.reuse.H0_H0 ;  /* 0x20000030ff337230 */ /* 0x100fe40000004100 */
[----:B------:R-:W-:Y:S02]  /*1440*/  HADD2.F32 R48, -RZ, R48.H1_H1 ;  /* 0x30000030ff307230 */ /* 0x000fe40000004100 */
[----:B------:R-:W-:Y:S01]  /*1450*/  FADD.FTZ R4, R53, R50 ;  /* 0x0000003235047221 */ /* 0x000fe20000010000 */
[----:B------:R-:W-:-:S02]  /*1460*/  FMUL.FTZ R6, R50, R50 ;  /* 0x0000003232067220 */ /* 0x000fc40000410000 */
[----:B------:R-:W-:Y:S01]  /*1470*/  FADD.FTZ R5, R51, R48 ;  /* 0x0000003033057221 */ /* 0x000fe20000010000 */
[----:B------:R-:W-:Y:S01]  /*1480*/  FADD.FTZ R4, RZ, R4 ;  /* 0x00000004ff047221 */ /* 0x000fe20000010000 */
[----:B0-----:R-:W-:Y:S01]  /*1490*/  FMUL.FTZ R8, R48, R48 ;  /* 0x0000003030087220 */ /* 0x001fe20000410000 */
[----:B------:R-:W-:Y:S02]  /*14a0*/  FFMA.FTZ R6, R53, R53, R6 ;  /* 0x0000003535067223 */ /* 0x000fe40000010006 */
[----:B------:R-:W-:Y:S01]  /*14b0*/  FADD.FTZ R4, R4, R5 ;  /* 0x0000000504047221 */ /* 0x000fe20000010000 */
[----:B------:R-:W-:Y:S01]  /*14c0*/  FFMA.FTZ R5, R51, R51, R8 ;  /* 0x0000003333057223 */ /* 0x000fe20000010008 */
[----:B------:R-:W-:-:S04]  /*14d0*/  FADD.FTZ R6, RZ, R6 ;  /* 0x00000006ff067221 */ /* 0x000fc80000010000 */
[----:B------:R-:W-:Y:S01]  /*14e0*/  FADD.FTZ R5, R6, R5 ;  /* 0x0000000506057221 */ /* 0x000fe20000010000 */
[----:B--2---:R-:W-:Y:S02]  /*14f0*/  HADD2.F32 R47, -RZ, R44.H0_H0 ;  /* 0x2000002cff2f7230 */ /* 0x004fe40000004100 */
[--C-:B------:R-:W-:Y:S02]  /*1500*/  HADD2.F32 R49, -RZ, R46.reuse.H0_H0 ;  /* 0x2000002eff317230 */ /* 0x100fe40000004100 */
[----:B------:R-:W-:Y:S02]  /*1510*/  HADD2.F32 R46, -RZ, R46.H1_H1 ;  /* 0x3000002eff2e7230 */ /* 0x000fe40000004100 */
[----:B------:R-:W-:-:S03]  /*1520*/  HADD2.F32 R44, -RZ, R44.H1_H1 ;  /* 0x3000002cff2c7230 */ /* 0x000fc60000004100 */
[C---:B------:R-:W-:Y:S01]  /*1530*/  FADD.FTZ R7, R49.reuse, R46 ;  /* 0x0000002e31077221 */ /* 0x040fe20000010000 */
[----:B------:R-:W-:Y:S01]  /*1540*/  FMUL.FTZ R8, R46, R46 ;  /* 0x0000002e2e087220 */ /* 0x000fe20000410000 */
[----:B------:R-:W-:Y:S02]  /*1550*/  FMUL.FTZ R6, R44, R44 ;  /* 0x0000002c2c067220 */ /* 0x000fe40000410000 */
[----:B------:R-:W-:Y:S01]  /*1560*/  FADD.FTZ R4, R4, R7 ;  /* 0x0000000704047221 */ /* 0x000fe20000010000 */
[----:B------:R-:W-:Y:S01]  /*1570*/  FFMA.FTZ R8, R49, R49, R8 ;  /* 0x0000003131087223 */ /* 0x000fe20000010008 */
[C---:B------:R-:W-:Y:S01]  /*1580*/  FADD.FTZ R7, R47.reuse, R44 ;  /* 0x0000002c2f077221 */ /* 0x040fe20000010000 */
[----:B------:R-:W-:Y:S02]  /*1590*/  FFMA.FTZ R6, R47, R47, R6 ;  /* 0x0000002f2f067223 */ /* 0x000fe40000010006 */
[----:B------:R-:W-:Y:S01]  /*15a0*/  FADD.FTZ R5, R5, R8 ;  /* 0x0000000805057221 */ /* 0x000fe20000010000 */
[----:B------:R-:W-:-:S03]  /*15b0*/  FADD.FTZ R4, R4, R7 ;  /* 0x0000000704047221 */ /* 0x000fc60000010000 */
[----:B------:R-:W-:Y:S01]  /*15c0*/  FADD.FTZ R5, R5, R6 ;  /* 0x0000000605057221 */ /* 0x000fe20000010000 */
[--C-:B------:R-:W-:Y:S02]  /*15d0*/  HADD2.F32 R45, -RZ, R42.reuse.H0_H0 ;  /* 0x2000002aff2d7230 */ /* 0x100fe40000004100 */
[----:B------:R-:W-:-:S05]  /*15e0*/  HADD2.F32 R42, -RZ, R42.H1_H1 ;  /* 0x3000002aff2a7230 */ /* 0x000fca0000004100 */
[----:B------:R-:W-:Y:S01]  /*15f0*/  FMUL.FTZ R8, R42, R42 ;  /* 0x0000002a2a087220 */ /* 0x000fe20000410000 */
[----:B------:R-:W-:-:S03]  /*1600*/  FADD.FTZ R7, R45, R42 ;  /* 0x0000002a2d077221 */ /* 0x000fc60000010000 */
[----:B------:R-:W-:Y:S01]  /*1610*/  FFMA.FTZ R8, R45, R45, R8 ;  /* 0x0000002d2d087223 */ /* 0x000fe20000010008 */
        /* <DEDUP_REMOVED lines=9> */
[--C-:B---3--:R-:W-:Y:S02]  /*16b0*/  HADD2.F32 R41, -RZ, R38.reuse.H0_H0 ;  /* 0x20000026ff297230 */ /* 0x108fe40000004100 */
[----:B------:R-:W-:-:S05]  /*16c0*/  HADD2.F32 R38, -RZ, R38.H1_H1 ;  /* 0x30000026ff267230 */ /* 0x000fca0000004100 */
[----:B------:R-:W-:Y:S01]  /*16d0*/  FMUL.FTZ R8, R38, R38 ;  /* 0x0000002626087220 */ /* 0x000fe20000410000 */
[----:B------:R-:W-:-:S03]  /*16e0*/  FADD.FTZ R7, R41, R38 ;  /* 0x0000002629077221 */ /* 0x000fc60000010000 */
[----:B------:R-:W-:Y:S01]  /*16f0*/  FFMA.FTZ R8, R41, R41, R8 ;  /* 0x0000002929087223 */ /* 0x000fe20000010008 */
[----:B------:R-:W-:-:S03]  /*1700*/  FADD.FTZ R4, R4, R7 ;  /* 0x0000000704047221 */ /* 0x000fc60000010000 */
[----:B------:R-:W-:Y:S01]  /*1710*/  FADD.FTZ R5, R5, R8 ;  /* 0x0000000805057221 */ /* 0x000fe20000010000 */
[--C-:B------:R-:W-:Y:S02]  /*1720*/  HADD2.F32 R39, -RZ, R36.reuse.H0_H0 ;  /* 0x20000024ff277230 */ /* 0x100fe40000004100 */
[----:B------:R-:W-:Y:S02]  /*1730*/  HADD2.F32 R36, -RZ, R36.H1_H1 ;  /* 0x30000024ff247230 */ /* 0x000fe40000004100 */
[--C-:B------:R-:W-:Y:S02]  /*1740*/  HADD2.F32 R37, -RZ, R14.reuse.H0_H0 ;  /* 0x2000000eff257230 */ /* 0x100fe40000004100 */
[----:B------:R-:W-:Y:S02]  /*1750*/  HADD2.F32 R14, -RZ, R14.H1_H1 ;  /* 0x3000000eff0e7230 */ /* 0x000fe40000004100 */
[----:B------:R-:W-:Y:S01]  /*1760*/  FMUL.FTZ R6, R36, R36 ;  /* 0x0000002424067220 */ /* 0x000fe20000410000 */
[----:B------:R-:W-:-:S03]  /*1770*/  FADD.FTZ R7, R39, R36 ;  /* 0x0000002427077221 */ /* 0x000fc60000010000 */
[----:B------:R-:W-:Y:S01]  /*1780*/  FFMA.FTZ R6, R39, R39, R6 ;  /* 0x0000002727067223 */ /* 0x000fe20000010006 */
[----:B------:R-:W-:Y:S01]  /*1790*/  FMUL.FTZ R8, R14, R14 ;  /* 0x0000000e0e087220 */ /* 0x000fe20000410000 */
[----:B------:R-:W-:Y:S01]  /*17a0*/  FADD.FTZ R4, R4, R7 ;  /* 0x0000000704047221 */ /* 0x000fe20000010000 */
[----:B------:R-:W-:Y:S01]  /*17b0*/  FADD.FTZ R7, R37, R14 ;  /* 0x0000000e25077221 */ /* 0x000fe20000010000 */
[----:B------:R-:W-:Y:S01]  /*17c0*/  FADD.FTZ R5, R5, R6 ;  /* 0x0000000605057221 */ /* 0x000fe20000010000 */
[----:B------:R-:W-:Y:S02]  /*17d0*/  FFMA.FTZ R8, R37, R37, R8 ;  /* 0x0000002525087223 */ /* 0x000fe40000010008 */
[----:B------:R-:W-:Y:S02]  /*17e0*/  FADD.FTZ R4, R4, R7 ;  /* 0x0000000704047221 */ /* 0x000fe40000010000 */
[----:B------:R-:W-:Y:S01]  /*17f0*/  FADD.FTZ R5, R5, R8 ;  /* 0x0000000805057221 */ /* 0x000fe20000010000 */
[----:B------:R-:W-:-:S02]  /*1800*/  HADD2.F32 R15, -RZ, R12.H0_H0 ;  /* 0x2000000cff0f7230 */ /* 0x000fc40000004100 */
[----:B------:R-:W-:-:S05]  /*1810*/  HADD2.F32 R12, -RZ, R12.H1_H1 ;  /* 0x3000000cff0c7230 */ /* 0x000fca0000004100 */
[----:B------:R-:W-:Y:S01]  /*1820*/  FMUL.FTZ R6, R12, R12 ;  /* 0x0000000c0c067220 */ /* 0x000fe20000410000 */
[----:B------:R-:W-:-:S03]  /*1830*/  FADD.FTZ R7, R15, R12 ;  /* 0x0000000c0f077221 */ /* 0x000fc60000010000 */
[----:B------:R-:W-:Y:S01]  /*1840*/  FFMA.FTZ R6, R15, R15, R6 ;  /* 0x0000000f0f067223 */ /* 0x000fe20000010006 */
[----:B------:R-:W-:-:S03]  /*1850*/  FADD.FTZ R4, R4, R7 ;  /* 0x0000000704047221 */ /* 0x000fc60000010000 */
[----:B------:R-:W-:Y:S01]  /*1860*/  FADD.FTZ R5, R5, R6 ;  /* 0x0000000605057221 */ /* 0x000fe20000010000 */
[--C-:B------:R-:W-:Y:S02]  /*1870*/  HADD2.F32 R13, -RZ, R10.reuse.H1_H1 ;  /* 0x3000000aff0d7230 */ /* 0x100fe40000004100 */
[----:B------:R-:W-:-:S03]  /*1880*/  HADD2.F32 R10, -RZ, R10.H0_H0 ;  /* 0x2000000aff0a7230 */ /* 0x000fc60000004100 */
[----:B------:R-:W-:Y:S02]  /*1890*/  FMUL.FTZ R9, R13, R13 ;  /* 0x0000000d0d097220 */ /* 0x000fe40000410000 */
[C---:B------:R-:W-:Y:S02]  /*18a0*/  FADD.FTZ R7, R10.reuse, R13 ;  /* 0x0000000d0a077221 */ /* 0x040fe40000010000 */
[----:B------:R-:W-:Y:S02]  /*18b0*/  FFMA.FTZ R6, R10, R10, R9 ;  /* 0x0000000a0a067223 */ /* 0x000fe40000010009 */
[----:B------:R-:W-:Y:S02]  /*18c0*/  FADD.FTZ R4, R4, R7 ;  /* 0x0000000704047221 */ /* 0x000fe40000010000 */
[----:B------:R-:W-:Y:S01]  /*18d0*/  FADD.FTZ R5, R5, R6 ;  /* 0x0000000605057221 */ /* 0x000fe20000010000 */
[--C-:B------:R-:W-:Y:S02]  /*18e0*/  HADD2.F32 R11, -RZ, R0.reuse.H1_H1 ;  /* 0x30000000ff0b7230 */ /* 0x100fe40000004100 */
[----:B------:R-:W-:-:S02]  /*18f0*/  HADD2.F32 R8, -RZ, R0.H0_H0 ;  /* 0x20000000ff087230 */ /* 0x000fc40000004100 */
[--C-:B------:R-:W-:Y:S02]  /*1900*/  HADD2.F32 R9, -RZ, R24.reuse.H1_H1 ;  /* 0x30000018ff097230 */ /* 0x100fe40000004100 */
[----:B------:R-:W-:Y:S01]  /*1910*/  FMUL.FTZ R17, R11, R11 ;  /* 0x0000000b0b117220 */ /* 0x000fe20000410000 */
[----:B------:R-:W-:Y:S02]  /*1920*/  HADD2.F32 R6, -RZ, R24.H0_H0 ;  /* 0x20000018ff067230 */ /* 0x000fe40000004100 */
[C---:B------:R-:W-:Y:S01]  /*1930*/  FADD.FTZ R7, R8.reuse, R11 ;  /* 0x0000000b08077221 */ /* 0x040fe20000010000 */
[----:B------:R-:W-:Y:S01]  /*1940*/  FFMA.FTZ R18, R8, R8, R17 ;  /* 0x0000000808127223 */ /* 0x000fe20000010011 */
[----:B------:R-:W-:Y:S02]  /*1950*/  FMUL.FTZ R19, R9, R9 ;  /* 0x0000000909137220 */ /* 0x000fe40000410000 */
[----:B------:R-:W-:Y:S01]  /*1960*/  FADD.FTZ R0, R4, R7 ;  /* 0x0000000704007221 */ /* 0x000fe20000010000 */
[----:B------:R-:W-:Y:S01]  /*1970*/  FADD.FTZ R17, R6, R9 ;  /* 0x0000000906117221 */ /* 0x000fe20000010000 */
[----:B------:R-:W-:-:S03]  /*1980*/  FADD.FTZ R5, R5, R18 ;  /* 0x0000001205057221 */ /* 0x000fc60000010000 */
[----:B------:R-:W-:Y:S01]  /*1990*/  FADD.FTZ R0, R0, R17 ;  /* 0x0000001100007221 */ /* 0x000fe20000010000 */
[--C-:B----4-:R-:W-:Y:S02]  /*19a0*/  HADD2.F32 R7, -RZ, R2.reuse.H1_H1 ;  /* 0x30000002ff077230 */ /* 0x110fe40000004100 */
[----:B------:R-:W-:Y:S02]  /*19b0*/  HADD2.F32 R4, -RZ, R2.H0_H0 ;  /* 0x20000002ff047230 */ /* 0x000fe40000004100 */
[----:B------:R-:W-:Y:S01]  /*19c0*/  FFMA.FTZ R2, R6, R6, R19 ;  /* 0x0000000606027223 */ /* 0x000fe20000010013 */
[----:B-1----:R-:W-:-:S03]  /*19d0*/  FMUL.FTZ R21, R7, R7 ;  /* 0x0000000707157220 */ /* 0x002fc60000410000 */
[----:B------:R-:W-:Y:S01]  /*19e0*/  FADD.FTZ R17, R5, R2 ;  /* 0x0000000205117221 */ /* 0x000fe20000010000 */
[C---:B------:R-:W-:Y:S01]  /*19f0*/  FADD.FTZ R19, R4.reuse, R7 ;  /* 0x0000000704137221 */ /* 0x040fe20000010000 */
[--C-:B-----5:R-:W-:Y:S02]  /*1a00*/  HADD2.F32 R5, -RZ, R3.reuse.H1_H1 ;  /* 0x30000003ff057230 */ /* 0x120fe40000004100 */
[----:B------:R-:W-:Y:S01]  /*1a10*/  FFMA.FTZ R18, R4, R4, R21 ;  /* 0x0000000404127223 */ /* 0x000fe20000010015 */
        /* <DEDUP_REMOVED lines=53> */
.L_x_2815:
[----:B------:R-:W-:Y:S05]  /*1d70*/  BSYNC.RECONVERGENT B0 ;  /* 0x0000000000007941 */ /* 0x000fea0003800200 */
.L_x_2814:
        /* <DEDUP_REMOVED lines=64> */
.L_x_2817:
[----:B------:R-:W-:Y:S05]  /*2180*/  BSYNC.RECONVERGENT B0 ;  /* 0x0000000000007941 */ /* 0x000fea0003800200 */
.L_x_2816:
        /* <DEDUP_REMOVED lines=13> */
[----:B------:R-:W-:Y:S01]  /*2260*/  LOP3.LUT P1, R20, R59, 0x2, RZ, 0xc0, !PT ;  /* 0x000000023b147812 */ /* 0x000fe2000782c0ff */
[----:B--2---:R-:W-:Y:S02]  /*2270*/  IMAD R21, R55, R52, R56 ;  /* 0x0000003437157224 */ /* 0x004fe400078e0238 */
[----:B---3--:R-:W-:-:S04]  /*2280*/  IMAD.WIDE.U32 R16, R19, 0x4, R16 ;  /* 0x0000000413107825 */ /* 0x008fc800078e0010 */
        /* <DEDUP_REMOVED lines=11> */
.L_x_2820:
[----:B------:R-:W2:Y:S04]  /*2340*/  LDG.E.STRONG.GPU R18, desc[UR6][R16.64] ;  /* 0x0000000610127981 */ /* 0x000ea8000c1ef900 */
[----:B--2---:R-:W-:Y:S01]  /*2350*/  CCTL.IVALL ;  /* 0x00000000ff00798f */ /* 0x004fe20002000000 */
[----:B------:R-:W-:Y:S05]  /*2360*/  YIELD ;  /* 0x0000000000007946 */ /* 0x000fea0003800000 */
[----:B------:R-:W-:-:S13]  /*2370*/  ISETP.NE.AND P1, PT, R18, R23, PT ;  /* 0x000000171200720c */ /* 0x000fda0003f25270 */
[----:B------:R-:W-:Y:S05]  /*2380*/  @P1 BRA `(.L_x_2820) ;  /* 0xfffffffc00ec1947 */ /* 0x000fea000383ffff */
.L_x_2819:
        /* <DEDUP_REMOVED lines=16> */
.L_x_2822:
        /* <DEDUP_REMOVED lines=12> */
[----:B--2---:R-:W-:-:S06]  /*2550*/  @!P1 IMAD.WIDE.U32 R20, R31, 0x8, R24 ;  /* 0x000000081f149825 */ /* 0x004fcc00078e0018 */
[----:B------:R-:W2:Y:S02]  /*2560*/  @!P1 LDG.E.64 R20, desc[UR6][R20.64] ;  /* 0x0000000614149981 */ /* 0x000ea4000c1e1b00 */
[----:B-1----:R-:W-:-:S06]  /*2570*/  @!P3 IMAD.WIDE.U32 R22, R26, 0x8, R24 ;  /* 0x000000081a16b825 */ /* 0x002fcc00078e0018 */
[----:B------:R-:W4:Y:S01]  /*2580*/  @!P3 LDG.E.64 R22, desc[UR6][R22.64] ;  /* 0x000000061616b981 */ /* 0x000f22000c1e1b00 */
        /* <DEDUP_REMOVED lines=10> */
[----:B--2---:R-:W-:Y:S01]  /*2630*/  @!P1 FADD.FTZ R32, R32, R20 ;  /* 0x0000001420209221 */ /* 0x004fe20000010000 */
[----:B------:R-:W-:Y:S01]  /*2640*/  @!P1 FADD.FTZ R33, R33, R21 ;  /* 0x0000001521219221 */ /* 0x000fe20000010000 */
[----:B------:R-:W-:Y:S01]  /*2650*/  ISETP.EQ.OR P1, PT, R52, UR8, P2 ;  /* 0x0000000834007c0c */ /* 0x000fe20009722670 */
[----:B------:R-:W-:Y:S01]  /*2660*/  UIADD3 UR5, UPT, UPT, UR4, 0x7, URZ ;  /* 0x0000000704057890 */ /* 0x000fe2000fffe0ff */
[----:B----4-:R-:W-:Y:S01]  /*2670*/  @!P3 FADD.FTZ R32, R32, R22 ;  /* 0x000000162020b221 */ /* 0x010fe20000010000 */
        /* <DEDUP_REMOVED lines=31> */
.L_x_2821:
        /* <DEDUP_REMOVED lines=12> */
[----:B--2---:R-:W-:Y:S02]  /*2930*/  IADD3 R21, PT, PT, R27, 0x2, RZ ;  /* 0x000000021b157810 */ /* 0x004fe40007ffe0ff */
        /* <DEDUP_REMOVED lines=11> */
[--C-:B------:R-:W-:Y:S01]  /*29f0*/  @!P4 IMAD.WIDE.U32 R20, R21, 0x8, R24.reuse ;  /* 0x000000081514c825 */ /* 0x100fe200078e0018 */
[----:B------:R-:W2:Y:S03]  /*2a00*/  @!P3 LDG.E.64 R18, desc[UR6][R18.64] ;  /* 0x000000061212b981 */ /* 0x000ea6000c1e1b00 */
[----:B-1----:R-:W-:-:S02]  /*2a10*/  @!P5 IMAD.WIDE.U32 R22, R23, 0x8, R24 ;  /* 0x000000081716d825 */ /* 0x002fc400078e0018 */
        /* <DEDUP_REMOVED lines=11> */
.L_x_2823:
[----:B------:R-:W-:Y:S05]  /*2ad0*/  BRA.U !UP1, `(.L_x_2818) ;  /* 0x0000000109707547 */ /* 0x000fea000b800000 */
[----:B------:R-:W3:Y:S01]  /*2ae0*/  LDC R20, c[0x0][0x370] ;  /* 0x0000dc00ff147b82 */ /* 0x000ee20000000800 */
[----:B------:R-:W-:Y:S01]  /*2af0*/  UISETP.NE.AND UP0, UPT, UR5, 0x1, UPT ;  /* 0x000000010500788c */ /* 0x000fe2000bf05270 */
[----:B---3--:R-:W-:-:S08]  /*2b00*/  LOP3.LUT R20, R20, 0x1, RZ, 0xc0, !PT ;  /* 0x0000000114147812 */ /* 0x008fd000078ec0ff */
        /* <DEDUP_REMOVED lines=15> */
.L_x_2824:
        /* <DEDUP_REMOVED lines=9> */
.L_x_2825:
[----:B------:R-:W-:Y:S05]  /*2c90*/  BSYNC.RECONVERGENT B0 ;  /* 0x0000000000007941 */ /* 0x000fea0003800200 */
.L_x_2818:
[----:B------:R-:W4:Y:S01]  /*2ca0*/  S2UR UR5, SR_CgaCtaId ;  /* 0x00000000000579c3 */ /* 0x000f220000008800 */
[----:B------:R-:W1:Y:S01]  /*2cb0*/  LDCU UR8, c[0x0][0x414] ;  /* 0x00008280ff0877ac */ /* 0x000e620008000800 */
[----:B------:R-:W-:Y:S01]  /*2cc0*/  LOP3.LUT R25, R60, 0xffff, RZ, 0xc0, !PT ;  /* 0x0000ffff3c197812 */ /* 0x000fe200078ec0ff */
[----:B------:R-:W-:-:S03]  /*2cd0*/  UMOV UR4, 0x400 ;  /* 0x0000040000047882 */ /* 0x000fc60000000000 */
[----:B--2---:R-:W-:Y:S02]  /*2ce0*/  IADD3 R21, PT, PT, R62, R25, RZ ;  /* 0x000000193e157210 */ /* 0x004fe40007ffe0ff */
[----:B------:R-:W2:Y:S08]  /*2cf0*/  @P0 LDC.64 R26, c[0x0][0x388] ;  /* 0x0000e200ff1a0b82 */ /* 0x000eb00000000a00 */
[----:B------:R-:W0:Y:S01]  /*2d00*/  LDC.64 R18, c[0x0][0x398] ;  /* 0x0000e600ff127b82 */ /* 0x000e220000000a00 */
[----:B-1----:R-:W-:Y:S01]  /*2d10*/  @P0 FMUL.FTZ R22, R32, UR8 ;  /* 0x0000000820160c20 */ /* 0x002fe20008410000 */
[----:B------:R-:W-:Y:S01]  /*2d20*/  @P0 FMUL.FTZ R23, R33, UR8 ;  /* 0x0000000821170c20 */ /* 0x000fe20008410000 */
[----:B----4-:R-:W-:-:S05]  /*2d30*/  ULEA UR4, UR5, UR4, 0x18 ;  /* 0x0000000405047291 */ /* 0x010fca000f8ec0ff */
[----:B---3--:R-:W1:Y:S01]  /*2d40*/  LDC.64 R16, c[0x0][0x3a0] ;  /* 0x0000e800ff107b82 */ /* 0x008e620000000a00 */
[----:B------:R-:W3:Y:S01]  /*2d50*/  LDCU UR5, c[0x0][0x404] ;  /* 0x00008080ff0577ac */ /* 0x000ee20008000800 */
[----:B--2---:R-:W-:Y:S02]  /*2d60*/  @P0 IMAD.WIDE R26, R58, 0x8, R26 ;  /* 0x000000083a1a0825 */ /* 0x004fe400078e021a */
[----:B------:R-:W-:Y:S04]  /*2d70*/  @!P2 STS.64 [UR4+0xe0], R32 ;  /* 0x0000e020ff00a988 */ /* 0x000fe80008000a04 */
[----:B------:R2:W-:Y:S01]  /*2d80*/  @P0 STG.E.64 desc[UR6][R26.64], R22 ;  /* 0x000000161a000986 */ /* 0x0005e2000c101b06 */
[----:B0-----:R-:W-:-:S04]  /*2d90*/  IMAD.WIDE R28, R21, 0x4, R18 ;  /* 0x00000004151c7825 */ /* 0x001fc800078e0212 */
[----:B-1----:R-:W-:Y:S01]  /*2da0*/  IMAD.WIDE R18, R21, 0x4, R16 ;  /* 0x0000000415127825 */ /* 0x002fe200078e0210 */
[----:B------:R-:W-:Y:S06]  /*2db0*/  BAR.SYNC.DEFER_BLOCKING 0x0 ;  /* 0x0000000000007b1d */ /* 0x000fec0000010000 */
[----:B------:R-:W5:Y:S04]  /*2dc0*/  LDG.E.64 R18, desc[UR6][R18.64] ;  /* 0x0000000612127981 */ /* 0x000f68000c1e1b00 */
[----:B------:R-:W0:Y:S01]  /*2dd0*/  LDS.64 R20, [UR4+0xe0] ;  /* 0x0000e004ff147984 */ /* 0x000e220008000a00 */
[----:B------:R-:W1:Y:S01]  /*2de0*/  LDCU.U8 UR4, c[0x0][0x3fc] ;  /* 0x00007f80ff0477ac */ /* 0x000e620008000000 */
[----:B--2---:R-:W-:-:S02]  /*2df0*/  HFMA2 R26, -RZ, RZ, 1.875, 0 ;  /* 0x3f800000ff1a7431 */ /* 0x004fc400000001ff */
[----:B---3--:R-:W-:Y:S01]  /*2e00*/  IMAD R27, R52, UR5, R61 ;  /* 0x00000005341b7c24 */ /* 0x008fe2000f8e023d */
[----:B------:R2:W5:Y:S01]  /*2e10*/  LDG.E.64 R16, desc[UR6][R28.64] ;  /* 0x000000061c107981 */ /* 0x000562000c1e1b00 */
[----:B0-----:R-:W-:-:S04]  /*2e20*/  FMUL.FTZ R24, R20, UR8 ;  /* 0x0000000814187c20 */ /* 0x001fc80008410000 */
[----:B------:R-:W-:-:S04]  /*2e30*/  FMUL.FTZ R20, R24, R24 ;  /* 0x0000001818147220 */ /* 0x000fc80000410000 */
[----:B------:R-:W-:-:S05]  /*2e40*/  FFMA.FTZ R20, R21, UR8, -R20 ;  /* 0x0000000815147c23 */ /* 0x000fca0008010814 */
[----:B------:R-:W-:-:S13]  /*2e50*/  FSETP.GTU.FTZ.AND P1, PT, R20, RZ, PT ;  /* 0x000000ff1400720b */ /* 0x000fda0003f3c000 */
[----:B------:R-:W0:Y:S01]  /*2e60*/  @P1 LDC R21, c[0x0][0x3a8] ;  /* 0x0000ea00ff151b82 */ /* 0x000e220000000800 */
[----:B-1----:R-:W-:Y:S01]  /*2e70*/  UISETP.NE.AND UP0, UPT, UR4, URZ, UPT ;  /* 0x000000ff0400728c */ /* 0x002fe2000bf05270 */
[C---:B--2---:R-:W-:Y:S02]  /*2e80*/  IADD3 R28, PT, PT, R27.reuse, 0xb0, RZ ;  /* 0x000000b01b1c7810 */ /* 0x044fe40007ffe0ff */
[C---:B------:R-:W-:Y:S02]  /*2e90*/  IADD3 R29, PT, PT, R27.reuse, 0xe0, RZ ;  /* 0x000000e01b1d7810 */ /* 0x040fe40007ffe0ff */
[C---:B------:R-:W-:Y:S02]  /*2ea0*/  IADD3 R30, PT, PT, R27.reuse, 0x90, RZ ;  /* 0x000000901b1e7810 */ /* 0x040fe40007ffe0ff */
[----:B------:R-:W-:Y:S01]  /*2eb0*/  IADD3 R31, PT, PT, R27, 0xc0, RZ ;  /* 0x000000c01b1f7810 */ /* 0x000fe20007ffe0ff */
[----:B------:R-:W-:Y:S01]  /*2ec0*/  BSSY.RECONVERGENT B0, `(.L_x_2826) ;  /* 0x00003b3000007945 */ /* 0x000fe20003800200 */
[----:B0-----:R-:W-:-:S04]  /*2ed0*/  @P1 FADD.FTZ R20, R20, R21 ;  /* 0x0000001514141221 */ /* 0x001fc80000010000 */
        /* <DEDUP_REMOVED lines=32> */
[----:B------:R-:W-:-:S05]  /*30e0*/  F2FP.F16.F32.PACK_AB R21, R20, R21 ;  /* 0x000000151415723e */ /* 0x000fca00000000ff */
[----:B------:R0:W-:Y:S02]  /*30f0*/  STG.E desc[UR6][R22.64], R21 ;  /* 0x0000001516007986 */ /* 0x0001e4000c101906 */
.L_x_2829:
[----:B------:R-:W-:Y:S05]  /*3100*/  BSYNC.RECONVERGENT B1 ;  /* 0x0000000000017941 */ /* 0x000fea0003800200 */
.L_x_2828:
        /* <DEDUP_REMOVED lines=20> */
.L_x_2831:
[----:B------:R-:W-:Y:S05]  /*3250*/  BSYNC.RECONVERGENT B1 ;  /* 0x0000000000017941 */ /* 0x000fea0003800200 */
.L_x_2830:
        /* <DEDUP_REMOVED lines=25> */
[----:B------:R-:W-:Y:S02]  /*33f0*/  F2FP.F16.F32.PACK_AB R21, R46, R49 ;  /* 0x000000312e15723e */ /* 0x000fe400000000ff */
[----:B------:R-:W-:-:S05]  /*3400*/  LEA.HI.X R23, R20, UR11, R63, 0x1, P1 ;  /* 0x0000000b14177c11 */ /* 0x000fca00088f0c3f */
[----:B------:R3:W-:Y:S04]  /*3410*/  STG.E desc[UR6][R22.64], R21 ;  /* 0x0000001516007986 */ /* 0x0007e8000c101906 */
.L_x_2833:
[----:B------:R-:W-:Y:S05]  /*3420*/  BSYNC.RECONVERGENT B1 ;  /* 0x0000000000017941 */ /* 0x000fea0003800200 */
.L_x_2832:
[----:B------:R-:W-:Y:S01]  /*3430*/  BSSY.RECONVERGENT B1, `(.L_x_2834) ;  /* 0x0000016000017945 */ /* 0x000fe20003800200 */
[C---:B------:R-:W-:Y:S02]  /*3440*/  IADD3 R63, PT, PT, R27.reuse, 0x40, RZ ;  /* 0x000000401b3f7810 */ /* 0x040fe40007ffe0ff */
[----:B------:R-:W-:Y:S01]  /*3450*/  IADD3 R51, PT, PT, R27, 0x50, RZ ;  /* 0x000000501b337810 */ /* 0x000fe20007ffe0ff */
[----:B------:R-:W-:Y:S06]  /*3460*/  @P2 BRA `(.L_x_2835) ;  /* 0x0000000000482947 */ /* 0x000fec0003800000 */
[----:B------:R-:W4:Y:S01]  /*3470*/  LDCU.64 UR4, c[0x0][0x3e0] ;  /* 0x00007c00ff0477ac */ /* 0x000f220008000a00 */
[----:B------:R-:W-:Y:S01]  /*3480*/  MOV R20, R64 ;  /* 0x0000004000147202 */ /* 0x000fe20000000f00 */
[--C-:B------:R-:W-:Y:S01]  /*3490*/  FADD.FTZ R47, R47, -R24.reuse ;  /* 0x800000182f2f7221 */ /* 0x100fe20000010000 */
[----:B0-23--:R-:W-:Y:S01]  /*34a0*/  MOV R21, R67 ;  /* 0x0000004300157202 */ /* 0x00dfe20000000f00 */
        /* <DEDUP_REMOVED lines=13> */
[----:B------:R4:W-:Y:S02]  /*3580*/  STG.E desc[UR6][R22.64], R21 ;  /* 0x0000001516007986 */ /* 0x0009e4000c101906 */
.L_x_2835:
[----:B------:R-:W-:Y:S05]  /*3590*/  BSYNC.RECONVERGENT B1 ;  /* 0x0000000000017941 */ /* 0x000fea0003800200 */
.L_x_2834:
        /* <DEDUP_REMOVED lines=25> */
[----:B------:R-:W0:Y:S03]  /*3730*/  LDCU.64 UR10, c[0x0][0x380] ;  /* 0x00007000ff0a77ac */ /* 0x000e260008000a00 */
[----:B-1----:R-:W-:Y:S01]  /*3740*/  FMUL.FTZ R45, R45, R26 ;  /* 0x0000001a2d2d7220 */ /* 0x002fe20000410000 */
[----:B------:R-:W-:-:S04]  /*3750*/  IMAD R20, R20, UR4, RZ ;  /* 0x0000000414147c24 */ /* 0x000fc8000f8e02ff */
[----:B------:R-:W-:Y:S01]  /*3760*/  IMAD R23, R63, UR5, R20 ;  /* 0x000000053f177c24 */ /* 0x000fe2000f8e0214 */
[----:B------:R-:W-:-:S05]  /*3770*/  MOV R20, R64 ;  /* 0x0000004000147202 */ /* 0x000fca0000000f00 */
[----:B------:R-:W-:-:S05]  /*3780*/  IMAD.WIDE.U32 R20, R63, UR4, R20 ;  /* 0x000000043f147c25 */ /* 0x000fca000f8e0014 */
[----:B------:R-:W-:Y:S01]  /*3790*/  IADD3 R23, PT, PT, R21, R23, RZ ;  /* 0x0000001715177210 */ /* 0x000fe20007ffe0ff */
[----:B------:R-:W-:Y:S01]  /*37a0*/  FADD.FTZ R21, R42, -R24 ;  /* 0x800000182a157221 */ /* 0x000fe20000010000 */
[----:B0-----:R-:W-:-:S04]  /*37b0*/  LEA R22, P5, R20, UR10, 0x1 ;  /* 0x0000000a14167c11 */ /* 0x001fc8000f8a08ff */
[----:B------:R-:W-:Y:S01]  /*37c0*/  LEA.HI.X R23, R20, UR11, R23, 0x1, P5 ;  /* 0x0000000b14177c11 */ /* 0x000fe2000a8f0c17 */
[----:B------:R-:W-:Y:S01]  /*37d0*/  FMUL.FTZ R20, R21, R26 ;  /* 0x0000001a15147220 */ /* 0x000fe20000410000 */
[----:B-----5:R-:W-:-:S03]  /*37e0*/  FFMA.FTZ R21, R16, R45, R18 ;  /* 0x0000002d10157223 */ /* 0x020fc60000010012 */
[----:B------:R-:W-:-:S05]  /*37f0*/  FFMA.FTZ R20, R17, R20, R19 ;  /* 0x0000001411147223 */ /* 0x000fca0000010013 */
[----:B------:R-:W-:-:S05]  /*3800*/  F2FP.F16.F32.PACK_AB R21, R20, R21 ;  /* 0x000000151415723e */ /* 0x000fca00000000ff */
[----:B------:R0:W-:Y:S02]  /*3810*/  STG.E desc[UR6][R22.64], R21 ;  /* 0x0000001516007986 */ /* 0x0001e4000c101906 */
.L_x_2837:
[----:B------:R-:W-:Y:S05]  /*3820*/  BSYNC.RECONVERGENT B1 ;  /* 0x0000000000017941 */ /* 0x000fea0003800200 */
.L_x_2836:
        /* <DEDUP_REMOVED lines=22> */
.L_x_2839:
[----:B------:R-:W-:Y:S05]  /*3990*/  BSYNC.RECONVERGENT B1 ;  /* 0x0000000000017941 */ /* 0x000fea0003800200 */
.L_x_2838:
        /* <DEDUP_REMOVED lines=20> */
.L_x_2841:
[----:B------:R-:W-:Y:S05]  /*3ae0*/  BSYNC.RECONVERGENT B1 ;  /* 0x0000000000017941 */ /* 0x000fea0003800200 */
.L_x_2840:
        /* <DEDUP_REMOVED lines=20> */
.L_x_2843:
[----:B------:R-:W-:Y:S05]  /*3c30*/  BSYNC.RECONVERGENT B1 ;  /* 0x0000000000017941 */ /* 0x000fea0003800200 */
.L_x_2842:
        /* <DEDUP_REMOVED lines=20> */
.L_x_2845:
[----:B------:R-:W-:Y:S05]  /*3d80*/  BSYNC.RECONVERGENT B1 ;  /* 0x0000000000017941 */ /* 0x000fea0003800200 */
.L_x_2844:
        /* <DEDUP_REMOVED lines=20> */
.L_x_2847:
[----:B------:R-:W-:Y:S05]  /*3ed0*/  BSYNC.RECONVERGENT B1 ;  /* 0x0000000000017941 */ /* 0x000fea0003800200 */
.L_x_2846:
        /* <DEDUP_REMOVED lines=33> */
[----:B------:R-:W-:Y:S02]  /*40f0*/  F2FP.F16.F32.PACK_AB R13, R23, R22 ;  /* 0x00000016170d723e */ /* 0x000fe400000000ff */
[----:B------:R-:W-:-:S05]  /*4100*/  LEA.HI.X R21, R12, UR11, R37, 0x1, P5 ;  /* 0x0000000b0c157c11 */ /* 0x000fca000a8f0c25 */
[----:B------:R0:W-:Y:S02]  /*4110*/  STG.E desc[UR6][R20.64], R13 ;  /* 0x0000000d14007986 */ /* 0x0001e4000c101906 */
.L_x_2849:
[----:B------:R-:W-:Y:S05]  /*4120*/  BSYNC.RECONVERGENT B1 ;  /* 0x0000000000017941 */ /* 0x000fea0003800200 */
.L_x_2848:
        /* <DEDUP_REMOVED lines=20> */
.L_x_2851:
[----:B------:R-:W-:Y:S05]  /*4270*/  BSYNC.RECONVERGENT B1 ;  /* 0x0000000000017941 */ /* 0x000fea0003800200 */
.L_x_2850:
[----:B------:R-:W-:Y:S04]  /*4280*/  BSSY.RECONVERGENT B1, `(.L_x_2852) ;  /* 0x0000014000017945 */ /* 0x000fe80003800200 */
[----:B------:R-:W-:Y:S05]  /*4290*/  @P1 BRA `(.L_x_2853) ;  /* 0x0000000000481947 */ /* 0x000fea0003800000 */
[----:B------:R-:W1:Y:S01]  /*42a0*/  LDCU.64 UR4, c[0x0][0x3e0] ;  /* 0x00007c00ff0477ac */ /* 0x000e620008000a00 */
[--C-:B0-234-:R-:W-:Y:S01]  /*42b0*/  FADD.FTZ R21, R9, -R24.reuse ;  /* 0x8000001809157221 */ /* 0x11dfe20000010000 */
        /* <DEDUP_REMOVED lines=16> */
.L_x_2853:
[----:B------:R-:W-:Y:S05]  /*43c0*/  BSYNC.RECONVERGENT B1 ;  /* 0x0000000000017941 */ /* 0x000fea0003800200 */
.L_x_2852:
        /* <DEDUP_REMOVED lines=20> */
.L_x_2855:
[----:B------:R-:W-:Y:S05]  /*4510*/  BSYNC.RECONVERGENT B1 ;  /* 0x0000000000017941 */ /* 0x000fea0003800200 */
.L_x_2854:
        /* <DEDUP_REMOVED lines=20> */
.L_x_2857:
[----:B------:R-:W-:Y:S05]  /*4660*/  BSYNC.RECONVERGENT B1 ;  /* 0x0000000000017941 */ /* 0x000fea0003800200 */
.L_x_2856:
        /* <DEDUP_REMOVED lines=19> */
.L_x_2827:
        /* <DEDUP_REMOVED lines=35> */
[----:B------:R-:W-:Y:S02]  /*49d0*/  F2FP.F16.F32.PACK_AB R53, R70, R53 ;  /* 0x000000354635723e */ /* 0x000fe400000000ff */
[----:B------:R-:W-:-:S05]  /*49e0*/  LEA.HI.X R21, R22, UR11, R21, 0x1, P1 ;  /* 0x0000000b16157c11 */ /* 0x000fca00088f0c15 */
[----:B------:R0:W-:Y:S04]  /*49f0*/  STG.E desc[UR6][R20.64], R53 ;  /* 0x0000003514007986 */ /* 0x0001e8000c101906 */
.L_x_2860:
[----:B------:R-:W-:Y:S05]  /*4a00*/  BSYNC.RECONVERGENT B1 ;  /* 0x0000000000017941 */ /* 0x000fea0003800200 */
.L_x_2859:
        /* <DEDUP_REMOVED lines=28> */
[----:B------:R-:W-:-:S05]  /*4bd0*/  F2FP.F16.F32.PACK_AB R51, R51, R48 ;  /* 0x000000303333723e */ /* 0x000fca00000000ff */
[----:B------:R2:W-:Y:S02]  /*4be0*/  STG.E desc[UR6][R20.64], R51 ;  /* 0x0000003314007986 */ /* 0x0005e4000c101906 */
.L_x_2862:
[----:B------:R-:W-:Y:S05]  /*4bf0*/  BSYNC.RECONVERGENT B1 ;  /* 0x0000000000017941 */ /* 0x000fea0003800200 */
.L_x_2861:
        /* <DEDUP_REMOVED lines=36> */
[----:B------:R-:W-:-:S05]  /*4e40*/  F2FP.F16.F32.PACK_AB R49, R62, R49 ;  /* 0x000000313e31723e */ /* 0x000fca00000000ff */
[----:B------:R0:W-:Y:S02]  /*4e50*/  STG.E desc[UR6][R20.64], R49 ;  /* 0x0000003114007986 */ /* 0x0001e4000c101906 */
.L_x_2864:
[----:B------:R-:W-:Y:S05]  /*4e60*/  BSYNC.RECONVERGENT B1 ;  /* 0x0000000000017941 */ /* 0x000fea0003800200 */
.L_x_2863:
[----:B------:R-:W-:Y:S01]  /*4e70*/  BSSY.RECONVERGENT B1, `(.L_x_2865) ;  /* 0x0000020000017945 */ /* 0x000fe20003800200 */
[C---:B------:R-:W-:Y:S02]  /*4e80*/  IADD3 R63, PT, PT, R27.reuse, 0x40, RZ ;  /* 0x000000401b3f7810 */ /* 0x040fe40007ffe0ff */
[----:B------:R-:W-:Y:S01]  /*4e90*/  IADD3 R51, PT, PT, R27, 0x50, RZ ;  /* 0x000000501b337810 */ /* 0x000fe20007ffe0ff */
[----:B------:R-:W-:Y:S06]  /*4ea0*/  @P2 BRA `(.L_x_2866) ;  /* 0x0000000000702947 */ /* 0x000fec0003800000 */
        /* <DEDUP_REMOVED lines=26> */
[----:B------:R-:W-:-:S05]  /*5050*/  F2FP.F16.F32.PACK_AB R47, R47, R44 ;  /* 0x0000002c2f2f723e */ /* 0x000fca00000000ff */
[----:B------:R2:W-:Y:S02]  /*5060*/  STG.E desc[UR6][R20.64], R47 ;  /* 0x0000002f14007986 */ /* 0x0005e4000c101906 */
.L_x_2866:
[----:B------:R-:W-:Y:S05]  /*5070*/  BSYNC.RECONVERGENT B1 ;  /* 0x0000000000017941 */ /* 0x000fea0003800200 */
.L_x_2865:
        /* <DEDUP_REMOVED lines=48> */
[----:B------:R-:W-:-:S05]  /*5380*/  F2FP.F16.F32.PACK_AB R45, R68, R45 ;  /* 0x0000002d442d723e */ /* 0x000fca00000000ff */
[----:B------:R0:W-:Y:S02]  /*5390*/  STG.E desc[UR6][R20.64], R45 ;  /* 0x0000002d14007986 */ /* 0x0001e4000c101906 */
.L_x_2868:
[----:B------:R-:W-:Y:S05]  /*53a0*/  BSYNC.RECONVERGENT B1 ;  /* 0x0000000000017941 */ /* 0x000fea0003800200 */
.L_x_2867:
        /* <DEDUP_REMOVED lines=30> */
[----:B------:R-:W-:-:S05]  /*5590*/  F2FP.F16.F32.PACK_AB R51, R51, R40 ;  /* 0x000000283333723e */ /* 0x000fca00000000ff */
[----:B------:R0:W-:Y:S02]  /*55a0*/  STG.E desc[UR6][R20.64], R51 ;  /* 0x0000003314007986 */ /* 0x0001e4000c101906 */
.L_x_2870:
[----:B------:R-:W-:Y:S05]  /*55b0*/  BSYNC.RECONVERGENT B1 ;  /* 0x0000000000017941 */ /* 0x000fea0003800200 */
.L_x_2869:
        /* <DEDUP_REMOVED lines=30> */
.L_x_2872:
[----:B------:R-:W-:Y:S05]  /*57a0*/  BSYNC.RECONVERGENT B1 ;  /* 0x0000000000017941 */ /* 0x000fea0003800200 */
.L_x_2871:
        /* <DEDUP_REMOVED lines=30> */
.L_x_2874:
[----:B------:R-:W-:Y:S05]  /*5990*/  BSYNC.RECONVERGENT B1 ;  /* 0x0000000000017941 */ /* 0x000fea0003800200 */
.L_x_2873:
        /* <DEDUP_REMOVED lines=28> */
[----:B------:R-:W-:-:S05]  /*5b60*/  F2FP.F16.F32.PACK_AB R37, R37, R14 ;  /* 0x0000000e2525723e */ /* 0x000fca00000000ff */
[----:B------:R4:W-:Y:S02]  /*5b70*/  STG.E desc[UR6][R22.64], R37 ;  /* 0x0000002516007986 */ /* 0x0009e4000c101906 */
.L_x_2876:
[----:B------:R-:W-:Y:S05]  /*5b80*/  BSYNC.RECONVERGENT B1 ;  /* 0x0000000000017941 */ /* 0x000fea0003800200 */
.L_x_2875:
        /* <DEDUP_REMOVED lines=30> */
.L_x_2878:
[----:B------:R-:W-:Y:S05]  /*5d70*/  BSYNC.RECONVERGENT B1 ;  /* 0x0000000000017941 */ /* 0x000fea0003800200 */
.L_x_2877:
        /* <DEDUP_REMOVED lines=46> */
.L_x_2880:
[----:B------:R-:W-:Y:S05]  /*6060*/  BSYNC.RECONVERGENT B1 ;  /* 0x0000000000017941 */ /* 0x000fea0003800200 */
.L_x_2879:
        /* <DEDUP_REMOVED lines=30> */
.L_x_2882:
[----:B------:R-:W-:Y:S05]  /*6250*/  BSYNC.RECONVERGENT B1 ;  /* 0x0000000000017941 */ /* 0x000fea0003800200 */
.L_x_2881:
        /* <DEDUP_REMOVED lines=9> */
[----:B0----5:R-:W-:Y:S01]  /*62f0*/  FFMA.FTZ R13, R16, R11, R18 ;  /* 0x0000000b100d7223 */ /* 0x021fe20000010012 */
[----:B--23--:R-:W-:Y:S01]  /*6300*/  FFMA.FTZ R21, R17, R8, R19 ;  /* 0x0000000811157223 */ /* 0x00cfe20000010013 */
[----:B------:R-:W-:-:S02]  /*6310*/  MOV R8, R64 ;  /* 0x0000004000087202 */ /* 0x000fc40000000f00 */
[----:B------:R-:W-:Y:S01]  /*6320*/  FMUL.FTZ R6, R13, -1.4426950216293334961 ;  /* 0xbfb8aa3b0d067820 */ /* 0x000fe20000410000 */
[----:B------:R-:W-:-:S05]  /*6330*/  FMUL.FTZ R11, R21, -1.4426950216293334961 ;  /* 0xbfb8aa3b150b7820 */ /* 0x000fca0000410000 */
        /* <DEDUP_REMOVED lines=16> */
.L_x_2884:
[----:B------:R-:W-:Y:S05]  /*6440*/  BSYNC.RECONVERGENT B1 ;  /* 0x0000000000017941 */ /* 0x000fea0003800200 */
.L_x_2883:
        /* <DEDUP_REMOVED lines=30> */
.L_x_2886:
[----:B------:R-:W-:Y:S05]  /*6630*/  BSYNC.RECONVERGENT B1 ;  /* 0x0000000000017941 */ /* 0x000fea0003800200 */
.L_x_2885:
        /* <DEDUP_REMOVED lines=30> */
.L_x_2888:
[----:B------:R-:W-:Y:S05]  /*6820*/  BSYNC.RECONVERGENT B1 ;  /* 0x0000000000017941 */ /* 0x000fea0003800200 */
.L_x_2887:
        /* <DEDUP_REMOVED lines=28> */
.L_x_2858:
[----:B------:R-:W-:Y:S05]  /*69f0*/  BSYNC.RECONVERGENT B0 ;  /* 0x0000000000007941 */ /* 0x000fea0003800200 */
.L_x_2826:
        /* <DEDUP_REMOVED lines=8> */
.L_x_2890:
        /* <DEDUP_REMOVED lines=16> */
.L_x_4543:


//--------------------- .text._Z35group_norm_nhwc_fwd_one_pass_kernelI11Fp16IOFp32WLi512ELi96ELi768EEv26Group_norm_nhwc_fwd_params --------------------------
	.section	.text._Z35group_norm_nhwc_fwd_one_pass_kernelI11Fp16IOFp32WLi512ELi96ELi768EEv26Group_norm_nhwc_fwd_params,"ax",@progbits
	.align	128
        .global         _Z35group_norm_nhwc_fwd_one_pass_kernelI11Fp16IOFp32WLi512ELi96ELi768EEv26Group_norm_nhwc_fwd_params
        .type           _Z35group_norm_nhwc_fwd_one_pass_kernelI11Fp16IOFp32WLi512ELi96ELi768EEv26Group_norm_nhwc_fwd_params,@function
        .size           _Z35group_norm_nhwc_fwd_one_pass_kernelI11Fp16IOFp32WLi512ELi96ELi768EEv26Group_norm_nhwc_fwd_params,(.L_x_4544 - _Z35group_norm_nhwc_fwd_one_pass_kernelI11Fp16IOFp32WLi512ELi96ELi768EEv26Group_norm_nhwc_fwd_params)
        .other          _Z35group_norm_nhwc_fwd_one_pass_kernelI11Fp16IOFp32WLi512ELi96ELi768EEv26Group_norm_nhwc_fwd_params,@"STO_CUDA_ENTRY STV_DEFAULT"
_Z35group_norm_nhwc_fwd_one_pass_kernelI11Fp16IOFp32WLi512ELi96ELi768EEv26Group_norm_nhwc_fwd_params:
.text._Z35group_norm_nhwc_fwd_one_pass_kernelI11Fp16IOFp32WLi512ELi96ELi768EEv26Group_norm_nhwc_fwd_params:
        /* <DEDUP_REMOVED lines=26> */
.L_x_3030:
[----:B0-----:R-:W0:Y:S01]  /*01a0*/  LDCU UR11, c[0x0][0x3f8] ;  /* 0x00007f00ff0b77ac */ /* 0x001e220008000800 */
[----:B----4-:R-:W-:Y:S01]  /*01b0*/  IABS R3, UR5 ;  /* 0x0000000500037c13 */ /* 0x010fe20008000000 */
[----:B------:R-:W1:Y:S01]  /*01c0*/  S2R R4, SR_TID.X ;  /* 0x0000000000047919 */ /* 0x000e620000002100 */
[----:B--2---:R-:W2:Y:S01]  /*01d0*/  LDC R27, c[0x0][0x404] ;  /* 0x00010100ff1b7b82 */ /* 0x004ea20000000800 */
[----:B------:R-:W-:Y:S01]  /*01e0*/  UMOV UR6, URZ ;  /* 0x000000ff00067c82 */ /* 0x000fe20008000000 */
[----:B------:R-:W-:Y:S01]  /*01f0*/  R2UR UR10, R3 ;  /* 0x00000000030a72ca */ /* 0x000fe200000e0000 */
[----:B---3--:R-:W3:Y:S01]  /*0200*/  LDCU.64 UR14, c[0x0][0x3e8] ;  /* 0x00007d00ff0e77ac */ /* 0x008ee20008000a00 */
[----:B------:R-:W-:Y:S01]  /*0210*/  HFMA2 R48, -RZ, RZ, 0, 0 ;  /* 0x00000000ff307431 */ /* 0x000fe200000001ff */
        /* <DEDUP_REMOVED lines=79> */
[----:B------:R-:W-:-:S02]  /*0710*/  ISETP.GE.AND.EX P5, PT, R23, UR15, PT, P5 ;  /* 0x0000000f17007c0c */ /* 0x000fc4000bfa6350 */
[-C--:B------:R-:W-:Y:S02]  /*0720*/  @!P2 MOV R9, R19.reuse ;  /* 0x000000130009a202 */ /* 0x080fe40000000f00 */
[----:B------:R-:W-:Y:S02]  /*0730*/  IADD3 R6, PT, PT, R27, 0x50, RZ ;  /* 0x000000501b067810 */ /* 0x000fe40007ffe0ff */
[----:B------:R-:W-:Y:S01]  /*0740*/  @!P3 MOV R12, R16 ;  /* 0x00000010000cb202 */ /* 0x000fe20000000f00 */
[----:B------:R-:W-:Y:S01]  /*0750*/  @!P2 IMAD.WIDE.U32 R8, R7, R28, R8 ;  /* 0x0000001c0708a225 */ /* 0x000fe200078e0008 */
[----:B------:R-:W-:Y:S02]  /*0760*/  ISETP.GE.U32.AND P1, PT, R6, UR14, PT ;  /* 0x0000000e06007c0c */ /* 0x000fe4000bf26070 */
[----:B------:R-:W-:Y:S02]  /*0770*/  SHF.R.S32.HI R25, RZ, 0x1f, R6 ;  /* 0x0000001fff197819 */ /* 0x000fe40000011406 */
[----:B------:R-:W-:Y:S01]  /*0780*/  @!P3 MOV R13, R19 ;  /* 0x00000013000db202 */ /* 0x000fe20000000f00 */
[----:B------:R-:W-:Y:S01]  /*0790*/  @!P3 IMAD R31, R11, R31, R10 ;  /* 0x0000001f0b1fb224 */ /* 0x000fe200078e020a */
[----:B------:R-:W-:Y:S01]  /*07a0*/  ISETP.GE.AND.EX P1, PT, R25, UR15, PT, P1 ;  /* 0x0000000f19007c0c */ /* 0x000fe2000bf26310 */
[----:B-1----:R-:W1:Y:S01]  /*07b0*/  @!P5 LDC.64 R4, c[0x0][0x3e0] ;  /* 0x0000f800ff04db82 */ /* 0x002e620000000a00 */
[----:B------:R-:W-:Y:S01]  /*07c0*/  @!P2 IADD3 R7, PT, PT, R9, R29, RZ ;  /* 0x0000001d0907a210 */ /* 0x000fe20007ffe0ff */
[----:B------:R-:W-:Y:S01]  /*07d0*/  @!P3 IMAD.WIDE.U32 R12, R11, R30, R12 ;  /* 0x0000001e0b0cb225 */ /* 0x000fe200078e000c */
[----:B----4-:R-:W-:-:S03]  /*07e0*/  @!P2 LEA R10, P6, R8, R32, 0x1 ;  /* 0x00000020080aa211 */ /* 0x010fc600078c08ff */
[----:B------:R-:W-:Y:S01]  /*07f0*/  HFMA2 R47, -RZ, RZ, 0, 0 ;  /* 0x00000000ff2f7431 */ /* 0x000fe200000001ff */
        /* <DEDUP_REMOVED lines=15> */
[----:B------:R-:W-:Y:S01]  /*08f0*/  CS2R R38, SRZ ;  /* 0x0000000000267805 */ /* 0x000fe2000001ff00 */
[----:B------:R-:W-:-:S05]  /*0900*/  @!P4 IMAD.WIDE.U32 R2, R21, R2, R10 ;  /* 0x000000021502c225 */ /* 0x000fca00078e000a */
[----:B------:R5:W2:Y:S01]  /*0910*/  @!P3 LDG.E R39, desc[UR12][R14.64] ;  /* 0x0000000c0e27b981 */ /* 0x000aa2000c1e1900 */
[----:B------:R-:W-:Y:S02]  /*0920*/  @!P4 IADD3 R3, PT, PT, R3, R13, RZ ;  /* 0x0000000d0303c210 */ /* 0x000fe40007ffe0ff */
[C---:B0-----:R-:W-:Y:S01]  /*0930*/  @!P4 LEA R20, P3, R2.reuse, R36, 0x1 ;  /* 0x000000240214c211 */ /* 0x041fe200078608ff */
[----:B------:R-:W0:Y:S01]  /*0940*/  @!P1 LDC.64 R12, c[0x0][0x390] ;  /* 0x0000e400ff0c9b82 */ /* 0x000e220000000a00 */
[----:B-1----:R-:W-:Y:S02]  /*0950*/  @!P5 IMAD R23, R23, R4, RZ ;  /* 0x000000041717d224 */ /* 0x002fe400078e02ff */
[----:B------:R-:W-:Y:S02]  /*0960*/  @!P4 LEA.HI.X R21, R2, R37, R3, 0x1, P3 ;  /* 0x000000250215c211 */ /* 0x000fe400018f0c03 */
[----:B-----5:R-:W-:Y:S02]  /*0970*/  @!P5 MOV R14, R16 ;  /* 0x00000010000ed202 */ /* 0x020fe40000000f00 */
[----:B------:R-:W-:Y:S01]  /*0980*/  @!P5 MOV R15, R19 ;  /* 0x00000013000fd202 */ /* 0x000fe20000000f00 */
[----:B------:R-:W1:Y:S01]  /*0990*/  @!P2 LDC.64 R2, c[0x0][0x3e0] ;  /* 0x0000f800ff02ab82 */ /* 0x000e620000000a00 */
[----:B------:R-:W-:Y:S01]  /*09a0*/  IADD3 R10, PT, PT, R27, 0x70, RZ ;  /* 0x000000701b0a7810 */ /* 0x000fe20007ffe0ff */
[C---:B------:R-:W-:Y:S01]  /*09b0*/  @!P5 IMAD R23, R0.reuse, R5, R23 ;  /* 0x000000050017d224 */ /* 0x040fe200078e0217 */
[----:B------:R5:W2:Y:S01]  /*09c0*/  @!P4 LDG.E R38, desc[UR12][R20.64] ;  /* 0x0000000c1426c981 */ /* 0x000aa2000c1e1900 */
[----:B------:R-:W-:Y:S01]  /*09d0*/  @!P5 IMAD.WIDE.U32 R4, R0, R4, R14 ;  /* 0x000000040004d225 */ /* 0x000fe200078e000e */
[----:B------:R-:W-:-:S02]  /*09e0*/  ISETP.GE.U32.AND P3, PT, R10, UR14, PT ;  /* 0x0000000e0a007c0c */ /* 0x000fc4000bf66070 */
[----:B------:R-:W-:Y:S01]  /*09f0*/  SHF.R.S32.HI R11, RZ, 0x1f, R10 ;  /* 0x0000001fff0b7819 */ /* 0x000fe2000001140a */
[----:B----4-:R-:W-:Y:S01]  /*0a00*/  @!P1 IMAD R25, R25, R8, RZ ;  /* 0x0000000819199224 */ /* 0x010fe200078e02ff */
[----:B------:R-:W-:Y:S02]  /*0a10*/  @!P5 IADD3 R0, PT, PT, R5, R23, RZ ;  /* 0x000000170500d210 */ /* 0x000fe40007ffe0ff */
[----:B---3--:R-:W-:Y:S02]  /*0a20*/  @!P5 LEA R14, P4, R4, R30, 0x1 ;  /* 0x0000001e040ed211 */ /* 0x008fe400078808ff */
[----:B-----5:R-:W-:Y:S02]  /*0a30*/  @!P1 MOV R20, R16 ;  /* 0x0000001000149202 */ /* 0x020fe40000000f00 */
[----:B------:R-:W-:Y:S02]  /*0a40*/  @!P1 MOV R21, R19 ;  /* 0x0000001300159202 */ /* 0x000fe40000000f00 */
[----:B------:R-:W-:Y:S01]  /*0a50*/  ISETP.GE.AND.EX P3, PT, R11, UR15, PT, P3 ;  /* 0x0000000f0b007c0c */ /* 0x000fe2000bf66330 */
[----:B------:R-:W-:Y:S01]  /*0a60*/  @!P1 IMAD R25, R6, R9, R25 ;  /* 0x0000000906199224 */ /* 0x000fe200078e0219 */
[----:B------:R-:W-:Y:S01]  /*0a70*/  @!P5 LEA.HI.X R15, R4, R31, R0, 0x1, P4 ;  /* 0x0000001f040fd211 */ /* 0x000fe200020f0c00 */
[----:B------:R-:W-:Y:S01]  /*0a80*/  @!P1 IMAD.WIDE.U32 R8, R6, R8, R20 ;  /* 0x0000000806089225 */ /* 0x000fe200078e0014 */
[----:B------:R-:W3:Y:S03]  /*0a90*/  @!P2 LDC.64 R30, c[0x0][0x390] ;  /* 0x0000e400ff1eab82 */ /* 0x000ee60000000a00 */
[----:B------:R-:W-:Y:S01]  /*0aa0*/  HFMA2 R0, -RZ, RZ, 0, 0 ;  /* 0x00000000ff007431 */ /* 0x000fe200000001ff */
[----:B------:R-:W-:-:S02]  /*0ab0*/  @!P1 IADD3 R6, PT, PT, R9, R25, RZ ;  /* 0x0000001909069210 */ /* 0x000fc40007ffe0ff */
[----:B0-----:R-:W-:-:S03]  /*0ac0*/  @!P1 LEA R20, P4, R8, R12, 0x1 ;  /* 0x0000000c08149211 */ /* 0x001fc600078808ff */
[----:B------:R0:W4:Y:S01]  /*0ad0*/  @!P5 LDG.E R0, desc[UR12][R14.64] ;  /* 0x0000000c0e00d981 */ /* 0x000122000c1e1900 */
[C---:B------:R-:W-:Y:S01]  /*0ae0*/  IADD3 R24, PT, PT, R27.reuse, 0x90, RZ ;  /* 0x000000901b187810 */ /* 0x040fe20007ffe0ff */
[----:B------:R-:W5:Y:S01]  /*0af0*/  @!P3 LDC.64 R4, c[0x0][0x3e0] ;  /* 0x0000f800ff04bb82 */ /* 0x000f620000000a00 */
[----:B------:R-:W-:Y:S02]  /*0b00*/  IADD3 R23, PT, PT, R27, 0x80, RZ ;  /* 0x000000801b177810 */ /* 0x000fe40007ffe0ff */
[----:B------:R-:W-:Y:S01]  /*0b10*/  @!P1 LEA.HI.X R21, R8, R13, R6, 0x1, P4 ;  /* 0x0000000d08159211 */ /* 0x000fe200020f0c06 */
[----:B-1----:R-:W-:Y:S01]  /*0b20*/  @!P2 IMAD R6, R29, R2, RZ ;  /* 0x000000021d06a224 */ /* 0x002fe200078e02ff */
[----:B------:R-:W-:Y:S02]  /*0b30*/  @!P2 MOV R8, R16 ;  /* 0x000000100008a202 */ /* 0x000fe40000000f00 */
[----:B------:R-:W-:Y:S01]  /*0b40*/  @!P2 MOV R9, R19 ;  /* 0x000000130009a202 */ /* 0x000fe20000000f00 */
[----:B------:R-:W1:Y:S01]  /*0b50*/  @!P3 LDC.64 R40, c[0x0][0x390] ;  /* 0x0000e400ff28bb82 */ /* 0x000e620000000a00 */
[----:B------:R-:W-:-:S02]  /*0b60*/  ISETP.GE.U32.AND P5, PT, R24, UR14, PT ;  /* 0x0000000e18007c0c */ /* 0x000fc4000bfa6070 */
[----:B------:R-:W-:Y:S01]  /*0b70*/  SHF.R.S32.HI R33, RZ, 0x1f, R24 ;  /* 0x0000001fff217819 */ /* 0x000fe20000011418 */
[----:B------:R-:W-:Y:S01]  /*0b80*/  @!P2 IMAD R3, R7, R3, R6 ;  /* 0x000000030703a224 */ /* 0x000fe200078e0206 */
[----:B------:R-:W-:Y:S02]  /*0b90*/  ISETP.GE.U32.AND P4, PT, R23, UR14, PT ;  /* 0x0000000e17007c0c */ /* 0x000fe4000bf86070 */
[----:B------:R-:W-:Y:S01]  /*0ba0*/  SHF.R.S32.HI R25, RZ, 0x1f, R23 ;  /* 0x0000001fff197819 */ /* 0x000fe20000011417 */
[----:B------:R-:W-:-:S04]  /*0bb0*/  @!P2 IMAD.WIDE.U32 R6, R7, R2, R8 ;  /* 0x000000020706a225 */ /* 0x000fc800078e0008 */
[----:B------:R-:W-:Y:S01]  /*0bc0*/  HFMA2 R2, -RZ, RZ, 0, 0 ;  /* 0x00000000ff027431 */ /* 0x000fe200000001ff */
[----:B------:R-:W-:Y:S02]  /*0bd0*/  ISETP.GE.AND.EX P5, PT, R33, UR15, PT, P5 ;  /* 0x0000000f21007c0c */ /* 0x000fe4000bfa6350 */
[----:B------:R-:W-:Y:S02]  /*0be0*/  ISETP.GE.AND.EX P4, PT, R25, UR15, PT, P4 ;  /* 0x0000000f19007c0c */ /* 0x000fe4000bf86340 */
[----:B------:R-:W-:Y:S01]  /*0bf0*/  @!P2 IADD3 R3, PT, PT, R7, R3, RZ ;  /* 0x000000030703a210 */ /* 0x000fe20007ffe0ff */
[----:B------:R5:W4:Y:S01]  /*0c00*/  @!P1 LDG.E R2, desc[UR12][R20.64] ;  /* 0x0000000c14029981 */ /* 0x000b22000c1e1900 */
[C---:B---3--:R-:W-:Y:S02]  /*0c10*/  @!P2 LEA R28, P1, R6.reuse, R30, 0x1 ;  /* 0x0000001e061ca211 */ /* 0x048fe400078208ff */
[----:B0-----:R-:W-:Y:S02]  /*0c20*/  IADD3 R15, PT, PT, R27, 0xa0, RZ ;  /* 0x000000a01b0f7810 */ /* 0x001fe40007ffe0ff */
[----:B------:R-:W-:-:S02]  /*0c30*/  @!P2 LEA.HI.X R29, R6, R31, R3, 0x1, P1 ;  /* 0x0000001f061da211 */ /* 0x000fc400008f0c03 */
[----:B------:R-:W-:Y:S01]  /*0c40*/  ISETP.GE.U32.AND P1, PT, R15, UR14, PT ;  /* 0x0000000e0f007c0c */ /* 0x000fe2000bf26070 */
[----:B------:R-:W0:Y:S01]  /*0c50*/  @!P5 LDC.64 R12, c[0x0][0x3e0] ;  /* 0x0000f800ff0cdb82 */ /* 0x000e220000000a00 */
[----:B------:R-:W-:Y:S01]  /*0c60*/  SHF.R.S32.HI R35, RZ, 0x1f, R15 ;  /* 0x0000001fff237819 */ /* 0x000fe2000001140f */
[----:B-----5:R-:W-:Y:S01]  /*0c70*/  @!P3 IMAD R11, R11, R4, RZ ;  /* 0x000000040b0bb224 */ /* 0x020fe200078e02ff */
[----:B------:R-:W-:Y:S02]  /*0c80*/  @!P3 MOV R6, R16 ;  /* 0x000000100006b202 */ /* 0x000fe40000000f00 */
[----:B------:R-:W-:-:S03]  /*0c90*/  ISETP.GE.AND.EX P1, PT, R35, UR15, PT, P1 ;  /* 0x0000000f23007c0c */ /* 0x000fc6000bf26310 */
[----:B------:R-:W3:Y:S01]  /*0ca0*/  @!P4 LDC.64 R8, c[0x0][0x3e0] ;  /* 0x0000f800ff08cb82 */ /* 0x000ee20000000a00 */
[----:B------:R-:W-:Y:S01]  /*0cb0*/  @!P3 MOV R7, R19 ;  /* 0x000000130007b202 */ /* 0x000fe20000000f00 */
[C---:B------:R-:W-:Y:S01]  /*0cc0*/  @!P3 IMAD R11, R10.reuse, R5, R11 ;  /* 0x000000050a0bb224 */ /* 0x040fe200078e020b */
[----:B------:R-:W-:Y:S01]  /*0cd0*/  MOV R3, RZ ;  /* 0x000000ff00037202 */ /* 0x000fe20000000f00 */
[----:B------:R-:W-:-:S04]  /*0ce0*/  @!P3 IMAD.WIDE.U32 R4, R10, R4, R6 ;  /* 0x000000040a04b225 */ /* 0x000fc800078e0006 */
[----:B------:R-:W5:Y:S01]  /*0cf0*/  @!P4 LDC.64 R20, c[0x0][0x390] ;  /* 0x0000e400ff14cb82 */ /* 0x000f620000000a00 */
[----:B------:R-:W-:Y:S01]  /*0d00*/  IADD3 R22, PT, PT, R27, 0xb0, RZ ;  /* 0x000000b01b167810 */ /* 0x000fe20007ffe0ff */
[----:B------:R3:W4:Y:S01]  /*0d10*/  @!P2 LDG.E R3, desc[UR12][R28.64] ;  /* 0x0000000c1c03a981 */ /* 0x000722000c1e1900 */
[----:B------:R-:W-:-:S05]  /*0d20*/  @!P3 IADD3 R5, PT, PT, R5, R11, RZ ;  /* 0x0000000b0505b210 */ /* 0x000fca0007ffe0ff */
[----:B------:R-:W5:Y:S01]  /*0d30*/  @!P5 LDC.64 R10, c[0x0][0x390] ;  /* 0x0000e400ff0adb82 */ /* 0x000f620000000a00 */
[----:B------:R-:W-:Y:S02]  /*0d40*/  ISETP.GE.U32.AND P2, PT, R22, UR14, PT ;  /* 0x0000000e16007c0c */ /* 0x000fe4000bf46070 */
[----:B------:R-:W-:-:S05]  /*0d50*/  SHF.R.S32.HI R37, RZ, 0x1f, R22 ;  /* 0x0000001fff257819 */ /* 0x000fca0000011416 */
[----:B------:R-:W5:Y:S01]  /*0d60*/  @!P1 LDC.64 R6, c[0x0][0x3e0] ;  /* 0x0000f800ff069b82 */ /* 0x000f620000000a00 */
[C---:B-1----:R-:W-:Y:S01]  /*0d70*/  @!P3 LEA R30, P6, R4.reuse, R40, 0x1 ;  /* 0x00000028041eb211 */ /* 0x042fe200078c08ff */
[----:B0-----:R-:W-:Y:S01]  /*0d80*/  @!P5 IMAD R33, R33, R12, RZ ;  /* 0x0000000c2121d224 */ /* 0x001fe200078e02ff */
[----:B------:R-:W-:Y:S01]  /*0d90*/  ISETP.GE.AND.EX P2, PT, R37, UR15, PT, P2 ;  /* 0x0000000f25007c0c */ /* 0x000fe2000bf46320 */
[----:B---3--:R-:W-:Y:S01]  /*0da0*/  @!P4 IMAD R14, R25, R8, RZ ;  /* 0x00000008190ec224 */ /* 0x008fe200078e02ff */
[----:B------:R-:W-:Y:S02]  /*0db0*/  @!P4 MOV R28, R16 ;  /* 0x00000010001cc202 */ /* 0x000fe40000000f00 */
[----:B------:R-:W-:Y:S02]  /*0dc0*/  @!P4 MOV R29, R19 ;  /* 0x00000013001dc202 */ /* 0x000fe40000000f00 */
[----:B------:R-:W-:Y:S01]  /*0dd0*/  @!P3 LEA.HI.X R31, R4, R41, R5, 0x1, P6 ;  /* 0x00000029041fb211 */ /* 0x000fe200030f0c05 */
[----:B------:R-:W-:-:S02]  /*0de0*/  HFMA2 R4, -RZ, RZ, 0, 0 ;  /* 0x00000000ff047431 */ /* 0x000fc400000001ff */
[C---:B------:R-:W-:Y:S01]  /*0df0*/  @!P5 IMAD R25, R24.reuse, R13, R33 ;  /* 0x0000000d1819d224 */ /* 0x040fe200078e0221 */
[----:B------:R-:W-:Y:S01]  /*0e00*/  @!P5 MOV R32, R16 ;  /* 0x000000100020d202 */ /* 0x000fe20000000f00 */
[C---:B------:R-:W-:Y:S01]  /*0e10*/  @!P4 IMAD R5, R23.reuse, R9, R14 ;  /* 0x000000091705c224 */ /* 0x040fe200078e020e */
[----:B------:R-:W-:Y:S01]  /*0e20*/  @!P5 MOV R33, R19 ;  /* 0x000000130021d202 */ /* 0x000fe20000000f00 */
[----:B------:R-:W-:Y:S01]  /*0e30*/  @!P4 IMAD.WIDE.U32 R28, R23, R8, R28 ;  /* 0x00000008171cc225 */ /* 0x000fe200078e001c */
[----:B------:R-:W-:Y:S01]  /*0e40*/  IADD3 R14, PT, PT, R27, 0xc0, RZ ;  /* 0x000000c01b0e7810 */ /* 0x000fe20007ffe0ff */
[----:B------:R5:W3:Y:S01]  /*0e50*/  @!P3 LDG.E R4, desc[UR12][R30.64] ;  /* 0x0000000c1e04b981 */ /* 0x000ae2000c1e1900 */
[----:B------:R-:W0:Y:S01]  /*0e60*/  @!P2 LDC.64 R8, c[0x0][0x3e0] ;  /* 0x0000f800ff08ab82 */ /* 0x000e220000000a00 */
[----:B------:R-:W-:Y:S01]  /*0e70*/  @!P5 IMAD.WIDE.U32 R12, R24, R12, R32 ;  /* 0x0000000c180cd225 */ /* 0x000fe200078e0020 */
[----:B------:R-:W-:Y:S02]  /*0e80*/  ISETP.GE.U32.AND P3, PT, R14, UR14, PT ;  /* 0x0000000e0e007c0c */ /* 0x000fe4000bf66070 */
[----:B------:R-:W-:-:S02]  /*0e90*/  SHF.R.S32.HI R23, RZ, 0x1f, R14 ;  /* 0x0000001fff177819 */ /* 0x000fc4000001140e */
[----:B------:R-:W-:Y:S02]  /*0ea0*/  @!P4 IADD3 R5, PT, PT, R29, R5, RZ ;  /* 0x000000051d05c210 */ /* 0x000fe40007ffe0ff */
[C---:B-----5:R-:W-:Y:S02]  /*0eb0*/  @!P4 LEA R30, P6, R28.reuse, R20, 0x1 ;  /* 0x000000141c1ec211 */ /* 0x060fe400078c08ff */
[----:B------:R-:W-:Y:S02]  /*0ec0*/  ISETP.GE.AND.EX P3, PT, R23, UR15, PT, P3 ;  /* 0x0000000f17007c0c */ /* 0x000fe4000bf66330 */
[----:B------:R-:W-:Y:S02]  /*0ed0*/  @!P4 LEA.HI.X R31, R28, R21, R5, 0x1, P6 ;  /* 0x000000151c1fc211 */ /* 0x000fe400030f0c05 */
[----:B------:R-:W-:Y:S01]  /*0ee0*/  @!P5 LEA R28, P6, R12, R10, 0x1 ;  /* 0x0000000a0c1cd211 */ /* 0x000fe200078c08ff */
[----:B------:R-:W-:Y:S01]  /*0ef0*/  @!P1 IMAD R10, R35, R6, RZ ;  /* 0x00000006230a9224 */ /* 0x000fe200078e02ff */
[----:B------:R-:W1:Y:S01]  /*0f00*/  @!P1 LDC.64 R20, c[0x0][0x390] ;  /* 0x0000e400ff149b82 */ /* 0x000e620000000a00 */
[----:B------:R-:W-:Y:S01]  /*0f10*/  @!P5 IADD3 R13, PT, PT, R13, R25, RZ ;  /* 0x000000190d0dd210 */ /* 0x000fe20007ffe0ff */
[----:B------:R-:W-:-:S02]  /*0f20*/  HFMA2 R5, -RZ, RZ, 0, 0 ;  /* 0x00000000ff057431 */ /* 0x000fc400000001ff */
[----:B------:R-:W-:Y:S01]  /*0f30*/  @!P1 IMAD R7, R15, R7, R10 ;  /* 0x000000070f079224 */ /* 0x000fe200078e020a */
[----:B------:R-:W-:Y:S02]  /*0f40*/  @!P1 MOV R32, R16 ;  /* 0x0000001000209202 */ /* 0x000fe40000000f00 */
[----:B------:R-:W-:Y:S02]  /*0f50*/  @!P5 LEA.HI.X R29, R12, R11, R13, 0x1, P6 ;  /* 0x0000000b0c1dd211 */ /* 0x000fe400030f0c0d */
[----:B------:R-:W-:Y:S01]  /*0f60*/  @!P1 MOV R33, R19 ;  /* 0x0000001300219202 */ /* 0x000fe20000000f00 */
[----:B------:R-:W5:Y:S01]  /*0f70*/  @!P2 LDC.64 R10, c[0x0][0x390] ;  /* 0x0000e400ff0aab82 */ /* 0x000f620000000a00 */
[----:B------:R-:W-:Y:S01]  /*0f80*/  IADD3 R25, PT, PT, R27, 0xd0, RZ ;  /* 0x000000d01b197810 */ /* 0x000fe20007ffe0ff */
[----:B------:R-:W3:Y:S01]  /*0f90*/  @!P4 LDG.E R5, desc[UR12][R30.64] ;  /* 0x0000000c1e05c981 */ /* 0x000ee2000c1e1900 */
[----:B------:R-:W-:-:S04]  /*0fa0*/  @!P1 IMAD.WIDE.U32 R32, R15, R6, R32 ;  /* 0x000000060f209225 */ /* 0x000fc800078e0020 */
[----:B------:R-:W-:Y:S01]  /*0fb0*/  HFMA2 R6, -RZ, RZ, 0, 0 ;  /* 0x00000000ff067431 */ /* 0x000fe200000001ff */
[----:B------:R-:W-:Y:S01]  /*0fc0*/  ISETP.GE.U32.AND P4, PT, R25, UR14, PT ;  /* 0x0000000e19007c0c */ /* 0x000fe2000bf86070 */
[----:B------:R-:W5:Y:S01]  /*0fd0*/  @!P3 LDC.64 R12, c[0x0][0x3e0] ;  /* 0x0000f800ff0cbb82 */ /* 0x000f620000000a00 */
[----:B------:R-:W-:Y:S02]  /*0fe0*/  SHF.R.S32.HI R15, RZ, 0x1f, R25 ;  /* 0x0000001fff0f7819 */ /* 0x000fe40000011419 */
[----:B------:R-:W-:Y:S01]  /*0ff0*/  IADD3 R24, PT, PT, R27, 0xe0, RZ ;  /* 0x000000e01b187810 */ /* 0x000fe20007ffe0ff */
[----:B------:R0:W3:Y:S01]  /*1000*/  @!P5 LDG.E R6, desc[UR12][R28.64] ;  /* 0x0000000c1c06d981 */ /* 0x0000e2000c1e1900 */
[----:B------:R-:W-:Y:S02]  /*1010*/  ISETP.GE.AND.EX P4, PT, R15, UR15, PT, P4 ;  /* 0x0000000f0f007c0c */ /* 0x000fe4000bf86340 */
[----:B------:R-:W-:Y:S01]  /*1020*/  ISETP.GE.U32.AND P5, PT, R24, UR14, PT ;  /* 0x0000000e18007c0c */ /* 0x000fe2000bfa6070 */
[----:B0-----:R-:W-:Y:S01]  /*1030*/  @!P2 IMAD R37, R37, R8, RZ ;  /* 0x000000082525a224 */ /* 0x001fe200078e02ff */
[----:B------:R-:W-:Y:S01]  /*1040*/  SHF.R.S32.HI R43, RZ, 0x1f, R24 ;  /* 0x0000001fff2b7819 */ /* 0x000fe20000011418 */
[----:B------:R-:W0:Y:S01]  /*1050*/  @!P3 LDC.64 R34, c[0x0][0x390] ;  /* 0x0000e400ff22bb82 */ /* 0x000e220000000a00 */
[----:B------:R-:W-:-:S02]  /*1060*/  @!P2 MOV R28, R16 ;  /* 0x00000010001ca202 */ /* 0x000fc40000000f00 */
[----:B------:R-:W-:Y:S02]  /*1070*/  @!P2 MOV R29, R19 ;  /* 0x00000013001da202 */ /* 0x000fe40000000f00 */
[----:B------:R-:W-:Y:S01]  /*1080*/  ISETP.GE.AND.EX P5, PT, R43, UR15, PT, P5 ;  /* 0x0000000f2b007c0c */ /* 0x000fe2000bfa6350 */
[C---:B------:R-:W-:Y:S01]  /*1090*/  @!P2 IMAD R37, R22.reuse, R9, R37 ;  /* 0x000000091625a224 */ /* 0x040fe200078e0225 */
[----:B------:R-:W-:Y:S01]  /*10a0*/  @!P1 IADD3 R7, PT, PT, R33, R7, RZ ;  /* 0x0000000721079210 */ /* 0x000fe20007ffe0ff */
[----:B------:R-:W-:Y:S01]  /*10b0*/  @!P2 IMAD.WIDE.U32 R8, R22, R8, R28 ;  /* 0x000000081608a225 */ /* 0x000fe200078e001c */
[C---:B-1----:R-:W-:Y:S01]  /*10c0*/  @!P1 LEA R20, P6, R32.reuse, R20, 0x1 ;  /* 0x0000001420149211 */ /* 0x042fe200078c08ff */
[----:B------:R-:W1:Y:S03]  /*10d0*/  @!P4 LDC.64 R28, c[0x0][0x3e0] ;  /* 0x0000f800ff1ccb82 */ /* 0x000e660000000a00 */
[----:B------:R-:W-:-:S02]  /*10e0*/  @!P1 LEA.HI.X R21, R32, R21, R7, 0x1, P6 ;  /* 0x0000001520159211 */ /* 0x000fc400030f0c07 */
[----:B------:R-:W-:Y:S02]  /*10f0*/  @!P2 IADD3 R9, PT, PT, R9, R37, RZ ;  /* 0x000000250909a210 */ /* 0x000fe40007ffe0ff */
[----:B-----5:R-:W-:Y:S01]  /*1100*/  @!P2 LEA R36, P6, R8, R10, 0x1 ;  /* 0x0000000a0824a211 */ /* 0x020fe200078c08ff */
[----:B------:R-:W-:-:S03]  /*1110*/  @!P3 IMAD R23, R23, R12, RZ ;  /* 0x0000000c1717b224 */ /* 0x000fc600078e02ff */
[----:B------:R-:W-:Y:S02]  /*1120*/  @!P2 LEA.HI.X R37, R8, R11, R9, 0x1, P6 ;  /* 0x0000000b0825a211 */ /* 0x000fe400030f0c09 */
[----:B------:R-:W5:Y:S01]  /*1130*/  @!P5 LDC.64 R10, c[0x0][0x3e0] ;  /* 0x0000f800ff0adb82 */ /* 0x000f620000000a00 */
[----:B------:R-:W-:Y:S02]  /*1140*/  @!P3 MOV R8, R16 ;  /* 0x000000100008b202 */ /* 0x000fe40000000f00 */
[----:B------:R-:W-:Y:S01]  /*1150*/  @!P3 MOV R9, R19 ;  /* 0x000000130009b202 */ /* 0x000fe20000000f00 */
[C---:B------:R-:W-:Y:S01]  /*1160*/  @!P3 IMAD R33, R14.reuse, R13, R23 ;  /* 0x0000000d0e21b224 */ /* 0x040fe200078e0217 */
[----:B------:R-:W-:Y:S01]  /*1170*/  IADD3 R32, PT, PT, R27, 0xf0, RZ ;  /* 0x000000f01b207810 */ /* 0x000fe20007ffe0ff */
[----:B------:R-:W-:Y:S02]  /*1180*/  HFMA2 R7, -RZ, RZ, 0, 0 ;  /* 0x00000000ff077431 */ /* 0x000fe400000001ff */
[----:B------:R-:W-:-:S04]  /*1190*/  @!P3 IMAD.WIDE.U32 R12, R14, R12, R8 ;  /* 0x0000000c0e0cb225 */ /* 0x000fc800078e0008 */
[----:B------:R-:W-:Y:S01]  /*11a0*/  HFMA2 R8, -RZ, RZ, 0, 0 ;  /* 0x00000000ff087431 */ /* 0x000fe200000001ff */
[----:B------:R-:W-:Y:S01]  /*11b0*/  IADD3 R31, PT, PT, R27, 0x100, RZ ;  /* 0x000001001b1f7810 */ /* 0x000fe20007ffe0ff */
[----:B------:R-:W2:Y:S01]  /*11c0*/  @!P4 LDC.64 R22, c[0x0][0x390] ;  /* 0x0000e400ff16cb82 */ /* 0x000ea20000000a00 */
[----:B------:R-:W-:Y:S01]  /*11d0*/  ISETP.GE.U32.AND P6, PT, R32, UR14, PT ;  /* 0x0000000e20007c0c */ /* 0x000fe2000bfc6070 */
[----:B------:R0:W3:Y:S01]  /*11e0*/  @!P1 LDG.E R7, desc[UR12][R20.64] ;  /* 0x0000000c14079981 */ /* 0x0000e2000c1e1900 */
[----:B------:R-:W-:Y:S02]  /*11f0*/  SHF.R.S32.HI R45, RZ, 0x1f, R32 ;  /* 0x0000001fff2d7819 */ /* 0x000fe40000011420 */
[----:B------:R-:W-:Y:S01]  /*1200*/  ISETP.GE.U32.AND P1, PT, R31, UR14, PT ;  /* 0x0000000e1f007c0c */ /* 0x000fe2000bf26070 */
[----:B------:R-:W3:Y:S01]  /*1210*/  @!P2 LDG.E R8, desc[UR12][R36.64] ;  /* 0x0000000c2408a981 */ /* 0x000ee2000c1e1900 */
[----:B------:R-:W-:Y:S02]  /*1220*/  SHF.R.S32.HI R41, RZ, 0x1f, R31 ;  /* 0x0000001fff297819 */ /* 0x000fe4000001141f */
[----:B------:R-:W-:-:S02]  /*1230*/  ISETP.GE.AND.EX P2, PT, R45, UR15, PT, P6 ;  /* 0x0000000f2d007c0c */ /* 0x000fc4000bf46360 */
[----:B------:R-:W-:Y:S01]  /*1240*/  @!P3 IADD3 R9, PT, PT, R13, R33, RZ ;  /* 0x000000210d09b210 */ /* 0x000fe20007ffe0ff */
[----:B0-----:R-:W0:Y:S01]  /*1250*/  @!P5 LDC.64 R20, c[0x0][0x390] ;  /* 0x0000e400ff14db82 */ /* 0x001e220000000a00 */
[C---:B------:R-:W-:Y:S02]  /*1260*/  @!P3 LEA R34, P6, R12.reuse, R34, 0x1 ;  /* 0x000000220c22b211 */ /* 0x040fe400078c08ff */
[----:B------:R-:W-:Y:S01]  /*1270*/  ISETP.GE.AND.EX P1, PT, R41, UR15, PT, P1 ;  /* 0x0000000f29007c0c */ /* 0x000fe2000bf26310 */
[----:B-1----:R-:W-:Y:S01]  /*1280*/  @!P4 IMAD R14, R15, R28, RZ ;  /* 0x0000001c0f0ec224 */ /* 0x002fe200078e02ff */
[----:B------:R-:W-:Y:S02]  /*1290*/  @!P3 LEA.HI.X R35, R12, R35, R9, 0x1, P6 ;  /* 0x000000230c23b211 */ /* 0x000fe400030f0c09 */
[----:B------:R-:W-:Y:S02]  /*12a0*/  @!P4 MOV R12, R16 ;  /* 0x00000010000cc202 */ /* 0x000fe40000000f00 */
[----:B------:R-:W-:Y:S01]  /*12b0*/  @!P4 MOV R13, R19 ;  /* 0x00000013000dc202 */ /* 0x000fe20000000f00 */
[----:B------:R-:W-:-:S02]  /*12c0*/  HFMA2 R9, -RZ, RZ, 0, 0 ;  /* 0x00000000ff097431 */ /* 0x000fc400000001ff */
[----:B------:R-:W-:Y:S02]  /*12d0*/  @!P4 IMAD R33, R25, R29, R14 ;  /* 0x0000001d1921c224 */ /* 0x000fe400078e020e */
[----:B-----5:R-:W-:Y:S02]  /*12e0*/  @!P5 IMAD R43, R43, R10, RZ ;  /* 0x0000000a2b2bd224 */ /* 0x020fe400078e02ff */
[----:B------:R-:W-:Y:S01]  /*12f0*/  @!P4 IMAD.WIDE.U32 R28, R25, R28, R12 ;  /* 0x0000001c191cc225 */ /* 0x000fe200078e000c */
[----:B------:R-:W-:Y:S01]  /*1300*/  IADD3 R30, PT, PT, R27, 0x110, RZ ;  /* 0x000001101b1e7810 */ /* 0x000fe20007ffe0ff */
[----:B------:R1:W5:Y:S01]  /*1310*/  @!P3 LDG.E R9, desc[UR12][R34.64] ;  /* 0x0000000c2209b981 */ /* 0x000362000c1e1900 */
[----:B------:R-:W0:Y:S01]  /*1320*/  @!P2 LDC.64 R12, c[0x0][0x3e0] ;  /* 0x0000f800ff0cab82 */ /* 0x000e220000000a00 */
[----:B------:R-:W-:Y:S01]  /*1330*/  @!P5 IMAD R43, R24, R11, R43 ;  /* 0x0000000b182bd224 */ /* 0x000fe200078e022b */
[----:B------:R-:W-:Y:S02]  /*1340*/  @!P4 IADD3 R11, PT, PT, R29, R33, RZ ;  /* 0x000000211d0bc210 */ /* 0x000fe40007ffe0ff */
[----:B------:R-:W-:-:S02]  /*1350*/  ISETP.GE.U32.AND P3, PT, R30, UR14, PT ;  /* 0x0000000e1e007c0c */ /* 0x000fc4000bf66070 */
[----:B------:R-:W-:Y:S02]  /*1360*/  SHF.R.S32.HI R33, RZ, 0x1f, R30 ;  /* 0x0000001fff217819 */ /* 0x000fe4000001141e */
[----:B------:R-:W0:Y:S01]  /*1370*/  @!P1 LDC.64 R14, c[0x0][0x3e0] ;  /* 0x0000f800ff0e9b82 */ /* 0x000e220000000a00 */
[----:B-1----:R-:W-:Y:S02]  /*1380*/  @!P5 MOV R34, R16 ;  /* 0x000000100022d202 */ /* 0x002fe40000000f00 */
[----:B------:R-:W-:Y:S02]  /*1390*/  @!P5 MOV R35, R19 ;  /* 0x000000130023d202 */ /* 0x000fe40000000f00 */
[----:B--2---:R-:W-:Y:S02]  /*13a0*/  @!P4 LEA R22, P6, R28, R22, 0x1 ;  /* 0x000000161c16c211 */ /* 0x004fe400078c08ff */
[----:B------:R-:W-:Y:S01]  /*13b0*/  ISETP.GE.AND.EX P3, PT, R33, UR15, PT, P3 ;  /* 0x0000000f21007c0c */ /* 0x000fe2000bf66330 */
[----:B------:R-:W-:Y:S01]  /*13c0*/  @!P5 IMAD.WIDE.U32 R24, R24, R10, R34 ;  /* 0x0000000a1818d225 */ /* 0x000fe200078e0022 */
[----:B------:R-:W-:-:S03]  /*13d0*/  @!P4 LEA.HI.X R23, R28, R23, R11, 0x1, P6 ;  /* 0x000000171c17c211 */ /* 0x000fc600030f0c0b */
[----:B------:R-:W-:Y:S01]  /*13e0*/  HFMA2 R10, -RZ, RZ, 0, 0 ;  /* 0x00000000ff0a7431 */ /* 0x000fe200000001ff */
[----:B------:R-:W1:Y:S01]  /*13f0*/  @!P2 LDC.64 R28, c[0x0][0x390] ;  /* 0x0000e400ff1cab82 */ /* 0x000e620000000a00 */
[----:B------:R-:W-:Y:S02]  /*1400*/  @!P5 IADD3 R11, PT, PT, R25, R43, RZ ;  /* 0x0000002b190bd210 */ /* 0x000fe40007ffe0ff */
[C---:B0-----:R-:W-:Y:S02]  /*1410*/  @!P5 LEA R42, P6, R24.reuse, R20, 0x1 ;  /* 0x00000014182ad211 */ /* 0x041fe400078c08ff */
[----:B------:R0:W2:Y:S01]  /*1420*/  @!P4 LDG.E R10, desc[UR12][R22.64] ;  /* 0x0000000c160ac981 */ /* 0x0000a2000c1e1900 */
[----:B------:R-:W-:Y:S02]  /*1430*/  IADD3 R26, PT, PT, R27, 0x120, RZ ;  /* 0x000001201b1a7810 */ /* 0x000fe40007ffe0ff */
[----:B------:R-:W-:Y:S02]  /*1440*/  @!P5 LEA.HI.X R43, R24, R21, R11, 0x1, P6 ;  /* 0x00000015182bd211 */ /* 0x000fe400030f0c0b */
[----:B------:R-:W-:Y:S01]  /*1450*/  MOV R11, RZ ;  /* 0x000000ff000b7202 */ /* 0x000fe20000000f00 */
[----:B------:R-:W1:Y:S01]  /*1460*/  @!P1 LDC.64 R24, c[0x0][0x390] ;  /* 0x0000e400ff189b82 */ /* 0x000e620000000a00 */
[----:B------:R-:W-:-:S02]  /*1470*/  ISETP.GE.U32.AND P4, PT, R26, UR14, PT ;  /* 0x0000000e1a007c0c */ /* 0x000fc4000bf86070 */
[----:B------:R-:W-:Y:S02]  /*1480*/  SHF.R.S32.HI R35, RZ, 0x1f, R26 ;  /* 0x0000001fff237819 */ /* 0x000fe4000001141a */
[----:B------:R0:W2:Y:S03]  /*1490*/  @!P5 LDG.E R11, desc[UR12][R42.64] ;  /* 0x0000000c2a0bd981 */ /* 0x0000a6000c1e1900 */
[----:B------:R-:W1:Y:S01]  /*14a0*/  @!P3 LDC.64 R20, c[0x0][0x3e0] ;  /* 0x0000f800ff14bb82 */ /* 0x000e620000000a00 */
[----:B------:R-:W-:Y:S02]  /*14b0*/  ISETP.GE.AND.EX P5, PT, R35, UR15, PT, P4 ;  /* 0x0000000f23007c0c */ /* 0x000fe4000bfa6340 */
[----:B------:R-:W-:Y:S01]  /*14c0*/  IADD3 R36, PT, PT, R27, 0x130, RZ ;  /* 0x000001301b247810 */ /* 0x000fe20007ffe0ff */
[----:B------:R-:W-:Y:S01]  /*14d0*/  @!P2 IMAD R45, R45, R12, RZ ;  /* 0x0000000c2d2da224 */ /* 0x000fe200078e02ff */
[----:B0-----:R-:W-:Y:S01]  /*14e0*/  @!P2 MOV R22, R16 ;  /* 0x000000100016a202 */ /* 0x001fe20000000f00 */
[----:B------:R-:W-:Y:S01]  /*14f0*/  @!P1 IMAD R34, R41, R14, RZ ;  /* 0x0000000e29229224 */ /* 0x000fe200078e02ff */
[----:B------:R-:W-:-:S02]  /*1500*/  @!P2 MOV R23, R19 ;  /* 0x000000130017a202 */ /* 0x000fc40000000f00 */
[----:B------:R-:W-:Y:S02]  /*1510*/  ISETP.GE.U32.AND P4, PT, R36, UR14, PT ;  /* 0x0000000e24007c0c */ /* 0x000fe4000bf86070 */
[----:B------:R-:W-:Y:S01]  /*1520*/  SHF.R.S32.HI R41, RZ, 0x1f, R36 ;  /* 0x0000001fff297819 */ /* 0x000fe20000011424 */
[C---:B------:R-:W-:Y:S01]  /*1530*/  @!P2 IMAD R45, R32.reuse, R13, R45 ;  /* 0x0000000d202da224 */ /* 0x040fe200078e022d */
[----:B------:R-:W-:Y:S01]  /*1540*/  @!P1 MOV R42, R16 ;  /* 0x00000010002a9202 */ /* 0x000fe20000000f00 */
[----:B------:R-:W-:Y:S01]  /*1550*/  @!P2 IMAD.WIDE.U32 R12, R32, R12, R22 ;  /* 0x0000000c200ca225 */ /* 0x000fe200078e0016 */
[----:B------:R-:W-:Y:S01]  /*1560*/  @!P1 MOV R43, R19 ;  /* 0x00000013002b9202 */ /* 0x000fe20000000f00 */
[----:B------:R-:W0:Y:S01]  /*1570*/  @!P3 LDC.64 R22, c[0x0][0x390] ;  /* 0x0000e400ff16bb82 */ /* 0x000e220000000a00 */
[----:B------:R-:W-:Y:S01]  /*1580*/  ISETP.GE.AND.EX P4, PT, R41, UR15, PT, P4 ;  /* 0x0000000f29007c0c */ /* 0x000fe2000bf86340 */
[----:B------:R-:W-:Y:S01]  /*1590*/  @!P1 IMAD R49, R31, R15, R34 ;  /* 0x0000000f1f319224 */ /* 0x000fe200078e0222 */
[----:B------:R-:W-:Y:S01]  /*15a0*/  @!P2 IADD3 R13, PT, PT, R13, R45, RZ ;  /* 0x0000002d0d0da210 */ /* 0x000fe20007ffe0ff */
[----:B------:R-:W-:Y:S01]  /*15b0*/  @!P1 IMAD.WIDE.U32 R42, R31, R14, R42 ;  /* 0x0000000e1f2a9225 */ /* 0x000fe200078e002a */
[----:B-1----:R-:W-:-:S03]  /*15c0*/  @!P2 LEA R44, P6, R12, R28, 0x1 ;  /* 0x0000001c0c2ca211 */ /* 0x002fc600078c08ff */
[----:B------:R-:W1:Y:S01]  /*15d0*/  @!P5 LDC.64 R14, c[0x0][0x3e0] ;  /* 0x0000f800ff0edb82 */ /* 0x000e620000000a00 */
[----:B------:R-:W-:Y:S01]  /*15e0*/  @!P2 LEA.HI.X R45, R12, R29, R13, 0x1, P6 ;  /* 0x0000001d0c2da211 */ /* 0x000fe200030f0c0d */
[----:B------:R-:W-:Y:S01]  /*15f0*/  HFMA2 R12, -RZ, RZ, 0, 0 ;  /* 0x00000000ff0c7431 */ /* 0x000fe200000001ff */
[C---:B------:R-:W-:Y:S01]  /*1600*/  @!P1 LEA R32, P6, R42.reuse, R24, 0x1 ;  /* 0x000000182a209211 */ /* 0x040fe200078c08ff */
[----:B------:R-:W-:Y:S01]  /*1610*/  @!P3 IMAD R24, R33, R20, RZ ;  /* 0x000000142118b224 */ /* 0x000fe200078e02ff */
[----:B------:R-:W-:Y:S02]  /*1620*/  @!P1 IADD3 R13, PT, PT, R43, R49, RZ ;  /* 0x000000312b0d9210 */ /* 0x000fe40007ffe0ff */
[----:B------:R-:W-:Y:S01]  /*1630*/  IADD3 R37, PT, PT, R27, 0x140, RZ ;  /* 0x000001401b257810 */ /* 0x000fe20007ffe0ff */
[----:B------:R-:W4:Y:S01]  /*1640*/  @!P4 LDC.64 R28, c[0x0][0x3e0] ;  /* 0x0000f800ff1ccb82 */ /* 0x000f220000000a00 */
[----:B------:R4:W2:Y:S01]  /*1650*/  @!P2 LDG.E R12, desc[UR12][R44.64] ;  /* 0x0000000c2c0ca981 */ /* 0x0008a2000c1e1900 */
[----:B------:R-:W-:Y:S01]  /*1660*/  @!P1 LEA.HI.X R33, R42, R25, R13, 0x1, P6 ;  /* 0x000000192a219211 */ /* 0x000fe200030f0c0d */
[----:B------:R-:W-:Y:S01]  /*1670*/  @!P3 IMAD R21, R30, R21, R24 ;  /* 0x000000151e15b224 */ /* 0x000fe200078e0218 */
[----:B------:R-:W-:-:S02]  /*1680*/  ISETP.GE.U32.AND P2, PT, R37, UR14, PT ;  /* 0x0000000e25007c0c */ /* 0x000fc4000bf46070 */
[----:B------:R-:W-:Y:S02]  /*1690*/  SHF.R.S32.HI R49, RZ, 0x1f, R37 ;  /* 0x0000001fff317819 */ /* 0x000fe40000011425 */
[----:B------:R-:W-:Y:S02]  /*16a0*/  @!P3 MOV R24, R16 ;  /* 0x000000100018b202 */ /* 0x000fe40000000f00 */
[----:B------:R-:W-:Y:S01]  /*16b0*/  @!P3 MOV R25, R19 ;  /* 0x000000130019b202 */ /* 0x000fe20000000f00 */
[----:B------:R-:W-:Y:S01]  /*16c0*/  HFMA2 R13, -RZ, RZ, 0, 0 ;  /* 0x00000000ff0d7431 */ /* 0x000fe200000001ff */
[----:B------:R-:W-:Y:S01]  /*16d0*/  ISETP.GE.AND.EX P2, PT, R49, UR15, PT, P2 ;  /* 0x0000000f31007c0c */ /* 0x000fe2000bf46320 */
[----:B------:R-:W-:Y:S02]  /*16e0*/  @!P3 IMAD.WIDE.U32 R24, R30, R20, R24 ;  /* 0x000000141e18b225 */ /* 0x000fe400078e0018 */
[----:B------:R-:W4:Y:S02]  /*16f0*/  @!P5 LDC.64 R30, c[0x0][0x390] ;  /* 0x0000e400ff1edb82 */ /* 0x000f240000000a00 */
[----:B------:R4:W2:Y:S01]  /*1700*/  @!P1 LDG.E R13, desc[UR12][R32.64] ;  /* 0x0000000c200d9981 */ /* 0x0008a2000c1e1900 */
[----:B------:R-:W-:-:S02]  /*1710*/  @!P3 IADD3 R25, PT, PT, R25, R21, RZ ;  /* 0x000000151919b210 */ /* 0x000fc40007ffe0ff */
[C---:B0-----:R-:W-:Y:S01]  /*1720*/  @!P3 LEA R34, P1, R24.reuse, R22, 0x1 ;  /* 0x000000161822b211 */ /* 0x041fe200078208ff */
[----:B-1----:R-:W-:Y:S01]  /*1730*/  @!P5 IMAD R22, R35, R14, RZ ;  /* 0x0000000e2316d224 */ /* 0x002fe200078e02ff */
[----:B------:R-:W-:Y:S01]  /*1740*/  IADD3 R43, PT, PT, R27, 0x150, RZ ;  /* 0x000001501b2b7810 */ /* 0x000fe20007ffe0ff */
[----:B------:R-:W0:Y:S01]  /*1750*/  @!P4 LDC.64 R20, c[0x0][0x390] ;  /* 0x0000e400ff14cb82 */ /* 0x000e220000000a00 */
[----:B------:R-:W-:Y:S01]  /*1760*/  @!P3 LEA.HI.X R35, R24, R23, R25, 0x1, P1 ;  /* 0x000000171823b211 */ /* 0x000fe200008f0c19 */
[----:B------:R-:W-:Y:S01]  /*1770*/  @!P5 IMAD R15, R26, R15, R22 ;  /* 0x0000000f1a0fd224 */ /* 0x000fe200078e0216 */
[----:B------:R-:W-:Y:S02]  /*1780*/  @!P5 MOV R22, R16 ;  /* 0x000000100016d202 */ /* 0x000fe40000000f00 */
[----:B------:R-:W-:-:S03]  /*1790*/  @!P5 MOV R23, R19 ;  /* 0x000000130017d202 */ /* 0x000fc60000000f00 */
[----:B------:R-:W1:Y:S01]  /*17a0*/  @!P2 LDC.64 R24, c[0x0][0x3e0] ;  /* 0x0000f800ff18ab82 */ /* 0x000e620000000a00 */
[----:B------:R-:W-:Y:S01]  /*17b0*/  ISETP.GE.U32.AND P1, PT, R43, UR14, PT ;  /* 0x0000000e2b007c0c */ /* 0x000fe2000bf26070 */
[----:B----4-:R-:W-:Y:S01]  /*17c0*/  @!P4 IMAD R41, R41, R28, RZ ;  /* 0x0000001c2929c224 */ /* 0x010fe200078e02ff */
[----:B------:R-:W-:Y:S01]  /*17d0*/  SHF.R.S32.HI R45, RZ, 0x1f, R43 ;  /* 0x0000001fff2d7819 */ /* 0x000fe2000001142b */
[----:B------:R-:W-:-:S04]  /*17e0*/  @!P5 IMAD.WIDE.U32 R22, R26, R14, R22 ;  /* 0x0000000e1a16d225 */ /* 0x000fc800078e0016 */
[----:B------:R-:W-:Y:S01]  /*17f0*/  HFMA2 R14, -RZ, RZ, 0, 0 ;  /* 0x00000000ff0e7431 */ /* 0x000fe200000001ff */
[----:B------:R-:W-:Y:S01]  /*1800*/  ISETP.GE.AND.EX P1, PT, R45, UR15, PT, P1 ;  /* 0x0000000f2d007c0c */ /* 0x000fe2000bf26310 */
[----:B------:R-:W-:Y:S01]  /*1810*/  @!P4 IMAD R33, R36, R29, R41 ;  /* 0x0000001d2421c224 */ /* 0x000fe200078e0229 */
[----:B------:R-:W-:Y:S02]  /*1820*/  @!P4 MOV R40, R16 ;  /* 0x000000100028c202 */ /* 0x000fe40000000f00 */
[----:B------:R-:W-:Y:S01]  /*1830*/  @!P4 MOV R41, R19 ;  /* 0x000000130029c202 */ /* 0x000fe20000000f00 */
[----:B------:R-:W4:Y:S01]  /*1840*/  @!P3 LDG.E R14, desc[UR12][R34.64] ;  /* 0x0000000c220eb981 */ /* 0x000f22000c1e1900 */
[----:B------:R-:W-:Y:S02]  /*1850*/  @!P5 IADD3 R15, PT, PT, R23, R15, RZ ;  /* 0x0000000f170fd210 */ /* 0x000fe40007ffe0ff */
[----:B------:R-:W-:Y:S01]  /*1860*/  @!P5 LEA R30, P3, R22, R30, 0x1 ;  /* 0x0000001e161ed211 */ /* 0x000fe200078608ff */
[----:B------:R-:W-:-:S02]  /*1870*/  @!P4 IMAD.WIDE.U32 R40, R36, R28, R40 ;  /* 0x0000001c2428c225 */ /* 0x000fc400078e0028 */
[----:B------:R-:W1:Y:S01]  /*1880*/  @!P2 LDC.64 R28, c[0x0][0x390] ;  /* 0x0000e400ff1cab82 */ /* 0x000e620000000a00 */
[----:B------:R-:W-:Y:S01]  /*1890*/  @!P5 LEA.HI.X R31, R22, R31, R15, 0x1, P3 ;  /* 0x0000001f161fd211 */ /* 0x000fe200018f0c0f */
[----:B------:R-:W-:Y:S01]  /*18a0*/  HFMA2 R15, -RZ, RZ, 0, 0 ;  /* 0x00000000ff0f7431 */ /* 0x000fe200000001ff */
[----:B------:R-:W-:Y:S02]  /*18b0*/  @!P4 IADD3 R26, PT, PT, R41, R33, RZ ;  /* 0x00000021291ac210 */ /* 0x000fe40007ffe0ff */
[----:B0-----:R-:W-:-:S03]  /*18c0*/  @!P4 LEA R32, P3, R40, R20, 0x1 ;  /* 0x000000142820c211 */ /* 0x001fc600078608ff */
[----:B------:R-:W0:Y:S01]  /*18d0*/  @!P1 LDC.64 R22, c[0x0][0x3e0] ;  /* 0x0000f800ff169b82 */ /* 0x000e220000000a00 */
[----:B------:R-:W-:Y:S01]  /*18e0*/  IADD3 R44, PT, PT, R27, 0x160, RZ ;  /* 0x000001601b2c7810 */ /* 0x000fe20007ffe0ff */
[----:B------:R1:W4:Y:S02]  /*18f0*/  @!P5 LDG.E R15, desc[UR12][R30.64] ;  /* 0x0000000c1e0fd981 */ /* 0x000324000c1e1900 */
[----:B-1----:R-:W-:Y:S01]  /*1900*/  @!P2 IMAD R20, R49, R24, RZ ;  /* 0x000000183114a224 */ /* 0x002fe200078e02ff */
[----:B------:R-:W-:Y:S02]  /*1910*/  @!P4 LEA.HI.X R33, R40, R21, R26, 0x1, P3 ;  /* 0x000000152821c211 */ /* 0x000fe400018f0c1a */
[----:B------:R-:W-:Y:S02]  /*1920*/  ISETP.GE.U32.AND P3, PT, R44, UR14, PT ;  /* 0x0000000e2c007c0c */ /* 0x000fe4000bf66070 */
[----:B------:R-:W-:Y:S02]  /*1930*/  SHF.R.S32.HI R49, RZ, 0x1f, R44 ;  /* 0x0000001fff317819 */ /* 0x000fe4000001142c */
[----:B------:R-:W-:-:S02]  /*1940*/  @!P2 MOV R30, R16 ;  /* 0x00000010001ea202 */ /* 0x000fc40000000f00 */
[----:B------:R-:W-:Y:S01]  /*1950*/  @!P2 MOV R31, R19 ;  /* 0x00000013001fa202 */ /* 0x000fe20000000f00 */
[----:B------:R-:W-:Y:S01]  /*1960*/  @!P2 IMAD R25, R37, R25, R20 ;  /* 0x000000192519a224 */ /* 0x000fe200078e0214 */
[----:B------:R-:W-:Y:S01]  /*1970*/  IADD3 R46, PT, PT, R27, 0x170, RZ ;  /* 0x000001701b2e7810 */ /* 0x000fe20007ffe0ff */
[----:B------:R-:W1:Y:S01]  /*1980*/  @!P1 LDC.64 R20, c[0x0][0x390] ;  /* 0x0000e400ff149b82 */ /* 0x000e620000000a00 */
[----:B------:R-:W-:Y:S01]  /*1990*/  ISETP.GE.AND.EX P3, PT, R49, UR15, PT, P3 ;  /* 0x0000000f31007c0c */ /* 0x000fe2000bf66330 */
[----:B------:R-:W-:-:S04]  /*19a0*/  @!P2 IMAD.WIDE.U32 R30, R37, R24, R30 ;  /* 0x00000018251ea225 */ /* 0x000fc800078e001e */
[----:B------:R-:W-:Y:S01]  /*19b0*/  HFMA2 R24, -RZ, RZ, 0, 0 ;  /* 0x00000000ff187431 */ /* 0x000fe200000001ff */
[----:B------:R-:W-:Y:S02]  /*19c0*/  ISETP.GE.U32.AND P5, PT, R46, UR14, PT ;  /* 0x0000000e2e007c0c */ /* 0x000fe4000bfa6070 */
[----:B------:R-:W-:Y:S02]  /*19d0*/  SHF.R.S32.HI R55, RZ, 0x1f, R46 ;  /* 0x0000001fff377819 */ /* 0x000fe4000001142e */
[----:B------:R-:W-:Y:S01]  /*19e0*/  @!P2 IADD3 R25, PT, PT, R31, R25, RZ ;  /* 0x000000191f19a210 */ /* 0x000fe20007ffe0ff */
[----:B------:R1:W4:Y:S01]  /*19f0*/  @!P4 LDG.E R24, desc[UR12][R32.64] ;  /* 0x0000000c2018c981 */ /* 0x000322000c1e1900 */
[----:B------:R-:W-:Y:S02]  /*1a00*/  ISETP.GE.AND.EX P5, PT, R55, UR15, PT, P5 ;  /* 0x0000000f37007c0c */ /* 0x000fe4000bfa6350 */
[----:B------:R-:W-:Y:S01]  /*1a10*/  @!P2 LEA R36, P4, R30, R28, 0x1 ;  /* 0x0000001c1e24a211 */ /* 0x000fe200078808ff */
[----:B0-----:R-:W-:Y:S01]  /*1a20*/  @!P1 IMAD R26, R45, R22, RZ ;  /* 0x000000162d1a9224 */ /* 0x001fe200078e02ff */
[----:B------:R-:W0:Y:S01]  /*1a30*/  @!P3 LDC.64 R40, c[0x0][0x3e0] ;  /* 0x0000f800ff28bb82 */ /* 0x000e220000000a00 */
[----:B------:R-:W-:-:S02]  /*1a40*/  @!P1 MOV R28, R16 ;  /* 0x00000010001c9202 */ /* 0x000fc40000000f00 */
[----:B------:R-:W-:Y:S02]  /*1a50*/  @!P2 LEA.HI.X R37, R30, R29, R25, 0x1, P4 ;  /* 0x0000001d1e25a211 */ /* 0x000fe400020f0c19 */
[----:B------:R-:W-:Y:S02]  /*1a60*/  @!P1 MOV R29, R19 ;  /* 0x00000013001d9202 */ /* 0x000fe40000000f00 */
[----:B------:R-:W-:Y:S01]  /*1a70*/  IADD3 R42, PT, PT, R27, 0x180, RZ ;  /* 0x000001801b2a7810 */ /* 0x000fe20007ffe0ff */
[C---:B------:R-:W-:Y:S01]  /*1a80*/  @!P1 IMAD R35, R43.reuse, R23, R26 ;  /* 0x000000172b239224 */ /* 0x040fe200078e021a */
[----:B------:R-:W3:Y:S01]  /*1a90*/  @!P5 LDC.64 R30, c[0x0][0x3e0] ;  /* 0x0000f800ff1edb82 */ /* 0x000ee20000000a00 */
[----:B------:R-:W-:Y:S01]  /*1aa0*/  @!P1 IMAD.WIDE.U32 R22, R43, R22, R28 ;  /* 0x000000162b169225 */ /* 0x000fe200078e001c */
[----:B------:R-:W-:Y:S02]  /*1ab0*/  ISETP.GE.U32.AND P4, PT, R42, UR14, PT ;  /* 0x0000000e2a007c0c */ /* 0x000fe4000bf86070 */
[----:B------:R-:W-:-:S02]  /*1ac0*/  SHF.R.S32.HI R53, RZ, 0x1f, R42 ;  /* 0x0000001fff357819 */ /* 0x000fc4000001142a */
[----:B------:R-:W-:Y:S02]  /*1ad0*/  @!P1 IADD3 R23, PT, PT, R23, R35, RZ ;  /* 0x0000002317179210 */ /* 0x000fe40007ffe0ff */
[----:B------:R-:W-:Y:S01]  /*1ae0*/  ISETP.GE.AND.EX P4, PT, R53, UR15, PT, P4 ;  /* 0x0000000f35007c0c */ /* 0x000fe2000bf86340 */
[----:B------:R-:W5:Y:S01]  /*1af0*/  @!P3 LDC.64 R28, c[0x0][0x390] ;  /* 0x0000e400ff1cbb82 */ /* 0x000f620000000a00 */
[C---:B-1----:R-:W-:Y:S02]  /*1b00*/  @!P1 LEA R34, P6, R22.reuse, R20, 0x1 ;  /* 0x0000001416229211 */ /* 0x042fe400078c08ff */
[----:B------:R-:W-:Y:S02]  /*1b10*/  MOV R25, RZ ;  /* 0x000000ff00197202 */ /* 0x000fe40000000f00 */
[----:B------:R-:W-:Y:S02]  /*1b20*/  IADD3 R45, PT, PT, R27, 0x190, RZ ;  /* 0x000001901b2d7810 */ /* 0x000fe40007ffe0ff */
[----:B------:R-:W-:-:S02]  /*1b30*/  @!P1 LEA.HI.X R35, R22, R21, R23, 0x1, P6 ;  /* 0x0000001516239211 */ /* 0x000fc400030f0c17 */
[----:B------:R-:W1:Y:S01]  /*1b40*/  @!P5 LDC.64 R22, c[0x0][0x390] ;  /* 0x0000e400ff16db82 */ /* 0x000e620000000a00 */
[----:B------:R3:W4:Y:S01]  /*1b50*/  @!P2 LDG.E R25, desc[UR12][R36.64] ;  /* 0x0000000c2419a981 */ /* 0x000722000c1e1900 */
[----:B------:R-:W-:Y:S02]  /*1b60*/  ISETP.GE.U32.AND P2, PT, R45, UR14, PT ;  /* 0x0000000e2d007c0c */ /* 0x000fe4000bf46070 */
[----:B------:R-:W-:Y:S01]  /*1b70*/  SHF.R.S32.HI R51, RZ, 0x1f, R45 ;  /* 0x0000001fff337819 */ /* 0x000fe2000001142d */
[----:B0-----:R-:W-:Y:S01]  /*1b80*/  @!P3 IMAD R49, R49, R40, RZ ;  /* 0x000000283131b224 */ /* 0x001fe200078e02ff */
[----:B------:R-:W-:Y:S02]  /*1b90*/  @!P3 MOV R32, R16 ;  /* 0x000000100020b202 */ /* 0x000fe40000000f00 */
[----:B------:R-:W0:Y:S01]  /*1ba0*/  @!P4 LDC.64 R20, c[0x0][0x3e0] ;  /* 0x0000f800ff14cb82 */ /* 0x000e220000000a00 */
[----:B------:R-:W-:Y:S02]  /*1bb0*/  ISETP.GE.AND.EX P2, PT, R51, UR15, PT, P2 ;  /* 0x0000000f33007c0c */ /* 0x000fe4000bf46320 */
[----:B------:R-:W-:Y:S01]  /*1bc0*/  @!P3 MOV R33, R19 ;  /* 0x000000130021b202 */ /* 0x000fe20000000f00 */
[----:B------:R-:W-:-:S02]  /*1bd0*/  HFMA2 R26, -RZ, RZ, 0, 0 ;  /* 0x00000000ff1a7431 */ /* 0x000fc400000001ff */
[C---:B------:R-:W-:Y:S01]  /*1be0*/  @!P3 IMAD R49, R44.reuse, R41, R49 ;  /* 0x000000292c31b224 */ /* 0x040fe200078e0231 */
[----:B------:R-:W-:Y:S01]  /*1bf0*/  IADD3 R43, PT, PT, R27, 0x1a0, RZ ;  /* 0x000001a01b2b7810 */ /* 0x000fe20007ffe0ff */
[----:B---3--:R-:W-:Y:S01]  /*1c00*/  @!P5 IMAD R55, R55, R30, RZ ;  /* 0x0000001e3737d224 */ /* 0x008fe200078e02ff */
[----:B------:R-:W3:Y:S01]  /*1c10*/  @!P4 LDC.64 R36, c[0x0][0x390] ;  /* 0x0000e400ff24cb82 */ /* 0x000ee20000000a00 */
[----:B------:R-:W-:Y:S01]  /*1c20*/  @!P3 IMAD.WIDE.U32 R40, R44, R40, R32 ;  /* 0x000000282c28b225 */ /* 0x000fe200078e0020 */
[----:B------:R-:W-:Y:S01]  /*1c30*/  @!P5 MOV R32, R16 ;  /* 0x000000100020d202 */ /* 0x000fe20000000f00 */
[----:B------:R1:W4:Y:S01]  /*1c40*/  @!P1 LDG.E R26, desc[UR12][R34.64] ;  /* 0x0000000c221a9981 */ /* 0x000322000c1e1900 */
[----:B------:R-:W-:Y:S01]  /*1c50*/  @!P5 MOV R33, R19 ;  /* 0x000000130021d202 */ /* 0x000fe20000000f00 */
[C---:B------:R-:W-:Y:S01]  /*1c60*/  @!P5 IMAD R55, R46.reuse, R31, R55 ;  /* 0x0000001f2e37d224 */ /* 0x040fe200078e0237 */
[----:B------:R-:W-:Y:S01]  /*1c70*/  ISETP.GE.U32.AND P1, PT, R43, UR14, PT ;  /* 0x0000000e2b007c0c */ /* 0x000fe2000bf26070 */
[----:B------:R-:W-:-:S03]  /*1c80*/  @!P5 IMAD.WIDE.U32 R30, R46, R30, R32 ;  /* 0x0000001e2e1ed225 */ /* 0x000fc600078e0020 */
[----:B------:R-:W3:Y:S01]  /*1c90*/  @!P2 LDC.64 R32, c[0x0][0x3e0] ;  /* 0x0000f800ff20ab82 */ /* 0x000ee20000000a00 */
[----:B-1----:R-:W-:Y:S02]  /*1ca0*/  @!P3 IADD3 R35, PT, PT, R41, R49, RZ ;  /* 0x000000312923b210 */ /* 0x002fe40007ffe0ff */
[C---:B-----5:R-:W-:Y:S02]  /*1cb0*/  @!P3 LEA R34, P6, R40.reuse, R28, 0x1 ;  /* 0x0000001c2822b211 */ /* 0x060fe400078c08ff */
[----:B------:R-:W-:Y:S02]  /*1cc0*/  SHF.R.S32.HI R49, RZ, 0x1f, R43 ;  /* 0x0000001fff317819 */ /* 0x000fe4000001142b */
[----:B------:R-:W-:Y:S02]  /*1cd0*/  @!P3 LEA.HI.X R35, R40, R29, R35, 0x1, P6 ;  /* 0x0000001d2823b211 */ /* 0x000fe400030f0c23 */
[----:B------:R-:W-:Y:S02]  /*1ce0*/  ISETP.GE.AND.EX P1, PT, R49, UR15, PT, P1 ;  /* 0x0000000f31007c0c */ /* 0x000fe4000bf26310 */
[----:B------:R-:W-:-:S02]  /*1cf0*/  @!P5 IADD3 R28, PT, PT, R31, R55, RZ ;  /* 0x000000371f1cd210 */ /* 0x000fc40007ffe0ff */
[C---:B------:R-:W-:Y:S01]  /*1d00*/  @!P5 LEA R22, P6, R30.reuse, R22, 0x1 ;  /* 0x000000161e16d211 */ /* 0x040fe200078c08ff */
[----:B0-----:R-:W-:Y:S01]  /*1d10*/  @!P4 IMAD R53, R53, R20, RZ ;  /* 0x000000143535c224 */ /* 0x001fe200078e02ff */
[----:B------:R-:W-:Y:S02]  /*1d20*/  @!P4 MOV R29, R19 ;  /* 0x00000013001dc202 */ /* 0x000fe40000000f00 */
[----:B------:R-:W-:Y:S02]  /*1d30*/  @!P5 LEA.HI.X R23, R30, R23, R28, 0x1, P6 ;  /* 0x000000171e17d211 */ /* 0x000fe400030f0c1c */
[----:B------:R-:W-:Y:S01]  /*1d40*/  @!P4 MOV R28, R16 ;  /* 0x00000010001cc202 */ /* 0x000fe20000000f00 */
[C---:B------:R-:W-:Y:S02]  /*1d50*/  @!P4 IMAD R53, R42.reuse, R21, R53 ;  /* 0x000000152a35c224 */ /* 0x040fe400078e0235 */
[----:B------:R-:W-:Y:S01]  /*1d60*/  HFMA2 R72, -RZ, RZ, 0, 0 ;  /* 0x00000000ff487431 */ /* 0x000fe200000001ff */
[----:B------:R-:W0:Y:S01]  /*1d70*/  @!P1 LDC.64 R30, c[0x0][0x3e0] ;  /* 0x0000f800ff1e9b82 */ /* 0x000e220000000a00 */
[----:B------:R-:W-:-:S04]  /*1d80*/  @!P4 IMAD.WIDE.U32 R28, R42, R20, R28 ;  /* 0x000000142a1cc225 */ /* 0x000fc800078e001c */
[----:B------:R-:W-:Y:S01]  /*1d90*/  HFMA2 R70, -RZ, RZ, 0, 0 ;  /* 0x00000000ff467431 */ /* 0x000fe200000001ff */
[----:B------:R-:W-:Y:S01]  /*1da0*/  IADD3 R41, PT, PT, R27, 0x1b0, RZ ;  /* 0x000001b01b297810 */ /* 0x000fe20007ffe0ff */
[----:B------:R1:W5:Y:S01]  /*1db0*/  @!P3 LDG.E R72, desc[UR12][R34.64] ;  /* 0x0000000c2248b981 */ /* 0x000362000c1e1900 */
[----:B------:R-:W0:Y:S03]  /*1dc0*/  @!P2 LDC.64 R20, c[0x0][0x390] ;  /* 0x0000e400ff14ab82 */ /* 0x000e260000000a00 */
[----:B------:R1:W5:Y:S01]  /*1dd0*/  @!P5 LDG.E R70, desc[UR12][R22.64] ;  /* 0x0000000c1646d981 */ /* 0x000362000c1e1900 */
[----:B------:R-:W-:Y:S02]  /*1de0*/  @!P4 IADD3 R29, PT, PT, R29, R53, RZ ;  /* 0x000000351d1dc210 */ /* 0x000fe40007ffe0ff */
[----:B---3--:R-:W-:Y:S02]  /*1df0*/  @!P4 LEA R36, P6, R28, R36, 0x1 ;  /* 0x000000241c24c211 */ /* 0x008fe400078c08ff */
[----:B------:R-:W-:Y:S01]  /*1e00*/  ISETP.GE.U32.AND P3, PT, R41, UR14, PT ;  /* 0x0000000e29007c0c */ /* 0x000fe2000bf66070 */
[----:B-1----:R-:W-:Y:S01]  /*1e10*/  @!P2 IMAD R34, R51, R32, RZ ;  /* 0x000000203322a224 */ /* 0x002fe200078e02ff */
[----:B------:R-:W-:-:S02]  /*1e20*/  SHF.R.S32.HI R57, RZ, 0x1f, R41 ;  /* 0x0000001fff397819 */ /* 0x000fc40000011429 */
[----:B------:R-:W-:Y:S02]  /*1e30*/  @!P2 MOV R22, R16 ;  /* 0x000000100016a202 */ /* 0x000fe40000000f00 */
[----:B------:R-:W-:Y:S01]  /*1e40*/  @!P2 MOV R23, R19 ;  /* 0x000000130017a202 */ /* 0x000fe20000000f00 */
[C---:B------:R-:W-:Y:S01]  /*1e50*/  @!P2 IMAD R35, R45.reuse, R33, R34 ;  /* 0x000000212d23a224 */ /* 0x040fe200078e0222 */
[----:B------:R-:W-:Y:S02]  /*1e60*/  MOV R65, RZ ;  /* 0x000000ff00417202 */ /* 0x000fe40000000f00 */
[----:B------:R-:W-:Y:S01]  /*1e70*/  @!P4 LEA.HI.X R37, R28, R37, R29, 0x1, P6 ;  /* 0x000000251c25c211 */ /* 0x000fe200030f0c1d */
[----:B------:R-:W-:Y:S01]  /*1e80*/  @!P2 IMAD.WIDE.U32 R32, R45, R32, R22 ;  /* 0x000000202d20a225 */ /* 0x000fe200078e0016 */
[----:B------:R-:W-:Y:S01]  /*1e90*/  ISETP.GE.AND.EX P3, PT, R57, UR15, PT, P3 ;  /* 0x0000000f39007c0c */ /* 0x000fe2000bf66330 */
[----:B------:R-:W1:Y:S01]  /*1ea0*/  @!P1 LDC.64 R28, c[0x0][0x390] ;  /* 0x0000e400ff1c9b82 */ /* 0x000e620000000a00 */
[C---:B------:R-:W-:Y:S01]  /*1eb0*/  IADD3 R45, PT, PT, R27.reuse, 0x1c0, RZ ;  /* 0x000001c01b2d7810 */ /* 0x040fe20007ffe0ff */
[----:B------:R3:W5:Y:S01]  /*1ec0*/  @!P4 LDG.E R65, desc[UR12][R36.64] ;  /* 0x0000000c2441c981 */ /* 0x000762000c1e1900 */
[----:B------:R-:W-:-:S02]  /*1ed0*/  IADD3 R51, PT, PT, R27, 0x1d0, RZ ;  /* 0x000001d01b337810 */ /* 0x000fc40007ffe0ff */
[----:B------:R-:W-:Y:S02]  /*1ee0*/  ISETP.GE.U32.AND P4, PT, R45, UR14, PT ;  /* 0x0000000e2d007c0c */ /* 0x000fe4000bf86070 */
[----:B------:R-:W-:Y:S02]  /*1ef0*/  SHF.R.S32.HI R55, RZ, 0x1f, R45 ;  /* 0x0000001fff377819 */ /* 0x000fe4000001142d */
[----:B------:R-:W-:Y:S02]  /*1f00*/  ISETP.GE.U32.AND P5, PT, R51, UR14, PT ;  /* 0x0000000e33007c0c */ /* 0x000fe4000bfa6070 */
[----:B------:R-:W-:Y:S01]  /*1f10*/  SHF.R.S32.HI R53, RZ, 0x1f, R51 ;  /* 0x0000001fff357819 */ /* 0x000fe20000011433 */
[----:B------:R-:W2:Y:S01]  /*1f20*/  @!P3 LDC.64 R22, c[0x0][0x3e0] ;  /* 0x0000f800ff16bb82 */ /* 0x000ea20000000a00 */
[----:B------:R-:W-:Y:S02]  /*1f30*/  ISETP.GE.AND.EX P4, PT, R55, UR15, PT, P4 ;  /* 0x0000000f37007c0c */ /* 0x000fe4000bf86340 */
[----:B0-----:R-:W-:Y:S01]  /*1f40*/  @!P2 LEA R34, P6, R32, R20, 0x1 ;  /* 0x000000142022a211 */ /* 0x001fe200078c08ff */
[----:B------:R-:W-:Y:S01]  /*1f50*/  @!P1 IMAD R20, R49, R30, RZ ;  /* 0x0000001e31149224 */ /* 0x000fe200078e02ff */
[----:B------:R-:W-:-:S02]  /*1f60*/  @!P2 IADD3 R33, PT, PT, R33, R35, RZ ;  /* 0x000000232121a210 */ /* 0x000fc40007ffe0ff */
[----:B------:R-:W-:Y:S01]  /*1f70*/  ISETP.GE.AND.EX P5, PT, R53, UR15, PT, P5 ;  /* 0x0000000f35007c0c */ /* 0x000fe2000bfa6350 */
[C---:B------:R-:W-:Y:S01]  /*1f80*/  @!P1 IMAD R59, R43.reuse, R31, R20 ;  /* 0x0000001f2b3b9224 */ /* 0x040fe200078e0214 */
[----:B------:R-:W-:Y:S02]  /*1f90*/  @!P2 LEA.HI.X R35, R32, R21, R33, 0x1, P6 ;  /* 0x000000152023a211 */ /* 0x000fe400030f0c21 */
[----:B------:R-:W-:Y:S02]  /*1fa0*/  @!P1 MOV R20, R16 ;  /* 0x0000001000149202 */ /* 0x000fe40000000f00 */
[----:B------:R-:W-:Y:S01]  /*1fb0*/  @!P1 MOV R21, R19 ;  /* 0x0000001300159202 */ /* 0x000fe20000000f00 */
[----:B------:R-:W-:Y:S02]  /*1fc0*/  HFMA2 R63, -RZ, RZ, 0, 0 ;  /* 0x00000000ff3f7431 */ /* 0x000fe400000001ff */
[----:B------:R-:W-:Y:S02]  /*1fd0*/  @!P1 IMAD.WIDE.U32 R30, R43, R30, R20 ;  /* 0x0000001e2b1e9225 */ /* 0x000fe400078e0014 */
[----:B------:R-:W0:Y:S01]  /*1fe0*/  @!P4 LDC.64 R42, c[0x0][0x3e0] ;  /* 0x0000f800ff2acb82 */ /* 0x000e220000000a00 */
[----:B------:R-:W-:Y:S01]  /*1ff0*/  IADD3 R33, PT, PT, R27, 0x1e0, RZ ;  /* 0x000001e01b217810 */ /* 0x000fe20007ffe0ff */
[----:B------:R2:W5:Y:S06]  /*2000*/  @!P2 LDG.E R63, desc[UR12][R34.64] ;  /* 0x0000000c223fa981 */ /* 0x00056c000c1e1900 */
[----:B------:R-:W0:Y:S01]  /*2010*/  @!P3 LDC.64 R20, c[0x0][0x390] ;  /* 0x0000e400ff14bb82 */ /* 0x000e220000000a00 */
[----:B------:R-:W-:-:S02]  /*2020*/  ISETP.GE.U32.AND P2, PT, R33, UR14, PT ;  /* 0x0000000e21007c0c */ /* 0x000fc4000bf46070 */
[----:B------:R-:W-:-:S05]  /*2030*/  SHF.R.S32.HI R49, RZ, 0x1f, R33 ;  /* 0x0000001fff317819 */ /* 0x000fca0000011421 */
[----:B---3--:R-:W3:Y:S01]  /*2040*/  @!P5 LDC.64 R36, c[0x0][0x3e0] ;  /* 0x0000f800ff24db82 */ /* 0x008ee20000000a00 */
[----:B------:R-:W-:Y:S02]  /*2050*/  @!P1 IADD3 R31, PT, PT, R31, R59, RZ ;  /* 0x0000003b1f1f9210 */ /* 0x000fe40007ffe0ff */
[C---:B-1----:R-:W-:Y:S02]  /*2060*/  @!P1 LEA R28, P6, R30.reuse, R28, 0x1 ;  /* 0x0000001c1e1c9211 */ /* 0x042fe400078c08ff */
[----:B------:R-:W-:Y:S02]  /*2070*/  IADD3 R27, PT, PT, R27, 0x1f0, RZ ;  /* 0x000001f01b1b7810 */ /* 0x000fe40007ffe0ff */
[----:B------:R-:W-:Y:S01]  /*2080*/  ISETP.GE.AND.EX P2, PT, R49, UR15, PT, P2 ;  /* 0x0000000f31007c0c */ /* 0x000fe2000bf46320 */
[----:B--2---:R-:W-:Y:S01]  /*2090*/  @!P3 IMAD R32, R57, R22, RZ ;  /* 0x000000163920b224 */ /* 0x004fe200078e02ff */
[----:B------:R-:W-:Y:S01]  /*20a0*/  @!P1 LEA.HI.X R29, R30, R29, R31, 0x1, P6 ;  /* 0x0000001d1e1d9211 */ /* 0x000fe200030f0c1f */
[----:B------:R-:W1:Y:S01]  /*20b0*/  @!P4 LDC.64 R34, c[0x0][0x390] ;  /* 0x0000e400ff22cb82 */ /* 0x000e620000000a00 */
[----:B------:R-:W-:-:S02]  /*20c0*/  ISETP.GE.U32.AND P6, PT, R27, UR14, PT ;  /* 0x0000000e1b007c0c */ /* 0x000fc4000bfc6070 */
[----:B------:R-:W-:Y:S02]  /*20d0*/  SHF.R.S32.HI R46, RZ, 0x1f, R27 ;  /* 0x0000001fff2e7819 */ /* 0x000fe4000001141b */
[----:B------:R-:W-:Y:S02]  /*20e0*/  @!P3 MOV R30, R16 ;  /* 0x00000010001eb202 */ /* 0x000fe40000000f00 */
[----:B------:R-:W-:Y:S01]  /*20f0*/  @!P3 MOV R31, R19 ;  /* 0x00000013001fb202 */ /* 0x000fe20000000f00 */
[----:B------:R-:W-:Y:S01]  /*2100*/  HFMA2 R61, -RZ, RZ, 0, 0 ;  /* 0x00000000ff3d7431 */ /* 0x000fe200000001ff */
[----:B------:R-:W-:Y:S01]  /*2110*/  ISETP.GE.AND.EX P6, PT, R46, UR15, PT, P6 ;  /* 0x0000000f2e007c0c */ /* 0x000fe2000bfc6360 */
[C---:B------:R-:W-:Y:S02]  /*2120*/  @!P3 IMAD R57, R41.reuse, R23, R32 ;  /* 0x000000172939b224 */ /* 0x040fe400078e0220 */
[----:B------:R-:W-:Y:S02]  /*2130*/  @!P3 IMAD.WIDE.U32 R22, R41, R22, R30 ;  /* 0x000000162916b225 */ /* 0x000fe400078e001e */
[----:B------:R2:W5:Y:S01]  /*2140*/  @!P1 LDG.E R61, desc[UR12][R28.64] ;  /* 0x0000000c1c3d9981 */ /* 0x000562000c1e1900 */
[----:B------:R-:W1:Y:S01]  /*2150*/  @!P5 LDC.64 R40, c[0x0][0x390] ;  /* 0x0000e400ff28db82 */ /* 0x000e620000000a00 */
[----:B0-----:R-:W-:Y:S01]  /*2160*/  @!P4 IMAD R30, R55, R42, RZ ;  /* 0x0000002a371ec224 */ /* 0x001fe200078e02ff */
[----:B------:R-:W-:Y:S01]  /*2170*/  @!P3 IADD3 R23, PT, PT, R23, R57, RZ ;  /* 0x000000391717b210 */ /* 0x000fe20007ffe0ff */
[----:B---3--:R-:W-:Y:S01]  /*2180*/  @!P5 IMAD R32, R53, R36, RZ ;  /* 0x000000243520d224 */ /* 0x008fe200078e02ff */
[----:B------:R-:W-:Y:S01]  /*2190*/  @!P3 LEA R20, P1, R22, R20, 0x1 ;  /* 0x000000141614b211 */ /* 0x000fe200078208ff */
[----:B------:R-:W-:-:S03]  /*21a0*/  @!P4 IMAD R53, R45, R43, R30 ;  /* 0x0000002b2d35c224 */ /* 0x000fc600078e021e */
[----:B--2---:R-:W0:Y:S01]  /*21b0*/  @!P2 LDC.64 R28, c[0x0][0x3e0] ;  /* 0x0000f800ff1cab82 */ /* 0x004e220000000a00 */
[----:B------:R-:W-:Y:S02]  /*21c0*/  @!P4 MOV R30, R16 ;  /* 0x00000010001ec202 */ /* 0x000fe40000000f00 */
[----:B------:R-:W-:Y:S02]  /*21d0*/  @!P4 MOV R31, R19 ;  /* 0x00000013001fc202 */ /* 0x000fe40000000f00 */
[----:B------:R-:W-:Y:S01]  /*21e0*/  @!P3 LEA.HI.X R21, R22, R21, R23, 0x1, P1 ;  /* 0x000000151615b211 */ /* 0x000fe200008f0c17 */
[----:B------:R-:W-:Y:S02]  /*21f0*/  @!P5 IMAD R55, R51, R37, R32 ;  /* 0x000000253337d224 */ /* 0x000fe400078e0220 */
[----:B------:R-:W2:Y:S01]  /*2200*/  @!P6 LDC.64 R22, c[0x0][0x3e0] ;  /* 0x0000f800ff16eb82 */ /* 0x000ea20000000a00 */
[----:B------:R-:W-:-:S04]  /*2210*/  @!P4 IMAD.WIDE.U32 R42, R45, R42, R30 ;  /* 0x0000002a2d2ac225 */ /* 0x000fc800078e001e */
[----:B------:R-:W-:Y:S01]  /*2220*/  HFMA2 R32, -RZ, RZ, 0, 0 ;  /* 0x00000000ff207431 */ /* 0x000fe200000001ff */
[----:B------:R-:W-:Y:S02]  /*2230*/  @!P5 MOV R44, R16 ;  /* 0x00000010002cd202 */ /* 0x000fe40000000f00 */
[----:B------:R-:W-:Y:S01]  /*2240*/  @!P5 MOV R45, R19 ;  /* 0x00000013002dd202 */ /* 0x000fe20000000f00 */
[----:B------:R-:W3:Y:S01]  /*2250*/  @!P2 LDC.64 R30, c[0x0][0x390] ;  /* 0x0000e400ff1eab82 */ /* 0x000ee20000000a00 */
[----:B------:R-:W-:Y:S01]  /*2260*/  @!P4 IADD3 R43, PT, PT, R43, R53, RZ ;  /* 0x000000352b2bc210 */ /* 0x000fe20007ffe0ff */
[----:B------:R1:W5:Y:S02]  /*2270*/  @!P3 LDG.E R32, desc[UR12][R20.64] ;  /* 0x0000000c1420b981 */ /* 0x000364000c1e1900 */
[C---:B-1----:R-:W-:Y:S01]  /*2280*/  @!P4 LEA R34, P1, R42.reuse, R34, 0x1 ;  /* 0x000000222a22c211 */ /* 0x042fe200078208ff */
[----:B------:R-:W-:Y:S02]  /*2290*/  HFMA2 R57, -RZ, RZ, 0, 0 ;  /* 0x00000000ff397431 */ /* 0x000fe400000001ff */
[----:B------:R-:W-:Y:S01]  /*22a0*/  @!P5 IMAD.WIDE.U32 R36, R51, R36, R44 ;  /* 0x000000243324d225 */ /* 0x000fe200078e002c */
[----:B------:R-:W-:Y:S01]  /*22b0*/  @!P4 LEA.HI.X R35, R42, R35, R43, 0x1, P1 ;  /* 0x000000232a23c211 */ /* 0x000fe200008f0c2b */
[----:B------:R-:W1:Y:S03]  /*22c0*/  @!P6 LDC.64 R20, c[0x0][0x390] ;  /* 0x0000e400ff14eb82 */ /* 0x000e660000000a00 */
[----:B------:R-:W-:Y:S01]  /*22d0*/  @!P5 IADD3 R37, PT, PT, R37, R55, RZ ;  /* 0x000000372525d210 */ /* 0x000fe20007ffe0ff */
[----:B------:R0:W5:Y:S01]  /*22e0*/  @!P4 LDG.E R57, desc[UR12][R34.64] ;  /* 0x0000000c2239c981 */ /* 0x000162000c1e1900 */
[----:B------:R-:W-:Y:S01]  /*22f0*/  @!P5 LEA R40, P1, R36, R40, 0x1 ;  /* 0x000000282428d211 */ /* 0x000fe200078208ff */
[----:B0-----:R-:W-:Y:S01]  /*2300*/  @!P2 IMAD R42, R49, R28, RZ ;  /* 0x0000001c312aa224 */ /* 0x001fe200078e02ff */
[----:B------:R-:W-:-:S02]  /*2310*/  MOV R54, RZ ;  /* 0x000000ff00367202 */ /* 0x000fc40000000f00 */
[----:B------:R-:W-:Y:S01]  /*2320*/  @!P5 LEA.HI.X R41, R36, R41, R37, 0x1, P1 ;  /* 0x000000292429d211 */ /* 0x000fe200008f0c25 */
[C---:B------:R-:W-:Y:S01]  /*2330*/  @!P2 IMAD R37, R33.reuse, R29, R42 ;  /* 0x0000001d2125a224 */ /* 0x040fe200078e022a */
[----:B------:R-:W-:Y:S01]  /*2340*/  @!P2 MOV R34, R16 ;  /* 0x000000100022a202 */ /* 0x000fe20000000f00 */
[----:B--2---:R-:W-:Y:S01]  /*2350*/  @!P6 IMAD R46, R46, R22, RZ ;  /* 0x000000162e2ee224 */ /* 0x004fe200078e02ff */
[-C--:B------:R-:W-:Y:S01]  /*2360*/  @!P2 MOV R35, R19.reuse ;  /* 0x000000130023a202 */ /* 0x080fe20000000f00 */
[----:B------:R-:W2:Y:S02]  /*2370*/  @!P5 LDG.E R54, desc[UR12][R40.64] ;  /* 0x0000000c2836d981 */ /* 0x000ea4000c1e1900 */
[----:B------:R-:W-:Y:S01]  /*2380*/  @!P2 IMAD.WIDE.U32 R28, R33, R28, R34 ;  /* 0x0000001c211ca225 */ /* 0x000fe200078e0022 */
[----:B------:R-:W-:Y:S02]  /*2390*/  @!P6 MOV R34, R16 ;  /* 0x000000100022e202 */ /* 0x000fe40000000f00 */
[----:B------:R-:W-:Y:S01]  /*23a0*/  @!P6 MOV R35, R19 ;  /* 0x000000130023e202 */ /* 0x000fe20000000f00 */
[----:B------:R-:W-:Y:S01]  /*23b0*/  @!P6 IMAD R33, R27, R23, R46 ;  /* 0x000000171b21e224 */ /* 0x000fe200078e022e */
[----:B------:R-:W-:-:S02]  /*23c0*/  @!P2 IADD3 R23, PT, PT, R29, R37, RZ ;  /* 0x000000251d17a210 */ /* 0x000fc40007ffe0ff */
[----:B---3--:R-:W-:Y:S01]  /*23d0*/  @!P2 LEA R30, P1, R28, R30, 0x1 ;  /* 0x0000001e1c1ea211 */ /* 0x008fe200078208ff */
[----:B------:R-:W-:-:S04]  /*23e0*/  @!P6 IMAD.WIDE.U32 R34, R27, R22, R34 ;  /* 0x000000161b22e225 */ /* 0x000fc800078e0022 */
[----:B------:R-:W-:Y:S01]  /*23f0*/  HFMA2 R51, -RZ, RZ, 0, 0 ;  /* 0x00000000ff337431 */ /* 0x000fe200000001ff */
[----:B------:R-:W-:Y:S02]  /*2400*/  @!P2 LEA.HI.X R31, R28, R31, R23, 0x1, P1 ;  /* 0x0000001f1c1fa211 */ /* 0x000fe400008f0c17 */
[----:B------:R-:W-:Y:S02]  /*2410*/  @!P6 IADD3 R22, PT, PT, R35, R33, RZ ;  /* 0x000000212316e210 */ /* 0x000fe40007ffe0ff */
[C---:B-1----:R-:W-:Y:S01]  /*2420*/  @!P6 LEA R20, P1, R34.reuse, R20, 0x1 ;  /* 0x000000142214e211 */ /* 0x042fe200078208ff */
[----:B------:R-:W3:Y:S01]  /*2430*/  @!P2 LDG.E R51, desc[UR12][R30.64] ;  /* 0x0000000c1e33a981 */ /* 0x000ee2000c1e1900 */
[----:B------:R-:W-:Y:S02]  /*2440*/  MOV R49, RZ ;  /* 0x000000ff00317202 */ /* 0x000fe40000000f00 */
[----:B------:R-:W-:-:S05]  /*2450*/  @!P6 LEA.HI.X R21, R34, R21, R22, 0x1, P1 ;  /* 0x000000152215e211 */ /* 0x000fca00008f0c16 */
[----:B------:R0:W3:Y:S01]  /*2460*/  @!P6 LDG.E R49, desc[UR12][R20.64] ;  /* 0x0000000c1431e981 */ /* 0x0000e2000c1e1900 */
[--C-:B------:R-:W-:Y:S02]  /*2470*/  HADD2.F32 R50, -RZ, R48.reuse.H0_H0 ;  /* 0x20000030ff327230 */ /* 0x100fe40000004100 */
[----:B------:R-:W-:Y:S02]  /*2480*/  HADD2.F32 R48, -RZ, R48.H1_H1 ;  /* 0x30000030ff307230 */ /* 0x000fe40000004100 */
[--C-:B------:R-:W-:Y:S02]  /*2490*/  HADD2.F32 R52, -RZ, R47.reuse.H0_H0 ;  /* 0x2000002fff347230 */ /* 0x100fe40000004100 */
[----:B------:R-:W-:Y:S02]  /*24a0*/  HADD2.F32 R47, -RZ, R47.H1_H1 ;  /* 0x3000002fff2f7230 */ /* 0x000fe40000004100 */
[----:B------:R-:W-:Y:S01]  /*24b0*/  FADD.FTZ R22, R50, R48 ;  /* 0x0000003032167221 */ /* 0x000fe20000010000 */
[----:B------:R-:W-:-:S02]  /*24c0*/  HADD2.F32 R53, -RZ, R39.H0_H0 ;  /* 0x20000027ff357230 */ /* 0x000fc40000004100 */
[----:B------:R-:W-:Y:S01]  /*24d0*/  FMUL.FTZ R23, R48, R48 ;  /* 0x0000003030177220 */ /* 0x000fe20000410000 */
[----:B------:R-:W-:Y:S02]  /*24e0*/  HADD2.F32 R39, -RZ, R39.H1_H1 ;  /* 0x30000027ff277230 */ /* 0x000fe40000004100 */
[----:B0-----:R-:W-:Y:S01]  /*24f0*/  FMUL.FTZ R21, R47, R47 ;  /* 0x0000002f2f157220 */ /* 0x001fe20000410000 */
[----:B------:R-:W-:Y:S01]  /*2500*/  FADD.FTZ R27, R52, R47 ;  /* 0x0000002f341b7221 */ /* 0x000fe20000010000 */
[----:B------:R-:W-:Y:S01]  /*2510*/  FADD.FTZ R22, RZ, R22 ;  /* 0x00000016ff167221 */ /* 0x000fe20000010000 */
[----:B------:R-:W-:Y:S01]  /*2520*/  FFMA.FTZ R23, R50, R50, R23 ;  /* 0x0000003232177223 */ /* 0x000fe20000010017 */
[--C-:B------:R-:W-:Y:S02]  /*2530*/  HADD2.F32 R55, -RZ, R38.reuse.H0_H0 ;  /* 0x20000026ff377230 */ /* 0x100fe40000004100 */
[----:B------:R-:W-:Y:S01]  /*2540*/  FFMA.FTZ R20, R52, R52, R21 ;  /* 0x0000003434147223 */ /* 0x000fe20000010015 */
[----:B------:R-:W-:Y:S01]  /*2550*/  FADD.FTZ R22, R22, R27 ;  /* 0x0000001b16167221 */ /* 0x000fe20000010000 */
[----:B------:R-:W-:Y:S01]  /*2560*/  FADD.FTZ R21, R53, R39 ;  /* 0x0000002735157221 */ /* 0x000fe20000010000 */
[----:B------:R-:W-:-:S02]  /*2570*/  HADD2.F32 R38, -RZ, R38.H1_H1 ;  /* 0x30000026ff267230 */ /* 0x000fc40000004100 */
[----:B------:R-:W-:Y:S01]  /*2580*/  FADD.FTZ R23, RZ, R23 ;  /* 0x00000017ff177221 */ /* 0x000fe20000010000 */
[----:B------:R-:W-:Y:S01]  /*2590*/  FMUL.FTZ R28, R39, R39 ;  /* 0x00000027271c7220 */ /* 0x000fe20000410000 */
[----:B------:R-:W-:Y:S01]  /*25a0*/  FADD.FTZ R21, R22, R21 ;  /* 0x0000001516157221 */ /* 0x000fe20000010000 */
[--C-:B------:R-:W-:Y:S02]  /*25b0*/  HADD2.F32 R56, -RZ, R0.reuse.H0_H0 ;  /* 0x20000000ff387230 */ /* 0x100fe40000004100 */
[----:B------:R-:W-:Y:S01]  /*25c0*/  FADD.FTZ R22, R55, R38 ;  /* 0x0000002637167221 */ /* 0x000fe20000010000 */
[----:B------:R-:W-:Y:S02]  /*25d0*/  HADD2.F32 R0, -RZ, R0.H1_H1 ;  /* 0x30000000ff007230 */ /* 0x000fe40000004100 */
[----:B------:R-:W-:Y:S01]  /*25e0*/  FADD.FTZ R20, R23, R20 ;  /* 0x0000001417147221 */ /* 0x000fe20000010000 */
[----:B------:R-:W-:Y:S01]  /*25f0*/  FFMA.FTZ R23, R53, R53, R28 ;  /* 0x0000003535177223 */ /* 0x000fe2000001001c */
[----:B------:R-:W-:Y:S01]  /*2600*/  FMUL.FTZ R28, R38, R38 ;  /* 0x00000026261c7220 */ /* 0x000fe20000410000 */
[----:B------:R-:W-:Y:S01]  /*2610*/  FADD.FTZ R21, R21, R22 ;  /* 0x0000001615157221 */ /* 0x000fe20000010000 */
[----:B------:R-:W-:-:S02]  /*2620*/  HADD2.F32 R58, -RZ, R2.H0_H0 ;  /* 0x20000002ff3a7230 */ /* 0x000fc40000004100 */
[----:B------:R-:W-:Y:S01]  /*2630*/  FADD.FTZ R22, R56, R0 ;  /* 0x0000000038167221 */ /* 0x000fe20000010000 */
[----:B------:R-:W-:Y:S02]  /*2640*/  HADD2.F32 R2, -RZ, R2.H1_H1 ;  /* 0x30000002ff027230 */ /* 0x000fe40000004100 */
[----:B------:R-:W-:Y:S01]  /*2650*/  FADD.FTZ R20, R20, R23 ;  /* 0x0000001714147221 */ /* 0x000fe20000010000 */
[----:B------:R-:W-:Y:S01]  /*2660*/  FFMA.FTZ R23, R55, R55, R28 ;  /* 0x0000003737177223 */ /* 0x000fe2000001001c */
[----:B------:R-:W-:Y:S01]  /*2670*/  FMUL.FTZ R27, R0, R0 ;  /* 0x00000000001b7220 */ /* 0x000fe20000410000 */
[----:B------:R-:W-:Y:S01]  /*2680*/  FADD.FTZ R21, R21, R22 ;  /* 0x0000001615157221 */ /* 0x000fe20000010000 */
[--C-:B------:R-:W-:Y:S02]  /*2690*/  HADD2.F32 R60, -RZ, R3.reuse.H0_H0 ;  /* 0x20000003ff3c7230 */ /* 0x100fe40000004100 */
[----:B------:R-:W-:Y:S01]  /*26a0*/  FADD.FTZ R22, R58, R2 ;  /* 0x000000023a167221 */ /* 0x000fe20000010000 */
[----:B------:R-:W-:-:S02]  /*26b0*/  HADD2.F32 R3, -RZ, R3.H1_H1 ;  /* 0x30000003ff037230 */ /* 0x000fc40000004100 */
[----:B------:R-:W-:Y:S01]  /*26c0*/  FADD.FTZ R20, R20, R23 ;  /* 0x0000001714147221 */ /* 0x000fe20000010000 */
[----:B------:R-:W-:Y:S01]  /*26d0*/  FFMA.FTZ R27, R56, R56, R27 ;  /* 0x00000038381b7223 */ /* 0x000fe2000001001b */
        /* <DEDUP_REMOVED lines=18> */
[----:B------:R-:W-:Y:S01]  /*2800*/  FADD.FTZ R22, R64, R5 ;  /* 0x0000000540167221 */ /* 0x000fe20000010000 */
[----:B------:R-:W-:-:S02]  /*2810*/  HADD2.F32 R6, -RZ, R6.H1_H1 ;  /* 0x30000006ff067230 */ /* 0x000fc40000004100 */
[----:B------:R-:W-:Y:S01]  /*2820*/  FFMA.FTZ R23, R62, R62, R23 ;  /* 0x0000003e3e177223 */ /* 0x000fe20000010017 */
[----:B------:R-:W-:Y:S01]  /*2830*/  FMUL.FTZ R27, R5, R5 ;  /* 0x00000005051b7220 */ /* 0x000fe20000410000 */
[----:B------:R-:W-:Y:S01]  /*2840*/  FADD.FTZ R21, R21, R22 ;  /* 0x0000001615157221 */ /* 0x000fe20000010000 */
[--C-:B------:R-:W-:Y:S02]  /*2850*/  HADD2.F32 R68, -RZ, R7.reuse.H0_H0 ;  /* 0x20000007ff447230 */ /* 0x100fe40000004100 */
[----:B------:R-:W-:Y:S01]  /*2860*/  FADD.FTZ R20, R20, R23 ;  /* 0x0000001714147221 */ /* 0x000fe20000010000 */
[----:B------:R-:W-:Y:S01]  /*2870*/  FFMA.FTZ R27, R64, R64, R27 ;  /* 0x00000040401b7223 */ /* 0x000fe2000001001b */
[----:B------:R-:W-:Y:S01]  /*2880*/  FADD.FTZ R22, R66, R6 ;  /* 0x0000000642167221 */ /* 0x000fe20000010000 */
[----:B------:R-:W-:Y:S02]  /*2890*/  HADD2.F32 R7, -RZ, R7.H1_H1 ;  /* 0x30000007ff077230 */ /* 0x000fe40000004100 */
[----:B------:R-:W-:Y:S01]  /*28a0*/  FMUL.FTZ R23, R6, R6 ;  /* 0x0000000606177220 */ /* 0x000fe20000410000 */
[----:B------:R-:W-:-:S02]  /*28b0*/  HADD2.F32 R69, -RZ, R8.H0_H0 ;  /* 0x20000008ff457230 */ /* 0x000fc40000004100 */
[----:B------:R-:W-:Y:S01]  /*28c0*/  FADD.FTZ R20, R20, R27 ;  /* 0x0000001b14147221 */ /* 0x000fe20000010000 */
[----:B------:R-:W-:Y:S01]  /*28d0*/  FADD.FTZ R21, R21, R22 ;  /* 0x0000001615157221 */ /* 0x000fe20000010000 */
[----:B------:R-:W-:Y:S02]  /*28e0*/  HADD2.F32 R8, -RZ, R8.H1_H1 ;  /* 0x30000008ff087230 */ /* 0x000fe40000004100 */
[----:B------:R-:W-:Y:S01]  /*28f0*/  FFMA.FTZ R23, R66, R66, R23 ;  /* 0x0000004242177223 */ /* 0x000fe20000010017 */
[----:B------:R-:W-:Y:S01]  /*2900*/  FADD.FTZ R22, R68, R7 ;  /* 0x0000000744167221 */ /* 0x000fe20000010000 */
[----:B------:R-:W-:Y:S01]  /*2910*/  FMUL.FTZ R27, R7, R7 ;  /* 0x00000007071b7220 */ /* 0x000fe20000410000 */
[--C-:B------:R-:W-:Y:S02]  /*2920*/  HADD2.F32 R67, -RZ, R9.reuse.H0_H0 ;  /* 0x20000009ff437230 */ /* 0x100fe40000004100 */
[----:B------:R-:W-:Y:S01]  /*2930*/  FADD.FTZ R20, R20, R23 ;  /* 0x0000001714147221 */ /* 0x000fe20000010000 */
[----:B------:R-:W-:Y:S01]  /*2940*/  FADD.FTZ R21, R21, R22 ;  /* 0x0000001615157221 */ /* 0x000fe20000010000 */
[----:B------:R-:W-:Y:S01]  /*2950*/  FFMA.FTZ R27, R68, R68, R27 ;  /* 0x00000044441b7223 */ /* 0x000fe2000001001b */
[----:B------:R-:W-:-:S02]  /*2960*/  HADD2.F32 R9, -RZ, R9.H1_H1 ;  /* 0x30000009ff097230 */ /* 0x000fc40000004100 */
[----:B------:R-:W-:Y:S01]  /*2970*/  FMUL.FTZ R28, R8, R8 ;  /* 0x00000008081c7220 */ /* 0x000fe20000410000 */
[C---:B------:R-:W-:Y:S01]  /*2980*/  FADD.FTZ R22, R69.reuse, R8 ;  /* 0x0000000845167221 */ /* 0x040fe20000010000 */
[----:B------:R-:W-:Y:S01]  /*2990*/  FADD.FTZ R20, R20, R27 ;  /* 0x0000001b14147221 */ /* 0x000fe20000010000 */
[--C-:B------:R-:W-:Y:S02]  /*29a0*/  HADD2.F32 R71, -RZ, R10.reuse.H0_H0 ;  /* 0x2000000aff477230 */ /* 0x100fe40000004100 */
[----:B------:R-:W-:Y:S01]  /*29b0*/  FFMA.FTZ R23, R69, R69, R28 ;  /* 0x0000004545177223 */ /* 0x000fe2000001001c */
[----:B------:R-:W-:Y:S01]  /*29c0*/  FADD.FTZ R21, R21, R22 ;  /* 0x0000001615157221 */ /* 0x000fe20000010000 */
[----:B------:R-:W-:Y:S02]  /*29d0*/  HADD2.F32 R10, -RZ, R10.H1_H1 ;  /* 0x3000000aff0a7230 */ /* 0x000fe40000004100 */
[----:B------:R-:W-:Y:S01]  /*29e0*/  FMUL.FTZ R28, R9, R9 ;  /* 0x00000009091c7220 */ /* 0x000fe20000410000 */
[----:B------:R-:W-:Y:S01]  /*29f0*/  FADD.FTZ R22, R67, R9 ;  /* 0x0000000943167221 */ /* 0x000fe20000010000 */
[----:B------:R-:W-:Y:S01]  /*2a00*/  FADD.FTZ R20, R20, R23 ;  /* 0x0000001714147221 */ /* 0x000fe20000010000 */
[----:B------:R-:W-:-:S02]  /*2a10*/  HADD2.F32 R75, -RZ, R11.H0_H0 ;  /* 0x2000000bff4b7230 */ /* 0x000fc40000004100 */
[----:B------:R-:W-:Y:S01]  /*2a20*/  FFMA.FTZ R23, R67, R67, R28 ;  /* 0x0000004343177223 */ /* 0x000fe2000001001c */
[----:B------:R-:W-:Y:S01]  /*2a30*/  FADD.FTZ R21, R21, R22 ;  /* 0x0000001615157221 */ /* 0x000fe20000010000 */
[----:B------:R-:W-:Y:S02]  /*2a40*/  HADD2.F32 R11, -RZ, R11.H1_H1 ;  /* 0x3000000bff0b7230 */ /* 0x000fe40000004100 */
[----:B------:R-:W-:Y:S01]  /*2a50*/  FMUL.FTZ R28, R10, R10 ;  /* 0x0000000a0a1c7220 */ /* 0x000fe20000410000 */
[C---:B------:R-:W-:Y:S01]  /*2a60*/  FADD.FTZ R22, R71.reuse, R10 ;  /* 0x0000000a47167221 */ /* 0x040fe20000010000 */
[----:B------:R-:W-:Y:S01]  /*2a70*/  FADD.FTZ R20, R20, R23 ;  /* 0x0000001714147221 */ /* 0x000fe20000010000 */
[--C-:B------:R-:W-:Y:S02]  /*2a80*/  HADD2.F32 R76, -RZ, R12.reuse.H0_H0 ;  /* 0x2000000cff4c7230 */ /* 0x100fe40000004100 */
[----:B------:R-:W-:Y:S01]  /*2a90*/  FFMA.FTZ R23, R71, R71, R28 ;  /* 0x0000004747177223 */ /* 0x000fe2000001001c */
[----:B------:R-:W-:-:S02]  /*2aa0*/  HADD2.F32 R12, -RZ, R12.H1_H1 ;  /* 0x3000000cff0c7230 */ /* 0x000fc40000004100 */
[----:B------:R-:W-:Y:S01]  /*2ab0*/  FADD.FTZ R21, R21, R22 ;  /* 0x0000001615157221 */ /* 0x000fe20000010000 */
[----:B------:R-:W-:Y:S01]  /*2ac0*/  FMUL.FTZ R28, R11, R11 ;  /* 0x0000000b0b1c7220 */ /* 0x000fe20000410000 */
[C---:B------:R-:W-:Y:S01]  /*2ad0*/  FADD.FTZ R22, R75.reuse, R11 ;  /* 0x0000000b4b167221 */ /* 0x040fe20000010000 */
[----:B------:R-:W-:Y:S01]  /*2ae0*/  FADD.FTZ R20, R20, R23 ;  /* 0x0000001714147221 */ /* 0x000fe20000010000 */
[--C-:B------:R-:W-:Y:S02]  /*2af0*/  HADD2.F32 R74, -RZ, R13.reuse.H0_H0 ;  /* 0x2000000dff4a7230 */ /* 0x100fe40000004100 */
[----:B------:R-:W-:Y:S01]  /*2b00*/  FFMA.FTZ R23, R75, R75, R28 ;  /* 0x0000004b4b177223 */ /* 0x000fe2000001001c */
[----:B------:R-:W-:Y:S02]  /*2b10*/  HADD2.F32 R13, -RZ, R13.H1_H1 ;  /* 0x3000000dff0d7230 */ /* 0x000fe40000004100 */
[----:B------:R-:W-:Y:S01]  /*2b20*/  FMUL.FTZ R27, R12, R12 ;  /* 0x0000000c0c1b7220 */ /* 0x000fe20000410000 */
[----:B------:R-:W-:Y:S01]  /*2b30*/  FADD.FTZ R21, R21, R22 ;  /* 0x0000001615157221 */ /* 0x000fe20000010000 */
[----:B------:R-:W-:Y:S01]  /*2b40*/  FADD.FTZ R22, R76, R12 ;  /* 0x0000000c4c167221 */ /* 0x000fe20000010000 */
[----:B----4-:R-:W-:-:S02]  /*2b50*/  HADD2.F32 R73, -RZ, R14.H0_H0 ;  /* 0x2000000eff497230 */ /* 0x010fc40000004100 */
[----:B------:R-:W-:Y:S01]  /*2b60*/  FADD.FTZ R20, R20, R23 ;  /* 0x0000001714147221 */ /* 0x000fe20000010000 */
[----:B------:R-:W-:Y:S01]  /*2b70*/  FFMA.FTZ R27, R76, R76, R27 ;  /* 0x0000004c4c1b7223 */ /* 0x000fe2000001001b */
[----:B------:R-:W-:Y:S02]  /*2b80*/  HADD2.F32 R14, -RZ, R14.H1_H1 ;  /* 0x3000000eff0e7230 */ /* 0x000fe40000004100 */
[----:B------:R-:W-:Y:S01]  /*2b90*/  FMUL.FTZ R23, R13, R13 ;  /* 0x0000000d0d177220 */ /* 0x000fe20000410000 */
[----:B------:R-:W-:Y:S01]  /*2ba0*/  FADD.FTZ R21, R21, R22 ;  /* 0x0000001615157221 */ /* 0x000fe20000010000 */
[----:B------:R-:W-:Y:S01]  /*2bb0*/  FADD.FTZ R22, R74, R13 ;  /* 0x0000000d4a167221 */ /* 0x000fe20000010000 */
[----:B------:R-:W-:Y:S01]  /*2bc0*/  FADD.FTZ R20, R20, R27 ;  /* 0x0000001b14147221 */ /* 0x000fe20000010000 */
[--C-:B------:R-:W-:Y:S02]  /*2bd0*/  HADD2.F32 R77, -RZ, R15.reuse.H0_H0 ;  /* 0x2000000fff4d7230 */ /* 0x100fe40000004100 */
[----:B------:R-:W-:Y:S01]  /*2be0*/  FFMA.FTZ R23, R74, R74, R23 ;  /* 0x0000004a4a177223 */ /* 0x000fe20000010017 */
[----:B------:R-:W-:-:S02]  /*2bf0*/  HADD2.F32 R15, -RZ, R15.H1_H1 ;  /* 0x3000000fff0f7230 */ /* 0x000fc40000004100 */
[----:B------:R-:W-:Y:S01]  /*2c00*/  FMUL.FTZ R27, R14, R14 ;  /* 0x0000000e0e1b7220 */ /* 0x000fe20000410000 */
[----:B------:R-:W-:Y:S01]  /*2c10*/  FADD.FTZ R21, R21, R22 ;  /* 0x0000001615157221 */ /* 0x000fe20000010000 */
[C---:B------:R-:W-:Y:S01]  /*2c20*/  FADD.FTZ R22, R73.reuse, R14 ;  /* 0x0000000e49167221 */ /* 0x040fe20000010000 */
[--C-:B------:R-:W-:Y:S02]  /*2c30*/  HADD2.F32 R29, -RZ, R24.reuse.H0_H0 ;  /* 0x20000018ff1d7230 */ /* 0x100fe40000004100 */
[----:B------:R-:W-:Y:S01]  /*2c40*/  FADD.FTZ R20, R20, R23 ;  /* 0x0000001714147221 */ /* 0x000fe20000010000 */
[----:B------:R-:W-:Y:S01]  /*2c50*/  FFMA.FTZ R27, R73, R73, R27 ;  /* 0x00000049491b7223 */ /* 0x000fe2000001001b */
[----:B------:R-:W-:Y:S02]  /*2c60*/  HADD2.F32 R24, -RZ, R24.H1_H1 ;  /* 0x30000018ff187230 */ /* 0x000fe40000004100 */
[----:B------:R-:W-:Y:S01]  /*2c70*/  FMUL.FTZ R28, R15, R15 ;  /* 0x0000000f0f1c7220 */ /* 0x000fe20000410000 */
[----:B------:R-:W-:Y:S01]  /*2c80*/  STL [R1+0x4], R76 ;  /* 0x0000044c01007387 */ /* 0x000fe20000100800 */
[----:B------:R-:W-:Y:S01]  /*2c90*/  FADD.FTZ R21, R21, R22 ;  /* 0x0000001615157221 */ /* 0x000fe20000010000 */
[C---:B------:R-:W-:Y:S01]  /*2ca0*/  FADD.FTZ R22, R77.reuse, R15 ;  /* 0x0000000f4d167221 */ /* 0x040fe20000010000 */
[----:B------:R-:W-:Y:S01]  /*2cb0*/  FADD.FTZ R20, R20, R27 ;  /* 0x0000001b14147221 */ /* 0x000fe20000010000 */
[----:B------:R0:W-:Y:S01]  /*2cc0*/  STL [R1+0x8], R74 ;  /* 0x0000084a01007387 */ /* 0x0001e20000100800 */
[----:B------:R-:W-:Y:S01]  /*2cd0*/  FFMA.FTZ R23, R77, R77, R28 ;  /* 0x0000004d4d177223 */ /* 0x000fe2000001001c */
[----:B------:R-:W-:Y:S01]  /*2ce0*/  FMUL.FTZ R27, R24, R24 ;  /* 0x00000018181b7220 */ /* 0x000fe20000410000 */
[----:B------:R-:W-:Y:S01]  /*2cf0*/  FADD.FTZ R21, R21, R22 ;  /* 0x0000001615157221 */ /* 0x000fe20000010000 */
[----:B------:R1:W-:Y:S01]  /*2d00*/  STL [R1], R73 ;  /* 0x0000004901007387 */ /* 0x0003e20000100800 */
[----:B------:R-:W-:Y:S01]  /*2d10*/  FADD.FTZ R22, R29, R24 ;  /* 0x000000181d167221 */ /* 0x000fe20000010000 */
[----:B0-----:R-:W-:-:S02]  /*2d20*/  HADD2.F32 R74, -RZ, R25.H0_H0 ;  /* 0x20000019ff4a7230 */ /* 0x001fc40000004100 */
[----:B------:R-:W-:Y:S02]  /*2d30*/  HADD2.F32 R25, -RZ, R25.H1_H1 ;  /* 0x30000019ff197230 */ /* 0x000fe40000004100 */
[----:B------:R-:W-:Y:S01]  /*2d40*/  FADD.FTZ R20, R20, R23 ;  /* 0x0000001714147221 */ /* 0x000fe20000010000 */
[--C-:B-1----:R-:W-:Y:S02]  /*2d50*/  HADD2.F32 R73, -RZ, R26.reuse.H0_H0 ;  /* 0x2000001aff497230 */ /* 0x102fe40000004100 */
[----:B------:R-:W-:Y:S01]  /*2d60*/  FFMA.FTZ R27, R29, R29, R27 ;  /* 0x0000001d1d1b7223 */ /* 0x000fe2000001001b */
[----:B------:R-:W-:Y:S02]  /*2d70*/  HADD2.F32 R26, -RZ, R26.H1_H1 ;  /* 0x3000001aff1a7230 */ /* 0x000fe40000004100 */
[----:B------:R-:W-:Y:S01]  /*2d80*/  FMUL.FTZ R23, R25, R25 ;  /* 0x0000001919177220 */ /* 0x000fe20000410000 */
[----:B------:R-:W-:Y:S01]  /*2d90*/  FADD.FTZ R21, R21, R22 ;  /* 0x0000001615157221 */ /* 0x000fe20000010000 */
[----:B------:R-:W-:Y:S01]  /*2da0*/  FADD.FTZ R20, R20, R27 ;  /* 0x0000001b14147221 */ /* 0x000fe20000010000 */
[C---:B------:R-:W-:Y:S01]  /*2db0*/  FADD.FTZ R22, R74.reuse, R25 ;  /* 0x000000194a167221 */ /* 0x040fe20000010000 */
[----:B------:R-:W-:Y:S01]  /*2dc0*/  FFMA.FTZ R23, R74, R74, R23 ;  /* 0x0000004a4a177223 */ /* 0x000fe20000010017 */
[----:B-----5:R-:W-:-:S02]  /*2dd0*/  HADD2.F32 R27, -RZ, R72.H1_H1 ;  /* 0x30000048ff1b7230 */ /* 0x020fc40000004100 */
[----:B------:R-:W-:Y:S01]  /*2de0*/  FMUL.FTZ R28, R26, R26 ;  /* 0x0000001a1a1c7220 */ /* 0x000fe20000410000 */
[----:B------:R0:W-:Y:S01]  /*2df0*/  STL [R1+0xc], R29 ;  /* 0x00000c1d01007387 */ /* 0x0001e20000100800 */
[----:B------:R-:W-:Y:S01]  /*2e00*/  FADD.FTZ R21, R21, R22 ;  /* 0x0000001615157221 */ /* 0x000fe20000010000 */
[----:B------:R-:W-:Y:S01]  /*2e10*/  FADD.FTZ R20, R20, R23 ;  /* 0x0000001714147221 */ /* 0x000fe20000010000 */
[----:B------:R-:W-:Y:S02]  /*2e20*/  HADD2.F32 R72, -RZ, R72.H0_H0 ;  /* 0x20000048ff487230 */ /* 0x000fe40000004100 */
[C---:B------:R-:W-:Y:S01]  /*2e30*/  FADD.FTZ R22, R73.reuse, R26 ;  /* 0x0000001a49167221 */ /* 0x040fe20000010000 */
[----:B------:R-:W-:Y:S01]  /*2e40*/  FFMA.FTZ R23, R73, R73, R28 ;  /* 0x0000004949177223 */ /* 0x000fe2000001001c */
[--C-:B------:R-:W-:Y:S02]  /*2e50*/  HADD2.F32 R28, -RZ, R70.reuse.H1_H1 ;  /* 0x30000046ff1c7230 */ /* 0x100fe40000004100 */
[----:B0-----:R-:W-:Y:S01]  /*2e60*/  FMUL.FTZ R29, R27, R27 ;  /* 0x0000001b1b1d7220 */ /* 0x001fe20000410000 */
[----:B------:R-:W-:Y:S01]  /*2e70*/  FADD.FTZ R21, R21, R22 ;  /* 0x0000001615157221 */ /* 0x000fe20000010000 */
[----:B------:R-:W-:Y:S01]  /*2e80*/  FADD.FTZ R20, R20, R23 ;  /* 0x0000001714147221 */ /* 0x000fe20000010000 */
[C---:B------:R-:W-:Y:S01]  /*2e90*/  FADD.FTZ R22, R72.reuse, R27 ;  /* 0x0000001b48167221 */ /* 0x040fe20000010000 */
[----:B------:R-:W-:Y:S01]  /*2ea0*/  FFMA.FTZ R29, R72, R72, R29 ;  /* 0x00000048481d7223 */ /* 0x000fe2000001001d */
[----:B------:R-:W-:-:S02]  /*2eb0*/  HADD2.F32 R70, -RZ, R70.H0_H0 ;  /* 0x20000046ff467230 */ /* 0x000fc40000004100 */
[----:B------:R-:W-:Y:S01]  /*2ec0*/  FADD.FTZ R21, R21, R22 ;  /* 0x0000001615157221 */ /* 0x000fe20000010000 */
[----:B------:R-:W-:Y:S01]  /*2ed0*/  FADD.FTZ R20, R20, R29 ;  /* 0x0000001d14147221 */ /* 0x000fe20000010000 */
[--C-:B------:R-:W-:Y:S02]  /*2ee0*/  HADD2.F32 R29, -RZ, R65.reuse.H1_H1 ;  /* 0x30000041ff1d7230 */ /* 0x100fe40000004100 */
[----:B------:R-:W-:Y:S01]  /*2ef0*/  FADD.FTZ R22, R70, R28 ;  /* 0x0000001c46167221 */ /* 0x000fe20000010000 */
[----:B------:R-:W-:Y:S02]  /*2f00*/  HADD2.F32 R65, -RZ, R65.H0_H0 ;  /* 0x20000041ff417230 */ /* 0x000fe40000004100 */
[----:B------:R-:W-:Y:S01]  /*2f10*/  FMUL.FTZ R23, R28, R28 ;  /* 0x0000001c1c177220 */ /* 0x000fe20000410000 */
[--C-:B------:R-:W-:Y:S02]  /*2f20*/  HADD2.F32 R30, -RZ, R63.reuse.H1_H1 ;  /* 0x3000003fff1e7230 */ /* 0x100fe40000004100 */
[----:B------:R-:W-:Y:S01]  /*2f30*/  FADD.FTZ R21, R21, R22 ;  /* 0x0000001615157221 */ /* 0x000fe20000010000 */
[----:B------:R-:W-:-:S02]  /*2f40*/  HADD2.F32 R63, -RZ, R63.H0_H0 ;  /* 0x2000003fff3f7230 */ /* 0x000fc40000004100 */
[----:B------:R-:W-:Y:S01]  /*2f50*/  FFMA.FTZ R23, R70, R70, R23 ;  /* 0x0000004646177223 */ /* 0x000fe20000010017 */
[----:B------:R-:W-:Y:S01]  /*2f60*/  FADD.FTZ R22, R65, R29 ;  /* 0x0000001d41167221 */ /* 0x000fe20000010000 */
[----:B------:R-:W-:Y:S02]  /*2f70*/  FMUL.FTZ R34, R29, R29 ;  /* 0x0000001d1d227220 */ /* 0x000fe40000410000 */
[----:B------:R-:W-:Y:S01]  /*2f80*/  FADD.FTZ R20, R20, R23 ;  /* 0x0000001714147221 */ /* 0x000fe20000010000 */
[----:B------:R-:W-:Y:S01]  /*2f90*/  FADD.FTZ R21, R21, R22 ;  /* 0x0000001615157221 */ /* 0x000fe20000010000 */
[----:B------:R-:W-:Y:S01]  /*2fa0*/  FFMA.FTZ R23, R65, R65, R34 ;  /* 0x0000004141177223 */ /* 0x000fe20000010022 */
[----:B------:R-:W-:Y:S01]  /*2fb0*/  FADD.FTZ R22, R63, R30 ;  /* 0x0000001e3f167221 */ /* 0x000fe20000010000 */
[----:B------:R-:W-:Y:S02]  /*2fc0*/  FMUL.FTZ R34, R30, R30 ;  /* 0x0000001e1e227220 */ /* 0x000fe40000410000 */
[----:B------:R-:W-:Y:S01]  /*2fd0*/  FADD.FTZ R20, R20, R23 ;  /* 0x0000001714147221 */ /* 0x000fe20000010000 */
[----:B------:R-:W-:Y:S01]  /*2fe0*/  FADD.FTZ R21, R21, R22 ;  /* 0x0000001615157221 */ /* 0x000fe20000010000 */
[----:B------:R-:W-:-:S04]  /*2ff0*/  FFMA.FTZ R23, R63, R63, R34 ;  /* 0x0000003f3f177223 */ /* 0x000fc80000010022 */
        /* <DEDUP_REMOVED lines=8> */
[--C-:B------:R-:W-:Y:S02]  /*3080*/  HADD2.F32 R59, -RZ, R32.reuse.H0_H0 ;  /* 0x20000020ff3b7230 */ /* 0x100fe40000004100 */
[----:B------:R-:W-:-:S05]  /*3090*/  HADD2.F32 R32, -RZ, R32.H1_H1 ;  /* 0x30000020ff207230 */ /* 0x000fca0000004100 */
[----:B------:R-:W-:Y:S01]  /*30a0*/  FADD.FTZ R22, R59, R32 ;  /* 0x000000203b167221 */ /* 0x000fe20000010000 */
[----:B------:R-:W-:Y:S01]  /*30b0*/  FMUL.FTZ R36, R32, R32 ;  /* 0x0000002020247220 */ /* 0x000fe20000410000 */
[--C-:B------:R-:W-:Y:S02]  /*30c0*/  HADD2.F32 R33, -RZ, R57.reuse.H1_H1 ;  /* 0x30000039ff217230 */ /* 0x100fe40000004100 */
[----:B------:R-:W-:Y:S02]  /*30d0*/  HADD2.F32 R57, -RZ, R57.H0_H0 ;  /* 0x20000039ff397230 */ /* 0x000fe40000004100 */
[----:B------:R-:W-:Y:S01]  /*30e0*/  FADD.FTZ R21, R21, R22 ;  /* 0x0000001615157221 */ /* 0x000fe20000010000 */
[----:B------:R-:W-:Y:S01]  /*30f0*/  FFMA.FTZ R23, R59, R59, R36 ;  /* 0x0000003b3b177223 */ /* 0x000fe20000010024 */
[----:B------:R-:W-:Y:S01]  /*3100*/  FMUL.FTZ R36, R33, R33 ;  /* 0x0000002121247220 */ /* 0x000fe20000410000 */
[----:B------:R-:W-:Y:S02]  /*3110*/  FADD.FTZ R22, R57, R33 ;  /* 0x0000002139167221 */ /* 0x000fe40000010000 */
[----:B------:R-:W-:Y:S01]  /*3120*/  FADD.FTZ R20, R20, R23 ;  /* 0x0000001714147221 */ /* 0x000fe20000010000 */
[----:B--2---:R-:W-:-:S02]  /*3130*/  HADD2.F32 R34, -RZ, R54.H1_H1 ;  /* 0x30000036ff227230 */ /* 0x004fc40000004100 */
[----:B------:R-:W-:Y:S02]  /*3140*/  HADD2.F32 R54, -RZ, R54.H0_H0 ;  /* 0x20000036ff367230 */ /* 0x000fe40000004100 */
[----:B------:R-:W-:Y:S01]  /*3150*/  FADD.FTZ R21, R21, R22 ;  /* 0x0000001615157221 */ /* 0x000fe20000010000 */
[----:B------:R-:W-:Y:S01]  /*3160*/  FFMA.FTZ R23, R57, R57, R36 ;  /* 0x0000003939177223 */ /* 0x000fe20000010024 */
[----:B------:R-:W-:Y:S01]  /*3170*/  FMUL.FTZ R37, R34, R34 ;  /* 0x0000002222257220 */ /* 0x000fe20000410000 */
[----:B------:R-:W-:Y:S02]  /*3180*/  FADD.FTZ R22, R54, R34 ;  /* 0x0000002236167221 */ /* 0x000fe40000010000 */
[----:B------:R-:W-:Y:S01]  /*3190*/  FADD.FTZ R23, R20, R23 ;  /* 0x0000001714177221 */ /* 0x000fe20000010000 */
[----:B------:R-:W-:Y:S01]  /*31a0*/  FFMA.FTZ R36, R54, R54, R37 ;  /* 0x0000003636247223 */ /* 0x000fe20000010025 */
[----:B------:R-:W-:Y:S02]  /*31b0*/  FADD.FTZ R20, R21, R22 ;  /* 0x0000001615147221 */ /* 0x000fe40000010000 */
[----:B------:R-:W0:Y:S01]  /*31c0*/  S2R R22, SR_LANEID ;  /* 0x0000000000167919 */ /* 0x000e220000000000 */
[----:B------:R-:W-:Y:S01]  /*31d0*/  FADD.FTZ R21, R23, R36 ;  /* 0x0000002417157221 */ /* 0x000fe20000010000 */
[----:B---3--:R-:W-:-:S02]  /*31e0*/  HADD2.F32 R35, -RZ, R51.H1_H1 ;  /* 0x30000033ff237230 */ /* 0x008fc40000004100 */
[----:B------:R-:W-:-:S03]  /*31f0*/  HADD2.F32 R51, -RZ, R51.H0_H0 ;  /* 0x20000033ff337230 */ /* 0x000fc60000004100 */
[----:B------:R-:W-:Y:S01]  /*3200*/  FMUL.FTZ R40, R35, R35 ;  /* 0x0000002323287220 */ /* 0x000fe20000410000 */
[--C-:B------:R-:W-:Y:S02]  /*3210*/  HADD2.F32 R36, -RZ, R49.reuse.H1_H1 ;  /* 0x30000031ff247230 */ /* 0x100fe40000004100 */
[C---:B------:R-:W-:Y:S01]  /*3220*/  FADD.FTZ R23, R51.reuse, R35 ;  /* 0x0000002333177221 */ /* 0x040fe20000010000 */
[----:B------:R-:W-:Y:S02]  /*3230*/  HADD2.F32 R49, -RZ, R49.H0_H0 ;  /* 0x20000031ff317230 */ /* 0x000fe40000004100 */
[----:B------:R-:W-:Y:S01]  /*3240*/  FFMA.FTZ R42, R51, R51, R40 ;  /* 0x00000033332a7223 */ /* 0x000fe20000010028 */
[----:B------:R-:W-:Y:S01]  /*3250*/  FMUL.FTZ R40, R36, R36 ;  /* 0x0000002424287220 */ /* 0x000fe20000410000 */
[----:B------:R-:W-:Y:S02]  /*3260*/  FADD.FTZ R23, R20, R23 ;  /* 0x0000001714177221 */ /* 0x000fe40000010000 */
        /* <DEDUP_REMOVED lines=45> */
.L_x_2892:
[----:B------:R-:W-:Y:S05]  /*3540*/  BSYNC.RECONVERGENT B0 ;  /* 0x0000000000007941 */ /* 0x000fea0003800200 */
.L_x_2891:
        /* <DEDUP_REMOVED lines=64> */
.L_x_2894:
[----:B------:R-:W-:Y:S05]  /*3950*/  BSYNC.RECONVERGENT B0 ;  /* 0x0000000000007941 */ /* 0x000fea0003800200 */
.L_x_2893:
        /* <DEDUP_REMOVED lines=35> */
.L_x_2897:
        /* <DEDUP_REMOVED lines=10> */
.L_x_2896:
        /* <DEDUP_REMOVED lines=18> */
.L_x_2899:
        /* <DEDUP_REMOVED lines=153> */
.L_x_2898:
        /* <DEDUP_REMOVED lines=81> */
.L_x_2900:
        /* <DEDUP_REMOVED lines=42> */
.L_x_2901:
        /* <DEDUP_REMOVED lines=21> */
.L_x_2902:
[----:B------:R-:W-:Y:S05]  /*4fe0*/  BSYNC.RECONVERGENT B0 ;  /* 0x0000000000007941 */ /* 0x000fea0003800200 */
.L_x_2895:
        /* <DEDUP_REMOVED lines=68> */
[----:B------:R-:W-:Y:S02]  /*5430*/  F2FP.F16.F32.PACK_AB R45, R48, R41 ;  /* 0x00000029302d723e */ /* 0x000fe400000000ff */
        /* <DEDUP_REMOVED lines=8> */
.L_x_2906:
[----:B------:R-:W-:Y:S05]  /*54c0*/  BSYNC.RECONVERGENT B1 ;  /* 0x0000000000017941 */ /* 0x000fea0003800200 */
.L_x_2905:
        /* <DEDUP_REMOVED lines=14> */
[----:B------:R-:W-:Y:S02]  /*55b0*/  F2FP.F16.F32.PACK_AB R45, R46, R41 ;  /* 0x000000292e2d723e */ /* 0x000fe400000000ff */
        /* <DEDUP_REMOVED lines=9> */
.L_x_2908:
[----:B------:R-:W-:Y:S05]  /*5650*/  BSYNC.RECONVERGENT B1 ;  /* 0x0000000000017941 */ /* 0x000fea0003800200 */
.L_x_2907:
        /* <DEDUP_REMOVED lines=22> */
[----:B------:R-:W-:-:S05]  /*57c0*/  F2FP.F16.F32.PACK_AB R39, R40, R39 ;  /* 0x000000272827723e */ /* 0x000fca00000000ff */
[----:B------:R0:W-:Y:S02]  /*57d0*/  STG.E desc[UR12][R42.64], R39 ;  /* 0x000000272a007986 */ /* 0x0001e4000c10190c */
.L_x_2910:
[----:B------:R-:W-:Y:S05]  /*57e0*/  BSYNC.RECONVERGENT B1 ;  /* 0x0000000000017941 */ /* 0x000fea0003800200 */
.L_x_2909:
        /* <DEDUP_REMOVED lines=26> */
[----:B------:R-:W-:-:S05]  /*5990*/  F2FP.F16.F32.PACK_AB R41, R38, R41 ;  /* 0x000000292629723e */ /* 0x000fca00000000ff */
[----:B------:R0:W-:Y:S02]  /*59a0*/  STG.E desc[UR12][R42.64], R41 ;  /* 0x000000292a007986 */ /* 0x0001e4000c10190c */
.L_x_2912:
[----:B------:R-:W-:Y:S05]  /*59b0*/  BSYNC.RECONVERGENT B1 ;  /* 0x0000000000017941 */ /* 0x000fea0003800200 */
.L_x_2911:
        /* <DEDUP_REMOVED lines=18> */
[----:B------:R-:W-:Y:S02]  /*5ae0*/  F2FP.F16.F32.PACK_AB R39, R0, R45 ;  /* 0x0000002d0027723e */ /* 0x000fe400000000ff */
[----:B------:R-:W-:-:S05]  /*5af0*/  LEA.HI.X R41, R38, UR17, R41, 0x1, P1 ;  /* 0x0000001126297c11 */ /* 0x000fca00088f0c29 */
[----:B------:R0:W-:Y:S04]  /*5b00*/  STG.E desc[UR12][R40.64], R39 ;  /* 0x0000002728007986 */ /* 0x0001e8000c10190c */
.L_x_2914:
[----:B------:R-:W-:Y:S05]  /*5b10*/  BSYNC.RECONVERGENT B1 ;  /* 0x0000000000017941 */ /* 0x000fea0003800200 */
.L_x_2913:
        /* <DEDUP_REMOVED lines=29> */
[----:B------:R-:W-:-:S05]  /*5cf0*/  F2FP.F16.F32.PACK_AB R39, R2, R39 ;  /* 0x000000270227723e */ /* 0x000fca00000000ff */
[----:B------:R1:W-:Y:S02]  /*5d00*/  STG.E desc[UR12][R40.64], R39 ;  /* 0x0000002728007986 */ /* 0x0003e4000c10190c */
.L_x_2916:
[----:B------:R-:W-:Y:S05]  /*5d10*/  BSYNC.RECONVERGENT B1 ;  /* 0x0000000000017941 */ /* 0x000fea0003800200 */
.L_x_2915:
        /* <DEDUP_REMOVED lines=19> */
[----:B------:R-:W-:Y:S02]  /*5e50*/  F2FP.F16.F32.PACK_AB R3, R41, R40 ;  /* 0x000000282903723e */ /* 0x000fe400000000ff */
[----:B------:R-:W-:-:S05]  /*5e60*/  LEA.HI.X R39, R2, UR17, R53, 0x1, P1 ;  /* 0x0000001102277c11 */ /* 0x000fca00088f0c35 */
[----:B------:R2:W-:Y:S02]  /*5e70*/  STG.E desc[UR12][R38.64], R3 ;  /* 0x0000000326007986 */ /* 0x0005e4000c10190c */
.L_x_2918:
[----:B------:R-:W-:Y:S05]  /*5e80*/  BSYNC.RECONVERGENT B1 ;  /* 0x0000000000017941 */ /* 0x000fea0003800200 */
.L_x_2917:
        /* <DEDUP_REMOVED lines=17> */
[----:B------:R-:W-:Y:S02]  /*5fa0*/  F2FP.F16.F32.PACK_AB R3, R41, R0 ;  /* 0x000000002903723e */ /* 0x000fe400000000ff */
[----:B------:R-:W-:-:S05]  /*5fb0*/  LEA.HI.X R39, R2, UR17, R45, 0x1, P1 ;  /* 0x0000001102277c11 */ /* 0x000fca00088f0c2d */
[----:B------:R3:W-:Y:S02]  /*5fc0*/  STG.E desc[UR12][R38.64], R3 ;  /* 0x0000000326007986 */ /* 0x0007e4000c10190c */
.L_x_2920:
[----:B------:R-:W-:Y:S05]  /*5fd0*/  BSYNC.RECONVERGENT B1 ;  /* 0x0000000000017941 */ /* 0x000fea0003800200 */
.L_x_2919:
        /* <DEDUP_REMOVED lines=40> */
[----:B------:R-:W-:-:S05]  /*6260*/  F2FP.F16.F32.PACK_AB R3, R2, R3 ;  /* 0x000000030203723e */ /* 0x000fca00000000ff */
[----:B------:R0:W-:Y:S02]  /*6270*/  STG.E desc[UR12][R38.64], R3 ;  /* 0x0000000326007986 */ /* 0x0001e4000c10190c */
.L_x_2922:
[----:B------:R-:W-:Y:S05]  /*6280*/  BSYNC.RECONVERGENT B1 ;  /* 0x0000000000017941 */ /* 0x000fea0003800200 */
.L_x_2921:
        /* <DEDUP_REMOVED lines=22> */
.L_x_2924:
[----:B------:R-:W-:Y:S05]  /*63f0*/  BSYNC.RECONVERGENT B1 ;  /* 0x0000000000017941 */ /* 0x000fea0003800200 */
.L_x_2923:
        /* <DEDUP_REMOVED lines=17> */
[----:B------:R-:W-:Y:S02]  /*6510*/  F2FP.F16.F32.PACK_AB R3, R7, R6 ;  /* 0x000000060703723e */ /* 0x000fe400000000ff */
[----:B------:R-:W-:-:S05]  /*6520*/  LEA.HI.X R5, R2, UR17, R43, 0x1, P1 ;  /* 0x0000001102057c11 */ /* 0x000fca00088f0c2b */
[----:B------:R1:W-:Y:S02]  /*6530*/  STG.E desc[UR12][R4.64], R3 ;  /* 0x0000000304007986 */ /* 0x0003e4000c10190c */
.L_x_2926:
[----:B------:R-:W-:Y:S05]  /*6540*/  BSYNC.RECONVERGENT B1 ;  /* 0x0000000000017941 */ /* 0x000fea0003800200 */
.L_x_2925:
        /* <DEDUP_REMOVED lines=20> */
.L_x_2928:
[----:B------:R-:W-:Y:S05]  /*6690*/  BSYNC.RECONVERGENT B1 ;  /* 0x0000000000017941 */ /* 0x000fea0003800200 */
.L_x_2927:
        /* <DEDUP_REMOVED lines=20> */
.L_x_2930:
[----:B------:R-:W-:Y:S05]  /*67e0*/  BSYNC.RECONVERGENT B1 ;  /* 0x0000000000017941 */ /* 0x000fea0003800200 */
.L_x_2929:
        /* <DEDUP_REMOVED lines=20> */
.L_x_2932:
[----:B------:R-:W-:Y:S05]  /*6930*/  BSYNC.RECONVERGENT B1 ;  /* 0x0000000000017941 */ /* 0x000fea0003800200 */
.L_x_2931:
        /* <DEDUP_REMOVED lines=44> */
.L_x_2934:
[----:B------:R-:W-:Y:S05]  /*6c00*/  BSYNC.RECONVERGENT B1 ;  /* 0x0000000000017941 */ /* 0x000fea0003800200 */
.L_x_2933:
        /* <DEDUP_REMOVED lines=18> */
[----:B------:R-:W-:Y:S02]  /*6d30*/  F2FP.F16.F32.PACK_AB R3, R12, R11 ;  /* 0x0000000b0c03723e */ /* 0x000fe400000000ff */
[----:B------:R-:W-:-:S05]  /*6d40*/  LEA.HI.X R5, R2, UR17, R39, 0x1, P2 ;  /* 0x0000001102057c11 */ /* 0x000fca00090f0c27 */
[----:B------:R1:W-:Y:S02]  /*6d50*/  STG.E desc[UR12][R4.64], R3 ;  /* 0x0000000304007986 */ /* 0x0003e4000c10190c */
.L_x_2936:
[----:B------:R-:W-:Y:S05]  /*6d60*/  BSYNC.RECONVERGENT B1 ;  /* 0x0000000000017941 */ /* 0x000fea0003800200 */
.L_x_2935:
        /* <DEDUP_REMOVED lines=18> */
[----:B------:R-:W-:Y:S02]  /*6e90*/  F2FP.F16.F32.PACK_AB R3, R12, R11 ;  /* 0x0000000b0c03723e */ /* 0x000fe400000000ff */
[----:B------:R-:W-:-:S05]  /*6ea0*/  LEA.HI.X R5, R2, UR17, R43, 0x1, P1 ;  /* 0x0000001102057c11 */ /* 0x000fca00088f0c2b */
[----:B------:R2:W-:Y:S02]  /*6eb0*/  STG.E desc[UR12][R4.64], R3 ;  /* 0x0000000304007986 */ /* 0x0005e4000c10190c */
.L_x_2938:
[----:B------:R-:W-:Y:S05]  /*6ec0*/  BSYNC.RECONVERGENT B1 ;  /* 0x0000000000017941 */ /* 0x000fea0003800200 */
.L_x_2937:
        /* <DEDUP_REMOVED lines=18> */
[----:B------:R-:W-:Y:S02]  /*6ff0*/  F2FP.F16.F32.PACK_AB R3, R14, R11 ;  /* 0x0000000b0e03723e */ /* 0x000fe400000000ff */
[----:B------:R-:W-:-:S05]  /*7000*/  LEA.HI.X R5, R2, UR17, R41, 0x1, P1 ;  /* 0x0000001102057c11 */ /* 0x000fca00088f0c29 */
[----:B------:R3:W-:Y:S02]  /*7010*/  STG.E desc[UR12][R4.64], R3 ;  /* 0x0000000304007986 */ /* 0x0007e4000c10190c */
.L_x_2940:
[----:B------:R-:W-:Y:S05]  /*7020*/  BSYNC.RECONVERGENT B1 ;  /* 0x0000000000017941 */ /* 0x000fea0003800200 */
.L_x_2939:
        /* <DEDUP_REMOVED lines=17> */
[----:B------:R-:W-:Y:S02]  /*7140*/  F2FP.F16.F32.PACK_AB R3, R10, R77 ;  /* 0x0000004d0a03723e */ /* 0x000fe400000000ff */
[----:B------:R-:W-:-:S05]  /*7150*/  LEA.HI.X R5, R2, UR17, R9, 0x1, P1 ;  /* 0x0000001102057c11 */ /* 0x000fca00088f0c09 */
[----:B------:R4:W-:Y:S02]  /*7160*/  STG.E desc[UR12][R4.64], R3 ;  /* 0x0000000304007986 */ /* 0x0009e4000c10190c */
.L_x_2942:
[----:B------:R-:W-:Y:S05]  /*7170*/  BSYNC.RECONVERGENT B1 ;  /* 0x0000000000017941 */ /* 0x000fea0003800200 */
.L_x_2941:
        /* <DEDUP_REMOVED lines=18> */
[----:B------:R-:W-:Y:S02]  /*72a0*/  F2FP.F16.F32.PACK_AB R3, R9, R0 ;  /* 0x000000000903723e */ /* 0x000fe400000000ff */
[----:B------:R-:W-:-:S05]  /*72b0*/  LEA.HI.X R5, R2, UR17, R11, 0x1, P1 ;  /* 0x0000001102057c11 */ /* 0x000fca00088f0c0b */
[----:B------:R0:W-:Y:S02]  /*72c0*/  STG.E desc[UR12][R4.64], R3 ;  /* 0x0000000304007986 */ /* 0x0001e4000c10190c */
.L_x_2944:
[----:B------:R-:W-:Y:S05]  /*72d0*/  BSYNC.RECONVERGENT B1 ;  /* 0x0000000000017941 */ /* 0x000fea0003800200 */
.L_x_2943:
        /* <DEDUP_REMOVED lines=41> */
[----:B------:R-:W-:Y:S02]  /*7570*/  F2FP.F16.F32.PACK_AB R3, R38, R7 ;  /* 0x000000072603723e */ /* 0x000fe400000000ff */
[----:B------:R-:W-:-:S05]  /*7580*/  LEA.HI.X R5, R2, UR17, R25, 0x1, P5 ;  /* 0x0000001102057c11 */ /* 0x000fca000a8f0c19 */
[----:B------:R0:W-:Y:S02]  /*7590*/  STG.E desc[UR12][R4.64], R3 ;  /* 0x0000000304007986 */ /* 0x0001e4000c10190c */
.L_x_2946:
[----:B------:R-:W-:Y:S05]  /*75a0*/  BSYNC.RECONVERGENT B1 ;  /* 0x0000000000017941 */ /* 0x000fea0003800200 */
.L_x_2945:
        /* <DEDUP_REMOVED lines=20> */
.L_x_2948:
[----:B------:R-:W-:Y:S05]  /*76f0*/  BSYNC.RECONVERGENT B1 ;  /* 0x0000000000017941 */ /* 0x000fea0003800200 */
.L_x_2947:
        /* <DEDUP_REMOVED lines=20> */
.L_x_2950:
[----:B------:R-:W-:Y:S05]  /*7840*/  BSYNC.RECONVERGENT B1 ;  /* 0x0000000000017941 */ /* 0x000fea0003800200 */
.L_x_2949:
        /* <DEDUP_REMOVED lines=20> */
.L_x_2952:
[----:B------:R-:W-:Y:S05]  /*7990*/  BSYNC.RECONVERGENT B1 ;  /* 0x0000000000017941 */ /* 0x000fea0003800200 */
.L_x_2951:
        /* <DEDUP_REMOVED lines=20> */
.L_x_2954:
[----:B------:R-:W-:Y:S05]  /*7ae0*/  BSYNC.RECONVERGENT B1 ;  /* 0x0000000000017941 */ /* 0x000fea0003800200 */
.L_x_2953:
        /* <DEDUP_REMOVED lines=17> */
[----:B------:R-:W-:Y:S02]  /*7c00*/  F2FP.F16.F32.PACK_AB R5, R30, R63 ;  /* 0x0000003f1e05723e */ /* 0x000fe400000000ff */
[----:B------:R-:W-:-:S05]  /*7c10*/  LEA.HI.X R3, R4, UR17, R9, 0x1, P1 ;  /* 0x0000001104037c11 */ /* 0x000fca00088f0c09 */
[----:B------:R0:W-:Y:S02]  /*7c20*/  STG.E desc[UR12][R2.64], R5 ;  /* 0x0000000502007986 */ /* 0x0001e4000c10190c */
.L_x_2956:
[----:B------:R-:W-:Y:S05]  /*7c30*/  BSYNC.RECONVERGENT B1 ;  /* 0x0000000000017941 */ /* 0x000fea0003800200 */
.L_x_2955:
        /* <DEDUP_REMOVED lines=42> */
.L_x_2958:
[----:B------:R-:W-:Y:S05]  /*7ee0*/  BSYNC.RECONVERGENT B1 ;  /* 0x0000000000017941 */ /* 0x000fea0003800200 */
.L_x_2957:
        /* <DEDUP_REMOVED lines=20> */
.L_x_2960:
[----:B------:R-:W-:Y:S05]  /*8030*/  BSYNC.RECONVERGENT B1 ;  /* 0x0000000000017941 */ /* 0x000fea0003800200 */
.L_x_2959:
        /* <DEDUP_REMOVED lines=20> */
.L_x_2962:
[----:B------:R-:W-:Y:S05]  /*8180*/  BSYNC.RECONVERGENT B1 ;  /* 0x0000000000017941 */ /* 0x000fea0003800200 */
.L_x_2961:
        /* <DEDUP_REMOVED lines=20> */
.L_x_2964:
[----:B------:R-:W-:Y:S05]  /*82d0*/  BSYNC.RECONVERGENT B1 ;  /* 0x0000000000017941 */ /* 0x000fea0003800200 */
.L_x_2963:
        /* <DEDUP_REMOVED lines=17> */
[----:B------:R-:W-:Y:S02]  /*83f0*/  F2FP.F16.F32.PACK_AB R3, R0, R3 ;  /* 0x000000030003723e */ /* 0x000fe400000000ff */
[----:B------:R-:W-:-:S05]  /*8400*/  LEA.HI.X R5, R6, UR17, R5, 0x1, P1 ;  /* 0x0000001106057c11 */ /* 0x000fca00088f0c05 */
[----:B------:R4:W-:Y:S02]  /*8410*/  STG.E desc[UR12][R4.64], R3 ;  /* 0x0000000304007986 */ /* 0x0009e4000c10190c */
.L_x_2966:
[----:B------:R-:W-:Y:S05]  /*8420*/  BSYNC.RECONVERGENT B1 ;  /* 0x0000000000017941 */ /* 0x000fea0003800200 */
.L_x_2965:
        /* <DEDUP_REMOVED lines=10> */
[----:B------:R-:W-:Y:S01]  /*84d0*/  F2FP.F16.F32.PACK_AB R5, R36, R5 ;  /* 0x000000052405723e */ /* 0x000fe200000000ff */
        /* <DEDUP_REMOVED lines=8> */
.L_x_2904:
        /* <DEDUP_REMOVED lines=28> */
[----:B------:R-:W-:Y:S02]  /*8720*/  F2FP.F16.F32.PACK_AB R45, R40, R41 ;  /* 0x00000029282d723e */ /* 0x000fe400000000ff */
[----:B------:R-:W-:Y:S02]  /*8730*/  MOV R40, R16 ;  /* 0x0000001000287202 */ /* 0x000fe40000000f00 */
[----:B------:R-:W-:-:S03]  /*8740*/  MOV R41, R19 ;  /* 0x0000001300297202 */ /* 0x000fc60000000f00 */
[----:B------:R-:W-:-:S05]  /*8750*/  IMAD.WIDE.U32 R40, R44, UR14, R40 ;  /* 0x0000000e2c287c25 */ /* 0x000fca000f8e0028 */
[----:B------:R-:W-:Y:S02]  /*8760*/  IADD3 R41, PT, PT, R41, R43, RZ ;  /* 0x0000002b29297210 */ /* 0x000fe40007ffe0ff */
[----:B-1----:R-:W-:-:S04]  /*8770*/  LEA R42, P1, R40, UR16, 0x1 ;  /* 0x00000010282a7c11 */ /* 0x002fc8000f8208ff */
[----:B------:R-:W-:-:S05]  /*8780*/  LEA.HI.X R43, R40, UR17, R41, 0x1, P1 ;  /* 0x00000011282b7c11 */ /* 0x000fca00088f0c29 */
[----:B------:R0:W-:Y:S04]  /*8790*/  STG.E desc[UR12][R42.64], R45 ;  /* 0x0000002d2a007986 */ /* 0x0001e8000c10190c */
.L_x_2969:
[----:B------:R-:W-:Y:S05]  /*87a0*/  BSYNC.RECONVERGENT B1 ;  /* 0x0000000000017941 */ /* 0x000fea0003800200 */
.L_x_2968:
        /* <DEDUP_REMOVED lines=28> */
[----:B------:R-:W-:Y:S01]  /*8970*/  F2FP.F16.F32.PACK_AB R45, R46, R45 ;  /* 0x0000002d2e2d723e */ /* 0x000fe200000000ff */
[----:B------:R-:W-:-:S05]  /*8980*/  IMAD.WIDE.U32 R40, R42, UR14, R40 ;  /* 0x0000000e2a287c25 */ /* 0x000fca000f8e0028 */
[----:B------:R-:W-:Y:S02]  /*8990*/  IADD3 R43, PT, PT, R41, R43, RZ ;  /* 0x0000002b292b7210 */ /* 0x000fe40007ffe0ff */
[----:B-1----:R-:W-:-:S04]  /*89a0*/  LEA R42, P1, R40, UR16, 0x1 ;  /* 0x00000010282a7c11 */ /* 0x002fc8000f8208ff */
[----:B------:R-:W-:-:S05]  /*89b0*/  LEA.HI.X R43, R40, UR17, R43, 0x1, P1 ;  /* 0x00000011282b7c11 */ /* 0x000fca00088f0c2b */
[----:B------:R0:W-:Y:S04]  /*89c0*/  STG.E desc[UR12][R42.64], R45 ;  /* 0x0000002d2a007986 */ /* 0x0001e8000c10190c */
.L_x_2971:
[----:B------:R-:W-:Y:S05]  /*89d0*/  BSYNC.RECONVERGENT B1 ;  /* 0x0000000000017941 */ /* 0x000fea0003800200 */
.L_x_2970:
        /* <DEDUP_REMOVED lines=32> */
[----:B------:R-:W-:-:S05]  /*8be0*/  F2FP.F16.F32.PACK_AB R39, R48, R39 ;  /* 0x000000273027723e */ /* 0x000fca00000000ff */
[----:B------:R0:W-:Y:S02]  /*8bf0*/  STG.E desc[UR12][R42.64], R39 ;  /* 0x000000272a007986 */ /* 0x0001e4000c10190c */
.L_x_2973:
[----:B------:R-:W-:Y:S05]  /*8c00*/  BSYNC.RECONVERGENT B1 ;  /* 0x0000000000017941 */ /* 0x000fea0003800200 */
.L_x_2972:
        /* <DEDUP_REMOVED lines=35> */
[----:B------:R-:W-:Y:S02]  /*8e40*/  F2FP.F16.F32.PACK_AB R43, R50, R43 ;  /* 0x0000002b322b723e */ /* 0x000fe400000000ff */
[----:B------:R-:W-:-:S05]  /*8e50*/  LEA.HI.X R41, R38, UR17, R47, 0x1, P1 ;  /* 0x0000001126297c11 */ /* 0x000fca00088f0c2f */
[----:B------:R0:W-:Y:S04]  /*8e60*/  STG.E desc[UR12][R40.64], R43 ;  /* 0x0000002b28007986 */ /* 0x0001e8000c10190c */
.L_x_2975:
[----:B------:R-:W-:Y:S05]  /*8e70*/  BSYNC.RECONVERGENT B1 ;  /* 0x0000000000017941 */ /* 0x000fea0003800200 */
.L_x_2974:
        /* <DEDUP_REMOVED lines=31> */
.L_x_2977:
[----:B------:R-:W-:Y:S05]  /*9070*/  BSYNC.RECONVERGENT B1 ;  /* 0x0000000000017941 */ /* 0x000fea0003800200 */
.L_x_2976:
        /* <DEDUP_REMOVED lines=39> */
[----:B------:R-:W-:-:S05]  /*92f0*/  F2FP.F16.F32.PACK_AB R47, R48, R47 ;  /* 0x0000002f302f723e */ /* 0x000fca00000000ff */
[----:B------:R1:W-:Y:S02]  /*9300*/  STG.E desc[UR12][R40.64], R47 ;  /* 0x0000002f28007986 */ /* 0x0003e4000c10190c */
.L_x_2979:
[----:B------:R-:W-:Y:S05]  /*9310*/  BSYNC.RECONVERGENT B1 ;  /* 0x0000000000017941 */ /* 0x000fea0003800200 */
.L_x_2978:
        /* <DEDUP_REMOVED lines=32> */
.L_x_2981:
[----:B------:R-:W-:Y:S05]  /*9520*/  BSYNC.RECONVERGENT B1 ;  /* 0x0000000000017941 */ /* 0x000fea0003800200 */
.L_x_2980:
        /* <DEDUP_REMOVED lines=28> */
[----:B------:R-:W-:-:S05]  /*96f0*/  F2FP.F16.F32.PACK_AB R47, R47, R0 ;  /* 0x000000002f2f723e */ /* 0x000fca00000000ff */
[----:B------:R1:W-:Y:S02]  /*9700*/  STG.E desc[UR12][R38.64], R47 ;  /* 0x0000002f26007986 */ /* 0x0003e4000c10190c */
.L_x_2983:
[----:B------:R-:W-:Y:S05]  /*9710*/  BSYNC.RECONVERGENT B1 ;  /* 0x0000000000017941 */ /* 0x000fea0003800200 */
.L_x_2982:
        /* <DEDUP_REMOVED lines=50> */
[----:B------:R-:W-:-:S05]  /*9a40*/  F2FP.F16.F32.PACK_AB R45, R52, R45 ;  /* 0x0000002d342d723e */ /* 0x000fca00000000ff */
[----:B------:R0:W-:Y:S02]  /*9a50*/  STG.E desc[UR12][R4.64], R45 ;  /* 0x0000002d04007986 */ /* 0x0001e4000c10190c */
.L_x_2985:
[----:B------:R-:W-:Y:S05]  /*9a60*/  BSYNC.RECONVERGENT B1 ;  /* 0x0000000000017941 */ /* 0x000fea0003800200 */
.L_x_2984:
        /* <DEDUP_REMOVED lines=32> */
.L_x_2987:
[----:B------:R-:W-:Y:S05]  /*9c70*/  BSYNC.RECONVERGENT B1 ;  /* 0x0000000000017941 */ /* 0x000fea0003800200 */
.L_x_2986:
        /* <DEDUP_REMOVED lines=28> */
[----:B------:R-:W-:-:S05]  /*9e40*/  F2FP.F16.F32.PACK_AB R7, R48, R7 ;  /* 0x000000073007723e */ /* 0x000fca00000000ff */
[----:B------:R1:W-:Y:S02]  /*9e50*/  STG.E desc[UR12][R4.64], R7 ;  /* 0x0000000704007986 */ /* 0x0003e4000c10190c */
.L_x_2989:
[----:B------:R-:W-:Y:S05]  /*9e60*/  BSYNC.RECONVERGENT B1 ;  /* 0x0000000000017941 */ /* 0x000fea0003800200 */
.L_x_2988:
        /* <DEDUP_REMOVED lines=28> */
[----:B------:R-:W-:-:S05]  /*a030*/  F2FP.F16.F32.PACK_AB R41, R41, R6 ;  /* 0x000000062929723e */ /* 0x000fca00000000ff */
[----:B------:R2:W-:Y:S02]  /*a040*/  STG.E desc[UR12][R4.64], R41 ;  /* 0x0000002904007986 */ /* 0x0005e4000c10190c */
.L_x_2991:
[----:B------:R-:W-:Y:S05]  /*a050*/  BSYNC.RECONVERGENT B1 ;  /* 0x0000000000017941 */ /* 0x000fea0003800200 */
.L_x_2990:
        /* <DEDUP_REMOVED lines=30> */
.L_x_2993:
[----:B------:R-:W-:Y:S05]  /*a240*/  BSYNC.RECONVERGENT B1 ;  /* 0x0000000000017941 */ /* 0x000fea0003800200 */
.L_x_2992:
        /* <DEDUP_REMOVED lines=28> */
[----:B------:R-:W-:-:S05]  /*a410*/  F2FP.F16.F32.PACK_AB R7, R7, R0 ;  /* 0x000000000707723e */ /* 0x000fca00000000ff */
[----:B------:R4:W-:Y:S02]  /*a420*/  STG.E desc[UR12][R4.64], R7 ;  /* 0x0000000704007986 */ /* 0x0009e4000c10190c */
.L_x_2995:
[----:B------:R-:W-:Y:S05]  /*a430*/  BSYNC.RECONVERGENT B1 ;  /* 0x0000000000017941 */ /* 0x000fea0003800200 */
.L_x_2994:
        /* <DEDUP_REMOVED lines=52> */
[----:B------:R-:W-:-:S05]  /*a780*/  F2FP.F16.F32.PACK_AB R11, R48, R11 ;  /* 0x0000000b300b723e */ /* 0x000fca00000000ff */
[----:B------:R0:W-:Y:S02]  /*a790*/  STG.E desc[UR12][R4.64], R11 ;  /* 0x0000000b04007986 */ /* 0x0001e4000c10190c */
.L_x_2997:
[----:B------:R-:W-:Y:S05]  /*a7a0*/  BSYNC.RECONVERGENT B1 ;  /* 0x0000000000017941 */ /* 0x000fea0003800200 */
.L_x_2996:
        /* <DEDUP_REMOVED lines=29> */
[----:B------:R-:W-:-:S05]  /*a980*/  F2FP.F16.F32.PACK_AB R11, R42, R11 ;  /* 0x0000000b2a0b723e */ /* 0x000fca00000000ff */
[----:B------:R1:W-:Y:S02]  /*a990*/  STG.E desc[UR12][R4.64], R11 ;  /* 0x0000000b04007986 */ /* 0x0003e4000c10190c */
.L_x_2999:
[----:B------:R-:W-:Y:S05]  /*a9a0*/  BSYNC.RECONVERGENT B1 ;  /* 0x0000000000017941 */ /* 0x000fea0003800200 */
.L_x_2998:
        /* <DEDUP_REMOVED lines=29> */
[----:B------:R-:W-:-:S05]  /*ab80*/  F2FP.F16.F32.PACK_AB R11, R40, R11 ;  /* 0x0000000b280b723e */ /* 0x000fca00000000ff */
[----:B------:R2:W-:Y:S02]  /*ab90*/  STG.E desc[UR12][R4.64], R11 ;  /* 0x0000000b04007986 */ /* 0x0005e4000c10190c */
.L_x_3001:
[----:B------:R-:W-:Y:S05]  /*aba0*/  BSYNC.RECONVERGENT B1 ;  /* 0x0000000000017941 */ /* 0x000fea0003800200 */
.L_x_3000:
        /* <DEDUP_REMOVED lines=29> */
[----:B------:R-:W-:-:S05]  /*ad80*/  F2FP.F16.F32.PACK_AB R11, R14, R11 ;  /* 0x0000000b0e0b723e */ /* 0x000fca00000000ff */
[----:B------:R3:W-:Y:S02]  /*ad90*/  STG.E desc[UR12][R4.64], R11 ;  /* 0x0000000b04007986 */ /* 0x0007e4000c10190c */
.L_x_3003:
[----:B------:R-:W-:Y:S05]  /*ada0*/  BSYNC.RECONVERGENT B1 ;  /* 0x0000000000017941 */ /* 0x000fea0003800200 */
.L_x_3002:
        /* <DEDUP_REMOVED lines=30> */
.L_x_3005:
[----:B------:R-:W-:Y:S05]  /*af90*/  BSYNC.RECONVERGENT B1 ;  /* 0x0000000000017941 */ /* 0x000fea0003800200 */
.L_x_3004:
        /* <DEDUP_REMOVED lines=29> */
[----:B------:R-:W-:-:S05]  /*b170*/  F2FP.F16.F32.PACK_AB R11, R11, R0 ;  /* 0x000000000b0b723e */ /* 0x000fca00000000ff */
[----:B------:R0:W-:Y:S02]  /*b180*/  STG.E desc[UR12][R4.64], R11 ;  /* 0x0000000b04007986 */ /* 0x0001e4000c10190c */
.L_x_3007:
[----:B------:R-:W-:Y:S05]  /*b190*/  BSYNC.RECONVERGENT B1 ;  /* 0x0000000000017941 */ /* 0x000fea0003800200 */
.L_x_3006:
        /* <DEDUP_REMOVED lines=52> */
[----:B------:R-:W-:-:S05]  /*b4e0*/  F2FP.F16.F32.PACK_AB R9, R40, R9 ;  /* 0x000000092809723e */ /* 0x000fca00000000ff */
[----:B------:R0:W-:Y:S02]  /*b4f0*/  STG.E desc[UR12][R4.64], R9 ;  /* 0x0000000904007986 */ /* 0x0001e4000c10190c */
.L_x_3009:
[----:B------:R-:W-:Y:S05]  /*b500*/  BSYNC.RECONVERGENT B1 ;  /* 0x0000000000017941 */ /* 0x000fea0003800200 */
.L_x_3008:
        /* <DEDUP_REMOVED lines=30> */
.L_x_3011:
[----:B------:R-:W-:Y:S05]  /*b6f0*/  BSYNC.RECONVERGENT B1 ;  /* 0x0000000000017941 */ /* 0x000fea0003800200 */
.L_x_3010:
        /* <DEDUP_REMOVED lines=28> */
[----:B------:R-:W-:-:S05]  /*b8c0*/  F2FP.F16.F32.PACK_AB R9, R24, R9 ;  /* 0x000000091809723e */ /* 0x000fca00000000ff */
[----:B------:R2:W-:Y:S02]  /*b8d0*/  STG.E desc[UR12][R4.64], R9 ;  /* 0x0000000904007986 */ /* 0x0005e4000c10190c */
.L_x_3013:
[----:B------:R-:W-:Y:S05]  /*b8e0*/  BSYNC.RECONVERGENT B1 ;  /* 0x0000000000017941 */ /* 0x000fea0003800200 */
.L_x_3012:
        /* <DEDUP_REMOVED lines=28> */
[----:B------:R-:W-:-:S05]  /*bab0*/  F2FP.F16.F32.PACK_AB R9, R14, R9 ;  /* 0x000000090e09723e */ /* 0x000fca00000000ff */
[----:B------:R3:W-:Y:S02]  /*bac0*/  STG.E desc[UR12][R4.64], R9 ;  /* 0x0000000904007986 */ /* 0x0007e4000c10190c */
.L_x_3015:
[----:B------:R-:W-:Y:S05]  /*bad0*/  BSYNC.RECONVERGENT B1 ;  /* 0x0000000000017941 */ /* 0x000fea0003800200 */
.L_x_3014:
        /* <DEDUP_REMOVED lines=30> */
.L_x_3017:
[----:B------:R-:W-:Y:S05]  /*bcc0*/  BSYNC.RECONVERGENT B1 ;  /* 0x0000000000017941 */ /* 0x000fea0003800200 */
.L_x_3016:
        /* <DEDUP_REMOVED lines=28> */
[----:B------:R-:W-:-:S05]  /*be90*/  F2FP.F16.F32.PACK_AB R7, R8, R7 ;  /* 0x000000070807723e */ /* 0x000fca00000000ff */
[----:B------:R0:W-:Y:S02]  /*bea0*/  STG.E desc[UR12][R4.64], R7 ;  /* 0x0000000704007986 */ /* 0x0001e4000c10190c */
.L_x_3019:
[----:B------:R-:W-:Y:S05]  /*beb0*/  BSYNC.RECONVERGENT B1 ;  /* 0x0000000000017941 */ /* 0x000fea0003800200 */
.L_x_3018:
        /* <DEDUP_REMOVED lines=52> */
.L_x_3021:
[----:B------:R-:W-:Y:S05]  /*c200*/  BSYNC.RECONVERGENT B1 ;  /* 0x0000000000017941 */ /* 0x000fea0003800200 */
.L_x_3020:
        /* <DEDUP_REMOVED lines=28> */
[----:B------:R-:W-:-:S05]  /*c3d0*/  F2FP.F16.F32.PACK_AB R15, R15, R0 ;  /* 0x000000000f0f723e */ /* 0x000fca00000000ff */
[----:B------:R1:W-:Y:S02]  /*c3e0*/  STG.E desc[UR12][R12.64], R15 ;  /* 0x0000000f0c007986 */ /* 0x0003e4000c10190c */
.L_x_3023:
[----:B------:R-:W-:Y:S05]  /*c3f0*/  BSYNC.RECONVERGENT B1 ;  /* 0x0000000000017941 */ /* 0x000fea0003800200 */
.L_x_3022:
        /* <DEDUP_REMOVED lines=28> */
[----:B------:R-:W-:-:S05]  /*c5c0*/  F2FP.F16.F32.PACK_AB R15, R15, R0 ;  /* 0x000000000f0f723e */ /* 0x000fca00000000ff */
[----:B------:R2:W-:Y:S02]  /*c5d0*/  STG.E desc[UR12][R8.64], R15 ;  /* 0x0000000f08007986 */ /* 0x0005e4000c10190c */
.L_x_3025:
[----:B------:R-:W-:Y:S05]  /*c5e0*/  BSYNC.RECONVERGENT B1 ;  /* 0x0000000000017941 */ /* 0x000fea0003800200 */
.L_x_3024:
        /* <DEDUP_REMOVED lines=30> */
.L_x_3027:
[----:B------:R-:W-:Y:S05]  /*c7d0*/  BSYNC.RECONVERGENT B1 ;  /* 0x0000000000017941 */ /* 0x000fea0003800200 */
.L_x_3026:
        /* <DEDUP_REMOVED lines=28> */
[----:B------:R-:W-:-:S05]  /*c9a0*/  F2FP.F16.F32.PACK_AB R3, R3, R0 ;  /* 0x000000000303723e */ /* 0x000fca00000000ff */
[----:B------:R4:W-:Y:S02]  /*c9b0*/  STG.E desc[UR12][R6.64], R3 ;  /* 0x0000000306007986 */ /* 0x0009e4000c10190c */
.L_x_3029:
[----:B------:R-:W-:Y:S05]  /*c9c0*/  BSYNC.RECONVERGENT B1 ;  /* 0x0000000000017941 */ /* 0x000fea0003800200 */
.L_x_3028:
        /* <DEDUP_REMOVED lines=26> */
[----:B------:R-:W-:-:S05]  /*cb70*/  F2FP.F16.F32.PACK_AB R7, R7, R0 ;  /* 0x000000000707723e */ /* 0x000fca00000000ff */
[----:B------:R0:W-:Y:S02]  /*cb80*/  STG.E desc[UR12][R2.64], R7 ;  /* 0x0000000702007986 */ /* 0x0001e4000c10190c */
.L_x_2967:
[----:B------:R-:W-:Y:S05]  /*cb90*/  BSYNC.RECONVERGENT B0 ;  /* 0x0000000000007941 */ /* 0x000fea0003800200 */
.L_x_2903:
        /* <DEDUP_REMOVED lines=9> */
.L_x_3031:
        /* <DEDUP_REMOVED lines=13> */
.L_x_4544:


//--------------------- .text._Z35group_norm_nhwc_fwd_one_pass_kernelI11Fp16IOBf16WLi64ELi96ELi768EEv26Group_norm_nhwc_fwd_params --------------------------
	.section	.text._Z35group_norm_nhwc_fwd_one_pass_kernelI11Fp16IOBf16WLi64ELi96ELi768EEv26Group_norm_nhwc_fwd_params,"ax",@progbits
	.align	128
        .global         _Z35group_norm_nhwc_fwd_one_pass_kernelI11Fp16IOBf16WLi64ELi96ELi768EEv26Group_norm_nhwc_fwd_params
        .type           _Z35group_norm_nhwc_fwd_one_pass_kernelI11Fp16IOBf16WLi64ELi96ELi768EEv26Group_norm_nhwc_fwd_params,@function
        .size           _Z35group_norm_nhwc_fwd_one_pass_kernelI11Fp16IOBf16WLi64ELi96ELi768EEv26Group_norm_nhwc_fwd_params,(.L_x_4545 - _Z35group_norm_nhwc_fwd_one_pass_kernelI11Fp16IOBf16WLi64ELi96ELi768EEv26Group_norm_nhwc_fwd_params)
        .other          _Z35group_norm_nhwc_fwd_one_pass_kernelI11Fp16IOBf16WLi64ELi96ELi768EEv26Group_norm_nhwc_fwd_params,@"STO_CUDA_ENTRY STV_DEFAULT"
_Z35group_norm_nhwc_fwd_one_pass_kernelI11Fp16IOBf16WLi64ELi96ELi768EEv26Group_norm_nhwc_fwd_params:
.text._Z35group_norm_nhwc_fwd_one_pass_kernelI11Fp16IOBf16WLi64ELi96ELi768EEv26Group_norm_nhwc_fwd_params:
        /* <DEDUP_REMOVED lines=23> */
.L_x_3059:
[----:B0--3--:R-:W0:Y:S01]  /*0170*/  LDC R3, c[0x0][0x3f8] ;  /* 0x0000fe00ff037b82 */ /* 0x009e220000000800 */
[----:B-12---:R-:W1:Y:S01]  /*0180*/  S2R R8, SR_TID.X ;  /* 0x0000000000087919 */ /* 0x006e620000002100 */
[----:B------:R-:W3:Y:S01]  /*0190*/  LDCU.64 UR6, c[0x0][0x3e8] ;  /* 0x00007d00ff0677ac */ /* 0x000ee20008000a00 */
[C---:B------:R-:W-:Y:S02]  /*01a0*/  IADD3 R19, PT, PT, R32.reuse, 0x10, RZ ;  /* 0x0000001020137810 */ /* 0x040fe40007ffe0ff */
[----:B------:R-:W-:Y:S01]  /*01b0*/  SHF.R.S32.HI R21, RZ, 0x1f, R32 ;  /* 0x0000001fff157819 */ /* 0x000fe20000011420 */
[----:B----4-:R-:W4:Y:S01]  /*01c0*/  LDCU.64 UR10, c[0x0][0x3f0] ;  /* 0x00007e00ff0a77ac */ /* 0x010f220008000a00 */
        /* <DEDUP_REMOVED lines=169> */
.L_x_3033:
[----:B------:R-:W-:Y:S05]  /*0c60*/  BSYNC.RECONVERGENT B0 ;  /* 0x0000000000007941 */ /* 0x000fea0003800200 */
.L_x_3032:
        /* <DEDUP_REMOVED lines=66> */
.L_x_3035:
[----:B------:R-:W-:Y:S05]  /*1090*/  BSYNC.RECONVERGENT B0 ;  /* 0x0000000000007941 */ /* 0x000fea0003800200 */
.L_x_3034:
        /* <DEDUP_REMOVED lines=24> */
.L_x_3038:
[----:B---3--:R-:W2:Y:S04]  /*1220*/  LDG.E.STRONG.GPU R10, desc[UR8][R8.64] ;  /* 0x00000008080a7981 */ /* 0x008ea8000c1ef900 */
[----:B--2---:R-:W-:Y:S01]  /*1230*/  CCTL.IVALL ;  /* 0x00000000ff00798f */ /* 0x004fe20002000000 */
[----:B------:R-:W-:Y:S05]  /*1240*/  YIELD ;  /* 0x0000000000007946 */ /* 0x000fea0003800000 */
[----:B------:R-:W-:-:S13]  /*1250*/  ISETP.NE.AND P2, PT, R10, R15, PT ;  /* 0x0000000f0a00720c */ /* 0x000fda0003f45270 */
[----:B------:R-:W-:Y:S05]  /*1260*/  @P2 BRA `(.L_x_3038) ;  /* 0xfffffffc00ec2947 */ /* 0x000fea000383ffff */
.L_x_3037:
        /* <DEDUP_REMOVED lines=15> */
.L_x_3040:
        /* <DEDUP_REMOVED lines=60> */
.L_x_3039:
        /* <DEDUP_REMOVED lines=34> */
.L_x_3041:
        /* <DEDUP_REMOVED lines=19> */
.L_x_3042:
        /* <DEDUP_REMOVED lines=9> */
.L_x_3043:
[----:B------:R-:W-:Y:S05]  /*1b00*/  BSYNC.RECONVERGENT B0 ;  /* 0x0000000000007941 */ /* 0x000fea0003800200 */
.L_x_3036:
        /* <DEDUP_REMOVED lines=82> */
[----:B------:R-:W-:-:S05]  /*2030*/  F2FP.F16.F32.PACK_AB R7, R8, R7 ;  /* 0x000000070807723e */ /* 0x000fca00000000ff */
[----:B------:R0:W-:Y:S02]  /*2040*/  STG.E desc[UR8][R10.64], R7 ;  /* 0x000000070a007986 */ /* 0x0001e4000c101908 */
.L_x_3047:
[----:B------:R-:W-:Y:S05]  /*2050*/  BSYNC.RECONVERGENT B1 ;  /* 0x0000000000017941 */ /* 0x000fea0003800200 */
.L_x_3046:
        /* <DEDUP_REMOVED lines=20> */
.L_x_3049:
[----:B------:R-:W-:Y:S05]  /*21a0*/  BSYNC.RECONVERGENT B1 ;  /* 0x0000000000017941 */ /* 0x000fea0003800200 */
.L_x_3048:
        /* <DEDUP_REMOVED lines=13> */
[----:B------:R-:W-:Y:S01]  /*2280*/  F2FP.F16.F32.PACK_AB R5, R0, R5 ;  /* 0x000000050005723e */ /* 0x000fe200000000ff */
[----:B------:R-:W-:-:S04]  /*2290*/  IMAD.WIDE.U32 R6, R18, UR6, R6 ;  /* 0x0000000612067c25 */ /* 0x000fc8000f8e0006 */
[----:B------:R-:W-:Y:S01]  /*22a0*/  IMAD R9, R18, UR7, R9 ;  /* 0x0000000712097c24 */ /* 0x000fe2000f8e0209 */
[----:B0-----:R-:W-:-:S04]  /*22b0*/  LEA R8, P2, R6, UR12, 0x1 ;  /* 0x0000000c06087c11 */ /* 0x001fc8000f8408ff */
[----:B------:R-:W-:-:S04]  /*22c0*/  IADD3 R9, PT, PT, R7, R9, RZ ;  /* 0x0000000907097210 */ /* 0x000fc80007ffe0ff */
[----:B------:R-:W-:-:S05]  /*22d0*/  LEA.HI.X R9, R6, UR13, R9, 0x1, P2 ;  /* 0x0000000d06097c11 */ /* 0x000fca00090f0c09 */
[----:B------:R2:W-:Y:S02]  /*22e0*/  STG.E desc[UR8][R8.64], R5 ;  /* 0x0000000508007986 */ /* 0x0005e4000c101908 */
.L_x_3051:
[----:B------:R-:W-:Y:S05]  /*22f0*/  BSYNC.RECONVERGENT B1 ;  /* 0x0000000000017941 */ /* 0x000fea0003800200 */
.L_x_3050:
        /* <DEDUP_REMOVED lines=10> */
[----:B------:R-:W-:Y:S01]  /*23a0*/  F2FP.F16.F32.PACK_AB R5, R12, R5 ;  /* 0x000000050c05723e */ /* 0x000fe200000000ff */
        /* <DEDUP_REMOVED lines=8> */
.L_x_3045:
        /* <DEDUP_REMOVED lines=44> */
.L_x_3054:
[----:B------:R-:W-:Y:S05]  /*26f0*/  BSYNC.RECONVERGENT B1 ;  /* 0x0000000000017941 */ /* 0x000fea0003800200 */
.L_x_3053:
        /* <DEDUP_REMOVED lines=30> */
.L_x_3056:
[----:B------:R-:W-:Y:S05]  /*28e0*/  BSYNC.RECONVERGENT B1 ;  /* 0x0000000000017941 */ /* 0x000fea0003800200 */
.L_x_3055:
        /* <DEDUP_REMOVED lines=28> */
[----:B------:R-:W-:-:S05]  /*2ab0*/  F2FP.F16.F32.PACK_AB R5, R5, R2 ;  /* 0x000000020505723e */ /* 0x000fca00000000ff */
[----:B------:R2:W-:Y:S02]  /*2ac0*/  STG.E desc[UR8][R8.64], R5 ;  /* 0x0000000508007986 */ /* 0x0005e4000c101908 */
.L_x_3058:
[----:B------:R-:W-:Y:S05]  /*2ad0*/  BSYNC.RECONVERGENT B1 ;  /* 0x0000000000017941 */ /* 0x000fea0003800200 */
.L_x_3057:
        /* <DEDUP_REMOVED lines=29> */
.L_x_3052:
[----:B------:R-:W-:Y:S05]  /*2cb0*/  BSYNC.RECONVERGENT B0 ;  /* 0x0000000000007941 */ /* 0x000fea0003800200 */
.L_x_3044:
[----:B------:R-:W-:Y:S02]  /*2cc0*/  IADD3 R30, PT, PT, R27, R30, RZ ;  /* 0x0000001e1b1e7210 */ /* 0x000fe40007ffe0ff */
[----:B------:R-:W-:Y:S02]  /*2cd0*/  IADD3 R31, PT, PT, R31, 0x1, RZ ;  /* 0x000000011f1f7810 */ /* 0x000fe40007ffe0ff */
[----:B------:R-:W-:-:S13]  /*2ce0*/  ISETP.GE.AND P1, PT, R30, UR5, PT ;  /* 0x000000051e007c0c */ /* 0x000fda000bf26270 */
[----:B------:R-:W-:Y:S05]  /*2cf0*/  @!P1 BRA `(.L_x_3059) ;  /* 0xffffffd4001c9947 */ /* 0x000fea000383ffff */
[----:B------:R-:W-:Y:S05]  /*2d00*/  EXIT ;  /* 0x000000000000794d */ /* 0x000fea0003800000 */
.L_x_3060:
        /* <DEDUP_REMOVED lines=15> */
.L_x_4545:


//--------------------- .text._Z35group_norm_nhwc_fwd_one_pass_kernelI11Fp16IOBf16WLi128ELi96ELi768EEv26Group_norm_nhwc_fwd_params --------------------------
	.section	.text._Z35group_norm_nhwc_fwd_one_pass_kernelI11Fp16IOBf16WLi128ELi96ELi768EEv26Group_norm_nhwc_fwd_params,"ax",@progbits
	.align	128
        .global         _Z35group_norm_nhwc_fwd_one_pass_kernelI11Fp16IOBf16WLi128ELi96ELi768EEv26Group_norm_nhwc_fwd_params
        .type           _Z35group_norm_nhwc_fwd_one_pass_kernelI11Fp16IOBf16WLi128ELi96ELi768EEv26Group_norm_nhwc_fwd_params,@function
        .size           _Z35group_norm_nhwc_fwd_one_pass_kernelI11Fp16IOBf16WLi128ELi96ELi768EEv26Group_norm_nhwc_fwd_params,(.L_x_4546 - _Z35group_norm_nhwc_fwd_one_pass_kernelI11Fp16IOBf16WLi128ELi96ELi768EEv26Group_norm_nhwc_fwd_params)
        .other          _Z35group_norm_nhwc_fwd_one_pass_kernelI11Fp16IOBf16WLi128ELi96ELi768EEv26Group_norm_nhwc_fwd_params,@"STO_CUDA_ENTRY STV_DEFAULT"
_Z35group_norm_nhwc_fwd_one_pass_kernelI11Fp16IOBf16WLi128ELi96ELi768EEv26Group_norm_nhwc_fwd_params:
.text._Z35group_norm_nhwc_fwd_one_pass_kernelI11Fp16IOBf16WLi128ELi96ELi768EEv26Group_norm_nhwc_fwd_params:
        /* <DEDUP_REMOVED lines=45> */
.L_x_3104:
        /* <DEDUP_REMOVED lines=8> */
[----:B012---:R-:W-:Y:S02]  /*0350*/  IABS R23, R10 ;  /* 0x0000000a00177213 */ /* 0x007fe40000000000 */
        /* <DEDUP_REMOVED lines=233> */
.L_x_3062:
[----:B------:R-:W-:Y:S05]  /*11f0*/  BSYNC.RECONVERGENT B0 ;  /* 0x0000000000007941 */ /* 0x000fea0003800200 */
.L_x_3061:
        /* <DEDUP_REMOVED lines=66> */
.L_x_3064:
[----:B------:R-:W-:Y:S05]  /*1620*/  BSYNC.RECONVERGENT B0 ;  /* 0x0000000000007941 */ /* 0x000fea0003800200 */
.L_x_3063:
        /* <DEDUP_REMOVED lines=24> */
.L_x_3067:
[----:B---3--:R-:W2:Y:S04]  /*17b0*/  LDG.E.STRONG.GPU R22, desc[UR6][R20.64] ;  /* 0x0000000614167981 */ /* 0x008ea8000c1ef900 */
[----:B--2---:R-:W-:Y:S01]  /*17c0*/  CCTL.IVALL ;  /* 0x00000000ff00798f */ /* 0x004fe20002000000 */
[----:B------:R-:W-:Y:S05]  /*17d0*/  YIELD ;  /* 0x0000000000007946 */ /* 0x000fea0003800000 */
[----:B------:R-:W-:-:S13]  /*17e0*/  ISETP.NE.AND P2, PT, R22, R27, PT ;  /* 0x0000001b1600720c */ /* 0x000fda0003f45270 */
[----:B------:R-:W-:Y:S05]  /*17f0*/  @P2 BRA `(.L_x_3067) ;  /* 0xfffffffc00ec2947 */ /* 0x000fea000383ffff */
.L_x_3066:
        /* <DEDUP_REMOVED lines=15> */
.L_x_3069:
        /* <DEDUP_REMOVED lines=59> */
.L_x_3068:
        /* <DEDUP_REMOVED lines=35> */
.L_x_3070:
        /* <DEDUP_REMOVED lines=18> */
.L_x_3071:
        /* <DEDUP_REMOVED lines=9> */
.L_x_3072:
[----:B------:R-:W-:Y:S05]  /*2080*/  BSYNC.RECONVERGENT B0 ;  /* 0x0000000000007941 */ /* 0x000fea0003800200 */
.L_x_3065:
[----:B------:R-:W4:Y:S01]  /*2090*/  S2UR UR5, SR_CgaCtaId ;  /* 0x00000000000579c3 */ /* 0x000f220000008800 */
[----:B------:R-:W5:Y:S01]  /*20a0*/  LDCU UR8, c[0x0][0x414] ;  /* 0x00008280ff0877ac */ /* 0x000f620008000800 */
[----:B------:R-:W-:Y:S01]  /*20b0*/  LOP3.LUT R31, R48, 0xffff, RZ, 0xc0, !PT ;  /* 0x0000ffff301f7812 */ /* 0x000fe200078ec0ff */
[----:B------:R-:W-:-:S03]  /*20c0*/  UMOV UR4, 0x400 ;  /* 0x0000040000047882 */ /* 0x000fc60000000000 */
[----:B------:R-:W-:Y:S02]  /*20d0*/  IADD3 R31, PT, PT, R66, R31, RZ ;  /* 0x0000001f421f7210 */ /* 0x000fe40007ffe0ff */
[----:B---3--:R-:W1:Y:S08]  /*20e0*/  @P0 LDC.64 R20, c[0x0][0x388] ;  /* 0x0000e200ff140b82 */ /* 0x008e700000000a00 */
[----:B--2---:R-:W2:Y:S01]  /*20f0*/  LDC.64 R24, c[0x0][0x398] ;  /* 0x0000e600ff187b82 */ /* 0x004ea20000000a00 */
[----:B----4-:R-:W-:-:S07]  /*2100*/  ULEA UR4, UR5, UR4, 0x18 ;  /* 0x0000000405047291 */ /* 0x010fce000f8ec0ff */
[----:B------:R-:W3:Y:S01]  /*2110*/  LDC.64 R22, c[0x0][0x3a0] ;  /* 0x0000e800ff167b82 */ /* 0x000ee20000000a00 */
[----:B-1----:R-:W-:-:S04]  /*2120*/  @P0 IMAD.WIDE R26, R65, 0x8, R20 ;  /* 0x00000008411a0825 */ /* 0x002fc800078e0214 */
[----:B-----5:R-:W-:Y:S01]  /*2130*/  @P0 FMUL.FTZ R20, R28, UR8 ;  /* 0x000000081c140c20 */ /* 0x020fe20008410000 */
[----:B------:R-:W-:Y:S01]  /*2140*/  @P0 FMUL.FTZ R21, R29, UR8 ;  /* 0x000000081d150c20 */ /* 0x000fe20008410000 */
[----:B------:R-:W-:Y:S04]  /*2150*/  @!P3 STS.64 [UR4+0xe0], R28 ;  /* 0x0000e01cff00b988 */ /* 0x000fe80008000a04 */
[----:B------:R-:W-:Y:S01]  /*2160*/  @P0 STG.E.64 desc[UR6][R26.64], R20 ;  /* 0x000000141a000986 */ /* 0x000fe2000c101b06 */
[C---:B--2---:R-:W-:Y:S01]  /*2170*/  IMAD.WIDE R24, R31.reuse, 0x2, R24 ;  /* 0x000000021f187825 */ /* 0x044fe200078e0218 */
        /* <DEDUP_REMOVED lines=50> */
.L_x_3076:
[----:B------:R-:W-:Y:S05]  /*24a0*/  BSYNC.RECONVERGENT B1 ;  /* 0x0000000000017941 */ /* 0x000fea0003800200 */
.L_x_3075:
        /* <DEDUP_REMOVED lines=20> */
.L_x_3078:
[----:B------:R-:W-:Y:S05]  /*25f0*/  BSYNC.RECONVERGENT B1 ;  /* 0x0000000000017941 */ /* 0x000fea0003800200 */
.L_x_3077:
        /* <DEDUP_REMOVED lines=30> */
.L_x_3080:
[----:B------:R-:W-:Y:S05]  /*27e0*/  BSYNC.RECONVERGENT B1 ;  /* 0x0000000000017941 */ /* 0x000fea0003800200 */
.L_x_3079:
        /* <DEDUP_REMOVED lines=20> */
.L_x_3082:
[----:B------:R-:W-:Y:S05]  /*2930*/  BSYNC.RECONVERGENT B1 ;  /* 0x0000000000017941 */ /* 0x000fea0003800200 */
.L_x_3081:
[----:B------:R-:W-:Y:S04]  /*2940*/  BSSY.RECONVERGENT B1, `(.L_x_3083) ;  /* 0x0000014000017945 */ /* 0x000fe80003800200 */
[----:B------:R-:W-:Y:S05]  /*2950*/  @P6 BRA `(.L_x_3084) ;  /* 0x0000000000486947 */ /* 0x000fea0003800000 */
[----:B------:R-:W4:Y:S01]  /*2960*/  LDCU.64 UR4, c[0x0][0x3e0] ;  /* 0x00007c00ff0477ac */ /* 0x000f220008000a00 */
[----:B------:R-:W-:Y:S01]  /*2970*/  MOV R20, R70 ;  /* 0x0000004600147202 */ /* 0x000fe20000000f00 */
[--C-:B------:R-:W-:Y:S01]  /*2980*/  FADD.FTZ R55, R55, -R32.reuse ;  /* 0x8000002037377221 */ /* 0x100fe20000010000 */
[----:B0123--:R-:W-:Y:S01]  /*2990*/  MOV R21, R69 ;  /* 0x0000004500157202 */ /* 0x00ffe20000000f00 */
        /* <DEDUP_REMOVED lines=14> */
.L_x_3084:
[----:B------:R-:W-:Y:S05]  /*2a80*/  BSYNC.RECONVERGENT B1 ;  /* 0x0000000000017941 */ /* 0x000fea0003800200 */
.L_x_3083:
        /* <DEDUP_REMOVED lines=20> */
.L_x_3086:
[----:B------:R-:W-:Y:S05]  /*2bd0*/  BSYNC.RECONVERGENT B1 ;  /* 0x0000000000017941 */ /* 0x000fea0003800200 */
.L_x_3085:
        /* <DEDUP_REMOVED lines=20> */
.L_x_3088:
[----:B------:R-:W-:Y:S05]  /*2d20*/  BSYNC.RECONVERGENT B1 ;  /* 0x0000000000017941 */ /* 0x000fea0003800200 */
.L_x_3087:
        /* <DEDUP_REMOVED lines=15> */
[----:B------:R-:W-:Y:S02]  /*2e20*/  F2FP.F16.F32.PACK_AB R23, R26, R23 ;  /* 0x000000171a17723e */ /* 0x000fe400000000ff */
[----:B------:R-:W-:-:S05]  /*2e30*/  LEA.HI.X R21, R68, UR9, R29, 0x1, P1 ;  /* 0x0000000944157c11 */ /* 0x000fca00088f0c1d */
[----:B------:R0:W-:Y:S01]  /*2e40*/  STG.E desc[UR6][R20.64], R23 ;  /* 0x0000001714007986 */ /* 0x0001e2000c101906 */
[----:B------:R-:W-:Y:S05]  /*2e50*/  BRA `(.L_x_3089) ;  /* 0x0000001000107947 */ /* 0x000fea0003800000 */
.L_x_3074:
        /* <DEDUP_REMOVED lines=35> */
.L_x_3091:
[----:B------:R-:W-:Y:S05]  /*3090*/  BSYNC.RECONVERGENT B1 ;  /* 0x0000000000017941 */ /* 0x000fea0003800200 */
.L_x_3090:
        /* <DEDUP_REMOVED lines=28> */
[----:B------:R-:W-:-:S05]  /*3260*/  F2FP.F16.F32.PACK_AB R31, R31, R6 ;  /* 0x000000061f1f723e */ /* 0x000fca00000000ff */
[----:B------:R1:W-:Y:S02]  /*3270*/  STG.E desc[UR6][R20.64], R31 ;  /* 0x0000001f14007986 */ /* 0x0003e4000c101906 */
.L_x_3093:
[----:B------:R-:W-:Y:S05]  /*3280*/  BSYNC.RECONVERGENT B1 ;  /* 0x0000000000017941 */ /* 0x000fea0003800200 */
.L_x_3092:
        /* <DEDUP_REMOVED lines=38> */
[----:B------:R-:W-:-:S05]  /*34f0*/  F2FP.F16.F32.PACK_AB R31, R31, R6 ;  /* 0x000000061f1f723e */ /* 0x000fca00000000ff */
[----:B------:R2:W-:Y:S02]  /*3500*/  STG.E desc[UR6][R20.64], R31 ;  /* 0x0000001f14007986 */ /* 0x0005e4000c101906 */
.L_x_3095:
[----:B------:R-:W-:Y:S05]  /*3510*/  BSYNC.RECONVERGENT B1 ;  /* 0x0000000000017941 */ /* 0x000fea0003800200 */
.L_x_3094:
        /* <DEDUP_REMOVED lines=28> */
[----:B------:R-:W-:-:S05]  /*36e0*/  F2FP.F16.F32.PACK_AB R29, R29, R6 ;  /* 0x000000061d1d723e */ /* 0x000fca00000000ff */
[----:B------:R3:W-:Y:S02]  /*36f0*/  STG.E desc[UR6][R20.64], R29 ;  /* 0x0000001d14007986 */ /* 0x0007e4000c101906 */
.L_x_3097:
[----:B------:R-:W-:Y:S05]  /*3700*/  BSYNC.RECONVERGENT B1 ;  /* 0x0000000000017941 */ /* 0x000fea0003800200 */
.L_x_3096:
[----:B------:R-:W-:Y:S04]  /*3710*/  BSSY.RECONVERGENT B1, `(.L_x_3098) ;  /* 0x000001e000017945 */ /* 0x000fe80003800200 */
[----:B------:R-:W-:Y:S05]  /*3720*/  @P1 BRA `(.L_x_3099) ;  /* 0x0000000000701947 */ /* 0x000fea0003800000 */
[--C-:B------:R-:W-:Y:S01]  /*3730*/  FADD.FTZ R55, R55, -R32.reuse ;  /* 0x8000002037377221 */ /* 0x100fe20000010000 */
[----:B0123--:R-:W-:Y:S01]  /*3740*/  FADD.FTZ R21, R14, -R32 ;  /* 0x800000200e157221 */ /* 0x00ffe20000010000 */
        /* <DEDUP_REMOVED lines=26> */
.L_x_3099:
[----:B------:R-:W-:Y:S05]  /*38f0*/  BSYNC.RECONVERGENT B1 ;  /* 0x0000000000017941 */ /* 0x000fea0003800200 */
.L_x_3098:
        /* <DEDUP_REMOVED lines=30> */
.L_x_3101:
[----:B------:R-:W-:Y:S05]  /*3ae0*/  BSYNC.RECONVERGENT B1 ;  /* 0x0000000000017941 */ /* 0x000fea0003800200 */
.L_x_3100:
        /* <DEDUP_REMOVED lines=30> */
.L_x_3103:
[----:B------:R-:W-:Y:S05]  /*3cd0*/  BSYNC.RECONVERGENT B1 ;  /* 0x0000000000017941 */ /* 0x000fea0003800200 */
.L_x_3102:
        /* <DEDUP_REMOVED lines=28> */
.L_x_3089:
[----:B------:R-:W-:Y:S05]  /*3ea0*/  BSYNC.RECONVERGENT B0 ;  /* 0x0000000000007941 */ /* 0x000fea0003800200 */
.L_x_3073:
        /* <DEDUP_REMOVED lines=8> */
.L_x_3105:
        /* <DEDUP_REMOVED lines=13> */
.L_x_4546:


//--------------------- .text._Z35group_norm_nhwc_fwd_one_pass_kernelI11Fp16IOBf16WLi256ELi96ELi768EEv26Group_norm_nhwc_fwd_params --------------------------
	.section	.text._Z35group_norm_nhwc_fwd_one_pass_kernelI11Fp16IOBf16WLi256ELi96ELi768EEv26Group_norm_nhwc_fwd_params,"ax",@progbits
	.align	128
        .global         _Z35group_norm_nhwc_fwd_one_pass_kernelI11Fp16IOBf16WLi256ELi96ELi768EEv26Group_norm_nhwc_fwd_params
        .type           _Z35group_norm_nhwc_fwd_one_pass_kernelI11Fp16IOBf16WLi256ELi96ELi768EEv26Group_norm_nhwc_fwd_params,@function
        .size           _Z35group_norm_nhwc_fwd_one_pass_kernelI11Fp16IOBf16WLi256ELi96ELi768EEv26Group_norm_nhwc_fwd_params,(.L_x_4547 - _Z35group_norm_nhwc_fwd_one_pass_kernelI11Fp16IOBf16WLi256ELi96ELi768EEv26Group_norm_nhwc_fwd_params)
        .other          _Z35group_norm_nhwc_fwd_one_pass_kernelI11Fp16IOBf16WLi256ELi96ELi768EEv26Group_norm_nhwc_fwd_params,@"STO_CUDA_ENTRY STV_DEFAULT"
_Z35group_norm_nhwc_fwd_one_pass_kernelI11Fp16IOBf16WLi256ELi96ELi768EEv26Group_norm_nhwc_fwd_params:
.text._Z35group_norm_nhwc_fwd_one_pass_kernelI11Fp16IOBf16WLi256ELi96ELi768EEv26Group_norm_nhwc_fwd_params:
        /* <DEDUP_REMOVED lines=28> */
.L_x_3181:
[----:B012---:R-:W0:Y:S01]  /*01c0*/  LDC R13, c[0x0][0x3f8] ;  /* 0x0000fe00ff0d7b82 */ /* 0x007e220000000800 */
[----:B------:R-:W1:Y:S01]  /*01d0*/  LDCU UR4, c[0x0][0x404] ;  /* 0x00008080ff0477ac */ /* 0x000e620008000800 */
[----:B------:R-:W-:Y:S01]  /*01e0*/  MOV R50, RZ ;  /* 0x000000ff00327202 */ /* 0x000fe20000000f00 */
[----:B------:R-:W2:Y:S01]  /*01f0*/  LDCU.64 UR8, c[0x0][0x3e8] ;  /* 0x00007d00ff0877ac */ /* 0x000ea20008000a00 */
[----:B0---4-:R-:W-:Y:S02]  /*0200*/  IABS R5, R13 ;  /* 0x0000000d00057213 */ /* 0x011fe40000000000 */
        /* <DEDUP_REMOVED lines=32> */
[----:B------:R-:W1:Y:S01]  /*0410*/  @!P2 LDC.64 R16, c[0x0][0x3e0] ;  /* 0x0000f800ff10ab82 */ /* 0x000e620000000a00 */
[----:B------:R-:W-:-:S02]  /*0420*/  ISETP.GE.AND.EX P1, PT, R15, UR9, PT, P1 ;  /* 0x000000090f007c0c */ /* 0x000fc4000bf26310 */
[----:B------:R-:W-:Y:S01]  /*0430*/  IADD3 R23, PT, PT, R5, 0x20, RZ ;  /* 0x0000002005177810 */ /* 0x000fe20007ffe0ff */
[----:B------:R-:W-:Y:S01]  /*0440*/  IMAD R62, R13, R3, R58 ;  /* 0x000000030d3e7224 */ /* 0x000fe200078e023a */
[----:B------:R-:W-:Y:S02]  /*0450*/  SHF.R.S32.HI R0, RZ, 0x1f, R7 ;  /* 0x0000001fff007819 */ /* 0x000fe40000011407 */
[----:B------:R-:W-:Y:S01]  /*0460*/  ISETP.GE.U32.AND P6, PT, R23, UR8, PT ;  /* 0x0000000817007c0c */ /* 0x000fe2000bfc6070 */
[----:B------:R-:W-:Y:S01]  /*0470*/  IMAD R62, R62, 0x60, RZ ;  /* 0x000000603e3e7824 */ /* 0x000fe200078e02ff */
[----:B------:R-:W2:Y:S01]  /*0480*/  @!P2 LDC.64 R26, c[0x0][0x390] ;  /* 0x0000e400ff1aab82 */ /* 0x000ea20000000a00 */
[----:B------:R-:W-:Y:S01]  /*0490*/  SHF.R.S32.HI R19, RZ, 0x1f, R23 ;  /* 0x0000001fff137819 */ /* 0x000fe20000011417 */
[----:B0-----:R-:W-:Y:S01]  /*04a0*/  IMAD R0, R0, UR4, RZ ;  /* 0x0000000400007c24 */ /* 0x001fe2000f8e02ff */
[----:B------:R-:W-:Y:S02]  /*04b0*/  IADD3 R25, PT, PT, R5, 0x30, RZ ;  /* 0x0000003005197810 */ /* 0x000fe40007ffe0ff */
[C---:B------:R-:W-:Y:S01]  /*04c0*/  IADD3 R64, P3, PT, R62.reuse, R21, RZ ;  /* 0x000000153e407210 */ /* 0x040fe20007f7e0ff */
[----:B------:R-:W-:Y:S01]  /*04d0*/  IMAD R67, R7, UR5, R0 ;  /* 0x0000000507437c24 */ /* 0x000fe2000f8e0200 */
[----:B------:R-:W-:Y:S01]  /*04e0*/  ISETP.GE.AND.EX P6, PT, R19, UR9, PT, P6 ;  /* 0x0000000913007c0c */ /* 0x000fe2000bfc6360 */
[----:B------:R-:W0:Y:S01]  /*04f0*/  @!P1 LDC.64 R2, c[0x0][0x3e0] ;  /* 0x0000f800ff029b82 */ /* 0x000e220000000a00 */
[----:B------:R-:W-:-:S02]  /*0500*/  LEA.HI.X.SX32 R65, R62, RZ, 0x1, P3 ;  /* 0x000000ff3e417211 */ /* 0x000fc400018f0eff */
[----:B------:R-:W-:Y:S02]  /*0510*/  ISETP.GE.U32.AND P3, PT, R25, UR8, PT ;  /* 0x0000000819007c0c */ /* 0x000fe4000bf66070 */
[----:B------:R-:W-:Y:S01]  /*0520*/  SHF.R.S32.HI R21, RZ, 0x1f, R25 ;  /* 0x0000001fff157819 */ /* 0x000fe20000011419 */
[----:B------:R-:W-:Y:S01]  /*0530*/  IMAD.WIDE.U32 R64, R7, UR4, R64 ;  /* 0x0000000407407c25 */ /* 0x000fe2000f8e0040 */
[----:B------:R-:W-:Y:S01]  /*0540*/  IADD3 R4, PT, PT, R5, 0x40, RZ ;  /* 0x0000004005047810 */ /* 0x000fe20007ffe0ff */
[----:B------:R-:W3:Y:S01]  /*0550*/  @!P1 LDC.64 R6, c[0x0][0x390] ;  /* 0x0000e400ff069b82 */ /* 0x000ee20000000a00 */
[----:B------:R-:W-:Y:S01]  /*0560*/  ISETP.GE.AND.EX P3, PT, R21, UR9, PT, P3 ;  /* 0x0000000915007c0c */ /* 0x000fe2000bf66330 */
[----:B-1----:R-:W-:Y:S01]  /*0570*/  @!P2 IMAD R0, R9, R16, RZ ;  /* 0x000000100900a224 */ /* 0x002fe200078e02ff */
[----:B------:R-:W-:Y:S02]  /*0580*/  IADD3 R67, PT, PT, R65, R67, RZ ;  /* 0x0000004341437210 */ /* 0x000fe40007ffe0ff */
        /* <DEDUP_REMOVED lines=12> */
[----:B------:R-:W0:Y:S01]  /*0650*/  @!P3 LDC.64 R8, c[0x0][0x3e0] ;  /* 0x0000f800ff08bb82 */ /* 0x000e220000000a00 */
[----:B------:R-:W-:Y:S01]  /*0660*/  SHF.R.S32.HI R27, RZ, 0x1f, R4 ;  /* 0x0000001fff1b7819 */ /* 0x000fe20000011404 */
[----:B------:R-:W-:Y:S01]  /*0670*/  @!P1 IMAD.WIDE.U32 R16, R11, R2, R16 ;  /* 0x000000020b109225 */ /* 0x000fe200078e0010 */
[----:B------:R2:W4:Y:S02]  /*0680*/  @!P2 LDG.E R50, desc[UR6][R14.64] ;  /* 0x000000060e32a981 */ /* 0x000524000c1e1900 */
[----:B------:R-:W-:-:S03]  /*0690*/  ISETP.GE.AND.EX P5, PT, R27, UR9, PT, P5 ;  /* 0x000000091b007c0c */ /* 0x000fc6000bfa6350 */
[----:B------:R-:W5:Y:S01]  /*06a0*/  @!P6 LDC.64 R10, c[0x0][0x390] ;  /* 0x0000e400ff0aeb82 */ /* 0x000f620000000a00 */
[C---:B---3--:R-:W-:Y:S01]  /*06b0*/  @!P1 LEA R18, P2, R16.reuse, R6, 0x1 ;  /* 0x0000000610129211 */ /* 0x048fe200078408ff */
[----:B-1----:R-:W-:Y:S01]  /*06c0*/  @!P6 IMAD R6, R19, R12, RZ ;  /* 0x0000000c1306e224 */ /* 0x002fe200078e02ff */
[----:B------:R-:W-:Y:S02]  /*06d0*/  @!P1 IADD3 R17, PT, PT, R17, R3, RZ ;  /* 0x0000000311119210 */ /* 0x000fe40007ffe0ff */
[----:B------:R-:W-:Y:S02]  /*06e0*/  IADD3 R0, PT, PT, R5, 0x50, RZ ;  /* 0x0000005005007810 */ /* 0x000fe40007ffe0ff */
[----:B------:R-:W-:Y:S01]  /*06f0*/  @!P1 LEA.HI.X R19, R16, R7, R17, 0x1, P2 ;  /* 0x0000000710139211 */ /* 0x000fe200010f0c11 */
[----:B------:R-:W1:Y:S01]  /*0700*/  @!P3 LDC.64 R2, c[0x0][0x390] ;  /* 0x0000e400ff02bb82 */ /* 0x000e620000000a00 */
[----:B------:R-:W-:Y:S01]  /*0710*/  @!P6 IMAD R17, R23, R13, R6 ;  /* 0x0000000d1711e224 */ /* 0x000fe200078e0206 */
[----:B--2---:R-:W-:-:S02]  /*0720*/  @!P6 MOV R14, R64 ;  /* 0x00000040000ee202 */ /* 0x004fc40000000f00 */
[----:B------:R-:W-:-:S04]  /*0730*/  @!P6 MOV R15, R67 ;  /* 0x00000043000fe202 */ /* 0x000fc80000000f00 */
[----:B------:R-:W2:Y:S01]  /*0740*/  @!P5 LDC.64 R6, c[0x0][0x3e0] ;  /* 0x0000f800ff06db82 */ /* 0x000ea20000000a00 */
[----:B------:R-:W-:Y:S02]  /*0750*/  ISETP.GE.U32.AND P4, PT, R0, UR8, PT ;  /* 0x0000000800007c0c */ /* 0x000fe4000bf86070 */
[----:B------:R-:W-:Y:S01]  /*0760*/  SHF.R.S32.HI R29, RZ, 0x1f, R0 ;  /* 0x0000001fff1d7819 */ /* 0x000fe20000011400 */
[----:B------:R-:W-:Y:S01]  /*0770*/  @!P6 IMAD.WIDE.U32 R12, R23, R12, R14 ;  /* 0x0000000c170ce225 */ /* 0x000fe200078e000e */
[----:B------:R-:W-:Y:S02]  /*0780*/  @!P3 MOV R20, R64 ;  /* 0x000000400014b202 */ /* 0x000fe40000000f00 */
[----:B------:R-:W-:Y:S01]  /*0790*/  ISETP.GE.AND.EX P4, PT, R29, UR9, PT, P4 ;  /* 0x000000091d007c0c */ /* 0x000fe2000bf86340 */
[----:B0-----:R-:W-:Y:S01]  /*07a0*/  @!P3 IMAD R16, R21, R8, RZ ;  /* 0x000000081510b224 */ /* 0x001fe200078e02ff */
[----:B------:R-:W-:Y:S02]  /*07b0*/  @!P3 MOV R21, R67 ;  /* 0x000000430015b202 */ /* 0x000fe40000000f00 */
[----:B------:R-:W-:-:S02]  /*07c0*/  MOV R48, RZ ;  /* 0x000000ff00307202 */ /* 0x000fc40000000f00 */
[----:B------:R-:W-:Y:S01]  /*07d0*/  @!P6 IADD3 R13, PT, PT, R13, R17, RZ ;  /* 0x000000110d0de210 */ /* 0x000fe20007ffe0ff */
[C---:B------:R-:W-:Y:S02]  /*07e0*/  @!P3 IMAD R17, R25.reuse, R9, R16 ;  /* 0x000000091911b224 */ /* 0x040fe400078e0210 */
[----:B------:R-:W-:Y:S01]  /*07f0*/  @!P3 IMAD.WIDE.U32 R20, R25, R8, R20 ;  /* 0x000000081914b225 */ /* 0x000fe200078e0014 */
[----:B------:R0:W3:Y:S01]  /*0800*/  @!P1 LDG.E R48, desc[UR6][R18.64] ;  /* 0x0000000612309981 */ /* 0x0000e2000c1e1900 */
[----:B------:R-:W0:Y:S01]  /*0810*/  @!P5 LDC.64 R8, c[0x0][0x390] ;  /* 0x0000e400ff08db82 */ /* 0x000e220000000a00 */
[----:B-----5:R-:W-:-:S04]  /*0820*/  @!P6 LEA R14, P1, R12, R10, 0x1 ;  /* 0x0000000a0c0ee211 */ /* 0x020fc800078208ff */
[----:B------:R-:W-:-:S03]  /*0830*/  @!P6 LEA.HI.X R15, R12, R11, R13, 0x1, P1 ;  /* 0x0000000b0c0fe211 */ /* 0x000fc600008f0c0d */
[----:B------:R-:W5:Y:S01]  /*0840*/  @!P4 LDC.64 R10, c[0x0][0x3e0] ;  /* 0x0000f800ff0acb82 */ /* 0x000f620000000a00 */
        /* <DEDUP_REMOVED lines=23> */
[----:B-----5:R-:W-:-:S03]  /*09c0*/  @!P4 IMAD R29, R29, R10, RZ ;  /* 0x0000000a1d1dc224 */ /* 0x020fc600078e02ff */
        /* <DEDUP_REMOVED lines=8> */
[----:B------:R-:W5:Y:S02]  /*0a50*/  @!P1 LDC.64 R6, c[0x0][0x3e0] ;  /* 0x0000f800ff069b82 */ /* 0x000f640000000a00 */
[----:B------:R-:W-:Y:S01]  /*0a60*/  ISETP.GE.AND.EX P3, PT, R21, UR9, PT, P3 ;  /* 0x0000000915007c0c */ /* 0x000fe2000bf66330 */
[----:B------:R-:W-:Y:S01]  /*0a70*/  @!P4 IMAD.WIDE.U32 R10, R0, R10, R12 ;  /* 0x0000000a000ac225 */ /* 0x000fe200078e000c */
[----:B------:R-:W-:-:S04]  /*0a80*/  MOV R42, RZ ;  /* 0x000000ff002a7202 */ /* 0x000fc80000000f00 */
[----:B------:R-:W-:Y:S01]  /*0a90*/  @!P4 IADD3 R4, PT, PT, R11, R29, RZ ;  /* 0x0000001d0b04c210 */ /* 0x000fe20007ffe0ff */
[----:B------:R-:W5:Y:S01]  /*0aa0*/  @!P1 LDC.64 R12, c[0x0][0x390] ;  /* 0x0000e400ff0c9b82 */ /* 0x000f620000000a00 */
[C---:B0-----:R-:W-:Y:S01]  /*0ab0*/  @!P4 LEA R24, P6, R10.reuse, R2, 0x1 ;  /* 0x000000020a18c211 */ /* 0x041fe200078c08ff */
[----:B------:R0:W2:Y:S01]  /*0ac0*/  @!P5 LDG.E R42, desc[UR6][R22.64] ;  /* 0x00000006162ad981 */ /* 0x0000a2000c1e1900 */
[----:B------:R-:W-:Y:S02]  /*0ad0*/  IADD3 R0, PT, PT, R5, 0x90, RZ ;  /* 0x0000009005007810 */ /* 0x000fe40007ffe0ff */
[----:B------:R-:W-:-:S03]  /*0ae0*/  @!P4 LEA.HI.X R25, R10, R3, R4, 0x1, P6 ;  /* 0x000000030a19c211 */ /* 0x000fc600030f0c04 */
[----:B------:R-:W5:Y:S01]  /*0af0*/  @!P3 LDC.64 R2, c[0x0][0x3e0] ;  /* 0x0000f800ff02bb82 */ /* 0x000f620000000a00 */
        /* <DEDUP_REMOVED lines=9> */
[----:B-----5:R-:W-:Y:S01]  /*0b90*/  @!P1 IMAD R27, R27, R6, RZ ;  /* 0x000000061b1b9224 */ /* 0x020fe200078e02ff */
        /* <DEDUP_REMOVED lines=23> */
[----:B-----5:R-:W-:Y:S01]  /*0d10*/  IADD3 R25, PT, PT, R5, 0xb0, RZ ;  /* 0x000000b005197810 */ /* 0x020fe20007ffe0ff */
[----:B------:R0:W5:Y:S01]  /*0d20*/  @!P1 LDG.E R38, desc[UR6][R12.64] ;  /* 0x000000060c269981 */ /* 0x000162000c1e1900 */
        /* <DEDUP_REMOVED lines=18> */
[----:B------:R-:W5:Y:S01]  /*0e50*/  @!P2 LDG.E R36, desc[UR6][R16.64] ;  /* 0x000000061024a981 */ /* 0x000f62000c1e1900 */
[----:B------:R-:W-:Y:S02]  /*0e60*/  IADD3 R13, PT, PT, R5, 0xd0, RZ ;  /* 0x000000d0050d7810 */ /* 0x000fe40007ffe0ff */
[----:B------:R-:W-:Y:S01]  /*0e70*/  ISETP.GE.U32.AND P2, PT, R0, UR8, PT ;  /* 0x0000000800007c0c */ /* 0x000fe2000bf46070 */
[----:B------:R4:W5:Y:S01]  /*0e80*/  @!P3 LDG.E R14, desc[UR6][R8.64] ;  /* 0x00000006080eb981 */ /* 0x000962000c1e1900 */
        /* <DEDUP_REMOVED lines=18> */
[----:B------:R1:W5:Y:S01]  /*0fb0*/  @!P5 LDG.E R12, desc[UR6][R30.64] ;  /* 0x000000061e0cd981 */ /* 0x000362000c1e1900 */
[----:B------:R-:W-:Y:S02]  /*0fc0*/  @!P4 IADD3 R4, PT, PT, R9, R19, RZ ;  /* 0x000000130904c210 */ /* 0x000fe40007ffe0ff */
[----:B------:R-:W-:-:S02]  /*0fd0*/  ISETP.GE.U32.AND P5, PT, R11, UR8, PT ;  /* 0x000000080b007c0c */ /* 0x000fc4000bfa6070 */
[----:B------:R-:W3:Y:S01]  /*0fe0*/  @!P3 LDC.64 R2, c[0x0][0x3e0] ;  /* 0x0000f800ff02bb82 */ /* 0x000ee20000000a00 */
        /* <DEDUP_REMOVED lines=16> */
[----:B------:R3:W5:Y:S01]  /*10f0*/  @!P4 LDG.E R10, desc[UR6][R22.64] ;  /* 0x00000006160ac981 */ /* 0x000762000c1e1900 */
[----:B----4-:R-:W-:Y:S01]  /*1100*/  @!P2 IMAD R33, R33, R20, RZ ;  /* 0x000000142121a224 */ /* 0x010fe200078e02ff */
[----:B------:R-:W-:Y:S01]  /*1110*/  @!P1 IADD3 R19, PT, PT, R19, R31, RZ ;  /* 0x0000001f13139210 */ /* 0x000fe20007ffe0ff */
[----:B------:R-:W4:Y:S01]  /*1120*/  @!P5 LDC.64 R6, c[0x0][0x3e0] ;  /* 0x0000f800ff06db82 */ /* 0x000f220000000a00 */
[----:B0-----:R-:W-:Y:S01]  /*1130*/  @!P1 LEA R16, P4, R18, R16, 0x1 ;  /* 0x0000001012109211 */ /* 0x001fe200078808ff */
[----:B---3--:R-:W-:Y:S01]  /*1140*/  @!P3 IMAD R24, R29, R2, RZ ;  /* 0x000000021d18b224 */ /* 0x008fe200078e02ff */
        /* <DEDUP_REMOVED lines=9> */
[----:B------:R-:W3:Y:S01]  /*11e0*/  @!P5 LDC.64 R20, c[0x0][0x390] ;  /* 0x0000e400ff14db82 */ /* 0x000ee20000000a00 */
[----:B------:R-:W-:Y:S02]  /*11f0*/  @!P2 IADD3 R23, PT, PT, R23, R33, RZ ;  /* 0x000000211717a210 */ /* 0x000fe40007ffe0ff */
[C---:B-1----:R-:W-:Y:S01]  /*1200*/  @!P2 LEA R4, P4, R22.reuse, R4, 0x1 ;  /* 0x000000041604a211 */ /* 0x042fe200078808ff */
[----:B------:R-:W-:Y:S01]  /*1210*/  @!P3 IMAD.WIDE.U32 R2, R13, R2, R24 ;  /* 0x000000020d02b225 */ /* 0x000fe200078e0018 */
[----:B------:R-:W-:Y:S02]  /*1220*/  MOV R0, RZ ;  /* 0x000000ff00007202 */ /* 0x000fe40000000f00 */
[----:B------:R-:W-:-:S02]  /*1230*/  @!P2 LEA.HI.X R5, R22, R5, R23, 0x1, P4 ;  /* 0x000000051605a211 */ /* 0x000fc400020f0c17 */
[----:B------:R-:W-:Y:S01]  /*1240*/  MOV R24, RZ ;  /* 0x000000ff00187202 */ /* 0x000fe20000000f00 */
[----:B------:R-:W1:Y:S01]  /*1250*/  @!P6 LDC.64 R22, c[0x0][0x390] ;  /* 0x0000e400ff16eb82 */ /* 0x000e620000000a00 */
[----:B------:R-:W5:Y:S01]  /*1260*/  @!P1 LDG.E R0, desc[UR6][R16.64] ;  /* 0x0000000610009981 */ /* 0x000f62000c1e1900 */
[----:B------:R-:W-:Y:S01]  /*1270*/  @!P3 IADD3 R3, PT, PT, R3, R29, RZ ;  /* 0x0000001d0303b210 */ /* 0x000fe20007ffe0ff */
[----:B----4-:R-:W-:Y:S01]  /*1280*/  @!P5 IMAD R28, R15, R6, RZ ;  /* 0x000000060f1cd224 */ /* 0x010fe200078e02ff */
[C---:B------:R-:W-:Y:S01]  /*1290*/  @!P3 LEA R8, P1, R2.reuse, R8, 0x1 ;  /* 0x000000080208b211 */ /* 0x040fe200078208ff */
[----:B------:R4:W5:Y:S03]  /*12a0*/  @!P2 LDG.E R24, desc[UR6][R4.64] ;  /* 0x000000060418a981 */ /* 0x000966000c1e1900 */
        /* <DEDUP_REMOVED lines=11> */
[----:B---3--:R-:W-:Y:S01]  /*1360*/  @!P5 LEA R20, P1, R6, R20, 0x1 ;  /* 0x000000140614d211 */ /* 0x008fe200078208ff */
[----:B------:R-:W-:Y:S01]  /*1370*/  @!P6 IMAD.WIDE.U32 R18, R26, R18, R4 ;  /* 0x000000121a12e225 */ /* 0x000fe200078e0004 */
[----:B------:R0:W3:Y:S02]  /*1380*/  @!P3 LDG.E R2, desc[UR6][R8.64] ;  /* 0x000000060802b981 */ /* 0x0000e4000c1e1900 */
[----:B------:R-:W-:Y:S02]  /*1390*/  @!P5 LEA.HI.X R21, R6, R21, R3, 0x1, P1 ;  /* 0x000000150615d211 */ /* 0x000fe400008f0c03 */
[----:B------:R-:W-:Y:S02]  /*13a0*/  MOV R3, RZ ;  /* 0x000000ff00037202 */ /* 0x000fe40000000f00 */
[----:B------:R-:W-:Y:S02]  /*13b0*/  @!P6 IADD3 R4, PT, PT, R19, R27, RZ ;  /* 0x0000001b1304e210 */ /* 0x000fe40007ffe0ff */
[----:B-1----:R-:W-:-:S02]  /*13c0*/  @!P6 LEA R22, P1, R18, R22, 0x1 ;  /* 0x000000161216e211 */ /* 0x002fc400078208ff */
[----:B------:R-:W-:Y:S01]  /*13d0*/  MOV R16, RZ ;  /* 0x000000ff00107202 */ /* 0x000fe20000000f00 */
[----:B------:R1:W4:Y:S01]  /*13e0*/  @!P5 LDG.E R3, desc[UR6][R20.64] ;  /* 0x000000061403d981 */ /* 0x000322000c1e1900 */
[----:B------:R-:W-:-:S05]  /*13f0*/  @!P6 LEA.HI.X R23, R18, R23, R4, 0x1, P1 ;  /* 0x000000171217e211 */ /* 0x000fca00008f0c04 */
[----:B------:R-:W4:Y:S01]  /*1400*/  @!P6 LDG.E R16, desc[UR6][R22.64] ;  /* 0x000000061610e981 */ /* 0x000f22000c1e1900 */
        /* <DEDUP_REMOVED lines=42> */
[--C-:B-----5:R-:W-:Y:S02]  /*16b0*/  HADD2.F32 R41, -RZ, R38.reuse.H0_H0 ;  /* 0x20000026ff297230 */ /* 0x120fe40000004100 */
        /* <DEDUP_REMOVED lines=46> */
[--C-:B---3--:R-:W-:Y:S02]  /*19a0*/  HADD2.F32 R7, -RZ, R2.reuse.H1_H1 ;  /* 0x30000002ff077230 */ /* 0x108fe40000004100 */
[----:B------:R-:W-:Y:S02]  /*19b0*/  HADD2.F32 R4, -RZ, R2.H0_H0 ;  /* 0x20000002ff047230 */ /* 0x000fe40000004100 */
[----:B------:R-:W-:Y:S01]  /*19c0*/  FFMA.FTZ R2, R6, R6, R19 ;  /* 0x0000000606027223 */ /* 0x000fe20000010013 */
[----:B-1----:R-:W-:-:S03]  /*19d0*/  FMUL.FTZ R21, R7, R7 ;  /* 0x0000000707157220 */ /* 0x002fc60000410000 */
[----:B------:R-:W-:Y:S01]  /*19e0*/  FADD.FTZ R17, R5, R2 ;  /* 0x0000000205117221 */ /* 0x000fe20000010000 */
[C---:B------:R-:W-:Y:S01]  /*19f0*/  FADD.FTZ R19, R4.reuse, R7 ;  /* 0x0000000704137221 */ /* 0x040fe20000010000 */
[--C-:B----4-:R-:W-:Y:S02]  /*1a00*/  HADD2.F32 R5, -RZ, R3.reuse.H1_H1 ;  /* 0x30000003ff057230 */ /* 0x110fe40000004100 */
        /* <DEDUP_REMOVED lines=54> */
.L_x_3107:
[----:B------:R-:W-:Y:S05]  /*1d70*/  BSYNC.RECONVERGENT B0 ;  /* 0x0000000000007941 */ /* 0x000fea0003800200 */
.L_x_3106:
        /* <DEDUP_REMOVED lines=64> */
.L_x_3109:
[----:B------:R-:W-:Y:S05]  /*2180*/  BSYNC.RECONVERGENT B0 ;  /* 0x0000000000007941 */ /* 0x000fea0003800200 */
.L_x_3108:
        /* <DEDUP_REMOVED lines=27> */
.L_x_3112:
[----:B------:R-:W2:Y:S04]  /*2340*/  LDG.E.STRONG.GPU R18, desc[UR6][R16.64] ;  /* 0x0000000610127981 */ /* 0x000ea8000c1ef900 */
[----:B--2---:R-:W-:Y:S01]  /*2350*/  CCTL.IVALL ;  /* 0x00000000ff00798f */ /* 0x004fe20002000000 */
[----:B------:R-:W-:Y:S05]  /*2360*/  YIELD ;  /* 0x0000000000007946 */ /* 0x000fea0003800000 */
[----:B------:R-:W-:-:S13]  /*2370*/  ISETP.NE.AND P1, PT, R18, R23, PT ;  /* 0x000000171200720c */ /* 0x000fda0003f25270 */
[----:B------:R-:W-:Y:S05]  /*2380*/  @P1 BRA `(.L_x_3112) ;  /* 0xfffffffc00ec1947 */ /* 0x000fea000383ffff */
.L_x_3111:
        /* <DEDUP_REMOVED lines=16> */
.L_x_3114:
        /* <DEDUP_REMOVED lines=62> */
.L_x_3113:
        /* <DEDUP_REMOVED lines=38> */
.L_x_3115:
        /* <DEDUP_REMOVED lines=19> */
.L_x_3116:
        /* <DEDUP_REMOVED lines=9> */
.L_x_3117:
[----:B------:R-:W-:Y:S05]  /*2c90*/  BSYNC.RECONVERGENT B0 ;  /* 0x0000000000007941 */ /* 0x000fea0003800200 */
.L_x_3110:
[----:B------:R-:W4:Y:S01]  /*2ca0*/  S2UR UR5, SR_CgaCtaId ;  /* 0x00000000000579c3 */ /* 0x000f220000008800 */
[----:B------:R-:W5:Y:S01]  /*2cb0*/  LDCU UR8, c[0x0][0x414] ;  /* 0x00008280ff0877ac */ /* 0x000f620008000800 */
[----:B--2---:R-:W-:Y:S01]  /*2cc0*/  LOP3.LUT R21, R60, 0xffff, RZ, 0xc0, !PT ;  /* 0x0000ffff3c157812 */ /* 0x004fe200078ec0ff */
[----:B------:R-:W-:-:S03]  /*2cd0*/  UMOV UR4, 0x400 ;  /* 0x0000040000047882 */ /* 0x000fc60000000000 */
[----:B------:R-:W-:Y:S02]  /*2ce0*/  IADD3 R27, PT, PT, R62, R21, RZ ;  /* 0x000000153e1b7210 */ /* 0x000fe40007ffe0ff */
[----:B---3--:R-:W2:Y:S08]  /*2cf0*/  @P0 LDC.64 R16, c[0x0][0x388] ;  /* 0x0000e200ff100b82 */ /* 0x008eb00000000a00 */
[----:B-1----:R-:W1:Y:S01]  /*2d00*/  LDC.64 R22, c[0x0][0x398] ;  /* 0x0000e600ff167b82 */ /* 0x002e620000000a00 */
[----:B----4-:R-:W-:-:S07]  /*2d10*/  ULEA UR4, UR5, UR4, 0x18 ;  /* 0x0000000405047291 */ /* 0x010fce000f8ec0ff */
[----:B------:R-:W3:Y:S01]  /*2d20*/  LDC.64 R18, c[0x0][0x3a0] ;  /* 0x0000e800ff127b82 */ /* 0x000ee20000000a00 */
[----:B------:R-:W4:Y:S01]  /*2d30*/  LDCU UR5, c[0x0][0x404] ;  /* 0x00008080ff0577ac */ /* 0x000f220008000800 */
[----:B--2---:R-:W-:-:S04]  /*2d40*/  @P0 IMAD.WIDE R24, R58, 0x8, R16 ;  /* 0x000000083a180825 */ /* 0x004fc800078e0210 */
[----:B-----5:R-:W-:Y:S01]  /*2d50*/  @P0 FMUL.FTZ R16, R32, UR8 ;  /* 0x0000000820100c20 */ /* 0x020fe20008410000 */
[----:B------:R-:W-:Y:S01]  /*2d60*/  @P0 FMUL.FTZ R17, R33, UR8 ;  /* 0x0000000821110c20 */ /* 0x000fe20008410000 */
[----:B------:R-:W-:Y:S04]  /*2d70*/  @!P2 STS.64 [UR4+0xe0], R32 ;  /* 0x0000e020ff00a988 */ /* 0x000fe80008000a04 */
[----:B------:R2:W-:Y:S01]  /*2d80*/  @P0 STG.E.64 desc[UR6][R24.64], R16 ;  /* 0x0000001018000986 */ /* 0x0005e2000c101b06 */
[C---:B-1----:R-:W-:Y:S01]  /*2d90*/  IMAD.WIDE R22, R27.reuse, 0x2, R22 ;  /* 0x000000021b167825 */ /* 0x042fe200078e0216 */
[----:B------:R-:W-:Y:S03]  /*2da0*/  BAR.SYNC.DEFER_BLOCKING 0x0 ;  /* 0x0000000000007b1d */ /* 0x000fe60000010000 */
[----:B---3--:R-:W-:-:S03]  /*2db0*/  IMAD.WIDE R26, R27, 0x2, R18 ;  /* 0x000000021b1a7825 */ /* 0x008fc600078e0212 */
[----:B------:R-:W3:Y:S04]  /*2dc0*/  LDG.E.U16 R30, desc[UR6][R22.64] ;  /* 0x00000006161e7981 */ /* 0x000ee8000c1e1500 */
[----:B------:R1:W5:Y:S04]  /*2dd0*/  LDG.E.U16 R31, desc[UR6][R22.64+0x2] ;  /* 0x00000206161f7981 */ /* 0x000368000c1e1500 */
[----:B------:R-:W0:Y:S04]  /*2de0*/  LDG.E.U16 R34, desc[UR6][R26.64] ;  /* 0x000000061a227981 */ /* 0x000e28000c1e1500 */
[----:B------:R2:W5:Y:S01]  /*2df0*/  LDG.E.U16 R62, desc[UR6][R26.64+0x2] ;  /* 0x000002061a3e7981 */ /* 0x000562000c1e1500 */
[----:B------:R-:W-:Y:S01]  /*2e00*/  BSSY.RECONVERGENT B0, `(.L_x_3118) ;  /* 0x00003c5000007945 */ /* 0x000fe20003800200 */
[----:B-1----:R-:W-:-:S02]  /*2e10*/  HFMA2 R22, -RZ, RZ, 1.875, 0 ;  /* 0x3f800000ff167431 */ /* 0x002fc400000001ff */
[----:B----4-:R-:W-:Y:S01]  /*2e20*/  IMAD R23, R52, UR5, R61 ;  /* 0x0000000534177c24 */ /* 0x010fe2000f8e023d */
[----:B------:R-:W1:Y:S01]  /*2e30*/  LDS.64 R18, [UR4+0xe0] ;  /* 0x0000e004ff127984 */ /* 0x000e620008000a00 */
[----:B------:R-:W4:Y:S03]  /*2e40*/  LDCU.U8 UR4, c[0x0][0x3fc] ;  /* 0x00007f80ff0477ac */ /* 0x000f260008000000 */
[C---:B------:R-:W-:Y:S02]  /*2e50*/  IADD3 R35, PT, PT, R23.reuse, 0x10, RZ ;  /* 0x0000001017237810 */ /* 0x040fe40007ffe0ff */
[C---:B--2---:R-:W-:Y:S02]  /*2e60*/  IADD3 R24, PT, PT, R23.reuse, 0xb0, RZ ;  /* 0x000000b017187810 */ /* 0x044fe40007ffe0ff */
[C---:B------:R-:W-:Y:S02]  /*2e70*/  IADD3 R25, PT, PT, R23.reuse, 0xc0, RZ ;  /* 0x000000c017197810 */ /* 0x040fe40007ffe0ff */
[----:B------:R-:W-:-:S02]  /*2e80*/  IADD3 R26, PT, PT, R23, 0x20, RZ ;  /* 0x00000020171a7810 */ /* 0x000fc40007ffe0ff */
[----:B------:R-:W-:Y:S02]  /*2e90*/  SHF.R.S32.HI R63, RZ, 0x1f, R35 ;  /* 0x0000001fff3f7819 */ /* 0x000fe40000011423 */
[----:B------:R-:W-:Y:S02]  /*2ea0*/  SHF.R.S32.HI R27, RZ, 0x1f, R24 ;  /* 0x0000001fff1b7819 */ /* 0x000fe40000011418 */
[----:B------:R-:W-:Y:S02]  /*2eb0*/  SHF.R.S32.HI R28, RZ, 0x1f, R25 ;  /* 0x0000001fff1c7819 */ /* 0x000fe40000011419 */
[----:B------:R-:W-:Y:S01]  /*2ec0*/  SHF.R.S32.HI R29, RZ, 0x1f, R26 ;  /* 0x0000001fff1d7819 */ /* 0x000fe2000001141a */
[----:B----4-:R-:W-:Y:S01]  /*2ed0*/  UISETP.NE.AND UP0, UPT, UR4, URZ, UPT ;  /* 0x000000ff0400728c */ /* 0x010fe2000bf05270 */
[----:B-1----:R-:W-:-:S04]  /*2ee0*/  FMUL.FTZ R20, R18, UR8 ;  /* 0x0000000812147c20 */ /* 0x002fc80008410000 */
[----:B------:R-:W-:-:S04]  /*2ef0*/  FMUL.FTZ R18, R20, R20 ;  /* 0x0000001414127220 */ /* 0x000fc80000410000 */
[----:B------:R-:W-:-:S05]  /*2f00*/  FFMA.FTZ R18, R19, UR8, -R18 ;  /* 0x0000000813127c23 */ /* 0x000fca0008010812 */
[----:B------:R-:W-:-:S13]  /*2f10*/  FSETP.GTU.FTZ.AND P1, PT, R18, RZ, PT ;  /* 0x000000ff1200720b */ /* 0x000fda0003f3c000 */
[----:B------:R-:W1:Y:S02]  /*2f20*/  @P1 LDC R17, c[0x0][0x3a8] ;  /* 0x0000ea00ff111b82 */ /* 0x000e640000000800 */
[----:B-1----:R-:W-:-:S04]  /*2f30*/  @P1 FADD.FTZ R18, R18, R17 ;  /* 0x0000001112121221 */ /* 0x002fc80000010000 */
[----:B------:R1:W2:Y:S01]  /*2f40*/  @P1 MUFU.RSQ R22, R18 ;  /* 0x0000001200161308 */ /* 0x0002a20000001400 */
[----:B---3--:R-:W-:Y:S02]  /*2f50*/  SHF.L.U32 R30, R30, 0x10, RZ ;  /* 0x000000101e1e7819 */ /* 0x008fe400000006ff */
[----:B-----5:R-:W-:Y:S02]  /*2f60*/  SHF.L.U32 R31, R31, 0x10, RZ ;  /* 0x000000101f1f7819 */ /* 0x020fe400000006ff */
[----:B0-----:R-:W-:Y:S02]  /*2f70*/  SHF.L.U32 R33, R34, 0x10, RZ ;  /* 0x0000001022217819 */ /* 0x001fe400000006ff */
[----:B------:R-:W-:Y:S01]  /*2f80*/  SHF.L.U32 R32, R62, 0x10, RZ ;  /* 0x000000103e207819 */ /* 0x000fe200000006ff */
[----:B-12---:R-:W-:Y:S06]  /*2f90*/  BRA.U UP0, `(.L_x_3119) ;  /* 0x0000001900187547 */ /* 0x006fec000b800000 */
        /* <DEDUP_REMOVED lines=30> */
[----:B------:R-:W-:-:S05]  /*3180*/  F2FP.F16.F32.PACK_AB R17, R16, R53 ;  /* 0x000000351011723e */ /* 0x000fca00000000ff */
[----:B------:R0:W-:Y:S02]  /*3190*/  STG.E desc[UR6][R18.64], R17 ;  /* 0x0000001112007986 */ /* 0x0001e4000c101906 */
.L_x_3121:
[----:B------:R-:W-:Y:S05]  /*31a0*/  BSYNC.RECONVERGENT B1 ;  /* 0x0000000000017941 */ /* 0x000fea0003800200 */
.L_x_3120:
        /* <DEDUP_REMOVED lines=20> */
.L_x_3123:
[----:B------:R-:W-:Y:S05]  /*32f0*/  BSYNC.RECONVERGENT B1 ;  /* 0x0000000000017941 */ /* 0x000fea0003800200 */
.L_x_3122:
        /* <DEDUP_REMOVED lines=22> */
.L_x_3125:
[----:B------:R-:W-:Y:S05]  /*3460*/  BSYNC.RECONVERGENT B1 ;  /* 0x0000000000017941 */ /* 0x000fea0003800200 */
.L_x_3124:
        /* <DEDUP_REMOVED lines=20> */
.L_x_3127:
[----:B------:R-:W-:Y:S05]  /*35b0*/  BSYNC.RECONVERGENT B1 ;  /* 0x0000000000017941 */ /* 0x000fea0003800200 */
.L_x_3126:
        /* <DEDUP_REMOVED lines=42> */
.L_x_3129:
[----:B------:R-:W-:Y:S05]  /*3860*/  BSYNC.RECONVERGENT B1 ;  /* 0x0000000000017941 */ /* 0x000fea0003800200 */
.L_x_3128:
        /* <DEDUP_REMOVED lines=22> */
.L_x_3131:
[----:B------:R-:W-:Y:S05]  /*39d0*/  BSYNC.RECONVERGENT B1 ;  /* 0x0000000000017941 */ /* 0x000fea0003800200 */
.L_x_3130:
        /* <DEDUP_REMOVED lines=20> */
.L_x_3133:
[----:B------:R-:W-:Y:S05]  /*3b20*/  BSYNC.RECONVERGENT B1 ;  /* 0x0000000000017941 */ /* 0x000fea0003800200 */
.L_x_3132:
        /* <DEDUP_REMOVED lines=20> */
.L_x_3135:
[----:B------:R-:W-:Y:S05]  /*3c70*/  BSYNC.RECONVERGENT B1 ;  /* 0x0000000000017941 */ /* 0x000fea0003800200 */
.L_x_3134:
        /* <DEDUP_REMOVED lines=20> */
.L_x_3137:
[----:B------:R-:W-:Y:S05]  /*3dc0*/  BSYNC.RECONVERGENT B1 ;  /* 0x0000000000017941 */ /* 0x000fea0003800200 */
.L_x_3136:
        /* <DEDUP_REMOVED lines=20> */
.L_x_3139:
[----:B------:R-:W-:Y:S05]  /*3f10*/  BSYNC.RECONVERGENT B1 ;  /* 0x0000000000017941 */ /* 0x000fea0003800200 */
.L_x_3138:
        /* <DEDUP_REMOVED lines=38> */
.L_x_3141:
[----:B------:R-:W-:Y:S05]  /*4180*/  BSYNC.RECONVERGENT B1 ;  /* 0x0000000000017941 */ /* 0x000fea0003800200 */
.L_x_3140:
        /* <DEDUP_REMOVED lines=20> */
.L_x_3143:
[----:B------:R-:W-:Y:S05]  /*42d0*/  BSYNC.RECONVERGENT B1 ;  /* 0x0000000000017941 */ /* 0x000fea0003800200 */
.L_x_3142:
[----:B------:R-:W-:Y:S04]  /*42e0*/  BSSY.RECONVERGENT B1, `(.L_x_3144) ;  /* 0x0000014000017945 */ /* 0x000fe80003800200 */
[----:B------:R-:W-:Y:S05]  /*42f0*/  @P1 BRA `(.L_x_3145) ;  /* 0x0000000000481947 */ /* 0x000fea0003800000 */
[----:B------:R-:W2:Y:S01]  /*4300*/  LDCU.64 UR4, c[0x0][0x3e0] ;  /* 0x00007c00ff0477ac */ /* 0x000ea20008000a00 */
[--C-:B01----:R-:W-:Y:S01]  /*4310*/  FADD.FTZ R13, R9, -R20.reuse ;  /* 0x80000014090d7221 */ /* 0x103fe20000010000 */
        /* <DEDUP_REMOVED lines=16> */
.L_x_3145:
[----:B------:R-:W-:Y:S05]  /*4420*/  BSYNC.RECONVERGENT B1 ;  /* 0x0000000000017941 */ /* 0x000fea0003800200 */
.L_x_3144:
        /* <DEDUP_REMOVED lines=17> */
[----:B------:R-:W-:Y:S02]  /*4540*/  F2FP.F16.F32.PACK_AB R9, R11, R4 ;  /* 0x000000040b09723e */ /* 0x000fe400000000ff */
[----:B------:R-:W-:-:S05]  /*4550*/  LEA.HI.X R7, R8, UR11, R45, 0x1, P1 ;  /* 0x0000000b08077c11 */ /* 0x000fca00088f0c2d */
[----:B------:R3:W-:Y:S02]  /*4560*/  STG.E desc[UR6][R6.64], R9 ;  /* 0x0000000906007986 */ /* 0x0007e4000c101906 */
.L_x_3147:
[----:B------:R-:W-:Y:S05]  /*4570*/  BSYNC.RECONVERGENT B1 ;  /* 0x0000000000017941 */ /* 0x000fea0003800200 */
.L_x_3146:
        /* <DEDUP_REMOVED lines=17> */
[----:B------:R-:W-:Y:S02]  /*4690*/  F2FP.F16.F32.PACK_AB R7, R9, R2 ;  /* 0x000000020907723e */ /* 0x000fe400000000ff */
[----:B------:R-:W-:-:S05]  /*46a0*/  LEA.HI.X R5, R6, UR11, R17, 0x1, P1 ;  /* 0x0000000b06057c11 */ /* 0x000fca00088f0c11 */
[----:B------:R4:W-:Y:S02]  /*46b0*/  STG.E desc[UR6][R4.64], R7 ;  /* 0x0000000704007986 */ /* 0x0009e4000c101906 */
.L_x_3149:
[----:B------:R-:W-:Y:S05]  /*46c0*/  BSYNC.RECONVERGENT B1 ;  /* 0x0000000000017941 */ /* 0x000fea0003800200 */
.L_x_3148:
        /* <DEDUP_REMOVED lines=10> */
[----:B------:R-:W-:Y:S01]  /*4770*/  F2FP.F16.F32.PACK_AB R5, R32, R5 ;  /* 0x000000052005723e */ /* 0x000fe200000000ff */
        /* <DEDUP_REMOVED lines=8> */
.L_x_3119:
        /* <DEDUP_REMOVED lines=42> */
.L_x_3152:
[----:B------:R-:W-:Y:S05]  /*4aa0*/  BSYNC.RECONVERGENT B1 ;  /* 0x0000000000017941 */ /* 0x000fea0003800200 */
.L_x_3151:
        /* <DEDUP_REMOVED lines=30> */
.L_x_3154:
[----:B------:R-:W-:Y:S05]  /*4c90*/  BSYNC.RECONVERGENT B1 ;  /* 0x0000000000017941 */ /* 0x000fea0003800200 */
.L_x_3153:
        /* <DEDUP_REMOVED lines=32> */
.L_x_3156:
[----:B------:R-:W-:Y:S05]  /*4ea0*/  BSYNC.RECONVERGENT B1 ;  /* 0x0000000000017941 */ /* 0x000fea0003800200 */
.L_x_3155:
[----:B------:R-:W-:Y:S04]  /*4eb0*/  BSSY.RECONVERGENT B1, `(.L_x_3157) ;  /* 0x000001e000017945 */ /* 0x000fe80003800200 */
[----:B------:R-:W-:Y:S05]  /*4ec0*/  @P1 BRA `(.L_x_3158) ;  /* 0x0000000000701947 */ /* 0x000fea0003800000 */
[--C-:B------:R-:W-:Y:S01]  /*4ed0*/  FADD.FTZ R47, R47, -R20.reuse ;  /* 0x800000142f2f7221 */ /* 0x100fe20000010000 */
[----:B0-----:R-:W-:Y:S01]  /*4ee0*/  FADD.FTZ R17, R44, -R20 ;  /* 0x800000142c117221 */ /* 0x001fe20000010000 */
        /* <DEDUP_REMOVED lines=26> */
.L_x_3158:
[----:B------:R-:W-:Y:S05]  /*5090*/  BSYNC.RECONVERGENT B1 ;  /* 0x0000000000017941 */ /* 0x000fea0003800200 */
.L_x_3157:
        /* <DEDUP_REMOVED lines=52> */
.L_x_3160:
[----:B------:R-:W-:Y:S05]  /*53e0*/  BSYNC.RECONVERGENT B1 ;  /* 0x0000000000017941 */ /* 0x000fea0003800200 */
.L_x_3159:
        /* <DEDUP_REMOVED lines=32> */
.L_x_3162:
[----:B------:R-:W-:Y:S05]  /*55f0*/  BSYNC.RECONVERGENT B1 ;  /* 0x0000000000017941 */ /* 0x000fea0003800200 */
.L_x_3161:
        /* <DEDUP_REMOVED lines=30> */
.L_x_3164:
[----:B------:R-:W-:Y:S05]  /*57e0*/  BSYNC.RECONVERGENT B1 ;  /* 0x0000000000017941 */ /* 0x000fea0003800200 */
.L_x_3163:
        /* <DEDUP_REMOVED lines=30> */
.L_x_3166:
[----:B------:R-:W-:Y:S05]  /*59d0*/  BSYNC.RECONVERGENT B1 ;  /* 0x0000000000017941 */ /* 0x000fea0003800200 */
.L_x_3165:
        /* <DEDUP_REMOVED lines=30> */
.L_x_3168:
[----:B------:R-:W-:Y:S05]  /*5bc0*/  BSYNC.RECONVERGENT B1 ;  /* 0x0000000000017941 */ /* 0x000fea0003800200 */
.L_x_3167:
        /* <DEDUP_REMOVED lines=30> */
.L_x_3170:
[----:B------:R-:W-:Y:S05]  /*5db0*/  BSYNC.RECONVERGENT B1 ;  /* 0x0000000000017941 */ /* 0x000fea0003800200 */
.L_x_3169:
        /* <DEDUP_REMOVED lines=48> */
.L_x_3172:
[----:B------:R-:W-:Y:S05]  /*60c0*/  BSYNC.RECONVERGENT B1 ;  /* 0x0000000000017941 */ /* 0x000fea0003800200 */
.L_x_3171:
        /* <DEDUP_REMOVED lines=30> */
.L_x_3174:
[----:B------:R-:W-:Y:S05]  /*62b0*/  BSYNC.RECONVERGENT B1 ;  /* 0x0000000000017941 */ /* 0x000fea0003800200 */
.L_x_3173:
        /* <DEDUP_REMOVED lines=28> */
[----:B------:R-:W-:-:S05]  /*6480*/  F2FP.F16.F32.PACK_AB R13, R13, R6 ;  /* 0x000000060d0d723e */ /* 0x000fca00000000ff */
[----:B------:R2:W-:Y:S02]  /*6490*/  STG.E desc[UR6][R10.64], R13 ;  /* 0x0000000d0a007986 */ /* 0x0005e4000c101906 */
.L_x_3176:
[----:B------:R-:W-:Y:S05]  /*64a0*/  BSYNC.RECONVERGENT B1 ;  /* 0x0000000000017941 */ /* 0x000fea0003800200 */
.L_x_3175:
        /* <DEDUP_REMOVED lines=28> */
[----:B------:R-:W-:-:S05]  /*6670*/  F2FP.F16.F32.PACK_AB R11, R11, R4 ;  /* 0x000000040b0b723e */ /* 0x000fca00000000ff */
[----:B------:R3:W-:Y:S02]  /*6680*/  STG.E desc[UR6][R8.64], R11 ;  /* 0x0000000b08007986 */ /* 0x0007e4000c101906 */
.L_x_3178:
[----:B------:R-:W-:Y:S05]  /*6690*/  BSYNC.RECONVERGENT B1 ;  /* 0x0000000000017941 */ /* 0x000fea0003800200 */
.L_x_3177:
        /* <DEDUP_REMOVED lines=28> */
[----:B------:R-:W-:-:S05]  /*6860*/  F2FP.F16.F32.PACK_AB R9, R9, R2 ;  /* 0x000000020909723e */ /* 0x000fca00000000ff */
[----:B------:R4:W-:Y:S02]  /*6870*/  STG.E desc[UR6][R6.64], R9 ;  /* 0x0000000906007986 */ /* 0x0009e4000c101906 */
.L_x_3180:
[----:B------:R-:W-:Y:S05]  /*6880*/  BSYNC.RECONVERGENT B1 ;  /* 0x0000000000017941 */ /* 0x000fea0003800200 */
.L_x_3179:
        /* <DEDUP_REMOVED lines=26> */
[----:B------:R-:W-:-:S05]  /*6a30*/  F2FP.F16.F32.PACK_AB R5, R5, R0 ;  /* 0x000000000505723e */ /* 0x000fca00000000ff */
[----:B------:R0:W-:Y:S02]  /*6a40*/  STG.E desc[UR6][R2.64], R5 ;  /* 0x0000000502007986 */ /* 0x0001e4000c101906 */
.L_x_3150:
[----:B------:R-:W-:Y:S05]  /*6a50*/  BSYNC.RECONVERGENT B0 ;  /* 0x0000000000007941 */ /* 0x000fea0003800200 */
.L_x_3118:
        /* <DEDUP_REMOVED lines=8> */
.L_x_3182:
        /* <DEDUP_REMOVED lines=10> */
.L_x_4547:


//--------------------- .text._Z35group_norm_nhwc_fwd_one_pass_kernelI11Fp16IOBf16WLi512ELi96ELi768EEv26Group_norm_nhwc_fwd_params --------------------------
	.section	.text._Z35group_norm_nhwc_fwd_one_pass_kernelI11Fp16IOBf16WLi512ELi96ELi768EEv26Group_norm_nhwc_fwd_params,"ax",@progbits
	.align	128
        .global         _Z35group_norm_nhwc_fwd_one_pass_kernelI11Fp16IOBf16WLi512ELi96ELi768EEv26Group_norm_nhwc_fwd_params
        .type           _Z35group_norm_nhwc_fwd_one_pass_kernelI11Fp16IOBf16WLi512ELi96ELi768EEv26Group_norm_nhwc_fwd_params,@function
        .size           _Z35group_norm_nhwc_fwd_one_pass_kernelI11Fp16IOBf16WLi512ELi96ELi768EEv26Group_norm_nhwc_fwd_params,(.L_x_4548 - _Z35group_norm_nhwc_fwd_one_pass_kernelI11Fp16IOBf16WLi512ELi96ELi768EEv26Group_norm_nhwc_fwd_params)
        .other          _Z35group_norm_nhwc_fwd_one_pass_kernelI11Fp16IOBf16WLi512ELi96ELi768EEv26Group_norm_nhwc_fwd_params,@"STO_CUDA_ENTRY STV_DEFAULT"
_Z35group_norm_nhwc_fwd_one_pass_kernelI11Fp16IOBf16WLi512ELi96ELi768EEv26Group_norm_nhwc_fwd_params:
.text._Z35group_norm_nhwc_fwd_one_pass_kernelI11Fp16IOBf16WLi512ELi96ELi768EEv26Group_norm_nhwc_fwd_params:
        /* <DEDUP_REMOVED lines=26> */
.L_x_3322:
        /* <DEDUP_REMOVED lines=446> */
[----:B------:R-:W-:Y:S01]  /*1d80*/  @!P4 IMAD.WIDE.U32 R28, R42, R20, R28 ;  /* 0x000000142a1cc225 */ /* 0x000fe200078e001c */
[----:B------:R-:W-:-:S02]  /*1d90*/  CS2R R70, SRZ ;  /* 0x0000000000467805 */ /* 0x000fc4000001ff00 */
[----:B------:R-:W-:Y:S01]  /*1da0*/  IADD3 R41, PT, PT, R27, 0x1b0, RZ ;  /* 0x000001b01b297810 */ /* 0x000fe20007ffe0ff */
[----:B------:R1:W5:Y:S03]  /*1db0*/  @!P3 LDG.E R72, desc[UR12][R34.64] ;  /* 0x0000000c2248b981 */ /* 0x000366000c1e1900 */
[----:B------:R-:W0:Y:S01]  /*1dc0*/  @!P2 LDC.64 R20, c[0x0][0x390] ;  /* 0x0000e400ff14ab82 */ /* 0x000e220000000a00 */
        /* <DEDUP_REMOVED lines=8> */
[----:B------:R-:W-:Y:S01]  /*1e50*/  @!P2 IMAD R35, R45, R33, R34 ;  /* 0x000000212d23a224 */ /* 0x000fe200078e0222 */
[----:B------:R-:W-:Y:S02]  /*1e60*/  @!P4 LEA.HI.X R37, R28, R37, R29, 0x1, P6 ;  /* 0x000000251c25c211 */ /* 0x000fe400030f0c1d */
[----:B------:R-:W-:Y:S01]  /*1e70*/  ISETP.GE.AND.EX P3, PT, R57, UR15, PT, P3 ;  /* 0x0000000f39007c0c */ /* 0x000fe2000bf66330 */
[----:B------:R-:W-:Y:S01]  /*1e80*/  @!P2 IMAD.WIDE.U32 R32, R45, R32, R22 ;  /* 0x000000202d20a225 */ /* 0x000fe200078e0016 */
[C---:B------:R-:W-:Y:S01]  /*1e90*/  IADD3 R45, PT, PT, R27.reuse, 0x1c0, RZ ;  /* 0x000001c01b2d7810 */ /* 0x040fe20007ffe0ff */
[----:B------:R1:W3:Y:S01]  /*1ea0*/  @!P4 LDG.E R70, desc[UR12][R36.64] ;  /* 0x0000000c2446c981 */ /* 0x0002e2000c1e1900 */
[----:B------:R-:W-:Y:S01]  /*1eb0*/  IADD3 R51, PT, PT, R27, 0x1d0, RZ ;  /* 0x000001d01b337810 */ /* 0x000fe20007ffe0ff */
[----:B------:R-:W2:Y:S01]  /*1ec0*/  @!P1 LDC.64 R28, c[0x0][0x390] ;  /* 0x0000e400ff1c9b82 */ /* 0x000ea20000000a00 */
[----:B------:R-:W-:-:S02]  /*1ed0*/  ISETP.GE.U32.AND P4, PT, R45, UR14, PT ;  /* 0x0000000e2d007c0c */ /* 0x000fc4000bf86070 */
        /* <DEDUP_REMOVED lines=17> */
[----:B------:R2:W3:Y:S06]  /*1ff0*/  @!P2 LDG.E R65, desc[UR12][R34.64] ;  /* 0x0000000c2241a981 */ /* 0x0004ec000c1e1900 */
[----:B------:R-:W0:Y:S01]  /*2000*/  @!P3 LDC.64 R20, c[0x0][0x390] ;  /* 0x0000e400ff14bb82 */ /* 0x000e220000000a00 */
[----:B------:R-:W-:-:S02]  /*2010*/  ISETP.GE.U32.AND P2, PT, R33, UR14, PT ;  /* 0x0000000e21007c0c */ /* 0x000fc4000bf46070 */
[----:B------:R-:W-:-:S05]  /*2020*/  SHF.R.S32.HI R49, RZ, 0x1f, R33 ;  /* 0x0000001fff317819 */ /* 0x000fca0000011421 */
[----:B-1----:R-:W1:Y:S01]  /*2030*/  @!P5 LDC.64 R36, c[0x0][0x3e0] ;  /* 0x0000f800ff24db82 */ /* 0x002e620000000a00 */
[----:B------:R-:W-:Y:S02]  /*2040*/  @!P1 IADD3 R31, PT, PT, R31, R59, RZ ;  /* 0x0000003b1f1f9210 */ /* 0x000fe40007ffe0ff */
[C---:B--2---:R-:W-:Y:S02]  /*2050*/  @!P1 LEA R28, P6, R30.reuse, R28, 0x1 ;  /* 0x0000001c1e1c9211 */ /* 0x044fe400078c08ff */
[----:B------:R-:W-:Y:S02]  /*2060*/  IADD3 R27, PT, PT, R27, 0x1f0, RZ ;  /* 0x000001f01b1b7810 */ /* 0x000fe40007ffe0ff */
[----:B------:R-:W-:Y:S01]  /*2070*/  ISETP.GE.AND.EX P2, PT, R49, UR15, PT, P2 ;  /* 0x0000000f31007c0c */ /* 0x000fe2000bf46320 */
[----:B------:R-:W-:Y:S01]  /*2080*/  @!P3 IMAD R32, R57, R22, RZ ;  /* 0x000000163920b224 */ /* 0x000fe200078e02ff */
[----:B------:R-:W-:Y:S01]  /*2090*/  @!P1 LEA.HI.X R29, R30, R29, R31, 0x1, P6 ;  /* 0x0000001d1e1d9211 */ /* 0x000fe200030f0c1f */
[----:B------:R-:W2:Y:S01]  /*20a0*/  @!P4 LDC.64 R34, c[0x0][0x390] ;  /* 0x0000e400ff22cb82 */ /* 0x000ea20000000a00 */
        /* <DEDUP_REMOVED lines=8> */
[----:B------:R1:W3:Y:S01]  /*2130*/  @!P1 LDG.E R63, desc[UR12][R28.64] ;  /* 0x0000000c1c3f9981 */ /* 0x0002e2000c1e1900 */
[----:B------:R-:W2:Y:S01]  /*2140*/  @!P5 LDC.64 R40, c[0x0][0x390] ;  /* 0x0000e400ff28db82 */ /* 0x000ea20000000a00 */
[----:B0-----:R-:W-:Y:S01]  /*2150*/  @!P4 IMAD R30, R55, R42, RZ ;  /* 0x0000002a371ec224 */ /* 0x001fe200078e02ff */
[----:B------:R-:W-:Y:S01]  /*2160*/  @!P3 IADD3 R23, PT, PT, R23, R57, RZ ;  /* 0x000000391717b210 */ /* 0x000fe20007ffe0ff */
[----:B-1----:R-:W-:Y:S01]  /*2170*/  @!P5 IMAD R32, R53, R36, RZ ;  /* 0x000000243520d224 */ /* 0x002fe200078e02ff */
[----:B------:R-:W-:Y:S01]  /*2180*/  @!P3 LEA R20, P1, R22, R20, 0x1 ;  /* 0x000000141614b211 */ /* 0x000fe200078208ff */
[----:B------:R-:W-:-:S03]  /*2190*/  @!P4 IMAD R53, R45, R43, R30 ;  /* 0x0000002b2d35c224 */ /* 0x000fc600078e021e */
[----:B------:R-:W0:Y:S01]  /*21a0*/  @!P2 LDC.64 R28, c[0x0][0x3e0] ;  /* 0x0000f800ff1cab82 */ /* 0x000e220000000a00 */
[----:B------:R-:W-:Y:S02]  /*21b0*/  @!P4 MOV R30, R16 ;  /* 0x00000010001ec202 */ /* 0x000fe40000000f00 */
[----:B------:R-:W-:Y:S02]  /*21c0*/  @!P4 MOV R31, R19 ;  /* 0x00000013001fc202 */ /* 0x000fe40000000f00 */
[----:B------:R-:W-:Y:S01]  /*21d0*/  @!P3 LEA.HI.X R21, R22, R21, R23, 0x1, P1 ;  /* 0x000000151615b211 */ /* 0x000fe200008f0c17 */
[----:B------:R-:W-:Y:S02]  /*21e0*/  @!P5 IMAD R55, R51, R37, R32 ;  /* 0x000000253337d224 */ /* 0x000fe400078e0220 */
[----:B------:R-:W1:Y:S01]  /*21f0*/  @!P6 LDC.64 R22, c[0x0][0x3e0] ;  /* 0x0000f800ff16eb82 */ /* 0x000e620000000a00 */
[----:B------:R-:W-:-:S04]  /*2200*/  @!P4 IMAD.WIDE.U32 R42, R45, R42, R30 ;  /* 0x0000002a2d2ac225 */ /* 0x000fc800078e001e */
[----:B------:R-:W-:Y:S01]  /*2210*/  HFMA2 R32, -RZ, RZ, 0, 0 ;  /* 0x00000000ff207431 */ /* 0x000fe200000001ff */
[----:B------:R-:W-:Y:S02]  /*2220*/  @!P5 MOV R44, R16 ;  /* 0x00000010002cd202 */ /* 0x000fe40000000f00 */
[----:B------:R-:W-:Y:S01]  /*2230*/  @!P5 MOV R45, R19 ;  /* 0x00000013002dd202 */ /* 0x000fe20000000f00 */
[----:B------:R-:W1:Y:S01]  /*2240*/  @!P2 LDC.64 R30, c[0x0][0x390] ;  /* 0x0000e400ff1eab82 */ /* 0x000e620000000a00 */
[----:B------:R-:W-:Y:S01]  /*2250*/  @!P4 IADD3 R43, PT, PT, R43, R53, RZ ;  /* 0x000000352b2bc210 */ /* 0x000fe20007ffe0ff */
[----:B------:R2:W3:Y:S02]  /*2260*/  @!P3 LDG.E R32, desc[UR12][R20.64] ;  /* 0x0000000c1420b981 */ /* 0x0004e4000c1e1900 */
[C---:B--2---:R-:W-:Y:S01]  /*2270*/  @!P4 LEA R34, P1, R42.reuse, R34, 0x1 ;  /* 0x000000222a22c211 */ /* 0x044fe200078208ff */
[----:B------:R-:W-:Y:S02]  /*2280*/  HFMA2 R59, -RZ, RZ, 0, 0 ;  /* 0x00000000ff3b7431 */ /* 0x000fe400000001ff */
[----:B------:R-:W-:Y:S01]  /*2290*/  @!P5 IMAD.WIDE.U32 R36, R51, R36, R44 ;  /* 0x000000243324d225 */ /* 0x000fe200078e002c */
[----:B------:R-:W-:Y:S01]  /*22a0*/  @!P4 LEA.HI.X R35, R42, R35, R43, 0x1, P1 ;  /* 0x000000232a23c211 */ /* 0x000fe200008f0c2b */
[----:B------:R-:W2:Y:S03]  /*22b0*/  @!P6 LDC.64 R20, c[0x0][0x390] ;  /* 0x0000e400ff14eb82 */ /* 0x000ea60000000a00 */
[----:B------:R-:W-:Y:S01]  /*22c0*/  @!P5 IADD3 R37, PT, PT, R37, R55, RZ ;  /* 0x000000372525d210 */ /* 0x000fe20007ffe0ff */
[----:B------:R0:W3:Y:S01]  /*22d0*/  @!P4 LDG.E R59, desc[UR12][R34.64] ;  /* 0x0000000c223bc981 */ /* 0x0000e2000c1e1900 */
[----:B------:R-:W-:Y:S01]  /*22e0*/  @!P5 LEA R40, P1, R36, R40, 0x1 ;  /* 0x000000282428d211 */ /* 0x000fe200078208ff */
[----:B0-----:R-:W-:Y:S01]  /*22f0*/  @!P2 IMAD R42, R49, R28, RZ ;  /* 0x0000001c312aa224 */ /* 0x001fe200078e02ff */
[----:B------:R-:W-:-:S02]  /*2300*/  MOV R57, RZ ;  /* 0x000000ff00397202 */ /* 0x000fc40000000f00 */
[----:B------:R-:W-:Y:S01]  /*2310*/  @!P5 LEA.HI.X R41, R36, R41, R37, 0x1, P1 ;  /* 0x000000292429d211 */ /* 0x000fe200008f0c25 */
[C---:B------:R-:W-:Y:S01]  /*2320*/  @!P2 IMAD R37, R33.reuse, R29, R42 ;  /* 0x0000001d2125a224 */ /* 0x040fe200078e022a */
[----:B------:R-:W-:Y:S01]  /*2330*/  @!P2 MOV R34, R16 ;  /* 0x000000100022a202 */ /* 0x000fe20000000f00 */
[----:B-1----:R-:W-:Y:S01]  /*2340*/  @!P6 IMAD R46, R46, R22, RZ ;  /* 0x000000162e2ee224 */ /* 0x002fe200078e02ff */
[-C--:B------:R-:W-:Y:S01]  /*2350*/  @!P2 MOV R35, R19.reuse ;  /* 0x000000130023a202 */ /* 0x080fe20000000f00 */
[----:B------:R-:W3:Y:S02]  /*2360*/  @!P5 LDG.E R57, desc[UR12][R40.64] ;  /* 0x0000000c2839d981 */ /* 0x000ee4000c1e1900 */
[----:B------:R-:W-:Y:S01]  /*2370*/  @!P2 IMAD.WIDE.U32 R28, R33, R28, R34 ;  /* 0x0000001c211ca225 */ /* 0x000fe200078e0022 */
[----:B------:R-:W-:Y:S02]  /*2380*/  @!P6 MOV R34, R16 ;  /* 0x000000100022e202 */ /* 0x000fe40000000f00 */
[----:B------:R-:W-:Y:S01]  /*2390*/  @!P6 MOV R35, R19 ;  /* 0x000000130023e202 */ /* 0x000fe20000000f00 */
[----:B------:R-:W-:Y:S01]  /*23a0*/  @!P6 IMAD R33, R27, R23, R46 ;  /* 0x000000171b21e224 */ /* 0x000fe200078e022e */
[----:B------:R-:W-:-:S02]  /*23b0*/  @!P2 IADD3 R23, PT, PT, R29, R37, RZ ;  /* 0x000000251d17a210 */ /* 0x000fc40007ffe0ff */
[----:B------:R-:W-:Y:S01]  /*23c0*/  @!P2 LEA R30, P1, R28, R30, 0x1 ;  /* 0x0000001e1c1ea211 */ /* 0x000fe200078208ff */
[----:B------:R-:W-:-:S04]  /*23d0*/  @!P6 IMAD.WIDE.U32 R34, R27, R22, R34 ;  /* 0x000000161b22e225 */ /* 0x000fc800078e0022 */
[----:B------:R-:W-:Y:S01]  /*23e0*/  HFMA2 R55, -RZ, RZ, 0, 0 ;  /* 0x00000000ff377431 */ /* 0x000fe200000001ff */
[----:B------:R-:W-:Y:S02]  /*23f0*/  @!P2 LEA.HI.X R31, R28, R31, R23, 0x1, P1 ;  /* 0x0000001f1c1fa211 */ /* 0x000fe400008f0c17 */
[----:B------:R-:W-:Y:S02]  /*2400*/  @!P6 IADD3 R22, PT, PT, R35, R33, RZ ;  /* 0x000000212316e210 */ /* 0x000fe40007ffe0ff */
[C---:B--2---:R-:W-:Y:S01]  /*2410*/  @!P6 LEA R20, P1, R34.reuse, R20, 0x1 ;  /* 0x000000142214e211 */ /* 0x044fe200078208ff */
[----:B------:R-:W2:Y:S01]  /*2420*/  @!P2 LDG.E R55, desc[UR12][R30.64] ;  /* 0x0000000c1e37a981 */ /* 0x000ea2000c1e1900 */
[----:B------:R-:W-:Y:S02]  /*2430*/  MOV R52, RZ ;  /* 0x000000ff00347202 */ /* 0x000fe40000000f00 */
[----:B------:R-:W-:-:S05]  /*2440*/  @!P6 LEA.HI.X R21, R34, R21, R22, 0x1, P1 ;  /* 0x000000152215e211 */ /* 0x000fca00008f0c16 */
[----:B------:R0:W2:Y:S01]  /*2450*/  @!P6 LDG.E R52, desc[UR12][R20.64] ;  /* 0x0000000c1434e981 */ /* 0x0000a2000c1e1900 */
[--C-:B------:R-:W-:Y:S02]  /*2460*/  HADD2.F32 R51, -RZ, R48.reuse.H0_H0 ;  /* 0x20000030ff337230 */ /* 0x100fe40000004100 */
[----:B------:R-:W-:Y:S02]  /*2470*/  HADD2.F32 R48, -RZ, R48.H1_H1 ;  /* 0x30000030ff307230 */ /* 0x000fe40000004100 */
[--C-:B------:R-:W-:Y:S02]  /*2480*/  HADD2.F32 R50, -RZ, R47.reuse.H0_H0 ;  /* 0x2000002fff327230 */ /* 0x100fe40000004100 */
[----:B------:R-:W-:Y:S02]  /*2490*/  HADD2.F32 R47, -RZ, R47.H1_H1 ;  /* 0x3000002fff2f7230 */ /* 0x000fe40000004100 */
[----:B------:R-:W-:Y:S01]  /*24a0*/  FADD.FTZ R22, R51, R48 ;  /* 0x0000003033167221 */ /* 0x000fe20000010000 */
[----:B------:R-:W-:Y:S01]  /*24b0*/  FMUL.FTZ R28, R48, R48 ;  /* 0x00000030301c7220 */ /* 0x000fe20000410000 */
[----:B------:R-:W-:-:S02]  /*24c0*/  HADD2.F32 R49, -RZ, R39.H0_H0 ;  /* 0x20000027ff317230 */ /* 0x000fc40000004100 */
[----:B------:R-:W-:Y:S01]  /*24d0*/  FADD.FTZ R23, R50, R47 ;  /* 0x0000002f32177221 */ /* 0x000fe20000010000 */
[----:B------:R-:W-:Y:S01]  /*24e0*/  FADD.FTZ R22, RZ, R22 ;  /* 0x00000016ff167221 */ /* 0x000fe20000010000 */
[----:B------:R-:W-:Y:S02]  /*24f0*/  HADD2.F32 R39, -RZ, R39.H1_H1 ;  /* 0x30000027ff277230 */ /* 0x000fe40000004100 */
[----:B0-----:R-:W-:Y:S01]  /*2500*/  FMUL.FTZ R21, R47, R47 ;  /* 0x0000002f2f157220 */ /* 0x001fe20000410000 */
[----:B------:R-:W-:Y:S01]  /*2510*/  FFMA.FTZ R28, R51, R51, R28 ;  /* 0x00000033331c7223 */ /* 0x000fe2000001001c */
[----:B------:R-:W-:Y:S01]  /*2520*/  FADD.FTZ R22, R22, R23 ;  /* 0x0000001716167221 */ /* 0x000fe20000010000 */
[--C-:B------:R-:W-:Y:S02]  /*2530*/  HADD2.F32 R53, -RZ, R38.reuse.H0_H0 ;  /* 0x20000026ff357230 */ /* 0x100fe40000004100 */
[----:B------:R-:W-:Y:S01]  /*2540*/  FFMA.FTZ R21, R50, R50, R21 ;  /* 0x0000003232157223 */ /* 0x000fe20000010015 */
[----:B------:R-:W-:Y:S01]  /*2550*/  FADD.FTZ R28, RZ, R28 ;  /* 0x0000001cff1c7221 */ /* 0x000fe20000010000 */
[----:B------:R-:W-:Y:S01]  /*2560*/  FADD.FTZ R23, R49, R39 ;  /* 0x0000002731177221 */ /* 0x000fe20000010000 */
[----:B------:R-:W-:-:S02]  /*2570*/  HADD2.F32 R38, -RZ, R38.H1_H1 ;  /* 0x30000026ff267230 */ /* 0x000fc40000004100 */
[----:B------:R-:W-:Y:S01]  /*2580*/  FMUL.FTZ R20, R39, R39 ;  /* 0x0000002727147220 */ /* 0x000fe20000410000 */
[----:B------:R-:W-:Y:S01]  /*2590*/  FADD.FTZ R21, R28, R21 ;  /* 0x000000151c157221 */ /* 0x000fe20000010000 */
[----:B------:R-:W-:Y:S01]  /*25a0*/  FADD.FTZ R22, R22, R23 ;  /* 0x0000001716167221 */ /* 0x000fe20000010000 */
[--C-:B------:R-:W-:Y:S02]  /*25b0*/  HADD2.F32 R54, -RZ, R0.reuse.H0_H0 ;  /* 0x20000000ff367230 */ /* 0x100fe40000004100 */
[----:B------:R-:W-:Y:S01]  /*25c0*/  FFMA.FTZ R20, R49, R49, R20 ;  /* 0x0000003131147223 */ /* 0x000fe20000010014 */
[----:B------:R-:W-:Y:S01]  /*25d0*/  FADD.FTZ R23, R53, R38 ;  /* 0x0000002635177221 */ /* 0x000fe20000010000 */
[----:B------:R-:W-:Y:S02]  /*25e0*/  HADD2.F32 R0, -RZ, R0.H1_H1 ;  /* 0x30000000ff007230 */ /* 0x000fe40000004100 */
[----:B------:R-:W-:Y:S01]  /*25f0*/  FMUL.FTZ R28, R38, R38 ;  /* 0x00000026261c7220 */ /* 0x000fe20000410000 */
[----:B------:R-:W-:Y:S01]  /*2600*/  FADD.FTZ R20, R21, R20 ;  /* 0x0000001415147221 */ /* 0x000fe20000010000 */
[----:B------:R-:W-:-:S02]  /*2610*/  HADD2.F32 R56, -RZ, R2.H0_H0 ;  /* 0x20000002ff387230 */ /* 0x000fc40000004100 */
[----:B------:R-:W-:Y:S01]  /*2620*/  FADD.FTZ R22, R22, R23 ;  /* 0x0000001716167221 */ /* 0x000fe20000010000 */
[----:B------:R-:W-:Y:S01]  /*2630*/  FFMA.FTZ R21, R53, R53, R28 ;  /* 0x0000003535157223 */ /* 0x000fe2000001001c */
[----:B------:R-:W-:Y:S02]  /*2640*/  HADD2.F32 R2, -RZ, R2.H1_H1 ;  /* 0x30000002ff027230 */ /* 0x000fe40000004100 */
[----:B------:R-:W-:Y:S01]  /*2650*/  FADD.FTZ R23, R54, R0 ;  /* 0x0000000036177221 */ /* 0x000fe20000010000 */
        /* <DEDUP_REMOVED lines=18> */
[----:B------:R-:W-:Y:S01]  /*2780*/  FADD.FTZ R22, R60, R4 ;  /* 0x000000043c167221 */ /* 0x000fe20000010000 */
[----:B------:R-:W-:Y:S02]  /*2790*/  HADD2.F32 R5, -RZ, R5.H1_H1 ;  /* 0x30000005ff057230 */ /* 0x000fe40000004100 */
[----:B------:R-:W-:Y:S01]  /*27a0*/  FFMA.FTZ R27, R58, R58, R27 ;  /* 0x0000003a3a1b7223 */ /* 0x000fe2000001001b */
[----:B------:R-:W-:Y:S01]  /*27b0*/  FMUL.FTZ R23, R4, R4 ;  /* 0x0000000404177220 */ /* 0x000fe20000410000 */
[----:B------:R-:W-:Y:S01]  /*27c0*/  FADD.FTZ R21, R21, R22 ;  /* 0x0000001615157221 */ /* 0x000fe20000010000 */
[--C-:B------:R-:W-:Y:S02]  /*27d0*/  HADD2.F32 R64, -RZ, R6.reuse.H0_H0 ;  /* 0x20000006ff407230 */ /* 0x100fe40000004100 */
[----:B------:R-:W-:Y:S01]  /*27e0*/  FADD.FTZ R20, R20, R27 ;  /* 0x0000001b14147221 */ /* 0x000fe20000010000 */
[----:B------:R-:W-:Y:S01]  /*27f0*/  FFMA.FTZ R23, R60, R60, R23 ;  /* 0x0000003c3c177223 */ /* 0x000fe20000010017 */
        /* <DEDUP_REMOVED lines=10> */
[----:B------:R-:W-:-:S02]  /*28a0*/  HADD2.F32 R68, -RZ, R8.H0_H0 ;  /* 0x20000008ff447230 */ /* 0x000fc40000004100 */
[----:B------:R-:W-:Y:S01]  /*28b0*/  FADD.FTZ R20, R20, R27 ;  /* 0x0000001b14147221 */ /* 0x000fe20000010000 */
        /* <DEDUP_REMOVED lines=8> */
[----:B------:R-:W-:Y:S01]  /*2940*/  FFMA.FTZ R27, R66, R66, R27 ;  /* 0x00000042421b7223 */ /* 0x000fe2000001001b */
        /* <DEDUP_REMOVED lines=20> */
[----:B------:R-:W-:Y:S01]  /*2a90*/  FADD.FTZ R21, R21, R22 ;  /* 0x0000001615157221 */ /* 0x000fe20000010000 */
[----:B------:R-:W-:-:S02]  /*2aa0*/  HADD2.F32 R12, -RZ, R12.H1_H1 ;  /* 0x3000000cff0c7230 */ /* 0x000fc40000004100 */
[----:B------:R-:W-:Y:S01]  /*2ab0*/  FMUL.FTZ R28, R11, R11 ;  /* 0x0000000b0b1c7220 */ /* 0x000fe20000410000 */
[C---:B------:R-:W-:Y:S01]  /*2ac0*/  FADD.FTZ R22, R73.reuse, R11 ;  /* 0x0000000b49167221 */ /* 0x040fe20000010000 */
[----:B------:R-:W-:Y:S01]  /*2ad0*/  FADD.FTZ R20, R20, R23 ;  /* 0x0000001714147221 */ /* 0x000fe20000010000 */
[--C-:B------:R-:W-:Y:S02]  /*2ae0*/  HADD2.F32 R61, -RZ, R13.reuse.H0_H0 ;  /* 0x2000000dff3d7230 */ /* 0x100fe40000004100 */
[----:B------:R-:W-:Y:S01]  /*2af0*/  FFMA.FTZ R23, R73, R73, R28 ;  /* 0x0000004949177223 */ /* 0x000fe2000001001c */
[----:B------:R-:W-:Y:S02]  /*2b00*/  HADD2.F32 R13, -RZ, R13.H1_H1 ;  /* 0x3000000dff0d7230 */ /* 0x000fe40000004100 */
[----:B------:R-:W-:Y:S01]  /*2b10*/  FADD.FTZ R21, R21, R22 ;  /* 0x0000001615157221 */ /* 0x000fe20000010000 */
[----:B------:R-:W-:Y:S01]  /*2b20*/  FMUL.FTZ R28, R12, R12 ;  /* 0x0000000c0c1c7220 */ /* 0x000fe20000410000 */
[----:B------:R-:W-:Y:S01]  /*2b30*/  FADD.FTZ R22, R77, R12 ;  /* 0x0000000c4d167221 */ /* 0x000fe20000010000 */
[----:B----4-:R-:W-:-:S02]  /*2b40*/  HADD2.F32 R75, -RZ, R14.H0_H0 ;  /* 0x2000000eff4b7230 */ /* 0x010fc40000004100 */
[----:B------:R-:W-:Y:S01]  /*2b50*/  FADD.FTZ R20, R20, R23 ;  /* 0x0000001714147221 */ /* 0x000fe20000010000 */
[----:B------:R-:W-:Y:S02]  /*2b60*/  HADD2.F32 R14, -RZ, R14.H1_H1 ;  /* 0x3000000eff0e7230 */ /* 0x000fe40000004100 */
[----:B------:R-:W-:Y:S01]  /*2b70*/  FFMA.FTZ R23, R77, R77, R28 ;  /* 0x0000004d4d177223 */ /* 0x000fe2000001001c */
[----:B------:R-:W-:Y:S01]  /*2b80*/  FMUL.FTZ R27, R13, R13 ;  /* 0x0000000d0d1b7220 */ /* 0x000fe20000410000 */
[----:B------:R-:W-:Y:S01]  /*2b90*/  FADD.FTZ R21, R21, R22 ;  /* 0x0000001615157221 */ /* 0x000fe20000010000 */
[C---:B------:R-:W-:Y:S01]  /*2ba0*/  FADD.FTZ R22, R61.reuse, R13 ;  /* 0x0000000d3d167221 */ /* 0x040fe20000010000 */
[--C-:B------:R-:W-:Y:S02]  /*2bb0*/  HADD2.F32 R74, -RZ, R15.reuse.H0_H0 ;  /* 0x2000000fff4a7230 */ /* 0x100fe40000004100 */
[----:B------:R-:W-:Y:S01]  /*2bc0*/  FADD.FTZ R20, R20, R23 ;  /* 0x0000001714147221 */ /* 0x000fe20000010000 */
        /* <DEDUP_REMOVED lines=10> */
[----:B------:R-:W-:Y:S01]  /*2c70*/  FADD.FTZ R21, R21, R22 ;  /* 0x0000001615157221 */ /* 0x000fe20000010000 */
[----:B------:R-:W-:Y:S01]  /*2c80*/  FADD.FTZ R22, R74, R15 ;  /* 0x0000000f4a167221 */ /* 0x000fe20000010000 */
[----:B------:R-:W-:Y:S01]  /*2c90*/  FADD.FTZ R20, R20, R23 ;  /* 0x0000001714147221 */ /* 0x000fe20000010000 */
[----:B------:R-:W-:-:S02]  /*2ca0*/  HADD2.F32 R30, -RZ, R25.H0_H0 ;  /* 0x20000019ff1e7230 */ /* 0x000fc40000004100 */
[----:B------:R-:W-:Y:S01]  /*2cb0*/  FFMA.FTZ R27, R74, R74, R27 ;  /* 0x0000004a4a1b7223 */ /* 0x000fe2000001001b */
[----:B------:R-:W-:Y:S02]  /*2cc0*/  HADD2.F32 R25, -RZ, R25.H1_H1 ;  /* 0x30000019ff197230 */ /* 0x000fe40000004100 */
[----:B------:R-:W-:Y:S01]  /*2cd0*/  FMUL.FTZ R23, R24, R24 ;  /* 0x0000001818177220 */ /* 0x000fe20000410000 */
[----:B------:R-:W-:Y:S01]  /*2ce0*/  FADD.FTZ R21, R21, R22 ;  /* 0x0000001615157221 */ /* 0x000fe20000010000 */
[C---:B------:R-:W-:Y:S01]  /*2cf0*/  FADD.FTZ R22, R31.reuse, R24 ;  /* 0x000000181f167221 */ /* 0x040fe20000010000 */
[----:B------:R-:W-:Y:S01]  /*2d00*/  FADD.FTZ R20, R20, R27 ;  /* 0x0000001b14147221 */ /* 0x000fe20000010000 */
[--C-:B------:R-:W-:Y:S02]  /*2d10*/  HADD2.F32 R29, -RZ, R26.reuse.H0_H0 ;  /* 0x2000001aff1d7230 */ /* 0x100fe40000004100 */
[----:B------:R-:W-:Y:S01]  /*2d20*/  FFMA.FTZ R23, R31, R31, R23 ;  /* 0x0000001f1f177223 */ /* 0x000fe20000010017 */
[----:B------:R-:W-:Y:S01]  /*2d30*/  FMUL.FTZ R27, R25, R25 ;  /* 0x00000019191b7220 */ /* 0x000fe20000410000 */
[----:B------:R-:W-:-:S02]  /*2d40*/  HADD2.F32 R26, -RZ, R26.H1_H1 ;  /* 0x3000001aff1a7230 */ /* 0x000fc40000004100 */
[----:B------:R-:W-:Y:S01]  /*2d50*/  FADD.FTZ R21, R21, R22 ;  /* 0x0000001615157221 */ /* 0x000fe20000010000 */
[----:B------:R-:W-:Y:S01]  /*2d60*/  FADD.FTZ R20, R20, R23 ;  /* 0x0000001714147221 */ /* 0x000fe20000010000 */
[C---:B------:R-:W-:Y:S01]  /*2d70*/  FADD.FTZ R22, R30.reuse, R25 ;  /* 0x000000191e167221 */ /* 0x040fe20000010000 */
[----:B------:R-:W-:Y:S01]  /*2d80*/  FFMA.FTZ R23, R30, R30, R27 ;  /* 0x0000001e1e177223 */ /* 0x000fe2000001001b */
[--C-:B-----5:R-:W-:Y:S02]  /*2d90*/  HADD2.F32 R27, -RZ, R72.reuse.H1_H1 ;  /* 0x30000048ff1b7230 */ /* 0x120fe40000004100 */
[----:B------:R-:W-:Y:S01]  /*2da0*/  FMUL.FTZ R28, R26, R26 ;  /* 0x0000001a1a1c7220 */ /* 0x000fe20000410000 */
[----:B------:R-:W-:Y:S01]  /*2db0*/  STL [R1], R61 ;  /* 0x0000003d01007387 */ /* 0x000fe20000100800 */
[----:B------:R-:W-:Y:S01]  /*2dc0*/  FADD.FTZ R21, R21, R22 ;  /* 0x0000001615157221 */ /* 0x000fe20000010000 */
[----:B------:R-:W-:Y:S02]  /*2dd0*/  FADD.FTZ R20, R20, R23 ;  /* 0x0000001714147221 */ /* 0x000fe40000010000 */
[----:B------:R-:W-:Y:S01]  /*2de0*/  STL [R1+0xc], R31 ;  /* 0x00000c1f01007387 */ /* 0x000fe20000100800 */
[----:B------:R-:W-:Y:S01]  /*2df0*/  FADD.FTZ R22, R29, R26 ;  /* 0x0000001a1d167221 */ /* 0x000fe20000010000 */
[----:B------:R-:W-:-:S02]  /*2e00*/  HADD2.F32 R72, -RZ, R72.H0_H0 ;  /* 0x20000048ff487230 */ /* 0x000fc40000004100 */
[----:B------:R-:W-:Y:S01]  /*2e10*/  FFMA.FTZ R23, R29, R29, R28 ;  /* 0x0000001d1d177223 */ /* 0x000fe2000001001c */
[----:B------:R-:W-:Y:S01]  /*2e20*/  STL [R1+0x8], R30 ;  /* 0x0000081e01007387 */ /* 0x000fe20000100800 */
[----:B------:R-:W-:-:S03]  /*2e30*/  HADD2.F32 R28, -RZ, R71.H1_H1 ;  /* 0x30000047ff1c7230 */ /* 0x000fc60000004100 */
[----:B------:R0:W-:Y:S01]  /*2e40*/  STL [R1+0x4], R29 ;  /* 0x0000041d01007387 */ /* 0x0001e20000100800 */
[----:B------:R-:W-:Y:S01]  /*2e50*/  FADD.FTZ R21, R21, R22 ;  /* 0x0000001615157221 */ /* 0x000fe20000010000 */
[----:B------:R-:W-:Y:S01]  /*2e60*/  FADD.FTZ R20, R20, R23 ;  /* 0x0000001714147221 */ /* 0x000fe20000010000 */
[----:B------:R-:W-:Y:S01]  /*2e70*/  FADD.FTZ R22, R72, R27 ;  /* 0x0000001b48167221 */ /* 0x000fe20000010000 */
[----:B------:R-:W-:Y:S02]  /*2e80*/  HADD2.F32 R71, -RZ, R71.H0_H0 ;  /* 0x20000047ff477230 */ /* 0x000fe40000004100 */
[----:B0-----:R-:W-:Y:S01]  /*2e90*/  FMUL.FTZ R29, R27, R27 ;  /* 0x0000001b1b1d7220 */ /* 0x001fe20000410000 */
[----:B------:R-:W-:-:S03]  /*2ea0*/  FMUL.FTZ R30, R28, R28 ;  /* 0x0000001c1c1e7220 */ /* 0x000fc60000410000 */
[----:B------:R-:W-:Y:S01]  /*2eb0*/  FFMA.FTZ R29, R72, R72, R29 ;  /* 0x00000048481d7223 */ /* 0x000fe2000001001d */
[----:B------:R-:W-:Y:S01]  /*2ec0*/  FADD.FTZ R21, R21, R22 ;  /* 0x0000001615157221 */ /* 0x000fe20000010000 */
[C---:B------:R-:W-:Y:S02]  /*2ed0*/  FADD.FTZ R22, R71.reuse, R28 ;  /* 0x0000001c47167221 */ /* 0x040fe40000010000 */
[----:B------:R-:W-:Y:S01]  /*2ee0*/  FADD.FTZ R20, R20, R29 ;  /* 0x0000001d14147221 */ /* 0x000fe20000010000 */
[--C-:B---3--:R-:W-:Y:S02]  /*2ef0*/  HADD2.F32 R29, -RZ, R70.reuse.H1_H1 ;  /* 0x30000046ff1d7230 */ /* 0x108fe40000004100 */
[----:B------:R-:W-:Y:S01]  /*2f00*/  FFMA.FTZ R23, R71, R71, R30 ;  /* 0x0000004747177223 */ /* 0x000fe2000001001e */
[----:B------:R-:W-:Y:S02]  /*2f10*/  HADD2.F32 R70, -RZ, R70.H0_H0 ;  /* 0x20000046ff467230 */ /* 0x000fe40000004100 */
[----:B------:R-:W-:Y:S01]  /*2f20*/  FADD.FTZ R21, R21, R22 ;  /* 0x0000001615157221 */ /* 0x000fe20000010000 */
[----:B------:R-:W-:-:S02]  /*2f30*/  HADD2.F32 R30, -RZ, R65.H1_H1 ;  /* 0x30000041ff1e7230 */ /* 0x000fc40000004100 */
[----:B------:R-:W-:Y:S01]  /*2f40*/  FADD.FTZ R20, R20, R23 ;  /* 0x0000001714147221 */ /* 0x000fe20000010000 */
[----:B------:R-:W-:Y:S01]  /*2f50*/  FMUL.FTZ R23, R29, R29 ;  /* 0x0000001d1d177220 */ /* 0x000fe20000410000 */
[----:B------:R-:W-:Y:S01]  /*2f60*/  FADD.FTZ R22, R70, R29 ;  /* 0x0000001d46167221 */ /* 0x000fe20000010000 */
[----:B------:R-:W-:Y:S02]  /*2f70*/  HADD2.F32 R65, -RZ, R65.H0_H0 ;  /* 0x20000041ff417230 */ /* 0x000fe40000004100 */
[----:B------:R-:W-:Y:S01]  /*2f80*/  FMUL.FTZ R34, R30, R30 ;  /* 0x0000001e1e227220 */ /* 0x000fe20000410000 */
[----:B------:R-:W-:Y:S01]  /*2f90*/  FFMA.FTZ R23, R70, R70, R23 ;  /* 0x0000004646177223 */ /* 0x000fe20000010017 */
[----:B------:R-:W-:Y:S01]  /*2fa0*/  FADD.FTZ R21, R21, R22 ;  /* 0x0000001615157221 */ /* 0x000fe20000010000 */
[C---:B------:R-:W-:Y:S02]  /*2fb0*/  FADD.FTZ R22, R65.reuse, R30 ;  /* 0x0000001e41167221 */ /* 0x040fe40000010000 */
[----:B------:R-:W-:Y:S01]  /*2fc0*/  FADD.FTZ R20, R20, R23 ;  /* 0x0000001714147221 */ /* 0x000fe20000010000 */
        /* <DEDUP_REMOVED lines=21> */
[----:B------:R-:W-:-:S02]  /*3120*/  HADD2.F32 R34, -RZ, R57.H1_H1 ;  /* 0x30000039ff227230 */ /* 0x000fc40000004100 */
[----:B------:R-:W-:Y:S02]  /*3130*/  HADD2.F32 R57, -RZ, R57.H0_H0 ;  /* 0x20000039ff397230 */ /* 0x000fe40000004100 */
[----:B------:R-:W-:Y:S01]  /*3140*/  FFMA.FTZ R23, R59, R59, R36 ;  /* 0x0000003b3b177223 */ /* 0x000fe20000010024 */
[----:B------:R-:W-:Y:S01]  /*3150*/  FADD.FTZ R21, R21, R22 ;  /* 0x0000001615157221 */ /* 0x000fe20000010000 */
[----:B------:R-:W-:Y:S01]  /*3160*/  FMUL.FTZ R36, R34, R34 ;  /* 0x0000002222247220 */ /* 0x000fe20000410000 */
[C---:B------:R-:W-:Y:S01]  /*3170*/  FADD.FTZ R22, R57.reuse, R34 ;  /* 0x0000002239167221 */ /* 0x040fe20000010000 */
[----:B------:R-:W-:Y:S02]  /*3180*/  FADD.FTZ R23, R20, R23 ;  /* 0x0000001714177221 */ /* 0x000fe40000010000 */
[----:B------:R-:W-:Y:S01]  /*3190*/  FFMA.FTZ R36, R57, R57, R36 ;  /* 0x0000003939247223 */ /* 0x000fe20000010024 */
[----:B------:R-:W-:Y:S02]  /*31a0*/  FADD.FTZ R20, R21, R22 ;  /* 0x0000001615147221 */ /* 0x000fe40000010000 */
[----:B------:R-:W0:Y:S01]  /*31b0*/  S2R R22, SR_LANEID ;  /* 0x0000000000167919 */ /* 0x000e220000000000 */
[----:B------:R-:W-:Y:S01]  /*31c0*/  FADD.FTZ R21, R23, R36 ;  /* 0x0000002417157221 */ /* 0x000fe20000010000 */
[----:B--2---:R-:W-:-:S02]  /*31d0*/  HADD2.F32 R35, -RZ, R55.H1_H1 ;  /* 0x30000037ff237230 */ /* 0x004fc40000004100 */
        /* <DEDUP_REMOVED lines=53> */
.L_x_3184:
[----:B------:R-:W-:Y:S05]  /*3530*/  BSYNC.RECONVERGENT B0 ;  /* 0x0000000000007941 */ /* 0x000fea0003800200 */
.L_x_3183:
        /* <DEDUP_REMOVED lines=64> */
.L_x_3186:
[----:B------:R-:W-:Y:S05]  /*3940*/  BSYNC.RECONVERGENT B0 ;  /* 0x0000000000007941 */ /* 0x000fea0003800200 */
.L_x_3185:
        /* <DEDUP_REMOVED lines=35> */
.L_x_3189:
        /* <DEDUP_REMOVED lines=10> */
.L_x_3188:
        /* <DEDUP_REMOVED lines=18> */
.L_x_3191:
        /* <DEDUP_REMOVED lines=153> */
.L_x_3190:
        /* <DEDUP_REMOVED lines=81> */
.L_x_3192:
        /* <DEDUP_REMOVED lines=42> */
.L_x_3193:
        /* <DEDUP_REMOVED lines=21> */
.L_x_3194:
[----:B------:R-:W-:Y:S05]  /*4fd0*/  BSYNC.RECONVERGENT B0 ;  /* 0x0000000000007941 */ /* 0x000fea0003800200 */
.L_x_3187:
        /* <DEDUP_REMOVED lines=76> */
[----:B------:R-:W-:Y:S01]  /*54a0*/  F2FP.F16.F32.PACK_AB R45, R48, R45 ;  /* 0x0000002d302d723e */ /* 0x000fe200000000ff */
[----:B------:R-:W-:-:S04]  /*54b0*/  IMAD.WIDE.U32 R20, R44, UR16, R20 ;  /* 0x000000102c147c25 */ /* 0x000fc8000f8e0014 */
[----:B------:R-:W-:Y:S01]  /*54c0*/  IMAD R23, R44, UR17, R22 ;  /* 0x000000112c177c24 */ /* 0x000fe2000f8e0216 */
[----:B-1----:R-:W-:-:S04]  /*54d0*/  LEA R22, P1, R20, UR14, 0x1 ;  /* 0x0000000e14167c11 */ /* 0x002fc8000f8208ff */
[----:B------:R-:W-:-:S04]  /*54e0*/  IADD3 R21, PT, PT, R21, R23, RZ ;  /* 0x0000001715157210 */ /* 0x000fc80007ffe0ff */
[----:B------:R-:W-:-:S05]  /*54f0*/  LEA.HI.X R23, R20, UR15, R21, 0x1, P1 ;  /* 0x0000000f14177c11 */ /* 0x000fca00088f0c15 */
[----:B------:R0:W-:Y:S02]  /*5500*/  STG.E desc[UR12][R22.64], R45 ;  /* 0x0000002d16007986 */ /* 0x0001e4000c10190c */
.L_x_3198:
[----:B------:R-:W-:Y:S05]  /*5510*/  BSYNC.RECONVERGENT B1 ;  /* 0x0000000000017941 */ /* 0x000fea0003800200 */
.L_x_3197:
        /* <DEDUP_REMOVED lines=15> */
[----:B------:R-:W-:Y:S01]  /*5610*/  F2FP.F16.F32.PACK_AB R45, R46, R45 ;  /* 0x0000002d2e2d723e */ /* 0x000fe200000000ff */
        /* <DEDUP_REMOVED lines=8> */
.L_x_3200:
[----:B------:R-:W-:Y:S05]  /*56a0*/  BSYNC.RECONVERGENT B1 ;  /* 0x0000000000017941 */ /* 0x000fea0003800200 */
.L_x_3199:
        /* <DEDUP_REMOVED lines=22> */
[----:B------:R-:W-:-:S05]  /*5810*/  F2FP.F16.F32.PACK_AB R21, R20, R21 ;  /* 0x000000151415723e */ /* 0x000fca00000000ff */
[----:B------:R0:W-:Y:S02]  /*5820*/  STG.E desc[UR12][R22.64], R21 ;  /* 0x0000001516007986 */ /* 0x0001e4000c10190c */
.L_x_3202:
[----:B------:R-:W-:Y:S05]  /*5830*/  BSYNC.RECONVERGENT B1 ;  /* 0x0000000000017941 */ /* 0x000fea0003800200 */
.L_x_3201:
        /* <DEDUP_REMOVED lines=28> */
.L_x_3204:
[----:B------:R-:W-:Y:S05]  /*5a00*/  BSYNC.RECONVERGENT B1 ;  /* 0x0000000000017941 */ /* 0x000fea0003800200 */
.L_x_3203:
        /* <DEDUP_REMOVED lines=18> */
[----:B------:R-:W-:Y:S02]  /*5b30*/  F2FP.F16.F32.PACK_AB R21, R45, R54 ;  /* 0x000000362d15723e */ /* 0x000fe400000000ff */
[----:B------:R-:W-:-:S05]  /*5b40*/  LEA.HI.X R23, R20, UR17, R23, 0x1, P1 ;  /* 0x0000001114177c11 */ /* 0x000fca00088f0c17 */
[----:B------:R1:W-:Y:S02]  /*5b50*/  STG.E desc[UR12][R22.64], R21 ;  /* 0x0000001516007986 */ /* 0x0003e4000c10190c */
.L_x_3206:
[----:B------:R-:W-:Y:S05]  /*5b60*/  BSYNC.RECONVERGENT B1 ;  /* 0x0000000000017941 */ /* 0x000fea0003800200 */
.L_x_3205:
        /* <DEDUP_REMOVED lines=29> */
[----:B------:R-:W-:-:S05]  /*5d40*/  F2FP.F16.F32.PACK_AB R21, R2, R21 ;  /* 0x000000150215723e */ /* 0x000fca00000000ff */
[----:B------:R2:W-:Y:S02]  /*5d50*/  STG.E desc[UR12][R22.64], R21 ;  /* 0x0000001516007986 */ /* 0x0005e4000c10190c */
.L_x_3208:
[----:B------:R-:W-:Y:S05]  /*5d60*/  BSYNC.RECONVERGENT B1 ;  /* 0x0000000000017941 */ /* 0x000fea0003800200 */
.L_x_3207:
        /* <DEDUP_REMOVED lines=19> */
[----:B------:R-:W-:Y:S02]  /*5ea0*/  F2FP.F16.F32.PACK_AB R3, R23, R58 ;  /* 0x0000003a1703723e */ /* 0x000fe400000000ff */
[----:B------:R-:W-:-:S05]  /*5eb0*/  LEA.HI.X R21, R2, UR17, R21, 0x1, P1 ;  /* 0x0000001102157c11 */ /* 0x000fca00088f0c15 */
[----:B------:R3:W-:Y:S02]  /*5ec0*/  STG.E desc[UR12][R20.64], R3 ;  /* 0x0000000314007986 */ /* 0x0007e4000c10190c */
.L_x_3210:
[----:B------:R-:W-:Y:S05]  /*5ed0*/  BSYNC.RECONVERGENT B1 ;  /* 0x0000000000017941 */ /* 0x000fea0003800200 */
.L_x_3209:
        /* <DEDUP_REMOVED lines=17> */
[----:B------:R-:W-:Y:S02]  /*5ff0*/  F2FP.F16.F32.PACK_AB R3, R23, R60 ;  /* 0x0000003c1703723e */ /* 0x000fe400000000ff */
[----:B------:R-:W-:-:S05]  /*6000*/  LEA.HI.X R21, R2, UR17, R21, 0x1, P1 ;  /* 0x0000001102157c11 */ /* 0x000fca00088f0c15 */
[----:B------:R4:W-:Y:S02]  /*6010*/  STG.E desc[UR12][R20.64], R3 ;  /* 0x0000000314007986 */ /* 0x0009e4000c10190c */
.L_x_3212:
[----:B------:R-:W-:Y:S05]  /*6020*/  BSYNC.RECONVERGENT B1 ;  /* 0x0000000000017941 */ /* 0x000fea0003800200 */
.L_x_3211:
        /* <DEDUP_REMOVED lines=42> */
.L_x_3214:
[----:B------:R-:W-:Y:S05]  /*62d0*/  BSYNC.RECONVERGENT B1 ;  /* 0x0000000000017941 */ /* 0x000fea0003800200 */
.L_x_3213:
        /* <DEDUP_REMOVED lines=22> */
.L_x_3216:
[----:B------:R-:W-:Y:S05]  /*6440*/  BSYNC.RECONVERGENT B1 ;  /* 0x0000000000017941 */ /* 0x000fea0003800200 */
.L_x_3215:
        /* <DEDUP_REMOVED lines=20> */
.L_x_3218:
[----:B------:R-:W-:Y:S05]  /*6590*/  BSYNC.RECONVERGENT B1 ;  /* 0x0000000000017941 */ /* 0x000fea0003800200 */
.L_x_3217:
        /* <DEDUP_REMOVED lines=20> */
.L_x_3220:
[----:B------:R-:W-:Y:S05]  /*66e0*/  BSYNC.RECONVERGENT B1 ;  /* 0x0000000000017941 */ /* 0x000fea0003800200 */
.L_x_3219:
        /* <DEDUP_REMOVED lines=20> */
.L_x_3222:
[----:B------:R-:W-:Y:S05]  /*6830*/  BSYNC.RECONVERGENT B1 ;  /* 0x0000000000017941 */ /* 0x000fea0003800200 */
.L_x_3221:
        /* <DEDUP_REMOVED lines=20> */
.L_x_3224:
[----:B------:R-:W-:Y:S05]  /*6980*/  BSYNC.RECONVERGENT B1 ;  /* 0x0000000000017941 */ /* 0x000fea0003800200 */
.L_x_3223:
        /* <DEDUP_REMOVED lines=44> */
.L_x_3226:
[----:B------:R-:W-:Y:S05]  /*6c50*/  BSYNC.RECONVERGENT B1 ;  /* 0x0000000000017941 */ /* 0x000fea0003800200 */
.L_x_3225:
        /* <DEDUP_REMOVED lines=20> */
.L_x_3228:
[----:B------:R-:W-:Y:S05]  /*6da0*/  BSYNC.RECONVERGENT B1 ;  /* 0x0000000000017941 */ /* 0x000fea0003800200 */
.L_x_3227:
        /* <DEDUP_REMOVED lines=21> */
.L_x_3230:
[----:B------:R-:W-:Y:S05]  /*6f00*/  BSYNC.RECONVERGENT B1 ;  /* 0x0000000000017941 */ /* 0x000fea0003800200 */
.L_x_3229:
        /* <DEDUP_REMOVED lines=20> */
.L_x_3232:
[----:B------:R-:W-:Y:S05]  /*7050*/  BSYNC.RECONVERGENT B1 ;  /* 0x0000000000017941 */ /* 0x000fea0003800200 */
.L_x_3231:
        /* <DEDUP_REMOVED lines=20> */
.L_x_3234:
[----:B------:R-:W-:Y:S05]  /*71a0*/  BSYNC.RECONVERGENT B1 ;  /* 0x0000000000017941 */ /* 0x000fea0003800200 */
.L_x_3233:
        /* <DEDUP_REMOVED lines=19> */
[----:B------:R-:W-:-:S05]  /*72e0*/  F2FP.F16.F32.PACK_AB R3, R7, R0 ;  /* 0x000000000703723e */ /* 0x000fca00000000ff */
[----:B------:R0:W-:Y:S02]  /*72f0*/  STG.E desc[UR12][R4.64], R3 ;  /* 0x0000000304007986 */ /* 0x0001e4000c10190c */
.L_x_3236:
[----:B------:R-:W-:Y:S05]  /*7300*/  BSYNC.RECONVERGENT B1 ;  /* 0x0000000000017941 */ /* 0x000fea0003800200 */
.L_x_3235:
        /* <DEDUP_REMOVED lines=42> */
[----:B------:R-:W-:Y:S02]  /*75b0*/  F2FP.F16.F32.PACK_AB R3, R22, R9 ;  /* 0x000000091603723e */ /* 0x000fe400000000ff */
[----:B------:R-:W-:-:S05]  /*75c0*/  LEA.HI.X R5, R2, UR17, R5, 0x1, P5 ;  /* 0x0000001102057c11 */ /* 0x000fca000a8f0c05 */
[----:B------:R0:W-:Y:S02]  /*75d0*/  STG.E desc[UR12][R4.64], R3 ;  /* 0x0000000304007986 */ /* 0x0001e4000c10190c */
.L_x_3238:
[----:B------:R-:W-:Y:S05]  /*75e0*/  BSYNC.RECONVERGENT B1 ;  /* 0x0000000000017941 */ /* 0x000fea0003800200 */
.L_x_3237:
        /* <DEDUP_REMOVED lines=21> */
.L_x_3240:
[----:B------:R-:W-:Y:S05]  /*7740*/  BSYNC.RECONVERGENT B1 ;  /* 0x0000000000017941 */ /* 0x000fea0003800200 */
.L_x_3239:
        /* <DEDUP_REMOVED lines=20> */
.L_x_3242:
[----:B------:R-:W-:Y:S05]  /*7890*/  BSYNC.RECONVERGENT B1 ;  /* 0x0000000000017941 */ /* 0x000fea0003800200 */
.L_x_3241:
        /* <DEDUP_REMOVED lines=20> */
.L_x_3244:
[----:B------:R-:W-:Y:S05]  /*79e0*/  BSYNC.RECONVERGENT B1 ;  /* 0x0000000000017941 */ /* 0x000fea0003800200 */
.L_x_3243:
        /* <DEDUP_REMOVED lines=20> */
.L_x_3246:
[----:B------:R-:W-:Y:S05]  /*7b30*/  BSYNC.RECONVERGENT B1 ;  /* 0x0000000000017941 */ /* 0x000fea0003800200 */
.L_x_3245:
        /* <DEDUP_REMOVED lines=20> */
.L_x_3248:
[----:B------:R-:W-:Y:S05]  /*7c80*/  BSYNC.RECONVERGENT B1 ;  /* 0x0000000000017941 */ /* 0x000fea0003800200 */
.L_x_3247:
        /* <DEDUP_REMOVED lines=42> */
.L_x_3250:
[----:B------:R-:W-:Y:S05]  /*7f30*/  BSYNC.RECONVERGENT B1 ;  /* 0x0000000000017941 */ /* 0x000fea0003800200 */
.L_x_3249:
        /* <DEDUP_REMOVED lines=20> */
.L_x_3252:
[----:B------:R-:W-:Y:S05]  /*8080*/  BSYNC.RECONVERGENT B1 ;  /* 0x0000000000017941 */ /* 0x000fea0003800200 */
.L_x_3251:
        /* <DEDUP_REMOVED lines=20> */
.L_x_3254:
[----:B------:R-:W-:Y:S05]  /*81d0*/  BSYNC.RECONVERGENT B1 ;  /* 0x0000000000017941 */ /* 0x000fea0003800200 */
.L_x_3253:
        /* <DEDUP_REMOVED lines=20> */
.L_x_3256:
[----:B------:R-:W-:Y:S05]  /*8320*/  BSYNC.RECONVERGENT B1 ;  /* 0x0000000000017941 */ /* 0x000fea0003800200 */
.L_x_3255:
        /* <DEDUP_REMOVED lines=20> */
.L_x_3258:
[----:B------:R-:W-:Y:S05]  /*8470*/  BSYNC.RECONVERGENT B1 ;  /* 0x0000000000017941 */ /* 0x000fea0003800200 */
.L_x_3257:
        /* <DEDUP_REMOVED lines=19> */
.L_x_3196:
        /* <DEDUP_REMOVED lines=36> */
.L_x_3261:
[----:B------:R-:W-:Y:S05]  /*87f0*/  BSYNC.RECONVERGENT B1 ;  /* 0x0000000000017941 */ /* 0x000fea0003800200 */
.L_x_3260:
        /* <DEDUP_REMOVED lines=34> */
.L_x_3263:
[----:B------:R-:W-:Y:S05]  /*8a20*/  BSYNC.RECONVERGENT B1 ;  /* 0x0000000000017941 */ /* 0x000fea0003800200 */
.L_x_3262:
        /* <DEDUP_REMOVED lines=34> */
.L_x_3265:
[----:B------:R-:W-:Y:S05]  /*8c50*/  BSYNC.RECONVERGENT B1 ;  /* 0x0000000000017941 */ /* 0x000fea0003800200 */
.L_x_3264:
        /* <DEDUP_REMOVED lines=35> */
[----:B------:R-:W-:Y:S02]  /*8e90*/  F2FP.F16.F32.PACK_AB R49, R49, R38 ;  /* 0x000000263131723e */ /* 0x000fe400000000ff */
[----:B------:R-:W-:-:S05]  /*8ea0*/  LEA.HI.X R23, R20, UR17, R47, 0x1, P1 ;  /* 0x0000001114177c11 */ /* 0x000fca00088f0c2f */
[----:B------:R0:W-:Y:S04]  /*8eb0*/  STG.E desc[UR12][R22.64], R49 ;  /* 0x0000003116007986 */ /* 0x0001e8000c10190c */
.L_x_3267:
[----:B------:R-:W-:Y:S05]  /*8ec0*/  BSYNC.RECONVERGENT B1 ;  /* 0x0000000000017941 */ /* 0x000fea0003800200 */
.L_x_3266:
        /* <DEDUP_REMOVED lines=29> */
[----:B------:R-:W-:-:S05]  /*90a0*/  F2FP.F16.F32.PACK_AB R45, R45, R0 ;  /* 0x000000002d2d723e */ /* 0x000fca00000000ff */
[----:B------:R1:W-:Y:S02]  /*90b0*/  STG.E desc[UR12][R22.64], R45 ;  /* 0x0000002d16007986 */ /* 0x0003e4000c10190c */
.L_x_3269:
[----:B------:R-:W-:Y:S05]  /*90c0*/  BSYNC.RECONVERGENT B1 ;  /* 0x0000000000017941 */ /* 0x000fea0003800200 */
.L_x_3268:
        /* <DEDUP_REMOVED lines=41> */
.L_x_3271:
[----:B------:R-:W-:Y:S05]  /*9360*/  BSYNC.RECONVERGENT B1 ;  /* 0x0000000000017941 */ /* 0x000fea0003800200 */
.L_x_3270:
        /* <DEDUP_REMOVED lines=32> */
.L_x_3273:
[----:B------:R-:W-:Y:S05]  /*9570*/  BSYNC.RECONVERGENT B1 ;  /* 0x0000000000017941 */ /* 0x000fea0003800200 */
.L_x_3272:
        /* <DEDUP_REMOVED lines=30> */
.L_x_3275:
[----:B------:R-:W-:Y:S05]  /*9760*/  BSYNC.RECONVERGENT B1 ;  /* 0x0000000000017941 */ /* 0x000fea0003800200 */
.L_x_3274:
        /* <DEDUP_REMOVED lines=52> */
.L_x_3277:
[----:B------:R-:W-:Y:S05]  /*9ab0*/  BSYNC.RECONVERGENT B1 ;  /* 0x0000000000017941 */ /* 0x000fea0003800200 */
.L_x_3276:
        /* <DEDUP_REMOVED lines=32> */
.L_x_3279:
[----:B------:R-:W-:Y:S05]  /*9cc0*/  BSYNC.RECONVERGENT B1 ;  /* 0x0000000000017941 */ /* 0x000fea0003800200 */
.L_x_3278:
        /* <DEDUP_REMOVED lines=30> */
.L_x_3281:
[----:B------:R-:W-:Y:S05]  /*9eb0*/  BSYNC.RECONVERGENT B1 ;  /* 0x0000000000017941 */ /* 0x000fea0003800200 */
.L_x_3280:
        /* <DEDUP_REMOVED lines=30> */
.L_x_3283:
[----:B------:R-:W-:Y:S05]  /*a0a0*/  BSYNC.RECONVERGENT B1 ;  /* 0x0000000000017941 */ /* 0x000fea0003800200 */
.L_x_3282:
        /* <DEDUP_REMOVED lines=30> */
.L_x_3285:
[----:B------:R-:W-:Y:S05]  /*a290*/  BSYNC.RECONVERGENT B1 ;  /* 0x0000000000017941 */ /* 0x000fea0003800200 */
.L_x_3284:
        /* <DEDUP_REMOVED lines=28> */
[----:B------:R-:W-:-:S05]  /*a460*/  F2FP.F16.F32.PACK_AB R7, R7, R0 ;  /* 0x000000000707723e */ /* 0x000fca00000000ff */
[----:B------:R4:W-:Y:S02]  /*a470*/  STG.E desc[UR12][R4.64], R7 ;  /* 0x0000000704007986 */ /* 0x0009e4000c10190c */
.L_x_3287:
[----:B------:R-:W-:Y:S05]  /*a480*/  BSYNC.RECONVERGENT B1 ;  /* 0x0000000000017941 */ /* 0x000fea0003800200 */
.L_x_3286:
        /* <DEDUP_REMOVED lines=54> */
.L_x_3289:
[----:B------:R-:W-:Y:S05]  /*a7f0*/  BSYNC.RECONVERGENT B1 ;  /* 0x0000000000017941 */ /* 0x000fea0003800200 */
.L_x_3288:
        /* <DEDUP_REMOVED lines=28> */
[----:B------:R-:W-:-:S05]  /*a9c0*/  F2FP.F16.F32.PACK_AB R11, R38, R11 ;  /* 0x0000000b260b723e */ /* 0x000fca00000000ff */
[----:B------:R1:W-:Y:S02]  /*a9d0*/  STG.E desc[UR12][R4.64], R11 ;  /* 0x0000000b04007986 */ /* 0x0003e4000c10190c */
.L_x_3291:
[----:B------:R-:W-:Y:S05]  /*a9e0*/  BSYNC.RECONVERGENT B1 ;  /* 0x0000000000017941 */ /* 0x000fea0003800200 */
.L_x_3290:
        /* <DEDUP_REMOVED lines=29> */
[----:B------:R-:W-:-:S05]  /*abc0*/  F2FP.F16.F32.PACK_AB R11, R22, R11 ;  /* 0x0000000b160b723e */ /* 0x000fca00000000ff */
[----:B------:R2:W-:Y:S02]  /*abd0*/  STG.E desc[UR12][R4.64], R11 ;  /* 0x0000000b04007986 */ /* 0x0005e4000c10190c */
.L_x_3293:
[----:B------:R-:W-:Y:S05]  /*abe0*/  BSYNC.RECONVERGENT B1 ;  /* 0x0000000000017941 */ /* 0x000fea0003800200 */
.L_x_3292:
        /* <DEDUP_REMOVED lines=28> */
[----:B------:R-:W-:-:S05]  /*adb0*/  F2FP.F16.F32.PACK_AB R11, R14, R11 ;  /* 0x0000000b0e0b723e */ /* 0x000fca00000000ff */
[----:B------:R3:W-:Y:S02]  /*adc0*/  STG.E desc[UR12][R4.64], R11 ;  /* 0x0000000b04007986 */ /* 0x0007e4000c10190c */
.L_x_3295:
[----:B------:R-:W-:Y:S05]  /*add0*/  BSYNC.RECONVERGENT B1 ;  /* 0x0000000000017941 */ /* 0x000fea0003800200 */
.L_x_3294:
        /* <DEDUP_REMOVED lines=30> */
.L_x_3297:
[----:B------:R-:W-:Y:S05]  /*afc0*/  BSYNC.RECONVERGENT B1 ;  /* 0x0000000000017941 */ /* 0x000fea0003800200 */
.L_x_3296:
        /* <DEDUP_REMOVED lines=29> */
[----:B------:R-:W-:-:S05]  /*b1a0*/  F2FP.F16.F32.PACK_AB R11, R11, R0 ;  /* 0x000000000b0b723e */ /* 0x000fca00000000ff */
[----:B------:R0:W-:Y:S02]  /*b1b0*/  STG.E desc[UR12][R4.64], R11 ;  /* 0x0000000b04007986 */ /* 0x0001e4000c10190c */
.L_x_3299:
[----:B------:R-:W-:Y:S05]  /*b1c0*/  BSYNC.RECONVERGENT B1 ;  /* 0x0000000000017941 */ /* 0x000fea0003800200 */
.L_x_3298:
        /* <DEDUP_REMOVED lines=53> */
[----:B------:R-:W-:-:S05]  /*b520*/  F2FP.F16.F32.PACK_AB R7, R24, R7 ;  /* 0x000000071807723e */ /* 0x000fca00000000ff */
[----:B------:R0:W-:Y:S02]  /*b530*/  STG.E desc[UR12][R4.64], R7 ;  /* 0x0000000704007986 */ /* 0x0001e4000c10190c */
.L_x_3301:
[----:B------:R-:W-:Y:S05]  /*b540*/  BSYNC.RECONVERGENT B1 ;  /* 0x0000000000017941 */ /* 0x000fea0003800200 */
.L_x_3300:
        /* <DEDUP_REMOVED lines=29> */
[----:B------:R-:W-:-:S05]  /*b720*/  F2FP.F16.F32.PACK_AB R7, R8, R7 ;  /* 0x000000070807723e */ /* 0x000fca00000000ff */
[----:B------:R1:W-:Y:S02]  /*b730*/  STG.E desc[UR12][R4.64], R7 ;  /* 0x0000000704007986 */ /* 0x0003e4000c10190c */
.L_x_3303:
[----:B------:R-:W-:Y:S05]  /*b740*/  BSYNC.RECONVERGENT B1 ;  /* 0x0000000000017941 */ /* 0x000fea0003800200 */
.L_x_3302:
        /* <DEDUP_REMOVED lines=28> */
[----:B------:R-:W-:-:S05]  /*b910*/  F2FP.F16.F32.PACK_AB R7, R20, R7 ;  /* 0x000000071407723e */ /* 0x000fca00000000ff */
[----:B------:R2:W-:Y:S02]  /*b920*/  STG.E desc[UR12][R4.64], R7 ;  /* 0x0000000704007986 */ /* 0x0005e4000c10190c */
.L_x_3305:
[----:B------:R-:W-:Y:S05]  /*b930*/  BSYNC.RECONVERGENT B1 ;  /* 0x0000000000017941 */ /* 0x000fea0003800200 */
.L_x_3304:
        /* <DEDUP_REMOVED lines=30> */
.L_x_3307:
[----:B------:R-:W-:Y:S05]  /*bb20*/  BSYNC.RECONVERGENT B1 ;  /* 0x0000000000017941 */ /* 0x000fea0003800200 */
.L_x_3306:
        /* <DEDUP_REMOVED lines=30> */
.L_x_3309:
[----:B------:R-:W-:Y:S05]  /*bd10*/  BSYNC.RECONVERGENT B1 ;  /* 0x0000000000017941 */ /* 0x000fea0003800200 */
.L_x_3308:
        /* <DEDUP_REMOVED lines=28> */
[----:B------:R-:W-:-:S05]  /*bee0*/  F2FP.F16.F32.PACK_AB R7, R10, R7 ;  /* 0x000000070a07723e */ /* 0x000fca00000000ff */
[----:B------:R0:W-:Y:S02]  /*bef0*/  STG.E desc[UR12][R4.64], R7 ;  /* 0x0000000704007986 */ /* 0x0001e4000c10190c */
.L_x_3311:
[----:B------:R-:W-:Y:S05]  /*bf00*/  BSYNC.RECONVERGENT B1 ;  /* 0x0000000000017941 */ /* 0x000fea0003800200 */
.L_x_3310:
        /* <DEDUP_REMOVED lines=52> */
.L_x_3313:
[----:B------:R-:W-:Y:S05]  /*c250*/  BSYNC.RECONVERGENT B1 ;  /* 0x0000000000017941 */ /* 0x000fea0003800200 */
.L_x_3312:
        /* <DEDUP_REMOVED lines=30> */
.L_x_3315:
[----:B------:R-:W-:Y:S05]  /*c440*/  BSYNC.RECONVERGENT B1 ;  /* 0x0000000000017941 */ /* 0x000fea0003800200 */
.L_x_3314:
        /* <DEDUP_REMOVED lines=30> */
.L_x_3317:
[----:B------:R-:W-:Y:S05]  /*c630*/  BSYNC.RECONVERGENT B1 ;  /* 0x0000000000017941 */ /* 0x000fea0003800200 */
.L_x_3316:
        /* <DEDUP_REMOVED lines=30> */
.L_x_3319:
[----:B------:R-:W-:Y:S05]  /*c820*/  BSYNC.RECONVERGENT B1 ;  /* 0x0000000000017941 */ /* 0x000fea0003800200 */
.L_x_3318:
        /* <DEDUP_REMOVED lines=30> */
.L_x_3321:
[----:B------:R-:W-:Y:S05]  /*ca10*/  BSYNC.RECONVERGENT B1 ;  /* 0x0000000000017941 */ /* 0x000fea0003800200 */
.L_x_3320:
        /* <DEDUP_REMOVED lines=28> */
.L_x_3259:
[----:B------:R-:W-:Y:S05]  /*cbe0*/  BSYNC.RECONVERGENT B0 ;  /* 0x0000000000007941 */ /* 0x000fea0003800200 */
.L_x_3195:
        /* <DEDUP_REMOVED lines=9> */
.L_x_3323:
        /* <DEDUP_REMOVED lines=16> */
.L_x_4548:


//--------------------- .text._Z35group_norm_nhwc_fwd_one_pass_kernelI11Fp16IOFp16WLi64ELi96ELi768EEv26Group_norm_nhwc_fwd_params --------------------------
	.section	.text._Z35group_norm_nhwc_fwd_one_pass_kernelI11Fp16IOFp16WLi64ELi96ELi768EEv26Group_norm_nhwc_fwd_params,"ax",@progbits
	.align	128
        .global         _Z35group_norm_nhwc_fwd_one_pass_kernelI11Fp16IOFp16WLi64ELi96ELi768EEv26Group_norm_nhwc_fwd_params
        .type           _Z35group_norm_nhwc_fwd_one_pass_kernelI11Fp16IOFp16WLi64ELi96ELi768EEv26Group_norm_nhwc_fwd_params,@function
        .size           _Z35group_norm_nhwc_fwd_one_pass_kernelI11Fp16IOFp16WLi64ELi96ELi768EEv26Group_norm_nhwc_fwd_params,(.L_x_4549 - _Z35group_norm_nhwc_fwd_one_pass_kernelI11Fp16IOFp16WLi64ELi96ELi768EEv26Group_norm_nhwc_fwd_params)
        .other          _Z35group_norm_nhwc_fwd_one_pass_kernelI11Fp16IOFp16WLi64ELi96ELi768EEv26Group_norm_nhwc_fwd_params,@"STO_CUDA_ENTRY STV_DEFAULT"
_Z35group_norm_nhwc_fwd_one_pass_kernelI11Fp16IOFp16WLi64ELi96ELi768EEv26Group_norm_nhwc_fwd_params:
.text._Z35group_norm_nhwc_fwd_one_pass_kernelI11Fp16IOFp16WLi64ELi96ELi768EEv26Group_norm_nhwc_fwd_params:
        /* <DEDUP_REMOVED lines=23> */
.L_x_3351:
        /* <DEDUP_REMOVED lines=175> */
.L_x_3325:
[----:B------:R-:W-:Y:S05]  /*0c60*/  BSYNC.RECONVERGENT B0 ;  /* 0x0000000000007941 */ /* 0x000fea0003800200 */
.L_x_3324:
        /* <DEDUP_REMOVED lines=66> */
.L_x_3327:
[----:B------:R-:W-:Y:S05]  /*1090*/  BSYNC.RECONVERGENT B0 ;  /* 0x0000000000007941 */ /* 0x000fea0003800200 */
.L_x_3326:
        /* <DEDUP_REMOVED lines=24> */
.L_x_3330:
[----:B---3--:R-:W2:Y:S04]  /*1220*/  LDG.E.STRONG.GPU R10, desc[UR8][R8.64] ;  /* 0x00000008080a7981 */ /* 0x008ea8000c1ef900 */
[----:B--2---:R-:W-:Y:S01]  /*1230*/  CCTL.IVALL ;  /* 0x00000000ff00798f */ /* 0x004fe20002000000 */
[----:B------:R-:W-:Y:S05]  /*1240*/  YIELD ;  /* 0x0000000000007946 */ /* 0x000fea0003800000 */
[----:B------:R-:W-:-:S13]  /*1250*/  ISETP.NE.AND P2, PT, R10, R15, PT ;  /* 0x0000000f0a00720c */ /* 0x000fda0003f45270 */
[----:B------:R-:W-:Y:S05]  /*1260*/  @P2 BRA `(.L_x_3330) ;  /* 0xfffffffc00ec2947 */ /* 0x000fea000383ffff */
.L_x_3329:
        /* <DEDUP_REMOVED lines=15> */
.L_x_3332:
        /* <DEDUP_REMOVED lines=60> */
.L_x_3331:
        /* <DEDUP_REMOVED lines=34> */
.L_x_3333:
        /* <DEDUP_REMOVED lines=19> */
.L_x_3334:
        /* <DEDUP_REMOVED lines=9> */
.L_x_3335:
[----:B------:R-:W-:Y:S05]  /*1b00*/  BSYNC.RECONVERGENT B0 ;  /* 0x0000000000007941 */ /* 0x000fea0003800200 */
.L_x_3328:
        /* <DEDUP_REMOVED lines=84> */
.L_x_3339:
[----:B------:R-:W-:Y:S05]  /*2050*/  BSYNC.RECONVERGENT B1 ;  /* 0x0000000000017941 */ /* 0x000fea0003800200 */
.L_x_3338:
        /* <DEDUP_REMOVED lines=20> */
.L_x_3341:
[----:B------:R-:W-:Y:S05]  /*21a0*/  BSYNC.RECONVERGENT B1 ;  /* 0x0000000000017941 */ /* 0x000fea0003800200 */
.L_x_3340:
        /* <DEDUP_REMOVED lines=20> */
.L_x_3343:
[----:B------:R-:W-:Y:S05]  /*22f0*/  BSYNC.RECONVERGENT B1 ;  /* 0x0000000000017941 */ /* 0x000fea0003800200 */
.L_x_3342:
        /* <DEDUP_REMOVED lines=19> */
.L_x_3337:
        /* <DEDUP_REMOVED lines=44> */
.L_x_3346:
[----:B------:R-:W-:Y:S05]  /*26f0*/  BSYNC.RECONVERGENT B1 ;  /* 0x0000000000017941 */ /* 0x000fea0003800200 */
.L_x_3345:
        /* <DEDUP_REMOVED lines=30> */
.L_x_3348:
[----:B------:R-:W-:Y:S05]  /*28e0*/  BSYNC.RECONVERGENT B1 ;  /* 0x0000000000017941 */ /* 0x000fea0003800200 */
.L_x_3347:
        /* <DEDUP_REMOVED lines=30> */
.L_x_3350:
[----:B------:R-:W-:Y:S05]  /*2ad0*/  BSYNC.RECONVERGENT B1 ;  /* 0x0000000000017941 */ /* 0x000fea0003800200 */
.L_x_3349:
        /* <DEDUP_REMOVED lines=29> */
.L_x_3344:
[----:B------:R-:W-:Y:S05]  /*2cb0*/  BSYNC.RECONVERGENT B0 ;  /* 0x0000000000007941 */ /* 0x000fea0003800200 */
.L_x_3336:
[----:B------:R-:W-:Y:S02]  /*2cc0*/  IADD3 R30, PT, PT, R27, R30, RZ ;  /* 0x0000001e1b1e7210 */ /* 0x000fe40007ffe0ff */
[----:B------:R-:W-:Y:S02]  /*2cd0*/  IADD3 R31, PT, PT, R31, 0x1, RZ ;  /* 0x000000011f1f7810 */ /* 0x000fe40007ffe0ff */
[----:B------:R-:W-:-:S13]  /*2ce0*/  ISETP.GE.AND P1, PT, R30, UR5, PT ;  /* 0x000000051e007c0c */ /* 0x000fda000bf26270 */
[----:B------:R-:W-:Y:S05]  /*2cf0*/  @!P1 BRA `(.L_x_3351) ;  /* 0xffffffd4001c9947 */ /* 0x000fea000383ffff */
[----:B------:R-:W-:Y:S05]  /*2d00*/  EXIT ;  /* 0x000000000000794d */ /* 0x000fea0003800000 */
.L_x_3352:
        /* <DEDUP_REMOVED lines=15> */
.L_x_4549:


//--------------------- .text._Z35group_norm_nhwc_fwd_one_pass_kernelI11Fp16IOFp16WLi128ELi96ELi768EEv26Group_norm_nhwc_fwd_params --------------------------
	.section	.text._Z35group_norm_nhwc_fwd_one_pass_kernelI11Fp16IOFp16WLi128ELi96ELi768EEv26Group_norm_nhwc_fwd_params,"ax",@progbits
	.align	128
        .global         _Z35group_norm_nhwc_fwd_one_pass_kernelI11Fp16IOFp16WLi128ELi96ELi768EEv26Group_norm_nhwc_fwd_params
        .type           _Z35group_norm_nhwc_fwd_one_pass_kernelI11Fp16IOFp16WLi128ELi96ELi768EEv26Group_norm_nhwc_fwd_params,@function
        .size           _Z35group_norm_nhwc_fwd_one_pass_kernelI11Fp16IOFp16WLi128ELi96ELi768EEv26Group_norm_nhwc_fwd_params,(.L_x_4550 - _Z35group_norm_nhwc_fwd_one_pass_kernelI11Fp16IOFp16WLi128ELi96ELi768EEv26Group_norm_nhwc_fwd_params)
        .other          _Z35group_norm_nhwc_fwd_one_pass_kernelI11Fp16IOFp16WLi128ELi96ELi768EEv26Group_norm_nhwc_fwd_params,@"STO_CUDA_ENTRY STV_DEFAULT"
_Z35group_norm_nhwc_fwd_one_pass_kernelI11Fp16IOFp16WLi128ELi96ELi768EEv26Group_norm_nhwc_fwd_params:
.text._Z35group_norm_nhwc_fwd_one_pass_kernelI11Fp16IOFp16WLi128ELi96ELi768EEv26Group_norm_nhwc_fwd_params:
        /* <DEDUP_REMOVED lines=45> */
.L_x_3396:
        /* <DEDUP_REMOVED lines=242> */
.L_x_3354:
[----:B------:R-:W-:Y:S05]  /*11f0*/  BSYNC.RECONVERGENT B0 ;  /* 0x0000000000007941 */ /* 0x000fea0003800200 */
.L_x_3353:
        /* <DEDUP_REMOVED lines=66> */
.L_x_3356:
[----:B------:R-:W-:Y:S05]  /*1620*/  BSYNC.RECONVERGENT B0 ;  /* 0x0000000000007941 */ /* 0x000fea0003800200 */
.L_x_3355:
        /* <DEDUP_REMOVED lines=24> */
.L_x_3359:
[----:B---3--:R-:W2:Y:S04]  /*17b0*/  LDG.E.STRONG.GPU R22, desc[UR6][R20.64] ;  /* 0x0000000614167981 */ /* 0x008ea8000c1ef900 */
[----:B--2---:R-:W-:Y:S01]  /*17c0*/  CCTL.IVALL ;  /* 0x00000000ff00798f */ /* 0x004fe20002000000 */
[----:B------:R-:W-:Y:S05]  /*17d0*/  YIELD ;  /* 0x0000000000007946 */ /* 0x000fea0003800000 */
[----:B------:R-:W-:-:S13]  /*17e0*/  ISETP.NE.AND P2, PT, R22, R27, PT ;  /* 0x0000001b1600720c */ /* 0x000fda0003f45270 */
[----:B------:R-:W-:Y:S05]  /*17f0*/  @P2 BRA `(.L_x_3359) ;  /* 0xfffffffc00ec2947 */ /* 0x000fea000383ffff */
.L_x_3358:
        /* <DEDUP_REMOVED lines=15> */
.L_x_3361:
        /* <DEDUP_REMOVED lines=59> */
.L_x_3360:
        /* <DEDUP_REMOVED lines=35> */
.L_x_3362:
        /* <DEDUP_REMOVED lines=18> */
.L_x_3363:
        /* <DEDUP_REMOVED lines=9> */
.L_x_3364:
[----:B------:R-:W-:Y:S05]  /*2080*/  BSYNC.RECONVERGENT B0 ;  /* 0x0000000000007941 */ /* 0x000fea0003800200 */
.L_x_3357:
        /* <DEDUP_REMOVED lines=65> */
.L_x_3368:
[----:B------:R-:W-:Y:S05]  /*24a0*/  BSYNC.RECONVERGENT B1 ;  /* 0x0000000000017941 */ /* 0x000fea0003800200 */
.L_x_3367:
        /* <DEDUP_REMOVED lines=20> */
.L_x_3370:
[----:B------:R-:W-:Y:S05]  /*25f0*/  BSYNC.RECONVERGENT B1 ;  /* 0x0000000000017941 */ /* 0x000fea0003800200 */
.L_x_3369:
        /* <DEDUP_REMOVED lines=30> */
.L_x_3372:
[----:B------:R-:W-:Y:S05]  /*27e0*/  BSYNC.RECONVERGENT B1 ;  /* 0x0000000000017941 */ /* 0x000fea0003800200 */
.L_x_3371:
        /* <DEDUP_REMOVED lines=20> */
.L_x_3374:
[----:B------:R-:W-:Y:S05]  /*2930*/  BSYNC.RECONVERGENT B1 ;  /* 0x0000000000017941 */ /* 0x000fea0003800200 */
.L_x_3373:
        /* <DEDUP_REMOVED lines=20> */
.L_x_3376:
[----:B------:R-:W-:Y:S05]  /*2a80*/  BSYNC.RECONVERGENT B1 ;  /* 0x0000000000017941 */ /* 0x000fea0003800200 */
.L_x_3375:
        /* <DEDUP_REMOVED lines=20> */
.L_x_3378:
[----:B------:R-:W-:Y:S05]  /*2bd0*/  BSYNC.RECONVERGENT B1 ;  /* 0x0000000000017941 */ /* 0x000fea0003800200 */
.L_x_3377:
        /* <DEDUP_REMOVED lines=20> */
.L_x_3380:
[----:B------:R-:W-:Y:S05]  /*2d20*/  BSYNC.RECONVERGENT B1 ;  /* 0x0000000000017941 */ /* 0x000fea0003800200 */
.L_x_3379:
        /* <DEDUP_REMOVED lines=19> */
.L_x_3366:
        /* <DEDUP_REMOVED lines=35> */
.L_x_3383:
[----:B------:R-:W-:Y:S05]  /*3090*/  BSYNC.RECONVERGENT B1 ;  /* 0x0000000000017941 */ /* 0x000fea0003800200 */
.L_x_3382:
        /* <DEDUP_REMOVED lines=30> */
.L_x_3385:
[----:B------:R-:W-:Y:S05]  /*3280*/  BSYNC.RECONVERGENT B1 ;  /* 0x0000000000017941 */ /* 0x000fea0003800200 */
.L_x_3384:
        /* <DEDUP_REMOVED lines=40> */
.L_x_3387:
[----:B------:R-:W-:Y:S05]  /*3510*/  BSYNC.RECONVERGENT B1 ;  /* 0x0000000000017941 */ /* 0x000fea0003800200 */
.L_x_3386:
        /* <DEDUP_REMOVED lines=30> */
.L_x_3389:
[----:B------:R-:W-:Y:S05]  /*3700*/  BSYNC.RECONVERGENT B1 ;  /* 0x0000000000017941 */ /* 0x000fea0003800200 */
.L_x_3388:
        /* <DEDUP_REMOVED lines=30> */
.L_x_3391:
[----:B------:R-:W-:Y:S05]  /*38f0*/  BSYNC.RECONVERGENT B1 ;  /* 0x0000000000017941 */ /* 0x000fea0003800200 */
.L_x_3390:
        /* <DEDUP_REMOVED lines=30> */
.L_x_3393:
[----:B------:R-:W-:Y:S05]  /*3ae0*/  BSYNC.RECONVERGENT B1 ;  /* 0x0000000000017941 */ /* 0x000fea0003800200 */
.L_x_3392:
        /* <DEDUP_REMOVED lines=30> */
.L_x_3395:
[----:B------:R-:W-:Y:S05]  /*3cd0*/  BSYNC.RECONVERGENT B1 ;  /* 0x0000000000017941 */ /* 0x000fea0003800200 */
.L_x_3394:
        /* <DEDUP_REMOVED lines=28> */
.L_x_3381:
[----:B------:R-:W-:Y:S05]  /*3ea0*/  BSYNC.RECONVERGENT B0 ;  /* 0x0000000000007941 */ /* 0x000fea0003800200 */
.L_x_3365:
        /* <DEDUP_REMOVED lines=8> */
.L_x_3397:
        /* <DEDUP_REMOVED lines=13> */
.L_x_4550:


//--------------------- .text._Z35group_norm_nhwc_fwd_one_pass_kernelI11Fp16IOFp16WLi256ELi96ELi768EEv26Group_norm_nhwc_fwd_params --------------------------
	.section	.text._Z35group_norm_nhwc_fwd_one_pass_kernelI11Fp16IOFp16WLi256ELi96ELi768EEv26Group_norm_nhwc_fwd_params,"ax",@progbits
	.align	128
        .global         _Z35group_norm_nhwc_fwd_one_pass_kernelI11Fp16IOFp16WLi256ELi96ELi768EEv26Group_norm_nhwc_fwd_params
        .type           _Z35group_norm_nhwc_fwd_one_pass_kernelI11Fp16IOFp16WLi256ELi96ELi768EEv26Group_norm_nhwc_fwd_params,@function
        .size           _Z35group_norm_nhwc_fwd_one_pass_kernelI11Fp16IOFp16WLi256ELi96ELi768EEv26Group_norm_nhwc_fwd_params,(.L_x_4551 - _Z35group_norm_nhwc_fwd_one_pass_kernelI11Fp16IOFp16WLi256ELi96ELi768EEv26Group_norm_nhwc_fwd_params)
        .other          _Z35group_norm_nhwc_fwd_one_pass_kernelI11Fp16IOFp16WLi256ELi96ELi768EEv26Group_norm_nhwc_fwd_params,@"STO_CUDA_ENTRY STV_DEFAULT"
_Z35group_norm_nhwc_fwd_one_pass_kernelI11Fp16IOFp16WLi256ELi96ELi768EEv26Group_norm_nhwc_fwd_params:
.text._Z35group_norm_nhwc_fwd_one_pass_kernelI11Fp16IOFp16WLi256ELi96ELi768EEv26Group_norm_nhwc_fwd_params:
        /* <DEDUP_REMOVED lines=28> */
.L_x_3473:
        /* <DEDUP_REMOVED lines=443> */
.L_x_3399:
[----:B------:R-:W-:Y:S05]  /*1d70*/  BSYNC.RECONVERGENT B0 ;  /* 0x0000000000007941 */ /* 0x000fea0003800200 */
.L_x_3398:
        /* <DEDUP_REMOVED lines=64> */
.L_x_3401:
[----:B------:R-:W-:Y:S05]  /*2180*/  BSYNC.RECONVERGENT B0 ;  /* 0x0000000000007941 */ /* 0x000fea0003800200 */
.L_x_3400:
        /* <DEDUP_REMOVED lines=27> */
.L_x_3404:
[----:B------:R-:W2:Y:S04]  /*2340*/  LDG.E.STRONG.GPU R18, desc[UR6][R16.64] ;  /* 0x0000000610127981 */ /* 0x000ea8000c1ef900 */
[----:B--2---:R-:W-:Y:S01]  /*2350*/  CCTL.IVALL ;  /* 0x00000000ff00798f */ /* 0x004fe20002000000 */
[----:B------:R-:W-:Y:S05]  /*2360*/  YIELD ;  /* 0x0000000000007946 */ /* 0x000fea0003800000 */
[----:B------:R-:W-:-:S13]  /*2370*/  ISETP.NE.AND P1, PT, R18, R23, PT ;  /* 0x000000171200720c */ /* 0x000fda0003f25270 */
[----:B------:R-:W-:Y:S05]  /*2380*/  @P1 BRA `(.L_x_3404) ;  /* 0xfffffffc00ec1947 */ /* 0x000fea000383ffff */
.L_x_3403:
        /* <DEDUP_REMOVED lines=16> */
.L_x_3406:
        /* <DEDUP_REMOVED lines=62> */
.L_x_3405:
        /* <DEDUP_REMOVED lines=38> */
.L_x_3407:
        /* <DEDUP_REMOVED lines=19> */
.L_x_3408:
        /* <DEDUP_REMOVED lines=9> */
.L_x_3409:
[----:B------:R-:W-:Y:S05]  /*2c90*/  BSYNC.RECONVERGENT B0 ;  /* 0x0000000000007941 */ /* 0x000fea0003800200 */
.L_x_3402:
        /* <DEDUP_REMOVED lines=43> */
[----:B---3--:R-:W-:Y:S02]  /*2f50*/  HADD2.F32 R30, -RZ, R30.H0_H0 ;  /* 0x2000001eff1e7230 */ /* 0x008fe40000004100 */
[----:B-----5:R-:W-:Y:S02]  /*2f60*/  HADD2.F32 R31, -RZ, R31.H0_H0 ;  /* 0x2000001fff1f7230 */ /* 0x020fe40000004100 */
[----:B0-----:R-:W-:Y:S02]  /*2f70*/  HADD2.F32 R33, -RZ, R34.H0_H0 ;  /* 0x20000022ff217230 */ /* 0x001fe40000004100 */
[----:B------:R-:W-:Y:S01]  /*2f80*/  HADD2.F32 R32, -RZ, R62.H0_H0 ;  /* 0x2000003eff207230 */ /* 0x000fe20000004100 */
        /* <DEDUP_REMOVED lines=33> */
.L_x_3413:
[----:B------:R-:W-:Y:S05]  /*31a0*/  BSYNC.RECONVERGENT B1 ;  /* 0x0000000000017941 */ /* 0x000fea0003800200 */
.L_x_3412:
        /* <DEDUP_REMOVED lines=20> */
.L_x_3415:
[----:B------:R-:W-:Y:S05]  /*32f0*/  BSYNC.RECONVERGENT B1 ;  /* 0x0000000000017941 */ /* 0x000fea0003800200 */
.L_x_3414:
        /* <DEDUP_REMOVED lines=22> */
.L_x_3417:
[----:B------:R-:W-:Y:S05]  /*3460*/  BSYNC.RECONVERGENT B1 ;  /* 0x0000000000017941 */ /* 0x000fea0003800200 */
.L_x_3416:
        /* <DEDUP_REMOVED lines=20> */
.L_x_3419:
[----:B------:R-:W-:Y:S05]  /*35b0*/  BSYNC.RECONVERGENT B1 ;  /* 0x0000000000017941 */ /* 0x000fea0003800200 */
.L_x_3418:
        /* <DEDUP_REMOVED lines=42> */
.L_x_3421:
[----:B------:R-:W-:Y:S05]  /*3860*/  BSYNC.RECONVERGENT B1 ;  /* 0x0000000000017941 */ /* 0x000fea0003800200 */
.L_x_3420:
        /* <DEDUP_REMOVED lines=22> */
.L_x_3423:
[----:B------:R-:W-:Y:S05]  /*39d0*/  BSYNC.RECONVERGENT B1 ;  /* 0x0000000000017941 */ /* 0x000fea0003800200 */
.L_x_3422:
        /* <DEDUP_REMOVED lines=20> */
.L_x_3425:
[----:B------:R-:W-:Y:S05]  /*3b20*/  BSYNC.RECONVERGENT B1 ;  /* 0x0000000000017941 */ /* 0x000fea0003800200 */
.L_x_3424:
        /* <DEDUP_REMOVED lines=20> */
.L_x_3427:
[----:B------:R-:W-:Y:S05]  /*3c70*/  BSYNC.RECONVERGENT B1 ;  /* 0x0000000000017941 */ /* 0x000fea0003800200 */
.L_x_3426:
        /* <DEDUP_REMOVED lines=20> */
.L_x_3429:
[----:B------:R-:W-:Y:S05]  /*3dc0*/  BSYNC.RECONVERGENT B1 ;  /* 0x0000000000017941 */ /* 0x000fea0003800200 */
.L_x_3428:
        /* <DEDUP_REMOVED lines=20> */
.L_x_3431:
[----:B------:R-:W-:Y:S05]  /*3f10*/  BSYNC.RECONVERGENT B1 ;  /* 0x0000000000017941 */ /* 0x000fea0003800200 */
.L_x_3430:
        /* <DEDUP_REMOVED lines=38> */
.L_x_3433:
[----:B------:R-:W-:Y:S05]  /*4180*/  BSYNC.RECONVERGENT B1 ;  /* 0x0000000000017941 */ /* 0x000fea0003800200 */
.L_x_3432:
        /* <DEDUP_REMOVED lines=20> */
.L_x_3435:
[----:B------:R-:W-:Y:S05]  /*42d0*/  BSYNC.RECONVERGENT B1 ;  /* 0x0000000000017941 */ /* 0x000fea0003800200 */
.L_x_3434:
        /* <DEDUP_REMOVED lines=20> */
.L_x_3437:
[----:B------:R-:W-:Y:S05]  /*4420*/  BSYNC.RECONVERGENT B1 ;  /* 0x0000000000017941 */ /* 0x000fea0003800200 */
.L_x_3436:
        /* <DEDUP_REMOVED lines=20> */
.L_x_3439:
[----:B------:R-:W-:Y:S05]  /*4570*/  BSYNC.RECONVERGENT B1 ;  /* 0x0000000000017941 */ /* 0x000fea0003800200 */
.L_x_3438:
        /* <DEDUP_REMOVED lines=20> */
.L_x_3441:
[----:B------:R-:W-:Y:S05]  /*46c0*/  BSYNC.RECONVERGENT B1 ;  /* 0x0000000000017941 */ /* 0x000fea0003800200 */
.L_x_3440:
        /* <DEDUP_REMOVED lines=19> */
.L_x_3411:
        /* <DEDUP_REMOVED lines=42> */
.L_x_3444:
[----:B------:R-:W-:Y:S05]  /*4aa0*/  BSYNC.RECONVERGENT B1 ;  /* 0x0000000000017941 */ /* 0x000fea0003800200 */
.L_x_3443:
        /* <DEDUP_REMOVED lines=30> */
.L_x_3446:
[----:B------:R-:W-:Y:S05]  /*4c90*/  BSYNC.RECONVERGENT B1 ;  /* 0x0000000000017941 */ /* 0x000fea0003800200 */
.L_x_3445:
        /* <DEDUP_REMOVED lines=32> */
.L_x_3448:
[----:B------:R-:W-:Y:S05]  /*4ea0*/  BSYNC.RECONVERGENT B1 ;  /* 0x0000000000017941 */ /* 0x000fea0003800200 */
.L_x_3447:
        /* <DEDUP_REMOVED lines=30> */
.L_x_3450:
[----:B------:R-:W-:Y:S05]  /*5090*/  BSYNC.RECONVERGENT B1 ;  /* 0x0000000000017941 */ /* 0x000fea0003800200 */
.L_x_3449:
        /* <DEDUP_REMOVED lines=52> */
.L_x_3452:
[----:B------:R-:W-:Y:S05]  /*53e0*/  BSYNC.RECONVERGENT B1 ;  /* 0x0000000000017941 */ /* 0x000fea0003800200 */
.L_x_3451:
        /* <DEDUP_REMOVED lines=32> */
.L_x_3454:
[----:B------:R-:W-:Y:S05]  /*55f0*/  BSYNC.RECONVERGENT B1 ;  /* 0x0000000000017941 */ /* 0x000fea0003800200 */
.L_x_3453:
        /* <DEDUP_REMOVED lines=30> */
.L_x_3456:
[----:B------:R-:W-:Y:S05]  /*57e0*/  BSYNC.RECONVERGENT B1 ;  /* 0x0000000000017941 */ /* 0x000fea0003800200 */
.L_x_3455:
        /* <DEDUP_REMOVED lines=30> */
.L_x_3458:
[----:B------:R-:W-:Y:S05]  /*59d0*/  BSYNC.RECONVERGENT B1 ;  /* 0x0000000000017941 */ /* 0x000fea0003800200 */
.L_x_3457:
        /* <DEDUP_REMOVED lines=30> */
.L_x_3460:
[----:B------:R-:W-:Y:S05]  /*5bc0*/  BSYNC.RECONVERGENT B1 ;  /* 0x0000000000017941 */ /* 0x000fea0003800200 */
.L_x_3459:
        /* <DEDUP_REMOVED lines=30> */
.L_x_3462:
[----:B------:R-:W-:Y:S05]  /*5db0*/  BSYNC.RECONVERGENT B1 ;  /* 0x0000000000017941 */ /* 0x000fea0003800200 */
.L_x_3461:
        /* <DEDUP_REMOVED lines=48> */
.L_x_3464:
[----:B------:R-:W-:Y:S05]  /*60c0*/  BSYNC.RECONVERGENT B1 ;  /* 0x0000000000017941 */ /* 0x000fea0003800200 */
.L_x_3463:
        /* <DEDUP_REMOVED lines=30> */
.L_x_3466:
[----:B------:R-:W-:Y:S05]  /*62b0*/  BSYNC.RECONVERGENT B1 ;  /* 0x0000000000017941 */ /* 0x000fea0003800200 */
.L_x_3465:
        /* <DEDUP_REMOVED lines=30> */
.L_x_3468:
[----:B------:R-:W-:Y:S05]  /*64a0*/  BSYNC.RECONVERGENT B1 ;  /* 0x0000000000017941 */ /* 0x000fea0003800200 */
.L_x_3467:
        /* <DEDUP_REMOVED lines=30> */
.L_x_3470:
[----:B------:R-:W-:Y:S05]  /*6690*/  BSYNC.RECONVERGENT B1 ;  /* 0x0000000000017941 */ /* 0x000fea0003800200 */
.L_x_3469:
        /* <DEDUP_REMOVED lines=30> */
.L_x_3472:
[----:B------:R-:W-:Y:S05]  /*6880*/  BSYNC.RECONVERGENT B1 ;  /* 0x0000000000017941 */ /* 0x000fea0003800200 */
.L_x_3471:
        /* <DEDUP_REMOVED lines=28> */
.L_x_3442:
[----:B------:R-:W-:Y:S05]  /*6a50*/  BSYNC.RECONVERGENT B0 ;  /* 0x0000000000007941 */ /* 0x000fea0003800200 */
.L_x_3410:
        /* <DEDUP_REMOVED lines=8> */
.L_x_3474:
        /* <DEDUP_REMOVED lines=10> */
.L_x_4551:


//--------------------- .text._Z35group_norm_nhwc_fwd_one_pass_kernelI11Fp16IOFp16WLi512ELi96ELi768EEv26Group_norm_nhwc_fwd_params --------------------------
	.section	.text._Z35group_norm_nhwc_fwd_one_pass_kernelI11Fp16IOFp16WLi512ELi96ELi768EEv26Group_norm_nhwc_fwd_params,"ax",@progbits
	.align	128
        .global         _Z35group_norm_nhwc_fwd_one_pass_kernelI11Fp16IOFp16WLi512ELi96ELi768EEv26Group_norm_nhwc_fwd_params
        .type           _Z35group_norm_nhwc_fwd_one_pass_kernelI11Fp16IOFp16WLi512ELi96ELi768EEv26Group_norm_nhwc_fwd_params,@function
        .size           _Z35group_norm_nhwc_fwd_one_pass_kernelI11Fp16IOFp16WLi512ELi96ELi768EEv26Group_norm_nhwc_fwd_params,(.L_x_4552 - _Z35group_norm_nhwc_fwd_one_pass_kernelI11Fp16IOFp16WLi512ELi96ELi768EEv26Group_norm_nhwc_fwd_params)
        .other          _Z35group_norm_nhwc_fwd_one_pass_kernelI11Fp16IOFp16WLi512ELi96ELi768EEv26Group_norm_nhwc_fwd_params,@"STO_CUDA_ENTRY STV_DEFAULT"
_Z35group_norm_nhwc_fwd_one_pass_kernelI11Fp16IOFp16WLi512ELi96ELi768EEv26Group_norm_nhwc_fwd_params:
.text._Z35group_norm_nhwc_fwd_one_pass_kernelI11Fp16IOFp16WLi512ELi96ELi768EEv26Group_norm_nhwc_fwd_params:
        /* <DEDUP_REMOVED lines=26> */
.L_x_3614:
        /* <DEDUP_REMOVED lines=825> */
.L_x_3476:
[----:B------:R-:W-:Y:S05]  /*3530*/  BSYNC.RECONVERGENT B0 ;  /* 0x0000000000007941 */ /* 0x000fea0003800200 */
.L_x_3475:
        /* <DEDUP_REMOVED lines=64> */
.L_x_3478:
[----:B------:R-:W-:Y:S05]  /*3940*/  BSYNC.RECONVERGENT B0 ;  /* 0x0000000000007941 */ /* 0x000fea0003800200 */
.L_x_3477:
        /* <DEDUP_REMOVED lines=35> */
.L_x_3481:
        /* <DEDUP_REMOVED lines=10> */
.L_x_3480:
        /* <DEDUP_REMOVED lines=18> */
.L_x_3483:
        /* <DEDUP_REMOVED lines=153> */
.L_x_3482:
        /* <DEDUP_REMOVED lines=81> */
.L_x_3484:
        /* <DEDUP_REMOVED lines=42> */
.L_x_3485:
        /* <DEDUP_REMOVED lines=21> */
.L_x_3486:
[----:B------:R-:W-:Y:S05]  /*4fd0*/  BSYNC.RECONVERGENT B0 ;  /* 0x0000000000007941 */ /* 0x000fea0003800200 */
.L_x_3479:
        /* <DEDUP_REMOVED lines=83> */
.L_x_3490:
[----:B------:R-:W-:Y:S05]  /*5510*/  BSYNC.RECONVERGENT B1 ;  /* 0x0000000000017941 */ /* 0x000fea0003800200 */
.L_x_3489:
        /* <DEDUP_REMOVED lines=24> */
.L_x_3492:
[----:B------:R-:W-:Y:S05]  /*56a0*/  BSYNC.RECONVERGENT B1 ;  /* 0x0000000000017941 */ /* 0x000fea0003800200 */
.L_x_3491:
        /* <DEDUP_REMOVED lines=24> */
.L_x_3494:
[----:B------:R-:W-:Y:S05]  /*5830*/  BSYNC.RECONVERGENT B1 ;  /* 0x0000000000017941 */ /* 0x000fea0003800200 */
.L_x_3493:
        /* <DEDUP_REMOVED lines=28> */
.L_x_3496:
[----:B------:R-:W-:Y:S05]  /*5a00*/  BSYNC.RECONVERGENT B1 ;  /* 0x0000000000017941 */ /* 0x000fea0003800200 */
.L_x_3495:
        /* <DEDUP_REMOVED lines=21> */
.L_x_3498:
[----:B------:R-:W-:Y:S05]  /*5b60*/  BSYNC.RECONVERGENT B1 ;  /* 0x0000000000017941 */ /* 0x000fea0003800200 */
.L_x_3497:
        /* <DEDUP_REMOVED lines=31> */
.L_x_3500:
[----:B------:R-:W-:Y:S05]  /*5d60*/  BSYNC.RECONVERGENT B1 ;  /* 0x0000000000017941 */ /* 0x000fea0003800200 */
.L_x_3499:
        /* <DEDUP_REMOVED lines=22> */
.L_x_3502:
[----:B------:R-:W-:Y:S05]  /*5ed0*/  BSYNC.RECONVERGENT B1 ;  /* 0x0000000000017941 */ /* 0x000fea0003800200 */
.L_x_3501:
        /* <DEDUP_REMOVED lines=20> */
.L_x_3504:
[----:B------:R-:W-:Y:S05]  /*6020*/  BSYNC.RECONVERGENT B1 ;  /* 0x0000000000017941 */ /* 0x000fea0003800200 */
.L_x_3503:
        /* <DEDUP_REMOVED lines=42> */
.L_x_3506:
[----:B------:R-:W-:Y:S05]  /*62d0*/  BSYNC.RECONVERGENT B1 ;  /* 0x0000000000017941 */ /* 0x000fea0003800200 */
.L_x_3505:
        /* <DEDUP_REMOVED lines=22> */
.L_x_3508:
[----:B------:R-:W-:Y:S05]  /*6440*/  BSYNC.RECONVERGENT B1 ;  /* 0x0000000000017941 */ /* 0x000fea0003800200 */
.L_x_3507:
        /* <DEDUP_REMOVED lines=20> */
.L_x_3510:
[----:B------:R-:W-:Y:S05]  /*6590*/  BSYNC.RECONVERGENT B1 ;  /* 0x0000000000017941 */ /* 0x000fea0003800200 */
.L_x_3509:
        /* <DEDUP_REMOVED lines=20> */
.L_x_3512:
[----:B------:R-:W-:Y:S05]  /*66e0*/  BSYNC.RECONVERGENT B1 ;  /* 0x0000000000017941 */ /* 0x000fea0003800200 */
.L_x_3511:
        /* <DEDUP_REMOVED lines=20> */
.L_x_3514:
[----:B------:R-:W-:Y:S05]  /*6830*/  BSYNC.RECONVERGENT B1 ;  /* 0x0000000000017941 */ /* 0x000fea0003800200 */
.L_x_3513:
        /* <DEDUP_REMOVED lines=20> */
.L_x_3516:
[----:B------:R-:W-:Y:S05]  /*6980*/  BSYNC.RECONVERGENT B1 ;  /* 0x0000000000017941 */ /* 0x000fea0003800200 */
.L_x_3515:
        /* <DEDUP_REMOVED lines=44> */
.L_x_3518:
[----:B------:R-:W-:Y:S05]  /*6c50*/  BSYNC.RECONVERGENT B1 ;  /* 0x0000000000017941 */ /* 0x000fea0003800200 */
.L_x_3517:
        /* <DEDUP_REMOVED lines=20> */
.L_x_3520:
[----:B------:R-:W-:Y:S05]  /*6da0*/  BSYNC.RECONVERGENT B1 ;  /* 0x0000000000017941 */ /* 0x000fea0003800200 */
.L_x_3519:
        /* <DEDUP_REMOVED lines=21> */
.L_x_3522:
[----:B------:R-:W-:Y:S05]  /*6f00*/  BSYNC.RECONVERGENT B1 ;  /* 0x0000000000017941 */ /* 0x000fea0003800200 */
.L_x_3521:
        /* <DEDUP_REMOVED lines=20> */
.L_x_3524:
[----:B------:R-:W-:Y:S05]  /*7050*/  BSYNC.RECONVERGENT B1 ;  /* 0x0000000000017941 */ /* 0x000fea0003800200 */
.L_x_3523:
        /* <DEDUP_REMOVED lines=20> */
.L_x_3526:
[----:B------:R-:W-:Y:S05]  /*71a0*/  BSYNC.RECONVERGENT B1 ;  /* 0x0000000000017941 */ /* 0x000fea0003800200 */
.L_x_3525:
        /* <DEDUP_REMOVED lines=21> */
.L_x_3528:
[----:B------:R-:W-:Y:S05]  /*7300*/  BSYNC.RECONVERGENT B1 ;  /* 0x0000000000017941 */ /* 0x000fea0003800200 */
.L_x_3527:
        /* <DEDUP_REMOVED lines=45> */
.L_x_3530:
[----:B------:R-:W-:Y:S05]  /*75e0*/  BSYNC.RECONVERGENT B1 ;  /* 0x0000000000017941 */ /* 0x000fea0003800200 */
.L_x_3529:
        /* <DEDUP_REMOVED lines=21> */
.L_x_3532:
[----:B------:R-:W-:Y:S05]  /*7740*/  BSYNC.RECONVERGENT B1 ;  /* 0x0000000000017941 */ /* 0x000fea0003800200 */
.L_x_3531:
        /* <DEDUP_REMOVED lines=20> */
.L_x_3534:
[----:B------:R-:W-:Y:S05]  /*7890*/  BSYNC.RECONVERGENT B1 ;  /* 0x0000000000017941 */ /* 0x000fea0003800200 */
.L_x_3533:
        /* <DEDUP_REMOVED lines=20> */
.L_x_3536:
[----:B------:R-:W-:Y:S05]  /*79e0*/  BSYNC.RECONVERGENT B1 ;  /* 0x0000000000017941 */ /* 0x000fea0003800200 */
.L_x_3535:
        /* <DEDUP_REMOVED lines=20> */
.L_x_3538:
[----:B------:R-:W-:Y:S05]  /*7b30*/  BSYNC.RECONVERGENT B1 ;  /* 0x0000000000017941 */ /* 0x000fea0003800200 */
.L_x_3537:
        /* <DEDUP_REMOVED lines=20> */
.L_x_3540:
[----:B------:R-:W-:Y:S05]  /*7c80*/  BSYNC.RECONVERGENT B1 ;  /* 0x0000000000017941 */ /* 0x000fea0003800200 */
.L_x_3539:
        /* <DEDUP_REMOVED lines=42> */
.L_x_3542:
[----:B------:R-:W-:Y:S05]  /*7f30*/  BSYNC.RECONVERGENT B1 ;  /* 0x0000000000017941 */ /* 0x000fea0003800200 */
.L_x_3541:
        /* <DEDUP_REMOVED lines=20> */
.L_x_3544:
[----:B------:R-:W-:Y:S05]  /*8080*/  BSYNC.RECONVERGENT B1 ;  /* 0x0000000000017941 */ /* 0x000fea0003800200 */
.L_x_3543:
        /* <DEDUP_REMOVED lines=20> */
.L_x_3546:
[----:B------:R-:W-:Y:S05]  /*81d0*/  BSYNC.RECONVERGENT B1 ;  /* 0x0000000000017941 */ /* 0x000fea0003800200 */
.L_x_3545:
        /* <DEDUP_REMOVED lines=20> */
.L_x_3548:
[----:B------:R-:W-:Y:S05]  /*8320*/  BSYNC.RECONVERGENT B1 ;  /* 0x0000000000017941 */ /* 0x000fea0003800200 */
.L_x_3547:
        /* <DEDUP_REMOVED lines=20> */
.L_x_3550:
[----:B------:R-:W-:Y:S05]  /*8470*/  BSYNC.RECONVERGENT B1 ;  /* 0x0000000000017941 */ /* 0x000fea0003800200 */
.L_x_3549:
        /* <DEDUP_REMOVED lines=19> */
.L_x_3488:
        /* <DEDUP_REMOVED lines=36> */
.L_x_3553:
[----:B------:R-:W-:Y:S05]  /*87f0*/  BSYNC.RECONVERGENT B1 ;  /* 0x0000000000017941 */ /* 0x000fea0003800200 */
.L_x_3552:
        /* <DEDUP_REMOVED lines=34> */
.L_x_3555:
[----:B------:R-:W-:Y:S05]  /*8a20*/  BSYNC.RECONVERGENT B1 ;  /* 0x0000000000017941 */ /* 0x000fea0003800200 */
.L_x_3554:
        /* <DEDUP_REMOVED lines=34> */
.L_x_3557:
[----:B------:R-:W-:Y:S05]  /*8c50*/  BSYNC.RECONVERGENT B1 ;  /* 0x0000000000017941 */ /* 0x000fea0003800200 */
.L_x_3556:
        /* <DEDUP_REMOVED lines=38> */
.L_x_3559:
[----:B------:R-:W-:Y:S05]  /*8ec0*/  BSYNC.RECONVERGENT B1 ;  /* 0x0000000000017941 */ /* 0x000fea0003800200 */
.L_x_3558:
        /* <DEDUP_REMOVED lines=31> */
.L_x_3561:
[----:B------:R-:W-:Y:S05]  /*90c0*/  BSYNC.RECONVERGENT B1 ;  /* 0x0000000000017941 */ /* 0x000fea0003800200 */
.L_x_3560:
        /* <DEDUP_REMOVED lines=41> */
.L_x_3563:
[----:B------:R-:W-:Y:S05]  /*9360*/  BSYNC.RECONVERGENT B1 ;  /* 0x0000000000017941 */ /* 0x000fea0003800200 */
.L_x_3562:
        /* <DEDUP_REMOVED lines=32> */
.L_x_3565:
[----:B------:R-:W-:Y:S05]  /*9570*/  BSYNC.RECONVERGENT B1 ;  /* 0x0000000000017941 */ /* 0x000fea0003800200 */
.L_x_3564:
        /* <DEDUP_REMOVED lines=30> */
.L_x_3567:
[----:B------:R-:W-:Y:S05]  /*9760*/  BSYNC.RECONVERGENT B1 ;  /* 0x0000000000017941 */ /* 0x000fea0003800200 */
.L_x_3566:
        /* <DEDUP_REMOVED lines=52> */
.L_x_3569:
[----:B------:R-:W-:Y:S05]  /*9ab0*/  BSYNC.RECONVERGENT B1 ;  /* 0x0000000000017941 */ /* 0x000fea0003800200 */
.L_x_3568:
        /* <DEDUP_REMOVED lines=32> */
.L_x_3571:
[----:B------:R-:W-:Y:S05]  /*9cc0*/  BSYNC.RECONVERGENT B1 ;  /* 0x0000000000017941 */ /* 0x000fea0003800200 */
.L_x_3570:
        /* <DEDUP_REMOVED lines=30> */
.L_x_3573:
[----:B------:R-:W-:Y:S05]  /*9eb0*/  BSYNC.RECONVERGENT B1 ;  /* 0x0000000000017941 */ /* 0x000fea0003800200 */
.L_x_3572:
        /* <DEDUP_REMOVED lines=30> */
.L_x_3575:
[----:B------:R-:W-:Y:S05]  /*a0a0*/  BSYNC.RECONVERGENT B1 ;  /* 0x0000000000017941 */ /* 0x000fea0003800200 */
.L_x_3574:
        /* <DEDUP_REMOVED lines=30> */
.L_x_3577:
[----:B------:R-:W-:Y:S05]  /*a290*/  BSYNC.RECONVERGENT B1 ;  /* 0x0000000000017941 */ /* 0x000fea0003800200 */
.L_x_3576:
        /* <DEDUP_REMOVED lines=30> */
.L_x_3579:
[----:B------:R-:W-:Y:S05]  /*a480*/  BSYNC.RECONVERGENT B1 ;  /* 0x0000000000017941 */ /* 0x000fea0003800200 */
.L_x_3578:
        /* <DEDUP_REMOVED lines=54> */
.L_x_3581:
[----:B------:R-:W-:Y:S05]  /*a7f0*/  BSYNC.RECONVERGENT B1 ;  /* 0x0000000000017941 */ /* 0x000fea0003800200 */
.L_x_3580:
        /* <DEDUP_REMOVED lines=30> */
.L_x_3583:
[----:B------:R-:W-:Y:S05]  /*a9e0*/  BSYNC.RECONVERGENT B1 ;  /* 0x0000000000017941 */ /* 0x000fea0003800200 */
.L_x_3582:
        /* <DEDUP_REMOVED lines=31> */
.L_x_3585:
[----:B------:R-:W-:Y:S05]  /*abe0*/  BSYNC.RECONVERGENT B1 ;  /* 0x0000000000017941 */ /* 0x000fea0003800200 */
.L_x_3584:
        /* <DEDUP_REMOVED lines=30> */
.L_x_3587:
[----:B------:R-:W-:Y:S05]  /*add0*/  BSYNC.RECONVERGENT B1 ;  /* 0x0000000000017941 */ /* 0x000fea0003800200 */
.L_x_3586:
        /* <DEDUP_REMOVED lines=30> */
.L_x_3589:
[----:B------:R-:W-:Y:S05]  /*afc0*/  BSYNC.RECONVERGENT B1 ;  /* 0x0000000000017941 */ /* 0x000fea0003800200 */
.L_x_3588:
        /* <DEDUP_REMOVED lines=31> */
.L_x_3591:
[----:B------:R-:W-:Y:S05]  /*b1c0*/  BSYNC.RECONVERGENT B1 ;  /* 0x0000000000017941 */ /* 0x000fea0003800200 */
.L_x_3590:
        /* <DEDUP_REMOVED lines=55> */
.L_x_3593:
[----:B------:R-:W-:Y:S05]  /*b540*/  BSYNC.RECONVERGENT B1 ;  /* 0x0000000000017941 */ /* 0x000fea0003800200 */
.L_x_3592:
        /* <DEDUP_REMOVED lines=31> */
.L_x_3595:
[----:B------:R-:W-:Y:S05]  /*b740*/  BSYNC.RECONVERGENT B1 ;  /* 0x0000000000017941 */ /* 0x000fea0003800200 */
.L_x_3594:
        /* <DEDUP_REMOVED lines=30> */
.L_x_3597:
[----:B------:R-:W-:Y:S05]  /*b930*/  BSYNC.RECONVERGENT B1 ;  /* 0x0000000000017941 */ /* 0x000fea0003800200 */
.L_x_3596:
        /* <DEDUP_REMOVED lines=30> */
.L_x_3599:
[----:B------:R-:W-:Y:S05]  /*bb20*/  BSYNC.RECONVERGENT B1 ;  /* 0x0000000000017941 */ /* 0x000fea0003800200 */
.L_x_3598:
        /* <DEDUP_REMOVED lines=30> */
.L_x_3601:
[----:B------:R-:W-:Y:S05]  /*bd10*/  BSYNC.RECONVERGENT B1 ;  /* 0x0000000000017941 */ /* 0x000fea0003800200 */
.L_x_3600:
        /* <DEDUP_REMOVED lines=30> */
.L_x_3603:
[----:B------:R-:W-:Y:S05]  /*bf00*/  BSYNC.RECONVERGENT B1 ;  /* 0x0000000000017941 */ /* 0x000fea0003800200 */
.L_x_3602:
        /* <DEDUP_REMOVED lines=52> */
.L_x_3605:
[----:B------:R-:W-:Y:S05]  /*c250*/  BSYNC.RECONVERGENT B1 ;  /* 0x0000000000017941 */ /* 0x000fea0003800200 */
.L_x_3604:
        /* <DEDUP_REMOVED lines=30> */
.L_x_3607:
[----:B------:R-:W-:Y:S05]  /*c440*/  BSYNC.RECONVERGENT B1 ;  /* 0x0000000000017941 */ /* 0x000fea0003800200 */
.L_x_3606:
        /* <DEDUP_REMOVED lines=30> */
.L_x_3609:
[----:B------:R-:W-:Y:S05]  /*c630*/  BSYNC.RECONVERGENT B1 ;  /* 0x0000000000017941 */ /* 0x000fea0003800200 */
.L_x_3608:
        /* <DEDUP_REMOVED lines=30> */
.L_x_3611:
[----:B------:R-:W-:Y:S05]  /*c820*/  BSYNC.RECONVERGENT B1 ;  /* 0x0000000000017941 */ /* 0x000fea0003800200 */
.L_x_3610:
        /* <DEDUP_REMOVED lines=30> */
.L_x_3613:
[----:B------:R-:W-:Y:S05]  /*ca10*/  BSYNC.RECONVERGENT B1 ;  /* 0x0000000000017941 */ /* 0x000fea0003800200 */
.L_x_3612:
        /* <DEDUP_REMOVED lines=28> */
.L_x_3551:
[----:B------:R-:W-:Y:S05]  /*cbe0*/  BSYNC.RECONVERGENT B0 ;  /* 0x0000000000007941 */ /* 0x000fea0003800200 */
.L_x_3487:
        /* <DEDUP_REMOVED lines=9> */
.L_x_3615:
        /* <DEDUP_REMOVED lines=16> */
.L_x_4552:


//--------------------- .text._Z35group_norm_nhwc_fwd_one_pass_kernelI11Fp32IOFp32WLi64ELi96ELi768EEv26Group_norm_nhwc_fwd_params --------------------------
	.section	.text._Z35group_norm_nhwc_fwd_one_pass_kernelI11Fp32IOFp32WLi64ELi96ELi768EEv26Group_norm_nhwc_fwd_params,"ax",@progbits
	.align	128
        .global         _Z35group_norm_nhwc_fwd_one_pass_kernelI11Fp32IOFp32WLi64ELi96ELi768EEv26Group_norm_nhwc_fwd_params
        .type           _Z35group_norm_nhwc_fwd_one_pass_kernelI11Fp32IOFp32WLi64ELi96ELi768EEv26Group_norm_nhwc_fwd_params,@function
        .size           _Z35group_norm_nhwc_fwd_one_pass_kernelI11Fp32IOFp32WLi64ELi96ELi768EEv26Group_norm_nhwc_fwd_params,(.L_x_4553 - _Z35group_norm_nhwc_fwd_one_pass_kernelI11Fp32IOFp32WLi64ELi96ELi768EEv26Group_norm_nhwc_fwd_params)
        .other          _Z35group_norm_nhwc_fwd_one_pass_kernelI11Fp32IOFp32WLi64ELi96ELi768EEv26Group_norm_nhwc_fwd_params,@"STO_CUDA_ENTRY STV_DEFAULT"
_Z35group_norm_nhwc_fwd_one_pass_kernelI11Fp32IOFp32WLi64ELi96ELi768EEv26Group_norm_nhwc_fwd_params:
.text._Z35group_norm_nhwc_fwd_one_pass_kernelI11Fp32IOFp32WLi64ELi96ELi768EEv26Group_norm_nhwc_fwd_params:
        /* <DEDUP_REMOVED lines=23> */
.L_x_3643:
[----:B0----5:R-:W0:Y:S01]  /*0170*/  LDC R13, c[0x0][0x3f8] ;  /* 0x0000fe00ff0d7b82 */ /* 0x021e220000000800 */
[----:B-1----:R-:W1:Y:S01]  /*0180*/  S2R R12, SR_TID.X ;  /* 0x00000000000c7919 */ /* 0x002e620000002100 */
[----:B---3--:R-:W3:Y:S01]  /*0190*/  LDCU.64 UR6, c[0x0][0x3e8] ;  /* 0x00007d00ff0677ac */ /* 0x008ee20008000a00 */
[----:B------:R-:W-:Y:S02]  /*01a0*/  IADD3 R25, PT, PT, R32, 0x20, RZ ;  /* 0x0000002020197810 */ /* 0x000fe40007ffe0ff */
[----:B------:R-:W-:Y:S01]  /*01b0*/  SHF.R.S32.HI R27, RZ, 0x1f, R32 ;  /* 0x0000001fff1b7819 */ /* 0x000fe20000011420 */
[----:B----4-:R-:W4:Y:S01]  /*01c0*/  LDCU.64 UR10, c[0x0][0x3f0] ;  /* 0x00007e00ff0a77ac */ /* 0x010f220008000a00 */
[----:B------:R-:W-:Y:S02]  /*01d0*/  SHF.R.S32.HI R23, RZ, 0x1f, R25 ;  /* 0x0000001fff177819 */ /* 0x000fe40000011419 */
[----:B0-2---:R-:W-:Y:S02]  /*01e0*/  IABS R5, R13 ;  /* 0x0000000d00057213 */ /* 0x005fe40000000000 */
[----:B------:R-:W-:-:S02]  /*01f0*/  ISETP.NE.AND P3, PT, R13, RZ, PT ;  /* 0x000000ff0d00720c */ /* 0x000fc40003f65270 */
        /* <DEDUP_REMOVED lines=9> */
[----:B------:R-:W-:-:S04]  /*0290*/  LOP3.LUT R2, R30, R13, RZ, 0x3c, !PT ;  /* 0x0000000d1e027212 */ /* 0x000fc800078e3cff */
[----:B------:R-:W-:Y:S01]  /*02a0*/  ISETP.GE.AND P4, PT, R2, RZ, PT ;  /* 0x000000ff0200720c */ /* 0x000fe20003f86270 */
[----:B------:R-:W-:Y:S01]  /*02b0*/  IMAD.HI.U32 R9, R3, R4, RZ ;  /* 0x0000000403097227 */ /* 0x000fe200078e00ff */
[----:B------:R-:W-:-:S04]  /*02c0*/  IADD3 R3, PT, PT, R32, 0x10, RZ ;  /* 0x0000001020037810 */ /* 0x000fc80007ffe0ff */
[----:B------:R-:W-:Y:S02]  /*02d0*/  IADD3 R0, PT, PT, -R9, RZ, RZ ;  /* 0x000000ff09007210 */ /* 0x000fe40007ffe1ff */
[----:B------:R-:W-:-:S03]  /*02e0*/  SHF.R.S32.HI R7, RZ, 0x1f, R3 ;  /* 0x0000001fff077819 */ /* 0x000fc60000011403 */
[----:B------:R-:W-:-:S05]  /*02f0*/  IMAD R0, R5, R0, R4 ;  /* 0x0000000005007224 */ /* 0x000fca00078e0204 */
[----:B------:R-:W-:-:S13]  /*0300*/  ISETP.GT.U32.AND P2, PT, R5, R0, PT ;  /* 0x000000000500720c */ /* 0x000fda0003f44070 */
[-C--:B------:R-:W-:Y:S02]  /*0310*/  @!P2 IADD3 R0, PT, PT, R0, -R5.reuse, RZ ;  /* 0x800000050000a210 */ /* 0x080fe40007ffe0ff */
[----:B------:R-:W-:Y:S02]  /*0320*/  @!P2 IADD3 R9, PT, PT, R9, 0x1, RZ ;  /* 0x000000010909a810 */ /* 0x000fe40007ffe0ff */
[----:B------:R-:W-:Y:S02]  /*0330*/  ISETP.GE.U32.AND P1, PT, R0, R5, PT ;  /* 0x000000050000720c */ /* 0x000fe40003f26070 */
[----:B-1----:R-:W-:Y:S02]  /*0340*/  LOP3.LUT R0, R12, 0xffff, RZ, 0xc0, !PT ;  /* 0x0000ffff0c007812 */ /* 0x002fe400078ec0ff */
[----:B---3--:R-:W-:-:S03]  /*0350*/  ISETP.GE.U32.AND P2, PT, R3, UR6, PT ;  /* 0x0000000603007c0c */ /* 0x008fc6000bf46070 */
        /* <DEDUP_REMOVED lines=14> */
[----:B------:R-:W-:Y:S01]  /*0440*/  PRMT R5, R2, 0x7710, RZ ;  /* 0x0000771002057816 */ /* 0x000fe200000000ff */
[----:B------:R-:W1:Y:S01]  /*0450*/  @!P2 LDC.64 R16, c[0x0][0x390] ;  /* 0x0000e400ff10ab82 */ /* 0x000e620000000a00 */
[----:B------:R-:W-:Y:S01]  /*0460*/  ISETP.GE.U32.AND P1, PT, R32, UR6, PT ;  /* 0x0000000620007c0c */ /* 0x000fe2000bf26070 */
[----:B------:R-:W-:Y:S01]  /*0470*/  IMAD R0, R0, 0x60, RZ ;  /* 0x0000006000007824 */ /* 0x000fe200078e02ff */
[----:B------:R-:W-:Y:S02]  /*0480*/  IADD3 R5, PT, PT, R5, R12, RZ ;  /* 0x0000000c05057210 */ /* 0x000fe40007ffe0ff */
[----:B------:R-:W-:-:S02]  /*0490*/  ISETP.GE.AND.EX P1, PT, R27, UR7, PT, P1 ;  /* 0x000000071b007c0c */ /* 0x000fc4000bf26310 */
[----:B------:R-:W-:Y:S02]  /*04a0*/  SHF.L.U32 R5, R5, 0x1, RZ ;  /* 0x0000000105057819 */ /* 0x000fe400000006ff */
[----:B------:R-:W-:Y:S02]  /*04b0*/  SHF.R.S32.HI R2, RZ, 0x1f, R9 ;  /* 0x0000001fff027819 */ /* 0x000fe40000011409 */
[----:B------:R-:W-:Y:S02]  /*04c0*/  LOP3.LUT R37, R5, 0xffff, RZ, 0xc0, !PT ;  /* 0x0000ffff05257812 */ /* 0x000fe400078ec0ff */
[----:B------:R-:W3:Y:S01]  /*04d0*/  @!P3 LDC.64 R4, c[0x0][0x3e0] ;  /* 0x0000f800ff04bb82 */ /* 0x000ee20000000a00 */
[----:B----4-:R-:W-:Y:S01]  /*04e0*/  IMAD R2, R2, UR10, RZ ;  /* 0x0000000a02027c24 */ /* 0x010fe2000f8e02ff */
[----:B------:R-:W-:Y:S02]  /*04f0*/  IADD3 R36, P5, PT, R0, R37, RZ ;  /* 0x0000002500247210 */ /* 0x000fe40007fbe0ff */
[----:B------:R-:W-:Y:S01]  /*0500*/  IADD3 R13, PT, PT, R32, 0x30, RZ ;  /* 0x00000030200d7810 */ /* 0x000fe20007ffe0ff */
[----:B------:R-:W-:Y:S01]  /*0510*/  IMAD R35, R9, UR11, R2 ;  /* 0x0000000b09237c24 */ /* 0x000fe2000f8e0202 */
[----:B------:R-:W-:Y:S01]  /*0520*/  LEA.HI.X.SX32 R37, R0, RZ, 0x1, P5 ;  /* 0x000000ff00257211 */ /* 0x000fe200028f0eff */
[----:B0-----:R-:W-:Y:S01]  /*0530*/  @!P2 IMAD R2, R7, R20, RZ ;  /* 0x000000140702a224 */ /* 0x001fe200078e02ff */
[----:B------:R-:W-:Y:S01]  /*0540*/  ISETP.GE.U32.AND P4, PT, R13, UR6, PT ;  /* 0x000000060d007c0c */ /* 0x000fe2000bf86070 */
[----:B------:R-:W0:Y:S01]  /*0550*/  @!P1 LDC.64 R14, c[0x0][0x3e0] ;  /* 0x0000f800ff0e9b82 */ /* 0x000e220000000a00 */
[----:B------:R-:W-:Y:S01]  /*0560*/  SHF.R.S32.HI R19, RZ, 0x1f, R13 ;  /* 0x0000001fff137819 */ /* 0x000fe2000001140d */
[----:B------:R-:W-:-:S03]  /*0570*/  IMAD.WIDE.U32 R36, R9, UR10, R36 ;  /* 0x0000000a09247c25 */ /* 0x000fc6000f8e0024 */
[----:B------:R-:W-:Y:S01]  /*0580*/  ISETP.GE.AND.EX P4, PT, R19, UR7, PT, P4 ;  /* 0x0000000713007c0c */ /* 0x000fe2000bf86340 */
[----:B------:R-:W-:Y:S01]  /*0590*/  @!P2 IMAD R33, R3, R21, R2 ;  /* 0x000000150321a224 */ /* 0x000fe200078e0202 */
[----:B------:R-:W-:Y:S01]  /*05a0*/  IADD3 R35, PT, PT, R37, R35, RZ ;  /* 0x0000002325237210 */ /* 0x000fe20007ffe0ff */
[----:B------:R-:W4:Y:S01]  /*05b0*/  @!P3 LDC.64 R8, c[0x0][0x390] ;  /* 0x0000e400ff08bb82 */ /* 0x000f220000000a00 */
[----:B------:R-:W-:-:S05]  /*05c0*/  @!P2 MOV R34, R36 ;  /* 0x000000240022a202 */ /* 0x000fca0000000f00 */
[----:B------:R-:W-:Y:S02]  /*05d0*/  @!P2 IMAD.WIDE.U32 R20, R3, R20, R34 ;  /* 0x000000140314a225 */ /* 0x000fe400078e0022 */
[----:B------:R-:W5:Y:S02]  /*05e0*/  @!P1 LDC.64 R2, c[0x0][0x390] ;  /* 0x0000e400ff029b82 */ /* 0x000f640000000a00 */
[----:B---3--:R-:W-:Y:S01]  /*05f0*/  @!P3 IMAD R22, R23, R4, RZ ;  /* 0x000000041716b224 */ /* 0x008fe200078e02ff */
[----:B------:R-:W-:Y:S02]  /*0600*/  @!P2 IADD3 R18, PT, PT, R21, R33, RZ ;  /* 0x000000211512a210 */ /* 0x000fe40007ffe0ff */
[C---:B-1----:R-:W-:Y:S01]  /*0610*/  @!P2 LEA R16, P5, R20.reuse, R16, 0x2 ;  /* 0x000000101410a211 */ /* 0x042fe200078a10ff */
[----:B------:R-:W-:Y:S01]  /*0620*/  @!P3 IMAD R23, R25, R5, R22 ;  /* 0x000000051917b224 */ /* 0x000fe200078e0216 */
[----:B------:R-:W-:Y:S01]  /*0630*/  @!P3 MOV R21, R35 ;  /* 0x000000230015b202 */ /* 0x000fe20000000f00 */
[----:B------:R-:W1:Y:S01]  /*0640*/  @!P4 LDC.64 R6, c[0x0][0x3e0] ;  /* 0x0000f800ff06cb82 */ /* 0x000e620000000a00 */
[----:B------:R-:W-:Y:S01]  /*0650*/  @!P2 LEA.HI.X R17, R20, R17, R18, 0x2, P5 ;  /* 0x000000111411a211 */ /* 0x000fe200028f1412 */
[----:B0-----:R-:W-:Y:S01]  /*0660*/  @!P1 IMAD R27, R27, R14, RZ ;  /* 0x0000000e1b1b9224 */ /* 0x001fe200078e02ff */
[----:B------:R-:W-:-:S03]  /*0670*/  @!P3 MOV R20, R36 ;  /* 0x000000240014b202 */ /* 0x000fc60000000f00 */
[----:B------:R-:W-:Y:S02]  /*0680*/  @!P1 IMAD R27, R32, R15, R27 ;  /* 0x0000000f201b9224 */ /* 0x000fe400078e021b */
[----:B------:R-:W-:Y:S01]  /*0690*/  @!P3 IMAD.WIDE.U32 R4, R25, R4, R20 ;  /* 0x000000041904b225 */ /* 0x000fe200078e0014 */
[----:B------:R-:W-:Y:S02]  /*06a0*/  @!P1 MOV R20, R36 ;  /* 0x0000002400149202 */ /* 0x000fe40000000f00 */
[----:B------:R-:W-:Y:S02]  /*06b0*/  @!P1 MOV R21, R35 ;  /* 0x0000002300159202 */ /* 0x000fe40000000f00 */
[----:B------:R-:W-:Y:S02]  /*06c0*/  @!P3 IADD3 R23, PT, PT, R5, R23, RZ ;  /* 0x000000170517b210 */ /* 0x000fe40007ffe0ff */
[----:B----4-:R-:W-:Y:S01]  /*06d0*/  @!P3 LEA R8, P6, R4, R8, 0x2 ;  /* 0x000000080408b211 */ /* 0x010fe200078c10ff */
[----:B------:R-:W-:-:S02]  /*06e0*/  @!P1 IMAD.WIDE.U32 R20, R32, R14, R20 ;  /* 0x0000000e20149225 */ /* 0x000fc400078e0014 */
[----:B------:R-:W0:Y:S01]  /*06f0*/  @!P4 LDC.64 R14, c[0x0][0x390] ;  /* 0x0000e400ff0ecb82 */ /* 0x000e220000000a00 */
[----:B------:R-:W-:Y:S02]  /*0700*/  @!P3 LEA.HI.X R9, R4, R9, R23, 0x2, P6 ;  /* 0x000000090409b211 */ /* 0x000fe400030f1417 */
[----:B------:R-:W-:Y:S02]  /*0710*/  @!P1 IADD3 R5, PT, PT, R21, R27, RZ ;  /* 0x0000001b15059210 */ /* 0x000fe40007ffe0ff */
[C---:B-----5:R-:W-:Y:S01]  /*0720*/  @!P1 LEA R18, P5, R20.reuse, R2, 0x2 ;  /* 0x0000000214129211 */ /* 0x060fe200078a10ff */
[----:B-1----:R-:W-:Y:S01]  /*0730*/  @!P4 IMAD R2, R19, R6, RZ ;  /* 0x000000061302c224 */ /* 0x002fe200078e02ff */
[----:B------:R-:W-:Y:S02]  /*0740*/  @!P4 MOV R21, R35 ;  /* 0x000000230015c202 */ /* 0x000fe40000000f00 */
[----:B------:R-:W-:Y:S02]  /*0750*/  @!P1 LEA.HI.X R19, R20, R3, R5, 0x2, P5 ;  /* 0x0000000314139211 */ /* 0x000fe400028f1405 */
[----:B------:R-:W-:-:S02]  /*0760*/  CS2R R4, SRZ ;  /* 0x0000000000047805 */ /* 0x000fc4000001ff00 */
[----:B------:R-:W-:Y:S01]  /*0770*/  @!P4 MOV R20, R36 ;  /* 0x000000240014c202 */ /* 0x000fe20000000f00 */
[C---:B------:R-:W-:Y:S01]  /*0780*/  @!P4 IMAD R23, R13.reuse, R7, R2 ;  /* 0x000000070d17c224 */ /* 0x040fe200078e0202 */
[----:B------:R-:W-:Y:S02]  /*0790*/  MOV R3, RZ ;  /* 0x000000ff00037202 */ /* 0x000fe40000000f00 */
[----:B------:R-:W-:Y:S01]  /*07a0*/  MOV R2, RZ ;  /* 0x000000ff00027202 */ /* 0x000fe20000000f00 */
[----:B------:R-:W-:Y:S01]  /*07b0*/  @!P4 IMAD.WIDE.U32 R20, R13, R6, R20 ;  /* 0x000000060d14c225 */ /* 0x000fe200078e0014 */
[----:B------:R-:W-:Y:S01]  /*07c0*/  CS2R R6, SRZ ;  /* 0x0000000000067805 */ /* 0x000fe2000001ff00 */
[----:B------:R-:W3:Y:S03]  /*07d0*/  @!P1 LDG.E.64 R4, desc[UR8][R18.64] ;  /* 0x0000000812049981 */ /* 0x000ee6000c1e1b00 */
[----:B------:R-:W-:Y:S01]  /*07e0*/  @!P4 IADD3 R13, PT, PT, R21, R23, RZ ;  /* 0x00000017150dc210 */ /* 0x000fe20007ffe0ff */
[----:B------:R-:W4:Y:S01]  /*07f0*/  @!P2 LDG.E.64 R2, desc[UR8][R16.64] ;  /* 0x000000081002a981 */ /* 0x000f22000c1e1b00 */
[----:B0-----:R-:W-:-:S03]  /*0800*/  @!P4 LEA R14, P2, R20, R14, 0x2 ;  /* 0x0000000e140ec211 */ /* 0x001fc600078410ff */
[----:B------:R0:W5:Y:S01]  /*0810*/  @!P3 LDG.E.64 R6, desc[UR8][R8.64] ;  /* 0x000000080806b981 */ /* 0x000162000c1e1b00 */
[----:B------:R-:W-:Y:S02]  /*0820*/  @!P4 LEA.HI.X R15, R20, R15, R13, 0x2, P2 ;  /* 0x0000000f140fc211 */ /* 0x000fe400010f140d */
[----:B0-----:R-:W-:-:S06]  /*0830*/  CS2R R8, SRZ ;  /* 0x0000000000087805 */ /* 0x001fcc000001ff00 */
[----:B------:R0:W2:Y:S01]  /*0840*/  @!P4 LDG.E.64 R8, desc[UR8][R14.64] ;  /* 0x000000080e08c981 */ /* 0x0000a2000c1e1b00 */
[----:B------:R-:W1:Y:S02]  /*0850*/  S2R R13, SR_LANEID ;  /* 0x00000000000d7919 */ /* 0x000e640000000000 */
[C---:B-1----:R-:W-:Y:S02]  /*0860*/  ISETP.GT.AND P2, PT, R13.reuse, 0x1e, PT ;  /* 0x0000001e0d00780c */ /* 0x042fe40003f44270 */
[----:B------:R-:W-:Y:S01]  /*0870*/  ISETP.GT.AND P3, PT, R13, 0xf, PT ;  /* 0x0000000f0d00780c */ /* 0x000fe20003f64270 */
[----:B------:R-:W-:Y:S01]  /*0880*/  BSSY.RECONVERGENT B0, `(.L_x_3616) ;  /* 0x0000037000007945 */ /* 0x000fe20003800200 */
[----:B---3--:R-:W-:Y:S01]  /*0890*/  FMUL.FTZ R17, R5, R5 ;  /* 0x0000000505117220 */ /* 0x008fe20000410000 */
[C---:B------:R-:W-:Y:S01]  /*08a0*/  FADD.FTZ R16, R4.reuse, R5 ;  /* 0x0000000504107221 */ /* 0x040fe20000010000 */
[----:B----4-:R-:W-:Y:S02]  /*08b0*/  FMUL.FTZ R21, R3, R3 ;  /* 0x0000000303157220 */ /* 0x010fe40000410000 */
[----:B------:R-:W-:Y:S01]  /*08c0*/  FFMA.FTZ R17, R4, R4, R17 ;  /* 0x0000000404117223 */ /* 0x000fe20000010011 */
[C---:B------:R-:W-:Y:S01]  /*08d0*/  FADD.FTZ R19, R2.reuse, R3 ;  /* 0x0000000302137221 */ /* 0x040fe20000010000 */
[----:B------:R-:W-:Y:S01]  /*08e0*/  FADD.FTZ R16, RZ, R16 ;  /* 0x00000010ff107221 */ /* 0x000fe20000010000 */
[----:B------:R-:W-:Y:S01]  /*08f0*/  FFMA.FTZ R18, R2, R2, R21 ;  /* 0x0000000202127223 */ /* 0x000fe20000010015 */
[----:B------:R-:W-:Y:S01]  /*0900*/  FADD.FTZ R17, RZ, R17 ;  /* 0x00000011ff117221 */ /* 0x000fe20000010000 */
[----:B-----5:R-:W-:Y:S01]  /*0910*/  FMUL.FTZ R21, R7, R7 ;  /* 0x0000000707157220 */ /* 0x020fe20000410000 */
[----:B------:R-:W-:Y:S01]  /*0920*/  FADD.FTZ R16, R16, R19 ;  /* 0x0000001310107221 */ /* 0x000fe20000010000 */
[C---:B0-----:R-:W-:Y:S01]  /*0930*/  FADD.FTZ R15, R6.reuse, R7 ;  /* 0x00000007060f7221 */ /* 0x041fe20000010000 */
[----:B------:R-:W-:Y:S01]  /*0940*/  FADD.FTZ R17, R17, R18 ;  /* 0x0000001211117221 */ /* 0x000fe20000010000 */
[----:B------:R-:W-:-:S02]  /*0950*/  FFMA.FTZ R14, R6, R6, R21 ;  /* 0x00000006060e7223 */ /* 0x000fc40000010015 */
[----:B------:R-:W-:Y:S02]  /*0960*/  FADD.FTZ R15, R16, R15 ;  /* 0x0000000f100f7221 */ /* 0x000fe40000010000 */
[----:B------:R-:W-:Y:S01]  /*0970*/  FADD.FTZ R14, R17, R14 ;  /* 0x0000000e110e7221 */ /* 0x000fe20000010000 */
[----:B--2---:R-:W-:Y:S01]  /*0980*/  FMUL.FTZ R19, R9, R9 ;  /* 0x0000000909137220 */ /* 0x004fe20000410000 */
[----:B------:R-:W-:-:S03]  /*0990*/  FADD.FTZ R16, R8, R9 ;  /* 0x0000000908107221 */ /* 0x000fc60000010000 */
[----:B------:R-:W-:Y:S01]  /*09a0*/  FFMA.FTZ R19, R8, R8, R19 ;  /* 0x0000000808137223 */ /* 0x000fe20000010013 */
[----:B------:R-:W-:-:S03]  /*09b0*/  FADD.FTZ R15, R15, R16 ;  /* 0x000000100f0f7221 */ /* 0x000fc60000010000 */
[----:B------:R-:W-:Y:S02]  /*09c0*/  FADD.FTZ R14, R14, R19 ;  /* 0x000000130e0e7221 */ /* 0x000fe40000010000 */
        /* <DEDUP_REMOVED lines=34> */
.L_x_3617:
[----:B------:R-:W-:Y:S05]  /*0bf0*/  BSYNC.RECONVERGENT B0 ;  /* 0x0000000000007941 */ /* 0x000fea0003800200 */
.L_x_3616:
        /* <DEDUP_REMOVED lines=9> */
[----:B---3--:R-:W2:Y:S04]  /*0c90*/  LDS.128 R12, [UR4+0x30] ;  /* 0x00003004ff0c7984 */ /* 0x008ea80008000c00 */
[----:B------:R-:W3:Y:S01]  /*0ca0*/  LDS.128 R20, [UR4+0x40] ;  /* 0x00004004ff147984 */ /* 0x000ee20008000c00 */
[----:B-1----:R-:W-:Y:S01]  /*0cb0*/  FADD.FTZ R27, R24, R16 ;  /* 0x00000010181b7221 */ /* 0x002fe20000010000 */
[----:B------:R-:W-:-:S03]  /*0cc0*/  FADD.FTZ R16, R25, R17 ;  /* 0x0000001119107221 */ /* 0x000fc60000010000 */
[----:B------:R-:W-:Y:S01]  /*0cd0*/  FADD.FTZ R17, R27, R18 ;  /* 0x000000121b117221 */ /* 0x000fe20000010000 */
[----:B------:R-:W-:Y:S01]  /*0ce0*/  FADD.FTZ R16, R16, R19 ;  /* 0x0000001310107221 */ /* 0x000fe20000010000 */
[----:B0-----:R-:W0:Y:S02]  /*0cf0*/  LDS.128 R24, [UR4+0x50] ;  /* 0x00005004ff187984 */ /* 0x001e240008000c00 */
[----:B--2---:R-:W-:Y:S01]  /*0d00*/  FADD.FTZ R17, R17, R12 ;  /* 0x0000000c11117221 */ /* 0x004fe20000010000 */
[----:B------:R-:W-:-:S03]  /*0d10*/  FADD.FTZ R12, R16, R13 ;  /* 0x0000000d100c7221 */ /* 0x000fc60000010000 */
[----:B------:R-:W-:Y:S01]  /*0d20*/  FADD.FTZ R13, R17, R14 ;  /* 0x0000000e110d7221 */ /* 0x000fe20000010000 */
[----:B------:R-:W-:Y:S01]  /*0d30*/  FADD.FTZ R12, R12, R15 ;  /* 0x0000000f0c0c7221 */ /* 0x000fe20000010000 */
[----:B------:R-:W1:Y:S02]  /*0d40*/  LDS.128 R16, [UR4+0x60] ;  /* 0x00006004ff107984 */ /* 0x000e640008000c00 */
[----:B---3--:R-:W-:Y:S01]  /*0d50*/  FADD.FTZ R13, R13, R20 ;  /* 0x000000140d0d7221 */ /* 0x008fe20000010000 */
[----:B------:R-:W-:-:S03]  /*0d60*/  FADD.FTZ R20, R12, R21 ;  /* 0x000000150c147221 */ /* 0x000fc60000010000 */
[----:B------:R-:W-:Y:S01]  /*0d70*/  FADD.FTZ R21, R13, R22 ;  /* 0x000000160d157221 */ /* 0x000fe20000010000 */
[----:B------:R-:W-:Y:S01]  /*0d80*/  FADD.FTZ R20, R20, R23 ;  /* 0x0000001714147221 */ /* 0x000fe20000010000 */
[----:B------:R-:W2:Y:S02]  /*0d90*/  LDS.128 R12, [UR4+0x70] ;  /* 0x00007004ff0c7984 */ /* 0x000ea40008000c00 */
        /* <DEDUP_REMOVED lines=10> */
[----:B--2---:R-:W-:Y:S01]  /*0e40*/  FADD.FTZ R17, R17, R12 ;  /* 0x0000000c11117221 */ /* 0x004fe20000010000 */
        /* <DEDUP_REMOVED lines=15> */
[----:B------:R-:W-:Y:S01]  /*0f40*/  FADD.FTZ R22, R22, R17 ;  /* 0x0000001116167221 */ /* 0x000fe20000010000 */
[----:B------:R-:W2:Y:S02]  /*0f50*/  LDS.64 R20, [UR4+0xd0] ;  /* 0x0000d004ff147984 */ /* 0x000ea40008000a00 */
        /* <DEDUP_REMOVED lines=12> */
.L_x_3619:
[----:B------:R-:W-:Y:S05]  /*1020*/  BSYNC.RECONVERGENT B0 ;  /* 0x0000000000007941 */ /* 0x000fea0003800200 */
.L_x_3618:
        /* <DEDUP_REMOVED lines=13> */
[----:B-1----:R-:W-:-:S04]  /*1100*/  SEL R19, R10, RZ, !P2 ;  /* 0x000000ff0a137207 */ /* 0x002fc80005000000 */
        /* <DEDUP_REMOVED lines=10> */
.L_x_3622:
[----:B---3--:R-:W3:Y:S04]  /*11b0*/  LDG.E.STRONG.GPU R14, desc[UR8][R12.64] ;  /* 0x000000080c0e7981 */ /* 0x008ee8000c1ef900 */
[----:B---3--:R-:W-:Y:S01]  /*11c0*/  CCTL.IVALL ;  /* 0x00000000ff00798f */ /* 0x008fe20002000000 */
[----:B------:R-:W-:Y:S05]  /*11d0*/  YIELD ;  /* 0x0000000000007946 */ /* 0x000fea0003800000 */
[----:B------:R-:W-:-:S13]  /*11e0*/  ISETP.NE.AND P2, PT, R14, R19, PT ;  /* 0x000000130e00720c */ /* 0x000fda0003f45270 */
[----:B------:R-:W-:Y:S05]  /*11f0*/  @P2 BRA `(.L_x_3622) ;  /* 0xfffffffc00ec2947 */ /* 0x000fea000383ffff */
.L_x_3621:
[----:B------:R-:W-:Y:S05]  /*1200*/  WARPSYNC.ALL ;  /* 0x0000000000007948 */ /* 0x000fea0003800000 */
[----:B------:R-:W-:Y:S01]  /*1210*/  BAR.SYNC.DEFER_BLOCKING 0x0 ;  /* 0x0000000000007b1d */ /* 0x000fe20000010000 */
[----:B------:R-:W-:-:S05]  /*1220*/  HFMA2 R20, -RZ, RZ, 0, 0 ;  /* 0x00000000ff147431 */ /* 0x000fca00000001ff */
[----:B------:R-:W-:Y:S05]  /*1230*/  @!P4 BRA `(.L_x_3623) ;  /* 0x00000004001cc947 */ /* 0x000fea0003800000 */
[C-C-:B------:R-:W-:Y:S01]  /*1240*/  IMAD R23, R11.reuse, 0x3, R28.reuse ;  /* 0x000000030b177824 */ /* 0x140fe200078e021c */
[CC--:B------:R-:W-:Y:S01]  /*1250*/  LEA R22, R11.reuse, R28.reuse, 0x1 ;  /* 0x0000001c0b167211 */ /* 0x0c0fe200078e08ff */
[C-C-:B------:R-:W-:Y:S01]  /*1260*/  IMAD R21, R11.reuse, 0x5, R28.reuse ;  /* 0x000000050b157824 */ /* 0x140fe200078e021c */
[CC--:B--2---:R-:W-:Y:S01]  /*1270*/  LEA R18, R11.reuse, R28.reuse, 0x2 ;  /* 0x0000001c0b127211 */ /* 0x0c4fe200078e10ff */
[C-C-:B------:R-:W-:Y:S01]  /*1280*/  IMAD R20, R11.reuse, 0x7, R28.reuse ;  /* 0x000000070b147824 */ /* 0x140fe200078e021c */
[----:B---3--:R-:W-:Y:S01]  /*1290*/  IADD3 R17, PT, PT, R28, R11, RZ ;  /* 0x0000000b1c117210 */ /* 0x008fe20007ffe0ff */
[----:B-1----:R-:W-:Y:S01]  /*12a0*/  IMAD R19, R11, 0x6, R28 ;  /* 0x000000060b137824 */ /* 0x002fe200078e021c */
[----:B------:R-:W-:Y:S01]  /*12b0*/  IADD3 R16, PT, PT, -R29, RZ, RZ ;  /* 0x000000ff1d107210 */ /* 0x000fe20007ffe1ff */
[----:B------:R-:W-:Y:S01]  /*12c0*/  UMOV UR4, URZ ;  /* 0x000000ff00047c82 */ /* 0x000fe20008000000 */
[----:B------:R-:W-:Y:S02]  /*12d0*/  MOV R13, R28 ;  /* 0x0000001c000d7202 */ /* 0x000fe40000000f00 */
[----:B------:R-:W-:-:S07]  /*12e0*/  LOP3.LUT R12, R10, 0x7ffffff8, RZ, 0xc0, !PT ;  /* 0x7ffffff80a0c7812 */ /* 0x000fce00078ec0ff */
.L_x_3624:
        /* <DEDUP_REMOVED lines=60> */
.L_x_3623:
        /* <DEDUP_REMOVED lines=19> */
[----:B-1----:R-:W-:Y:S02]  /*17e0*/  @!P6 IMAD R19, R16, R11, R28 ;  /* 0x0000000b1013e224 */ /* 0x002fe400078e021c */
[--C-:B------:R-:W-:Y:S01]  /*17f0*/  @!P5 IMAD.WIDE.U32 R16, R17, 0x8, R26.reuse ;  /* 0x000000081110d825 */ /* 0x100fe200078e001a */
        /* <DEDUP_REMOVED lines=13> */
.L_x_3625:
        /* <DEDUP_REMOVED lines=19> */
.L_x_3626:
        /* <DEDUP_REMOVED lines=9> */
.L_x_3627:
[----:B------:R-:W-:Y:S05]  /*1a90*/  BSYNC.RECONVERGENT B0 ;  /* 0x0000000000007941 */ /* 0x000fea0003800200 */
.L_x_3620:
[----:B------:R-:W4:Y:S01]  /*1aa0*/  S2R R16, SR_TID.X ;  /* 0x0000000000107919 */ /* 0x000f220000002100 */
[----:B------:R-:W0:Y:S01]  /*1ab0*/  S2UR UR6, SR_CgaCtaId ;  /* 0x00000000000679c3 */ /* 0x000e220000008800 */
[----:B------:R-:W4:Y:S01]  /*1ac0*/  LDCU UR7, c[0x0][0x414] ;  /* 0x00008280ff0777ac */ /* 0x000f220008000800 */
[----:B------:R-:W-:-:S06]  /*1ad0*/  UMOV UR4, 0x400 ;  /* 0x0000040000047882 */ /* 0x000fcc0000000000 */
[----:B-12---:R-:W1:Y:S08]  /*1ae0*/  @P0 LDC.64 R18, c[0x0][0x388] ;  /* 0x0000e200ff120b82 */ /* 0x006e700000000a00 */
[----:B---3--:R-:W2:Y:S01]  /*1af0*/  LDC.64 R14, c[0x0][0x398] ;  /* 0x0000e600ff0e7b82 */ /* 0x008ea20000000a00 */
[----:B0-----:R-:W-:Y:S01]  /*1b00*/  ULEA UR4, UR6, UR4, 0x18 ;  /* 0x0000000406047291 */ /* 0x001fe2000f8ec0ff */
[----:B----4-:R-:W-:Y:S01]  /*1b10*/  LOP3.LUT R12, R16, 0xffff, RZ, 0xc0, !PT ;  /* 0x0000ffff100c7812 */ /* 0x010fe200078ec0ff */
[----:B-1----:R-:W-:-:S07]  /*1b20*/  @P0 IMAD.WIDE R18, R30, 0x8, R18 ;  /* 0x000000081e120825 */ /* 0x002fce00078e0212 */
[----:B------:R-:W-:Y:S01]  /*1b30*/  @!P3 STS.64 [UR4+0xe0], R24 ;  /* 0x0000e018ff00b988 */ /* 0x000fe20008000a04 */
[----:B------:R-:W-:-:S05]  /*1b40*/  IMAD R12, R12, 0x556, RZ ;  /* 0x000005560c0c7824 */ /* 0x000fca00078e02ff */
[----:B------:R-:W-:-:S04]  /*1b50*/  SHF.R.U32.HI R12, RZ, 0x10, R12 ;  /* 0x00000010ff0c7819 */ /* 0x000fc8000001160c */
[----:B------:R-:W-:-:S05]  /*1b60*/  PRMT R12, R12, 0x9910, RZ ;  /* 0x000099100c0c7816 */ /* 0x000fca00000000ff */
[----:B------:R-:W-:-:S05]  /*1b70*/  IMAD R12, R12, 0x30, RZ ;  /* 0x000000300c0c7824 */ /* 0x000fca00078e02ff */
[----:B------:R-:W-:Y:S02]  /*1b80*/  IADD3 R17, PT, PT, RZ, -R12, RZ ;  /* 0x8000000cff117210 */ /* 0x000fe40007ffe0ff */
[----:B------:R-:W0:Y:S02]  /*1b90*/  LDC.64 R12, c[0x0][0x3a0] ;  /* 0x0000e800ff0c7b82 */ /* 0x000e240000000a00 */
[----:B------:R-:W-:-:S04]  /*1ba0*/  PRMT R17, R17, 0x7710, RZ ;  /* 0x0000771011117816 */ /* 0x000fc800000000ff */
[----:B------:R-:W-:Y:S01]  /*1bb0*/  IADD3 R17, PT, PT, R17, R16, RZ ;  /* 0x0000001011117210 */ /* 0x000fe20007ffe0ff */
[----:B------:R-:W-:-:S03]  /*1bc0*/  @P0 FMUL.FTZ R16, R24, UR7 ;  /* 0x0000000718100c20 */ /* 0x000fc60008410000 */
[----:B------:R-:W-:-:S04]  /*1bd0*/  SHF.L.U32 R17, R17, 0x1, RZ ;  /* 0x0000000111117819 */ /* 0x000fc800000006ff */
[----:B------:R-:W-:Y:S01]  /*1be0*/  LOP3.LUT R21, R17, 0xffff, RZ, 0xc0, !PT ;  /* 0x0000ffff11157812 */ /* 0x000fe200078ec0ff */
[----:B------:R-:W-:-:S03]  /*1bf0*/  @P0 FMUL.FTZ R17, R25, UR7 ;  /* 0x0000000719110c20 */ /* 0x000fc60008410000 */
[----:B------:R-:W-:Y:S02]  /*1c00*/  IADD3 R21, PT, PT, R0, R21, RZ ;  /* 0x0000001500157210 */ /* 0x000fe40007ffe0ff */
[----:B------:R-:W-:Y:S03]  /*1c10*/  @P0 STG.E.64 desc[UR8][R18.64], R16 ;  /* 0x0000001012000986 */ /* 0x000fe6000c101b08 */
[C---:B--2---:R-:W-:Y:S01]  /*1c20*/  IMAD.WIDE R14, R21.reuse, 0x4, R14 ;  /* 0x00000004150e7825 */ /* 0x044fe200078e020e */
[----:B------:R-:W-:Y:S03]  /*1c30*/  BAR.SYNC.DEFER_BLOCKING 0x0 ;  /* 0x0000000000007b1d */ /* 0x000fe60000010000 */
[----:B0-----:R-:W-:-:S03]  /*1c40*/  IMAD.WIDE R12, R21, 0x4, R12 ;  /* 0x00000004150c7825 */ /* 0x001fc600078e020c */
[----:B------:R-:W5:Y:S04]  /*1c50*/  LDG.E.64 R14, desc[UR8][R14.64] ;  /* 0x000000080e0e7981 */ /* 0x000f68000c1e1b00 */
[----:B------:R-:W5:Y:S01]  /*1c60*/  LDG.E.64 R12, desc[UR8][R12.64] ;  /* 0x000000080c0c7981 */ /* 0x000f62000c1e1b00 */
[----:B------:R-:W-:Y:S03]  /*1c70*/  BSSY.RECONVERGENT B0, `(.L_x_3628) ;  /* 0x00000ef000007945 */ /* 0x000fe60003800200 */
        /* <DEDUP_REMOVED lines=30> */
[----:B------:R-:W2:Y:S01]  /*1e60*/  LDCU.64 UR12, c[0x0][0x3e0] ;  /* 0x00007c00ff0c77ac */ /* 0x000ea20008000a00 */
[----:B0-----:R-:W-:Y:S01]  /*1e70*/  MOV R16, R36 ;  /* 0x0000002400107202 */ /* 0x001fe20000000f00 */
[----:B------:R-:W-:Y:S01]  /*1e80*/  FADD.FTZ R5, -R20, R5 ;  /* 0x0000000514057221 */ /* 0x000fe20000010100 */
[----:B------:R-:W-:Y:S01]  /*1e90*/  MOV R17, R35 ;  /* 0x0000002300117202 */ /* 0x000fe20000000f00 */
[----:B------:R-:W0:Y:S01]  /*1ea0*/  LDCU.64 UR6, c[0x0][0x380] ;  /* 0x00007000ff0677ac */ /* 0x000e220008000a00 */
[----:B--2---:R-:W-:Y:S02]  /*1eb0*/  IMAD R19, R19, UR12, RZ ;  /* 0x0000000c13137c24 */ /* 0x004fe4000f8e02ff */
[----:B------:R-:W-:-:S04]  /*1ec0*/  IMAD.WIDE.U32 R16, R32, UR12, R16 ;  /* 0x0000000c20107c25 */ /* 0x000fc8000f8e0010 */
[----:B------:R-:W-:Y:S01]  /*1ed0*/  IMAD R19, R32, UR13, R19 ;  /* 0x0000000d20137c24 */ /* 0x000fe2000f8e0213 */
[----:B0-----:R-:W-:-:S04]  /*1ee0*/  LEA R18, P2, R16, UR6, 0x2 ;  /* 0x0000000610127c11 */ /* 0x001fc8000f8410ff */
[----:B------:R-:W-:Y:S01]  /*1ef0*/  IADD3 R19, PT, PT, R17, R19, RZ ;  /* 0x0000001311137210 */ /* 0x000fe20007ffe0ff */
[----:B------:R-:W-:-:S03]  /*1f00*/  FADD.FTZ R17, -R20, R4 ;  /* 0x0000000414117221 */ /* 0x000fc60000010100 */
[----:B------:R-:W-:Y:S01]  /*1f10*/  LEA.HI.X R19, R16, UR7, R19, 0x2, P2 ;  /* 0x0000000710137c11 */ /* 0x000fe200090f1413 */
[-C--:B-1----:R-:W-:Y:S01]  /*1f20*/  FMUL.FTZ R17, R17, R0.reuse ;  /* 0x0000000011117220 */ /* 0x082fe20000410000 */
[----:B------:R-:W-:-:S03]  /*1f30*/  FMUL.FTZ R16, R5, R0 ;  /* 0x0000000005107220 */ /* 0x000fc60000410000 */
[----:B-----5:R-:W-:Y:S01]  /*1f40*/  FFMA.FTZ R4, R14, R17, R12 ;  /* 0x000000110e047223 */ /* 0x020fe2000001000c */
[----:B------:R-:W-:-:S05]  /*1f50*/  FFMA.FTZ R5, R15, R16, R13 ;  /* 0x000000100f057223 */ /* 0x000fca000001000d */
[----:B------:R2:W-:Y:S02]  /*1f60*/  STG.E.64 desc[UR8][R18.64], R4 ;  /* 0x0000000412007986 */ /* 0x0005e4000c101b08 */
.L_x_3631:
[----:B------:R-:W-:Y:S05]  /*1f70*/  BSYNC.RECONVERGENT B1 ;  /* 0x0000000000017941 */ /* 0x000fea0003800200 */
.L_x_3630:
[----:B------:R-:W-:Y:S04]  /*1f80*/  BSSY.RECONVERGENT B1, `(.L_x_3632) ;  /* 0x0000013000017945 */ /* 0x000fe80003800200 */
[----:B------:R-:W-:Y:S05]  /*1f90*/  @P3 BRA `(.L_x_3633) ;  /* 0x0000000000443947 */ /* 0x000fea0003800000 */
[----:B------:R-:W3:Y:S01]  /*1fa0*/  LDCU.64 UR6, c[0x0][0x3e0] ;  /* 0x00007c00ff0677ac */ /* 0x000ee20008000a00 */
[----:B--2---:R-:W-:Y:S01]  /*1fb0*/  MOV R4, R36 ;  /* 0x0000002400047202 */ /* 0x004fe20000000f00 */
[C---:B------:R-:W-:Y:S01]  /*1fc0*/  FADD.FTZ R17, -R20.reuse, R2 ;  /* 0x0000000214117221 */ /* 0x040fe20000010100 */
[----:B------:R-:W-:Y:S01]  /*1fd0*/  MOV R5, R35 ;  /* 0x0000002300057202 */ /* 0x000fe20000000f00 */
[----:B------:R-:W0:Y:S01]  /*1fe0*/  LDCU.64 UR12, c[0x0][0x380] ;  /* 0x00007000ff0c77ac */ /* 0x000e220008000a00 */
[----:B------:R-:W-:Y:S01]  /*1ff0*/  FADD.FTZ R3, -R20, R3 ;  /* 0x0000000314037221 */ /* 0x000fe20000010100 */
[----:B-1----:R-:W-:-:S03]  /*2000*/  FMUL.FTZ R17, R17, R0 ;  /* 0x0000000011117220 */ /* 0x002fc60000410000 */
[----:B------:R-:W-:Y:S01]  /*2010*/  FMUL.FTZ R18, R3, R0 ;  /* 0x0000000003127220 */ /* 0x000fe20000410000 */
[----:B-----5:R-:W-:-:S03]  /*2020*/  FFMA.FTZ R2, R14, R17, R12 ;  /* 0x000000110e027223 */ /* 0x020fc6000001000c */
[----:B------:R-:W-:Y:S01]  /*2030*/  FFMA.FTZ R3, R15, R18, R13 ;  /* 0x000000120f037223 */ /* 0x000fe2000001000d */
[----:B---3--:R-:W-:Y:S02]  /*2040*/  IMAD R26, R26, UR6, RZ ;  /* 0x000000061a1a7c24 */ /* 0x008fe4000f8e02ff */
[----:B------:R-:W-:-:S04]  /*2050*/  IMAD.WIDE.U32 R4, R25, UR6, R4 ;  /* 0x0000000619047c25 */ /* 0x000fc8000f8e0004 */
[----:B------:R-:W-:Y:S01]  /*2060*/  IMAD R25, R25, UR7, R26 ;  /* 0x0000000719197c24 */ /* 0x000fe2000f8e021a */
[----:B0-----:R-:W-:-:S04]  /*2070*/  LEA R16, P2, R4, UR12, 0x2 ;  /* 0x0000000c04107c11 */ /* 0x001fc8000f8410ff */
[----:B------:R-:W-:-:S04]  /*2080*/  IADD3 R25, PT, PT, R5, R25, RZ ;  /* 0x0000001905197210 */ /* 0x000fc80007ffe0ff */
[----:B------:R-:W-:-:S05]  /*2090*/  LEA.HI.X R17, R4, UR13, R25, 0x2, P2 ;  /* 0x0000000d04117c11 */ /* 0x000fca00090f1419 */
[----:B------:R3:W-:Y:S02]  /*20a0*/  STG.E.64 desc[UR8][R16.64], R2 ;  /* 0x0000000210007986 */ /* 0x0007e4000c101b08 */
.L_x_3633:
[----:B------:R-:W-:Y:S05]  /*20b0*/  BSYNC.RECONVERGENT B1 ;  /* 0x0000000000017941 */ /* 0x000fea0003800200 */
.L_x_3632:
[----:B------:R-:W-:Y:S04]  /*20c0*/  BSSY.RECONVERGENT B1, `(.L_x_3634) ;  /* 0x0000013000017945 */ /* 0x000fe80003800200 */
[----:B------:R-:W-:Y:S05]  /*20d0*/  @P4 BRA `(.L_x_3635) ;  /* 0x0000000000444947 */ /* 0x000fea0003800000 */
[----:B------:R-:W4:Y:S01]  /*20e0*/  LDCU.64 UR6, c[0x0][0x3e0] ;  /* 0x00007c00ff0677ac */ /* 0x000f220008000a00 */
[----:B---3--:R-:W-:Y:S01]  /*20f0*/  MOV R2, R36 ;  /* 0x0000002400027202 */ /* 0x008fe20000000f00 */
[C---:B--2---:R-:W-:Y:S01]  /*2100*/  FADD.FTZ R5, -R20.reuse, R6 ;  /* 0x0000000614057221 */ /* 0x044fe20000010100 */
[----:B------:R-:W-:Y:S01]  /*2110*/  MOV R3, R35 ;  /* 0x0000002300037202 */ /* 0x000fe20000000f00 */
[----:B------:R-:W2:Y:S01]  /*2120*/  LDCU.64 UR12, c[0x0][0x380] ;  /* 0x00007000ff0c77ac */ /* 0x000ea20008000a00 */
[----:B------:R-:W-:Y:S01]  /*2130*/  FADD.FTZ R7, -R20, R7 ;  /* 0x0000000714077221 */ /* 0x000fe20000010100 */
[----:B-1----:R-:W-:-:S03]  /*2140*/  FMUL.FTZ R5, R5, R0 ;  /* 0x0000000005057220 */ /* 0x002fc60000410000 */
[----:B0-----:R-:W-:Y:S01]  /*2150*/  FMUL.FTZ R16, R7, R0 ;  /* 0x0000000007107220 */ /* 0x001fe20000410000 */
[----:B----4-:R-:W-:Y:S02]  /*2160*/  IMAD R4, R23, UR6, RZ ;  /* 0x0000000617047c24 */ /* 0x010fe4000f8e02ff */
[----:B------:R-:W-:-:S04]  /*2170*/  IMAD.WIDE.U32 R2, R21, UR6, R2 ;  /* 0x0000000615027c25 */ /* 0x000fc8000f8e0002 */
[----:B------:R-:W-:Y:S01]  /*2180*/  IMAD R21, R21, UR7, R4 ;  /* 0x0000000715157c24 */ /* 0x000fe2000f8e0204 */
[----:B--2---:R-:W-:Y:S01]  /*2190*/  LEA R6, P2, R2, UR12, 0x2 ;  /* 0x0000000c02067c11 */ /* 0x004fe2000f8410ff */
[----:B-----5:R-:W-:Y:S01]  /*21a0*/  FFMA.FTZ R4, R14, R5, R12 ;  /* 0x000000050e047223 */ /* 0x020fe2000001000c */
[----:B------:R-:W-:Y:S02]  /*21b0*/  FFMA.FTZ R5, R15, R16, R13 ;  /* 0x000000100f057223 */ /* 0x000fe4000001000d */
[----:B------:R-:W-:-:S04]  /*21c0*/  IADD3 R21, PT, PT, R3, R21, RZ ;  /* 0x0000001503157210 */ /* 0x000fc80007ffe0ff */
[----:B------:R-:W-:-:S05]  /*21d0*/  LEA.HI.X R7, R2, UR13, R21, 0x2, P2 ;  /* 0x0000000d02077c11 */ /* 0x000fca00090f1415 */
[----:B------:R4:W-:Y:S02]  /*21e0*/  STG.E.64 desc[UR8][R6.64], R4 ;  /* 0x0000000406007986 */ /* 0x0009e4000c101b08 */
.L_x_3635:
[----:B------:R-:W-:Y:S05]  /*21f0*/  BSYNC.RECONVERGENT B1 ;  /* 0x0000000000017941 */ /* 0x000fea0003800200 */
.L_x_3634:
[----:B------:R-:W-:Y:S05]  /*2200*/  @P1 BRA `(.L_x_3636) ;  /* 0x0000000800541947 */ /* 0x000fea0003800000 */
[----:B------:R-:W0:Y:S01]  /*2210*/  LDCU.64 UR6, c[0x0][0x3e0] ;  /* 0x00007c00ff0677ac */ /* 0x000e220008000a00 */
[----:B---3--:R-:W-:Y:S01]  /*2220*/  MOV R2, R36 ;  /* 0x0000002400027202 */ /* 0x008fe20000000f00 */
[C---:B--2-4-:R-:W-:Y:S01]  /*2230*/  FADD.FTZ R5, -R20.reuse, R8 ;  /* 0x0000000814057221 */ /* 0x054fe20000010100 */
[----:B------:R-:W-:Y:S01]  /*2240*/  MOV R3, R35 ;  /* 0x0000002300037202 */ /* 0x000fe20000000f00 */
[----:B------:R-:W2:Y:S01]  /*2250*/  LDCU.64 UR10, c[0x0][0x380] ;  /* 0x00007000ff0a77ac */ /* 0x000ea20008000a00 */
[----:B------:R-:W-:Y:S01]  /*2260*/  FADD.FTZ R9, -R20, R9 ;  /* 0x0000000914097221 */ /* 0x000fe20000010100 */
[----:B-1----:R-:W-:-:S03]  /*2270*/  FMUL.FTZ R5, R5, R0 ;  /* 0x0000000005057220 */ /* 0x002fc60000410000 */
[----:B------:R-:W-:Y:S01]  /*2280*/  FMUL.FTZ R0, R9, R0 ;  /* 0x0000000009007220 */ /* 0x000fe20000410000 */
[----:B-----5:R-:W-:-:S03]  /*2290*/  FFMA.FTZ R12, R14, R5, R12 ;  /* 0x000000050e0c7223 */ /* 0x020fc6000001000c */
[----:B------:R-:W-:Y:S01]  /*22a0*/  FFMA.FTZ R13, R15, R0, R13 ;  /* 0x000000000f0d7223 */ /* 0x000fe2000001000d */
[----:B0-----:R-:W-:Y:S02]  /*22b0*/  IMAD R7, R24, UR6, RZ ;  /* 0x0000000618077c24 */ /* 0x001fe4000f8e02ff */
[----:B------:R-:W-:-:S04]  /*22c0*/  IMAD.WIDE.U32 R2, R22, UR6, R2 ;  /* 0x0000000616027c25 */ /* 0x000fc8000f8e0002 */
[----:B------:R-:W-:Y:S01]  /*22d0*/  IMAD R7, R22, UR7, R7 ;  /* 0x0000000716077c24 */ /* 0x000fe2000f8e0207 */
[----:B--2---:R-:W-:-:S04]  /*22e0*/  LEA R4, P1, R2, UR10, 0x2 ;  /* 0x0000000a02047c11 */ /* 0x004fc8000f8210ff */
[----:B------:R-:W-:-:S04]  /*22f0*/  IADD3 R7, PT, PT, R3, R7, RZ ;  /* 0x0000000703077210 */ /* 0x000fc80007ffe0ff */
[----:B------:R-:W-:-:S05]  /*2300*/  LEA.HI.X R5, R2, UR11, R7, 0x2, P1 ;  /* 0x0000000b02057c11 */ /* 0x000fca00088f1407 */
[----:B------:R0:W-:Y:S01]  /*2310*/  STG.E.64 desc[UR8][R4.64], R12 ;  /* 0x0000000c04007986 */ /* 0x0001e2000c101b08 */
[----:B------:R-:W-:Y:S05]  /*2320*/  BRA `(.L_x_3636) ;  /* 0x00000008000c7947 */ /* 0x000fea0003800000 */
.L_x_3629:
[----:B------:R-:W2:Y:S01]  /*2330*/  LDCU.64 UR12, c[0x0][0x3e8] ;  /* 0x00007d00ff0c77ac */ /* 0x000ea20008000a00 */
[C---:B------:R-:W-:Y:S01]  /*2340*/  IADD3 R25, PT, PT, R32.reuse, 0x10, RZ ;  /* 0x0000001020197810 */ /* 0x040fe20007ffe0ff */
[----:B------:R-:W-:Y:S01]  /*2350*/  BSSY.RECONVERGENT B1, `(.L_x_3637) ;  /* 0x0000029000017945 */ /* 0x000fe20003800200 */
[C---:B------:R-:W-:Y:S02]  /*2360*/  IADD3 R21, PT, PT, R32.reuse, 0x20, RZ ;  /* 0x0000002020157810 */ /* 0x040fe40007ffe0ff */
        /* <DEDUP_REMOVED lines=11> */
[----:B------:R-:W2:Y:S01]  /*2420*/  LDCU.64 UR6, c[0x0][0x3e0] ;  /* 0x00007c00ff0677ac */ /* 0x000ea20008000a00 */
[----:B------:R-:W-:Y:S01]  /*2430*/  SHF.R.S32.HI R19, RZ, 0x1f, R32 ;  /* 0x0000001fff137819 */ /* 0x000fe20000011420 */
[----:B------:R-:W-:Y:S01]  /*2440*/  FADD.FTZ R5, -R20, R5 ;  /* 0x0000000514057221 */ /* 0x000fe20000010100 */
[----:B0-----:R-:W-:Y:S01]  /*2450*/  MOV R16, R36 ;  /* 0x0000002400107202 */ /* 0x001fe20000000f00 */
[----:B------:R-:W0:Y:S01]  /*2460*/  LDCU.64 UR10, c[0x0][0x380] ;  /* 0x00007000ff0a77ac */ /* 0x000e220008000a00 */
[----:B------:R-:W-:Y:S01]  /*2470*/  MOV R17, R35 ;  /* 0x0000002300117202 */ /* 0x000fe20000000f00 */
        /* <DEDUP_REMOVED lines=19> */
[----:B0-----:R-:W-:Y:S01]  /*25b0*/  FMUL.FTZ R4, R4, R17 ;  /* 0x0000001104047220 */ /* 0x001fe20000410000 */
[----:B-1----:R-:W-:-:S05]  /*25c0*/  FMUL.FTZ R5, R5, R33 ;  /* 0x0000002105057220 */ /* 0x002fca0000410000 */
[----:B------:R2:W-:Y:S02]  /*25d0*/  STG.E.64 desc[UR8][R18.64], R4 ;  /* 0x0000000412007986 */ /* 0x0005e4000c101b08 */
.L_x_3638:
[----:B------:R-:W-:Y:S05]  /*25e0*/  BSYNC.RECONVERGENT B1 ;  /* 0x0000000000017941 */ /* 0x000fea0003800200 */
.L_x_3637:
[----:B------:R-:W-:Y:S04]  /*25f0*/  BSSY.RECONVERGENT B1, `(.L_x_3639) ;  /* 0x000001d000017945 */ /* 0x000fe80003800200 */
[----:B------:R-:W-:Y:S05]  /*2600*/  @P2 BRA `(.L_x_3640) ;  /* 0x00000000006c2947 */ /* 0x000fea0003800000 */
[C---:B--2---:R-:W-:Y:S01]  /*2610*/  FADD.FTZ R5, -R20.reuse, R2 ;  /* 0x0000000214057221 */ /* 0x044fe20000010100 */
[----:B------:R-:W-:Y:S01]  /*2620*/  FADD.FTZ R3, -R20, R3 ;  /* 0x0000000314037221 */ /* 0x000fe20000010100 */
[----:B------:R-:W2:Y:S02]  /*2630*/  LDCU.64 UR6, c[0x0][0x3e0] ;  /* 0x00007c00ff0677ac */ /* 0x000ea40008000a00 */
[-C--:B-1----:R-:W-:Y:S01]  /*2640*/  FMUL.FTZ R5, R5, R0.reuse ;  /* 0x0000000005057220 */ /* 0x082fe20000410000 */
[----:B0-----:R-:W-:Y:S01]  /*2650*/  FMUL.FTZ R16, R3, R0 ;  /* 0x0000000003107220 */ /* 0x001fe20000410000 */
        /* <DEDUP_REMOVED lines=17> */
[----:B0-----:R-:W-:-:S04]  /*2770*/  LEA R4, P1, R2, UR10, 0x2 ;  /* 0x0000000a02047c11 */ /* 0x001fc8000f8210ff */
[----:B------:R-:W-:Y:S01]  /*2780*/  LEA.HI.X R5, R2, UR11, R5, 0x2, P1 ;  /* 0x0000000b02057c11 */ /* 0x000fe200088f1405 */
[----:B-1----:R-:W-:Y:S01]  /*2790*/  FMUL.FTZ R2, R17, R18 ;  /* 0x0000001211027220 */ /* 0x002fe20000410000 */
[----:B--2---:R-:W-:-:S05]  /*27a0*/  FMUL.FTZ R3, R16, R19 ;  /* 0x0000001310037220 */ /* 0x004fca0000410000 */
[----:B------:R3:W-:Y:S02]  /*27b0*/  STG.E.64 desc[UR8][R4.64], R2 ;  /* 0x0000000204007986 */ /* 0x0007e4000c101b08 */
.L_x_3640:
[----:B------:R-:W-:Y:S05]  /*27c0*/  BSYNC.RECONVERGENT B1 ;  /* 0x0000000000017941 */ /* 0x000fea0003800200 */
.L_x_3639:
[----:B------:R-:W-:Y:S04]  /*27d0*/  BSSY.RECONVERGENT B1, `(.L_x_3641) ;  /* 0x000001d000017945 */ /* 0x000fe80003800200 */
[----:B------:R-:W-:Y:S05]  /*27e0*/  @P3 BRA `(.L_x_3642) ;  /* 0x00000000006c3947 */ /* 0x000fea0003800000 */
[C---:B---3--:R-:W-:Y:S01]  /*27f0*/  FADD.FTZ R3, -R20.reuse, R6 ;  /* 0x0000000614037221 */ /* 0x048fe20000010100 */
[----:B--2---:R-:W-:Y:S01]  /*2800*/  FADD.FTZ R5, -R20, R7 ;  /* 0x0000000714057221 */ /* 0x004fe20000010100 */
[----:B------:R-:W2:Y:S02]  /*2810*/  LDCU.64 UR6, c[0x0][0x3e0] ;  /* 0x00007c00ff0677ac */ /* 0x000ea40008000a00 */
        /* <DEDUP_REMOVED lines=8> */
[----:B------:R-:W0:Y:S01]  /*28a0*/  MUFU.EX2 R2, R2 ;  /* 0x0000000200027308 */ /* 0x000e220000000800 */
[----:B--2---:R-:W-:-:S03]  /*28b0*/  IMAD R18, R23, UR6, RZ ;  /* 0x0000000617127c24 */ /* 0x004fc6000f8e02ff */
[----:B------:R-:W2:Y:S01]  /*28c0*/  MUFU.EX2 R4, R4 ;  /* 0x0000000400047308 */ /* 0x000ea20000000800 */
[----:B0-----:R-:W-:Y:S01]  /*28d0*/  FADD.FTZ R16, R2, 1 ;  /* 0x3f80000002107421 */ /* 0x001fe20000010000 */
[----:B------:R-:W-:Y:S01]  /*28e0*/  MOV R2, R36 ;  /* 0x0000002400027202 */ /* 0x000fe20000000f00 */
[----:B--2---:R-:W-:-:S04]  /*28f0*/  FADD.FTZ R17, R4, 1 ;  /* 0x3f80000004117421 */ /* 0x004fc80000010000 */
[----:B------:R-:W0:Y:S01]  /*2900*/  MUFU.RCP R16, R16 ;  /* 0x0000001000107308 */ /* 0x000e220000001000 */
[----:B------:R-:W-:-:S04]  /*2910*/  IMAD.WIDE.U32 R2, R21, UR6, R2 ;  /* 0x0000000615027c25 */ /* 0x000fc8000f8e0002 */
[----:B------:R-:W-:Y:S01]  /*2920*/  IMAD R21, R21, UR7, R18 ;  /* 0x0000000715157c24 */ /* 0x000fe2000f8e0212 */
[----:B-1----:R-:W-:Y:S02]  /*2930*/  LEA R4, P1, R2, UR10, 0x2 ;  /* 0x0000000a02047c11 */ /* 0x002fe4000f8210ff */
[----:B------:R-:W1:Y:S02]  /*2940*/  MUFU.RCP R17, R17 ;  /* 0x0000001100117308 */ /* 0x000e640000001000 */
[----:B------:R-:W-:-:S04]  /*2950*/  IADD3 R21, PT, PT, R3, R21, RZ ;  /* 0x0000001503157210 */ /* 0x000fc80007ffe0ff */
[----:B------:R-:W-:Y:S01]  /*2960*/  LEA.HI.X R5, R2, UR11, R21, 0x2, P1 ;  /* 0x0000000b02057c11 */ /* 0x000fe200088f1415 */
[----:B0-----:R-:W-:Y:S01]  /*2970*/  FMUL.FTZ R2, R7, R16 ;  /* 0x0000001007027220 */ /* 0x001fe20000410000 */
[----:B-1----:R-:W-:-:S05]  /*2980*/  FMUL.FTZ R3, R6, R17 ;  /* 0x0000001106037220 */ /* 0x002fca0000410000 */
[----:B------:R4:W-:Y:S02]  /*2990*/  STG.E.64 desc[UR8][R4.64], R2 ;  /* 0x0000000204007986 */ /* 0x0009e4000c101b08 */
.L_x_3642:
[----:B------:R-:W-:Y:S05]  /*29a0*/  BSYNC.RECONVERGENT B1 ;  /* 0x0000000000017941 */ /* 0x000fea0003800200 */
.L_x_3641:
[----:B------:R-:W-:Y:S05]  /*29b0*/  @P4 BRA `(.L_x_3636) ;  /* 0x0000000000684947 */ /* 0x000fea0003800000 */
[C---:B---34-:R-:W-:Y:S01]  /*29c0*/  FADD.FTZ R3, -R20.reuse, R8 ;  /* 0x0000000814037221 */ /* 0x058fe20000010100 */
[----:B------:R-:W-:Y:S01]  /*29d0*/  FADD.FTZ R9, -R20, R9 ;  /* 0x0000000914097221 */ /* 0x000fe20000010100 */
[----:B------:R-:W3:Y:S01]  /*29e0*/  LDCU.64 UR6, c[0x0][0x3e0] ;  /* 0x00007c00ff0677ac */ /* 0x000ee20008000a00 */
        /* <DEDUP_REMOVED lines=9> */
[----:B---3--:R-:W-:-:S03]  /*2a80*/  IMAD R3, R24, UR6, RZ ;  /* 0x0000000618037c24 */ /* 0x008fc6000f8e02ff */
[----:B------:R-:W3:Y:S01]  /*2a90*/  MUFU.EX2 R2, R2 ;  /* 0x0000000200027308 */ /* 0x000ee20000000800 */
[----:B------:R-:W-:-:S04]  /*2aa0*/  IMAD.WIDE.U32 R34, R22, UR6, R34 ;  /* 0x0000000616227c25 */ /* 0x000fc8000f8e0022 */
[----:B------:R-:W-:Y:S02]  /*2ab0*/  IMAD R3, R22, UR7, R3 ;  /* 0x0000000716037c24 */ /* 0x000fe4000f8e0203 */
[----:B--2---:R-:W-:-:S03]  /*2ac0*/  FADD.FTZ R4, R0, 1 ;  /* 0x3f80000000047421 */ /* 0x004fc60000010000 */
[----:B------:R-:W-:Y:S01]  /*2ad0*/  IADD3 R3, PT, PT, R35, R3, RZ ;  /* 0x0000000323037210 */ /* 0x000fe20007ffe0ff */
[----:B---3--:R-:W-:Y:S01]  /*2ae0*/  FADD.FTZ R6, R2, 1 ;  /* 0x3f80000002067421 */ /* 0x008fe20000010000 */
[C---:B-1----:R-:W-:Y:S01]  /*2af0*/  LEA R2, P1, R34.reuse, UR10, 0x2 ;  /* 0x0000000a22027c11 */ /* 0x042fe2000f8210ff */
[----:B------:R-:W1:Y:S03]  /*2b00*/  MUFU.RCP R4, R4 ;  /* 0x0000000400047308 */ /* 0x000e660000001000 */
[----:B------:R-:W-:-:S05]  /*2b10*/  LEA.HI.X R3, R34, UR11, R3, 0x2, P1 ;  /* 0x0000000b22037c11 */ /* 0x000fca00088f1403 */
[----:B------:R-:W2:Y:S01]  /*2b20*/  MUFU.RCP R5, R6 ;  /* 0x0000000600057308 */ /* 0x000ea20000001000 */
[----:B-1----:R-:W-:Y:S01]  /*2b30*/  FMUL.FTZ R4, R7, R4 ;  /* 0x0000000407047220 */ /* 0x002fe20000410000 */
[----:B--2---:R-:W-:-:S05]  /*2b40*/  FMUL.FTZ R5, R8, R5 ;  /* 0x0000000508057220 */ /* 0x004fca0000410000 */
[----:B------:R1:W-:Y:S02]  /*2b50*/  STG.E.64 desc[UR8][R2.64], R4 ;  /* 0x0000000402007986 */ /* 0x0003e4000c101b08 */
.L_x_3636:
[----:B------:R-:W-:Y:S05]  /*2b60*/  BSYNC.RECONVERGENT B0 ;  /* 0x0000000000007941 */ /* 0x000fea0003800200 */
.L_x_3628:
[----:B------:R-:W-:Y:S02]  /*2b70*/  IADD3 R30, PT, PT, R11, R30, RZ ;  /* 0x0000001e0b1e7210 */ /* 0x000fe40007ffe0ff */
[----:B------:R-:W-:Y:S02]  /*2b80*/  IADD3 R31, PT, PT, R31, 0x1, RZ ;  /* 0x000000011f1f7810 */ /* 0x000fe40007ffe0ff */
[----:B------:R-:W-:-:S13]  /*2b90*/  ISETP.GE.AND P1, PT, R30, UR5, PT ;  /* 0x000000051e007c0c */ /* 0x000fda000bf26270 */
[----:B------:R-:W-:Y:S05]  /*2ba0*/  @!P1 BRA `(.L_x_3643) ;  /* 0xffffffd400709947 */ /* 0x000fea000383ffff */
[----:B------:R-:W-:Y:S05]  /*2bb0*/  EXIT ;  /* 0x000000000000794d */ /* 0x000fea0003800000 */
.L_x_3644:
        /* <DEDUP_REMOVED lines=12> */
.L_x_4553:


//--------------------- .text._Z35group_norm_nhwc_fwd_one_pass_kernelI11Fp32IOFp32WLi128ELi96ELi768EEv26Group_norm_nhwc_fwd_params --------------------------
	.section	.text._Z35group_norm_nhwc_fwd_one_pass_kernelI11Fp32IOFp32WLi128ELi96ELi768EEv26Group_norm_nhwc_fwd_params,"ax",@progbits
	.align	128
        .global         _Z35group_norm_nhwc_fwd_one_pass_kernelI11Fp32IOFp32WLi128ELi96ELi768EEv26Group_norm_nhwc_fwd_params
        .type           _Z35group_norm_nhwc_fwd_one_pass_kernelI11Fp32IOFp32WLi128ELi96ELi768EEv26Group_norm_nhwc_fwd_params,@function
        .size           _Z35group_norm_nhwc_fwd_one_pass_kernelI11Fp32IOFp32WLi128ELi96ELi768EEv26Group_norm_nhwc_fwd_params,(.L_x_4554 - _Z35group_norm_nhwc_fwd_one_pass_kernelI11Fp32IOFp32WLi128ELi96ELi768EEv26Group_norm_nhwc_fwd_params)
        .other          _Z35group_norm_nhwc_fwd_one_pass_kernelI11Fp32IOFp32WLi128ELi96ELi768EEv26Group_norm_nhwc_fwd_params,@"STO_CUDA_ENTRY STV_DEFAULT"
_Z35group_norm_nhwc_fwd_one_pass_kernelI11Fp32IOFp32WLi128ELi96ELi768EEv26Group_norm_nhwc_fwd_params:
.text._Z35group_norm_nhwc_fwd_one_pass_kernelI11Fp32IOFp32WLi128ELi96ELi768EEv26Group_norm_nhwc_fwd_params:
        /* <DEDUP_REMOVED lines=9> */
[----:B------:R-:W2:Y:S01]  /*0090*/  LDC R59, c[0x0][0x374] ;  /* 0x0000dd00ff3b7b82 */ /* 0x000ea20000000800 */
[----:B------:R-:W-:Y:S01]  /*00a0*/  HFMA2 R4, -RZ, RZ, 0, 0 ;  /* 0x00000000ff047431 */ /* 0x000fe200000001ff */
[----:B------:R-:W3:Y:S01]  /*00b0*/  S2R R8, SR_CTAID.X ;  /* 0x0000000000087919 */ /* 0x000ee20000002500 */
[----:B------:R-:W4:Y:S01]  /*00c0*/  LDCU.64 UR6, c[0x0][0x388] ;  /* 0x00007100ff0677ac */ /* 0x000f220008000a00 */
[----:B------:R-:W-:Y:S01]  /*00d0*/  MOV R2, R10 ;  /* 0x0000000a00027202 */ /* 0x000fe20000000f00 */
[----:B------:R-:W1:Y:S01]  /*00e0*/  S2R R6, SR_LANEID ;  /* 0x0000000000067919 */ /* 0x000e620000000000 */
[----:B----4-:R-:W-:Y:S02]  /*00f0*/  ISETP.NE.U32.AND P1, PT, RZ, UR6, PT ;  /* 0x00000006ff007c0c */ /* 0x010fe4000bf25070 */
[----:B0-----:R-:W-:-:S02]  /*0100*/  LOP3.LUT R0, R61, 0xffff, RZ, 0xc0, !PT ;  /* 0x0000ffff3d007812 */ /* 0x001fc400078ec0ff */
[----:B---3--:R-:W-:-:S03]  /*0110*/  LOP3.LUT P0, RZ, R61, R8, RZ, 0xfc, !PT ;  /* 0x000000083dff7212 */ /* 0x008fc6000780fcff */
[----:B------:R-:W-:Y:S01]  /*0120*/  IMAD R0, R0, 0x556, RZ ;  /* 0x0000055600007824 */ /* 0x000fe200078e02ff */
[----:B------:R-:W-:Y:S01]  /*0130*/  ISETP.NE.AND.EX P0, PT, RZ, UR7, !P0, P1 ;  /* 0x00000007ff007c0c */ /* 0x000fe2000c705310 */
[----:B------:R-:W0:Y:S03]  /*0140*/  LDCU.64 UR6, c[0x0][0x358] ;  /* 0x00006b00ff0677ac */ /* 0x000e260008000a00 */
[----:B------:R-:W-:-:S04]  /*0150*/  SHF.R.U32.HI R3, RZ, 0x10, R0 ;  /* 0x00000010ff037819 */ /* 0x000fc80000011600 */
[----:B------:R-:W-:Y:S01]  /*0160*/  PRMT R0, R3, 0x9910, RZ ;  /* 0x0000991003007816 */ /* 0x000fe200000000ff */
[----:B-1----:R-:W-:-:S03]  /*0170*/  IMAD R66, R8, UR4, R3 ;  /* 0x0000000408427c24 */ /* 0x002fc6000f8e0203 */
[----:B------:R-:W-:Y:S02]  /*0180*/  MOV R3, R0 ;  /* 0x0000000000037202 */ /* 0x000fe40000000f00 */
[----:B------:R-:W1:Y:S01]  /*0190*/  LDC R0, c[0x0][0x370] ;  /* 0x0000dc00ff007b82 */ /* 0x000e620000000800 */
[C---:B------:R-:W-:Y:S02]  /*01a0*/  IADD3 R65, PT, PT, R66.reuse, 0x10, RZ ;  /* 0x0000001042417810 */ /* 0x040fe40007ffe0ff */
[----:B------:R-:W-:Y:S01]  /*01b0*/  IMAD R3, R3, 0x30, RZ ;  /* 0x0000003003037824 */ /* 0x000fe200078e02ff */
[C---:B------:R-:W-:Y:S02]  /*01c0*/  IADD3 R64, PT, PT, R66.reuse, 0x20, RZ ;  /* 0x0000002042407810 */ /* 0x040fe40007ffe0ff */
[----:B------:R-:W-:Y:S02]  /*01d0*/  IADD3 R63, PT, PT, R66, 0x30, RZ ;  /* 0x00000030423f7810 */ /* 0x000fe40007ffe0ff */
[----:B------:R-:W-:-:S02]  /*01e0*/  IADD3 R3, PT, PT, RZ, -R3, RZ ;  /* 0x80000003ff037210 */ /* 0x000fc40007ffe0ff */
[C---:B------:R-:W-:Y:S02]  /*01f0*/  IADD3 R62, PT, PT, R66.reuse, 0x40, RZ ;  /* 0x00000040423e7810 */ /* 0x040fe40007ffe0ff */
[----:B------:R-:W-:Y:S02]  /*0200*/  PRMT R14, R3, 0x7710, RZ ;  /* 0x00007710030e7816 */ /* 0x000fe400000000ff */
[C---:B------:R-:W-:Y:S02]  /*0210*/  IADD3 R60, PT, PT, R66.reuse, 0x50, RZ ;  /* 0x00000050423c7810 */ /* 0x040fe40007ffe0ff */
[C---:B------:R-:W-:Y:S02]  /*0220*/  IADD3 R58, PT, PT, R66.reuse, 0x60, RZ ;  /* 0x00000060423a7810 */ /* 0x040fe40007ffe0ff */
[----:B------:R-:W-:Y:S02]  /*0230*/  IADD3 R16, PT, PT, R66, 0x70, RZ ;  /* 0x0000007042107810 */ /* 0x000fe40007ffe0ff */
[----:B------:R-:W-:-:S02]  /*0240*/  IADD3 R14, PT, PT, R14, R61, RZ ;  /* 0x0000003d0e0e7210 */ /* 0x000fc40007ffe0ff */
[----:B------:R-:W-:Y:S02]  /*0250*/  SHF.R.S32.HI R17, RZ, 0x1f, R66 ;  /* 0x0000001fff117819 */ /* 0x000fe40000011442 */
[----:B------:R-:W-:Y:S02]  /*0260*/  SHF.R.S32.HI R15, RZ, 0x1f, R65 ;  /* 0x0000001fff0f7819 */ /* 0x000fe40000011441 */
[----:B------:R-:W-:Y:S02]  /*0270*/  SHF.R.S32.HI R13, RZ, 0x1f, R64 ;  /* 0x0000001fff0d7819 */ /* 0x000fe40000011440 */
[----:B------:R-:W-:Y:S02]  /*0280*/  SHF.R.S32.HI R11, RZ, 0x1f, R63 ;  /* 0x0000001fff0b7819 */ /* 0x000fe4000001143f */
[----:B------:R-:W-:Y:S02]  /*0290*/  SHF.R.S32.HI R9, RZ, 0x1f, R62 ;  /* 0x0000001fff097819 */ /* 0x000fe4000001143e */
[----:B------:R-:W-:-:S02]  /*02a0*/  SHF.R.S32.HI R7, RZ, 0x1f, R60 ;  /* 0x0000001fff077819 */ /* 0x000fc4000001143c */
[----:B------:R-:W-:Y:S02]  /*02b0*/  SHF.R.S32.HI R5, RZ, 0x1f, R58 ;  /* 0x0000001fff057819 */ /* 0x000fe4000001143a */
[----:B------:R-:W-:Y:S02]  /*02c0*/  SHF.R.S32.HI R3, RZ, 0x1f, R16 ;  /* 0x0000001fff037819 */ /* 0x000fe40000011410 */
[----:B0-2---:R-:W-:-:S07]  /*02d0*/  SHF.L.U32 R14, R14, 0x1, RZ ;  /* 0x000000010e0e7819 */ /* 0x005fce00000006ff */
.L_x_3688:
[----:B0-234-:R-:W0:Y:S01]  /*02e0*/  LDC R25, c[0x0][0x3f8] ;  /* 0x0000fe00ff197b82 */ /* 0x01de220000000800 */
[----:B------:R-:W2:Y:S01]  /*02f0*/  LDCU.64 UR4, c[0x0][0x3e8] ;  /* 0x00007d00ff0477ac */ /* 0x000ea20008000a00 */
[----:B------:R-:W-:Y:S01]  /*0300*/  LOP3.LUT R71, R14, 0xffff, RZ, 0xc0, !PT ;  /* 0x0000ffff0e477812 */ /* 0x000fe200078ec0ff */
[----:B------:R-:W3:Y:S01]  /*0310*/  LDCU.64 UR8, c[0x0][0x3f0] ;  /* 0x00007e00ff0877ac */ /* 0x000ee20008000a00 */
[----:B--2---:R-:W-:Y:S02]  /*0320*/  ISETP.GE.U32.AND P4, PT, R65, UR4, PT ;  /* 0x0000000441007c0c */ /* 0x004fe4000bf86070 */
[----:B------:R-:W-:Y:S02]  /*0330*/  ISETP.GE.U32.AND P5, PT, R64, UR4, PT ;  /* 0x0000000440007c0c */ /* 0x000fe4000bfa6070 */
[----:B------:R-:W-:Y:S02]  /*0340*/  ISETP.GE.AND.EX P4, PT, R15, UR5, PT, P4 ;  /* 0x000000050f007c0c */ /* 0x000fe4000bf86340 */
[----:B0-----:R-:W-:-:S02]  /*0350*/  IABS R21, R25 ;  /* 0x0000001900157213 */ /* 0x001fc40000000000 */
[----:B------:R-:W-:Y:S02]  /*0360*/  ISETP.GE.AND.EX P5, PT, R13, UR5, PT, P5 ;  /* 0x000000050d007c0c */ /* 0x000fe4000bfa6350 */
        /* <DEDUP_REMOVED lines=15> */
[----:B------:R-:W-:Y:S02]  /*0460*/  ISETP.GE.U32.AND P1, PT, R12, R21, PT ;  /* 0x000000150c00720c */ /* 0x000fe40003f26070 */
[----:B------:R-:W-:Y:S01]  /*0470*/  LOP3.LUT R12, R2, R25, RZ, 0x3c, !PT ;  /* 0x00000019020c7212 */ /* 0x000fe200078e3cff */
[----:B------:R-:W0:Y:S01]  /*0480*/  @!P4 LDC.64 R20, c[0x0][0x3e0] ;  /* 0x0000f800ff14cb82 */ /* 0x000e220000000a00 */
[----:B------:R-:W-:Y:S02]  /*0490*/  ISETP.NE.AND P2, PT, R25, RZ, PT ;  /* 0x000000ff1900720c */ /* 0x000fe40003f45270 */
[----:B------:R-:W-:-:S07]  /*04a0*/  ISETP.GE.AND P3, PT, R12, RZ, PT ;  /* 0x000000ff0c00720c */ /* 0x000fce0003f66270 */
[----:B------:R-:W-:-:S04]  /*04b0*/  @P1 IADD3 R19, PT, PT, R19, 0x1, RZ ;  /* 0x0000000113131810 */ /* 0x000fc80007ffe0ff */
[----:B------:R-:W-:-:S04]  /*04c0*/  MOV R23, R19 ;  /* 0x0000001300177202 */ /* 0x000fc80000000f00 */
[----:B------:R-:W-:Y:S02]  /*04d0*/  @!P3 IADD3 R23, PT, PT, -R23, RZ, RZ ;  /* 0x000000ff1717b210 */ /* 0x000fe40007ffe1ff */
[----:B------:R-:W-:Y:S02]  /*04e0*/  @!P2 LOP3.LUT R23, RZ, R25, RZ, 0x33, !PT ;  /* 0x00000019ff17a212 */ /* 0x000fe400078e33ff */
[----:B------:R-:W-:Y:S02]  /*04f0*/  ISETP.GE.U32.AND P2, PT, R63, UR4, PT ;  /* 0x000000043f007c0c */ /* 0x000fe4000bf46070 */
[----:B------:R-:W-:Y:S02]  /*0500*/  IADD3 R19, PT, PT, -R23, RZ, RZ ;  /* 0x000000ff17137210 */ /* 0x000fe40007ffe1ff */
[----:B------:R-:W-:Y:S02]  /*0510*/  SHF.R.S32.HI R18, RZ, 0x1f, R23 ;  /* 0x0000001fff127819 */ /* 0x000fe40000011417 */
[----:B------:R-:W-:Y:S01]  /*0520*/  ISETP.GE.AND.EX P2, PT, R11, UR5, PT, P2 ;  /* 0x000000050b007c0c */ /* 0x000fe2000bf46320 */
[----:B------:R-:W-:Y:S01]  /*0530*/  IMAD R12, R25, R19, R2 ;  /* 0x00000013190c7224 */ /* 0x000fe200078e0202 */
[----:B------:R-:W-:Y:S01]  /*0540*/  ISETP.GE.U32.AND P3, PT, R62, UR4, PT ;  /* 0x000000043e007c0c */ /* 0x000fe2000bf66070 */
[----:B---3--:R-:W-:Y:S01]  /*0550*/  IMAD R22, R18, UR8, RZ ;  /* 0x0000000812167c24 */ /* 0x008fe2000f8e02ff */
[----:B------:R-:W2:Y:S01]  /*0560*/  @!P4 LDC.64 R24, c[0x0][0x390] ;  /* 0x0000e400ff18cb82 */ /* 0x000ea20000000a00 */
[----:B------:R-:W-:Y:S01]  /*0570*/  IMAD R12, R12, 0x60, RZ ;  /* 0x000000600c0c7824 */ /* 0x000fe200078e02ff */
[----:B------:R-:W-:Y:S01]  /*0580*/  ISETP.GE.AND.EX P3, PT, R9, UR5, PT, P3 ;  /* 0x0000000509007c0c */ /* 0x000fe2000bf66330 */
[----:B------:R-:W-:-:S02]  /*0590*/  IMAD R69, R23, UR9, R22 ;  /* 0x0000000917457c24 */ /* 0x000fc4000f8e0216 */
[----:B0-----:R-:W-:Y:S01]  /*05a0*/  @!P4 IMAD R22, R15, R20, RZ ;  /* 0x000000140f16c224 */ /* 0x001fe200078e02ff */
[C---:B------:R-:W-:Y:S02]  /*05b0*/  IADD3 R70, P1, PT, R12.reuse, R71, RZ ;  /* 0x000000470c467210 */ /* 0x040fe40007f3e0ff */
[----:B------:R-:W0:Y:S01]  /*05c0*/  @!P5 LDC.64 R18, c[0x0][0x3e0] ;  /* 0x0000f800ff12db82 */ /* 0x000e220000000a00 */
[----:B-----5:R-:W-:Y:S01]  /*05d0*/  @!P4 IMAD R29, R65, R21, R22 ;  /* 0x00000015411dc224 */ /* 0x020fe200078e0216 */
[----:B------:R-:W-:-:S03]  /*05e0*/  LEA.HI.X.SX32 R71, R12, RZ, 0x1, P1 ;  /* 0x000000ff0c477211 */ /* 0x000fc600008f0eff */
[----:B------:R-:W-:-:S03]  /*05f0*/  IMAD.WIDE.U32 R70, R23, UR8, R70 ;  /* 0x0000000817467c25 */ /* 0x000fc6000f8e0046 */
[----:B------:R-:W3:Y:S02]  /*0600*/  @!P2 LDC.64 R40, c[0x0][0x390] ;  /* 0x0000e400ff28ab82 */ /* 0x000ee40000000a00 */
[----:B------:R-:W-:Y:S02]  /*0610*/  IADD3 R69, PT, PT, R71, R69, RZ ;  /* 0x0000004547457210 */ /* 0x000fe40007ffe0ff */
[----:B------:R-:W-:-:S04]  /*0620*/  @!P4 MOV R68, R70 ;  /* 0x000000460044c202 */ /* 0x000fc80000000f00 */
[----:B------:R-:W4:Y:S01]  /*0630*/  @!P2 LDC.64 R22, c[0x0][0x3e0] ;  /* 0x0000f800ff16ab82 */ /* 0x000f220000000a00 */
[----:B------:R-:W-:-:S07]  /*0640*/  @!P4 IMAD.WIDE.U32 R26, R65, R20, R68 ;  /* 0x00000014411ac225 */ /* 0x000fce00078e0044 */
[----:B------:R-:W5:Y:S01]  /*0650*/  @!P5 LDC.64 R20, c[0x0][0x390] ;  /* 0x0000e400ff14db82 */ /* 0x000f620000000a00 */
[----:B------:R-:W-:Y:S01]  /*0660*/  @!P4 IADD3 R27, PT, PT, R27, R29, RZ ;  /* 0x0000001d1b1bc210 */ /* 0x000fe20007ffe0ff */
[----:B0-----:R-:W-:Y:S01]  /*0670*/  @!P5 IMAD R28, R13, R18, RZ ;  /* 0x000000120d1cd224 */ /* 0x001fe200078e02ff */
[C---:B--2---:R-:W-:Y:S02]  /*0680*/  @!P4 LEA R24, P1, R26.reuse, R24, 0x2 ;  /* 0x000000181a18c211 */ /* 0x044fe400078210ff */
[----:B------:R-:W-:Y:S02]  /*0690*/  @!P5 MOV R29, R69 ;  /* 0x00000045001dd202 */ /* 0x000fe40000000f00 */
[----:B------:R-:W-:Y:S01]  /*06a0*/  @!P4 LEA.HI.X R25, R26, R25, R27, 0x2, P1 ;  /* 0x000000191a19c211 */ /* 0x000fe200008f141b */
[----:B------:R-:W-:Y:S01]  /*06b0*/  @!P5 IMAD R27, R64, R19, R28 ;  /* 0x00000013401bd224 */ /* 0x000fe200078e021c */
[----:B------:R-:W-:Y:S01]  /*06c0*/  @!P5 MOV R28, R70 ;  /* 0x00000046001cd202 */ /* 0x000fe20000000f00 */
[----:B------:R-:W0:Y:S01]  /*06d0*/  @!P3 LDC.64 R30, c[0x0][0x3e0] ;  /* 0x0000f800ff1ebb82 */ /* 0x000e220000000a00 */
[----:B------:R-:W-:-:S02]  /*06e0*/  ISETP.GE.U32.AND P1, PT, R66, UR4, PT ;  /* 0x0000000442007c0c */ /* 0x000fc4000bf26070 */
[----:B------:R-:W-:Y:S01]  /*06f0*/  MOV R19, RZ ;  /* 0x000000ff00137202 */ /* 0x000fe20000000f00 */
[----:B------:R-:W-:Y:S01]  /*0700*/  @!P5 IMAD.WIDE.U32 R28, R64, R18, R28 ;  /* 0x00000012401cd225 */ /* 0x000fe200078e001c */
[----:B------:R-:W-:Y:S02]  /*0710*/  MOV R18, RZ ;  /* 0x000000ff00127202 */ /* 0x000fe40000000f00 */
[----:B------:R-:W-:Y:S01]  /*0720*/  ISETP.GE.AND.EX P1, PT, R17, UR5, PT, P1 ;  /* 0x0000000511007c0c */ /* 0x000fe2000bf26310 */
[----:B------:R-:W2:Y:S03]  /*0730*/  @!P3 LDC.64 R36, c[0x0][0x390] ;  /* 0x0000e400ff24bb82 */ /* 0x000ea60000000a00 */
[----:B------:R1:W2:Y:S01]  /*0740*/  @!P4 LDG.E.64 R18, desc[UR6][R24.64] ;  /* 0x000000061812c981 */ /* 0x0002a2000c1e1b00 */
[----:B------:R-:W-:Y:S02]  /*0750*/  ISETP.GE.U32.AND P4, PT, R60, UR4, PT ;  /* 0x000000043c007c0c */ /* 0x000fe4000bf86070 */
[----:B-----5:R-:W-:Y:S01]  /*0760*/  @!P5 LEA R26, P6, R28, R20, 0x2 ;  /* 0x000000141c1ad211 */ /* 0x020fe200078c10ff */
[----:B----4-:R-:W-:Y:S01]  /*0770*/  @!P2 IMAD R20, R11, R22, RZ ;  /* 0x000000160b14a224 */ /* 0x010fe200078e02ff */
[----:B------:R-:W-:-:S02]  /*0780*/  @!P5 IADD3 R27, PT, PT, R29, R27, RZ ;  /* 0x0000001b1d1bd210 */ /* 0x000fc40007ffe0ff */
[----:B------:R-:W-:Y:S01]  /*0790*/  ISETP.GE.AND.EX P4, PT, R7, UR5, PT, P4 ;  /* 0x0000000507007c0c */ /* 0x000fe2000bf86340 */
[----:B------:R-:W-:Y:S01]  /*07a0*/  @!P2 IMAD R33, R63, R23, R20 ;  /* 0x000000173f21a224 */ /* 0x000fe200078e0214 */
[----:B------:R-:W-:Y:S02]  /*07b0*/  @!P5 LEA.HI.X R27, R28, R21, R27, 0x2, P6 ;  /* 0x000000151c1bd211 */ /* 0x000fe400030f141b */
[----:B------:R-:W-:Y:S01]  /*07c0*/  CS2R R20, SRZ ;  /* 0x0000000000147805 */ /* 0x000fe2000001ff00 */
[----:B------:R-:W4:Y:S01]  /*07d0*/  @!P1 LDC.64 R28, c[0x0][0x3e0] ;  /* 0x0000f800ff1c9b82 */ /* 0x000f220000000a00 */
[----:B------:R-:W-:Y:S02]  /*07e0*/  ISETP.GE.U32.AND P6, PT, R58, UR4, PT ;  /* 0x000000043a007c0c */ /* 0x000fe4000bfc6070 */
[----:B-1----:R-:W-:Y:S02]  /*07f0*/  @!P2 MOV R24, R70 ;  /* 0x000000460018a202 */ /* 0x002fe40000000f00 */
[----:B------:R-:W-:Y:S01]  /*0800*/  @!P2 MOV R25, R69 ;  /* 0x000000450019a202 */ /* 0x000fe20000000f00 */
[----:B------:R1:W5:Y:S01]  /*0810*/  @!P5 LDG.E.64 R20, desc[UR6][R26.64] ;  /* 0x000000061a14d981 */ /* 0x000362000c1e1b00 */
[----:B------:R-:W-:Y:S01]  /*0820*/  ISETP.GE.AND.EX P5, PT, R5, UR5, PT, P6 ;  /* 0x0000000505007c0c */ /* 0x000fe2000bfa6360 */
[----:B------:R-:W2:Y:S01]  /*0830*/  @!P4 LDC.64 R38, c[0x0][0x3e0] ;  /* 0x0000f800ff26cb82 */ /* 0x000ea20000000a00 */
[----:B------:R-:W-:-:S05]  /*0840*/  @!P2 IMAD.WIDE.U32 R22, R63, R22, R24 ;  /* 0x000000163f16a225 */ /* 0x000fca00078e0018 */
[----:B------:R-:W-:Y:S02]  /*0850*/  @!P2 IADD3 R23, PT, PT, R23, R33, RZ ;  /* 0x000000211717a210 */ /* 0x000fe40007ffe0ff */
[C---:B---3--:R-:W-:Y:S01]  /*0860*/  @!P2 LEA R40, P6, R22.reuse, R40, 0x2 ;  /* 0x000000281628a211 */ /* 0x048fe200078c10ff */
[----:B------:R-:W3:Y:S01]  /*0870*/  @!P1 LDC.64 R24, c[0x0][0x390] ;  /* 0x0000e400ff189b82 */ /* 0x000ee20000000a00 */
[----:B------:R-:W-:Y:S02]  /*0880*/  @!P3 MOV R32, R70 ;  /* 0x000000460020b202 */ /* 0x000fe40000000f00 */
[----:B------:R-:W-:Y:S01]  /*0890*/  @!P2 LEA.HI.X R41, R22, R41, R23, 0x2, P6 ;  /* 0x000000291629a211 */ /* 0x000fe200030f1417 */
[----:B0-----:R-:W-:Y:S01]  /*08a0*/  @!P3 IMAD R22, R9, R30, RZ ;  /* 0x0000001e0916b224 */ /* 0x001fe200078e02ff */
[----:B------:R-:W-:Y:S02]  /*08b0*/  ISETP.GE.U32.AND P6, PT, R16, UR4, PT ;  /* 0x0000000410007c0c */ /* 0x000fe4000bfc6070 */
[----:B------:R-:W-:Y:S01]  /*08c0*/  @!P3 MOV R33, R69 ;  /* 0x000000450021b202 */ /* 0x000fe20000000f00 */
[----:B-1----:R-:W0:Y:S01]  /*08d0*/  @!P5 LDC.64 R26, c[0x0][0x3e0] ;  /* 0x0000f800ff1adb82 */ /* 0x002e220000000a00 */
[----:B------:R-:W-:Y:S01]  /*08e0*/  @!P3 IMAD R45, R62, R31, R22 ;  /* 0x0000001f3e2db224 */ /* 0x000fe200078e0216 */
[----:B------:R-:W-:-:S02]  /*08f0*/  ISETP.GE.AND.EX P6, PT, R3, UR5, PT, P6 ;  /* 0x0000000503007c0c */ /* 0x000fc4000bfc6360 */
[----:B------:R-:W-:Y:S01]  /*0900*/  CS2R R22, SRZ ;  /* 0x0000000000167805 */ /* 0x000fe2000001ff00 */
[----:B----4-:R-:W-:Y:S02]  /*0910*/  @!P1 IMAD R34, R17, R28, RZ ;  /* 0x0000001c11229224 */ /* 0x010fe400078e02ff */
[----:B------:R-:W-:Y:S01]  /*0920*/  @!P3 IMAD.WIDE.U32 R30, R62, R30, R32 ;  /* 0x0000001e3e1eb225 */ /* 0x000fe200078e0020 */
[----:B------:R-:W-:Y:S02]  /*0930*/  @!P1 MOV R32, R70 ;  /* 0x0000004600209202 */ /* 0x000fe40000000f00 */
[----:B------:R-:W-:Y:S01]  /*0940*/  @!P1 MOV R33, R69 ;  /* 0x0000004500219202 */ /* 0x000fe20000000f00 */
[----:B------:R-:W-:Y:S01]  /*0950*/  @!P1 IMAD R43, R66, R29, R34 ;  /* 0x0000001d422b9224 */ /* 0x000fe200078e0222 */
[----:B------:R3:W4:Y:S01]  /*0960*/  @!P2 LDG.E.64 R22, desc[UR6][R40.64] ;  /* 0x000000062816a981 */ /* 0x000722000c1e1b00 */
[----:B------:R-:W-:Y:S01]  /*0970*/  @!P3 IADD3 R31, PT, PT, R31, R45, RZ ;  /* 0x0000002d1f1fb210 */ /* 0x000fe20007ffe0ff */
[----:B------:R-:W1:Y:S01]  /*0980*/  @!P4 LDC.64 R34, c[0x0][0x390] ;  /* 0x0000e400ff22cb82 */ /* 0x000e620000000a00 */
[----:B--2---:R-:W-:Y:S01]  /*0990*/  @!P3 LEA R36, P2, R30, R36, 0x2 ;  /* 0x000000241e24b211 */ /* 0x004fe200078410ff */
[----:B------:R-:W-:-:S03]  /*09a0*/  @!P1 IMAD.WIDE.U32 R28, R66, R28, R32 ;  /* 0x0000001c421c9225 */ /* 0x000fc600078e0020 */
[----:B------:R-:W-:Y:S01]  /*09b0*/  @!P3 LEA.HI.X R37, R30, R37, R31, 0x2, P2 ;  /* 0x000000251e25b211 */ /* 0x000fe200010f141f */
[----:B------:R-:W-:Y:S02]  /*09c0*/  @!P4 IMAD R42, R7, R38, RZ ;  /* 0x00000026072ac224 */ /* 0x000fe400078e02ff */
[----:B------:R-:W2:Y:S01]  /*09d0*/  @!P5 LDC.64 R30, c[0x0][0x390] ;  /* 0x0000e400ff1edb82 */ /* 0x000ea20000000a00 */
[----:B------:R-:W-:Y:S01]  /*09e0*/  @!P1 IADD3 R29, PT, PT, R29, R43, RZ ;  /* 0x0000002b1d1d9210 */ /* 0x000fe20007ffe0ff */
[----:B------:R-:W-:Y:S01]  /*09f0*/  @!P4 IMAD R45, R60, R39, R42 ;  /* 0x000000273c2dc224 */ /* 0x000fe200078e022a */
[----:B------:R-:W-:Y:S02]  /*0a00*/  @!P4 MOV R42, R70 ;  /* 0x00000046002ac202 */ /* 0x000fe40000000f00 */
[----:B------:R-:W-:-:S03]  /*0a10*/  @!P4 MOV R43, R69 ;  /* 0x00000045002bc202 */ /* 0x000fc60000000f00 */
[----:B------:R-:W2:Y:S01]  /*0a20*/  @!P6 LDC.64 R32, c[0x0][0x3e0] ;  /* 0x0000f800ff20eb82 */ /* 0x000ea20000000a00 */
[----:B---3--:R-:W-:Y:S01]  /*0a30*/  @!P1 LEA R40, P2, R28, R24, 0x2 ;  /* 0x000000181c289211 */ /* 0x008fe200078410ff */
[----:B------:R-:W-:-:S03]  /*0a40*/  @!P4 IMAD.WIDE.U32 R38, R60, R38, R42 ;  /* 0x000000263c26c225 */ /* 0x000fc600078e002a */
[----:B------:R-:W-:Y:S01]  /*0a50*/  @!P1 LEA.HI.X R41, R28, R25, R29, 0x2, P2 ;  /* 0x000000191c299211 */ /* 0x000fe200010f141d */
[----:B0-----:R-:W-:Y:S01]  /*0a60*/  @!P5 IMAD R42, R5, R26, RZ ;  /* 0x0000001a052ad224 */ /* 0x001fe200078e02ff */
[----:B------:R-:W-:Y:S02]  /*0a70*/  @!P5 MOV R28, R70 ;  /* 0x00000046001cd202 */ /* 0x000fe40000000f00 */
[----:B------:R-:W-:Y:S02]  /*0a80*/  @!P5 MOV R29, R69 ;  /* 0x00000045001dd202 */ /* 0x000fe40000000f00 */
[----:B------:R-:W-:Y:S01]  /*0a90*/  CS2R R24, SRZ ;  /* 0x0000000000187805 */ /* 0x000fe2000001ff00 */
[C---:B------:R-:W-:Y:S02]  /*0aa0*/  @!P5 IMAD R43, R58.reuse, R27, R42 ;  /* 0x0000001b3a2bd224 */ /* 0x040fe400078e022a */
[----:B------:R-:W-:Y:S02]  /*0ab0*/  @!P5 IMAD.WIDE.U32 R26, R58, R26, R28 ;  /* 0x0000001a3a1ad225 */ /* 0x000fe400078e001c */
[----:B------:R-:W0:Y:S01]  /*0ac0*/  @!P6 LDC.64 R28, c[0x0][0x390] ;  /* 0x0000e400ff1ceb82 */ /* 0x000e220000000a00 */
[----:B------:R-:W3:Y:S01]  /*0ad0*/  @!P1 LDG.E.64 R24, desc[UR6][R40.64] ;  /* 0x0000000628189981 */ /* 0x000ee2000c1e1b00 */
[----:B------:R-:W-:-:S02]  /*0ae0*/  @!P4 IADD3 R39, PT, PT, R39, R45, RZ ;  /* 0x0000002d2727c210 */ /* 0x000fc40007ffe0ff */
[C---:B-1----:R-:W-:Y:S02]  /*0af0*/  @!P4 LEA R34, P2, R38.reuse, R34, 0x2 ;  /* 0x000000222622c211 */ /* 0x042fe400078410ff */
[----:B------:R-:W-:Y:S02]  /*0b00*/  @!P5 IADD3 R27, PT, PT, R27, R43, RZ ;  /* 0x0000002b1b1bd210 */ /* 0x000fe40007ffe0ff */
[----:B------:R-:W-:Y:S01]  /*0b10*/  @!P4 LEA.HI.X R35, R38, R35, R39, 0x2, P2 ;  /* 0x000000232623c211 */ /* 0x000fe200010f1427 */
[----:B--2---:R-:W-:Y:S01]  /*0b20*/  @!P6 IMAD R38, R3, R32, RZ ;  /* 0x000000200326e224 */ /* 0x004fe200078e02ff */
[----:B------:R-:W-:Y:S02]  /*0b30*/  @!P5 LEA R30, P2, R26, R30, 0x2 ;  /* 0x0000001e1a1ed211 */ /* 0x000fe400078410ff */
[----:B------:R-:W-:Y:S01]  /*0b40*/  @!P6 MOV R39, R69 ;  /* 0x000000450027e202 */ /* 0x000fe20000000f00 */
[----:B------:R-:W-:Y:S01]  /*0b50*/  @!P6 IMAD R33, R16, R33, R38 ;  /* 0x000000211021e224 */ /* 0x000fe200078e0226 */
[----:B------:R-:W-:-:S02]  /*0b60*/  @!P5 LEA.HI.X R31, R26, R31, R27, 0x2, P2 ;  /* 0x0000001f1a1fd211 */ /* 0x000fc400010f141b */
[----:B------:R-:W-:Y:S02]  /*0b70*/  CS2R R26, SRZ ;  /* 0x00000000001a7805 */ /* 0x000fe4000001ff00 */
[----:B------:R-:W-:Y:S02]  /*0b80*/  @!P6 MOV R38, R70 ;  /* 0x000000460026e202 */ /* 0x000fe40000000f00 */
[----:B------:R-:W-:-:S03]  /*0b90*/  CS2R R52, SRZ ;  /* 0x0000000000347805 */ /* 0x000fc6000001ff00 */
[----:B------:R-:W-:Y:S01]  /*0ba0*/  @!P6 IMAD.WIDE.U32 R38, R16, R32, R38 ;  /* 0x000000201026e225 */ /* 0x000fe200078e0026 */
[----:B------:R1:W2:Y:S01]  /*0bb0*/  @!P3 LDG.E.64 R26, desc[UR6][R36.64] ;  /* 0x00000006241ab981 */ /* 0x0002a2000c1e1b00 */
[----:B------:R-:W-:-:S03]  /*0bc0*/  CS2R R54, SRZ ;  /* 0x0000000000367805 */ /* 0x000fc6000001ff00 */
[----:B------:R1:W2:Y:S01]  /*0bd0*/  @!P4 LDG.E.64 R52, desc[UR6][R34.64] ;  /* 0x000000062234c981 */ /* 0x0002a2000c1e1b00 */
[----:B------:R-:W-:Y:S02]  /*0be0*/  @!P6 IADD3 R32, PT, PT, R39, R33, RZ ;  /* 0x000000212720e210 */ /* 0x000fe40007ffe0ff */
[C---:B0-----:R-:W-:Y:S02]  /*0bf0*/  @!P6 LEA R28, P2, R38.reuse, R28, 0x2 ;  /* 0x0000001c261ce211 */ /* 0x041fe400078410ff */
[----:B------:R-:W-:Y:S01]  /*0c00*/  CS2R R56, SRZ ;  /* 0x0000000000387805 */ /* 0x000fe2000001ff00 */
[----:B------:R5:W2:Y:S01]  /*0c10*/  @!P5 LDG.E.64 R54, desc[UR6][R30.64] ;  /* 0x000000061e36d981 */ /* 0x000aa2000c1e1b00 */
[----:B------:R-:W-:-:S05]  /*0c20*/  @!P6 LEA.HI.X R29, R38, R29, R32, 0x2, P2 ;  /* 0x0000001d261de211 */ /* 0x000fca00010f1420 */
[----:B------:R0:W2:Y:S01]  /*0c30*/  @!P6 LDG.E.64 R56, desc[UR6][R28.64] ;  /* 0x000000061c38e981 */ /* 0x0000a2000c1e1b00 */
[C---:B------:R-:W-:Y:S02]  /*0c40*/  ISETP.GT.AND P2, PT, R6.reuse, 0x1e, PT ;  /* 0x0000001e0600780c */ /* 0x040fe40003f44270 */
[----:B------:R-:W-:Y:S01]  /*0c50*/  ISETP.GT.AND P3, PT, R6, 0xf, PT ;  /* 0x0000000f0600780c */ /* 0x000fe20003f64270 */
[----:B------:R-:W-:Y:S01]  /*0c60*/  BSSY.RECONVERGENT B0, `(.L_x_3645) ;  /* 0x000004b000007945 */ /* 0x000fe20003800200 */
[----:B-1----:R-:W-:Y:S01]  /*0c70*/  FMUL.FTZ R37, R19, R19 ;  /* 0x0000001313257220 */ /* 0x002fe20000410000 */
[----:B------:R-:W-:-:S03]  /*0c80*/  FADD.FTZ R35, R18, R19 ;  /* 0x0000001312237221 */ /* 0x000fc60000010000 */
[----:B------:R-:W-:Y:S01]  /*0c90*/  FFMA.FTZ R34, R18, R18, R37 ;  /* 0x0000001212227223 */ /* 0x000fe20000010025 */
[----:B-----5:R-:W-:Y:S01]  /*0ca0*/  FMUL.FTZ R31, R21, R21 ;  /* 0x00000015151f7220 */ /* 0x020fe20000410000 */
[----:B0-----:R-:W-:-:S03]  /*0cb0*/  FADD.FTZ R29, R20, R21 ;  /* 0x00000015141d7221 */ /* 0x001fc60000010000 */
[----:B------:R-:W-:Y:S01]  /*0cc0*/  FFMA.FTZ R28, R20, R20, R31 ;  /* 0x00000014141c7223 */ /* 0x000fe2000001001f */
[----:B----4-:R-:W-:Y:S01]  /*0cd0*/  FMUL.FTZ R31, R23, R23 ;  /* 0x00000017171f7220 */ /* 0x010fe20000410000 */
[----:B------:R-:W-:-:S03]  /*0ce0*/  FADD.FTZ R30, R22, R23 ;  /* 0x00000017161e7221 */ /* 0x000fc60000010000 */
[----:B------:R-:W-:Y:S01]  /*0cf0*/  FFMA.FTZ R31, R22, R22, R31 ;  /* 0x00000016161f7223 */ /* 0x000fe2000001001f */
[----:B---3--:R-:W-:Y:S01]  /*0d00*/  FMUL.FTZ R33, R25, R25 ;  /* 0x0000001919217220 */ /* 0x008fe20000410000 */
[----:B------:R-:W-:-:S03]  /*0d10*/  FADD.FTZ R32, R24, R25 ;  /* 0x0000001918207221 */ /* 0x000fc60000010000 */
[----:B------:R-:W-:Y:S01]  /*0d20*/  FFMA.FTZ R33, R24, R24, R33 ;  /* 0x0000001818217223 */ /* 0x000fe20000010021 */
[----:B------:R-:W-:-:S03]  /*0d30*/  FADD.FTZ R32, RZ, R32 ;  /* 0x00000020ff207221 */ /* 0x000fc60000010000 */
[----:B------:R-:W-:Y:S01]  /*0d40*/  FADD.FTZ R33, RZ, R33 ;  /* 0x00000021ff217221 */ /* 0x000fe20000010000 */
[----:B------:R-:W-:-:S03]  /*0d50*/  FADD.FTZ R32, R32, R35 ;  /* 0x0000002320207221 */ /* 0x000fc60000010000 */
[----:B------:R-:W-:Y:S01]  /*0d60*/  FADD.FTZ R33, R33, R34 ;  /* 0x0000002221217221 */ /* 0x000fe20000010000 */
[----:B------:R-:W-:-:S03]  /*0d70*/  FADD.FTZ R29, R32, R29 ;  /* 0x0000001d201d7221 */ /* 0x000fc60000010000 */
[----:B------:R-:W-:Y:S01]  /*0d80*/  FADD.FTZ R28, R33, R28 ;  /* 0x0000001c211c7221 */ /* 0x000fe20000010000 */
[----:B------:R-:W-:Y:S01]  /*0d90*/  FADD.FTZ R29, R29, R30 ;  /* 0x0000001e1d1d7221 */ /* 0x000fe20000010000 */
[----:B--2---:R-:W-:Y:S01]  /*0da0*/  FMUL.FTZ R33, R27, R27 ;  /* 0x0000001b1b217220 */ /* 0x004fe20000410000 */
[----:B------:R-:W-:Y:S01]  /*0db0*/  FADD.FTZ R30, R26, R27 ;  /* 0x0000001b1a1e7221 */ /* 0x000fe20000010000 */
[----:B------:R-:W-:Y:S02]  /*0dc0*/  FADD.FTZ R28, R28, R31 ;  /* 0x0000001f1c1c7221 */ /* 0x000fe40000010000 */
        /* <DEDUP_REMOVED lines=9> */
[----:B------:R-:W-:Y:S01]  /*0e60*/  FADD.FTZ R28, R28, R31 ;  /* 0x0000001f1c1c7221 */ /* 0x000fe20000010000 */
[----:B------:R-:W-:Y:S01]  /*0e70*/  FFMA.FTZ R33, R54, R54, R33 ;  /* 0x0000003636217223 */ /* 0x000fe20000010021 */
[----:B------:R-:W-:Y:S01]  /*0e80*/  FMUL.FTZ R31, R57, R57 ;  /* 0x00000039391f7220 */ /* 0x000fe20000410000 */
[----:B------:R-:W-:-:S02]  /*0e90*/  FADD.FTZ R29, R29, R30 ;  /* 0x0000001e1d1d7221 */ /* 0x000fc40000010000 */
        /* <DEDUP_REMOVED lines=39> */
.L_x_3646:
[----:B------:R-:W-:Y:S05]  /*1110*/  BSYNC.RECONVERGENT B0 ;  /* 0x0000000000007941 */ /* 0x000fea0003800200 */
.L_x_3645:
        /* <DEDUP_REMOVED lines=66> */
.L_x_3648:
[----:B------:R-:W-:Y:S05]  /*1540*/  BSYNC.RECONVERGENT B0 ;  /* 0x0000000000007941 */ /* 0x000fea0003800200 */
.L_x_3647:
[----:B------:R-:W-:Y:S05]  /*1550*/  @!P2 BRA `(.L_x_3649) ;  /* 0x000000080094a947 */ /* 0x000fea0003800000 */
[----:B------:R-:W4:Y:S01]  /*1560*/  LDC.64 R38, c[0x0][0x3b8] ;  /* 0x0000ee00ff267b82 */ /* 0x000f220000000a00 */
[----:B------:R-:W-:Y:S02]  /*1570*/  LOP3.LUT R30, R4, 0x1, RZ, 0xc0, !PT ;  /* 0x00000001041e7812 */ /* 0x000fe400078ec0ff */
[----:B------:R-:W-:-:S03]  /*1580*/  ISETP.GE.U32.AND P4, PT, R0, 0x8, PT ;  /* 0x000000080000780c */ /* 0x000fc60003f86070 */
[----:B------:R-:W-:-:S04]  /*1590*/  IMAD R29, R30, R59, RZ ;  /* 0x0000003b1e1d7224 */ /* 0x000fc800078e02ff */
[----:B------:R-:W-:-:S05]  /*15a0*/  IMAD R29, R29, R0, RZ ;  /* 0x000000001d1d7224 */ /* 0x000fca00078e02ff */
[----:B------:R-:W-:-:S05]  /*15b0*/  SHF.L.U32 R29, R29, 0x1, RZ ;  /* 0x000000011d1d7819 */ /* 0x000fca00000006ff */
[----:B----4-:R-:W-:Y:S01]  /*15c0*/  IMAD.WIDE R38, R29, 0x4, R38 ;  /* 0x000000041d267825 */ /* 0x010fe200078e0226 */
[----:B------:R-:W-:Y:S06]  /*15d0*/  @P3 BRA `(.L_x_3650) ;  /* 0x0000000000503947 */ /* 0x000fec0003800000 */
[----:B---3--:R-:W3:Y:S01]  /*15e0*/  LDC.64 R28, c[0x0][0x3b0] ;  /* 0x0000ec00ff1c7b82 */ /* 0x008ee20000000a00 */
        /* <DEDUP_REMOVED lines=14> */
.L_x_3651:
[----:B----4-:R-:W3:Y:S04]  /*16d0*/  LDG.E.STRONG.GPU R30, desc[UR6][R28.64] ;  /* 0x000000061c1e7981 */ /* 0x010ee8000c1ef900 */
[----:B---3--:R-:W-:Y:S01]  /*16e0*/  CCTL.IVALL ;  /* 0x00000000ff00798f */ /* 0x008fe20002000000 */
[----:B------:R-:W-:Y:S05]  /*16f0*/  YIELD ;  /* 0x0000000000007946 */ /* 0x000fea0003800000 */
[----:B------:R-:W-:-:S13]  /*1700*/  ISETP.NE.AND P2, PT, R30, R35, PT ;  /* 0x000000231e00720c */ /* 0x000fda0003f45270 */
[----:B------:R-:W-:Y:S05]  /*1710*/  @P2 BRA `(.L_x_3651) ;  /* 0xfffffffc00ec2947 */ /* 0x000fea000383ffff */
.L_x_3650:
        /* <DEDUP_REMOVED lines=15> */
.L_x_3653:
[----:B------:R-:W-:Y:S01]  /*1810*/  UIADD3 UR5, UPT, UPT, UR4, 0x1, URZ ;  /* 0x0000000104057890 */ /* 0x000fe2000fffe0ff */
[----:B------:R-:W-:Y:S01]  /*1820*/  ISETP.EQ.OR P5, PT, R49, RZ, P3 ;  /* 0x000000ff3100720c */ /* 0x000fe20001fa2670 */
[----:B------:R-:W-:-:S04]  /*1830*/  UIADD3 UR8, UPT, UPT, UR4, 0x2, URZ ;  /* 0x0000000204087890 */ /* 0x000fc8000fffe0ff */
[C---:B------:R-:W-:Y:S01]  /*1840*/  ISETP.EQ.OR P6, PT, R8.reuse, UR5, P3 ;  /* 0x0000000508007c0c */ /* 0x040fe20009fc2670 */
[----:B------:R-:W-:Y:S01]  /*1850*/  UIADD3 UR5, UPT, UPT, UR4, 0x3, URZ ;  /* 0x0000000304057890 */ /* 0x000fe2000fffe0ff */
[----:B------:R-:W-:-:S05]  /*1860*/  ISETP.EQ.OR P2, PT, R8, UR8, P3 ;  /* 0x0000000808007c0c */ /* 0x000fca0009f42670 */
[----:B------:R-:W-:Y:S01]  /*1870*/  ISETP.EQ.OR P4, PT, R8, UR5, P3 ;  /* 0x0000000508007c0c */ /* 0x000fe20009f82670 */
[----:B---34-:R-:W-:-:S05]  /*1880*/  @!P5 IMAD.WIDE.U32 R28, R47, 0x8, R38 ;  /* 0x000000082f1cd825 */ /* 0x018fca00078e0026 */
        /* <DEDUP_REMOVED lines=51> */
.L_x_3652:
[----:B------:R-:W-:-:S13]  /*1bc0*/  LOP3.LUT P2, RZ, R0, 0x7, RZ, 0xc0, !PT ;  /* 0x0000000700ff7812 */ /* 0x000fda000784c0ff */
[----:B------:R-:W-:Y:S05]  /*1bd0*/  @!P2 BRA `(.L_x_3649) ;  /* 0x0000000000f4a947 */ /* 0x000fea0003800000 */
[C---:B---34-:R-:W-:Y:S02]  /*1be0*/  LOP3.LUT R28, R0.reuse, 0x7, RZ, 0xc0, !PT ;  /* 0x00000007001c7812 */ /* 0x058fe400078ec0ff */
[----:B--2---:R-:W-:Y:S02]  /*1bf0*/  LOP3.LUT P2, R34, R0, 0x3, RZ, 0xc0, !PT ;  /* 0x0000000300227812 */ /* 0x004fe4000784c0ff */
        /* <DEDUP_REMOVED lines=8> */
[----:B-1----:R-:W-:Y:S02]  /*1c80*/  IADD3 R33, PT, PT, R45, 0x2, RZ ;  /* 0x000000022d217810 */ /* 0x002fe40007ffe0ff */
[-C--:B------:R-:W-:Y:S02]  /*1c90*/  ISETP.EQ.OR P5, PT, R31, R8.reuse, P3 ;  /* 0x000000081f00720c */ /* 0x080fe40001fa2670 */
[----:B------:R-:W-:Y:S02]  /*1ca0*/  IADD3 R35, PT, PT, R45, 0x3, RZ ;  /* 0x000000032d237810 */ /* 0x000fe40007ffe0ff */
[----:B------:R-:W-:-:S09]  /*1cb0*/  ISETP.EQ.OR P4, PT, R33, R8, P3 ;  /* 0x000000082100720c */ /* 0x000fd20001f82670 */
[----:B------:R-:W-:-:S04]  /*1cc0*/  @!P5 IMAD R31, R31, R59, R10 ;  /* 0x0000003b1f1fd224 */ /* 0x000fc800078e020a */
[----:B------:R-:W-:Y:S02]  /*1cd0*/  @!P4 IMAD R33, R33, R59, R10 ;  /* 0x0000003b2121c224 */ /* 0x000fe400078e020a */
        /* <DEDUP_REMOVED lines=17> */
.L_x_3654:
        /* <DEDUP_REMOVED lines=18> */
.L_x_3655:
        /* <DEDUP_REMOVED lines=9> */
.L_x_3656:
[----:B------:R-:W-:Y:S05]  /*1fa0*/  BSYNC.RECONVERGENT B0 ;  /* 0x0000000000007941 */ /* 0x000fea0003800200 */
.L_x_3649:
[----:B------:R-:W0:Y:S01]  /*1fb0*/  S2UR UR5, SR_CgaCtaId ;  /* 0x00000000000579c3 */ /* 0x000e220000008800 */
[----:B------:R-:W2:Y:S01]  /*1fc0*/  LDCU UR8, c[0x0][0x414] ;  /* 0x00008280ff0877ac */ /* 0x000ea20008000800 */
[----:B------:R-:W-:Y:S01]  /*1fd0*/  LOP3.LUT R39, R14, 0xffff, RZ, 0xc0, !PT ;  /* 0x0000ffff0e277812 */ /* 0x000fe200078ec0ff */
[----:B------:R-:W-:-:S03]  /*1fe0*/  UMOV UR4, 0x400 ;  /* 0x0000040000047882 */ /* 0x000fc60000000000 */
[----:B------:R-:W-:Y:S02]  /*1ff0*/  IADD3 R39, PT, PT, R12, R39, RZ ;  /* 0x000000270c277210 */ /* 0x000fe40007ffe0ff */
[----:B----4-:R-:W2:Y:S08]  /*2000*/  @P0 LDC.64 R30, c[0x0][0x388] ;  /* 0x0000e200ff1e0b82 */ /* 0x010eb00000000a00 */
[----:B-1----:R-:W1:Y:S01]  /*2010*/  LDC.64 R32, c[0x0][0x398] ;  /* 0x0000e600ff207b82 */ /* 0x002e620000000a00 */
[----:B0-----:R-:W-:-:S07]  /*2020*/  ULEA UR4, UR5, UR4, 0x18 ;  /* 0x0000000405047291 */ /* 0x001fce000f8ec0ff */
[----:B---3--:R-:W0:Y:S01]  /*2030*/  LDC.64 R28, c[0x0][0x3a0] ;  /* 0x0000e800ff1c7b82 */ /* 0x008e220000000a00 */
[----:B--2---:R-:W-:-:S04]  /*2040*/  @P0 IMAD.WIDE R34, R2, 0x8, R30 ;  /* 0x0000000802220825 */ /* 0x004fc800078e021e */
[----:B------:R-:W-:Y:S01]  /*2050*/  @P0 FMUL.FTZ R30, R36, UR8 ;  /* 0x00000008241e0c20 */ /* 0x000fe20008410000 */
[----:B------:R-:W-:Y:S01]  /*2060*/  @P0 FMUL.FTZ R31, R37, UR8 ;  /* 0x00000008251f0c20 */ /* 0x000fe20008410000 */
[----:B------:R-:W-:Y:S04]  /*2070*/  @!P3 STS.64 [UR4+0xe0], R36 ;  /* 0x0000e024ff00b988 */ /* 0x000fe80008000a04 */
[----:B------:R-:W-:Y:S01]  /*2080*/  @P0 STG.E.64 desc[UR6][R34.64], R30 ;  /* 0x0000001e22000986 */ /* 0x000fe2000c101b06 */
[C---:B-1----:R-:W-:Y:S01]  /*2090*/  IMAD.WIDE R32, R39.reuse, 0x4, R32 ;  /* 0x0000000427207825 */ /* 0x042fe200078e0220 */
        /* <DEDUP_REMOVED lines=14> */
[----:B------:R-:W-:-:S06]  /*2180*/  MOV R12, 0x3f800000 ;  /* 0x3f800000000c7802 */ /* 0x000fcc0000000f00 */
[----:B------:R0:W1:Y:S01]  /*2190*/  @P2 MUFU.RSQ R12, R30 ;  /* 0x0000001e000c2308 */ /* 0x0000620000001400 */
        /* <DEDUP_REMOVED lines=11> */
[----:B0-----:R-:W-:Y:S01]  /*2250*/  MOV R30, R70 ;  /* 0x00000046001e7202 */ /* 0x001fe20000000f00 */
        /* <DEDUP_REMOVED lines=12> */
[----:B------:R-:W-:-:S04]  /*2320*/  IADD3 R37, PT, PT, R31, R37, RZ ;  /* 0x000000251f257210 */ /* 0x000fc80007ffe0ff */
[----:B------:R-:W-:-:S05]  /*2330*/  LEA.HI.X R35, R30, UR5, R37, 0x2, P2 ;  /* 0x000000051e237c11 */ /* 0x000fca00090f1425 */
[----:B------:R2:W-:Y:S02]  /*2340*/  STG.E.64 desc[UR6][R34.64], R24 ;  /* 0x0000001822007986 */ /* 0x0005e4000c101b06 */
.L_x_3660:
[----:B------:R-:W-:Y:S05]  /*2350*/  BSYNC.RECONVERGENT B1 ;  /* 0x0000000000017941 */ /* 0x000fea0003800200 */
.L_x_3659:
[----:B------:R-:W-:Y:S04]  /*2360*/  BSSY.RECONVERGENT B1, `(.L_x_3661) ;  /* 0x0000013000017945 */ /* 0x000fe80003800200 */
[----:B------:R-:W-:Y:S05]  /*2370*/  @P3 BRA `(.L_x_3662) ;  /* 0x0000000000443947 */ /* 0x000fea0003800000 */
[----:B------:R-:W0:Y:S01]  /*2380*/  LDCU.64 UR4, c[0x0][0x3e0] ;  /* 0x00007c00ff0477ac */ /* 0x000e220008000a00 */
[----:B--2---:R-:W-:Y:S01]  /*2390*/  MOV R24, R70 ;  /* 0x0000004600187202 */ /* 0x004fe20000000f00 */
[C---:B------:R-:W-:Y:S01]  /*23a0*/  FADD.FTZ R31, -R38.reuse, R18 ;  /* 0x00000012261f7221 */ /* 0x040fe20000010100 */
[----:B------:R-:W-:Y:S01]  /*23b0*/  MOV R25, R69 ;  /* 0x0000004500197202 */ /* 0x000fe20000000f00 */
[----:B------:R-:W2:Y:S01]  /*23c0*/  LDCU.64 UR10, c[0x0][0x380] ;  /* 0x00007000ff0a77ac */ /* 0x000ea20008000a00 */
[----:B------:R-:W-:Y:S01]  /*23d0*/  FADD.FTZ R19, -R38, R19 ;  /* 0x0000001326137221 */ /* 0x000fe20000010100 */
[----:B-1----:R-:W-:-:S03]  /*23e0*/  FMUL.FTZ R31, R31, R12 ;  /* 0x0000000c1f1f7220 */ /* 0x002fc60000410000 */
[----:B------:R-:W-:Y:S01]  /*23f0*/  FMUL.FTZ R34, R19, R12 ;  /* 0x0000000c13227220 */ /* 0x000fe20000410000 */
[----:B0-----:R-:W-:Y:S02]  /*2400*/  IMAD R30, R15, UR4, RZ ;  /* 0x000000040f1e7c24 */ /* 0x001fe4000f8e02ff */
        /* <DEDUP_REMOVED lines=8> */
.L_x_3662:
[----:B------:R-:W-:Y:S05]  /*2490*/  BSYNC.RECONVERGENT B1 ;  /* 0x0000000000017941 */ /* 0x000fea0003800200 */
.L_x_3661:
        /* <DEDUP_REMOVED lines=20> */
[----:B-----5:R-:W-:-:S03]  /*25e0*/  FFMA.FTZ R20, R32, R25, R28 ;  /* 0x0000001920147223 */ /* 0x020fc6000001001c */
[----:B------:R-:W-:Y:S01]  /*25f0*/  FFMA.FTZ R21, R33, R30, R29 ;  /* 0x0000001e21157223 */ /* 0x000fe2000001001d */
[----:B----4-:R-:W-:Y:S02]  /*2600*/  IMAD R31, R13, UR4, RZ ;  /* 0x000000040d1f7c24 */ /* 0x010fe4000f8e02ff */
[----:B------:R-:W-:-:S04]  /*2610*/  IMAD.WIDE.U32 R18, R64, UR4, R18 ;  /* 0x0000000440127c25 */ /* 0x000fc8000f8e0012 */
[----:B------:R-:W-:Y:S01]  /*2620*/  IMAD R31, R64, UR5, R31 ;  /* 0x00000005401f7c24 */ /* 0x000fe2000f8e021f */
[----:B--2---:R-:W-:-:S04]  /*2630*/  LEA R24, P5, R18, UR10, 0x2 ;  /* 0x0000000a12187c11 */ /* 0x004fc8000f8a10ff */
[----:B------:R-:W-:-:S04]  /*2640*/  IADD3 R31, PT, PT, R19, R31, RZ ;  /* 0x0000001f131f7210 */ /* 0x000fc80007ffe0ff */
[----:B------:R-:W-:-:S05]  /*2650*/  LEA.HI.X R25, R18, UR11, R31, 0x2, P5 ;  /* 0x0000000b12197c11 */ /* 0x000fca000a8f141f */
[----:B------:R4:W-:Y:S02]  /*2660*/  STG.E.64 desc[UR6][R24.64], R20 ;  /* 0x0000001418007986 */ /* 0x0009e4000c101b06 */
.L_x_3664:
[----:B------:R-:W-:Y:S05]  /*2670*/  BSYNC.RECONVERGENT B1 ;  /* 0x0000000000017941 */ /* 0x000fea0003800200 */
.L_x_3663:
[----:B------:R-:W-:Y:S04]  /*2680*/  BSSY.RECONVERGENT B1, `(.L_x_3665) ;  /* 0x0000013000017945 */ /* 0x000fe80003800200 */
[----:B------:R-:W-:Y:S05]  /*2690*/  @P1 BRA `(.L_x_3666) ;  /* 0x0000000000441947 */ /* 0x000fea0003800000 */
[----:B------:R-:W0:Y:S01]  /*26a0*/  LDCU.64 UR4, c[0x0][0x3e0] ;  /* 0x00007c00ff0477ac */ /* 0x000e220008000a00 */
[----:B---3--:R-:W-:Y:S01]  /*26b0*/  MOV R18, R70 ;  /* 0x0000004600127202 */ /* 0x008fe20000000f00 */
[C---:B----4-:R-:W-:Y:S01]  /*26c0*/  FADD.FTZ R21, -R38.reuse, R22 ;  /* 0x0000001626157221 */ /* 0x050fe20000010100 */
[----:B------:R-:W-:Y:S01]  /*26d0*/  MOV R19, R69 ;  /* 0x0000004500137202 */ /* 0x000fe20000000f00 */
[----:B------:R-:W3:Y:S01]  /*26e0*/  LDCU.64 UR10, c[0x0][0x380] ;  /* 0x00007000ff0a77ac */ /* 0x000ee20008000a00 */
[----:B------:R-:W-:Y:S01]  /*26f0*/  FADD.FTZ R23, -R38, R23 ;  /* 0x0000001726177221 */ /* 0x000fe20000010100 */
[----:B-1----:R-:W-:-:S03]  /*2700*/  FMUL.FTZ R21, R21, R12 ;  /* 0x0000000c15157220 */ /* 0x002fc60000410000 */
[----:B--2---:R-:W-:Y:S01]  /*2710*/  FMUL.FTZ R24, R23, R12 ;  /* 0x0000000c17187220 */ /* 0x004fe20000410000 */
[----:B-----5:R-:W-:-:S03]  /*2720*/  FFMA.FTZ R22, R32, R21, R28 ;  /* 0x0000001520167223 */ /* 0x020fc6000001001c */
[----:B------:R-:W-:Y:S01]  /*2730*/  FFMA.FTZ R23, R33, R24, R29 ;  /* 0x0000001821177223 */ /* 0x000fe2000001001d */
[----:B0-----:R-:W-:Y:S02]  /*2740*/  IMAD R20, R11, UR4, RZ ;  /* 0x000000040b147c24 */ /* 0x001fe4000f8e02ff */
[----:B------:R-:W-:-:S04]  /*2750*/  IMAD.WIDE.U32 R18, R63, UR4, R18 ;  /* 0x000000043f127c25 */ /* 0x000fc8000f8e0012 */
[----:B------:R-:W-:Y:S01]  /*2760*/  IMAD R25, R63, UR5, R20 ;  /* 0x000000053f197c24 */ /* 0x000fe2000f8e0214 */
[----:B---3--:R-:W-:-:S04]  /*2770*/  LEA R20, P1, R18, UR10, 0x2 ;  /* 0x0000000a12147c11 */ /* 0x008fc8000f8210ff */
[----:B------:R-:W-:-:S04]  /*2780*/  IADD3 R25, PT, PT, R19, R25, RZ ;  /* 0x0000001913197210 */ /* 0x000fc80007ffe0ff */
[----:B------:R-:W-:-:S05]  /*2790*/  LEA.HI.X R21, R18, UR11, R25, 0x2, P1 ;  /* 0x0000000b12157c11 */ /* 0x000fca00088f1419 */
[----:B------:R0:W-:Y:S02]  /*27a0*/  STG.E.64 desc[UR6][R20.64], R22 ;  /* 0x0000001614007986 */ /* 0x0001e4000c101b06 */
.L_x_3666:
[----:B------:R-:W-:Y:S05]  /*27b0*/  BSYNC.RECONVERGENT B1 ;  /* 0x0000000000017941 */ /* 0x000fea0003800200 */
.L_x_3665:
[----:B------:R-:W-:Y:S04]  /*27c0*/  BSSY.RECONVERGENT B1, `(.L_x_3667) ;  /* 0x0000013000017945 */ /* 0x000fe80003800200 */
[----:B------:R-:W-:Y:S05]  /*27d0*/  @P6 BRA `(.L_x_3668) ;  /* 0x0000000000446947 */ /* 0x000fea0003800000 */
[----:B------:R-:W2:Y:S01]  /*27e0*/  LDCU.64 UR4, c[0x0][0x3e0] ;  /* 0x00007c00ff0477ac */ /* 0x000ea20008000a00 */
[----:B---3--:R-:W-:Y:S01]  /*27f0*/  MOV R18, R70 ;  /* 0x0000004600127202 */ /* 0x008fe20000000f00 */
[C---:B0---4-:R-:W-:Y:S01]  /*2800*/  FADD.FTZ R21, -R38.reuse, R26 ;  /* 0x0000001a26157221 */ /* 0x051fe20000010100 */
[----:B------:R-:W-:Y:S01]  /*2810*/  MOV R19, R69 ;  /* 0x0000004500137202 */ /* 0x000fe20000000f00 */
[----:B------:R-:W0:Y:S01]  /*2820*/  LDCU.64 UR10, c[0x0][0x380] ;  /* 0x00007000ff0a77ac */ /* 0x000e220008000a00 */
[----:B------:R-:W-:Y:S01]  /*2830*/  FADD.FTZ R27, -R38, R27 ;  /* 0x0000001b261b7221 */ /* 0x000fe20000010100 */
[----:B-1----:R-:W-:-:S03]  /*2840*/  FMUL.FTZ R21, R21, R12 ;  /* 0x0000000c15157220 */ /* 0x002fc60000410000 */
[----:B--2---:R-:W-:Y:S01]  /*2850*/  FMUL.FTZ R24, R27, R12 ;  /* 0x0000000c1b187220 */ /* 0x004fe20000410000 */
[----:B-----5:R-:W-:Y:S01]  /*2860*/  FFMA.FTZ R22, R32, R21, R28 ;  /* 0x0000001520167223 */ /* 0x020fe2000001001c */
[----:B------:R-:W-:Y:S02]  /*2870*/  IMAD R23, R9, UR4, RZ ;  /* 0x0000000409177c24 */ /* 0x000fe4000f8e02ff */
[----:B------:R-:W-:-:S04]  /*2880*/  IMAD.WIDE.U32 R18, R62, UR4, R18 ;  /* 0x000000043e127c25 */ /* 0x000fc8000f8e0012 */
[----:B------:R-:W-:Y:S01]  /*2890*/  IMAD R23, R62, UR5, R23 ;  /* 0x000000053e177c24 */ /* 0x000fe2000f8e0217 */
[----:B0-----:R-:W-:-:S04]  /*28a0*/  LEA R20, P1, R18, UR10, 0x2 ;  /* 0x0000000a12147c11 */ /* 0x001fc8000f8210ff */
[----:B------:R-:W-:-:S04]  /*28b0*/  IADD3 R23, PT, PT, R19, R23, RZ ;  /* 0x0000001713177210 */ /* 0x000fc80007ffe0ff */
[----:B------:R-:W-:Y:S01]  /*28c0*/  LEA.HI.X R21, R18, UR11, R23, 0x2, P1 ;  /* 0x0000000b12157c11 */ /* 0x000fe200088f1417 */
[----:B------:R-:W-:-:S05]  /*28d0*/  FFMA.FTZ R23, R33, R24, R29 ;  /* 0x0000001821177223 */ /* 0x000fca000001001d */
[----:B------:R0:W-:Y:S02]  /*28e0*/  STG.E.64 desc[UR6][R20.64], R22 ;  /* 0x0000001614007986 */ /* 0x0001e4000c101b06 */
.L_x_3668:
[----:B------:R-:W-:Y:S05]  /*28f0*/  BSYNC.RECONVERGENT B1 ;  /* 0x0000000000017941 */ /* 0x000fea0003800200 */
.L_x_3667:
        /* <DEDUP_REMOVED lines=9> */
[----:B------:R-:W-:Y:S01]  /*2990*/  FMUL.FTZ R22, R53, R12 ;  /* 0x0000000c35167220 */ /* 0x000fe20000410000 */
[----:B--2--5:R-:W-:-:S03]  /*29a0*/  FFMA.FTZ R24, R32, R21, R28 ;  /* 0x0000001520187223 */ /* 0x024fc6000001001c */
[----:B------:R-:W-:Y:S01]  /*29b0*/  FFMA.FTZ R25, R33, R22, R29 ;  /* 0x0000001621197223 */ /* 0x000fe2000001001d */
[----:B------:R-:W-:Y:S02]  /*29c0*/  IMAD R23, R7, UR4, RZ ;  /* 0x0000000407177c24 */ /* 0x000fe4000f8e02ff */
[----:B------:R-:W-:-:S04]  /*29d0*/  IMAD.WIDE.U32 R18, R60, UR4, R18 ;  /* 0x000000043c127c25 */ /* 0x000fc8000f8e0012 */
[----:B------:R-:W-:Y:S01]  /*29e0*/  IMAD R23, R60, UR5, R23 ;  /* 0x000000053c177c24 */ /* 0x000fe2000f8e0217 */
[----:B0-----:R-:W-:-:S04]  /*29f0*/  LEA R20, P1, R18, UR10, 0x2 ;  /* 0x0000000a12147c11 */ /* 0x001fc8000f8210ff */
[----:B------:R-:W-:-:S04]  /*2a00*/  IADD3 R23, PT, PT, R19, R23, RZ ;  /* 0x0000001713177210 */ /* 0x000fc80007ffe0ff */
[----:B------:R-:W-:-:S05]  /*2a10*/  LEA.HI.X R21, R18, UR11, R23, 0x2, P1 ;  /* 0x0000000b12157c11 */ /* 0x000fca00088f1417 */
[----:B------:R0:W-:Y:S02]  /*2a20*/  STG.E.64 desc[UR6][R20.64], R24 ;  /* 0x0000001814007986 */ /* 0x0001e4000c101b06 */
.L_x_3670:
[----:B------:R-:W-:Y:S05]  /*2a30*/  BSYNC.RECONVERGENT B1 ;  /* 0x0000000000017941 */ /* 0x000fea0003800200 */
.L_x_3669:
        /* <DEDUP_REMOVED lines=19> */
.L_x_3672:
[----:B------:R-:W-:Y:S05]  /*2b70*/  BSYNC.RECONVERGENT B1 ;  /* 0x0000000000017941 */ /* 0x000fea0003800200 */
.L_x_3671:
        /* <DEDUP_REMOVED lines=17> */
[----:B------:R0:W-:Y:S01]  /*2c90*/  STG.E.64 desc[UR6][R20.64], R28 ;  /* 0x0000001c14007986 */ /* 0x0001e2000c101b06 */
[----:B------:R-:W-:Y:S05]  /*2ca0*/  BRA `(.L_x_3673) ;  /* 0x0000000c00f07947 */ /* 0x000fea0003800000 */
.L_x_3658:
[----:B------:R-:W2:Y:S01]  /*2cb0*/  LDCU.64 UR10, c[0x0][0x3e8] ;  /* 0x00007d00ff0a77ac */ /* 0x000ea20008000a00 */
[----:B------:R-:W-:Y:S01]  /*2cc0*/  BSSY.RECONVERGENT B1, `(.L_x_3674) ;  /* 0x0000021000017945 */ /* 0x000fe20003800200 */
[----:B--2---:R-:W-:Y:S02]  /*2cd0*/  ISETP.GE.U32.AND P2, PT, R65, UR10, PT ;  /* 0x0000000a41007c0c */ /* 0x004fe4000bf46070 */
[----:B------:R-:W-:Y:S02]  /*2ce0*/  ISETP.GE.U32.AND P5, PT, R64, UR10, PT ;  /* 0x0000000a40007c0c */ /* 0x000fe4000bfa6070 */
[----:B------:R-:W-:Y:S02]  /*2cf0*/  ISETP.GE.U32.AND P6, PT, R63, UR10, PT ;  /* 0x0000000a3f007c0c */ /* 0x000fe4000bfc6070 */
[----:B------:R-:W-:Y:S01]  /*2d00*/  ISETP.GE.AND.EX P2, PT, R15, UR11, PT, P2 ;  /* 0x0000000b0f007c0c */ /* 0x000fe2000bf46320 */
[----:B------:R-:W-:-:S12]  /*2d10*/  @P1 BRA `(.L_x_3675) ;  /* 0x00000000006c1947 */ /* 0x000fd80003800000 */
[C---:B------:R-:W-:Y:S01]  /*2d20*/  FADD.FTZ R31, -R38.reuse, R24 ;  /* 0x00000018261f7221 */ /* 0x040fe20000010100 */
[----:B------:R-:W-:Y:S01]  /*2d30*/  FADD.FTZ R25, -R38, R25 ;  /* 0x0000001926197221 */ /* 0x000fe20000010100 */
[----:B------:R-:W2:Y:S02]  /*2d40*/  LDCU.64 UR4, c[0x0][0x3e0] ;  /* 0x00007c00ff0477ac */ /* 0x000ea40008000a00 */
[-C--:B-1----:R-:W-:Y:S01]  /*2d50*/  FMUL.FTZ R31, R31, R12.reuse ;  /* 0x0000000c1f1f7220 */ /* 0x082fe20000410000 */
[----:B0-----:R-:W-:Y:S01]  /*2d60*/  FMUL.FTZ R30, R25, R12 ;  /* 0x0000000c191e7220 */ /* 0x001fe20000410000 */
[----:B------:R-:W0:Y:S02]  /*2d70*/  LDCU.64 UR8, c[0x0][0x380] ;  /* 0x00007000ff0877ac */ /* 0x000e240008000a00 */
[----:B-----5:R-:W-:Y:S01]  /*2d80*/  FFMA.FTZ R37, R32, R31, R28 ;  /* 0x0000001f20257223 */ /* 0x020fe2000001001c */
[----:B------:R-:W-:Y:S01]  /*2d90*/  FFMA.FTZ R36, R33, R30, R29 ;  /* 0x0000001e21247223 */ /* 0x000fe2000001001d */
[----:B------:R-:W-:-:S02]  /*2da0*/  MOV R30, R70 ;  /* 0x00000046001e7202 */ /* 0x000fc40000000f00 */
[----:B------:R-:W-:Y:S01]  /*2db0*/  FMUL.FTZ R24, R37, -1.4426950216293334961 ;  /* 0xbfb8aa3b25187820 */ /* 0x000fe20000410000 */
[----:B------:R-:W-:Y:S01]  /*2dc0*/  FMUL.FTZ R25, R36, -1.4426950216293334961 ;  /* 0xbfb8aa3b24197820 */ /* 0x000fe20000410000 */
[----:B------:R-:W-:-:S04]  /*2dd0*/  MOV R31, R69 ;  /* 0x00000045001f7202 */ /* 0x000fc80000000f00 */
[----:B------:R-:W1:Y:S01]  /*2de0*/  MUFU.EX2 R24, R24 ;  /* 0x0000001800187308 */ /* 0x000e620000000800 */
[----:B--2---:R-:W-:-:S03]  /*2df0*/  IMAD R39, R17, UR4, RZ ;  /* 0x0000000411277c24 */ /* 0x004fc6000f8e02ff */
[----:B------:R-:W2:Y:S01]  /*2e00*/  MUFU.EX2 R25, R25 ;  /* 0x0000001900197308 */ /* 0x000ea20000000800 */
[----:B------:R-:W-:-:S04]  /*2e10*/  IMAD.WIDE.U32 R30, R66, UR4, R30 ;  /* 0x00000004421e7c25 */ /* 0x000fc8000f8e001e */
[----:B------:R-:W-:Y:S02]  /*2e20*/  IMAD R39, R66, UR5, R39 ;  /* 0x0000000542277c24 */ /* 0x000fe4000f8e0227 */
[----:B-1----:R-:W-:Y:S01]  /*2e30*/  FADD.FTZ R34, R24, 1 ;  /* 0x3f80000018227421 */ /* 0x002fe20000010000 */
[C---:B0-----:R-:W-:Y:S02]  /*2e40*/  LEA R24, P1, R30.reuse, UR8, 0x2 ;  /* 0x000000081e187c11 */ /* 0x041fe4000f8210ff */
[----:B------:R-:W-:Y:S01]  /*2e50*/  IADD3 R39, PT, PT, R31, R39, RZ ;  /* 0x000000271f277210 */ /* 0x000fe20007ffe0ff */
[----:B--2---:R-:W-:Y:S02]  /*2e60*/  FADD.FTZ R35, R25, 1 ;  /* 0x3f80000019237421 */ /* 0x004fe40000010000 */
[----:B------:R-:W0:Y:S01]  /*2e70*/  MUFU.RCP R34, R34 ;  /* 0x0000002200227308 */ /* 0x000e220000001000 */
[----:B------:R-:W-:-:S07]  /*2e80*/  LEA.HI.X R25, R30, UR9, R39, 0x2, P1 ;  /* 0x000000091e197c11 */ /* 0x000fce00088f1427 */
[----:B------:R-:W1:Y:S01]  /*2e90*/  MUFU.RCP R35, R35 ;  /* 0x0000002300237308 */ /* 0x000e620000001000 */
[----:B0-----:R-:W-:Y:S01]  /*2ea0*/  FMUL.FTZ R30, R37, R34 ;  /* 0x00000022251e7220 */ /* 0x001fe20000410000 */
[----:B-1----:R-:W-:-:S05]  /*2eb0*/  FMUL.FTZ R31, R36, R35 ;  /* 0x00000023241f7220 */ /* 0x002fca0000410000 */
[----:B------:R2:W-:Y:S02]  /*2ec0*/  STG.E.64 desc[UR6][R24.64], R30 ;  /* 0x0000001e18007986 */ /* 0x0005e4000c101b06 */
.L_x_3675:
[----:B------:R-:W-:Y:S05]  /*2ed0*/  BSYNC.RECONVERGENT B1 ;  /* 0x0000000000017941 */ /* 0x000fea0003800200 */
.L_x_3674:
[----:B------:R-:W-:Y:S04]  /*2ee0*/  BSSY.RECONVERGENT B1, `(.L_x_3676) ;  /* 0x000001d000017945 */ /* 0x000fe80003800200 */
[----:B------:R-:W-:Y:S05]  /*2ef0*/  @P2 BRA `(.L_x_3677) ;  /* 0x00000000006c2947 */ /* 0x000fea0003800000 */
[C---:B--2---:R-:W-:Y:S01]  /*2f00*/  FADD.FTZ R25, -R38.reuse, R18 ;  /* 0x0000001226197221 */ /* 0x044fe20000010100 */
[----:B------:R-:W-:Y:S01]  /*2f10*/  FADD.FTZ R19, -R38, R19 ;  /* 0x0000001326137221 */ /* 0x000fe20000010100 */
        /* <DEDUP_REMOVED lines=8> */
[----:B------:R-:W-:Y:S01]  /*2fa0*/  FMUL.FTZ R19, R34, -1.4426950216293334961 ;  /* 0xbfb8aa3b22137820 */ /* 0x000fe20000410000 */
[----:B------:R-:W-:-:S04]  /*2fb0*/  MOV R25, R69 ;  /* 0x0000004500197202 */ /* 0x000fc80000000f00 */
[----:B------:R-:W0:Y:S01]  /*2fc0*/  MUFU.EX2 R18, R18 ;  /* 0x0000001200127308 */ /* 0x000e220000000800 */
[----:B--2---:R-:W-:-:S03]  /*2fd0*/  IMAD R36, R15, UR4, RZ ;  /* 0x000000040f247c24 */ /* 0x004fc6000f8e02ff */
[----:B------:R-:W2:Y:S01]  /*2fe0*/  MUFU.EX2 R19, R19 ;  /* 0x0000001300137308 */ /* 0x000ea20000000800 */
[----:B------:R-:W-:-:S04]  /*2ff0*/  IMAD.WIDE.U32 R24, R65, UR4, R24 ;  /* 0x0000000441187c25 */ /* 0x000fc8000f8e0018 */
[----:B------:R-:W-:Y:S02]  /*3000*/  IMAD R37, R65, UR5, R36 ;  /* 0x0000000541257c24 */ /* 0x000fe4000f8e0224 */
[----:B0-----:R-:W-:Y:S01]  /*3010*/  FADD.FTZ R30, R18, 1 ;  /* 0x3f800000121e7421 */ /* 0x001fe20000010000 */
[C---:B-1----:R-:W-:Y:S02]  /*3020*/  LEA R18, P1, R24.reuse, UR8, 0x2 ;  /* 0x0000000818127c11 */ /* 0x042fe4000f8210ff */
        /* <DEDUP_REMOVED lines=8> */
.L_x_3677:
[----:B------:R-:W-:Y:S05]  /*30b0*/  BSYNC.RECONVERGENT B1 ;  /* 0x0000000000017941 */ /* 0x000fea0003800200 */
.L_x_3676:
        /* <DEDUP_REMOVED lines=12> */
[C---:B---3--:R-:W-:Y:S01]  /*3180*/  FADD.FTZ R19, -R38.reuse, R20 ;  /* 0x0000001426137221 */ /* 0x048fe20000010100 */
[----:B------:R-:W-:Y:S01]  /*3190*/  FADD.FTZ R21, -R38, R21 ;  /* 0x0000001526157221 */ /* 0x000fe20000010100 */
[----:B------:R-:W3:Y:S02]  /*31a0*/  LDCU.64 UR4, c[0x0][0x3e0] ;  /* 0x00007c00ff0477ac */ /* 0x000ee40008000a00 */
[-C--:B-1----:R-:W-:Y:S01]  /*31b0*/  FMUL.FTZ R19, R19, R12.reuse ;  /* 0x0000000c13137220 */ /* 0x082fe20000410000 */
[----:B------:R-:W-:Y:S01]  /*31c0*/  FMUL.FTZ R20, R21, R12 ;  /* 0x0000000c15147220 */ /* 0x000fe20000410000 */
[----:B------:R-:W1:Y:S01]  /*31d0*/  LDCU.64 UR8, c[0x0][0x380] ;  /* 0x00007000ff0877ac */ /* 0x000e620008000a00 */
[----:B------:R-:W-:Y:S01]  /*31e0*/  MOV R21, R69 ;  /* 0x0000004500157202 */ /* 0x000fe20000000f00 */
[----:B--2--5:R-:W-:Y:S01]  /*31f0*/  FFMA.FTZ R31, R32, R19, R28 ;  /* 0x00000013201f7223 */ /* 0x024fe2000001001c */
[----:B0-----:R-:W-:Y:S01]  /*3200*/  FFMA.FTZ R30, R33, R20, R29 ;  /* 0x00000014211e7223 */ /* 0x001fe2000001001d */
[----:B------:R-:W-:-:S02]  /*3210*/  MOV R20, R70 ;  /* 0x0000004600147202 */ /* 0x000fc40000000f00 */
[----:B------:R-:W-:Y:S01]  /*3220*/  FMUL.FTZ R18, R31, -1.4426950216293334961 ;  /* 0xbfb8aa3b1f127820 */ /* 0x000fe20000410000 */
[----:B------:R-:W-:-:S05]  /*3230*/  FMUL.FTZ R19, R30, -1.4426950216293334961 ;  /* 0xbfb8aa3b1e137820 */ /* 0x000fca0000410000 */
[----:B------:R-:W0:Y:S01]  /*3240*/  MUFU.EX2 R18, R18 ;  /* 0x0000001200127308 */ /* 0x000e220000000800 */
[----:B---3--:R-:W-:-:S03]  /*3250*/  IMAD R35, R13, UR4, RZ ;  /* 0x000000040d237c24 */ /* 0x008fc6000f8e02ff */
        /* <DEDUP_REMOVED lines=13> */
.L_x_3679:
[----:B------:R-:W-:Y:S05]  /*3330*/  BSYNC.RECONVERGENT B1 ;  /* 0x0000000000017941 */ /* 0x000fea0003800200 */
.L_x_3678:
[----:B------:R-:W-:Y:S04]  /*3340*/  BSSY.RECONVERGENT B1, `(.L_x_3680) ;  /* 0x000001d000017945 */ /* 0x000fe80003800200 */
[----:B------:R-:W-:Y:S05]  /*3350*/  @P6 BRA `(.L_x_3681) ;  /* 0x00000000006c6947 */ /* 0x000fea0003800000 */
[C---:B---34-:R-:W-:Y:S01]  /*3360*/  FADD.FTZ R19, -R38.reuse, R22 ;  /* 0x0000001626137221 */ /* 0x058fe20000010100 */
[----:B------:R-:W-:Y:S01]  /*3370*/  FADD.FTZ R23, -R38, R23 ;  /* 0x0000001726177221 */ /* 0x000fe20000010100 */
[----:B------:R-:W0:Y:S01]  /*3380*/  LDCU.64 UR4, c[0x0][0x3e0] ;  /* 0x00007c00ff0477ac */ /* 0x000e220008000a00 */
[----:B------:R-:W-:Y:S01]  /*3390*/  MOV R21, R69 ;  /* 0x0000004500157202 */ /* 0x000fe20000000f00 */
[-C--:B-1----:R-:W-:Y:S01]  /*33a0*/  FMUL.FTZ R19, R19, R12.reuse ;  /* 0x0000000c13137220 */ /* 0x082fe20000410000 */
[----:B------:R-:W-:Y:S01]  /*33b0*/  FMUL.FTZ R20, R23, R12 ;  /* 0x0000000c17147220 */ /* 0x000fe20000410000 */
[----:B------:R-:W1:Y:S02]  /*33c0*/  LDCU.64 UR8, c[0x0][0x380] ;  /* 0x00007000ff0877ac */ /* 0x000e640008000a00 */
[----:B--2--5:R-:W-:Y:S01]  /*33d0*/  FFMA.FTZ R25, R32, R19, R28 ;  /* 0x0000001320197223 */ /* 0x024fe2000001001c */
        /* <DEDUP_REMOVED lines=10> */
[C---:B-1----:R-:W-:Y:S02]  /*3480*/  LEA R18, P5, R20.reuse, UR8, 0x2 ;  /* 0x0000000814127c11 */ /* 0x042fe4000f8a10ff */
[----:B------:R-:W-:Y:S01]  /*3490*/  IADD3 R31, PT, PT, R21, R31, RZ ;  /* 0x0000001f151f7210 */ /* 0x000fe20007ffe0ff */
[----:B0-----:R-:W-:Y:S02]  /*34a0*/  FADD.FTZ R23, R19, 1 ;  /* 0x3f80000013177421 */ /* 0x001fe40000010000 */
[----:B------:R-:W0:Y:S01]  /*34b0*/  MUFU.RCP R22, R22 ;  /* 0x0000001600167308 */ /* 0x000e220000001000 */
[----:B------:R-:W-:-:S07]  /*34c0*/  LEA.HI.X R19, R20, UR9, R31, 0x2, P5 ;  /* 0x0000000914137c11 */ /* 0x000fce000a8f141f */
[----:B------:R-:W1:Y:S01]  /*34d0*/  MUFU.RCP R23, R23 ;  /* 0x0000001700177308 */ /* 0x000e620000001000 */
[----:B0-----:R-:W-:Y:S01]  /*34e0*/  FMUL.FTZ R20, R25, R22 ;  /* 0x0000001619147220 */ /* 0x001fe20000410000 */
[----:B-1----:R-:W-:-:S05]  /*34f0*/  FMUL.FTZ R21, R24, R23 ;  /* 0x0000001718157220 */ /* 0x002fca0000410000 */
[----:B------:R0:W-:Y:S02]  /*3500*/  STG.E.64 desc[UR6][R18.64], R20 ;  /* 0x0000001412007986 */ /* 0x0001e4000c101b06 */
.L_x_3681:
[----:B------:R-:W-:Y:S05]  /*3510*/  BSYNC.RECONVERGENT B1 ;  /* 0x0000000000017941 */ /* 0x000fea0003800200 */
.L_x_3680:
[----:B------:R-:W-:Y:S04]  /*3520*/  BSSY.RECONVERGENT B1, `(.L_x_3682) ;  /* 0x000001d000017945 */ /* 0x000fe80003800200 */
[----:B------:R-:W-:Y:S05]  /*3530*/  @P1 BRA `(.L_x_3683) ;  /* 0x00000000006c1947 */ /* 0x000fea0003800000 */
[C---:B0--34-:R-:W-:Y:S01]  /*3540*/  FADD.FTZ R19, -R38.reuse, R26 ;  /* 0x0000001a26137221 */ /* 0x059fe20000010100 */
        /* <DEDUP_REMOVED lines=26> */
.L_x_3683:
[----:B------:R-:W-:Y:S05]  /*36f0*/  BSYNC.RECONVERGENT B1 ;  /* 0x0000000000017941 */ /* 0x000fea0003800200 */
.L_x_3682:
        /* <DEDUP_REMOVED lines=29> */
.L_x_3685:
[----:B------:R-:W-:Y:S05]  /*38d0*/  BSYNC.RECONVERGENT B1 ;  /* 0x0000000000017941 */ /* 0x000fea0003800200 */
.L_x_3684:
        /* <DEDUP_REMOVED lines=29> */
.L_x_3687:
[----:B------:R-:W-:Y:S05]  /*3ab0*/  BSYNC.RECONVERGENT B1 ;  /* 0x0000000000017941 */ /* 0x000fea0003800200 */
.L_x_3686:
        /* <DEDUP_REMOVED lines=8> */
[----:B-----5:R-:W-:Y:S01]  /*3b40*/  FFMA.FTZ R23, R32, R19, R28 ;  /* 0x0000001320177223 */ /* 0x020fe2000001001c */
[----:B--2---:R-:W-:-:S03]  /*3b50*/  FFMA.FTZ R24, R33, R18, R29 ;  /* 0x0000001221187223 */ /* 0x004fc6000001001d */
        /* <DEDUP_REMOVED lines=11> */
[----:B------:R-:W0:Y:S03]  /*3c10*/  MUFU.RCP R20, R20 ;  /* 0x0000001400147308 */ /* 0x000e260000001000 */
[----:B------:R-:W-:-:S05]  /*3c20*/  LEA.HI.X R19, R68, UR9, R19, 0x2, P1 ;  /* 0x0000000944137c11 */ /* 0x000fca00088f1413 */
[----:B------:R-:W1:Y:S01]  /*3c30*/  MUFU.RCP R21, R22 ;  /* 0x0000001600157308 */ /* 0x000e620000001000 */
[----:B0-----:R-:W-:Y:S01]  /*3c40*/  FMUL.FTZ R20, R23, R20 ;  /* 0x0000001417147220 */ /* 0x001fe20000410000 */
[----:B-1----:R-:W-:-:S05]  /*3c50*/  FMUL.FTZ R21, R24, R21 ;  /* 0x0000001518157220 */ /* 0x002fca0000410000 */
[----:B------:R0:W-:Y:S02]  /*3c60*/  STG.E.64 desc[UR6][R18.64], R20 ;  /* 0x0000001412007986 */ /* 0x0001e4000c101b06 */
.L_x_3673:
[----:B------:R-:W-:Y:S05]  /*3c70*/  BSYNC.RECONVERGENT B0 ;  /* 0x0000000000007941 */ /* 0x000fea0003800200 */
.L_x_3657:
        /* <DEDUP_REMOVED lines=8> */
.L_x_3689:
        /* <DEDUP_REMOVED lines=16> */
.L_x_4554:


//--------------------- .text._Z35group_norm_nhwc_fwd_one_pass_kernelI11Fp32IOFp32WLi256ELi96ELi768EEv26Group_norm_nhwc_fwd_params --------------------------
	.section	.text._Z35group_norm_nhwc_fwd_one_pass_kernelI11Fp32IOFp32WLi256ELi96ELi768EEv26Group_norm_nhwc_fwd_params,"ax",@progbits
	.align	128
        .global         _Z35group_norm_nhwc_fwd_one_pass_kernelI11Fp32IOFp32WLi256ELi96ELi768EEv26Group_norm_nhwc_fwd_params
        .type           _Z35group_norm_nhwc_fwd_one_pass_kernelI11Fp32IOFp32WLi256ELi96ELi768EEv26Group_norm_nhwc_fwd_params,@function
        .size           _Z35group_norm_nhwc_fwd_one_pass_kernelI11Fp32IOFp32WLi256ELi96ELi768EEv26Group_norm_nhwc_fwd_params,(.L_x_4555 - _Z35group_norm_nhwc_fwd_one_pass_kernelI11Fp32IOFp32WLi256ELi96ELi768EEv26Group_norm_nhwc_fwd_params)
        .other          _Z35group_norm_nhwc_fwd_one_pass_kernelI11Fp32IOFp32WLi256ELi96ELi768EEv26Group_norm_nhwc_fwd_params,@"STO_CUDA_ENTRY STV_DEFAULT"
_Z35group_norm_nhwc_fwd_one_pass_kernelI11Fp32IOFp32WLi256ELi96ELi768EEv26Group_norm_nhwc_fwd_params:
.text._Z35group_norm_nhwc_fwd_one_pass_kernelI11Fp32IOFp32WLi256ELi96ELi768EEv26Group_norm_nhwc_fwd_params:
        /* <DEDUP_REMOVED lines=28> */
.L_x_3765:
[----:B0-234-:R-:W0:Y:S01]  /*01c0*/  LDC R9, c[0x0][0x3f8] ;  /* 0x0000fe00ff097b82 */ /* 0x01de220000000800 */
[----:B------:R-:W1:Y:S01]  /*01d0*/  LDCU UR4, c[0x0][0x404] ;  /* 0x00008080ff0477ac */ /* 0x000e620008000800 */
[----:B------:R-:W2:Y:S01]  /*01e0*/  LDCU.64 UR8, c[0x0][0x3e8] ;  /* 0x00007d00ff0877ac */ /* 0x000ea20008000a00 */
[----:B-1----:R-:W-:Y:S01]  /*01f0*/  IMAD R25, R54, UR4, R63 ;  /* 0x0000000436197c24 */ /* 0x002fe2000f8e023f */
[----:B------:R-:W1:Y:S01]  /*0200*/  LDCU.64 UR4, c[0x0][0x3f0] ;  /* 0x00007e00ff0477ac */ /* 0x000e620008000a00 */
[----:B0-----:R-:W-:Y:S02]  /*0210*/  IABS R5, R9 ;  /* 0x0000000900057213 */ /* 0x001fe40000000000 */
[----:B------:R-:W-:Y:S02]  /*0220*/  ISETP.NE.AND P3, PT, R9, RZ, PT ;  /* 0x000000ff0900720c */ /* 0x000fe40003f65270 */
[----:B------:R-:W0:Y:S01]  /*0230*/  I2F.RP R0, R5 ;  /* 0x0000000500007306 */ /* 0x000e220000209400 */
[----:B------:R-:W-:-:S02]  /*0240*/  IADD3 R13, PT, PT, R25, 0x10, RZ ;  /* 0x00000010190d7810 */ /* 0x000fc40007ffe0ff */
[----:B------:R-:W-:Y:S02]  /*0250*/  IADD3 R15, PT, PT, R25, 0x20, RZ ;  /* 0x00000020190f7810 */ /* 0x000fe40007ffe0ff */
[----:B--2---:R-:W-:Y:S02]  /*0260*/  ISETP.GE.U32.AND P6, PT, R13, UR8, PT ;  /* 0x000000080d007c0c */ /* 0x004fe4000bfc6070 */
[----:B------:R-:W-:Y:S02]  /*0270*/  SHF.R.S32.HI R17, RZ, 0x1f, R13 ;  /* 0x0000001fff117819 */ /* 0x000fe4000001140d */
[----:B------:R-:W-:Y:S02]  /*0280*/  SHF.R.S32.HI R19, RZ, 0x1f, R15 ;  /* 0x0000001fff137819 */ /* 0x000fe4000001140f */
[----:B------:R-:W-:Y:S02]  /*0290*/  ISETP.GE.AND.EX P6, PT, R17, UR9, PT, P6 ;  /* 0x0000000911007c0c */ /* 0x000fe4000bfc6360 */
[C---:B------:R-:W-:Y:S01]  /*02a0*/  IADD3 R14, PT, PT, R25.reuse, 0x30, RZ ;  /* 0x00000030190e7810 */ /* 0x040fe20007ffe0ff */
[----:B0-----:R-:W0:Y:S01]  /*02b0*/  MUFU.RCP R0, R0 ;  /* 0x0000000000007308 */ /* 0x001e220000001000 */
[----:B------:R-:W-:-:S02]  /*02c0*/  IADD3 R18, PT, PT, R25, 0x40, RZ ;  /* 0x0000004019127810 */ /* 0x000fc40007ffe0ff */
[----:B------:R-:W-:Y:S02]  /*02d0*/  SHF.R.S32.HI R23, RZ, 0x1f, R14 ;  /* 0x0000001fff177819 */ /* 0x000fe4000001140e */
[----:B0-----:R-:W-:-:S04]  /*02e0*/  IADD3 R2, PT, PT, R0, 0xffffffe, RZ ;  /* 0x0ffffffe00027810 */ /* 0x001fc80007ffe0ff */
[----:B------:R0:W2:Y:S02]  /*02f0*/  F2I.FTZ.U32.TRUNC.NTZ R3, R2 ;  /* 0x0000000200037305 */ /* 0x0000a4000021f000 */
[----:B0-----:R-:W-:Y:S02]  /*0300*/  MOV R2, RZ ;  /* 0x000000ff00027202 */ /* 0x001fe40000000f00 */
[----:B--2---:R-:W-:-:S05]  /*0310*/  IADD3 R4, PT, PT, RZ, -R3, RZ ;  /* 0x80000003ff047210 */ /* 0x004fca0007ffe0ff */
[----:B------:R-:W-:Y:S01]  /*0320*/  IMAD R7, R4, R5, RZ ;  /* 0x0000000504077224 */ /* 0x000fe200078e02ff */
[----:B------:R-:W-:-:S03]  /*0330*/  IABS R4, R58 ;  /* 0x0000003a00047213 */ /* 0x000fc60000000000 */
[----:B------:R-:W-:Y:S01]  /*0340*/  IMAD.HI.U32 R3, R3, R7, R2 ;  /* 0x0000000703037227 */ /* 0x000fe200078e0002 */
[----:B------:R-:W-:-:S05]  /*0350*/  SHF.R.S32.HI R7, RZ, 0x1f, R25 ;  /* 0x0000001fff077819 */ /* 0x000fca0000011419 */
[----:B------:R-:W-:-:S05]  /*0360*/  IMAD.HI.U32 R3, R3, R4, RZ ;  /* 0x0000000403037227 */ /* 0x000fca00078e00ff */
[----:B------:R-:W-:-:S05]  /*0370*/  IADD3 R0, PT, PT, -R3, RZ, RZ ;  /* 0x000000ff03007210 */ /* 0x000fca0007ffe1ff */
[----:B------:R-:W-:-:S05]  /*0380*/  IMAD R0, R5, R0, R4 ;  /* 0x0000000005007224 */ /* 0x000fca00078e0204 */
[----:B------:R-:W-:-:S13]  /*0390*/  ISETP.GT.U32.AND P1, PT, R5, R0, PT ;  /* 0x000000000500720c */ /* 0x000fda0003f24070 */
[-C--:B------:R-:W-:Y:S02]  /*03a0*/  @!P1 IADD3 R0, PT, PT, R0, -R5.reuse, RZ ;  /* 0x8000000500009210 */ /* 0x080fe40007ffe0ff */
[----:B------:R-:W-:Y:S02]  /*03b0*/  @!P1 IADD3 R3, PT, PT, R3, 0x1, RZ ;  /* 0x0000000103039810 */ /* 0x000fe40007ffe0ff */
[----:B------:R-:W-:Y:S02]  /*03c0*/  ISETP.GE.U32.AND P2, PT, R0, R5, PT ;  /* 0x000000050000720c */ /* 0x000fe40003f46070 */
[----:B------:R-:W-:Y:S02]  /*03d0*/  LOP3.LUT R0, R58, R9, RZ, 0x3c, !PT ;  /* 0x000000093a007212 */ /* 0x000fe400078e3cff */
[----:B------:R-:W-:Y:S02]  /*03e0*/  ISETP.GE.U32.AND P1, PT, R25, UR8, PT ;  /* 0x0000000819007c0c */ /* 0x000fe4000bf26070 */
[----:B------:R-:W-:-:S02]  /*03f0*/  ISETP.GE.AND P4, PT, R0, RZ, PT ;  /* 0x000000ff0000720c */ /* 0x000fc40003f86270 */
[----:B------:R-:W-:-:S05]  /*0400*/  ISETP.GE.AND.EX P1, PT, R7, UR9, PT, P1 ;  /* 0x0000000907007c0c */ /* 0x000fca000bf26310 */
[----:B------:R-:W-:Y:S02]  /*0410*/  @P2 IADD3 R3, PT, PT, R3, 0x1, RZ ;  /* 0x0000000103032810 */ /* 0x000fe40007ffe0ff */
[----:B------:R-:W-:Y:S02]  /*0420*/  ISETP.GE.U32.AND P2, PT, R15, UR8, PT ;  /* 0x000000080f007c0c */ /* 0x000fe4000bf46070 */
[----:B------:R-:W-:Y:S02]  /*0430*/  MOV R5, R3 ;  /* 0x0000000300057202 */ /* 0x000fe40000000f00 */
[----:B------:R-:W-:Y:S02]  /*0440*/  ISETP.GE.AND.EX P2, PT, R19, UR9, PT, P2 ;  /* 0x0000000913007c0c */ /* 0x000fe4000bf46320 */
[----:B------:R-:W-:Y:S01]  /*0450*/  @!P4 IADD3 R5, PT, PT, -R5, RZ, RZ ;  /* 0x000000ff0505c210 */ /* 0x000fe20007ffe1ff */
[----:B------:R-:W0:Y:S01]  /*0460*/  @!P1 LDC.64 R10, c[0x0][0x3e0] ;  /* 0x0000f800ff0a9b82 */ /* 0x000e220000000a00 */
[----:B------:R-:W-:-:S04]  /*0470*/  @!P3 LOP3.LUT R5, RZ, R9, RZ, 0x33, !PT ;  /* 0x00000009ff05b212 */ /* 0x000fc800078e33ff */
[----:B------:R-:W-:Y:S02]  /*0480*/  IADD3 R3, PT, PT, -R5, RZ, RZ ;  /* 0x000000ff05037210 */ /* 0x000fe40007ffe1ff */
[----:B------:R-:W-:Y:S01]  /*0490*/  SHF.R.S32.HI R2, RZ, 0x1f, R5 ;  /* 0x0000001fff027819 */ /* 0x000fe20000011405 */
[----:B------:R-:W2:Y:S02]  /*04a0*/  @!P1 LDC.64 R26, c[0x0][0x390] ;  /* 0x0000e400ff1a9b82 */ /* 0x000ea40000000a00 */
[----:B------:R-:W-:Y:S02]  /*04b0*/  IMAD R0, R9, R3, R58 ;  /* 0x0000000309007224 */ /* 0x000fe400078e023a */
[----:B-1----:R-:W-:Y:S02]  /*04c0*/  IMAD R4, R2, UR4, RZ ;  /* 0x0000000402047c24 */ /* 0x002fe4000f8e02ff */
[----:B------:R-:W-:Y:S02]  /*04d0*/  IMAD R0, R0, 0x60, RZ ;  /* 0x0000006000007824 */ /* 0x000fe400078e02ff */
[----:B------:R-:W1:Y:S01]  /*04e0*/  @!P6 LDC.64 R8, c[0x0][0x3e0] ;  /* 0x0000f800ff08eb82 */ /* 0x000e620000000a00 */
[----:B------:R-:W-:-:S02]  /*04f0*/  IMAD R67, R5, UR5, R4 ;  /* 0x0000000505437c24 */ /* 0x000fc4000f8e0204 */
[----:B------:R-:W-:-:S04]  /*0500*/  IADD3 R64, P3, PT, R0, R29, RZ ;  /* 0x0000001d00407210 */ /* 0x000fc80007f7e0ff */
[----:B------:R-:W-:Y:S01]  /*0510*/  LEA.HI.X.SX32 R65, R0, RZ, 0x1, P3 ;  /* 0x000000ff00417211 */ /* 0x000fe200018f0eff */
[----:B------:R-:W3:Y:S01]  /*0520*/  @!P2 LDC.64 R2, c[0x0][0x3e0] ;  /* 0x0000f800ff02ab82 */ /* 0x000ee20000000a00 */
[----:B0-----:R-:W-:Y:S01]  /*0530*/  @!P1 IMAD R4, R7, R10, RZ ;  /* 0x0000000a07049224 */ /* 0x001fe200078e02ff */
[----:B------:R-:W-:Y:S01]  /*0540*/  ISETP.GE.U32.AND P3, PT, R14, UR8, PT ;  /* 0x000000080e007c0c */ /* 0x000fe2000bf66070 */
[----:B------:R-:W-:-:S03]  /*0550*/  IMAD.WIDE.U32 R64, R5, UR4, R64 ;  /* 0x0000000405407c25 */ /* 0x000fc6000f8e0040 */
[----:B------:R-:W-:Y:S01]  /*0560*/  ISETP.GE.AND.EX P3, PT, R23, UR9, PT, P3 ;  /* 0x0000000917007c0c */ /* 0x000fe2000bf66330 */
[----:B------:R-:W-:Y:S01]  /*0570*/  @!P1 IMAD R7, R25, R11, R4 ;  /* 0x0000000b19079224 */ /* 0x000fe200078e0204 */
[----:B------:R-:W-:Y:S01]  /*0580*/  IADD3 R67, PT, PT, R65, R67, RZ ;  /* 0x0000004341437210 */ /* 0x000fe20007ffe0ff */
[----:B------:R-:W0:Y:S01]  /*0590*/  @!P6 LDC.64 R4, c[0x0][0x390] ;  /* 0x0000e400ff04eb82 */ /* 0x000e220000000a00 */
[----:B------:R-:W-:-:S05]  /*05a0*/  @!P1 MOV R66, R64 ;  /* 0x0000004000429202 */ /* 0x000fca0000000f00 */
[----:B------:R-:W-:Y:S02]  /*05b0*/  @!P1 IMAD.WIDE.U32 R10, R25, R10, R66 ;  /* 0x0000000a190a9225 */ /* 0x000fe400078e0042 */
[----:B------:R-:W4:Y:S02]  /*05c0*/  @!P2 LDC.64 R20, c[0x0][0x390] ;  /* 0x0000e400ff14ab82 */ /* 0x000f240000000a00 */
[----:B-1----:R-:W-:Y:S01]  /*05d0*/  @!P6 IMAD R12, R17, R8, RZ ;  /* 0x00000008110ce224 */ /* 0x002fe200078e02ff */
[----:B------:R-:W-:Y:S02]  /*05e0*/  @!P1 IADD3 R7, PT, PT, R11, R7, RZ ;  /* 0x000000070b079210 */ /* 0x000fe40007ffe0ff */
[C---:B--2---:R-:W-:Y:S01]  /*05f0*/  @!P1 LEA R6, P4, R10.reuse, R26, 0x2 ;  /* 0x0000001a0a069211 */ /* 0x044fe200078810ff */
[----:B------:R-:W-:Y:S01]  /*0600*/  @!P6 IMAD R17, R13, R9, R12 ;  /* 0x000000090d11e224 */ /* 0x000fe200078e020c */
[----:B------:R-:W-:Y:S01]  /*0610*/  @!P6 MOV R11, R67 ;  /* 0x00000043000be202 */ /* 0x000fe20000000f00 */
[----:B---3--:R-:W-:Y:S01]  /*0620*/  @!P2 IMAD R12, R19, R2, RZ ;  /* 0x00000002130ca224 */ /* 0x008fe200078e02ff */
[----:B------:R-:W-:-:S02]  /*0630*/  @!P1 LEA.HI.X R7, R10, R27, R7, 0x2, P4 ;  /* 0x0000001b0a079211 */ /* 0x000fc400020f1407 */
[-C--:B------:R-:W-:Y:S01]  /*0640*/  @!P6 MOV R10, R64.reuse ;  /* 0x00000040000ae202 */ /* 0x080fe20000000f00 */
[----:B------:R-:W-:Y:S01]  /*0650*/  @!P2 IMAD R27, R15, R3, R12 ;  /* 0x000000030f1ba224 */ /* 0x000fe200078e020c */
[----:B------:R-:W-:Y:S02]  /*0660*/  @!P2 MOV R12, R64 ;  /* 0x00000040000ca202 */ /* 0x000fe40000000f00 */
[----:B------:R-:W-:Y:S01]  /*0670*/  ISETP.GE.U32.AND P4, PT, R18, UR8, PT ;  /* 0x0000000812007c0c */ /* 0x000fe2000bf86070 */
[----:B------:R-:W-:Y:S01]  /*0680*/  @!P6 IMAD.WIDE.U32 R10, R13, R8, R10 ;  /* 0x000000080d0ae225 */ /* 0x000fe200078e000a */
[----:B------:R-:W-:Y:S01]  /*0690*/  @!P2 MOV R13, R67 ;  /* 0x00000043000da202 */ /* 0x000fe20000000f00 */
[----:B------:R-:W1:Y:S01]  /*06a0*/  @!P3 LDC.64 R8, c[0x0][0x3e0] ;  /* 0x0000f800ff08bb82 */ /* 0x000e620000000a00 */
[----:B------:R-:W-:Y:S02]  /*06b0*/  SHF.R.S32.HI R19, RZ, 0x1f, R18 ;  /* 0x0000001fff137819 */ /* 0x000fe40000011412 */
[----:B------:R-:W-:Y:S01]  /*06c0*/  @!P6 IADD3 R11, PT, PT, R11, R17, RZ ;  /* 0x000000110b0be210 */ /* 0x000fe20007ffe0ff */
[----:B------:R-:W-:Y:S01]  /*06d0*/  @!P2 IMAD.WIDE.U32 R2, R15, R2, R12 ;  /* 0x000000020f02a225 */ /* 0x000fe200078e000c */
[----:B0-----:R-:W-:-:S02]  /*06e0*/  @!P6 LEA R16, P5, R10, R4, 0x2 ;  /* 0x000000040a10e211 */ /* 0x001fc400078a10ff */
[----:B------:R-:W-:Y:S01]  /*06f0*/  ISETP.GE.AND.EX P4, PT, R19, UR9, PT, P4 ;  /* 0x0000000913007c0c */ /* 0x000fe2000bf86340 */
[----:B------:R-:W0:Y:S01]  /*0700*/  @!P3 LDC.64 R12, c[0x0][0x390] ;  /* 0x0000e400ff0cbb82 */ /* 0x000e220000000a00 */
[----:B------:R-:W-:Y:S02]  /*0710*/  @!P6 LEA.HI.X R17, R10, R5, R11, 0x2, P5 ;  /* 0x000000050a11e211 */ /* 0x000fe400028f140b */
[----:B------:R-:W-:Y:S02]  /*0720*/  @!P2 IADD3 R3, PT, PT, R3, R27, RZ ;  /* 0x0000001b0303a210 */ /* 0x000fe40007ffe0ff */
[C---:B----4-:R-:W-:Y:S02]  /*0730*/  @!P2 LEA R20, P5, R2.reuse, R20, 0x2 ;  /* 0x000000140214a211 */ /* 0x050fe400078a10ff */
[----:B------:R-:W-:Y:S02]  /*0740*/  IADD3 R26, PT, PT, R25, 0x50, RZ ;  /* 0x00000050191a7810 */ /* 0x000fe40007ffe0ff */
[----:B------:R-:W-:-:S02]  /*0750*/  @!P2 LEA.HI.X R21, R2, R21, R3, 0x2, P5 ;  /* 0x000000150215a211 */ /* 0x000fc400028f1403 */
[----:B------:R-:W-:Y:S01]  /*0760*/  MOV R3, RZ ;  /* 0x000000ff00037202 */ /* 0x000fe20000000f00 */
[----:B------:R-:W2:Y:S01]  /*0770*/  @!P4 LDC.64 R10, c[0x0][0x3e0] ;  /* 0x0000f800ff0acb82 */ /* 0x000ea20000000a00 */
[----:B------:R-:W-:Y:S02]  /*0780*/  MOV R2, RZ ;  /* 0x000000ff00027202 */ /* 0x000fe40000000f00 */
[----:B------:R-:W-:Y:S01]  /*0790*/  ISETP.GE.U32.AND P5, PT, R26, UR8, PT ;  /* 0x000000081a007c0c */ /* 0x000fe2000bfa6070 */
[----:B-1----:R-:W-:Y:S01]  /*07a0*/  @!P3 IMAD R23, R23, R8, RZ ;  /* 0x000000081717b224 */ /* 0x002fe200078e02ff */
[----:B-----5:R-:W-:Y:S02]  /*07b0*/  SHF.R.S32.HI R35, RZ, 0x1f, R26 ;  /* 0x0000001fff237819 */ /* 0x020fe4000001141a */
[----:B------:R1:W3:Y:S01]  /*07c0*/  @!P1 LDG.E.64 R2, desc[UR6][R6.64] ;  /* 0x0000000606029981 */ /* 0x0002e2000c1e1b00 */
[----:B------:R-:W-:Y:S01]  /*07d0*/  IADD3 R24, PT, PT, R25, 0x60, RZ ;  /* 0x0000006019187810 */ /* 0x000fe20007ffe0ff */
[----:B------:R-:W-:Y:S01]  /*07e0*/  @!P3 IMAD R23, R14, R9, R23 ;  /* 0x000000090e17b224 */ /* 0x000fe200078e0217 */
[----:B------:R-:W-:-:S02]  /*07f0*/  ISETP.GE.AND.EX P5, PT, R35, UR9, PT, P5 ;  /* 0x0000000923007c0c */ /* 0x000fc4000bfa6350 */
[----:B------:R-:W-:Y:S02]  /*0800*/  CS2R R4, SRZ ;  /* 0x0000000000047805 */ /* 0x000fe4000001ff00 */
[----:B-1----:R-:W-:-:S04]  /*0810*/  @!P3 MOV R6, R64 ;  /* 0x000000400006b202 */ /* 0x002fc80000000f00 */
[----:B------:R1:W4:Y:S01]  /*0820*/  @!P6 LDG.E.64 R4, desc[UR6][R16.64] ;  /* 0x000000061004e981 */ /* 0x000322000c1e1b00 */
[----:B------:R-:W-:Y:S02]  /*0830*/  @!P3 MOV R7, R67 ;  /* 0x000000430007b202 */ /* 0x000fe40000000f00 */
[----:B------:R-:W-:Y:S02]  /*0840*/  ISETP.GE.U32.AND P1, PT, R24, UR8, PT ;  /* 0x0000000818007c0c */ /* 0x000fe4000bf26070 */
[----:B------:R-:W-:Y:S01]  /*0850*/  SHF.R.S32.HI R39, RZ, 0x1f, R24 ;  /* 0x0000001fff277819 */ /* 0x000fe20000011418 */
[----:B------:R-:W-:Y:S01]  /*0860*/  @!P3 IMAD.WIDE.U32 R8, R14, R8, R6 ;  /* 0x000000080e08b225 */ /* 0x000fe200078e0006 */
[----:B------:R-:W-:Y:S01]  /*0870*/  CS2R R6, SRZ ;  /* 0x0000000000067805 */ /* 0x000fe2000001ff00 */
[----:B------:R-:W5:Y:S01]  /*0880*/  @!P4 LDC.64 R14, c[0x0][0x390] ;  /* 0x0000e400ff0ecb82 */ /* 0x000f620000000a00 */
[----:B------:R-:W-:Y:S01]  /*0890*/  ISETP.GE.AND.EX P1, PT, R39, UR9, PT, P1 ;  /* 0x0000000927007c0c */ /* 0x000fe2000bf26310 */
[----:B--2---:R-:W-:Y:S01]  /*08a0*/  @!P4 IMAD R19, R19, R10, RZ ;  /* 0x0000000a1313c224 */ /* 0x004fe200078e02ff */
[----:B------:R-:W-:-:S02]  /*08b0*/  IADD3 R31, PT, PT, R25, 0x70, RZ ;  /* 0x00000070191f7810 */ /* 0x000fc40007ffe0ff */
[----:B------:R2:W4:Y:S01]  /*08c0*/  @!P2 LDG.E.64 R6, desc[UR6][R20.64] ;  /* 0x000000061406a981 */ /* 0x000522000c1e1b00 */
[----:B------:R-:W-:Y:S01]  /*08d0*/  @!P3 IADD3 R9, PT, PT, R9, R23, RZ ;  /* 0x000000170909b210 */ /* 0x000fe20007ffe0ff */
[----:B------:R-:W-:Y:S01]  /*08e0*/  @!P4 IMAD R19, R18, R11, R19 ;  /* 0x0000000b1213c224 */ /* 0x000fe200078e0213 */
[----:B-1----:R-:W1:Y:S01]  /*08f0*/  @!P5 LDC.64 R16, c[0x0][0x3e0] ;  /* 0x0000f800ff10db82 */ /* 0x002e620000000a00 */
[----:B0-----:R-:W-:Y:S02]  /*0900*/  @!P3 LEA R28, P6, R8, R12, 0x2 ;  /* 0x0000000c081cb211 */ /* 0x001fe400078c10ff */
[----:B------:R-:W-:Y:S02]  /*0910*/  ISETP.GE.U32.AND P2, PT, R31, UR8, PT ;  /* 0x000000081f007c0c */ /* 0x000fe4000bf46070 */
[----:B------:R-:W-:Y:S02]  /*0920*/  SHF.R.S32.HI R27, RZ, 0x1f, R31 ;  /* 0x0000001fff1b7819 */ /* 0x000fe4000001141f */
[----:B--2---:R-:W-:Y:S01]  /*0930*/  @!P4 MOV R20, R64 ;  /* 0x000000400014c202 */ /* 0x004fe20000000f00 */
[----:B------:R-:W0:Y:S01]  /*0940*/  @!P5 LDC.64 R22, c[0x0][0x390] ;  /* 0x0000e400ff16db82 */ /* 0x000e220000000a00 */
[----:B------:R-:W-:-:S02]  /*0950*/  @!P4 MOV R21, R67 ;  /* 0x000000430015c202 */ /* 0x000fc40000000f00 */
[----:B------:R-:W-:Y:S02]  /*0960*/  @!P3 LEA.HI.X R29, R8, R13, R9, 0x2, P6 ;  /* 0x0000000d081db211 */ /* 0x000fe400030f1409 */
[----:B------:R-:W-:Y:S01]  /*0970*/  ISETP.GE.AND.EX P2, PT, R27, UR9, PT, P2 ;  /* 0x000000091b007c0c */ /* 0x000fe2000bf46320 */
[----:B------:R-:W-:Y:S02]  /*0980*/  @!P4 IMAD.WIDE.U32 R10, R18, R10, R20 ;  /* 0x0000000a120ac225 */ /* 0x000fe400078e0014 */
[----:B------:R-:W2:Y:S01]  /*0990*/  @!P1 LDC.64 R12, c[0x0][0x3e0] ;  /* 0x0000f800ff0c9b82 */ /* 0x000ea20000000a00 */
[----:B------:R-:W-:Y:S02]  /*09a0*/  CS2R R8, SRZ ;  /* 0x0000000000087805 */ /* 0x000fe4000001ff00 */
[----:B------:R-:W-:Y:S02]  /*09b0*/  IADD3 R30, PT, PT, R25, 0x80, RZ ;  /* 0x00000080191e7810 */ /* 0x000fe40007ffe0ff */
[----:B------:R-:W-:-:S02]  /*09c0*/  @!P4 IADD3 R11, PT, PT, R11, R19, RZ ;  /* 0x000000130b0bc210 */ /* 0x000fc40007ffe0ff */
[----:B-----5:R-:W-:Y:S01]  /*09d0*/  @!P4 LEA R36, P6, R10, R14, 0x2 ;  /* 0x0000000e0a24c211 */ /* 0x020fe200078c10ff */
[----:B------:R5:W4:Y:S01]  /*09e0*/  @!P3 LDG.E.64 R8, desc[UR6][R28.64] ;  /* 0x000000061c08b981 */ /* 0x000b22000c1e1b00 */
[----:B------:R-:W0:Y:S01]  /*09f0*/  @!P1 LDC.64 R18, c[0x0][0x390] ;  /* 0x0000e400ff129b82 */ /* 0x000e220000000a00 */
[----:B------:R-:W-:Y:S02]  /*0a00*/  ISETP.GE.U32.AND P3, PT, R30, UR8, PT ;  /* 0x000000081e007c0c */ /* 0x000fe4000bf66070 */
[----:B------:R-:W-:Y:S02]  /*0a10*/  SHF.R.S32.HI R33, RZ, 0x1f, R30 ;  /* 0x0000001fff217819 */ /* 0x000fe4000001141e */
[----:B------:R-:W-:-:S03]  /*0a20*/  @!P4 LEA.HI.X R37, R10, R15, R11, 0x2, P6 ;  /* 0x0000000f0a25c211 */ /* 0x000fc600030f140b */
[----:B------:R-:W0:Y:S01]  /*0a30*/  @!P2 LDC.64 R14, c[0x0][0x3e0] ;  /* 0x0000f800ff0eab82 */ /* 0x000e220000000a00 */
[----:B------:R-:W-:Y:S02]  /*0a40*/  ISETP.GE.AND.EX P3, PT, R33, UR9, PT, P3 ;  /* 0x0000000921007c0c */ /* 0x000fe4000bf66330 */
[----:B------:R-:W-:Y:S02]  /*0a50*/  CS2R R10, SRZ ;  /* 0x00000000000a7805 */ /* 0x000fe4000001ff00 */
[----:B-----5:R-:W-:Y:S01]  /*0a60*/  @!P5 MOV R28, R64 ;  /* 0x00000040001cd202 */ /* 0x020fe20000000f00 */
[-C--:B-1----:R-:W-:Y:S01]  /*0a70*/  @!P5 IMAD R35, R35, R16.reuse, RZ ;  /* 0x000000102323d224 */ /* 0x082fe200078e02ff */
[----:B------:R-:W-:Y:S02]  /*0a80*/  @!P5 MOV R29, R67 ;  /* 0x00000043001dd202 */ /* 0x000fe40000000f00 */
[----:B------:R-:W-:Y:S01]  /*0a90*/  IADD3 R32, PT, PT, R25, 0x90, RZ ;  /* 0x0000009019207810 */ /* 0x000fe20007ffe0ff */
[C---:B------:R-:W-:Y:S01]  /*0aa0*/  @!P5 IMAD R17, R26.reuse, R17, R35 ;  /* 0x000000111a11d224 */ /* 0x040fe200078e0223 */
[----:B------:R1:W5:Y:S01]  /*0ab0*/  @!P4 LDG.E.64 R10, desc[UR6][R36.64] ;  /* 0x00000006240ac981 */ /* 0x000362000c1e1b00 */
[----:B------:R-:W-:Y:S01]  /*0ac0*/  @!P5 IMAD.WIDE.U32 R28, R26, R16, R28 ;  /* 0x000000101a1cd225 */ /* 0x000fe200078e001c */
[----:B------:R-:W-:-:S03]  /*0ad0*/  ISETP.GE.U32.AND P4, PT, R32, UR8, PT ;  /* 0x0000000820007c0c */ /* 0x000fc6000bf86070 */
[----:B--2---:R-:W-:Y:S01]  /*0ae0*/  @!P1 IMAD R39, R39, R12, RZ ;  /* 0x0000000c27279224 */ /* 0x004fe200078e02ff */
[----:B------:R-:W-:Y:S01]  /*0af0*/  SHF.R.S32.HI R35, RZ, 0x1f, R32 ;  /* 0x0000001fff237819 */ /* 0x000fe20000011420 */
[----:B------:R-:W2:Y:S01]  /*0b00*/  @!P3 LDC.64 R20, c[0x0][0x3e0] ;  /* 0x0000f800ff14bb82 */ /* 0x000ea20000000a00 */
[----:B-1----:R-:W-:Y:S02]  /*0b10*/  @!P1 MOV R36, R64 ;  /* 0x0000004000249202 */ /* 0x002fe40000000f00 */
[----:B------:R-:W-:Y:S01]  /*0b20*/  @!P1 MOV R37, R67 ;  /* 0x0000004300259202 */ /* 0x000fe20000000f00 */
[----:B------:R-:W-:Y:S01]  /*0b30*/  @!P1 IMAD R39, R24, R13, R39 ;  /* 0x0000000d18279224 */ /* 0x000fe200078e0227 */
[----:B------:R-:W-:Y:S02]  /*0b40*/  @!P5 IADD3 R17, PT, PT, R29, R17, RZ ;  /* 0x000000111d11d210 */ /* 0x000fe40007ffe0ff */
[----:B0-----:R-:W-:Y:S01]  /*0b50*/  @!P5 LEA R16, P6, R28, R22, 0x2 ;  /* 0x000000161c10d211 */ /* 0x001fe200078c10ff */
[----:B------:R-:W-:Y:S01]  /*0b60*/  @!P1 IMAD.WIDE.U32 R12, R24, R12, R36 ;  /* 0x0000000c180c9225 */ /* 0x000fe200078e0024 */
[----:B------:R-:W-:-:S02]  /*0b70*/  ISETP.GE.AND.EX P4, PT, R35, UR9, PT, P4 ;  /* 0x0000000923007c0c */ /* 0x000fc4000bf86340 */
[----:B------:R-:W-:Y:S02]  /*0b80*/  @!P5 LEA.HI.X R17, R28, R23, R17, 0x2, P6 ;  /* 0x000000171c11d211 */ /* 0x000fe400030f1411 */
[----:B------:R-:W0:Y:S01]  /*0b90*/  @!P2 LDC.64 R22, c[0x0][0x390] ;  /* 0x0000e400ff16ab82 */ /* 0x000e220000000a00 */
[----:B------:R-:W-:Y:S02]  /*0ba0*/  @!P1 IADD3 R13, PT, PT, R13, R39, RZ ;  /* 0x000000270d0d9210 */ /* 0x000fe40007ffe0ff */
[C---:B------:R-:W-:Y:S01]  /*0bb0*/  @!P1 LEA R18, P6, R12.reuse, R18, 0x2 ;  /* 0x000000120c129211 */ /* 0x040fe200078c10ff */
[----:B------:R-:W-:Y:S01]  /*0bc0*/  @!P2 IMAD R24, R27, R14, RZ ;  /* 0x0000000e1b18a224 */ /* 0x000fe200078e02ff */
[----:B------:R-:W-:Y:S02]  /*0bd0*/  @!P2 MOV R36, R64 ;  /* 0x000000400024a202 */ /* 0x000fe40000000f00 */
[----:B------:R-:W-:Y:S01]  /*0be0*/  @!P1 LEA.HI.X R19, R12, R19, R13, 0x2, P6 ;  /* 0x000000130c139211 */ /* 0x000fe200030f140d */
[----:B------:R-:W1:Y:S01]  /*0bf0*/  @!P3 LDC.64 R26, c[0x0][0x390] ;  /* 0x0000e400ff1abb82 */ /* 0x000e620000000a00 */
[----:B------:R-:W-:-:S02]  /*0c00*/  CS2R R12, SRZ ;  /* 0x00000000000c7805 */ /* 0x000fc4000001ff00 */
[----:B------:R-:W-:Y:S01]  /*0c10*/  @!P2 MOV R37, R67 ;  /* 0x000000430025a202 */ /* 0x000fe20000000f00 */
[----:B------:R-:W-:Y:S01]  /*0c20*/  @!P2 IMAD R41, R31, R15, R24 ;  /* 0x0000000f1f29a224 */ /* 0x000fe200078e0218 */
[----:B------:R-:W-:-:S03]  /*0c30*/  IADD3 R24, PT, PT, R25, 0xa0, RZ ;  /* 0x000000a019187810 */ /* 0x000fc60007ffe0ff */
[----:B------:R-:W1:Y:S01]  /*0c40*/  @!P4 LDC.64 R28, c[0x0][0x3e0] ;  /* 0x0000f800ff1ccb82 */ /* 0x000e620000000a00 */
[----:B------:R-:W-:Y:S01]  /*0c50*/  @!P2 IMAD.WIDE.U32 R14, R31, R14, R36 ;  /* 0x0000000e1f0ea225 */ /* 0x000fe200078e0024 */
[----:B------:R1:W5:Y:S01]  /*0c60*/  @!P5 LDG.E.64 R12, desc[UR6][R16.64] ;  /* 0x00000006100cd981 */ /* 0x000362000c1e1b00 */
[----:B------:R-:W-:Y:S02]  /*0c70*/  ISETP.GE.U32.AND P5, PT, R24, UR8, PT ;  /* 0x0000000818007c0c */ /* 0x000fe4000bfa6070 */
[----:B------:R-:W-:Y:S02]  /*0c80*/  SHF.R.S32.HI R37, RZ, 0x1f, R24 ;  /* 0x0000001fff257819 */ /* 0x000fe40000011418 */
[----:B------:R-:W-:Y:S02]  /*0c90*/  @!P3 MOV R38, R64 ;  /* 0x000000400026b202 */ /* 0x000fe40000000f00 */
[----:B------:R-:W-:Y:S02]  /*0ca0*/  @!P3 MOV R39, R67 ;  /* 0x000000430027b202 */ /* 0x000fe40000000f00 */
[----:B------:R-:W-:Y:S01]  /*0cb0*/  ISETP.GE.AND.EX P5, PT, R37, UR9, PT, P5 ;  /* 0x0000000925007c0c */ /* 0x000fe2000bfa6350 */
[-C--:B--2---:R-:W-:Y:S01]  /*0cc0*/  @!P3 IMAD R33, R33, R20.reuse, RZ ;  /* 0x000000142121b224 */ /* 0x084fe200078e02ff */
[----:B------:R-:W-:Y:S01]  /*0cd0*/  @!P2 IADD3 R15, PT, PT, R15, R41, RZ ;  /* 0x000000290f0fa210 */ /* 0x000fe20007ffe0ff */
[----:B------:R-:W-:Y:S01]  /*0ce0*/  @!P3 IMAD.WIDE.U32 R38, R30, R20, R38 ;  /* 0x000000141e26b225 */ /* 0x000fe200078e0026 */
[----:B0-----:R-:W-:-:S03]  /*0cf0*/  @!P2 LEA R20, P6, R14, R22, 0x2 ;  /* 0x000000160e14a211 */ /* 0x001fc600078c10ff */
[----:B------:R-:W-:Y:S01]  /*0d00*/  @!P3 IMAD R33, R30, R21, R33 ;  /* 0x000000151e21b224 */ /* 0x000fe200078e0221 */
[----:B------:R-:W-:Y:S01]  /*0d10*/  @!P2 LEA.HI.X R21, R14, R23, R15, 0x2, P6 ;  /* 0x000000170e15a211 */ /* 0x000fe200030f140f */
[----:B------:R-:W0:Y:S01]  /*0d20*/  @!P4 LDC.64 R30, c[0x0][0x390] ;  /* 0x0000e400ff1ecb82 */ /* 0x000e220000000a00 */
[----:B-1----:R-:W-:Y:S02]  /*0d30*/  @!P3 LEA R26, P6, R38, R26, 0x2 ;  /* 0x0000001a261ab211 */ /* 0x002fe400078c10ff */
[----:B------:R-:W-:Y:S01]  /*0d40*/  @!P3 IADD3 R14, PT, PT, R39, R33, RZ ;  /* 0x00000021270eb210 */ /* 0x000fe20007ffe0ff */
[----:B------:R-:W-:Y:S01]  /*0d50*/  @!P4 IMAD R35, R35, R28, RZ ;  /* 0x0000001c2323c224 */ /* 0x000fe200078e02ff */
[----:B------:R-:W-:-:S03]  /*0d60*/  @!P4 MOV R39, R67 ;  /* 0x000000430027c202 */ /* 0x000fc60000000f00 */
[----:B------:R-:W1:Y:S01]  /*0d70*/  @!P5 LDC.64 R22, c[0x0][0x3e0] ;  /* 0x0000f800ff16db82 */ /* 0x000e620000000a00 */
[----:B------:R-:W-:Y:S02]  /*0d80*/  @!P3 LEA.HI.X R27, R38, R27, R14, 0x2, P6 ;  /* 0x0000001b261bb211 */ /* 0x000fe400030f140e */
[----:B------:R-:W-:Y:S02]  /*0d90*/  @!P4 MOV R38, R64 ;  /* 0x000000400026c202 */ /* 0x000fe40000000f00 */
[----:B------:R-:W-:Y:S01]  /*0da0*/  CS2R R14, SRZ ;  /* 0x00000000000e7805 */ /* 0x000fe2000001ff00 */
[C---:B------:R-:W-:Y:S01]  /*0db0*/  @!P4 IMAD R29, R32.reuse, R29, R35 ;  /* 0x0000001d201dc224 */ /* 0x040fe200078e0223 */
[----:B------:R-:W-:Y:S01]  /*0dc0*/  CS2R R16, SRZ ;  /* 0x0000000000107805 */ /* 0x000fe2000001ff00 */
[----:B------:R-:W-:Y:S01]  /*0dd0*/  @!P4 IMAD.WIDE.U32 R38, R32, R28, R38 ;  /* 0x0000001c2026c225 */ /* 0x000fe200078e0026 */
[C---:B------:R-:W-:Y:S02]  /*0de0*/  IADD3 R32, PT, PT, R25.reuse, 0xb0, RZ ;  /* 0x000000b019207810 */ /* 0x040fe40007ffe0ff */
[----:B------:R2:W5:Y:S01]  /*0df0*/  @!P1 LDG.E.64 R14, desc[UR6][R18.64] ;  /* 0x00000006120e9981 */ /* 0x000562000c1e1b00 */
[----:B------:R-:W-:Y:S01]  /*0e00*/  IADD3 R41, PT, PT, R25, 0xc0, RZ ;  /* 0x000000c019297810 */ /* 0x000fe20007ffe0ff */
[----:B------:R-:W0:Y:S01]  /*0e10*/  @!P5 LDC.64 R42, c[0x0][0x390] ;  /* 0x0000e400ff2adb82 */ /* 0x000e220000000a00 */
[----:B------:R-:W-:Y:S01]  /*0e20*/  ISETP.GE.U32.AND P6, PT, R32, UR8, PT ;  /* 0x0000000820007c0c */ /* 0x000fe2000bfc6070 */
[----:B------:R-:W5:Y:S01]  /*0e30*/  @!P2 LDG.E.64 R16, desc[UR6][R20.64] ;  /* 0x000000061410a981 */ /* 0x000f62000c1e1b00 */
[----:B------:R-:W-:-:S02]  /*0e40*/  SHF.R.S32.HI R35, RZ, 0x1f, R32 ;  /* 0x0000001fff237819 */ /* 0x000fc40000011420 */
[----:B------:R-:W-:Y:S02]  /*0e50*/  ISETP.GE.U32.AND P1, PT, R41, UR8, PT ;  /* 0x0000000829007c0c */ /* 0x000fe4000bf26070 */
[----:B------:R-:W-:Y:S02]  /*0e60*/  SHF.R.S32.HI R33, RZ, 0x1f, R41 ;  /* 0x0000001fff217819 */ /* 0x000fe40000011429 */
[----:B------:R-:W-:Y:S02]  /*0e70*/  ISETP.GE.AND.EX P2, PT, R35, UR9, PT, P6 ;  /* 0x0000000923007c0c */ /* 0x000fe4000bf46360 */
[----:B------:R-:W-:Y:S01]  /*0e80*/  ISETP.GE.AND.EX P1, PT, R33, UR9, PT, P1 ;  /* 0x0000000921007c0c */ /* 0x000fe2000bf26310 */
[----:B-1----:R-:W-:Y:S01]  /*0e90*/  @!P5 IMAD R37, R37, R22, RZ ;  /* 0x000000162525d224 */ /* 0x002fe200078e02ff */
[----:B------:R-:W-:Y:S02]  /*0ea0*/  @!P4 IADD3 R29, PT, PT, R39, R29, RZ ;  /* 0x0000001d271dc210 */ /* 0x000fe40007ffe0ff */
[----:B--2---:R-:W-:-:S02]  /*0eb0*/  CS2R R18, SRZ ;  /* 0x0000000000127805 */ /* 0x004fc4000001ff00 */
[C---:B0-----:R-:W-:Y:S02]  /*0ec0*/  @!P4 LEA R28, P6, R38.reuse, R30, 0x2 ;  /* 0x0000001e261cc211 */ /* 0x041fe400078c10ff */
[----:B------:R-:W-:Y:S02]  /*0ed0*/  IADD3 R46, PT, PT, R25, 0xd0, RZ ;  /* 0x000000d0192e7810 */ /* 0x000fe40007ffe0ff */
[----:B------:R-:W-:Y:S01]  /*0ee0*/  @!P4 LEA.HI.X R29, R38, R31, R29, 0x2, P6 ;  /* 0x0000001f261dc211 */ /* 0x000fe200030f141d */
[----:B------:R-:W-:Y:S01]  /*0ef0*/  @!P5 IMAD R31, R24, R23, R37 ;  /* 0x00000017181fd224 */ /* 0x000fe200078e0225 */
[----:B------:R0:W2:Y:S01]  /*0f00*/  @!P3 LDG.E.64 R18, desc[UR6][R26.64] ;  /* 0x000000061a12b981 */ /* 0x0000a2000c1e1b00 */
[----:B------:R-:W1:Y:S01]  /*0f10*/  @!P2 LDC.64 R36, c[0x0][0x3e0] ;  /* 0x0000f800ff24ab82 */ /* 0x000e620000000a00 */
[----:B------:R-:W-:Y:S02]  /*0f20*/  ISETP.GE.U32.AND P3, PT, R46, UR8, PT ;  /* 0x000000082e007c0c */ /* 0x000fe4000bf66070 */
[----:B------:R-:W-:-:S02]  /*0f30*/  SHF.R.S32.HI R49, RZ, 0x1f, R46 ;  /* 0x0000001fff317819 */ /* 0x000fc4000001142e */
[----:B------:R-:W-:-:S03]  /*0f40*/  IADD3 R45, PT, PT, R25, 0xe0, RZ ;  /* 0x000000e0192d7810 */ /* 0x000fc60007ffe0ff */
[----:B------:R-:W3:Y:S01]  /*0f50*/  @!P1 LDC.64 R38, c[0x0][0x3e0] ;  /* 0x0000f800ff269b82 */ /* 0x000ee20000000a00 */
[----:B0-----:R-:W-:Y:S02]  /*0f60*/  @!P5 MOV R26, R64 ;  /* 0x00000040001ad202 */ /* 0x001fe40000000f00 */
[----:B------:R-:W-:Y:S02]  /*0f70*/  @!P5 MOV R27, R67 ;  /* 0x00000043001bd202 */ /* 0x000fe40000000f00 */
[----:B------:R-:W-:Y:S02]  /*0f80*/  ISETP.GE.AND.EX P3, PT, R49, UR9, PT, P3 ;  /* 0x0000000931007c0c */ /* 0x000fe4000bf66330 */
[----:B------:R-:W-:Y:S01]  /*0f90*/  ISETP.GE.U32.AND P6, PT, R45, UR8, PT ;  /* 0x000000082d007c0c */ /* 0x000fe2000bfc6070 */
[----:B------:R-:W-:Y:S01]  /*0fa0*/  @!P5 IMAD.WIDE.U32 R22, R24, R22, R26 ;  /* 0x000000161816d225 */ /* 0x000fe200078e001a */
[----:B------:R-:W-:Y:S02]  /*0fb0*/  SHF.R.S32.HI R47, RZ, 0x1f, R45 ;  /* 0x0000001fff2f7819 */ /* 0x000fe4000001142d */
[----:B------:R-:W-:-:S02]  /*0fc0*/  CS2R R20, SRZ ;  /* 0x0000000000147805 */ /* 0x000fc4000001ff00 */
[----:B------:R-:W-:Y:S02]  /*0fd0*/  ISETP.GE.AND.EX P6, PT, R47, UR9, PT, P6 ;  /* 0x000000092f007c0c */ /* 0x000fe4000bfc6360 */
[----:B------:R-:W-:Y:S02]  /*0fe0*/  @!P5 IADD3 R23, PT, PT, R23, R31, RZ ;  /* 0x0000001f1717d210 */ /* 0x000fe40007ffe0ff */
[----:B------:R0:W2:Y:S01]  /*0ff0*/  @!P4 LDG.E.64 R20, desc[UR6][R28.64] ;  /* 0x000000061c14c981 */ /* 0x0000a2000c1e1b00 */
[----:B------:R-:W3:Y:S01]  /*1000*/  @!P2 LDC.64 R30, c[0x0][0x390] ;  /* 0x0000e400ff1eab82 */ /* 0x000ee20000000a00 */
[----:B------:R-:W-:Y:S02]  /*1010*/  IADD3 R44, PT, PT, R25, 0xf0, RZ ;  /* 0x000000f0192c7810 */ /* 0x000fe40007ffe0ff */
[----:B------:R-:W-:-:S05]  /*1020*/  @!P5 LEA R42, P4, R22, R42, 0x2 ;  /* 0x0000002a162ad211 */ /* 0x000fca00078810ff */
[----:B------:R-:W3:Y:S01]  /*1030*/  @!P3 LDC.64 R24, c[0x0][0x3e0] ;  /* 0x0000f800ff18bb82 */ /* 0x000ee20000000a00 */
[----:B------:R-:W-:Y:S01]  /*1040*/  @!P5 LEA.HI.X R43, R22, R43, R23, 0x2, P4 ;  /* 0x0000002b162bd211 */ /* 0x000fe200020f1417 */
[----:B-1----:R-:W-:Y:S01]  /*1050*/  @!P2 IMAD R35, R35, R36, RZ ;  /* 0x000000242323a224 */ /* 0x002fe200078e02ff */
[----:B------:R-:W-:Y:S02]  /*1060*/  @!P2 MOV R22, R64 ;  /* 0x000000400016a202 */ /* 0x000fe40000000f00 */
[----:B------:R-:W-:-:S03]  /*1070*/  @!P2 MOV R23, R67 ;  /* 0x000000430017a202 */ /* 0x000fc60000000f00 */
[----:B0-----:R-:W0:Y:S01]  /*1080*/  @!P1 LDC.64 R28, c[0x0][0x390] ;  /* 0x0000e400ff1c9b82 */ /* 0x001e220000000a00 */
[----:B---3--:R-:W-:Y:S01]  /*1090*/  @!P1 IMAD R34, R33, R38, RZ ;  /* 0x0000002621229224 */ /* 0x008fe200078e02ff */
[----:B------:R-:W-:Y:S01]  /*10a0*/  ISETP.GE.U32.AND P4, PT, R44, UR8, PT ;  /* 0x000000082c007c0c */ /* 0x000fe2000bf86070 */
[----:B------:R-:W-:Y:S01]  /*10b0*/  @!P2 IMAD R53, R32, R37, R35 ;  /* 0x000000252035a224 */ /* 0x000fe200078e0223 */
[----:B------:R-:W-:-:S04]  /*10c0*/  SHF.R.S32.HI R51, RZ, 0x1f, R44 ;  /* 0x0000001fff337819 */ /* 0x000fc8000001142c */
[----:B------:R-:W1:Y:S01]  /*10d0*/  @!P6 LDC.64 R26, c[0x0][0x3e0] ;  /* 0x0000f800ff1aeb82 */ /* 0x000e620000000a00 */
[----:B------:R-:W-:Y:S01]  /*10e0*/  @!P2 IMAD.WIDE.U32 R36, R32, R36, R22 ;  /* 0x000000242024a225 */ /* 0x000fe200078e0016 */
[----:B------:R-:W-:Y:S02]  /*10f0*/  CS2R R22, SRZ ;  /* 0x0000000000167805 */ /* 0x000fe4000001ff00 */
[----:B------:R-:W-:Y:S01]  /*1100*/  ISETP.GE.AND.EX P4, PT, R51, UR9, PT, P4 ;  /* 0x0000000933007c0c */ /* 0x000fe2000bf86340 */
[----:B------:R-:W-:Y:S01]  /*1110*/  @!P1 IMAD R69, R41, R39, R34 ;  /* 0x0000002729459224 */ /* 0x000fe200078e0222 */
[----:B------:R-:W-:Y:S02]  /*1120*/  @!P1 MOV R34, R64 ;  /* 0x0000004000229202 */ /* 0x000fe40000000f00 */
[----:B------:R-:W-:Y:S01]  /*1130*/  @!P1 MOV R35, R67 ;  /* 0x0000004300239202 */ /* 0x000fe20000000f00 */
[----:B------:R-:W3:Y:S01]  /*1140*/  @!P3 LDC.64 R32, c[0x0][0x390] ;  /* 0x0000e400ff20bb82 */ /* 0x000ee20000000a00 */
[----:B------:R-:W2:Y:S01]  /*1150*/  @!P5 LDG.E.64 R22, desc[UR6][R42.64] ;  /* 0x000000062a16d981 */ /* 0x000ea2000c1e1b00 */
[----:B------:R-:W-:Y:S01]  /*1160*/  @!P2 IADD3 R37, PT, PT, R37, R53, RZ ;  /* 0x000000352525a210 */ /* 0x000fe20007ffe0ff */
[----:B------:R-:W-:Y:S01]  /*1170*/  @!P1 IMAD.WIDE.U32 R38, R41, R38, R34 ;  /* 0x0000002629269225 */ /* 0x000fe200078e0022 */
[----:B------:R-:W-:-:S04]  /*1180*/  @!P2 LEA R30, P5, R36, R30, 0x2 ;  /* 0x0000001e241ea211 */ /* 0x000fc800078a10ff */
[----:B------:R-:W4:Y:S01]  /*1190*/  @!P6 LDC.64 R40, c[0x0][0x390] ;  /* 0x0000e400ff28eb82 */ /* 0x000f220000000a00 */
[----:B------:R-:W-:Y:S01]  /*11a0*/  @!P2 LEA.HI.X R31, R36, R31, R37, 0x2, P5 ;  /* 0x0000001f241fa211 */ /* 0x000fe200028f1425 */
[----:B------:R-:W-:Y:S01]  /*11b0*/  @!P3 IMAD R49, R49, R24, RZ ;  /* 0x000000183131b224 */ /* 0x000fe200078e02ff */
[----:B------:R-:W-:Y:S02]  /*11c0*/  @!P3 MOV R36, R64 ;  /* 0x000000400024b202 */ /* 0x000fe40000000f00 */
[----:B------:R-:W-:Y:S01]  /*11d0*/  @!P3 MOV R37, R67 ;  /* 0x000000430025b202 */ /* 0x000fe20000000f00 */
[C---:B------:R-:W-:Y:S02]  /*11e0*/  @!P3 IMAD R49, R46.reuse, R25, R49 ;  /* 0x000000192e31b224 */ /* 0x040fe400078e0231 */
[----:B------:R-:W4:Y:S01]  /*11f0*/  @!P4 LDC.64 R34, c[0x0][0x3e0] ;  /* 0x0000f800ff22cb82 */ /* 0x000f220000000a00 */
[----:B------:R-:W-:Y:S01]  /*1200*/  @!P1 IADD3 R39, PT, PT, R39, R69, RZ ;  /* 0x0000004527279210 */ /* 0x000fe20007ffe0ff */
[----:B------:R-:W-:Y:S01]  /*1210*/  @!P3 IMAD.WIDE.U32 R24, R46, R24, R36 ;  /* 0x000000182e18b225 */ /* 0x000fe200078e0024 */
[----:B0-----:R-:W-:-:S02]  /*1220*/  @!P1 LEA R28, P5, R38, R28, 0x2 ;  /* 0x0000001c261c9211 */ /* 0x001fc400078a10ff */
[----:B------:R-:W-:Y:S01]  /*1230*/  @!P6 MOV R36, R64 ;  /* 0x000000400024e202 */ /* 0x000fe20000000f00 */
[-C--:B-1----:R-:W-:Y:S01]  /*1240*/  @!P6 IMAD R48, R47, R26.reuse, RZ ;  /* 0x0000001a2f30e224 */ /* 0x082fe200078e02ff */
[----:B------:R-:W-:Y:S02]  /*1250*/  @!P6 MOV R37, R67 ;  /* 0x000000430025e202 */ /* 0x000fe40000000f00 */
[----:B------:R-:W-:Y:S01]  /*1260*/  @!P1 LEA.HI.X R29, R38, R29, R39, 0x2, P5 ;  /* 0x0000001d261d9211 */ /* 0x000fe200028f1427 */
[C---:B------:R-:W-:Y:S02]  /*1270*/  @!P6 IMAD R39, R45.reuse, R27, R48 ;  /* 0x0000001b2d27e224 */ /* 0x040fe400078e0230 */
[----:B------:R-:W-:Y:S02]  /*1280*/  @!P6 IMAD.WIDE.U32 R26, R45, R26, R36 ;  /* 0x0000001a2d1ae225 */ /* 0x000fe400078e0024 */
[----:B------:R-:W0:Y:S01]  /*1290*/  @!P4 LDC.64 R36, c[0x0][0x390] ;  /* 0x0000e400ff24cb82 */ /* 0x000e220000000a00 */
[----:B------:R-:W-:-:S02]  /*12a0*/  @!P3 IADD3 R25, PT, PT, R25, R49, RZ ;  /* 0x000000311919b210 */ /* 0x000fc40007ffe0ff */
[C---:B---3--:R-:W-:Y:S02]  /*12b0*/  @!P3 LEA R32, P5, R24.reuse, R32, 0x2 ;  /* 0x000000201820b211 */ /* 0x048fe400078a10ff */
[----:B------:R-:W-:Y:S02]  /*12c0*/  @!P6 IADD3 R27, PT, PT, R27, R39, RZ ;  /* 0x000000271b1be210 */ /* 0x000fe40007ffe0ff */
[----:B------:R-:W-:Y:S02]  /*12d0*/  @!P3 LEA.HI.X R33, R24, R33, R25, 0x2, P5 ;  /* 0x000000211821b211 */ /* 0x000fe400028f1419 */
[----:B------:R-:W-:Y:S02]  /*12e0*/  CS2R R24, SRZ ;  /* 0x0000000000187805 */ /* 0x000fe4000001ff00 */
[----:B----4-:R-:W-:Y:S01]  /*12f0*/  @!P6 LEA R40, P5, R26, R40, 0x2 ;  /* 0x000000281a28e211 */ /* 0x010fe200078a10ff */
[----:B------:R-:W-:-:S03]  /*1300*/  @!P4 IMAD R51, R51, R34, RZ ;  /* 0x000000223333c224 */ /* 0x000fc600078e02ff */
[----:B------:R-:W-:Y:S02]  /*1310*/  @!P6 LEA.HI.X R41, R26, R41, R27, 0x2, P5 ;  /* 0x000000291a29e211 */ /* 0x000fe400028f141b */
[----:B------:R-:W-:Y:S01]  /*1320*/  CS2R R26, SRZ ;  /* 0x00000000001a7805 */ /* 0x000fe2000001ff00 */
[----:B------:R1:W3:Y:S01]  /*1330*/  @!P2 LDG.E.64 R24, desc[UR6][R30.64] ;  /* 0x000000061e18a981 */ /* 0x0002e2000c1e1b00 */
[----:B------:R-:W-:Y:S01]  /*1340*/  CS2R R48, SRZ ;  /* 0x0000000000307805 */ /* 0x000fe2000001ff00 */
[----:B------:R-:W-:-:S03]  /*1350*/  @!P4 IMAD R39, R44, R35, R51 ;  /* 0x000000232c27c224 */ /* 0x000fc600078e0233 */
[----:B------:R4:W3:Y:S01]  /*1360*/  @!P1 LDG.E.64 R26, desc[UR6][R28.64] ;  /* 0x000000061c1a9981 */ /* 0x0008e2000c1e1b00 */
[----:B-1----:R-:W-:Y:S02]  /*1370*/  @!P4 MOV R30, R64 ;  /* 0x00000040001ec202 */ /* 0x002fe40000000f00 */
[----:B------:R-:W-:Y:S02]  /*1380*/  @!P4 MOV R31, R67 ;  /* 0x00000043001fc202 */ /* 0x000fe40000000f00 */
[----:B------:R-:W-:Y:S01]  /*1390*/  CS2R R50, SRZ ;  /* 0x0000000000327805 */ /* 0x000fe2000001ff00 */
[----:B------:R1:W3:Y:S01]  /*13a0*/  @!P3 LDG.E.64 R48, desc[UR6][R32.64] ;  /* 0x000000062030b981 */ /* 0x0002e2000c1e1b00 */
[----:B------:R-:W-:Y:S01]  /*13b0*/  @!P4 IMAD.WIDE.U32 R34, R44, R34, R30 ;  /* 0x000000222c22c225 */ /* 0x000fe200078e001e */
[----:B------:R-:W-:-:S03]  /*13c0*/  CS2R R52, SRZ ;  /* 0x0000000000347805 */ /* 0x000fc6000001ff00 */
[----:B------:R-:W3:Y:S01]  /*13d0*/  @!P6 LDG.E.64 R50, desc[UR6][R40.64] ;  /* 0x000000062832e981 */ /* 0x000ee2000c1e1b00 */
[----:B------:R-:W-:Y:S02]  /*13e0*/  @!P4 IADD3 R35, PT, PT, R35, R39, RZ ;  /* 0x000000272323c210 */ /* 0x000fe40007ffe0ff */
[----:B0-----:R-:W-:-:S04]  /*13f0*/  @!P4 LEA R36, P1, R34, R36, 0x2 ;  /* 0x000000242224c211 */ /* 0x001fc800078210ff */
[----:B------:R-:W-:-:S05]  /*1400*/  @!P4 LEA.HI.X R37, R34, R37, R35, 0x2, P1 ;  /* 0x000000252225c211 */ /* 0x000fca00008f1423 */
[----:B------:R-:W3:Y:S01]  /*1410*/  @!P4 LDG.E.64 R52, desc[UR6][R36.64] ;  /* 0x000000062434c981 */ /* 0x000ee2000c1e1b00 */
[----:B----4-:R-:W-:Y:S01]  /*1420*/  FMUL.FTZ R29, R3, R3 ;  /* 0x00000003031d7220 */ /* 0x010fe20000410000 */
[----:B------:R-:W-:-:S03]  /*1430*/  FADD.FTZ R28, R2, R3 ;  /* 0x00000003021c7221 */ /* 0x000fc60000010000 */
[----:B------:R-:W-:Y:S01]  /*1440*/  FFMA.FTZ R29, R2, R2, R29 ;  /* 0x00000002021d7223 */ /* 0x000fe2000001001d */
[----:B-1----:R-:W-:Y:S01]  /*1450*/  FMUL.FTZ R33, R5, R5 ;  /* 0x0000000505217220 */ /* 0x002fe20000410000 */
[C---:B------:R-:W-:Y:S01]  /*1460*/  FADD.FTZ R31, R4.reuse, R5 ;  /* 0x00000005041f7221 */ /* 0x040fe20000010000 */
[----:B------:R-:W-:Y:S01]  /*1470*/  FADD.FTZ R28, RZ, R28 ;  /* 0x0000001cff1c7221 */ /* 0x000fe20000010000 */
[----:B------:R-:W-:Y:S01]  /*1480*/  FADD.FTZ R29, RZ, R29 ;  /* 0x0000001dff1d7221 */ /* 0x000fe20000010000 */
[----:B------:R-:W-:Y:S02]  /*1490*/  FFMA.FTZ R30, R4, R4, R33 ;  /* 0x00000004041e7223 */ /* 0x000fe40000010021 */
[----:B------:R-:W-:Y:S02]  /*14a0*/  FADD.FTZ R28, R28, R31 ;  /* 0x0000001f1c1c7221 */ /* 0x000fe40000010000 */
[----:B------:R-:W-:Y:S01]  /*14b0*/  FADD.FTZ R29, R29, R30 ;  /* 0x0000001e1d1d7221 */ /* 0x000fe20000010000 */
[----:B------:R-:W-:Y:S01]  /*14c0*/  FMUL.FTZ R33, R7, R7 ;  /* 0x0000000707217220 */ /* 0x000fe20000410000 */
[----:B------:R-:W-:-:S03]  /*14d0*/  FADD.FTZ R31, R6, R7 ;  /* 0x00000007061f7221 */ /* 0x000fc60000010000 */
[----:B------:R-:W-:Y:S01]  /*14e0*/  FFMA.FTZ R30, R6, R6, R33 ;  /* 0x00000006061e7223 */ /* 0x000fe20000010021 */
[----:B------:R-:W-:-:S03]  /*14f0*/  FADD.FTZ R28, R28, R31 ;  /* 0x0000001f1c1c7221 */ /* 0x000fc60000010000 */
[----:B------:R-:W-:Y:S01]  /*1500*/  FADD.FTZ R29, R29, R30 ;  /* 0x0000001e1d1d7221 */ /* 0x000fe20000010000 */
[----:B------:R-:W-:Y:S01]  /*1510*/  FMUL.FTZ R33, R9, R9 ;  /* 0x0000000909217220 */ /* 0x000fe20000410000 */
[----:B------:R-:W-:-:S03]  /*1520*/  FADD.FTZ R31, R8, R9 ;  /* 0x00000009081f7221 */ /* 0x000fc60000010000 */
[----:B------:R-:W-:Y:S01]  /*1530*/  FFMA.FTZ R30, R8, R8, R33 ;  /* 0x00000008081e7223 */ /* 0x000fe20000010021 */
[----:B------:R-:W-:-:S03]  /*1540*/  FADD.FTZ R28, R28, R31 ;  /* 0x0000001f1c1c7221 */ /* 0x000fc60000010000 */
[----:B------:R-:W-:Y:S01]  /*1550*/  FADD.FTZ R29, R29, R30 ;  /* 0x0000001e1d1d7221 */ /* 0x000fe20000010000 */
[----:B-----5:R-:W-:Y:S01]  /*1560*/  FMUL.FTZ R33, R11, R11 ;  /* 0x0000000b0b217220 */ /* 0x020fe20000410000 */
        /* <DEDUP_REMOVED lines=12> */
[----:B------:R-:W-:Y:S01]  /*1630*/  FMUL.FTZ R33, R17, R17 ;  /* 0x0000001111217220 */ /* 0x000fe20000410000 */
[----:B------:R-:W-:Y:S01]  /*1640*/  FADD.FTZ R28, R28, R31 ;  /* 0x0000001f1c1c7221 */ /* 0x000fe20000010000 */
[C---:B------:R-:W-:Y:S01]  /*1650*/  FADD.FTZ R31, R16.reuse, R17 ;  /* 0x00000011101f7221 */ /* 0x040fe20000010000 */
[----:B------:R-:W-:Y:S01]  /*1660*/  FADD.FTZ R29, R29, R30 ;  /* 0x0000001e1d1d7221 */ /* 0x000fe20000010000 */
[----:B------:R-:W-:Y:S02]  /*1670*/  FFMA.FTZ R30, R16, R16, R33 ;  /* 0x00000010101e7223 */ /* 0x000fe40000010021 */
[----:B------:R-:W-:Y:S02]  /*1680*/  FADD.FTZ R28, R28, R31 ;  /* 0x0000001f1c1c7221 */ /* 0x000fe40000010000 */
[----:B------:R-:W-:Y:S01]  /*1690*/  FADD.FTZ R29, R29, R30 ;  /* 0x0000001e1d1d7221 */ /* 0x000fe20000010000 */
[----:B--2---:R-:W-:Y:S01]  /*16a0*/  FMUL.FTZ R33, R19, R19 ;  /* 0x0000001313217220 */ /* 0x004fe20000410000 */
        /* <DEDUP_REMOVED lines=14> */
[----:B---3--:R-:W-:Y:S01]  /*1790*/  FMUL.FTZ R33, R25, R25 ;  /* 0x0000001919217220 */ /* 0x008fe20000410000 */
[----:B------:R-:W-:-:S03]  /*17a0*/  FADD.FTZ R31, R24, R25 ;  /* 0x00000019181f7221 */ /* 0x000fc60000010000 */
[----:B------:R-:W-:Y:S01]  /*17b0*/  FFMA.FTZ R30, R24, R24, R33 ;  /* 0x00000018181e7223 */ /* 0x000fe20000010021 */
[----:B------:R-:W-:Y:S01]  /*17c0*/  FMUL.FTZ R33, R27, R27 ;  /* 0x0000001b1b217220 */ /* 0x000fe20000410000 */
[----:B------:R-:W-:Y:S01]  /*17d0*/  FADD.FTZ R28, R28, R31 ;  /* 0x0000001f1c1c7221 */ /* 0x000fe20000010000 */
[C---:B------:R-:W-:Y:S01]  /*17e0*/  FADD.FTZ R31, R26.reuse, R27 ;  /* 0x0000001b1a1f7221 */ /* 0x040fe20000010000 */
[----:B------:R-:W-:Y:S01]  /*17f0*/  FADD.FTZ R29, R29, R30 ;  /* 0x0000001e1d1d7221 */ /* 0x000fe20000010000 */
[----:B------:R-:W-:Y:S02]  /*1800*/  FFMA.FTZ R30, R26, R26, R33 ;  /* 0x0000001a1a1e7223 */ /* 0x000fe40000010021 */
[----:B------:R-:W-:Y:S01]  /*1810*/  FADD.FTZ R28, R28, R31 ;  /* 0x0000001f1c1c7221 */ /* 0x000fe20000010000 */
[----:B------:R-:W-:Y:S01]  /*1820*/  FMUL.FTZ R33, R49, R49 ;  /* 0x0000003131217220 */ /* 0x000fe20000410000 */
[----:B------:R-:W-:Y:S01]  /*1830*/  FADD.FTZ R29, R29, R30 ;  /* 0x0000001e1d1d7221 */ /* 0x000fe20000010000 */
[----:B------:R-:W-:-:S02]  /*1840*/  FADD.FTZ R31, R48, R49 ;  /* 0x00000031301f7221 */ /* 0x000fc40000010000 */
        /* <DEDUP_REMOVED lines=8> */
[----:B------:R-:W-:Y:S01]  /*18d0*/  FMUL.FTZ R33, R53, R53 ;  /* 0x0000003535217220 */ /* 0x000fe20000410000 */
[----:B------:R-:W-:-:S03]  /*18e0*/  FADD.FTZ R31, R52, R53 ;  /* 0x00000035341f7221 */ /* 0x000fc60000010000 */
[----:B------:R-:W-:Y:S01]  /*18f0*/  FFMA.FTZ R30, R52, R52, R33 ;  /* 0x00000034341e7223 */ /* 0x000fe20000010021 */
[----:B------:R-:W-:-:S03]  /*1900*/  FADD.FTZ R28, R28, R31 ;  /* 0x0000001f1c1c7221 */ /* 0x000fc60000010000 */
[----:B------:R-:W-:Y:S02]  /*1910*/  FADD.FTZ R29, R29, R30 ;  /* 0x0000001e1d1d7221 */ /* 0x000fe40000010000 */
        /* <DEDUP_REMOVED lines=38> */
.L_x_3691:
[----:B------:R-:W-:Y:S05]  /*1b80*/  BSYNC.RECONVERGENT B0 ;  /* 0x0000000000007941 */ /* 0x000fea0003800200 */
.L_x_3690:
[----:B------:R-:W-:Y:S06]  /*1b90*/  BAR.SYNC.DEFER_BLOCKING 0x0 ;  /* 0x0000000000007b1d */ /* 0x000fec0000010000 */
[----:B------:R-:W-:Y:S04]  /*1ba0*/  BSSY.RECONVERGENT B0, `(.L_x_3692) ;  /* 0x000003f000007945 */ /* 0x000fe80003800200 */
[----:B------:R-:W-:Y:S05]  /*1bb0*/  @P2 BRA `(.L_x_3693) ;  /* 0x0000000000f42947 */ /* 0x000fea0003800000 */
[----:B------:R-:W4:Y:S01]  /*1bc0*/  S2UR UR5, SR_CgaCtaId ;  /* 0x00000000000579c3 */ /* 0x000f220000008800 */
[----:B------:R-:W-:Y:S02]  /*1bd0*/  UMOV UR4, 0x400 ;  /* 0x0000040000047882 */ /* 0x000fe40000000000 */
[----:B----4-:R-:W-:-:S09]  /*1be0*/  ULEA UR4, UR5, UR4, 0x18 ;  /* 0x0000000405047291 */ /* 0x010fd2000f8ec0ff */
[----:B-1----:R-:W1:Y:S04]  /*1bf0*/  LDS.128 R36, [UR4+0x20] ;  /* 0x00002004ff247984 */ /* 0x002e680008000c00 */
[----:B------:R-:W4:Y:S04]  /*1c00*/  LDS.128 R40, [UR4+0x30] ;  /* 0x00003004ff287984 */ /* 0x000f280008000c00 */
[----:B---3--:R-:W3:Y:S01]  /*1c10*/  LDS.128 R28, [UR4+0x40] ;  /* 0x00004004ff1c7984 */ /* 0x008ee20008000c00 */
[----:B-1----:R-:W-:Y:S01]  /*1c20*/  FADD.FTZ R45, R32, R36 ;  /* 0x00000024202d7221 */ /* 0x002fe20000010000 */
[----:B------:R-:W-:-:S02]  /*1c30*/  FADD.FTZ R36, R33, R37 ;  /* 0x0000002521247221 */ /* 0x000fc40000010000 */
[----:B0-2---:R-:W0:Y:S01]  /*1c40*/  LDS.128 R32, [UR4+0x50] ;  /* 0x00005004ff207984 */ /* 0x005e220008000c00 */
[----:B------:R-:W-:Y:S01]  /*1c50*/  FADD.FTZ R45, R45, R38 ;  /* 0x000000262d2d7221 */ /* 0x000fe20000010000 */
[----:B------:R-:W-:-:S03]  /*1c60*/  FADD.FTZ R36, R36, R39 ;  /* 0x0000002724247221 */ /* 0x000fc60000010000 */
[----:B----4-:R-:W-:Y:S01]  /*1c70*/  FADD.FTZ R45, R45, R40 ;  /* 0x000000282d2d7221 */ /* 0x010fe20000010000 */
[----:B------:R-:W-:Y:S02]  /*1c80*/  FADD.FTZ R40, R36, R41 ;  /* 0x0000002924287221 */ /* 0x000fe40000010000 */
[----:B------:R-:W1:Y:S01]  /*1c90*/  LDS.128 R36, [UR4+0x60] ;  /* 0x00006004ff247984 */ /* 0x000e620008000c00 */
[----:B------:R-:W-:Y:S01]  /*1ca0*/  FADD.FTZ R45, R45, R42 ;  /* 0x0000002a2d2d7221 */ /* 0x000fe20000010000 */
[----:B------:R-:W-:Y:S02]  /*1cb0*/  FADD.FTZ R44, R40, R43 ;  /* 0x0000002b282c7221 */ /* 0x000fe40000010000 */
[----:B------:R-:W2:Y:S01]  /*1cc0*/  LDS.128 R40, [UR4+0x70] ;  /* 0x00007004ff287984 */ /* 0x000ea20008000c00 */
[----:B---3--:R-:W-:Y:S01]  /*1cd0*/  FADD.FTZ R69, R45, R28 ;  /* 0x0000001c2d457221 */ /* 0x008fe20000010000 */
[----:B------:R-:W-:Y:S02]  /*1ce0*/  FADD.FTZ R28, R44, R29 ;  /* 0x0000001d2c1c7221 */ /* 0x000fe40000010000 */
[----:B------:R-:W3:Y:S01]  /*1cf0*/  LDS.128 R44, [UR4+0x80] ;  /* 0x00008004ff2c7984 */ /* 0x000ee20008000c00 */
[----:B------:R-:W-:Y:S01]  /*1d00*/  FADD.FTZ R69, R69, R30 ;  /* 0x0000001e45457221 */ /* 0x000fe20000010000 */
[----:B------:R-:W-:-:S04]  /*1d10*/  FADD.FTZ R28, R28, R31 ;  /* 0x0000001f1c1c7221 */ /* 0x000fc80000010000 */
[----:B0-----:R-:W-:Y:S01]  /*1d20*/  FADD.FTZ R28, R28, R33 ;  /* 0x000000211c1c7221 */ /* 0x001fe20000010000 */
[----:B------:R-:W-:-:S03]  /*1d30*/  FADD.FTZ R69, R69, R32 ;  /* 0x0000002045457221 */ /* 0x000fc60000010000 */
[----:B------:R-:W-:Y:S01]  /*1d40*/  FADD.FTZ R28, R28, R35 ;  /* 0x000000231c1c7221 */ /* 0x000fe20000010000 */
[----:B------:R-:W-:-:S03]  /*1d50*/  FADD.FTZ R69, R69, R34 ;  /* 0x0000002245457221 */ /* 0x000fc60000010000 */
[----:B-1----:R-:W-:Y:S01]  /*1d60*/  FADD.FTZ R32, R28, R37 ;  /* 0x000000251c207221 */ /* 0x002fe20000010000 */
[----:B------:R-:W-:Y:S01]  /*1d70*/  FADD.FTZ R69, R69, R36 ;  /* 0x0000002445457221 */ /* 0x000fe20000010000 */
[----:B------:R-:W0:Y:S02]  /*1d80*/  LDS.128 R28, [UR4+0x90] ;  /* 0x00009004ff1c7984 */ /* 0x000e240008000c00 */
[----:B------:R-:W-:Y:S01]  /*1d90*/  FADD.FTZ R32, R32, R39 ;  /* 0x0000002720207221 */ /* 0x000fe20000010000 */
[----:B------:R-:W-:-:S03]  /*1da0*/  FADD.FTZ R69, R69, R38 ;  /* 0x0000002645457221 */ /* 0x000fc60000010000 */
[----:B--2---:R-:W-:Y:S01]  /*1db0*/  FADD.FTZ R36, R32, R41 ;  /* 0x0000002920247221 */ /* 0x004fe20000010000 */
[----:B------:R-:W-:Y:S01]  /*1dc0*/  FADD.FTZ R69, R69, R40 ;  /* 0x0000002845457221 */ /* 0x000fe20000010000 */
[----:B------:R-:W1:Y:S02]  /*1dd0*/  LDS.128 R32, [UR4+0xa0] ;  /* 0x0000a004ff207984 */ /* 0x000e640008000c00 */
        /* <DEDUP_REMOVED lines=27> */
.L_x_3693:
[----:B------:R-:W-:Y:S05]  /*1f90*/  BSYNC.RECONVERGENT B0 ;  /* 0x0000000000007941 */ /* 0x000fea0003800200 */
.L_x_3692:
        /* <DEDUP_REMOVED lines=27> */
.L_x_3696:
[----:B------:R-:W2:Y:S04]  /*2150*/  LDG.E.STRONG.GPU R28, desc[UR6][R30.64] ;  /* 0x000000061e1c7981 */ /* 0x000ea8000c1ef900 */
[----:B--2---:R-:W-:Y:S01]  /*2160*/  CCTL.IVALL ;  /* 0x00000000ff00798f */ /* 0x004fe20002000000 */
[----:B------:R-:W-:Y:S05]  /*2170*/  YIELD ;  /* 0x0000000000007946 */ /* 0x000fea0003800000 */
[----:B------:R-:W-:-:S13]  /*2180*/  ISETP.NE.AND P1, PT, R28, R37, PT ;  /* 0x000000251c00720c */ /* 0x000fda0003f25270 */
[----:B------:R-:W-:Y:S05]  /*2190*/  @P1 BRA `(.L_x_3696) ;  /* 0xfffffffc00ec1947 */ /* 0x000fea000383ffff */
.L_x_3695:
[----:B------:R-:W3:Y:S01]  /*21a0*/  LDC R28, c[0x0][0x370] ;  /* 0x0000dc00ff1c7b82 */ /* 0x000ee20000000800 */
[----:B------:R-:W-:Y:S05]  /*21b0*/  WARPSYNC.ALL ;  /* 0x0000000000007948 */ /* 0x000fea0003800000 */
[----:B---3--:R-:W-:Y:S02]  /*21c0*/  ISETP.GE.U32.AND P1, PT, R28, 0x8, PT ;  /* 0x000000081c00780c */ /* 0x008fe40003f26070 */
[----:B------:R-:W-:Y:S01]  /*21d0*/  BAR.SYNC.DEFER_BLOCKING 0x0 ;  /* 0x0000000000007b1d */ /* 0x000fe20000010000 */
[----:B------:R-:W-:-:S10]  /*21e0*/  HFMA2 R31, -RZ, RZ, 0, 0 ;  /* 0x00000000ff1f7431 */ /* 0x000fd400000001ff */
[----:B------:R-:W-:Y:S05]  /*21f0*/  @!P1 BRA `(.L_x_3697) ;  /* 0x0000000400209947 */ /* 0x000fea0003800000 */
[CC--:B------:R-:W-:Y:S01]  /*2200*/  LEA R31, R57.reuse, R56.reuse, 0x1 ;  /* 0x00000038391f7211 */ /* 0x0c0fe200078e08ff */
[C-C-:B-1----:R-:W-:Y:S01]  /*2210*/  IMAD R36, R57.reuse, 0x6, R56.reuse ;  /* 0x0000000639247824 */ /* 0x142fe200078e0238 */
[CC--:B------:R-:W-:Y:S01]  /*2220*/  LEA R29, R57.reuse, R56.reuse, 0x2 ;  /* 0x00000038391d7211 */ /* 0x0c0fe200078e10ff */
[C-C-:B------:R-:W-:Y:S01]  /*2230*/  IMAD R30, R57.reuse, 0x5, R56.reuse ;  /* 0x00000005391e7824 */ /* 0x140fe200078e0238 */
[----:B------:R-:W-:Y:S01]  /*2240*/  IADD3 R37, PT, PT, R56, R57, RZ ;  /* 0x0000003938257210 */ /* 0x000fe20007ffe0ff */
[C-C-:B------:R-:W-:Y:S01]  /*2250*/  IMAD R28, R57.reuse, 0x3, R56.reuse ;  /* 0x00000003391c7824 */ /* 0x140fe200078e0238 */
[----:B------:R-:W-:Y:S01]  /*2260*/  IADD3 R62, PT, PT, -R54, RZ, RZ ;  /* 0x000000ff363e7210 */ /* 0x000fe20007ffe1ff */
[----:B------:R-:W-:Y:S01]  /*2270*/  IMAD R34, R57, 0x7, R56 ;  /* 0x0000000739227824 */ /* 0x000fe200078e0238 */
[----:B--2---:R-:W-:Y:S01]  /*2280*/  MOV R35, R56 ;  /* 0x0000003800237202 */ /* 0x004fe20000000f00 */
[----:B------:R-:W-:-:S06]  /*2290*/  UMOV UR4, URZ ;  /* 0x000000ff00047c82 */ /* 0x000fcc0008000000 */
.L_x_3698:
        /* <DEDUP_REMOVED lines=9> */
[----:B------:R-:W2:Y:S01]  /*2330*/  @!P5 LDG.E.64 R42, desc[UR6][R42.64] ;  /* 0x000000062a2ad981 */ /* 0x000ea2000c1e1b00 */
[----:B------:R-:W-:Y:S01]  /*2340*/  ISETP.EQ.OR P3, PT, R54, UR5, P2 ;  /* 0x0000000536007c0c */ /* 0x000fe20009762670 */
[----:B------:R-:W-:-:S04]  /*2350*/  UIADD3 UR8, UPT, UPT, UR4, 0x4, URZ ;  /* 0x0000000404087890 */ /* 0x000fc8000fffe0ff */
[----:B------:R-:W-:-:S06]  /*2360*/  @!P1 IMAD.WIDE.U32 R44, R31, 0x8, R40 ;  /* 0x000000081f2c9825 */ /* 0x000fcc00078e0028 */
[----:B------:R-:W3:Y:S02]  /*2370*/  @!P1 LDG.E.64 R44, desc[UR6][R44.64] ;  /* 0x000000062c2c9981 */ /* 0x000ee4000c1e1b00 */
[----:B------:R-:W-:-:S06]  /*2380*/  @!P3 IMAD.WIDE.U32 R46, R28, 0x8, R40 ;  /* 0x000000081c2eb825 */ /* 0x000fcc00078e0028 */
[----:B------:R-:W4:Y:S01]  /*2390*/  @!P3 LDG.E.64 R46, desc[UR6][R46.64] ;  /* 0x000000062e2eb981 */ /* 0x000f22000c1e1b00 */
[----:B------:R-:W-:Y:S01]  /*23a0*/  UIADD3 UR5, UPT, UPT, UR4, 0x5, URZ ;  /* 0x0000000504057890 */ /* 0x000fe2000fffe0ff */
[----:B0-----:R-:W-:Y:S01]  /*23b0*/  @!P4 FADD.FTZ R32, R32, R38 ;  /* 0x000000262020c221 */ /* 0x001fe20000010000 */
[----:B------:R-:W-:Y:S01]  /*23c0*/  @!P4 FADD.FTZ R33, R33, R39 ;  /* 0x000000272121c221 */ /* 0x000fe20000010000 */
[----:B------:R-:W-:Y:S01]  /*23d0*/  ISETP.EQ.OR P4, PT, R54, UR8, P2 ;  /* 0x0000000836007c0c */ /* 0x000fe20009782670 */
[----:B------:R-:W-:Y:S01]  /*23e0*/  UIADD3 UR8, UPT, UPT, UR4, 0x6, URZ ;  /* 0x0000000604087890 */ /* 0x000fe2000fffe0ff */
[----:B--2---:R-:W-:-:S11]  /*23f0*/  @!P5 FADD.FTZ R32, R32, R42 ;  /* 0x0000002a2020d221 */ /* 0x004fd60000010000 */
[----:B------:R-:W-:-:S04]  /*2400*/  @!P4 IMAD.WIDE.U32 R38, R29, 0x8, R40 ;  /* 0x000000081d26c825 */ /* 0x000fc800078e0028 */
[----:B------:R-:W-:Y:S02]  /*2410*/  @!P5 FADD.FTZ R33, R33, R43 ;  /* 0x0000002b2121d221 */ /* 0x000fe40000010000 */
[----:B------:R-:W2:Y:S01]  /*2420*/  @!P4 LDG.E.64 R38, desc[UR6][R38.64] ;  /* 0x000000062626c981 */ /* 0x000ea2000c1e1b00 */
[----:B------:R-:W-:Y:S01]  /*2430*/  ISETP.EQ.OR P5, PT, R54, UR5, P2 ;  /* 0x0000000536007c0c */ /* 0x000fe200097a2670 */
[----:B---3--:R-:W-:Y:S01]  /*2440*/  @!P1 FADD.FTZ R32, R32, R44 ;  /* 0x0000002c20209221 */ /* 0x008fe20000010000 */
        /* <DEDUP_REMOVED lines=8> */
[----:B------:R-:W3:Y:S04]  /*24d0*/  @!P5 LDG.E.64 R42, desc[UR6][R42.64] ;  /* 0x000000062a2ad981 */ /* 0x000ee8000c1e1b00 */
        /* <DEDUP_REMOVED lines=13> */
[----:B--2---:R-:W-:Y:S02]  /*25b0*/  @!P4 FADD.FTZ R32, R32, R38 ;  /* 0x000000262020c221 */ /* 0x004fe40000010000 */
[----:B------:R-:W0:Y:S01]  /*25c0*/  LDC R38, c[0x0][0x370] ;  /* 0x0000dc00ff267b82 */ /* 0x000e220000000800 */
[----:B------:R-:W-:Y:S01]  /*25d0*/  @!P4 FADD.FTZ R33, R33, R39 ;  /* 0x000000272121c221 */ /* 0x000fe20000010000 */
[----:B---3--:R-:W-:-:S03]  /*25e0*/  @!P5 FADD.FTZ R32, R32, R42 ;  /* 0x0000002a2020d221 */ /* 0x008fc60000010000 */
        /* <DEDUP_REMOVED lines=9> */
.L_x_3697:
        /* <DEDUP_REMOVED lines=10> */
[C---:B--2---:R-:W-:Y:S02]  /*2720*/  IADD3 R35, PT, PT, R31.reuse, 0x1, RZ ;  /* 0x000000011f237810 */ /* 0x044fe40007ffe0ff */
        /* <DEDUP_REMOVED lines=27> */
.L_x_3699:
        /* <DEDUP_REMOVED lines=8> */
[-CC-:B--2---:R-:W-:Y:S02]  /*2960*/  @!P3 IMAD R35, R31, R57.reuse, R56.reuse ;  /* 0x000000391f23b224 */ /* 0x184fe400078e0238 */
        /* <DEDUP_REMOVED lines=10> */
.L_x_3700:
        /* <DEDUP_REMOVED lines=9> */
.L_x_3701:
[----:B------:R-:W-:Y:S05]  /*2aa0*/  BSYNC.RECONVERGENT B0 ;  /* 0x0000000000007941 */ /* 0x000fea0003800200 */
.L_x_3694:
[----:B------:R-:W4:Y:S01]  /*2ab0*/  S2UR UR5, SR_CgaCtaId ;  /* 0x00000000000579c3 */ /* 0x000f220000008800 */
[----:B------:R-:W0:Y:S01]  /*2ac0*/  LDCU UR8, c[0x0][0x414] ;  /* 0x00008280ff0877ac */ /* 0x000e220008000800 */
[----:B------:R-:W-:Y:S01]  /*2ad0*/  LOP3.LUT R29, R61, 0xffff, RZ, 0xc0, !PT ;  /* 0x0000ffff3d1d7812 */ /* 0x000fe200078ec0ff */
[----:B------:R-:W-:-:S03]  /*2ae0*/  UMOV UR4, 0x400 ;  /* 0x0000040000047882 */ /* 0x000fc60000000000 */
[----:B------:R-:W-:Y:S02]  /*2af0*/  IADD3 R41, PT, PT, R0, R29, RZ ;  /* 0x0000001d00297210 */ /* 0x000fe40007ffe0ff */
[----:B------:R-:W3:Y:S08]  /*2b00*/  @P0 LDC.64 R30, c[0x0][0x388] ;  /* 0x0000e200ff1e0b82 */ /* 0x000ef00000000a00 */
[----:B-1----:R-:W1:Y:S01]  /*2b10*/  LDC.64 R36, c[0x0][0x398] ;  /* 0x0000e600ff247b82 */ /* 0x002e620000000a00 */
[----:B0-----:R-:W-:Y:S01]  /*2b20*/  @P0 FMUL.FTZ R38, R32, UR8 ;  /* 0x0000000820260c20 */ /* 0x001fe20008410000 */
[----:B------:R-:W-:Y:S01]  /*2b30*/  @P0 FMUL.FTZ R39, R33, UR8 ;  /* 0x0000000821270c20 */ /* 0x000fe20008410000 */
[----:B----4-:R-:W-:-:S05]  /*2b40*/  ULEA UR4, UR5, UR4, 0x18 ;  /* 0x0000000405047291 */ /* 0x010fca000f8ec0ff */
[----:B--2---:R-:W0:Y:S01]  /*2b50*/  LDC.64 R34, c[0x0][0x3a0] ;  /* 0x0000e800ff227b82 */ /* 0x004e220000000a00 */
[----:B------:R-:W2:Y:S01]  /*2b60*/  LDCU UR5, c[0x0][0x404] ;  /* 0x00008080ff0577ac */ /* 0x000ea20008000800 */
[----:B---3--:R-:W-:Y:S02]  /*2b70*/  @P0 IMAD.WIDE R30, R58, 0x8, R30 ;  /* 0x000000083a1e0825 */ /* 0x008fe400078e021e */
[----:B------:R-:W-:Y:S04]  /*2b80*/  @!P2 STS.64 [UR4+0xe0], R32 ;  /* 0x0000e020ff00a988 */ /* 0x000fe80008000a04 */
[----:B------:R2:W-:Y:S01]  /*2b90*/  @P0 STG.E.64 desc[UR6][R30.64], R38 ;  /* 0x000000261e000986 */ /* 0x0005e2000c101b06 */
[C---:B-1----:R-:W-:Y:S01]  /*2ba0*/  IMAD.WIDE R36, R41.reuse, 0x4, R36 ;  /* 0x0000000429247825 */ /* 0x042fe200078e0224 */
[----:B------:R-:W-:Y:S03]  /*2bb0*/  BAR.SYNC.DEFER_BLOCKING 0x0 ;  /* 0x0000000000007b1d */ /* 0x000fe60000010000 */
[----:B0-----:R-:W-:-:S03]  /*2bc0*/  IMAD.WIDE R34, R41, 0x4, R34 ;  /* 0x0000000429227825 */ /* 0x001fc600078e0222 */
[----:B------:R-:W5:Y:S04]  /*2bd0*/  LDG.E.64 R36, desc[UR6][R36.64] ;  /* 0x0000000624247981 */ /* 0x000f68000c1e1b00 */
[----:B------:R-:W5:Y:S01]  /*2be0*/  LDG.E.64 R34, desc[UR6][R34.64] ;  /* 0x0000000622227981 */ /* 0x000f62000c1e1b00 */
[----:B--2---:R-:W-:Y:S01]  /*2bf0*/  IMAD R30, R54, UR5, R63 ;  /* 0x00000005361e7c24 */ /* 0x004fe2000f8e023f */
[----:B------:R-:W-:Y:S02]  /*2c00*/  BSSY.RECONVERGENT B0, `(.L_x_3702) ;  /* 0x00003a0000007945 */ /* 0x000fe40003800200 */
[----:B------:R-:W0:Y:S01]  /*2c10*/  LDS.64 R40, [UR4+0xe0] ;  /* 0x0000e004ff287984 */ /* 0x000e220008000a00 */
[----:B------:R-:W1:Y:S01]  /*2c20*/  LDCU.U8 UR4, c[0x0][0x3fc] ;  /* 0x00007f80ff0477ac */ /* 0x000e620008000000 */
[----:B------:R-:W-:-:S02]  /*2c30*/  IADD3 R31, PT, PT, R30, 0x80, RZ ;  /* 0x000000801e1f7810 */ /* 0x000fc40007ffe0ff */
[C---:B------:R-:W-:Y:S02]  /*2c40*/  IADD3 R32, PT, PT, R30.reuse, 0xa0, RZ ;  /* 0x000000a01e207810 */ /* 0x040fe40007ffe0ff */
[C---:B------:R-:W-:Y:S02]  /*2c50*/  IADD3 R33, PT, PT, R30.reuse, 0xb0, RZ ;  /* 0x000000b01e217810 */ /* 0x040fe40007ffe0ff */
[----:B------:R-:W-:Y:S02]  /*2c60*/  IADD3 R42, PT, PT, R30, 0x60, RZ ;  /* 0x000000601e2a7810 */ /* 0x000fe40007ffe0ff */
[----:B------:R-:W-:Y:S02]  /*2c70*/  SHF.R.S32.HI R43, RZ, 0x1f, R31 ;  /* 0x0000001fff2b7819 */ /* 0x000fe4000001141f */
[----:B------:R-:W-:Y:S02]  /*2c80*/  SHF.R.S32.HI R44, RZ, 0x1f, R32 ;  /* 0x0000001fff2c7819 */ /* 0x000fe40000011420 */
[----:B------:R-:W-:-:S02]  /*2c90*/  SHF.R.S32.HI R45, RZ, 0x1f, R33 ;  /* 0x0000001fff2d7819 */ /* 0x000fc40000011421 */
[----:B------:R-:W-:Y:S01]  /*2ca0*/  SHF.R.S32.HI R46, RZ, 0x1f, R42 ;  /* 0x0000001fff2e7819 */ /* 0x000fe2000001142a */
        /* <DEDUP_REMOVED lines=11> */
[----:B0-----:R-:W-:Y:S01]  /*2d60*/  SHF.R.S32.HI R38, RZ, 0x1f, R30 ;  /* 0x0000001fff267819 */ /* 0x001fe2000001141e */
[----:B------:R-:W-:Y:S01]  /*2d70*/  BSSY.RECONVERGENT B1, `(.L_x_3704) ;  /* 0x0000015000017945 */ /* 0x000fe20003800200 */
[----:B--2---:R-:W-:-:S04]  /*2d80*/  ISETP.GE.U32.AND P1, PT, R30, UR8, PT ;  /* 0x000000081e007c0c */ /* 0x004fc8000bf26070 */
[----:B------:R-:W-:-:S13]  /*2d90*/  ISETP.GE.AND.EX P1, PT, R38, UR9, PT, P1 ;  /* 0x0000000926007c0c */ /* 0x000fda000bf26310 */
[----:B------:R-:W-:Y:S05]  /*2da0*/  @P1 BRA `(.L_x_3705) ;  /* 0x0000000000441947 */ /* 0x000fea0003800000 */
[----:B------:R-:W0:Y:S01]  /*2db0*/  LDCU.64 UR10, c[0x0][0x3e0] ;  /* 0x00007c00ff0a77ac */ /* 0x000e220008000a00 */
[----:B------:R-:W-:Y:S01]  /*2dc0*/  MOV R40, R64 ;  /* 0x0000004000287202 */ /* 0x000fe20000000f00 */
[----:B------:R-:W-:Y:S01]  /*2dd0*/  FADD.FTZ R3, -R0, R3 ;  /* 0x0000000300037221 */ /* 0x000fe20000010100 */
[----:B------:R-:W-:Y:S01]  /*2de0*/  MOV R41, R67 ;  /* 0x0000004300297202 */ /* 0x000fe20000000f00 */
[----:B------:R-:W2:Y:S01]  /*2df0*/  LDCU.64 UR4, c[0x0][0x380] ;  /* 0x00007000ff0477ac */ /* 0x000ea20008000a00 */
[----:B0-----:R-:W-:Y:S02]  /*2e00*/  IMAD R39, R38, UR10, RZ ;  /* 0x0000000a26277c24 */ /* 0x001fe4000f8e02ff */
[----:B------:R-:W-:-:S04]  /*2e10*/  IMAD.WIDE.U32 R40, R30, UR10, R40 ;  /* 0x0000000a1e287c25 */ /* 0x000fc8000f8e0028 */
[----:B------:R-:W-:Y:S01]  /*2e20*/  IMAD R39, R30, UR11, R39 ;  /* 0x0000000b1e277c24 */ /* 0x000fe2000f8e0227 */
[----:B--2---:R-:W-:-:S04]  /*2e30*/  LEA R38, P1, R40, UR4, 0x2 ;  /* 0x0000000428267c11 */ /* 0x004fc8000f8210ff */
        /* <DEDUP_REMOVED lines=8> */
.L_x_3705:
[----:B------:R-:W-:Y:S05]  /*2ec0*/  BSYNC.RECONVERGENT B1 ;  /* 0x0000000000017941 */ /* 0x000fea0003800200 */
.L_x_3704:
        /* <DEDUP_REMOVED lines=8> */
[----:B------:R-:W-:Y:S01]  /*2f50*/  FADD.FTZ R5, -R0, R5 ;  /* 0x0000000500057221 */ /* 0x000fe20000010100 */
[----:B------:R-:W2:Y:S01]  /*2f60*/  LDCU.64 UR10, c[0x0][0x380] ;  /* 0x00007000ff0a77ac */ /* 0x000ea20008000a00 */
[----:B0-----:R-:W-:-:S04]  /*2f70*/  IMAD R2, R2, UR4, RZ ;  /* 0x0000000402027c24 */ /* 0x001fc8000f8e02ff */
[----:B------:R-:W-:Y:S01]  /*2f80*/  IMAD R41, R39, UR5, R2 ;  /* 0x0000000527297c24 */ /* 0x000fe2000f8e0202 */
[----:B------:R-:W-:-:S05]  /*2f90*/  MOV R2, R64 ;  /* 0x0000004000027202 */ /* 0x000fca0000000f00 */
[----:B------:R-:W-:-:S05]  /*2fa0*/  IMAD.WIDE.U32 R2, R39, UR4, R2 ;  /* 0x0000000427027c25 */ /* 0x000fca000f8e0002 */
[----:B------:R-:W-:Y:S01]  /*2fb0*/  IADD3 R41, PT, PT, R3, R41, RZ ;  /* 0x0000002903297210 */ /* 0x000fe20007ffe0ff */
[----:B------:R-:W-:Y:S01]  /*2fc0*/  FADD.FTZ R3, -R0, R4 ;  /* 0x0000000400037221 */ /* 0x000fe20000010100 */
[C---:B--2---:R-:W-:Y:S01]  /*2fd0*/  LEA R38, P1, R2.reuse, UR10, 0x2 ;  /* 0x0000000a02267c11 */ /* 0x044fe2000f8210ff */
[-C--:B-1----:R-:W-:Y:S02]  /*2fe0*/  FMUL.FTZ R4, R5, R28.reuse ;  /* 0x0000001c05047220 */ /* 0x082fe40000410000 */
[----:B------:R-:W-:Y:S01]  /*2ff0*/  FMUL.FTZ R3, R3, R28 ;  /* 0x0000001c03037220 */ /* 0x000fe20000410000 */
[----:B------:R-:W-:-:S03]  /*3000*/  LEA.HI.X R39, R2, UR11, R41, 0x2, P1 ;  /* 0x0000000b02277c11 */ /* 0x000fc600088f1429 */
[----:B-----5:R-:W-:Y:S01]  /*3010*/  FFMA.FTZ R2, R36, R3, R34 ;  /* 0x0000000324027223 */ /* 0x020fe20000010022 */
[----:B------:R-:W-:-:S05]  /*3020*/  FFMA.FTZ R3, R37, R4, R35 ;  /* 0x0000000425037223 */ /* 0x000fca0000010023 */
[----:B------:R0:W-:Y:S02]  /*3030*/  STG.E.64 desc[UR6][R38.64], R2 ;  /* 0x0000000226007986 */ /* 0x0001e4000c101b06 */
.L_x_3707:
[----:B------:R-:W-:Y:S05]  /*3040*/  BSYNC.RECONVERGENT B1 ;  /* 0x0000000000017941 */ /* 0x000fea0003800200 */
.L_x_3706:
        /* <DEDUP_REMOVED lines=27> */
.L_x_3709:
[----:B------:R-:W-:Y:S05]  /*3200*/  BSYNC.RECONVERGENT B1 ;  /* 0x0000000000017941 */ /* 0x000fea0003800200 */
.L_x_3708:
[----:B------:R-:W-:Y:S01]  /*3210*/  BSSY.RECONVERGENT B1, `(.L_x_3710) ;  /* 0x0000015000017945 */ /* 0x000fe20003800200 */
[C---:B------:R-:W-:Y:S02]  /*3220*/  IADD3 R41, PT, PT, R30.reuse, 0x40, RZ ;  /* 0x000000401e297810 */ /* 0x040fe40007ffe0ff */
[----:B------:R-:W-:Y:S01]  /*3230*/  IADD3 R38, PT, PT, R30, 0x50, RZ ;  /* 0x000000501e267810 */ /* 0x000fe20007ffe0ff */
        /* <DEDUP_REMOVED lines=18> */
.L_x_3711:
[----:B------:R-:W-:Y:S05]  /*3360*/  BSYNC.RECONVERGENT B1 ;  /* 0x0000000000017941 */ /* 0x000fea0003800200 */
.L_x_3710:
[----:B------:R-:W-:Y:S01]  /*3370*/  ISETP.GE.U32.AND P5, PT, R41, UR8, PT ;  /* 0x0000000829007c0c */ /* 0x000fe2000bfa6070 */
[----:B------:R-:W-:Y:S01]  /*3380*/  BSSY.RECONVERGENT B1, `(.L_x_3712) ;  /* 0x0000024000017945 */ /* 0x000fe20003800200 */
[----:B0-2---:R-:W-:Y:S02]  /*3390*/  SHF.R.S32.HI R2, RZ, 0x1f, R41 ;  /* 0x0000001fff027819 */ /* 0x005fe40000011429 */
[----:B------:R-:W-:Y:S02]  /*33a0*/  IADD3 R8, PT, PT, R30, 0x70, RZ ;  /* 0x000000701e087810 */ /* 0x000fe40007ffe0ff */
        /* <DEDUP_REMOVED lines=33> */
.L_x_3713:
[----:B------:R-:W-:Y:S05]  /*35c0*/  BSYNC.RECONVERGENT B1 ;  /* 0x0000000000017941 */ /* 0x000fea0003800200 */
.L_x_3712:
        /* <DEDUP_REMOVED lines=12> */
[----:B--2---:R-:W-:Y:S02]  /*3690*/  IMAD R7, R6, UR4, RZ ;  /* 0x0000000406077c24 */ /* 0x004fe4000f8e02ff */
[----:B-----5:R-:W-:Y:S01]  /*36a0*/  FFMA.FTZ R6, R36, R5, R34 ;  /* 0x0000000524067223 */ /* 0x020fe20000010022 */
[----:B------:R-:W-:-:S04]  /*36b0*/  IMAD.WIDE.U32 R2, R38, UR4, R2 ;  /* 0x0000000426027c25 */ /* 0x000fc8000f8e0002 */
[----:B------:R-:W-:Y:S01]  /*36c0*/  IMAD R7, R38, UR5, R7 ;  /* 0x0000000526077c24 */ /* 0x000fe2000f8e0207 */
[----:B0-----:R-:W-:-:S04]  /*36d0*/  LEA R4, P2, R2, UR10, 0x2 ;  /* 0x0000000a02047c11 */ /* 0x001fc8000f8410ff */
[----:B------:R-:W-:-:S04]  /*36e0*/  IADD3 R7, PT, PT, R3, R7, RZ ;  /* 0x0000000703077210 */ /* 0x000fc80007ffe0ff */
[----:B------:R-:W-:Y:S01]  /*36f0*/  LEA.HI.X R5, R2, UR11, R7, 0x2, P2 ;  /* 0x0000000b02057c11 */ /* 0x000fe200090f1407 */
[----:B------:R-:W-:-:S05]  /*3700*/  FFMA.FTZ R7, R37, R12, R35 ;  /* 0x0000000c25077223 */ /* 0x000fca0000010023 */
[----:B------:R2:W-:Y:S02]  /*3710*/  STG.E.64 desc[UR6][R4.64], R6 ;  /* 0x0000000604007986 */ /* 0x0005e4000c101b06 */
.L_x_3715:
[----:B------:R-:W-:Y:S05]  /*3720*/  BSYNC.RECONVERGENT B1 ;  /* 0x0000000000017941 */ /* 0x000fea0003800200 */
.L_x_3714:
[----:B------:R-:W-:Y:S04]  /*3730*/  BSSY.RECONVERGENT B1, `(.L_x_3716) ;  /* 0x0000013000017945 */ /* 0x000fe80003800200 */
[----:B------:R-:W-:Y:S05]  /*3740*/  @P1 BRA `(.L_x_3717) ;  /* 0x0000000000441947 */ /* 0x000fea0003800000 */
[----:B------:R-:W3:Y:S01]  /*3750*/  LDCU.64 UR4, c[0x0][0x3e0] ;  /* 0x00007c00ff0477ac */ /* 0x000ee20008000a00 */
[----:B0-----:R-:W-:Y:S01]  /*3760*/  MOV R2, R64 ;  /* 0x0000004000027202 */ /* 0x001fe20000000f00 */
[C---:B--2---:R-:W-:Y:S01]  /*3770*/  FADD.FTZ R5, -R0.reuse, R14 ;  /* 0x0000000e00057221 */ /* 0x044fe20000010100 */
        /* <DEDUP_REMOVED lines=14> */
.L_x_3717:
[----:B------:R-:W-:Y:S05]  /*3860*/  BSYNC.RECONVERGENT B1 ;  /* 0x0000000000017941 */ /* 0x000fea0003800200 */
.L_x_3716:
[----:B------:R-:W-:Y:S04]  /*3870*/  BSSY.RECONVERGENT B1, `(.L_x_3718) ;  /* 0x0000013000017945 */ /* 0x000fe80003800200 */
[----:B------:R-:W-:Y:S05]  /*3880*/  @P6 BRA `(.L_x_3719) ;  /* 0x0000000000446947 */ /* 0x000fea0003800000 */
[----:B------:R-:W4:Y:S01]  /*3890*/  LDCU.64 UR4, c[0x0][0x3e0] ;  /* 0x00007c00ff0477ac */ /* 0x000f220008000a00 */
[----:B0-----:R-:W-:Y:S01]  /*38a0*/  MOV R2, R64 ;  /* 0x0000004000027202 */ /* 0x001fe20000000f00 */
[C---:B--23--:R-:W-:Y:S01]  /*38b0*/  FADD.FTZ R5, -R0.reuse, R16 ;  /* 0x0000001000057221 */ /* 0x04cfe20000010100 */
[----:B------:R-:W-:Y:S01]  /*38c0*/  MOV R3, R67 ;  /* 0x0000004300037202 */ /* 0x000fe20000000f00 */
[----:B------:R-:W0:Y:S01]  /*38d0*/  LDCU.64 UR10, c[0x0][0x380] ;  /* 0x00007000ff0a77ac */ /* 0x000e220008000a00 */
[----:B------:R-:W-:Y:S01]  /*38e0*/  FADD.FTZ R17, -R0, R17 ;  /* 0x0000001100117221 */ /* 0x000fe20000010100 */
[----:B-1----:R-:W-:-:S04]  /*38f0*/  FMUL.FTZ R5, R5, R28 ;  /* 0x0000001c05057220 */ /* 0x002fc80000410000 */
[----:B-----5:R-:W-:Y:S01]  /*3900*/  FFMA.FTZ R6, R36, R5, R34 ;  /* 0x0000000524067223 */ /* 0x020fe20000010022 */
[----:B----4-:R-:W-:Y:S02]  /*3910*/  IMAD R39, R39, UR4, RZ ;  /* 0x0000000427277c24 */ /* 0x010fe4000f8e02ff */
[----:B------:R-:W-:-:S04]  /*3920*/  IMAD.WIDE.U32 R2, R8, UR4, R2 ;  /* 0x0000000408027c25 */ /* 0x000fc8000f8e0002 */
[----:B------:R-:W-:Y:S01]  /*3930*/  IMAD R39, R8, UR5, R39 ;  /* 0x0000000508277c24 */ /* 0x000fe2000f8e0227 */
[----:B0-----:R-:W-:Y:S01]  /*3940*/  LEA R4, P1, R2, UR10, 0x2 ;  /* 0x0000000a02047c11 */ /* 0x001fe2000f8210ff */
[----:B------:R-:W-:-:S03]  /*3950*/  FMUL.FTZ R8, R17, R28 ;  /* 0x0000001c11087220 */ /* 0x000fc60000410000 */
[----:B------:R-:W-:Y:S01]  /*3960*/  IADD3 R39, PT, PT, R3, R39, RZ ;  /* 0x0000002703277210 */ /* 0x000fe20007ffe0ff */
[----:B------:R-:W-:-:S03]  /*3970*/  FFMA.FTZ R7, R37, R8, R35 ;  /* 0x0000000825077223 */ /* 0x000fc60000010023 */
[----:B------:R-:W-:-:S05]  /*3980*/  LEA.HI.X R5, R2, UR11, R39, 0x2, P1 ;  /* 0x0000000b02057c11 */ /* 0x000fca00088f1427 */
[----:B------:R4:W-:Y:S02]  /*3990*/  STG.E.64 desc[UR6][R4.64], R6 ;  /* 0x0000000604007986 */ /* 0x0009e4000c101b06 */
.L_x_3719:
[----:B------:R-:W-:Y:S05]  /*39a0*/  BSYNC.RECONVERGENT B1 ;  /* 0x0000000000017941 */ /* 0x000fea0003800200 */
.L_x_3718:
[----:B------:R-:W-:Y:S04]  /*39b0*/  BSSY.RECONVERGENT B1, `(.L_x_3720) ;  /* 0x0000013000017945 */ /* 0x000fe80003800200 */
[----:B------:R-:W-:Y:S05]  /*39c0*/  @P3 BRA `(.L_x_3721) ;  /* 0x0000000000443947 */ /* 0x000fea0003800000 */
[----:B------:R-:W1:Y:S01]  /*39d0*/  LDCU.64 UR4, c[0x0][0x3e0] ;  /* 0x00007c00ff0477ac */ /* 0x000e620008000a00 */
[----:B0-----:R-:W-:Y:S01]  /*39e0*/  MOV R2, R64 ;  /* 0x0000004000027202 */ /* 0x001fe20000000f00 */
[C---:B--234-:R-:W-:Y:S01]  /*39f0*/  FADD.FTZ R5, -R0.reuse, R18 ;  /* 0x0000001200057221 */ /* 0x05cfe20000010100 */
[----:B------:R-:W-:Y:S01]  /*3a00*/  MOV R3, R67 ;  /* 0x0000004300037202 */ /* 0x000fe20000000f00 */
[----:B------:R-:W0:Y:S01]  /*3a10*/  LDCU.64 UR10, c[0x0][0x380] ;  /* 0x00007000ff0a77ac */ /* 0x000e220008000a00 */
[----:B------:R-:W-:Y:S01]  /*3a20*/  FADD.FTZ R19, -R0, R19 ;  /* 0x0000001300137221 */ /* 0x000fe20000010100 */
        /* <DEDUP_REMOVED lines=11> */
.L_x_3721:
[----:B------:R-:W-:Y:S05]  /*3ae0*/  BSYNC.RECONVERGENT B1 ;  /* 0x0000000000017941 */ /* 0x000fea0003800200 */
.L_x_3720:
        /* <DEDUP_REMOVED lines=19> */
.L_x_3723:
[----:B------:R-:W-:Y:S05]  /*3c20*/  BSYNC.RECONVERGENT B1 ;  /* 0x0000000000017941 */ /* 0x000fea0003800200 */
.L_x_3722:
[----:B------:R-:W-:Y:S01]  /*3c30*/  ISETP.GE.U32.AND P5, PT, R32, UR8, PT ;  /* 0x0000000820007c0c */ /* 0x000fe2000bfa6070 */
[----:B------:R-:W-:Y:S01]  /*3c40*/  BSSY.RECONVERGENT B1, `(.L_x_3724) ;  /* 0x0000024000017945 */ /* 0x000fe20003800200 */
[----:B0-----:R-:W-:Y:S02]  /*3c50*/  IADD3 R3, PT, PT, R30, 0xe0, RZ ;  /* 0x000000e01e037810 */ /* 0x001fe40007ffe0ff */
[----:B------:R-:W-:Y:S02]  /*3c60*/  ISETP.GE.AND.EX P5, PT, R44, UR9, PT, P5 ;  /* 0x000000092c007c0c */ /* 0x000fe4000bfa6350 */
[----:B------:R-:W-:Y:S02]  /*3c70*/  IADD3 R30, PT, PT, R30, 0xf0, RZ ;  /* 0x000000f01e1e7810 */ /* 0x000fe40007ffe0ff */
[----:B------:R-:W-:Y:S02]  /*3c80*/  ISETP.GE.U32.AND P2, PT, R33, UR8, PT ;  /* 0x0000000821007c0c */ /* 0x000fe4000bf46070 */
[----:B------:R-:W-:-:S02]  /*3c90*/  ISETP.GE.U32.AND P1, PT, R10, UR8, PT ;  /* 0x000000080a007c0c */ /* 0x000fc4000bf26070 */
[----:B------:R-:W-:Y:S02]  /*3ca0*/  ISETP.GE.U32.AND P6, PT, R11, UR8, PT ;  /* 0x000000080b007c0c */ /* 0x000fe4000bfc6070 */
[----:B------:R-:W-:Y:S02]  /*3cb0*/  ISETP.GE.U32.AND P3, PT, R3, UR8, PT ;  /* 0x0000000803007c0c */ /* 0x000fe4000bf66070 */
[----:B------:R-:W-:Y:S02]  /*3cc0*/  ISETP.GE.U32.AND P4, PT, R30, UR8, PT ;  /* 0x000000081e007c0c */ /* 0x000fe4000bf86070 */
[----:B------:R-:W-:Y:S02]  /*3cd0*/  SHF.R.S32.HI R16, RZ, 0x1f, R10 ;  /* 0x0000001fff107819 */ /* 0x000fe4000001140a */
[----:B--234-:R-:W-:Y:S02]  /*3ce0*/  SHF.R.S32.HI R5, RZ, 0x1f, R11 ;  /* 0x0000001fff057819 */ /* 0x01cfe4000001140b */
        /* <DEDUP_REMOVED lines=10> */
[C---:B------:R-:W-:Y:S01]  /*3d90*/  FADD.FTZ R9, -R0.reuse, R22 ;  /* 0x0000001600097221 */ /* 0x040fe20000010100 */
        /* <DEDUP_REMOVED lines=13> */
[----:B------:R0:W-:Y:S02]  /*3e70*/  STG.E.64 desc[UR6][R8.64], R14 ;  /* 0x0000000e08007986 */ /* 0x0001e4000c101b06 */
.L_x_3725:
[----:B------:R-:W-:Y:S05]  /*3e80*/  BSYNC.RECONVERGENT B1 ;  /* 0x0000000000017941 */ /* 0x000fea0003800200 */
.L_x_3724:
[----:B------:R-:W-:Y:S04]  /*3e90*/  BSSY.RECONVERGENT B1, `(.L_x_3726) ;  /* 0x0000013000017945 */ /* 0x000fe80003800200 */
[----:B------:R-:W-:Y:S05]  /*3ea0*/  @P2 BRA `(.L_x_3727) ;  /* 0x0000000000442947 */ /* 0x000fea0003800000 */
[----:B------:R-:W2:Y:S01]  /*3eb0*/  LDCU.64 UR4, c[0x0][0x3e0] ;  /* 0x00007c00ff0477ac */ /* 0x000ea20008000a00 */
[----:B------:R-:W-:Y:S01]  /*3ec0*/  MOV R6, R64 ;  /* 0x0000004000067202 */ /* 0x000fe20000000f00 */
[C---:B0-----:R-:W-:Y:S01]  /*3ed0*/  FADD.FTZ R9, -R0.reuse, R24 ;  /* 0x0000001800097221 */ /* 0x041fe20000010100 */
        /* <DEDUP_REMOVED lines=14> */
.L_x_3727:
[----:B------:R-:W-:Y:S05]  /*3fc0*/  BSYNC.RECONVERGENT B1 ;  /* 0x0000000000017941 */ /* 0x000fea0003800200 */
.L_x_3726:
[----:B------:R-:W-:Y:S04]  /*3fd0*/  BSSY.RECONVERGENT B1, `(.L_x_3728) ;  /* 0x0000013000017945 */ /* 0x000fe80003800200 */
[----:B------:R-:W-:Y:S05]  /*3fe0*/  @P1 BRA `(.L_x_3729) ;  /* 0x0000000000441947 */ /* 0x000fea0003800000 */
[----:B------:R-:W0:Y:S01]  /*3ff0*/  LDCU.64 UR4, c[0x0][0x3e0] ;  /* 0x00007c00ff0477ac */ /* 0x000e220008000a00 */
[----:B------:R-:W-:Y:S01]  /*4000*/  MOV R6, R64 ;  /* 0x0000004000067202 */ /* 0x000fe20000000f00 */
[C---:B------:R-:W-:Y:S01]  /*4010*/  FADD.FTZ R13, -R0.reuse, R26 ;  /* 0x0000001a000d7221 */ /* 0x040fe20000010100 */
[----:B------:R-:W-:Y:S01]  /*4020*/  MOV R7, R67 ;  /* 0x0000004300077202 */ /* 0x000fe20000000f00 */
[----:B------:R-:W3:Y:S01]  /*4030*/  LDCU.64 UR10, c[0x0][0x380] ;  /* 0x00007000ff0a77ac */ /* 0x000ee20008000a00 */
[----:B------:R-:W-:Y:S01]  /*4040*/  FADD.FTZ R27, -R0, R27 ;  /* 0x0000001b001b7221 */ /* 0x000fe20000010100 */
[----:B-1----:R-:W-:-:S04]  /*4050*/  FMUL.FTZ R13, R13, R28 ;  /* 0x0000001c0d0d7220 */ /* 0x002fc80000410000 */
[----:B-----5:R-:W-:Y:S01]  /*4060*/  FFMA.FTZ R12, R36, R13, R34 ;  /* 0x0000000d240c7223 */ /* 0x020fe20000010022 */
[----:B0-2---:R-:W-:Y:S02]  /*4070*/  IMAD R15, R16, UR4, RZ ;  /* 0x00000004100f7c24 */ /* 0x005fe4000f8e02ff */
[----:B------:R-:W-:-:S04]  /*4080*/  IMAD.WIDE.U32 R8, R10, UR4, R6 ;  /* 0x000000040a087c25 */ /* 0x000fc8000f8e0006 */
[----:B------:R-:W-:Y:S01]  /*4090*/  IMAD R15, R10, UR5, R15 ;  /* 0x000000050a0f7c24 */ /* 0x000fe2000f8e020f */
[----:B---3--:R-:W-:Y:S01]  /*40a0*/  LEA R6, P1, R8, UR10, 0x2 ;  /* 0x0000000a08067c11 */ /* 0x008fe2000f8210ff */
[----:B------:R-:W-:-:S03]  /*40b0*/  FMUL.FTZ R10, R27, R28 ;  /* 0x0000001c1b0a7220 */ /* 0x000fc60000410000 */
[----:B------:R-:W-:Y:S01]  /*40c0*/  IADD3 R15, PT, PT, R9, R15, RZ ;  /* 0x0000000f090f7210 */ /* 0x000fe20007ffe0ff */
[----:B------:R-:W-:-:S03]  /*40d0*/  FFMA.FTZ R13, R37, R10, R35 ;  /* 0x0000000a250d7223 */ /* 0x000fc60000010023 */
[----:B------:R-:W-:-:S05]  /*40e0*/  LEA.HI.X R7, R8, UR11, R15, 0x2, P1 ;  /* 0x0000000b08077c11 */ /* 0x000fca00088f140f */
[----:B------:R3:W-:Y:S02]  /*40f0*/  STG.E.64 desc[UR6][R6.64], R12 ;  /* 0x0000000c06007986 */ /* 0x0007e4000c101b06 */
.L_x_3729:
[----:B------:R-:W-:Y:S05]  /*4100*/  BSYNC.RECONVERGENT B1 ;  /* 0x0000000000017941 */ /* 0x000fea0003800200 */
.L_x_3728:
[----:B------:R-:W-:Y:S04]  /*4110*/  BSSY.RECONVERGENT B1, `(.L_x_3730) ;  /* 0x0000013000017945 */ /* 0x000fe80003800200 */
[----:B------:R-:W-:Y:S05]  /*4120*/  @P6 BRA `(.L_x_3731) ;  /* 0x0000000000446947 */ /* 0x000fea0003800000 */
[----:B------:R-:W4:Y:S01]  /*4130*/  LDCU.64 UR4, c[0x0][0x3e0] ;  /* 0x00007c00ff0477ac */ /* 0x000f220008000a00 */
[----:B---3--:R-:W-:Y:S01]  /*4140*/  MOV R6, R64 ;  /* 0x0000004000067202 */ /* 0x008fe20000000f00 */
[C---:B------:R-:W-:Y:S01]  /*4150*/  FADD.FTZ R49, -R0.reuse, R49 ;  /* 0x0000003100317221 */ /* 0x040fe20000010100 */
[----:B------:R-:W-:Y:S01]  /*4160*/  MOV R7, R67 ;  /* 0x0000004300077202 */ /* 0x000fe20000000f00 */
[----:B------:R-:W3:Y:S01]  /*4170*/  LDCU.64 UR10, c[0x0][0x380] ;  /* 0x00007000ff0a77ac */ /* 0x000ee20008000a00 */
[----:B----4-:R-:W-:Y:S02]  /*4180*/  IMAD R10, R5, UR4, RZ ;  /* 0x00000004050a7c24 */ /* 0x010fe4000f8e02ff */
[----:B------:R-:W-:Y:S01]  /*4190*/  FADD.FTZ R5, -R0, R48 ;  /* 0x0000003000057221 */ /* 0x000fe20000010100 */
[----:B0-2---:R-:W-:-:S04]  /*41a0*/  IMAD.WIDE.U32 R8, R11, UR4, R6 ;  /* 0x000000040b087c25 */ /* 0x005fc8000f8e0006 */
[-C--:B-1----:R-:W-:Y:S01]  /*41b0*/  FMUL.FTZ R5, R5, R28.reuse ;  /* 0x0000001c05057220 */ /* 0x082fe20000410000 */
[----:B------:R-:W-:Y:S01]  /*41c0*/  IMAD R11, R11, UR5, R10 ;  /* 0x000000050b0b7c24 */ /* 0x000fe2000f8e020a */
[----:B---3--:R-:W-:Y:S01]  /*41d0*/  LEA R6, P1, R8, UR10, 0x2 ;  /* 0x0000000a08067c11 */ /* 0x008fe2000f8210ff */
[----:B------:R-:W-:Y:S01]  /*41e0*/  FMUL.FTZ R10, R49, R28 ;  /* 0x0000001c310a7220 */ /* 0x000fe20000410000 */
[----:B-----5:R-:W-:Y:S02]  /*41f0*/  FFMA.FTZ R12, R36, R5, R34 ;  /* 0x00000005240c7223 */ /* 0x020fe40000010022 */
[----:B------:R-:W-:Y:S01]  /*4200*/  IADD3 R11, PT, PT, R9, R11, RZ ;  /* 0x0000000b090b7210 */ /* 0x000fe20007ffe0ff */
[----:B------:R-:W-:-:S03]  /*4210*/  FFMA.FTZ R13, R37, R10, R35 ;  /* 0x0000000a250d7223 */ /* 0x000fc60000010023 */
[----:B------:R-:W-:-:S05]  /*4220*/  LEA.HI.X R7, R8, UR11, R11, 0x2, P1 ;  /* 0x0000000b08077c11 */ /* 0x000fca00088f140b */
[----:B------:R4:W-:Y:S02]  /*4230*/  STG.E.64 desc[UR6][R6.64], R12 ;  /* 0x0000000c06007986 */ /* 0x0009e4000c101b06 */
.L_x_3731:
[----:B------:R-:W-:Y:S05]  /*4240*/  BSYNC.RECONVERGENT B1 ;  /* 0x0000000000017941 */ /* 0x000fea0003800200 */
.L_x_3730:
[----:B------:R-:W-:Y:S04]  /*4250*/  BSSY.RECONVERGENT B1, `(.L_x_3732) ;  /* 0x0000013000017945 */ /* 0x000fe80003800200 */
[----:B------:R-:W-:Y:S05]  /*4260*/  @P3 BRA `(.L_x_3733) ;  /* 0x0000000000443947 */ /* 0x000fea0003800000 */
[----:B------:R-:W3:Y:S01]  /*4270*/  LDCU.64 UR4, c[0x0][0x3e0] ;  /* 0x00007c00ff0477ac */ /* 0x000ee20008000a00 */
[----:B------:R-:W-:Y:S01]  /*4280*/  MOV R5, R67 ;  /* 0x0000004300057202 */ /* 0x000fe20000000f00 */
[C---:B0-2---:R-:W-:Y:S01]  /*4290*/  FADD.FTZ R9, -R0.reuse, R50 ;  /* 0x0000003200097221 */ /* 0x045fe20000010100 */
[----:B------:R-:W-:Y:S01]  /*42a0*/  FADD.FTZ R51, -R0, R51 ;  /* 0x0000003300337221 */ /* 0x000fe20000010100 */
[----:B------:R-:W0:Y:S02]  /*42b0*/  LDCU.64 UR10, c[0x0][0x380] ;  /* 0x00007000ff0a77ac */ /* 0x000e240008000a00 */
[----:B-1----:R-:W-:-:S04]  /*42c0*/  FMUL.FTZ R9, R9, R28 ;  /* 0x0000001c09097220 */ /* 0x002fc80000410000 */
[----:B-----5:R-:W-:Y:S01]  /*42d0*/  FFMA.FTZ R10, R36, R9, R34 ;  /* 0x00000009240a7223 */ /* 0x020fe20000010022 */
[----:B---3--:R-:W-:Y:S01]  /*42e0*/  IMAD R8, R4, UR4, RZ ;  /* 0x0000000404087c24 */ /* 0x008fe2000f8e02ff */
[----:B------:R-:W-:-:S05]  /*42f0*/  MOV R4, R64 ;  /* 0x0000004000047202 */ /* 0x000fca0000000f00 */
[----:B----4-:R-:W-:-:S04]  /*4300*/  IMAD.WIDE.U32 R6, R3, UR4, R4 ;  /* 0x0000000403067c25 */ /* 0x010fc8000f8e0004 */
[----:B------:R-:W-:Y:S01]  /*4310*/  IMAD R3, R3, UR5, R8 ;  /* 0x0000000503037c24 */ /* 0x000fe2000f8e0208 */
[----:B0-----:R-:W-:Y:S01]  /*4320*/  LEA R4, P1, R6, UR10, 0x2 ;  /* 0x0000000a06047c11 */ /* 0x001fe2000f8210ff */
[----:B------:R-:W-:-:S03]  /*4330*/  FMUL.FTZ R8, R51, R28 ;  /* 0x0000001c33087220 */ /* 0x000fc60000410000 */
[----:B------:R-:W-:Y:S01]  /*4340*/  IADD3 R3, PT, PT, R7, R3, RZ ;  /* 0x0000000307037210 */ /* 0x000fe20007ffe0ff */
[----:B------:R-:W-:-:S03]  /*4350*/  FFMA.FTZ R11, R37, R8, R35 ;  /* 0x00000008250b7223 */ /* 0x000fc60000010023 */
[----:B------:R-:W-:-:S05]  /*4360*/  LEA.HI.X R5, R6, UR11, R3, 0x2, P1 ;  /* 0x0000000b06057c11 */ /* 0x000fca00088f1403 */
[----:B------:R0:W-:Y:S02]  /*4370*/  STG.E.64 desc[UR6][R4.64], R10 ;  /* 0x0000000a04007986 */ /* 0x0001e4000c101b06 */
.L_x_3733:
[----:B------:R-:W-:Y:S05]  /*4380*/  BSYNC.RECONVERGENT B1 ;  /* 0x0000000000017941 */ /* 0x000fea0003800200 */
.L_x_3732:
[----:B------:R-:W-:Y:S05]  /*4390*/  @P4 BRA `(.L_x_3734) ;  /* 0x0000002000984947 */ /* 0x000fea0003800000 */
[----:B------:R-:W0:Y:S01]  /*43a0*/  LDCU.64 UR4, c[0x0][0x3e0] ;  /* 0x00007c00ff0477ac */ /* 0x000e220008000a00 */
[----:B------:R-:W-:Y:S01]  /*43b0*/  MOV R65, R67 ;  /* 0x0000004300417202 */ /* 0x000fe20000000f00 */
[C---:B------:R-:W-:Y:S01]  /*43c0*/  FADD.FTZ R3, -R0.reuse, R52 ;  /* 0x0000003400037221 */ /* 0x040fe20000010100 */
[----:B------:R-:W-:Y:S01]  /*43d0*/  FADD.FTZ R53, -R0, R53 ;  /* 0x0000003500357221 */ /* 0x000fe20000010100 */
[----:B------:R-:W2:Y:S02]  /*43e0*/  LDCU.64 UR8, c[0x0][0x380] ;  /* 0x00007000ff0877ac */ /* 0x000ea40008000a00 */
        /* <DEDUP_REMOVED lines=12> */
.L_x_3703:
        /* <DEDUP_REMOVED lines=9> */
[----:B------:R-:W2:Y:S01]  /*4540*/  LDCU.64 UR10, c[0x0][0x380] ;  /* 0x00007000ff0a77ac */ /* 0x000ea20008000a00 */
[----:B0-----:R-:W-:Y:S01]  /*4550*/  IMAD R41, R38, UR8, RZ ;  /* 0x0000000826297c24 */ /* 0x001fe2000f8e02ff */
[----:B------:R-:W-:-:S03]  /*4560*/  MOV R38, R64 ;  /* 0x0000004000267202 */ /* 0x000fc60000000f00 */
[C---:B------:R-:W-:Y:S02]  /*4570*/  IMAD R41, R30.reuse, UR9, R41 ;  /* 0x000000091e297c24 */ /* 0x040fe4000f8e0229 */
[----:B------:R-:W-:-:S05]  /*4580*/  IMAD.WIDE.U32 R38, R30, UR8, R38 ;  /* 0x000000081e267c25 */ /* 0x000fca000f8e0026 */
[----:B------:R-:W-:Y:S01]  /*4590*/  IADD3 R41, PT, PT, R39, R41, RZ ;  /* 0x0000002927297210 */ /* 0x000fe20007ffe0ff */
[----:B------:R-:W-:Y:S01]  /*45a0*/  FADD.FTZ R39, -R0, R2 ;  /* 0x0000000200277221 */ /* 0x000fe20000010100 */
[-C--:B-1----:R-:W-:Y:S01]  /*45b0*/  FMUL.FTZ R2, R3, R28.reuse ;  /* 0x0000001c03027220 */ /* 0x082fe20000410000 */
[C---:B--2---:R-:W-:Y:S02]  /*45c0*/  LEA R40, P1, R38.reuse, UR10, 0x2 ;  /* 0x0000000a26287c11 */ /* 0x044fe4000f8210ff */
[----:B------:R-:W-:Y:S01]  /*45d0*/  FMUL.FTZ R39, R39, R28 ;  /* 0x0000001c27277220 */ /* 0x000fe20000410000 */
[----:B-----5:R-:W-:Y:S01]  /*45e0*/  FFMA.FTZ R68, R37, R2, R35 ;  /* 0x0000000225447223 */ /* 0x020fe20000010023 */
[----:B------:R-:W-:Y:S02]  /*45f0*/  LEA.HI.X R41, R38, UR11, R41, 0x2, P1 ;  /* 0x0000000b26297c11 */ /* 0x000fe400088f1429 */
[----:B------:R-:W-:Y:S01]  /*4600*/  FFMA.FTZ R69, R36, R39, R34 ;  /* 0x0000002724457223 */ /* 0x000fe20000010022 */
[----:B------:R-:W-:-:S03]  /*4610*/  FMUL.FTZ R47, R68, -1.4426950216293334961 ;  /* 0xbfb8aa3b442f7820 */ /* 0x000fc60000410000 */
[----:B------:R-:W-:-:S03]  /*4620*/  FMUL.FTZ R38, R69, -1.4426950216293334961 ;  /* 0xbfb8aa3b45267820 */ /* 0x000fc60000410000 */
[----:B------:R-:W0:Y:S04]  /*4630*/  MUFU.EX2 R47, R47 ;  /* 0x0000002f002f7308 */ /* 0x000e280000000800 */
[----:B------:R-:W1:Y:S01]  /*4640*/  MUFU.EX2 R38, R38 ;  /* 0x0000002600267308 */ /* 0x000e620000000800 */
[----:B0-----:R-:W-:Y:S01]  /*4650*/  FADD.FTZ R62, R47, 1 ;  /* 0x3f8000002f3e7421 */ /* 0x001fe20000010000 */
[----:B-1----:R-:W-:-:S03]  /*4660*/  FADD.FTZ R39, R38, 1 ;  /* 0x3f80000026277421 */ /* 0x002fc60000010000 */
[----:B------:R-:W0:Y:S08]  /*4670*/  MUFU.RCP R3, R62 ;  /* 0x0000003e00037308 */ /* 0x000e300000001000 */
[----:B------:R-:W1:Y:S01]  /*4680*/  MUFU.RCP R2, R39 ;  /* 0x0000002700027308 */ /* 0x000e620000001000 */
[----:B0-----:R-:W-:Y:S01]  /*4690*/  FMUL.FTZ R3, R68, R3 ;  /* 0x0000000344037220 */ /* 0x001fe20000410000 */
[----:B-1----:R-:W-:-:S05]  /*46a0*/  FMUL.FTZ R2, R69, R2 ;  /* 0x0000000245027220 */ /* 0x002fca0000410000 */
[----:B------:R0:W-:Y:S02]  /*46b0*/  STG.E.64 desc[UR6][R40.64], R2 ;  /* 0x0000000228007986 */ /* 0x0001e4000c101b06 */
.L_x_3736:
[----:B------:R-:W-:Y:S05]  /*46c0*/  BSYNC.RECONVERGENT B1 ;  /* 0x0000000000017941 */ /* 0x000fea0003800200 */
.L_x_3735:
[----:B------:R-:W-:Y:S01]  /*46d0*/  IADD3 R39, PT, PT, R30, 0x10, RZ ;  /* 0x000000101e277810 */ /* 0x000fe20007ffe0ff */
[----:B------:R-:W-:Y:S03]  /*46e0*/  BSSY.RECONVERGENT B1, `(.L_x_3737) ;  /* 0x0000020000017945 */ /* 0x000fe60003800200 */
[----:B------:R-:W-:Y:S02]  /*46f0*/  ISETP.GE.U32.AND P1, PT, R39, UR4, PT ;  /* 0x0000000427007c0c */ /* 0x000fe4000bf26070 */
[----:B0-----:R-:W-:-:S04]  /*4700*/  SHF.R.S32.HI R3, RZ, 0x1f, R39 ;  /* 0x0000001fff037819 */ /* 0x001fc80000011427 */
[----:B------:R-:W-:-:S13]  /*4710*/  ISETP.GE.AND.EX P1, PT, R3, UR5, PT, P1 ;  /* 0x0000000503007c0c */ /* 0x000fda000bf26310 */
[----:B------:R-:W-:Y:S05]  /*4720*/  @P1 BRA `(.L_x_3738) ;  /* 0x00000000006c1947 */ /* 0x000fea0003800000 */
[C---:B------:R-:W-:Y:S01]  /*4730*/  FADD.FTZ R41, -R0.reuse, R4 ;  /* 0x0000000400297221 */ /* 0x040fe20000010100 */
[----:B------:R-:W-:Y:S01]  /*4740*/  FADD.FTZ R5, -R0, R5 ;  /* 0x0000000500057221 */ /* 0x000fe20000010100 */
        /* <DEDUP_REMOVED lines=20> */
[----:B-1----:R-:W-:-:S04]  /*4890*/  LEA R4, P1, R2, UR10, 0x2 ;  /* 0x0000000a02047c11 */ /* 0x002fc8000f8210ff */
[----:B------:R-:W-:Y:S01]  /*48a0*/  LEA.HI.X R5, R2, UR11, R5, 0x2, P1 ;  /* 0x0000000b02057c11 */ /* 0x000fe200088f1405 */
[----:B0-----:R-:W-:Y:S01]  /*48b0*/  FMUL.FTZ R2, R38, R41 ;  /* 0x0000002926027220 */ /* 0x001fe20000410000 */
[----:B--2---:R-:W-:-:S05]  /*48c0*/  FMUL.FTZ R3, R40, R47 ;  /* 0x0000002f28037220 */ /* 0x004fca0000410000 */
[----:B------:R0:W-:Y:S02]  /*48d0*/  STG.E.64 desc[UR6][R4.64], R2 ;  /* 0x0000000204007986 */ /* 0x0001e4000c101b06 */
.L_x_3738:
[----:B------:R-:W-:Y:S05]  /*48e0*/  BSYNC.RECONVERGENT B1 ;  /* 0x0000000000017941 */ /* 0x000fea0003800200 */
.L_x_3737:
        /* <DEDUP_REMOVED lines=25> */
[----:B--2---:R-:W-:Y:S01]  /*4a80*/  FADD.FTZ R40, R2, 1 ;  /* 0x3f80000002287421 */ /* 0x004fe20000010000 */
[----:B------:R-:W-:Y:S01]  /*4a90*/  MOV R2, R64 ;  /* 0x0000004000027202 */ /* 0x000fe20000000f00 */
[----:B0-----:R-:W-:Y:S02]  /*4aa0*/  FADD.FTZ R47, R4, 1 ;  /* 0x3f800000042f7421 */ /* 0x001fe40000010000 */
[----:B------:R-:W0:Y:S02]  /*4ab0*/  MUFU.RCP R41, R40 ;  /* 0x0000002800297308 */ /* 0x000e240000001000 */
[----:B------:R-:W-:-:S05]  /*4ac0*/  IMAD.WIDE.U32 R2, R5, UR8, R2 ;  /* 0x0000000805027c25 */ /* 0x000fca000f8e0002 */
[----:B------:R-:W-:Y:S01]  /*4ad0*/  IADD3 R69, PT, PT, R3, R69, RZ ;  /* 0x0000004503457210 */ /* 0x000fe20007ffe0ff */
[----:B------:R-:W2:Y:S01]  /*4ae0*/  MUFU.RCP R62, R47 ;  /* 0x0000002f003e7308 */ /* 0x000ea20000001000 */
[----:B-1----:R-:W-:-:S04]  /*4af0*/  LEA R4, P1, R2, UR10, 0x2 ;  /* 0x0000000a02047c11 */ /* 0x002fc8000f8210ff */
[----:B------:R-:W-:Y:S01]  /*4b00*/  LEA.HI.X R5, R2, UR11, R69, 0x2, P1 ;  /* 0x0000000b02057c11 */ /* 0x000fe200088f1445 */
[----:B0-----:R-:W-:Y:S01]  /*4b10*/  FMUL.FTZ R2, R6, R41 ;  /* 0x0000002906027220 */ /* 0x001fe20000410000 */
[----:B--2---:R-:W-:-:S05]  /*4b20*/  FMUL.FTZ R3, R7, R62 ;  /* 0x0000003e07037220 */ /* 0x004fca0000410000 */
[----:B------:R0:W-:Y:S02]  /*4b30*/  STG.E.64 desc[UR6][R4.64], R2 ;  /* 0x0000000204007986 */ /* 0x0001e4000c101b06 */
.L_x_3740:
[----:B------:R-:W-:Y:S05]  /*4b40*/  BSYNC.RECONVERGENT B1 ;  /* 0x0000000000017941 */ /* 0x000fea0003800200 */
.L_x_3739:
[----:B------:R-:W-:Y:S01]  /*4b50*/  BSSY.RECONVERGENT B1, `(.L_x_3741) ;  /* 0x000001f000017945 */ /* 0x000fe20003800200 */
[C---:B------:R-:W-:Y:S02]  /*4b60*/  IADD3 R41, PT, PT, R30.reuse, 0x40, RZ ;  /* 0x000000401e297810 */ /* 0x040fe40007ffe0ff */
[----:B------:R-:W-:Y:S01]  /*4b70*/  IADD3 R7, PT, PT, R30, 0x50, RZ ;  /* 0x000000501e077810 */ /* 0x000fe20007ffe0ff */
[----:B------:R-:W-:Y:S06]  /*4b80*/  @P2 BRA `(.L_x_3742) ;  /* 0x00000000006c2947 */ /* 0x000fec0003800000 */
[C---:B------:R-:W-:Y:S01]  /*4b90*/  FADD.FTZ R9, -R0.reuse, R9 ;  /* 0x0000000900097221 */ /* 0x040fe20000010100 */
[----:B0-----:R-:W-:Y:S01]  /*4ba0*/  FADD.FTZ R3, -R0, R8 ;  /* 0x0000000800037221 */ /* 0x001fe20000010100 */
[----:B------:R-:W0:Y:S02]  /*4bb0*/  LDCU.64 UR8, c[0x0][0x3e0] ;  /* 0x00007c00ff0877ac */ /* 0x000e240008000a00 */
        /* <DEDUP_REMOVED lines=13> */
[----:B0-----:R-:W-:Y:S01]  /*4c90*/  FADD.FTZ R8, R2, 1 ;  /* 0x3f80000002087421 */ /* 0x001fe20000010000 */
[----:B------:R-:W-:-:S04]  /*4ca0*/  MOV R2, R64 ;  /* 0x0000004000027202 */ /* 0x000fc80000000f00 */
[----:B------:R-:W0:Y:S01]  /*4cb0*/  MUFU.RCP R40, R40 ;  /* 0x0000002800287308 */ /* 0x000e220000001000 */
[----:B------:R-:W-:-:S07]  /*4cc0*/  IMAD.WIDE.U32 R2, R39, UR8, R2 ;  /* 0x0000000827027c25 */ /* 0x000fce000f8e0002 */
[----:B------:R-:W2:Y:S01]  /*4cd0*/  MUFU.RCP R9, R8 ;  /* 0x0000000800097308 */ /* 0x000ea20000001000 */
[----:B------:R-:W-:Y:S02]  /*4ce0*/  IADD3 R5, PT, PT, R3, R5, RZ ;  /* 0x0000000503057210 */ /* 0x000fe40007ffe0ff */
[----:B-1----:R-:W-:-:S04]  /*4cf0*/  LEA R4, P1, R2, UR10, 0x2 ;  /* 0x0000000a02047c11 */ /* 0x002fc8000f8210ff */
[----:B------:R-:W-:Y:S01]  /*4d00*/  LEA.HI.X R5, R2, UR11, R5, 0x2, P1 ;  /* 0x0000000b02057c11 */ /* 0x000fe200088f1405 */
[----:B0-----:R-:W-:Y:S01]  /*4d10*/  FMUL.FTZ R3, R47, R40 ;  /* 0x000000282f037220 */ /* 0x001fe20000410000 */
[----:B--2---:R-:W-:-:S05]  /*4d20*/  FMUL.FTZ R2, R6, R9 ;  /* 0x0000000906027220 */ /* 0x004fca0000410000 */
[----:B------:R2:W-:Y:S02]  /*4d30*/  STG.E.64 desc[UR6][R4.64], R2 ;  /* 0x0000000204007986 */ /* 0x0005e4000c101b06 */
.L_x_3742:
[----:B------:R-:W-:Y:S05]  /*4d40*/  BSYNC.RECONVERGENT B1 ;  /* 0x0000000000017941 */ /* 0x000fea0003800200 */
.L_x_3741:
        /* <DEDUP_REMOVED lines=20> */
[C---:B------:R-:W-:Y:S01]  /*4e90*/  FADD.FTZ R11, -R0.reuse, R11 ;  /* 0x0000000b000b7221 */ /* 0x040fe20000010100 */
[----:B------:R-:W-:Y:S01]  /*4ea0*/  FADD.FTZ R3, -R0, R10 ;  /* 0x0000000a00037221 */ /* 0x000fe20000010100 */
        /* <DEDUP_REMOVED lines=24> */
[----:B------:R0:W-:Y:S02]  /*5030*/  STG.E.64 desc[UR6][R2.64], R4 ;  /* 0x0000000402007986 */ /* 0x0001e4000c101b06 */
.L_x_3744:
[----:B------:R-:W-:Y:S05]  /*5040*/  BSYNC.RECONVERGENT B1 ;  /* 0x0000000000017941 */ /* 0x000fea0003800200 */
.L_x_3743:
[----:B------:R-:W-:Y:S01]  /*5050*/  BSSY.RECONVERGENT B1, `(.L_x_3745) ;  /* 0x000001f000017945 */ /* 0x000fe20003800200 */
[C---:B------:R-:W-:Y:S02]  /*5060*/  IADD3 R10, PT, PT, R30.reuse, 0xc0, RZ ;  /* 0x000000c01e0a7810 */ /* 0x040fe40007ffe0ff */
[----:B------:R-:W-:Y:S01]  /*5070*/  IADD3 R11, PT, PT, R30, 0xd0, RZ ;  /* 0x000000d01e0b7810 */ /* 0x000fe20007ffe0ff */
[----:B------:R-:W-:Y:S06]  /*5080*/  @P2 BRA `(.L_x_3746) ;  /* 0x00000000006c2947 */ /* 0x000fec0003800000 */
[C---:B0-----:R-:W-:Y:S01]  /*5090*/  FADD.FTZ R3, -R0.reuse, R12 ;  /* 0x0000000c00037221 */ /* 0x041fe20000010100 */
        /* <DEDUP_REMOVED lines=15> */
[----:B0-----:R-:W-:Y:S01]  /*5190*/  FADD.FTZ R40, R3, 1 ;  /* 0x3f80000003287421 */ /* 0x001fe20000010000 */
[----:B------:R-:W-:-:S03]  /*51a0*/  MOV R3, R67 ;  /* 0x0000004300037202 */ /* 0x000fc60000000f00 */
        /* <DEDUP_REMOVED lines=9> */
.L_x_3746:
[----:B------:R-:W-:Y:S05]  /*5240*/  BSYNC.RECONVERGENT B1 ;  /* 0x0000000000017941 */ /* 0x000fea0003800200 */
.L_x_3745:
[----:B------:R-:W-:Y:S04]  /*5250*/  BSSY.RECONVERGENT B1, `(.L_x_3747) ;  /* 0x000001d000017945 */ /* 0x000fe80003800200 */
[----:B------:R-:W-:Y:S05]  /*5260*/  @P1 BRA `(.L_x_3748) ;  /* 0x00000000006c1947 */ /* 0x000fea0003800000 */
[C---:B0-2---:R-:W-:Y:S01]  /*5270*/  FADD.FTZ R3, -R0.reuse, R14 ;  /* 0x0000000e00037221 */ /* 0x045fe20000010100 */
[----:B------:R-:W-:Y:S01]  /*5280*/  FADD.FTZ R15, -R0, R15 ;  /* 0x0000000f000f7221 */ /* 0x000fe20000010100 */
        /* <DEDUP_REMOVED lines=17> */
[----:B------:R-:W-:-:S03]  /*53a0*/  IMAD.WIDE.U32 R2, R42, UR8, R2 ;  /* 0x000000082a027c25 */ /* 0x000fc6000f8e0002 */
[----:B-1----:R-:W-:-:S04]  /*53b0*/  LEA R4, P1, R2, UR10, 0x2 ;  /* 0x0000000a02047c11 */ /* 0x002fc8000f8210ff */
[----:B------:R-:W1:Y:S01]  /*53c0*/  MUFU.RCP R12, R12 ;  /* 0x0000000c000c7308 */ /* 0x000e620000001000 */
[----:B------:R-:W-:-:S04]  /*53d0*/  IADD3 R5, PT, PT, R3, R5, RZ ;  /* 0x0000000503057210 */ /* 0x000fc80007ffe0ff */
[----:B------:R-:W-:Y:S01]  /*53e0*/  LEA.HI.X R5, R2, UR11, R5, 0x2, P1 ;  /* 0x0000000b02057c11 */ /* 0x000fe200088f1405 */
[----:B0-----:R-:W-:Y:S01]  /*53f0*/  FMUL.FTZ R2, R14, R7 ;  /* 0x000000070e027220 */ /* 0x001fe20000410000 */
[----:B-1----:R-:W-:-:S05]  /*5400*/  FMUL.FTZ R3, R13, R12 ;  /* 0x0000000c0d037220 */ /* 0x002fca0000410000 */
[----:B------:R3:W-:Y:S02]  /*5410*/  STG.E.64 desc[UR6][R4.64], R2 ;  /* 0x0000000204007986 */ /* 0x0007e4000c101b06 */
.L_x_3748:
[----:B------:R-:W-:Y:S05]  /*5420*/  BSYNC.RECONVERGENT B1 ;  /* 0x0000000000017941 */ /* 0x000fea0003800200 */
.L_x_3747:
[----:B------:R-:W-:Y:S04]  /*5430*/  BSSY.RECONVERGENT B1, `(.L_x_3749) ;  /* 0x000001d000017945 */ /* 0x000fe80003800200 */
[----:B------:R-:W-:Y:S05]  /*5440*/  @P6 BRA `(.L_x_3750) ;  /* 0x00000000006c6947 */ /* 0x000fea0003800000 */
[C---:B0-23--:R-:W-:Y:S01]  /*5450*/  FADD.FTZ R3, -R0.reuse, R16 ;  /* 0x0000001000037221 */ /* 0x04dfe20000010100 */
        /* <DEDUP_REMOVED lines=26> */
.L_x_3750:
[----:B------:R-:W-:Y:S05]  /*5600*/  BSYNC.RECONVERGENT B1 ;  /* 0x0000000000017941 */ /* 0x000fea0003800200 */
.L_x_3749:
[----:B------:R-:W-:Y:S04]  /*5610*/  BSSY.RECONVERGENT B1, `(.L_x_3751) ;  /* 0x000001d000017945 */ /* 0x000fe80003800200 */
[----:B------:R-:W-:Y:S05]  /*5620*/  @P3 BRA `(.L_x_3752) ;  /* 0x00000000006c3947 */ /* 0x000fea0003800000 */
[C---:B0-234-:R-:W-:Y:S01]  /*5630*/  FADD.FTZ R3, -R0.reuse, R18 ;  /* 0x0000001200037221 */ /* 0x05dfe20000010100 */
        /* <DEDUP_REMOVED lines=13> */
[----:B--2---:R-:W-:Y:S01]  /*5710*/  FADD.FTZ R6, R2, 1 ;  /* 0x3f80000002067421 */ /* 0x004fe20000010000 */
[----:B------:R-:W-:Y:S01]  /*5720*/  MOV R2, R64 ;  /* 0x0000004000027202 */ /* 0x000fe20000000f00 */
[----:B0-----:R-:W-:-:S04]  /*5730*/  FADD.FTZ R9, R4, 1 ;  /* 0x3f80000004097421 */ /* 0x001fc80000010000 */
        /* <DEDUP_REMOVED lines=10> */
.L_x_3752:
[----:B------:R-:W-:Y:S05]  /*57e0*/  BSYNC.RECONVERGENT B1 ;  /* 0x0000000000017941 */ /* 0x000fea0003800200 */
.L_x_3751:
        /* <DEDUP_REMOVED lines=29> */
.L_x_3754:
[----:B------:R-:W-:Y:S05]  /*59c0*/  BSYNC.RECONVERGENT B1 ;  /* 0x0000000000017941 */ /* 0x000fea0003800200 */
.L_x_3753:
[----:B------:R-:W-:Y:S01]  /*59d0*/  ISETP.GE.U32.AND P5, PT, R32, UR4, PT ;  /* 0x0000000420007c0c */ /* 0x000fe2000bfa6070 */
[----:B------:R-:W-:Y:S01]  /*59e0*/  BSSY.RECONVERGENT B1, `(.L_x_3755) ;  /* 0x000002e000017945 */ /* 0x000fe20003800200 */
[----:B0-234-:R-:W-:Y:S02]  /*59f0*/  IADD3 R3, PT, PT, R30, 0xe0, RZ ;  /* 0x000000e01e037810 */ /* 0x01dfe40007ffe0ff */
        /* <DEDUP_REMOVED lines=44> */
.L_x_3756:
[----:B------:R-:W-:Y:S05]  /*5cc0*/  BSYNC.RECONVERGENT B1 ;  /* 0x0000000000017941 */ /* 0x000fea0003800200 */
.L_x_3755:
[----:B------:R-:W-:Y:S04]  /*5cd0*/  BSSY.RECONVERGENT B1, `(.L_x_3757) ;  /* 0x000001d000017945 */ /* 0x000fe80003800200 */
[----:B------:R-:W-:Y:S05]  /*5ce0*/  @P2 BRA `(.L_x_3758) ;  /* 0x00000000006c2947 */ /* 0x000fea0003800000 */
[C---:B------:R-:W-:Y:S01]  /*5cf0*/  FADD.FTZ R7, -R0.reuse, R24 ;  /* 0x0000001800077221 */ /* 0x040fe20000010100 */
[----:B------:R-:W-:Y:S01]  /*5d00*/  FADD.FTZ R25, -R0, R25 ;  /* 0x0000001900197221 */ /* 0x000fe20000010100 */
[----:B------:R-:W2:Y:S01]  /*5d10*/  LDCU.64 UR8, c[0x0][0x3e0] ;  /* 0x00007c00ff0877ac */ /* 0x000ea20008000a00 */
        /* <DEDUP_REMOVED lines=8> */
[----:B0-----:R-:W-:-:S05]  /*5da0*/  FMUL.FTZ R12, R18, -1.4426950216293334961 ;  /* 0xbfb8aa3b120c7820 */ /* 0x001fca0000410000 */
[----:B------:R-:W0:Y:S01]  /*5db0*/  MUFU.EX2 R7, R7 ;  /* 0x0000000700077308 */ /* 0x000e220000000800 */
[----:B--2---:R-:W-:-:S03]  /*5dc0*/  IMAD R20, R45, UR8, RZ ;  /* 0x000000082d147c24 */ /* 0x004fc6000f8e02ff */
[----:B------:R-:W2:Y:S01]  /*5dd0*/  MUFU.EX2 R12, R12 ;  /* 0x0000000c000c7308 */ /* 0x000ea20000000800 */
[----:B------:R-:W-:-:S04]  /*5de0*/  IMAD.WIDE.U32 R8, R33, UR8, R8 ;  /* 0x0000000821087c25 */ /* 0x000fc8000f8e0008 */
[----:B------:R-:W-:Y:S02]  /*5df0*/  IMAD R33, R33, UR9, R20 ;  /* 0x0000000921217c24 */ /* 0x000fe4000f8e0214 */
[----:B0-----:R-:W-:-:S03]  /*5e00*/  FADD.FTZ R14, R7, 1 ;  /* 0x3f800000070e7421 */ /* 0x001fc60000010000 */
[----:B------:R-:W-:Y:S01]  /*5e10*/  IADD3 R33, PT, PT, R9, R33, RZ ;  /* 0x0000002109217210 */ /* 0x000fe20007ffe0ff */
[----:B--2---:R-:W-:Y:S01]  /*5e20*/  FADD.FTZ R16, R12, 1 ;  /* 0x3f8000000c107421 */ /* 0x004fe20000010000 */
[C---:B-1----:R-:W-:Y:S01]  /*5e30*/  LEA R12, P2, R8.reuse, UR10, 0x2 ;  /* 0x0000000a080c7c11 */ /* 0x042fe2000f8410ff */
[----:B------:R-:W0:Y:S03]  /*5e40*/  MUFU.RCP R14, R14 ;  /* 0x0000000e000e7308 */ /* 0x000e260000001000 */
[----:B------:R-:W-:-:S05]  /*5e50*/  LEA.HI.X R13, R8, UR11, R33, 0x2, P2 ;  /* 0x0000000b080d7c11 */ /* 0x000fca00090f1421 */
[----:B------:R-:W1:Y:S01]  /*5e60*/  MUFU.RCP R15, R16 ;  /* 0x00000010000f7308 */ /* 0x000e620000001000 */
[----:B0-----:R-:W-:Y:S01]  /*5e70*/  FMUL.FTZ R14, R17, R14 ;  /* 0x0000000e110e7220 */ /* 0x001fe20000410000 */
[----:B-1----:R-:W-:-:S05]  /*5e80*/  FMUL.FTZ R15, R18, R15 ;  /* 0x0000000f120f7220 */ /* 0x002fca0000410000 */
[----:B------:R2:W-:Y:S02]  /*5e90*/  STG.E.64 desc[UR6][R12.64], R14 ;  /* 0x0000000e0c007986 */ /* 0x0005e4000c101b06 */
.L_x_3758:
[----:B------:R-:W-:Y:S05]  /*5ea0*/  BSYNC.RECONVERGENT B1 ;  /* 0x0000000000017941 */ /* 0x000fea0003800200 */
.L_x_3757:
[----:B------:R-:W-:Y:S04]  /*5eb0*/  BSSY.RECONVERGENT B1, `(.L_x_3759) ;  /* 0x000001d000017945 */ /* 0x000fe80003800200 */
[----:B------:R-:W-:Y:S05]  /*5ec0*/  @P1 BRA `(.L_x_3760) ;  /* 0x00000000006c1947 */ /* 0x000fea0003800000 */
[C---:B------:R-:W-:Y:S01]  /*5ed0*/  FADD.FTZ R7, -R0.reuse, R26 ;  /* 0x0000001a00077221 */ /* 0x040fe20000010100 */
[----:B------:R-:W-:Y:S01]  /*5ee0*/  FADD.FTZ R27, -R0, R27 ;  /* 0x0000001b001b7221 */ /* 0x000fe20000010100 */
[----:B------:R-:W3:Y:S02]  /*5ef0*/  LDCU.64 UR8, c[0x0][0x3e0] ;  /* 0x00007c00ff0877ac */ /* 0x000ee40008000a00 */
[-C--:B-1----:R-:W-:Y:S01]  /*5f00*/  FMUL.FTZ R7, R7, R28.reuse ;  /* 0x0000001c07077220 */ /* 0x082fe20000410000 */
[----:B------:R-:W-:Y:S01]  /*5f10*/  FMUL.FTZ R8, R27, R28 ;  /* 0x0000001c1b087220 */ /* 0x000fe20000410000 */
[----:B------:R-:W1:Y:S02]  /*5f20*/  LDCU.64 UR10, c[0x0][0x380] ;  /* 0x00007000ff0a77ac */ /* 0x000e640008000a00 */
[----:B0-2--5:R-:W-:Y:S01]  /*5f30*/  FFMA.FTZ R15, R36, R7, R34 ;  /* 0x00000007240f7223 */ /* 0x025fe20000010022 */
[----:B------:R-:W-:-:S03]  /*5f40*/  FFMA.FTZ R16, R37, R8, R35 ;  /* 0x0000000825107223 */ /* 0x000fc60000010023 */
[----:B------:R-:W-:Y:S01]  /*5f50*/  FMUL.FTZ R7, R15, -1.4426950216293334961 ;  /* 0xbfb8aa3b0f077820 */ /* 0x000fe20000410000 */
[----:B------:R-:W-:-:S05]  /*5f60*/  FMUL.FTZ R8, R16, -1.4426950216293334961 ;  /* 0xbfb8aa3b10087820 */ /* 0x000fca0000410000 */
[----:B------:R-:W0:Y:S01]  /*5f70*/  MUFU.EX2 R7, R7 ;  /* 0x0000000700077308 */ /* 0x000e220000000800 */
[----:B---3--:R-:W-:Y:S01]  /*5f80*/  IMAD R9, R6, UR8, RZ ;  /* 0x0000000806097c24 */ /* 0x008fe2000f8e02ff */
[----:B------:R-:W-:Y:S02]  /*5f90*/  MOV R6, R64 ;  /* 0x0000004000067202 */ /* 0x000fe40000000f00 */
[----:B------:R-:W2:Y:S01]  /*5fa0*/  MUFU.EX2 R8, R8 ;  /* 0x0000000800087308 */ /* 0x000ea20000000800 */
[----:B------:R-:W-:Y:S02]  /*5fb0*/  IMAD R9, R10, UR9, R9 ;  /* 0x000000090a097c24 */ /* 0x000fe4000f8e0209 */
[----:B0-----:R-:W-:Y:S01]  /*5fc0*/  FADD.FTZ R12, R7, 1 ;  /* 0x3f800000070c7421 */ /* 0x001fe20000010000 */
[----:B------:R-:W-:Y:S01]  /*5fd0*/  MOV R7, R67 ;  /* 0x0000004300077202 */ /* 0x000fe20000000f00 */
[----:B--2---:R-:W-:-:S04]  /*5fe0*/  FADD.FTZ R14, R8, 1 ;  /* 0x3f800000080e7421 */ /* 0x004fc80000010000 */
        /* <DEDUP_REMOVED lines=9> */
.L_x_3760:
[----:B------:R-:W-:Y:S05]  /*6080*/  BSYNC.RECONVERGENT B1 ;  /* 0x0000000000017941 */ /* 0x000fea0003800200 */
.L_x_3759:
[----:B------:R-:W-:Y:S04]  /*6090*/  BSSY.RECONVERGENT B1, `(.L_x_3761) ;  /* 0x000001d000017945 */ /* 0x000fe80003800200 */
[----:B------:R-:W-:Y:S05]  /*60a0*/  @P6 BRA `(.L_x_3762) ;  /* 0x00000000006c6947 */ /* 0x000fea0003800000 */
[C---:B------:R-:W-:Y:S01]  /*60b0*/  FADD.FTZ R7, -R0.reuse, R48 ;  /* 0x0000003000077221 */ /* 0x040fe20000010100 */
[----:B------:R-:W-:Y:S01]  /*60c0*/  FADD.FTZ R49, -R0, R49 ;  /* 0x0000003100317221 */ /* 0x000fe20000010100 */
[----:B------:R-:W4:Y:S02]  /*60d0*/  LDCU.64 UR8, c[0x0][0x3e0] ;  /* 0x00007c00ff0877ac */ /* 0x000f240008000a00 */
[-C--:B-1----:R-:W-:Y:S01]  /*60e0*/  FMUL.FTZ R7, R7, R28.reuse ;  /* 0x0000001c07077220 */ /* 0x082fe20000410000 */
[----:B---3--:R-:W-:Y:S01]  /*60f0*/  FMUL.FTZ R8, R49, R28 ;  /* 0x0000001c31087220 */ /* 0x008fe20000410000 */
[----:B------:R-:W1:Y:S02]  /*6100*/  LDCU.64 UR10, c[0x0][0x380] ;  /* 0x00007000ff0a77ac */ /* 0x000e640008000a00 */
[----:B0-2--5:R-:W-:Y:S01]  /*6110*/  FFMA.FTZ R13, R36, R7, R34 ;  /* 0x00000007240d7223 */ /* 0x025fe20000010022 */
[----:B------:R-:W-:Y:S01]  /*6120*/  FFMA.FTZ R15, R37, R8, R35 ;  /* 0x00000008250f7223 */ /* 0x000fe20000010023 */
[----:B------:R-:W-:-:S02]  /*6130*/  MOV R7, R67 ;  /* 0x0000004300077202 */ /* 0x000fc40000000f00 */
[----:B------:R-:W-:Y:S01]  /*6140*/  FMUL.FTZ R6, R13, -1.4426950216293334961 ;  /* 0xbfb8aa3b0d067820 */ /* 0x000fe20000410000 */
[----:B------:R-:W-:-:S05]  /*6150*/  FMUL.FTZ R8, R15, -1.4426950216293334961 ;  /* 0xbfb8aa3b0f087820 */ /* 0x000fca0000410000 */
[----:B------:R-:W0:Y:S01]  /*6160*/  MUFU.EX2 R6, R6 ;  /* 0x0000000600067308 */ /* 0x000e220000000800 */
[----:B----4-:R-:W-:-:S03]  /*6170*/  IMAD R14, R5, UR8, RZ ;  /* 0x00000008050e7c24 */ /* 0x010fc6000f8e02ff */
        /* <DEDUP_REMOVED lines=14> */
.L_x_3762:
[----:B------:R-:W-:Y:S05]  /*6260*/  BSYNC.RECONVERGENT B1 ;  /* 0x0000000000017941 */ /* 0x000fea0003800200 */
.L_x_3761:
[----:B------:R-:W-:Y:S04]  /*6270*/  BSSY.RECONVERGENT B1, `(.L_x_3763) ;  /* 0x000001d000017945 */ /* 0x000fe80003800200 */
[----:B------:R-:W-:Y:S05]  /*6280*/  @P3 BRA `(.L_x_3764) ;  /* 0x00000000006c3947 */ /* 0x000fea0003800000 */
[C---:B------:R-:W-:Y:S01]  /*6290*/  FADD.FTZ R5, -R0.reuse, R50 ;  /* 0x0000003200057221 */ /* 0x040fe20000010100 */
[----:B------:R-:W-:Y:S01]  /*62a0*/  FADD.FTZ R51, -R0, R51 ;  /* 0x0000003300337221 */ /* 0x000fe20000010100 */
[----:B------:R-:W0:Y:S02]  /*62b0*/  LDCU.64 UR8, c[0x0][0x3e0] ;  /* 0x00007c00ff0877ac */ /* 0x000e240008000a00 */
[-C--:B-1----:R-:W-:Y:S01]  /*62c0*/  FMUL.FTZ R5, R5, R28.reuse ;  /* 0x0000001c05057220 */ /* 0x082fe20000410000 */
[----:B------:R-:W-:Y:S01]  /*62d0*/  FMUL.FTZ R6, R51, R28 ;  /* 0x0000001c33067220 */ /* 0x000fe20000410000 */
[----:B------:R-:W1:Y:S02]  /*62e0*/  LDCU.64 UR10, c[0x0][0x380] ;  /* 0x00007000ff0a77ac */ /* 0x000e640008000a00 */
[----:B----45:R-:W-:Y:S01]  /*62f0*/  FFMA.FTZ R11, R36, R5, R34 ;  /* 0x00000005240b7223 */ /* 0x030fe20000010022 */
[----:B0-23--:R-:W-:-:S03]  /*6300*/  FFMA.FTZ R12, R37, R6, R35 ;  /* 0x00000006250c7223 */ /* 0x00dfc60000010023 */
[----:B------:R-:W-:Y:S01]  /*6310*/  FMUL.FTZ R5, R11, -1.4426950216293334961 ;  /* 0xbfb8aa3b0b057820 */ /* 0x000fe20000410000 */
[----:B------:R-:W-:-:S05]  /*6320*/  FMUL.FTZ R6, R12, -1.4426950216293334961 ;  /* 0xbfb8aa3b0c067820 */ /* 0x000fca0000410000 */
[----:B------:R-:W0:Y:S01]  /*6330*/  MUFU.EX2 R5, R5 ;  /* 0x0000000500057308 */ /* 0x000e220000000800 */
[----:B------:R-:W-:Y:S01]  /*6340*/  IMAD R14, R4, UR8, RZ ;  /* 0x00000008040e7c24 */ /* 0x000fe2000f8e02ff */
[----:B------:R-:W-:Y:S02]  /*6350*/  MOV R4, R64 ;  /* 0x0000004000047202 */ /* 0x000fe40000000f00 */
        /* <DEDUP_REMOVED lines=14> */
.L_x_3764:
[----:B------:R-:W-:Y:S05]  /*6440*/  BSYNC.RECONVERGENT B1 ;  /* 0x0000000000017941 */ /* 0x000fea0003800200 */
.L_x_3763:
[----:B------:R-:W-:Y:S05]  /*6450*/  @P4 BRA `(.L_x_3734) ;  /* 0x0000000000684947 */ /* 0x000fea0003800000 */
[C---:B------:R-:W-:Y:S01]  /*6460*/  FADD.FTZ R3, -R0.reuse, R52 ;  /* 0x0000003400037221 */ /* 0x040fe20000010100 */
[----:B------:R-:W-:Y:S01]  /*6470*/  FADD.FTZ R53, -R0, R53 ;  /* 0x0000003500357221 */ /* 0x000fe20000010100 */
[----:B------:R-:W3:Y:S01]  /*6480*/  LDCU.64 UR4, c[0x0][0x3e0] ;  /* 0x00007c00ff0477ac */ /* 0x000ee20008000a00 */
[----:B------:R-:W-:Y:S01]  /*6490*/  MOV R65, R67 ;  /* 0x0000004300417202 */ /* 0x000fe20000000f00 */
[-C--:B-1----:R-:W-:Y:S01]  /*64a0*/  FMUL.FTZ R3, R3, R28.reuse ;  /* 0x0000001c03037220 */ /* 0x082fe20000410000 */
[----:B------:R-:W-:Y:S01]  /*64b0*/  FMUL.FTZ R28, R53, R28 ;  /* 0x0000001c351c7220 */ /* 0x000fe20000410000 */
[----:B------:R-:W1:Y:S02]  /*64c0*/  LDCU.64 UR8, c[0x0][0x380] ;  /* 0x00007000ff0877ac */ /* 0x000e640008000a00 */
[----:B0----5:R-:W-:Y:S01]  /*64d0*/  FFMA.FTZ R7, R36, R3, R34 ;  /* 0x0000000324077223 */ /* 0x021fe20000010022 */
[----:B------:R-:W-:-:S03]  /*64e0*/  FFMA.FTZ R28, R37, R28, R35 ;  /* 0x0000001c251c7223 */ /* 0x000fc60000010023 */
[----:B------:R-:W-:Y:S01]  /*64f0*/  FMUL.FTZ R0, R7, -1.4426950216293334961 ;  /* 0xbfb8aa3b07007820 */ /* 0x000fe20000410000 */
[----:B------:R-:W-:-:S05]  /*6500*/  FMUL.FTZ R3, R28, -1.4426950216293334961 ;  /* 0xbfb8aa3b1c037820 */ /* 0x000fca0000410000 */
[----:B------:R-:W0:Y:S01]  /*6510*/  MUFU.EX2 R0, R0 ;  /* 0x0000000000007308 */ /* 0x000e220000000800 */
[----:B---34-:R-:W-:-:S03]  /*6520*/  IMAD R9, R2, UR4, RZ ;  /* 0x0000000402097c24 */ /* 0x018fc6000f8e02ff */
[----:B------:R-:W3:Y:S01]  /*6530*/  MUFU.EX2 R3, R3 ;  /* 0x0000000300037308 */ /* 0x000ee20000000800 */
[----:B------:R-:W-:-:S04]  /*6540*/  IMAD.WIDE.U32 R64, R30, UR4, R64 ;  /* 0x000000041e407c25 */ /* 0x000fc8000f8e0040 */
[----:B------:R-:W-:Y:S01]  /*6550*/  IMAD R9, R30, UR5, R9 ;  /* 0x000000051e097c24 */ /* 0x000fe2000f8e0209 */
[----:B-1----:R-:W-:Y:S01]  /*6560*/  LEA R2, P1, R64, UR8, 0x2 ;  /* 0x0000000840027c11 */ /* 0x002fe2000f8210ff */
[----:B0-----:R-:W-:-:S03]  /*6570*/  FADD.FTZ R4, R0, 1 ;  /* 0x3f80000000047421 */ /* 0x001fc60000010000 */
[----:B------:R-:W-:Y:S01]  /*6580*/  IADD3 R9, PT, PT, R65, R9, RZ ;  /* 0x0000000941097210 */ /* 0x000fe20007ffe0ff */
[----:B---3--:R-:W-:-:S03]  /*6590*/  FADD.FTZ R6, R3, 1 ;  /* 0x3f80000003067421 */ /* 0x008fc60000010000 */
[----:B------:R-:W-:Y:S01]  /*65a0*/  LEA.HI.X R3, R64, UR9, R9, 0x2, P1 ;  /* 0x0000000940037c11 */ /* 0x000fe200088f1409 */
[----:B------:R-:W0:Y:S08]  /*65b0*/  MUFU.RCP R4, R4 ;  /* 0x0000000400047308 */ /* 0x000e300000001000 */
[----:B------:R-:W1:Y:S01]  /*65c0*/  MUFU.RCP R5, R6 ;  /* 0x0000000600057308 */ /* 0x000e620000001000 */
[----:B0-----:R-:W-:Y:S01]  /*65d0*/  FMUL.FTZ R4, R7, R4 ;  /* 0x0000000407047220 */ /* 0x001fe20000410000 */
[----:B-1----:R-:W-:-:S05]  /*65e0*/  FMUL.FTZ R5, R28, R5 ;  /* 0x000000051c057220 */ /* 0x002fca0000410000 */
[----:B------:R0:W-:Y:S02]  /*65f0*/  STG.E.64 desc[UR6][R2.64], R4 ;  /* 0x0000000402007986 */ /* 0x0001e4000c101b06 */
.L_x_3734:
[----:B------:R-:W-:Y:S05]  /*6600*/  BSYNC.RECONVERGENT B0 ;  /* 0x0000000000007941 */ /* 0x000fea0003800200 */
.L_x_3702:
        /* <DEDUP_REMOVED lines=8> */
.L_x_3766:
        /* <DEDUP_REMOVED lines=15> */
.L_x_4555:


//--------------------- .text._Z35group_norm_nhwc_fwd_one_pass_kernelI11Fp32IOFp32WLi512ELi96ELi768EEv26Group_norm_nhwc_fwd_params --------------------------
	.section	.text._Z35group_norm_nhwc_fwd_one_pass_kernelI11Fp32IOFp32WLi512ELi96ELi768EEv26Group_norm_nhwc_fwd_params,"ax",@progbits
	.align	128
        .global         _Z35group_norm_nhwc_fwd_one_pass_kernelI11Fp32IOFp32WLi512ELi96ELi768EEv26Group_norm_nhwc_fwd_params
        .type           _Z35group_norm_nhwc_fwd_one_pass_kernelI11Fp32IOFp32WLi512ELi96ELi768EEv26Group_norm_nhwc_fwd_params,@function
        .size           _Z35group_norm_nhwc_fwd_one_pass_kernelI11Fp32IOFp32WLi512ELi96ELi768EEv26Group_norm_nhwc_fwd_params,(.L_x_4556 - _Z35group_norm_nhwc_fwd_one_pass_kernelI11Fp32IOFp32WLi512ELi96ELi768EEv26Group_norm_nhwc_fwd_params)
        .other          _Z35group_norm_nhwc_fwd_one_pass_kernelI11Fp32IOFp32WLi512ELi96ELi768EEv26Group_norm_nhwc_fwd_params,@"STO_CUDA_ENTRY STV_DEFAULT"
_Z35group_norm_nhwc_fwd_one_pass_kernelI11Fp32IOFp32WLi512ELi96ELi768EEv26Group_norm_nhwc_fwd_params:
.text._Z35group_norm_nhwc_fwd_one_pass_kernelI11Fp32IOFp32WLi512ELi96ELi768EEv26Group_norm_nhwc_fwd_params:
        /* <DEDUP_REMOVED lines=26> */
.L_x_3906:
[----:B0-----:R-:W0:Y:S01]  /*01a0*/  LDCU UR11, c[0x0][0x3f8] ;  /* 0x00007f00ff0b77ac */ /* 0x001e220008000800 */
[----:B-----5:R-:W-:Y:S01]  /*01b0*/  IABS R3, UR5 ;  /* 0x0000000500037c13 */ /* 0x020fe20008000000 */
[----:B------:R-:W1:Y:S01]  /*01c0*/  S2R R4, SR_TID.X ;  /* 0x0000000000047919 */ /* 0x000e620000002100 */
[----:B------:R-:W2:Y:S01]  /*01d0*/  LDC R61, c[0x0][0x404] ;  /* 0x00010100ff3d7b82 */ /* 0x000ea20000000800 */
[----:B------:R-:W-:Y:S01]  /*01e0*/  UMOV UR6, URZ ;  /* 0x000000ff00067c82 */ /* 0x000fe20008000000 */
[----:B------:R-:W-:Y:S01]  /*01f0*/  R2UR UR10, R3 ;  /* 0x00000000030a72ca */ /* 0x000fe200000e0000 */
[----:B---3--:R-:W3:Y:S01]  /*0200*/  LDCU.64 UR14, c[0x0][0x3e8] ;  /* 0x00007d00ff0e77ac */ /* 0x008ee20008000a00 */
[----:B------:R-:W-:Y:S02]  /*0210*/  CS2R R34, SRZ ;  /* 0x0000000000227805 */ /* 0x000fe4000001ff00 */
[----:B0-----:R-:W-:-:S04]  /*0220*/  MOV R0, UR11 ;  /* 0x0000000b00007c02 */ /* 0x001fc80008000f00 */
        /* <DEDUP_REMOVED lines=10> */
[----:B----4-:R-:W-:Y:S02]  /*02d0*/  IADD3 R9, PT, PT, R61, 0x10, RZ ;  /* 0x000000103d097810 */ /* 0x010fe40007ffe0ff */
        /* <DEDUP_REMOVED lines=12> */
[----:B------:R-:W2:Y:S01]  /*03a0*/  @!P5 LDC.64 R22, c[0x0][0x390] ;  /* 0x0000e400ff16db82 */ /* 0x000ea20000000a00 */
[----:B------:R-:W-:Y:S02]  /*03b0*/  ISETP.GE.U32.AND P4, PT, R21, UR14, PT ;  /* 0x0000000e15007c0c */ /* 0x000fe4000bf86070 */
[----:B------:R-:W-:Y:S02]  /*03c0*/  SHF.R.S32.HI R19, RZ, 0x1f, R21 ;  /* 0x0000001fff137819 */ /* 0x000fe40000011415 */
[----:B------:R-:W-:-:S02]  /*03d0*/  IADD3 R8, PT, PT, R61, 0x40, RZ ;  /* 0x000000403d087810 */ /* 0x000fc40007ffe0ff */
[----:B------:R-:W-:Y:S01]  /*03e0*/  ISETP.GE.AND.EX P4, PT, R19, UR15, PT, P4 ;  /* 0x0000000f13007c0c */ /* 0x000fe2000bf86340 */
[----:B------:R-:W3:Y:S01]  /*03f0*/  @!P1 LDC.64 R26, c[0x0][0x3e0] ;  /* 0x0000f800ff1a9b82 */ /* 0x000ee20000000a00 */
[----:B-1----:R-:W-:-:S07]  /*0400*/  R2UR UR7, R2 ;  /* 0x00000000020772ca */ /* 0x002fce00000e0000 */
[----:B------:R-:W1:Y:S08]  /*0410*/  @!P1 LDC.64 R28, c[0x0][0x390] ;  /* 0x0000e400ff1c9b82 */ /* 0x000e700000000a00 */
[----:B------:R-:W4:Y:S01]  /*0420*/  @!P3 LDC.64 R24, c[0x0][0x3e0] ;  /* 0x0000f800ff18bb82 */ /* 0x000f220000000a00 */
[----:B------:R-:W-:-:S04]  /*0430*/  UIADD3 UR9, UPT, UPT, URZ, -UR7, URZ ;  /* 0x80000007ff097290 */ /* 0x000fc8000fffe0ff */
[----:B------:R-:W-:Y:S01]  /*0440*/  UIMAD UR9, UR9, UR16, URZ ;  /* 0x00000010090972a4 */ /* 0x000fe2000f8e02ff */
[----:B---3--:R-:W-:-:S03]  /*0450*/  @!P1 IMAD R10, R13, R26, RZ ;  /* 0x0000001a0d0a9224 */ /* 0x008fc600078e02ff */
[----:B------:R-:W-:Y:S01]  /*0460*/  UIMAD.WIDE.U32 UR6, UR7, UR9, UR6 ;  /* 0x00000009070672a5 */ /* 0x000fe2000f8e0006 */
[----:B------:R-:W3:Y:S01]  /*0470*/  @!P3 LDC.64 R30, c[0x0][0x390] ;  /* 0x0000e400ff1ebb82 */ /* 0x000ee20000000a00 */
[----:B------:R-:W-:Y:S02]  /*0480*/  @!P1 IMAD R27, R9, R27, R10 ;  /* 0x0000001b091b9224 */ /* 0x000fe400078e020a */
[----:B------:R-:W-:-:S03]  /*0490*/  UIMAD.WIDE.U32 UR6, UR7, UR10, URZ ;  /* 0x0000000a070672a5 */ /* 0x000fc6000f8e00ff */
[----:B------:R-:W5:Y:S02]  /*04a0*/  LDCU.64 UR8, c[0x0][0x3f0] ;  /* 0x00007e00ff0877ac */ /* 0x000f640008000a00 */
[----:B------:R-:W3:Y:S01]  /*04b0*/  @!P4 LDC.64 R32, c[0x0][0x3e0] ;  /* 0x0000f800ff20cb82 */ /* 0x000ee20000000a00 */
[----:B------:R-:W-:-:S04]  /*04c0*/  UIADD3 UR6, UPT, UPT, -UR7, URZ, URZ ;  /* 0x000000ff07067290 */ /* 0x000fc8000fffe1ff */
[----:B------:R-:W-:-:S04]  /*04d0*/  UIMAD UR6, UR16, UR6, UR10 ;  /* 0x00000006100672a4 */ /* 0x000fc8000f8e020a */
[----:B------:R-:W-:Y:S01]  /*04e0*/  UISETP.GT.U32.AND UP0, UPT, UR16, UR6, UPT ;  /* 0x000000061000728c */ /* 0x000fe2000bf04070 */
[----:B-----5:R-:W-:-:S10]  /*04f0*/  MOV R7, UR8 ;  /* 0x0000000800077c02 */ /* 0x020fd40008000f00 */
[----:B------:R-:W-:Y:S02]  /*0500*/  @!UP0 UIADD3 UR6, UPT, UPT, UR6, -UR16, URZ ;  /* 0x8000001006068290 */ /* 0x000fe4000fffe0ff */
[----:B------:R-:W-:Y:S02]  /*0510*/  @!UP0 UIADD3 UR7, UPT, UPT, UR7, 0x1, URZ ;  /* 0x0000000107078890 */ /* 0x000fe4000fffe0ff */
[----:B------:R-:W-:Y:S02]  /*0520*/  UISETP.GE.U32.AND UP1, UPT, UR6, UR16, UPT ;  /* 0x000000100600728c */ /* 0x000fe4000bf26070 */
[----:B------:R-:W-:-:S04]  /*0530*/  ULOP3.LUT UR6, UR5, UR11, URZ, 0x3c, !UPT ;  /* 0x0000000b05067292 */ /* 0x000fc8000f8e3cff */
[----:B------:R-:W-:-:S05]  /*0540*/  UISETP.GE.AND UP0, UPT, UR6, URZ, UPT ;  /* 0x000000ff0600728c */ /* 0x000fca000bf06270 */
[----:B------:R-:W-:Y:S02]  /*0550*/  @UP1 UIADD3 UR7, UPT, UPT, UR7, 0x1, URZ ;  /* 0x0000000107071890 */ /* 0x000fe4000fffe0ff */
[----:B------:R-:W-:-:S04]  /*0560*/  UISETP.NE.AND UP1, UPT, UR11, URZ, UPT ;  /* 0x000000ff0b00728c */ /* 0x000fc8000bf25270 */
[----:B------:R-:W-:-:S07]  /*0570*/  @!UP0 UIADD3 UR7, UPT, UPT, -UR7, URZ, URZ ;  /* 0x000000ff07078290 */ /* 0x000fce000fffe1ff */
        /* <DEDUP_REMOVED lines=10> */
[----:B0-----:R-:W-:Y:S02]  /*0620*/  @!P5 IMAD R0, R3, R16, RZ ;  /* 0x000000100300d224 */ /* 0x001fe400078e02ff */
[----:B------:R-:W-:-:S04]  /*0630*/  IMAD.WIDE.U32 R4, R7, UR7, R4 ;  /* 0x0000000707047c25 */ /* 0x000fc8000f8e0004 */
[----:B------:R-:W-:Y:S01]  /*0640*/  @!P5 IMAD R17, R61, R17, R0 ;  /* 0x000000113d11d224 */ /* 0x000fe200078e0200 */
[----:B------:R-:W-:Y:S02]  /*0650*/  IADD3 R7, PT, PT, R5, UR6, RZ ;  /* 0x0000000605077c10 */ /* 0x000fe4000fffe0ff */
[----:B------:R-:W-:-:S05]  /*0660*/  @!P5 MOV R6, R4 ;  /* 0x000000040006d202 */ /* 0x000fca0000000f00 */
[----:B------:R-:W-:Y:S01]  /*0670*/  @!P5 IMAD.WIDE.U32 R2, R61, R16, R6 ;  /* 0x000000103d02d225 */ /* 0x000fe200078e0006 */
[----:B------:R-:W-:-:S04]  /*0680*/  @!P3 MOV R16, R4 ;  /* 0x000000040010b202 */ /* 0x000fc80000000f00 */
[----:B------:R-:W-:Y:S02]  /*0690*/  @!P5 IADD3 R0, PT, PT, R3, R17, RZ ;  /* 0x000000110300d210 */ /* 0x000fe40007ffe0ff */
[C---:B--2---:R-:W-:Y:S02]  /*06a0*/  @!P5 LEA R12, P2, R2.reuse, R22, 0x2 ;  /* 0x00000016020cd211 */ /* 0x044fe400078410ff */
[----:B------:R-:W-:Y:S02]  /*06b0*/  @!P1 MOV R3, R7 ;  /* 0x0000000700039202 */ /* 0x000fe40000000f00 */
[----:B------:R-:W-:Y:S01]  /*06c0*/  @!P5 LEA.HI.X R13, R2, R23, R0, 0x2, P2 ;  /* 0x00000017020dd211 */ /* 0x000fe200010f1400 */
[----:B----4-:R-:W-:Y:S01]  /*06d0*/  @!P3 IMAD R0, R15, R24, RZ ;  /* 0x000000180f00b224 */ /* 0x010fe200078e02ff */
[----:B------:R-:W-:Y:S02]  /*06e0*/  @!P1 MOV R2, R4 ;  /* 0x0000000400029202 */ /* 0x000fe40000000f00 */
[----:B------:R-:W-:Y:S01]  /*06f0*/  ISETP.GE.U32.AND P2, PT, R8, UR14, PT ;  /* 0x0000000e08007c0c */ /* 0x000fe2000bf46070 */
[----:B------:R3:W2:Y:S01]  /*0700*/  @!P5 LDG.E.64 R34, desc[UR12][R12.64] ;  /* 0x0000000c0c22d981 */ /* 0x0006a2000c1e1b00 */
[----:B------:R-:W-:Y:S01]  /*0710*/  SHF.R.S32.HI R23, RZ, 0x1f, R8 ;  /* 0x0000001fff177819 */ /* 0x000fe20000011408 */
[----:B------:R-:W-:Y:S01]  /*0720*/  @!P1 IMAD.WIDE.U32 R2, R9, R26, R2 ;  /* 0x0000001a09029225 */ /* 0x000fe200078e0002 */
[----:B------:R-:W-:-:S02]  /*0730*/  @!P3 MOV R17, R7 ;  /* 0x000000070011b202 */ /* 0x000fc40000000f00 */
[----:B------:R-:W-:Y:S01]  /*0740*/  ISETP.GE.AND.EX P2, PT, R23, UR15, PT, P2 ;  /* 0x0000000f17007c0c */ /* 0x000fe2000bf46320 */
[----:B------:R-:W-:Y:S01]  /*0750*/  @!P3 IMAD R9, R11, R25, R0 ;  /* 0x000000190b09b224 */ /* 0x000fe200078e0200 */
[----:B------:R-:W-:Y:S01]  /*0760*/  @!P1 IADD3 R3, PT, PT, R3, R27, RZ ;  /* 0x0000001b03039210 */ /* 0x000fe20007ffe0ff */
[----:B------:R-:W-:Y:S01]  /*0770*/  @!P3 IMAD.WIDE.U32 R16, R11, R24, R16 ;  /* 0x000000180b10b225 */ /* 0x000fe200078e0010 */
[C---:B-1----:R-:W-:Y:S01]  /*0780*/  @!P1 LEA R14, P5, R2.reuse, R28, 0x2 ;  /* 0x0000001c020e9211 */ /* 0x042fe200078a10ff */
[----:B------:R-:W0:Y:S01]  /*0790*/  @!P4 LDC.64 R26, c[0x0][0x390] ;  /* 0x0000e400ff1acb82 */ /* 0x000e220000000a00 */
[----:B------:R-:W-:Y:S02]  /*07a0*/  IADD3 R0, PT, PT, R61, 0x50, RZ ;  /* 0x000000503d007810 */ /* 0x000fe40007ffe0ff */
[----:B------:R-:W-:Y:S02]  /*07b0*/  @!P1 LEA.HI.X R15, R2, R29, R3, 0x2, P5 ;  /* 0x0000001d020f9211 */ /* 0x000fe400028f1403 */
[----:B------:R-:W-:-:S02]  /*07c0*/  ISETP.GE.U32.AND P6, PT, R0, UR14, PT ;  /* 0x0000000e00007c0c */ /* 0x000fc4000bfc6070 */
[----:B------:R-:W-:Y:S01]  /*07d0*/  SHF.R.S32.HI R25, RZ, 0x1f, R0 ;  /* 0x0000001fff197819 */ /* 0x000fe20000011400 */
[----:B------:R-:W1:Y:S03]  /*07e0*/  @!P2 LDC.64 R10, c[0x0][0x3e0] ;  /* 0x0000f800ff0aab82 */ /* 0x000e660000000a00 */
[----:B------:R-:W-:Y:S01]  /*07f0*/  ISETP.GE.AND.EX P6, PT, R25, UR15, PT, P6 ;  /* 0x0000000f19007c0c */ /* 0x000fe2000bfc6360 */
[----:B---3--:R-:W-:Y:S01]  /*0800*/  @!P4 IMAD R12, R19, R32, RZ ;  /* 0x00000020130cc224 */ /* 0x008fe200078e02ff */
[----:B------:R-:W-:Y:S01]  /*0810*/  @!P3 IADD3 R2, PT, PT, R17, R9, RZ ;  /* 0x000000091102b210 */ /* 0x000fe20007ffe0ff */
[----:B--2---:R2:W-:Y:S01]  /*0820*/  STL.64 [R1+0x8], R34 ;  /* 0x0000082201007387 */ /* 0x0045e20000100a00 */
[----:B------:R-:W-:Y:S01]  /*0830*/  @!P4 MOV R13, R7 ;  /* 0x00000007000dc202 */ /* 0x000fe20000000f00 */
[----:B------:R-:W3:Y:S01]  /*0840*/  @!P2 LDC.64 R28, c[0x0][0x390] ;  /* 0x0000e400ff1cab82 */ /* 0x000ee20000000a00 */
[----:B--2---:R-:W-:-:S06]  /*0850*/  CS2R R34, SRZ ;  /* 0x0000000000227805 */ /* 0x004fcc000001ff00 */
[----:B------:R2:W4:Y:S01]  /*0860*/  @!P1 LDG.E.64 R34, desc[UR12][R14.64] ;  /* 0x0000000c0e229981 */ /* 0x000522000c1e1b00 */
[C---:B------:R-:W-:Y:S01]  /*0870*/  @!P3 LEA R18, P5, R16.reuse, R30, 0x2 ;  /* 0x0000001e1012b211 */ /* 0x040fe200078a10ff */
[----:B------:R-:W-:Y:S01]  /*0880*/  @!P4 IMAD R9, R21, R33, R12 ;  /* 0x000000211509c224 */ /* 0x000fe200078e020c */
[----:B------:R-:W-:Y:S02]  /*0890*/  @!P4 MOV R12, R4 ;  /* 0x00000004000cc202 */ /* 0x000fe40000000f00 */
[----:B------:R-:W-:Y:S02]  /*08a0*/  @!P3 LEA.HI.X R19, R16, R31, R2, 0x2, P5 ;  /* 0x0000001f1013b211 */ /* 0x000fe400028f1402 */
[----:B------:R-:W-:Y:S01]  /*08b0*/  IADD3 R16, PT, PT, R61, 0x60, RZ ;  /* 0x000000603d107810 */ /* 0x000fe20007ffe0ff */
[----:B------:R-:W5:Y:S01]  /*08c0*/  @!P6 LDC.64 R2, c[0x0][0x3e0] ;  /* 0x0000f800ff02eb82 */ /* 0x000f620000000a00 */
[----:B------:R-:W-:Y:S02]  /*08d0*/  @!P4 IMAD.WIDE.U32 R12, R21, R32, R12 ;  /* 0x00000020150cc225 */ /* 0x000fe400078e000c */
[----:B------:R-:W-:-:S02]  /*08e0*/  ISETP.GE.U32.AND P1, PT, R16, UR14, PT ;  /* 0x0000000e10007c0c */ /* 0x000fc4000bf26070 */
[----:B------:R-:W-:Y:S02]  /*08f0*/  SHF.R.S32.HI R17, RZ, 0x1f, R16 ;  /* 0x0000001fff117819 */ /* 0x000fe40000011410 */
[----:B------:R-:W-:Y:S02]  /*0900*/  @!P4 IADD3 R9, PT, PT, R13, R9, RZ ;  /* 0x000000090d09c210 */ /* 0x000fe40007ffe0ff */
[----:B------:R-:W-:Y:S02]  /*0910*/  ISETP.GE.AND.EX P1, PT, R17, UR15, PT, P1 ;  /* 0x0000000f11007c0c */ /* 0x000fe4000bf26310 */
[----:B0-----:R-:W-:Y:S02]  /*0920*/  @!P4 LEA R20, P5, R12, R26, 0x2 ;  /* 0x0000001a0c14c211 */ /* 0x001fe400078a10ff */
[----:B------:R-:W-:Y:S01]  /*0930*/  CS2R R76, SRZ ;  /* 0x00000000004c7805 */ /* 0x000fe2000001ff00 */
[----:B-1----:R-:W-:Y:S01]  /*0940*/  @!P2 IMAD R23, R23, R10, RZ ;  /* 0x0000000a1717a224 */ /* 0x002fe200078e02ff */
[----:B--2---:R-:W-:-:S02]  /*0950*/  IADD3 R14, PT, PT, R61, 0x70, RZ ;  /* 0x000000703d0e7810 */ /* 0x004fc40007ffe0ff */
[----:B------:R-:W-:Y:S02]  /*0960*/  @!P4 LEA.HI.X R21, R12, R27, R9, 0x2, P5 ;  /* 0x0000001b0c15c211 */ /* 0x000fe400028f1409 */
[----:B------:R-:W-:Y:S02]  /*0970*/  @!P2 MOV R12, R4 ;  /* 0x00000004000ca202 */ /* 0x000fe40000000f00 */
[----:B------:R-:W-:Y:S01]  /*0980*/  @!P2 MOV R13, R7 ;  /* 0x00000007000da202 */ /* 0x000fe20000000f00 */
[----:B------:R-:W-:Y:S01]  /*0990*/  @!P2 IMAD R27, R8, R11, R23 ;  /* 0x0000000b081ba224 */ /* 0x000fe200078e0217 */
[----:B------:R0:W2:Y:S01]  /*09a0*/  @!P3 LDG.E.64 R76, desc[UR12][R18.64] ;  /* 0x0000000c124cb981 */ /* 0x0000a2000c1e1b00 */
[----:B------:R-:W-:Y:S02]  /*09b0*/  ISETP.GE.U32.AND P3, PT, R14, UR14, PT ;  /* 0x0000000e0e007c0c */ /* 0x000fe4000bf66070 */
[----:B------:R-:W-:Y:S01]  /*09c0*/  SHF.R.S32.HI R23, RZ, 0x1f, R14 ;  /* 0x0000001fff177819 */ /* 0x000fe2000001140e */
[----:B------:R-:W-:-:S02]  /*09d0*/  @!P2 IMAD.WIDE.U32 R8, R8, R10, R12 ;  /* 0x0000000a0808a225 */ /* 0x000fc400078e000c */
[----:B------:R-:W1:Y:S01]  /*09e0*/  @!P1 LDC.64 R10, c[0x0][0x3e0] ;  /* 0x0000f800ff0a9b82 */ /* 0x000e620000000a00 */
[----:B------:R-:W-:Y:S01]  /*09f0*/  ISETP.GE.AND.EX P3, PT, R23, UR15, PT, P3 ;  /* 0x0000000f17007c0c */ /* 0x000fe2000bf66330 */
[----:B-----5:R-:W-:Y:S01]  /*0a00*/  @!P6 IMAD R25, R25, R2, RZ ;  /* 0x000000021919e224 */ /* 0x020fe200078e02ff */
[----:B------:R-:W-:Y:S02]  /*0a10*/  @!P2 IADD3 R9, PT, PT, R9, R27, RZ ;  /* 0x0000001b0909a210 */ /* 0x000fe40007ffe0ff */
[C---:B---3--:R-:W-:Y:S02]  /*0a20*/  @!P2 LEA R26, P5, R8.reuse, R28, 0x2 ;  /* 0x0000001c081aa211 */ /* 0x048fe400078a10ff */
[----:B------:R-:W-:Y:S02]  /*0a30*/  CS2R R74, SRZ ;  /* 0x00000000004a7805 */ /* 0x000fe4000001ff00 */
[----:B------:R-:W-:Y:S02]  /*0a40*/  IADD3 R22, PT, PT, R61, 0x80, RZ ;  /* 0x000000803d167810 */ /* 0x000fe40007ffe0ff */
[----:B------:R-:W-:Y:S01]  /*0a50*/  @!P2 LEA.HI.X R27, R8, R29, R9, 0x2, P5 ;  /* 0x0000001d081ba211 */ /* 0x000fe200028f1409 */
[----:B------:R-:W-:-:S02]  /*0a60*/  @!P6 IMAD R29, R0, R3, R25 ;  /* 0x00000003001de224 */ /* 0x000fc400078e0219 */
[----:B------:R-:W3:Y:S01]  /*0a70*/  @!P1 LDC.64 R24, c[0x0][0x390] ;  /* 0x0000e400ff189b82 */ /* 0x000ee20000000a00 */
[----:B------:R5:W2:Y:S01]  /*0a80*/  @!P4 LDG.E.64 R74, desc[UR12][R20.64] ;  /* 0x0000000c144ac981 */ /* 0x000aa2000c1e1b00 */
[----:B------:R-:W-:Y:S02]  /*0a90*/  ISETP.GE.U32.AND P4, PT, R22, UR14, PT ;  /* 0x0000000e16007c0c */ /* 0x000fe4000bf86070 */
[----:B------:R-:W-:Y:S02]  /*0aa0*/  SHF.R.S32.HI R31, RZ, 0x1f, R22 ;  /* 0x0000001fff1f7819 */ /* 0x000fe40000011416 */
[----:B------:R-:W-:Y:S02]  /*0ab0*/  IADD3 R15, PT, PT, R61, 0x90, RZ ;  /* 0x000000903d0f7810 */ /* 0x000fe40007ffe0ff */
[----:B------:R-:W3:Y:S01]  /*0ac0*/  @!P3 LDC.64 R12, c[0x0][0x3e0] ;  /* 0x0000f800ff0cbb82 */ /* 0x000ee20000000a00 */
[----:B------:R-:W-:Y:S02]  /*0ad0*/  ISETP.GE.AND.EX P4, PT, R31, UR15, PT, P4 ;  /* 0x0000000f1f007c0c */ /* 0x000fe4000bf86340 */
[----:B------:R-:W-:-:S02]  /*0ae0*/  ISETP.GE.U32.AND P5, PT, R15, UR14, PT ;  /* 0x0000000e0f007c0c */ /* 0x000fc4000bfa6070 */
[----:B------:R-:W-:Y:S02]  /*0af0*/  SHF.R.S32.HI R33, RZ, 0x1f, R15 ;  /* 0x0000001fff217819 */ /* 0x000fe4000001140f */
[----:B0-----:R-:W-:Y:S02]  /*0b00*/  @!P6 MOV R18, R4 ;  /* 0x000000040012e202 */ /* 0x001fe40000000f00 */
[-C--:B------:R-:W-:Y:S02]  /*0b10*/  @!P6 MOV R19, R7.reuse ;  /* 0x000000070013e202 */ /* 0x080fe40000000f00 */
[----:B------:R-:W-:Y:S02]  /*0b20*/  CS2R R8, SRZ ;  /* 0x0000000000087805 */ /* 0x000fe4000001ff00 */
[----:B------:R-:W-:Y:S01]  /*0b30*/  ISETP.GE.AND.EX P5, PT, R33, UR15, PT, P5 ;  /* 0x0000000f21007c0c */ /* 0x000fe2000bfa6350 */
[----:B-1----:R-:W-:Y:S01]  /*0b40*/  @!P1 IMAD R17, R17, R10, RZ ;  /* 0x0000000a11119224 */ /* 0x002fe200078e02ff */
[----:B-----5:R-:W-:Y:S01]  /*0b50*/  @!P1 MOV R20, R4 ;  /* 0x0000000400149202 */ /* 0x020fe20000000f00 */
[----:B------:R-:W-:Y:S01]  /*0b60*/  @!P6 IMAD.WIDE.U32 R18, R0, R2, R18 ;  /* 0x000000020012e225 */ /* 0x000fe200078e0012 */
[----:B------:R-:W-:Y:S01]  /*0b70*/  @!P1 MOV R21, R7 ;  /* 0x0000000700159202 */ /* 0x000fe20000000f00 */
[----:B------:R-:W0:Y:S01]  /*0b80*/  @!P3 LDC.64 R2, c[0x0][0x390] ;  /* 0x0000e400ff02bb82 */ /* 0x000e220000000a00 */
[----:B------:R1:W5:Y:S01]  /*0b90*/  @!P2 LDG.E.64 R8, desc[UR12][R26.64] ;  /* 0x0000000c1a08a981 */ /* 0x000362000c1e1b00 */
[C---:B------:R-:W-:Y:S01]  /*0ba0*/  @!P1 IMAD R17, R16.reuse, R11, R17 ;  /* 0x0000000b10119224 */ /* 0x040fe200078e0211 */
[----:B------:R-:W-:Y:S01]  /*0bb0*/  @!P6 IADD3 R0, PT, PT, R19, R29, RZ ;  /* 0x0000001d1300e210 */ /* 0x000fe20007ffe0ff */
[----:B------:R-:W-:-:S04]  /*0bc0*/  @!P1 IMAD.WIDE.U32 R10, R16, R10, R20 ;  /* 0x0000000a100a9225 */ /* 0x000fc800078e0014 */
[----:B------:R-:W0:Y:S01]  /*0bd0*/  @!P4 LDC.64 R20, c[0x0][0x3e0] ;  /* 0x0000f800ff14cb82 */ /* 0x000e220000000a00 */
[----:B---3--:R-:W-:-:S04]  /*0be0*/  @!P3 IMAD R23, R23, R12, RZ ;  /* 0x0000000c1717b224 */ /* 0x008fc800078e02ff */
[----:B------:R-:W-:-:S03]  /*0bf0*/  @!P3 IMAD R23, R14, R13, R23 ;  /* 0x0000000d0e17b224 */ /* 0x000fc600078e0217 */
[----:B-1----:R-:W1:Y:S01]  /*0c00*/  @!P4 LDC.64 R26, c[0x0][0x390] ;  /* 0x0000e400ff1acb82 */ /* 0x002e620000000a00 */
[----:B0-----:R-:W-:-:S04]  /*0c10*/  @!P4 IMAD R31, R31, R20, RZ ;  /* 0x000000141f1fc224 */ /* 0x001fc800078e02ff */
[----:B------:R-:W-:Y:S01]  /*0c20*/  @!P4 IMAD R31, R22, R21, R31 ;  /* 0x00000015161fc224 */ /* 0x000fe200078e021f */
[----:B------:R-:W-:Y:S01]  /*0c30*/  IADD3 R48, PT, PT, R61, 0x120, RZ ;  /* 0x000001203d307810 */ /* 0x000fe20007ffe0ff */
[----:B----4-:R0:W-:Y:S02]  /*0c40*/  STL.64 [R1], R34 ;  /* 0x0000002201007387 */ /* 0x0101e40000100a00 */
[----:B0-----:R-:W0:Y:S02]  /*0c50*/  @!P6 LDC.64 R34, c[0x0][0x390] ;  /* 0x0000e400ff22eb82 */ /* 0x001e240000000a00 */
[----:B0-----:R-:W-:-:S04]  /*0c60*/  @!P6 LEA R28, P2, R18, R34, 0x2 ;  /* 0x00000022121ce211 */ /* 0x001fc800078410ff */
[----:B------:R-:W-:Y:S02]  /*0c70*/  @!P6 LEA.HI.X R29, R18, R35, R0, 0x2, P2 ;  /* 0x00000023121de211 */ /* 0x000fe400010f1400 */
[----:B------:R-:W-:Y:S01]  /*0c80*/  @!P1 IADD3 R0, PT, PT, R11, R17, RZ ;  /* 0x000000110b009210 */ /* 0x000fe20007ffe0ff */
[----:B------:R-:W0:Y:S01]  /*0c90*/  @!P5 LDC.64 R18, c[0x0][0x3e0] ;  /* 0x0000f800ff12db82 */ /* 0x000e220000000a00 */
[C---:B------:R-:W-:Y:S02]  /*0ca0*/  @!P1 LEA R16, P2, R10.reuse, R24, 0x2 ;  /* 0x000000180a109211 */ /* 0x040fe400078410ff */
[----:B------:R-:W-:Y:S02]  /*0cb0*/  @!P3 MOV R24, R4 ;  /* 0x000000040018b202 */ /* 0x000fe40000000f00 */
[----:B------:R-:W-:Y:S02]  /*0cc0*/  @!P1 LEA.HI.X R17, R10, R25, R0, 0x2, P2 ;  /* 0x000000190a119211 */ /* 0x000fe400010f1400 */
[----:B------:R-:W-:-:S02]  /*0cd0*/  @!P3 MOV R25, R7 ;  /* 0x000000070019b202 */ /* 0x000fc40000000f00 */
[----:B------:R-:W-:Y:S01]  /*0ce0*/  CS2R R10, SRZ ;  /* 0x00000000000a7805 */ /* 0x000fe2000001ff00 */
[----:B------:R-:W3:Y:S01]  /*0cf0*/  @!P5 LDC.64 R34, c[0x0][0x390] ;  /* 0x0000e400ff22db82 */ /* 0x000ee20000000a00 */
[----:B------:R-:W-:-:S04]  /*0d00*/  @!P3 IMAD.WIDE.U32 R12, R14, R12, R24 ;  /* 0x0000000c0e0cb225 */ /* 0x000fc800078e0018 */
[----:B------:R4:W5:Y:S01]  /*0d10*/  @!P6 LDG.E.64 R10, desc[UR12][R28.64] ;  /* 0x0000000c1c0ae981 */ /* 0x000962000c1e1b00 */
[----:B------:R-:W-:Y:S02]  /*0d20*/  @!P3 IADD3 R13, PT, PT, R13, R23, RZ ;  /* 0x000000170d0db210 */ /* 0x000fe40007ffe0ff */
[C---:B------:R-:W-:Y:S02]  /*0d30*/  @!P3 LEA R2, P6, R12.reuse, R2, 0x2 ;  /* 0x000000020c02b211 */ /* 0x040fe400078c10ff */
[----:B------:R-:W-:Y:S02]  /*0d40*/  IADD3 R0, PT, PT, R61, 0xa0, RZ ;  /* 0x000000a03d007810 */ /* 0x000fe40007ffe0ff */
[----:B------:R-:W-:Y:S02]  /*0d50*/  @!P3 LEA.HI.X R3, R12, R3, R13, 0x2, P6 ;  /* 0x000000030c03b211 */ /* 0x000fe400030f140d */
[----:B------:R-:W-:Y:S02]  /*0d60*/  @!P4 MOV R12, R4 ;  /* 0x00000004000cc202 */ /* 0x000fe40000000f00 */
[----:B------:R-:W-:Y:S01]  /*0d70*/  @!P4 MOV R13, R7 ;  /* 0x00000007000dc202 */ /* 0x000fe20000000f00 */
[----:B0-----:R-:W-:Y:S01]  /*0d80*/  @!P5 IMAD R14, R33, R18, RZ ;  /* 0x00000012210ed224 */ /* 0x001fe200078e02ff */
[----:B------:R-:W-:-:S02]  /*0d90*/  ISETP.GE.U32.AND P2, PT, R0, UR14, PT ;  /* 0x0000000e00007c0c */ /* 0x000fc4000bf46070 */
[----:B------:R-:W-:Y:S01]  /*0da0*/  SHF.R.S32.HI R25, RZ, 0x1f, R0 ;  /* 0x0000001fff197819 */ /* 0x000fe20000011400 */
[----:B------:R-:W-:Y:S01]  /*0db0*/  @!P4 IMAD.WIDE.U32 R20, R22, R20, R12 ;  /* 0x000000141614c225 */ /* 0x000fe200078e000c */
[----:B------:R-:W-:Y:S02]  /*0dc0*/  @!P5 MOV R22, R4 ;  /* 0x000000040016d202 */ /* 0x000fe40000000f00 */
[----:B------:R-:W-:Y:S01]  /*0dd0*/  @!P5 MOV R23, R7 ;  /* 0x000000070017d202 */ /* 0x000fe20000000f00 */
[----:B------:R-:W-:Y:S01]  /*0de0*/  @!P5 IMAD R33, R15, R19, R14 ;  /* 0x000000130f21d224 */ /* 0x000fe200078e020e */
[----:B------:R-:W-:Y:S01]  /*0df0*/  ISETP.GE.AND.EX P2, PT, R25, UR15, PT, P2 ;  /* 0x0000000f19007c0c */ /* 0x000fe2000bf46320 */
[----:B------:R-:W-:Y:S01]  /*0e00*/  @!P5 IMAD.WIDE.U32 R18, R15, R18, R22 ;  /* 0x000000120f12d225 */ /* 0x000fe200078e0016 */
[----:B------:R-:W-:Y:S02]  /*0e10*/  CS2R R14, SRZ ;  /* 0x00000000000e7805 */ /* 0x000fe4000001ff00 */
[----:B------:R-:W-:-:S02]  /*0e20*/  CS2R R12, SRZ ;  /* 0x00000000000c7805 */ /* 0x000fc4000001ff00 */
[C---:B------:R-:W-:Y:S02]  /*0e30*/  IADD3 R23, PT, PT, R61.reuse, 0xc0, RZ ;  /* 0x000000c03d177810 */ /* 0x040fe40007ffe0ff */
[----:B------:R-:W-:Y:S01]  /*0e40*/  IADD3 R24, PT, PT, R61, 0xb0, RZ ;  /* 0x000000b03d187810 */ /* 0x000fe20007ffe0ff */
[----:B------:R-:W5:Y:S01]  /*0e50*/  @!P3 LDG.E.64 R14, desc[UR12][R2.64] ;  /* 0x0000000c020eb981 */ /* 0x000f62000c1e1b00 */
[----:B------:R-:W-:Y:S02]  /*0e60*/  ISETP.GE.U32.AND P3, PT, R23, UR14, PT ;  /* 0x0000000e17007c0c */ /* 0x000fe4000bf66070 */
[----:B------:R-:W-:Y:S01]  /*0e70*/  SHF.R.S32.HI R37, RZ, 0x1f, R23 ;  /* 0x0000001fff257819 */ /* 0x000fe20000011417 */
[----:B------:R0:W5:Y:S01]  /*0e80*/  @!P1 LDG.E.64 R12, desc[UR12][R16.64] ;  /* 0x0000000c100c9981 */ /* 0x000162000c1e1b00 */
[----:B------:R-:W-:Y:S01]  /*0e90*/  ISETP.GE.U32.AND P1, PT, R24, UR14, PT ;  /* 0x0000000e18007c0c */ /* 0x000fe2000bf26070 */
[----:B------:R-:W2:Y:S01]  /*0ea0*/  @!P2 LDC.64 R38, c[0x0][0x3e0] ;  /* 0x0000f800ff26ab82 */ /* 0x000ea20000000a00 */
[----:B----4-:R-:W-:-:S02]  /*0eb0*/  SHF.R.S32.HI R29, RZ, 0x1f, R24 ;  /* 0x0000001fff1d7819 */ /* 0x010fc40000011418 */
[----:B------:R-:W-:Y:S02]  /*0ec0*/  ISETP.GE.AND.EX P3, PT, R37, UR15, PT, P3 ;  /* 0x0000000f25007c0c */ /* 0x000fe4000bf66330 */
[----:B------:R-:W-:Y:S02]  /*0ed0*/  ISETP.GE.AND.EX P1, PT, R29, UR15, PT, P1 ;  /* 0x0000000f1d007c0c */ /* 0x000fe4000bf26310 */
[----:B------:R-:W-:Y:S01]  /*0ee0*/  @!P4 IADD3 R21, PT, PT, R21, R31, RZ ;  /* 0x0000001f1515c210 */ /* 0x000fe20007ffe0ff */
[----:B------:R-:W4:Y:S01]  /*0ef0*/  @!P2 LDC.64 R42, c[0x0][0x390] ;  /* 0x0000e400ff2aab82 */ /* 0x000f220000000a00 */
[C---:B-1----:R-:W-:Y:S02]  /*0f00*/  @!P4 LEA R26, P6, R20.reuse, R26, 0x2 ;  /* 0x0000001a141ac211 */ /* 0x042fe400078c10ff */
[----:B0-----:R-:W-:Y:S02]  /*0f10*/  @!P5 IADD3 R16, PT, PT, R19, R33, RZ ;  /* 0x000000211310d210 */ /* 0x001fe40007ffe0ff */
[----:B------:R-:W-:-:S02]  /*0f20*/  @!P4 LEA.HI.X R27, R20, R27, R21, 0x2, P6 ;  /* 0x0000001b141bc211 */ /* 0x000fc400030f1415 */
[C---:B---3--:R-:W-:Y:S01]  /*0f30*/  @!P5 LEA R34, P6, R18.reuse, R34, 0x2 ;  /* 0x000000221222d211 */ /* 0x048fe200078c10ff */
[----:B------:R-:W0:Y:S03]  /*0f40*/  @!P3 LDC.64 R32, c[0x0][0x3e0] ;  /* 0x0000f800ff20bb82 */ /* 0x000e260000000a00 */
[----:B------:R-:W-:Y:S02]  /*0f50*/  @!P5 LEA.HI.X R35, R18, R35, R16, 0x2, P6 ;  /* 0x000000231223d211 */ /* 0x000fe400030f1410 */
[----:B------:R-:W-:Y:S02]  /*0f60*/  CS2R R16, SRZ ;  /* 0x0000000000107805 */ /* 0x000fe4000001ff00 */
[----:B------:R-:W-:Y:S01]  /*0f70*/  IADD3 R22, PT, PT, R61, 0xd0, RZ ;  /* 0x000000d03d167810 */ /* 0x000fe20007ffe0ff */
[----:B------:R-:W1:Y:S03]  /*0f80*/  @!P1 LDC.64 R20, c[0x0][0x3e0] ;  /* 0x0000f800ff149b82 */ /* 0x000e660000000a00 */
[----:B------:R-:W-:Y:S01]  /*0f90*/  SHF.R.S32.HI R45, RZ, 0x1f, R22 ;  /* 0x0000001fff2d7819 */ /* 0x000fe20000011416 */
[----:B------:R3:W5:Y:S01]  /*0fa0*/  @!P4 LDG.E.64 R16, desc[UR12][R26.64] ;  /* 0x0000000c1a10c981 */ /* 0x000762000c1e1b00 */
[----:B------:R-:W-:Y:S01]  /*0fb0*/  ISETP.GE.U32.AND P4, PT, R22, UR14, PT ;  /* 0x0000000e16007c0c */ /* 0x000fe2000bf86070 */
[----:B--2---:R-:W-:Y:S01]  /*0fc0*/  @!P2 IMAD R25, R25, R38, RZ ;  /* 0x000000261919a224 */ /* 0x004fe200078e02ff */
[----:B------:R-:W-:-:S02]  /*0fd0*/  @!P2 MOV R2, R4 ;  /* 0x000000040002a202 */ /* 0x000fc40000000f00 */
[----:B------:R-:W-:Y:S02]  /*0fe0*/  @!P2 MOV R3, R7 ;  /* 0x000000070003a202 */ /* 0x000fe40000000f00 */
[----:B------:R-:W-:Y:S02]  /*0ff0*/  CS2R R18, SRZ ;  /* 0x0000000000127805 */ /* 0x000fe4000001ff00 */
[----:B------:R-:W-:Y:S01]  /*1000*/  IADD3 R28, PT, PT, R61, 0xe0, RZ ;  /* 0x000000e03d1c7810 */ /* 0x000fe20007ffe0ff */
[----:B------:R-:W2:Y:S01]  /*1010*/  @!P3 LDC.64 R30, c[0x0][0x390] ;  /* 0x0000e400ff1ebb82 */ /* 0x000ea20000000a00 */
[----:B------:R-:W-:Y:S01]  /*1020*/  ISETP.GE.AND.EX P4, PT, R45, UR15, PT, P4 ;  /* 0x0000000f2d007c0c */ /* 0x000fe2000bf86340 */
[----:B------:R-:W-:Y:S01]  /*1030*/  @!P2 IMAD R25, R0, R39, R25 ;  /* 0x000000270019a224 */ /* 0x000fe200078e0219 */
[----:B------:R-:W-:Y:S01]  /*1040*/  ISETP.GE.U32.AND P6, PT, R28, UR14, PT ;  /* 0x0000000e1c007c0c */ /* 0x000fe2000bfc6070 */
[----:B------:R-:W-:Y:S01]  /*1050*/  @!P2 IMAD.WIDE.U32 R2, R0, R38, R2 ;  /* 0x000000260002a225 */ /* 0x000fe200078e0002 */
[----:B------:R-:W-:Y:S01]  /*1060*/  SHF.R.S32.HI R39, RZ, 0x1f, R28 ;  /* 0x0000001fff277819 */ /* 0x000fe2000001141c */
[----:B------:R1:W5:Y:S02]  /*1070*/  @!P5 LDG.E.64 R18, desc[UR12][R34.64] ;  /* 0x0000000c2212d981 */ /* 0x000364000c1e1b00 */
[----:B---3--:R-:W3:Y:S01]  /*1080*/  @!P1 LDC.64 R26, c[0x0][0x390] ;  /* 0x0000e400ff1a9b82 */ /* 0x008ee20000000a00 */
[----:B------:R-:W-:-:S02]  /*1090*/  ISETP.GE.AND.EX P5, PT, R39, UR15, PT, P6 ;  /* 0x0000000f27007c0c */ /* 0x000fc4000bfa6360 */
[----:B------:R-:W-:Y:S02]  /*10a0*/  @!P2 IADD3 R0, PT, PT, R3, R25, RZ ;  /* 0x000000190300a210 */ /* 0x000fe40007ffe0ff */
[C---:B----4-:R-:W-:Y:S01]  /*10b0*/  @!P2 LEA R42, P6, R2.reuse, R42, 0x2 ;  /* 0x0000002a022aa211 */ /* 0x050fe200078c10ff */
[----:B0-----:R-:W-:Y:S01]  /*10c0*/  @!P3 IMAD R38, R37, R32, RZ ;  /* 0x000000202526b224 */ /* 0x001fe200078e02ff */
[----:B------:R-:W-:Y:S02]  /*10d0*/  @!P1 MOV R36, R4 ;  /* 0x0000000400249202 */ /* 0x000fe40000000f00 */
[----:B------:R-:W-:Y:S01]  /*10e0*/  @!P2 LEA.HI.X R43, R2, R43, R0, 0x2, P6 ;  /* 0x0000002b022ba211 */ /* 0x000fe200030f1400 */
[-C--:B-1----:R-:W-:Y:S01]  /*10f0*/  @!P1 IMAD R29, R29, R20.reuse, RZ ;  /* 0x000000141d1d9224 */ /* 0x082fe200078e02ff */
[----:B------:R-:W0:Y:S01]  /*1100*/  @!P4 LDC.64 R2, c[0x0][0x3e0] ;  /* 0x0000f800ff02cb82 */ /* 0x000e220000000a00 */
[----:B------:R-:W-:Y:S02]  /*1110*/  @!P1 MOV R37, R7 ;  /* 0x0000000700259202 */ /* 0x000fe40000000f00 */
[C---:B------:R-:W-:Y:S01]  /*1120*/  @!P1 IMAD R41, R24.reuse, R21, R29 ;  /* 0x0000001518299224 */ /* 0x040fe200078e021d */
[----:B------:R-:W-:Y:S01]  /*1130*/  IADD3 R0, PT, PT, R61, 0xf0, RZ ;  /* 0x000000f03d007810 */ /* 0x000fe20007ffe0ff */
[----:B------:R-:W-:Y:S01]  /*1140*/  @!P1 IMAD.WIDE.U32 R36, R24, R20, R36 ;  /* 0x0000001418249225 */ /* 0x000fe200078e0024 */
[----:B------:R-:W-:-:S02]  /*1150*/  CS2R R20, SRZ ;  /* 0x0000000000147805 */ /* 0x000fc4000001ff00 */
[----:B------:R-:W1:Y:S01]  /*1160*/  @!P5 LDC.64 R24, c[0x0][0x3e0] ;  /* 0x0000f800ff18db82 */ /* 0x000e620000000a00 */
[----:B------:R-:W-:Y:S02]  /*1170*/  @!P3 MOV R34, R4 ;  /* 0x000000040022b202 */ /* 0x000fe40000000f00 */
[----:B------:R-:W-:Y:S02]  /*1180*/  @!P3 MOV R35, R7 ;  /* 0x000000070023b202 */ /* 0x000fe40000000f00 */
[----:B------:R-:W-:Y:S01]  /*1190*/  ISETP.GE.U32.AND P6, PT, R0, UR14, PT ;  /* 0x0000000e00007c0c */ /* 0x000fe2000bfc6070 */
[C---:B------:R-:W-:Y:S01]  /*11a0*/  @!P3 IMAD R47, R23.reuse, R33, R38 ;  /* 0x00000021172fb224 */ /* 0x040fe200078e0226 */
[----:B------:R-:W-:Y:S01]  /*11b0*/  SHF.R.S32.HI R29, RZ, 0x1f, R0 ;  /* 0x0000001fff1d7819 */ /* 0x000fe20000011400 */
[----:B------:R4:W5:Y:S01]  /*11c0*/  @!P2 LDG.E.64 R20, desc[UR12][R42.64] ;  /* 0x0000000c2a14a981 */ /* 0x000962000c1e1b00 */
[----:B------:R-:W-:Y:S01]  /*11d0*/  @!P3 IMAD.WIDE.U32 R32, R23, R32, R34 ;  /* 0x000000201720b225 */ /* 0x000fe200078e0022 */
[----:B------:R-:W-:Y:S01]  /*11e0*/  @!P1 IADD3 R23, PT, PT, R37, R41, RZ ;  /* 0x0000002925179210 */ /* 0x000fe20007ffe0ff */
[----:B------:R-:W4:Y:S01]  /*11f0*/  @!P4 LDC.64 R34, c[0x0][0x390] ;  /* 0x0000e400ff22cb82 */ /* 0x000f220000000a00 */
[----:B------:R-:W-:-:S02]  /*1200*/  ISETP.GE.AND.EX P2, PT, R29, UR15, PT, P6 ;  /* 0x0000000f1d007c0c */ /* 0x000fc4000bf46360 */
[----:B---3--:R-:W-:-:S04]  /*1210*/  @!P1 LEA R40, P6, R36, R26, 0x2 ;  /* 0x0000001a24289211 */ /* 0x008fc800078c10ff */
[----:B------:R-:W-:Y:S02]  /*1220*/  @!P1 LEA.HI.X R41, R36, R27, R23, 0x2, P6 ;  /* 0x0000001b24299211 */ /* 0x000fe400030f1417 */
[----:B------:R-:W-:Y:S01]  /*1230*/  @!P3 IADD3 R23, PT, PT, R33, R47, RZ ;  /* 0x0000002f2117b210 */ /* 0x000fe20007ffe0ff */
[----:B0-----:R-:W-:Y:S01]  /*1240*/  @!P4 IMAD R45, R45, R2, RZ ;  /* 0x000000022d2dc224 */ /* 0x001fe200078e02ff */
[C---:B--2---:R-:W-:Y:S01]  /*1250*/  @!P3 LEA R30, P6, R32.reuse, R30, 0x2 ;  /* 0x0000001e201eb211 */ /* 0x044fe200078c10ff */
[----:B------:R-:W0:Y:S01]  /*1260*/  @!P5 LDC.64 R36, c[0x0][0x390] ;  /* 0x0000e400ff24db82 */ /* 0x000e220000000a00 */
[----:B------:R-:W-:Y:S02]  /*1270*/  @!P4 MOV R33, R7 ;  /* 0x000000070021c202 */ /* 0x000fe40000000f00 */
[----:B------:R-:W-:Y:S02]  /*1280*/  @!P3 LEA.HI.X R31, R32, R31, R23, 0x2, P6 ;  /* 0x0000001f201fb211 */ /* 0x000fe400030f1417 */
[----:B------:R-:W-:Y:S01]  /*1290*/  @!P4 MOV R32, R4 ;  /* 0x000000040020c202 */ /* 0x000fe20000000f00 */
[----:B------:R-:W-:-:S02]  /*12a0*/  @!P4 IMAD R45, R22, R3, R45 ;  /* 0x00000003162dc224 */ /* 0x000fc400078e022d */
[----:B------:R-:W2:Y:S02]  /*12b0*/  @!P2 LDC.64 R26, c[0x0][0x3e0] ;  /* 0x0000f800ff1aab82 */ /* 0x000ea40000000a00 */
[----:B------:R-:W-:Y:S01]  /*12c0*/  @!P4 IMAD.WIDE.U32 R2, R22, R2, R32 ;  /* 0x000000021602c225 */ /* 0x000fe200078e0020 */
[----:B------:R-:W-:Y:S02]  /*12d0*/  CS2R R22, SRZ ;  /* 0x0000000000167805 */ /* 0x000fe4000001ff00 */
[----:B------:R-:W-:Y:S01]  /*12e0*/  IADD3 R33, PT, PT, R61, 0x100, RZ ;  /* 0x000001003d217810 */ /* 0x000fe20007ffe0ff */
[----:B-1----:R-:W-:Y:S01]  /*12f0*/  @!P5 IMAD R39, R39, R24, RZ ;  /* 0x000000182727d224 */ /* 0x002fe200078e02ff */
[----:B----4-:R-:W-:Y:S02]  /*1300*/  @!P5 MOV R42, R4 ;  /* 0x00000004002ad202 */ /* 0x010fe40000000f00 */
[----:B------:R-:W-:Y:S01]  /*1310*/  @!P5 MOV R43, R7 ;  /* 0x00000007002bd202 */ /* 0x000fe20000000f00 */
[----:B------:R-:W-:Y:S01]  /*1320*/  @!P5 IMAD R25, R28, R25, R39 ;  /* 0x000000191c19d224 */ /* 0x000fe200078e0227 */
[----:B------:R1:W3:Y:S01]  /*1330*/  @!P1 LDG.E.64 R22, desc[UR12][R40.64] ;  /* 0x0000000c28169981 */ /* 0x0002e2000c1e1b00 */
[----:B------:R-:W-:-:S02]  /*1340*/  ISETP.GE.U32.AND P1, PT, R33, UR14, PT ;  /* 0x0000000e21007c0c */ /* 0x000fc4000bf26070 */
[----:B------:R-:W-:Y:S01]  /*1350*/  SHF.R.S32.HI R39, RZ, 0x1f, R33 ;  /* 0x0000001fff277819 */ /* 0x000fe20000011421 */
[----:B------:R-:W-:Y:S01]  /*1360*/  @!P5 IMAD.WIDE.U32 R42, R28, R24, R42 ;  /* 0x000000181c2ad225 */ /* 0x000fe200078e002a */
[----:B------:R-:W-:Y:S02]  /*1370*/  @!P4 IADD3 R3, PT, PT, R3, R45, RZ ;  /* 0x0000002d0303c210 */ /* 0x000fe40007ffe0ff */
[C---:B------:R-:W-:Y:S02]  /*1380*/  @!P4 LEA R44, P6, R2.reuse, R34, 0x2 ;  /* 0x00000022022cc211 */ /* 0x040fe400078c10ff */
[----:B------:R-:W-:Y:S02]  /*1390*/  ISETP.GE.AND.EX P1, PT, R39, UR15, PT, P1 ;  /* 0x0000000f27007c0c */ /* 0x000fe4000bf26310 */
[----:B------:R-:W-:Y:S02]  /*13a0*/  @!P4 LEA.HI.X R45, R2, R35, R3, 0x2, P6 ;  /* 0x00000023022dc211 */ /* 0x000fe400030f1403 */
[----:B------:R-:W-:-:S02]  /*13b0*/  @!P5 IADD3 R2, PT, PT, R43, R25, RZ ;  /* 0x000000192b02d210 */ /* 0x000fc40007ffe0ff */
[----:B------:R-:W-:Y:S02]  /*13c0*/  CS2R R24, SRZ ;  /* 0x0000000000187805 */ /* 0x000fe4000001ff00 */
[C---:B0-----:R-:W-:Y:S01]  /*13d0*/  @!P5 LEA R52, P6, R42.reuse, R36, 0x2 ;  /* 0x000000242a34d211 */ /* 0x041fe200078c10ff */
[----:B--2---:R-:W-:Y:S01]  /*13e0*/  @!P2 IMAD R29, R29, R26, RZ ;  /* 0x0000001a1d1da224 */ /* 0x004fe200078e02ff */
[----:B------:R-:W-:Y:S01]  /*13f0*/  IADD3 R32, PT, PT, R61, 0x110, RZ ;  /* 0x000001103d207810 */ /* 0x000fe20007ffe0ff */
[----:B------:R-:W0:Y:S01]  /*1400*/  @!P2 LDC.64 R34, c[0x0][0x390] ;  /* 0x0000e400ff22ab82 */ /* 0x000e220000000a00 */
[----:B------:R-:W-:Y:S01]  /*1410*/  @!P2 MOV R54, R4 ;  /* 0x000000040036a202 */ /* 0x000fe20000000f00 */
[----:B------:R2:W4:Y:S01]  /*1420*/  @!P3 LDG.E.64 R24, desc[UR12][R30.64] ;  /* 0x0000000c1e18b981 */ /* 0x000522000c1e1b00 */
[----:B------:R-:W-:Y:S02]  /*1430*/  @!P2 MOV R55, R7 ;  /* 0x000000070037a202 */ /* 0x000fe40000000f00 */
[----:B------:R-:W-:-:S02]  /*1440*/  @!P5 LEA.HI.X R53, R42, R37, R2, 0x2, P6 ;  /* 0x000000252a35d211 */ /* 0x000fc400030f1402 */
[----:B------:R-:W-:Y:S01]  /*1450*/  ISETP.GE.U32.AND P3, PT, R32, UR14, PT ;  /* 0x0000000e20007c0c */ /* 0x000fe2000bf66070 */
[----:B------:R-:W2:Y:S01]  /*1460*/  @!P1 LDC.64 R2, c[0x0][0x3e0] ;  /* 0x0000f800ff029b82 */ /* 0x000ea20000000a00 */
[----:B------:R-:W-:Y:S01]  /*1470*/  SHF.R.S32.HI R43, RZ, 0x1f, R32 ;  /* 0x0000001fff2b7819 */ /* 0x000fe20000011420 */
[C---:B------:R-:W-:Y:S02]  /*1480*/  @!P2 IMAD R51, R0.reuse, R27, R29 ;  /* 0x0000001b0033a224 */ /* 0x040fe400078e021d */
[----:B------:R-:W-:Y:S01]  /*1490*/  @!P2 IMAD.WIDE.U32 R54, R0, R26, R54 ;  /* 0x0000001a0036a225 */ /* 0x000fe200078e0036 */
[----:B------:R-:W-:Y:S02]  /*14a0*/  CS2R R26, SRZ ;  /* 0x00000000001a7805 */ /* 0x000fe4000001ff00 */
[----:B------:R-:W-:Y:S02]  /*14b0*/  ISETP.GE.AND.EX P3, PT, R43, UR15, PT, P3 ;  /* 0x0000000f2b007c0c */ /* 0x000fe4000bf66330 */
[----:B------:R-:W-:-:S02]  /*14c0*/  CS2R R28, SRZ ;  /* 0x00000000001c7805 */ /* 0x000fc4000001ff00 */
[----:B-1----:R-:W-:Y:S01]  /*14d0*/  SHF.R.S32.HI R41, RZ, 0x1f, R48 ;  /* 0x0000001fff297819 */ /* 0x002fe20000011430 */
[----:B------:R-:W1:Y:S01]  /*14e0*/  @!P1 LDC.64 R36, c[0x0][0x390] ;  /* 0x0000e400ff249b82 */ /* 0x000e620000000a00 */
[----:B------:R0:W4:Y:S01]  /*14f0*/  @!P4 LDG.E.64 R26, desc[UR12][R44.64] ;  /* 0x0000000c2c1ac981 */ /* 0x000122000c1e1b00 */
[----:B------:R-:W-:Y:S02]  /*1500*/  ISETP.GE.U32.AND P4, PT, R48, UR14, PT ;  /* 0x0000000e30007c0c */ /* 0x000fe4000bf86070 */
[----:B------:R-:W-:Y:S01]  /*1510*/  IADD3 R38, PT, PT, R61, 0x130, RZ ;  /* 0x000001303d267810 */ /* 0x000fe20007ffe0ff */
[----:B------:R0:W4:Y:S01]  /*1520*/  @!P5 LDG.E.64 R28, desc[UR12][R52.64] ;  /* 0x0000000c341cd981 */ /* 0x000122000c1e1b00 */
[----:B------:R-:W-:Y:S02]  /*1530*/  ISETP.GE.AND.EX P5, PT, R41, UR15, PT, P4 ;  /* 0x0000000f29007c0c */ /* 0x000fe4000bfa6340 */
[----:B------:R-:W-:Y:S01]  /*1540*/  ISETP.GE.U32.AND P4, PT, R38, UR14, PT ;  /* 0x0000000e26007c0c */ /* 0x000fe2000bf86070 */
[----:B------:R-:W1:Y:S01]  /*1550*/  @!P3 LDC.64 R46, c[0x0][0x3e0] ;  /* 0x0000f800ff2ebb82 */ /* 0x000e620000000a00 */
[----:B------:R-:W-:-:S02]  /*1560*/  SHF.R.S32.HI R49, RZ, 0x1f, R38 ;  /* 0x0000001fff317819 */ /* 0x000fc40000011426 */
[----:B------:R-:W-:Y:S02]  /*1570*/  @!P2 IADD3 R0, PT, PT, R55, R51, RZ ;  /* 0x000000333700a210 */ /* 0x000fe40007ffe0ff */
[----:B------:R-:W-:Y:S01]  /*1580*/  ISETP.GE.AND.EX P4, PT, R49, UR15, PT, P4 ;  /* 0x0000000f31007c0c */ /* 0x000fe2000bf86340 */
[----:B--2---:R-:W-:Y:S01]  /*1590*/  @!P1 IMAD R30, R39, R2, RZ ;  /* 0x00000002271e9224 */ /* 0x004fe200078e02ff */
[C---:B0-----:R-:W-:Y:S01]  /*15a0*/  @!P2 LEA R50, P6, R54.reuse, R34, 0x2 ;  /* 0x000000223632a211 */ /* 0x041fe200078c10ff */
[----:B------:R-:W0:Y:S01]  /*15b0*/  @!P3 LDC.64 R44, c[0x0][0x390] ;  /* 0x0000e400ff2cbb82 */ /* 0x000e220000000a00 */
[----:B------:R-:W-:Y:S01]  /*15c0*/  @!P1 MOV R52, R4 ;  /* 0x0000000400349202 */ /* 0x000fe20000000f00 */
[----:B------:R-:W-:Y:S01]  /*15d0*/  @!P1 IMAD R55, R33, R3, R30 ;  /* 0x0000000321379224 */ /* 0x000fe200078e021e */
[----:B------:R-:W-:Y:S02]  /*15e0*/  @!P2 LEA.HI.X R51, R54, R35, R0, 0x2, P6 ;  /* 0x000000233633a211 */ /* 0x000fe400030f1400 */
[----:B------:R-:W-:-:S02]  /*15f0*/  CS2R R30, SRZ ;  /* 0x00000000001e7805 */ /* 0x000fc4000001ff00 */
[----:B------:R-:W-:Y:S01]  /*1600*/  @!P1 MOV R53, R7 ;  /* 0x0000000700359202 */ /* 0x000fe20000000f00 */
[----:B------:R-:W2:Y:S01]  /*1610*/  @!P5 LDC.64 R34, c[0x0][0x3e0] ;  /* 0x0000f800ff22db82 */ /* 0x000ea20000000a00 */
[----:B------:R-:W-:Y:S01]  /*1620*/  IADD3 R0, PT, PT, R61, 0x140, RZ ;  /* 0x000001403d007810 */ /* 0x000fe20007ffe0ff */
[----:B------:R-:W-:Y:S01]  /*1630*/  @!P1 IMAD.WIDE.U32 R52, R33, R2, R52 ;  /* 0x0000000221349225 */ /* 0x000fe200078e0034 */
[----:B------:R1:W4:Y:S02]  /*1640*/  @!P2 LDG.E.64 R30, desc[UR12][R50.64] ;  /* 0x0000000c321ea981 */ /* 0x000324000c1e1b00 */
[----:B------:R-:W-:Y:S02]  /*1650*/  ISETP.GE.U32.AND P2, PT, R0, UR14, PT ;  /* 0x0000000e00007c0c */ /* 0x000fe4000bf46070 */
[----:B------:R-:W-:Y:S01]  /*1660*/  SHF.R.S32.HI R39, RZ, 0x1f, R0 ;  /* 0x0000001fff277819 */ /* 0x000fe20000011400 */
[----:B------:R-:W0:Y:S01]  /*1670*/  @!P4 LDC.64 R2, c[0x0][0x3e0] ;  /* 0x0000f800ff02cb82 */ /* 0x000e220000000a00 */
[----:B------:R-:W-:Y:S01]  /*1680*/  @!P1 IADD3 R33, PT, PT, R53, R55, RZ ;  /* 0x0000003735219210 */ /* 0x000fe20007ffe0ff */
[----:B-1----:R-:W-:Y:S01]  /*1690*/  @!P3 IMAD R43, R43, R46, RZ ;  /* 0x0000002e2b2bb224 */ /* 0x002fe200078e02ff */
[----:B------:R-:W-:-:S02]  /*16a0*/  ISETP.GE.AND.EX P2, PT, R39, UR15, PT, P2 ;  /* 0x0000000f27007c0c */ /* 0x000fc4000bf46320 */
[----:B------:R-:W-:Y:S02]  /*16b0*/  @!P3 MOV R50, R4 ;  /* 0x000000040032b202 */ /* 0x000fe40000000f00 */
[----:B------:R-:W-:Y:S01]  /*16c0*/  @!P3 MOV R51, R7 ;  /* 0x000000070033b202 */ /* 0x000fe20000000f00 */
[----:B------:R-:W1:Y:S01]  /*16d0*/  @!P5 LDC.64 R54, c[0x0][0x390] ;  /* 0x0000e400ff36db82 */ /* 0x000e620000000a00 */
[----:B------:R-:W-:Y:S01]  /*16e0*/  @!P1 LEA R36, P6, R52, R36, 0x2 ;  /* 0x0000002434249211 */ /* 0x000fe200078c10ff */
[C---:B------:R-:W-:Y:S02]  /*16f0*/  @!P3 IMAD R57, R32.reuse, R47, R43 ;  /* 0x0000002f2039b224 */ /* 0x040fe400078e022b */
[----:B------:R-:W-:Y:S01]  /*1700*/  @!P3 IMAD.WIDE.U32 R46, R32, R46, R50 ;  /* 0x0000002e202eb225 */ /* 0x000fe200078e0032 */
[----:B------:R-:W-:Y:S02]  /*1710*/  @!P1 LEA.HI.X R37, R52, R37, R33, 0x2, P6 ;  /* 0x0000002534259211 */ /* 0x000fe400030f1421 */
[----:B------:R-:W-:-:S02]  /*1720*/  CS2R R32, SRZ ;  /* 0x0000000000207805 */ /* 0x000fc4000001ff00 */
[----:B------:R-:W-:Y:S01]  /*1730*/  IADD3 R42, PT, PT, R61, 0x150, RZ ;  /* 0x000001503d2a7810 */ /* 0x000fe20007ffe0ff */
[----:B------:R-:W1:Y:S01]  /*1740*/  @!P4 LDC.64 R52, c[0x0][0x390] ;  /* 0x0000e400ff34cb82 */ /* 0x000e620000000a00 */
[----:B--2---:R-:W-:Y:S02]  /*1750*/  @!P5 IMAD R50, R41, R34, RZ ;  /* 0x000000222932d224 */ /* 0x004fe400078e02ff */
[----:B------:R-:W-:Y:S01]  /*1760*/  ISETP.GE.U32.AND P6, PT, R42, UR14, PT ;  /* 0x0000000e2a007c0c */ /* 0x000fe2000bfc6070 */
[----:B------:R2:W4:Y:S01]  /*1770*/  @!P1 LDG.E.64 R32, desc[UR12][R36.64] ;  /* 0x0000000c24209981 */ /* 0x000522000c1e1b00 */
[----:B------:R-:W-:-:S03]  /*1780*/  SHF.R.S32.HI R43, RZ, 0x1f, R42 ;  /* 0x0000001fff2b7819 */ /* 0x000fc6000001142a */
[----:B------:R-:W1:Y:S01]  /*1790*/  @!P2 LDC.64 R40, c[0x0][0x3e0] ;  /* 0x0000f800ff28ab82 */ /* 0x000e620000000a00 */
[----:B------:R-:W-:Y:S01]  /*17a0*/  ISETP.GE.AND.EX P1, PT, R43, UR15, PT, P6 ;  /* 0x0000000f2b007c0c */ /* 0x000fe2000bf26360 */
[----:B------:R-:W-:Y:S01]  /*17b0*/  @!P5 IMAD R51, R48, R35, R50 ;  /* 0x000000233033d224 */ /* 0x000fe200078e0232 */
[----:B--2---:R-:W-:Y:S02]  /*17c0*/  @!P5 MOV R36, R4 ;  /* 0x000000040024d202 */ /* 0x004fe40000000f00 */
[----:B------:R-:W-:Y:S01]  /*17d0*/  @!P5 MOV R37, R7 ;  /* 0x000000070025d202 */ /* 0x000fe20000000f00 */
[----:B0-----:R-:W-:Y:S01]  /*17e0*/  @!P4 IMAD R49, R49, R2, RZ ;  /* 0x000000023131c224 */ /* 0x001fe200078e02ff */
[----:B------:R-:W-:Y:S02]  /*17f0*/  @!P3 IADD3 R47, PT, PT, R47, R57, RZ ;  /* 0x000000392f2fb210 */ /* 0x000fe40007ffe0ff */
[----:B------:R-:W-:Y:S01]  /*1800*/  @!P3 LEA R44, P6, R46, R44, 0x2 ;  /* 0x0000002c2e2cb211 */ /* 0x000fe200078c10ff */
[----:B------:R-:W-:Y:S01]  /*1810*/  @!P5 IMAD.WIDE.U32 R34, R48, R34, R36 ;  /* 0x000000223022d225 */ /* 0x000fe200078e0024 */
[----:B------:R-:W-:-:S03]  /*1820*/  @!P4 MOV R36, R4 ;  /* 0x000000040024c202 */ /* 0x000fc60000000f00 */
[----:B------:R-:W0:Y:S01]  /*1830*/  @!P1 LDC.64 R56, c[0x0][0x390] ;  /* 0x0000e400ff389b82 */ /* 0x000e220000000a00 */
[----:B------:R-:W-:Y:S01]  /*1840*/  @!P4 MOV R37, R7 ;  /* 0x000000070025c202 */ /* 0x000fe20000000f00 */
[----:B------:R-:W-:Y:S01]  /*1850*/  @!P4 IMAD R49, R38, R3, R49 ;  /* 0x000000032631c224 */ /* 0x000fe200078e0231 */
[----:B------:R-:W-:Y:S02]  /*1860*/  @!P3 LEA.HI.X R45, R46, R45, R47, 0x2, P6 ;  /* 0x0000002d2e2db211 */ /* 0x000fe400030f142f */
[----:B------:R-:W-:Y:S02]  /*1870*/  @!P5 IADD3 R3, PT, PT, R35, R51, RZ ;  /* 0x000000332303d210 */ /* 0x000fe40007ffe0ff */
[----:B-1----:R-:W-:Y:S01]  /*1880*/  @!P5 LEA R54, P6, R34, R54, 0x2 ;  /* 0x000000362236d211 */ /* 0x002fe200078c10ff */
[----:B------:R-:W-:-:S03]  /*1890*/  @!P4 IMAD.WIDE.U32 R36, R38, R2, R36 ;  /* 0x000000022624c225 */ /* 0x000fc600078e0024 */
[----:B------:R-:W-:Y:S02]  /*18a0*/  @!P5 LEA.HI.X R55, R34, R55, R3, 0x2, P6 ;  /* 0x000000372237d211 */ /* 0x000fe400030f1403 */
[----:B------:R-:W1:Y:S01]  /*18b0*/  @!P1 LDC.64 R2, c[0x0][0x3e0] ;  /* 0x0000f800ff029b82 */ /* 0x000e620000000a00 */
[----:B------:R-:W-:Y:S02]  /*18c0*/  @!P4 IADD3 R34, PT, PT, R37, R49, RZ ;  /* 0x000000312522c210 */ /* 0x000fe40007ffe0ff */
[C---:B------:R-:W-:Y:S01]  /*18d0*/  @!P4 LEA R52, P6, R36.reuse, R52, 0x2 ;  /* 0x000000342434c211 */ /* 0x040fe200078c10ff */
[----:B------:R-:W-:Y:S01]  /*18e0*/  @!P2 IMAD R39, R39, R40, RZ ;  /* 0x000000282727a224 */ /* 0x000fe200078e02ff */
[----:B------:R-:W-:Y:S02]  /*18f0*/  @!P2 MOV R35, R7 ;  /* 0x000000070023a202 */ /* 0x000fe40000000f00 */
[----:B------:R-:W-:Y:S01]  /*1900*/  @!P4 LEA.HI.X R53, R36, R53, R34, 0x2, P6 ;  /* 0x000000352435c211 */ /* 0x000fe200030f1422 */
[----:B------:R-:W2:Y:S01]  /*1910*/  @!P2 LDC.64 R48, c[0x0][0x390] ;  /* 0x0000e400ff30ab82 */ /* 0x000ea20000000a00 */
[----:B------:R-:W-:Y:S01]  /*1920*/  @!P2 MOV R34, R4 ;  /* 0x000000040022a202 */ /* 0x000fe20000000f00 */
[----:B------:R-:W-:-:S04]  /*1930*/  @!P2 IMAD R59, R0, R41, R39 ;  /* 0x00000029003ba224 */ /* 0x000fc800078e0227 */
[----:B------:R-:W-:Y:S01]  /*1940*/  @!P2 IMAD.WIDE.U32 R40, R0, R40, R34 ;  /* 0x000000280028a225 */ /* 0x000fe200078e0022 */
[----:B------:R-:W-:Y:S02]  /*1950*/  CS2R R34, SRZ ;  /* 0x0000000000227805 */ /* 0x000fe4000001ff00 */
[C---:B------:R-:W-:Y:S02]  /*1960*/  IADD3 R47, PT, PT, R61.reuse, 0x160, RZ ;  /* 0x000001603d2f7810 */ /* 0x040fe40007ffe0ff */
[----:B------:R-:W-:Y:S02]  /*1970*/  CS2R R36, SRZ ;  /* 0x0000000000247805 */ /* 0x000fe4000001ff00 */
[----:B------:R-:W-:Y:S02]  /*1980*/  IADD3 R60, PT, PT, R61, 0x170, RZ ;  /* 0x000001703d3c7810 */ /* 0x000fe40007ffe0ff */
[----:B------:R-:W-:Y:S01]  /*1990*/  SHF.R.S32.HI R51, RZ, 0x1f, R47 ;  /* 0x0000001fff337819 */ /* 0x000fe2000001142f */
[----:B------:R0:W4:Y:S01]  /*19a0*/  @!P3 LDG.E.64 R34, desc[UR12][R44.64] ;  /* 0x0000000c2c22b981 */ /* 0x000122000c1e1b00 */
[----:B------:R-:W-:Y:S01]  /*19b0*/  ISETP.GE.U32.AND P3, PT, R47, UR14, PT ;  /* 0x0000000e2f007c0c */ /* 0x000fe2000bf66070 */
[----:B-1----:R-:W-:-:S02]  /*19c0*/  @!P1 IMAD R0, R43, R2, RZ ;  /* 0x000000022b009224 */ /* 0x002fc400078e02ff */
[----:B------:R-:W4:Y:S01]  /*19d0*/  @!P5 LDG.E.64 R36, desc[UR12][R54.64] ;  /* 0x0000000c3624d981 */ /* 0x000f22000c1e1b00 */
[----:B------:R-:W-:Y:S02]  /*19e0*/  ISETP.GE.AND.EX P5, PT, R51, UR15, PT, P3 ;  /* 0x0000000f33007c0c */ /* 0x000fe4000bfa6330 */
[----:B------:R-:W-:Y:S02]  /*19f0*/  ISETP.GE.U32.AND P3, PT, R60, UR14, PT ;  /* 0x0000000e3c007c0c */ /* 0x000fe4000bf66070 */
[----:B------:R-:W-:Y:S02]  /*1a00*/  SHF.R.S32.HI R43, RZ, 0x1f, R60 ;  /* 0x0000001fff2b7819 */ /* 0x000fe4000001143c */
[----:B------:R-:W-:Y:S01]  /*1a10*/  CS2R R38, SRZ ;  /* 0x0000000000267805 */ /* 0x000fe2000001ff00 */
[----:B------:R-:W-:Y:S01]  /*1a20*/  @!P1 IMAD R63, R42, R3, R0 ;  /* 0x000000032a3f9224 */ /* 0x000fe200078e0200 */
[----:B------:R-:W-:Y:S02]  /*1a30*/  ISETP.GE.AND.EX P3, PT, R43, UR15, PT, P3 ;  /* 0x0000000f2b007c0c */ /* 0x000fe4000bf66330 */
[----:B------:R-:W-:-:S02]  /*1a40*/  IADD3 R0, PT, PT, R61, 0x180, RZ ;  /* 0x000001803d007810 */ /* 0x000fc40007ffe0ff */
[----:B------:R1:W4:Y:S01]  /*1a50*/  @!P4 LDG.E.64 R38, desc[UR12][R52.64] ;  /* 0x0000000c3426c981 */ /* 0x000322000c1e1b00 */
[----:B0-----:R-:W0:Y:S01]  /*1a60*/  @!P5 LDC.64 R44, c[0x0][0x3e0] ;  /* 0x0000f800ff2cdb82 */ /* 0x001e220000000a00 */
[----:B------:R-:W-:Y:S02]  /*1a70*/  ISETP.GE.U32.AND P4, PT, R0, UR14, PT ;  /* 0x0000000e00007c0c */ /* 0x000fe4000bf86070 */
[----:B------:R-:W-:Y:S02]  /*1a80*/  SHF.R.S32.HI R64, RZ, 0x1f, R0 ;  /* 0x0000001fff407819 */ /* 0x000fe40000011400 */
[----:B------:R-:W-:Y:S02]  /*1a90*/  @!P2 IADD3 R41, PT, PT, R41, R59, RZ ;  /* 0x0000003b2929a210 */ /* 0x000fe40007ffe0ff */
[----:B------:R-:W-:Y:S01]  /*1aa0*/  ISETP.GE.AND.EX P4, PT, R64, UR15, PT, P4 ;  /* 0x0000000f40007c0c */ /* 0x000fe2000bf86340 */
[----:B------:R-:W5:Y:S01]  /*1ab0*/  @!P3 LDC.64 R58, c[0x0][0x3e0] ;  /* 0x0000f800ff3abb82 */ /* 0x000f620000000a00 */
[----:B-1----:R-:W-:-:S02]  /*1ac0*/  @!P1 MOV R52, R4 ;  /* 0x0000000400349202 */ /* 0x002fc40000000f00 */
[----:B------:R-:W-:Y:S02]  /*1ad0*/  @!P1 MOV R53, R7 ;  /* 0x0000000700359202 */ /* 0x000fe40000000f00 */
[----:B--2---:R-:W-:Y:S01]  /*1ae0*/  @!P2 LEA R48, P6, R40, R48, 0x2 ;  /* 0x000000302830a211 */ /* 0x004fe200078c10ff */
[----:B------:R-:W-:-:S03]  /*1af0*/  @!P1 IMAD.WIDE.U32 R2, R42, R2, R52 ;  /* 0x000000022a029225 */ /* 0x000fc600078e0034 */
[----:B------:R-:W-:Y:S01]  /*1b00*/  @!P2 LEA.HI.X R49, R40, R49, R41, 0x2, P6 ;  /* 0x000000312831a211 */ /* 0x000fe200030f1429 */
[----:B------:R-:W1:Y:S01]  /*1b10*/  @!P5 LDC.64 R54, c[0x0][0x390] ;  /* 0x0000e400ff36db82 */ /* 0x000e620000000a00 */
[----:B------:R-:W-:Y:S02]  /*1b20*/  @!P1 IADD3 R3, PT, PT, R3, R63, RZ ;  /* 0x0000003f03039210 */ /* 0x000fe40007ffe0ff */
[----:B------:R-:W-:-:S05]  /*1b30*/  @!P1 LEA R56, P6, R2, R56, 0x2 ;  /* 0x0000003802389211 */ /* 0x000fca00078c10ff */
[----:B------:R-:W2:Y:S01]  /*1b40*/  @!P4 LDC.64 R62, c[0x0][0x3e0] ;  /* 0x0000f800ff3ecb82 */ /* 0x000ea20000000a00 */
[----:B------:R-:W-:Y:S02]  /*1b50*/  @!P1 LEA.HI.X R57, R2, R57, R3, 0x2, P6 ;  /* 0x0000003902399211 */ /* 0x000fe400030f1403 */
[----:B------:R-:W-:Y:S02]  /*1b60*/  CS2R R40, SRZ ;  /* 0x0000000000287805 */ /* 0x000fe4000001ff00 */
[C---:B------:R-:W-:Y:S02]  /*1b70*/  IADD3 R2, PT, PT, R61.reuse, 0x190, RZ ;  /* 0x000001903d027810 */ /* 0x040fe40007ffe0ff */
[----:B------:R-:W-:Y:S01]  /*1b80*/  IADD3 R50, PT, PT, R61, 0x1a0, RZ ;  /* 0x000001a03d327810 */ /* 0x000fe20007ffe0ff */
[----:B0-----:R-:W-:Y:S01]  /*1b90*/  @!P5 IMAD R42, R51, R44, RZ ;  /* 0x0000002c332ad224 */ /* 0x001fe200078e02ff */
[----:B------:R-:W-:Y:S01]  /*1ba0*/  ISETP.GE.U32.AND P6, PT, R2, UR14, PT ;  /* 0x0000000e02007c0c */ /* 0x000fe2000bfc6070 */
[----:B------:R0:W4:Y:S01]  /*1bb0*/  @!P2 LDG.E.64 R40, desc[UR12][R48.64] ;  /* 0x0000000c3028a981 */ /* 0x000122000c1e1b00 */
[----:B------:R-:W-:Y:S01]  /*1bc0*/  SHF.R.S32.HI R3, RZ, 0x1f, R2 ;  /* 0x0000001fff037819 */ /* 0x000fe20000011402 */
[----:B------:R-:W3:Y:S01]  /*1bd0*/  @!P4 LDC.64 R52, c[0x0][0x390] ;  /* 0x0000e400ff34cb82 */ /* 0x000ee20000000a00 */
[----:B------:R-:W-:-:S02]  /*1be0*/  ISETP.GE.U32.AND P2, PT, R50, UR14, PT ;  /* 0x0000000e32007c0c */ /* 0x000fc4000bf46070 */
[----:B------:R-:W-:Y:S01]  /*1bf0*/  SHF.R.S32.HI R68, RZ, 0x1f, R50 ;  /* 0x0000001fff447819 */ /* 0x000fe20000011432 */
[----:B------:R-:W-:Y:S01]  /*1c00*/  @!P5 IMAD R65, R47, R45, R42 ;  /* 0x0000002d2f41d224 */ /* 0x000fe200078e022a */
[----:B------:R-:W-:Y:S01]  /*1c10*/  ISETP.GE.AND.EX P6, PT, R3, UR15, PT, P6 ;  /* 0x0000000f03007c0c */ /* 0x000fe2000bfc6360 */
[----:B-----5:R-:W-:Y:S02]  /*1c20*/  @!P3 IMAD R51, R43, R58, RZ ;  /* 0x0000003a2b33b224 */ /* 0x020fe400078e02ff */
[----:B0-----:R-:W0:Y:S01]  /*1c30*/  @!P3 LDC.64 R48, c[0x0][0x390] ;  /* 0x0000e400ff30bb82 */ /* 0x001e220000000a00 */
[----:B------:R-:W-:Y:S02]  /*1c40*/  @!P5 MOV R42, R4 ;  /* 0x00000004002ad202 */ /* 0x000fe40000000f00 */
[----:B------:R-:W-:Y:S02]  /*1c50*/  @!P5 MOV R43, R7 ;  /* 0x00000007002bd202 */ /* 0x000fe40000000f00 */
[----:B------:R-:W-:Y:S01]  /*1c60*/  ISETP.GE.AND.EX P2, PT, R68, UR15, PT, P2 ;  /* 0x0000000f44007c0c */ /* 0x000fe2000bf46320 */
[----:B------:R-:W-:Y:S01]  /*1c70*/  @!P5 IMAD.WIDE.U32 R44, R47, R44, R42 ;  /* 0x0000002c2f2cd225 */ /* 0x000fe200078e002a */
[----:B------:R-:W-:-:S03]  /*1c80*/  CS2R R42, SRZ ;  /* 0x00000000002a7805 */ /* 0x000fc6000001ff00 */
[----:B------:R-:W5:Y:S01]  /*1c90*/  @!P6 LDC.64 R46, c[0x0][0x3e0] ;  /* 0x0000f800ff2eeb82 */ /* 0x000f620000000a00 */
[----:B--2---:R-:W-:Y:S01]  /*1ca0*/  @!P4 IMAD R66, R64, R62, RZ ;  /* 0x0000003e4042c224 */ /* 0x004fe200078e02ff */
[----:B------:R-:W-:Y:S02]  /*1cb0*/  @!P5 IADD3 R45, PT, PT, R45, R65, RZ ;  /* 0x000000412d2dd210 */ /* 0x000fe40007ffe0ff */
[----:B------:R-:W-:Y:S01]  /*1cc0*/  @!P3 MOV R64, R4 ;  /* 0x000000040040b202 */ /* 0x000fe20000000f00 */
[----:B------:R2:W4:Y:S01]  /*1cd0*/  @!P1 LDG.E.64 R42, desc[UR12][R56.64] ;  /* 0x0000000c382a9981 */ /* 0x000522000c1e1b00 */
[----:B------:R-:W-:Y:S01]  /*1ce0*/  @!P3 MOV R65, R7 ;  /* 0x000000070041b202 */ /* 0x000fe20000000f00 */
[----:B------:R-:W-:Y:S01]  /*1cf0*/  @!P3 IMAD R51, R60, R59, R51 ;  /* 0x0000003b3c33b224 */ /* 0x000fe200078e0233 */
[----:B-1----:R-:W-:Y:S01]  /*1d00*/  @!P5 LEA R54, P1, R44, R54, 0x2 ;  /* 0x000000362c36d211 */ /* 0x002fe200078210ff */
[----:B------:R-:W-:Y:S01]  /*1d10*/  @!P3 IMAD.WIDE.U32 R58, R60, R58, R64 ;  /* 0x0000003a3c3ab225 */ /* 0x000fe200078e0040 */
[----:B------:R-:W-:Y:S01]  /*1d20*/  @!P4 MOV R64, R4 ;  /* 0x000000040040c202 */ /* 0x000fe20000000f00 */
[----:B--2---:R-:W1:Y:S01]  /*1d30*/  @!P2 LDC.64 R56, c[0x0][0x3e0] ;  /* 0x0000f800ff38ab82 */ /* 0x004e620000000a00 */
[----:B------:R-:W-:Y:S01]  /*1d40*/  @!P4 MOV R65, R7 ;  /* 0x000000070041c202 */ /* 0x000fe20000000f00 */
[----:B------:R-:W-:Y:S01]  /*1d50*/  @!P4 IMAD R63, R0, R63, R66 ;  /* 0x0000003f003fc224 */ /* 0x000fe200078e0242 */
[----:B------:R-:W-:-:S02]  /*1d60*/  @!P5 LEA.HI.X R55, R44, R55, R45, 0x2, P1 ;  /* 0x000000372c37d211 */ /* 0x000fc400008f142d */
[----:B------:R-:W-:Y:S01]  /*1d70*/  @!P3 IADD3 R51, PT, PT, R59, R51, RZ ;  /* 0x000000333b33b210 */ /* 0x000fe20007ffe0ff */
[----:B------:R-:W-:Y:S01]  /*1d80*/  @!P4 IMAD.WIDE.U32 R64, R0, R62, R64 ;  /* 0x0000003e0040c225 */ /* 0x000fe200078e0040 */
[C---:B0-----:R-:W-:Y:S02]  /*1d90*/  @!P3 LEA R48, P1, R58.reuse, R48, 0x2 ;  /* 0x000000303a30b211 */ /* 0x041fe400078210ff */
[----:B------:R-:W-:Y:S02]  /*1da0*/  IADD3 R0, PT, PT, R61, 0x1b0, RZ ;  /* 0x000001b03d007810 */ /* 0x000fe40007ffe0ff */
[----:B------:R-:W-:Y:S02]  /*1db0*/  CS2R R44, SRZ ;  /* 0x00000000002c7805 */ /* 0x000fe4000001ff00 */
[----:B------:R-:W-:Y:S02]  /*1dc0*/  @!P3 LEA.HI.X R49, R58, R49, R51, 0x2, P1 ;  /* 0x000000313a31b211 */ /* 0x000fe400008f1433 */
[----:B------:R-:W-:-:S02]  /*1dd0*/  ISETP.GE.U32.AND P1, PT, R0, UR14, PT ;  /* 0x0000000e00007c0c */ /* 0x000fc4000bf26070 */
[----:B------:R-:W-:Y:S01]  /*1de0*/  SHF.R.S32.HI R67, RZ, 0x1f, R0 ;  /* 0x0000001fff437819 */ /* 0x000fe20000011400 */
[----:B------:R0:W2:Y:S01]  /*1df0*/  @!P5 LDG.E.64 R44, desc[UR12][R54.64] ;  /* 0x0000000c362cd981 */ /* 0x0000a2000c1e1b00 */
[----:B------:R-:W-:Y:S02]  /*1e00*/  @!P4 IADD3 R63, PT, PT, R65, R63, RZ ;  /* 0x0000003f413fc210 */ /* 0x000fe40007ffe0ff */
[----:B------:R-:W-:Y:S02]  /*1e10*/  ISETP.GE.AND.EX P1, PT, R67, UR15, PT, P1 ;  /* 0x0000000f43007c0c */ /* 0x000fe4000bf26310 */
[----:B---3--:R-:W-:Y:S01]  /*1e20*/  @!P4 LEA R52, P5, R64, R52, 0x2 ;  /* 0x000000344034c211 */ /* 0x008fe200078a10ff */
[----:B-----5:R-:W-:Y:S01]  /*1e30*/  @!P6 IMAD R66, R3, R46, RZ ;  /* 0x0000002e0342e224 */ /* 0x020fe200078e02ff */
[----:B------:R-:W-:Y:S02]  /*1e40*/  @!P6 MOV R58, R4 ;  /* 0x00000004003ae202 */ /* 0x000fe40000000f00 */
[----:B------:R-:W-:Y:S01]  /*1e50*/  @!P6 MOV R59, R7 ;  /* 0x00000007003be202 */ /* 0x000fe20000000f00 */
[----:B-1----:R-:W-:Y:S01]  /*1e60*/  @!P2 IMAD R65, R68, R56, RZ ;  /* 0x000000384441a224 */ /* 0x002fe200078e02ff */
[----:B------:R-:W-:Y:S01]  /*1e70*/  @!P4 LEA.HI.X R53, R64, R53, R63, 0x2, P5 ;  /* 0x000000354035c211 */ /* 0x000fe200028f143f */
[C---:B------:R-:W-:Y:S01]  /*1e80*/  @!P6 IMAD R66, R2.reuse, R47, R66 ;  /* 0x0000002f0242e224 */ /* 0x040fe200078e0242 */
[----:B------:R-:W-:Y:S01]  /*1e90*/  @!P2 MOV R62, R4 ;  /* 0x00000004003ea202 */ /* 0x000fe20000000f00 */
[----:B0-----:R-:W0:Y:S01]  /*1ea0*/  @!P6 LDC.64 R54, c[0x0][0x390] ;  /* 0x0000e400ff36eb82 */ /* 0x001e220000000a00 */
[----:B------:R-:W-:Y:S01]  /*1eb0*/  @!P2 MOV R63, R7 ;  /* 0x00000007003fa202 */ /* 0x000fe20000000f00 */
[----:B------:R-:W-:Y:S01]  /*1ec0*/  @!P6 IMAD.WIDE.U32 R2, R2, R46, R58 ;  /* 0x0000002e0202e225 */ /* 0x000fe200078e003a */
[----:B------:R-:W-:-:S03]  /*1ed0*/  CS2R R46, SRZ ;  /* 0x00000000002e7805 */ /* 0x000fc6000001ff00 */
[C---:B------:R-:W-:Y:S02]  /*1ee0*/  @!P2 IMAD R65, R50.reuse, R57, R65 ;  /* 0x000000393241a224 */ /* 0x040fe400078e0241 */
[----:B------:R-:W-:Y:S01]  /*1ef0*/  @!P2 IMAD.WIDE.U32 R50, R50, R56, R62 ;  /* 0x000000383232a225 */ /* 0x000fe200078e003e */
[----:B------:R-:W1:Y:S01]  /*1f00*/  @!P2 LDC.64 R58, c[0x0][0x390] ;  /* 0x0000e400ff3aab82 */ /* 0x000e620000000a00 */
[----:B------:R-:W-:Y:S01]  /*1f10*/  IADD3 R60, PT, PT, R61, 0x1c0, RZ ;  /* 0x000001c03d3c7810 */ /* 0x000fe20007ffe0ff */
[----:B------:R3:W5:Y:S06]  /*1f20*/  @!P3 LDG.E.64 R46, desc[UR12][R48.64] ;  /* 0x0000000c302eb981 */ /* 0x00076c000c1e1b00 */
[----:B------:R-:W1:Y:S01]  /*1f30*/  @!P1 LDC.64 R62, c[0x0][0x3e0] ;  /* 0x0000f800ff3e9b82 */ /* 0x000e620000000a00 */
[----:B------:R-:W-:-:S02]  /*1f40*/  ISETP.GE.U32.AND P3, PT, R60, UR14, PT ;  /* 0x0000000e3c007c0c */ /* 0x000fc4000bf66070 */
[----:B---3--:R-:W-:Y:S02]  /*1f50*/  CS2R R48, SRZ ;  /* 0x0000000000307805 */ /* 0x008fe4000001ff00 */
[----:B------:R-:W-:Y:S02]  /*1f60*/  SHF.R.S32.HI R68, RZ, 0x1f, R60 ;  /* 0x0000001fff447819 */ /* 0x000fe4000001143c */
[----:B------:R-:W-:Y:S01]  /*1f70*/  IADD3 R64, PT, PT, R61, 0x1d0, RZ ;  /* 0x000001d03d407810 */ /* 0x000fe20007ffe0ff */
[----:B------:R-:W3:Y:S01]  /*1f80*/  @!P1 LDC.64 R56, c[0x0][0x390] ;  /* 0x0000e400ff389b82 */ /* 0x000ee20000000a00 */
[----:B------:R1:W5:Y:S01]  /*1f90*/  @!P4 LDG.E.64 R48, desc[UR12][R52.64] ;  /* 0x0000000c3430c981 */ /* 0x000362000c1e1b00 */
[----:B------:R-:W-:Y:S02]  /*1fa0*/  ISETP.GE.AND.EX P4, PT, R68, UR15, PT, P3 ;  /* 0x0000000f44007c0c */ /* 0x000fe4000bf86330 */
[----:B------:R-:W-:Y:S02]  /*1fb0*/  ISETP.GE.U32.AND P3, PT, R64, UR14, PT ;  /* 0x0000000e40007c0c */ /* 0x000fe4000bf66070 */
[----:B------:R-:W-:-:S02]  /*1fc0*/  @!P6 IADD3 R66, PT, PT, R3, R66, RZ ;  /* 0x000000420342e210 */ /* 0x000fc40007ffe0ff */
[C---:B0-----:R-:W-:Y:S02]  /*1fd0*/  @!P6 LEA R54, P5, R2.reuse, R54, 0x2 ;  /* 0x000000360236e211 */ /* 0x041fe400078a10ff */
[----:B------:R-:W-:Y:S02]  /*1fe0*/  SHF.R.S32.HI R72, RZ, 0x1f, R64 ;  /* 0x0000001fff487819 */ /* 0x000fe40000011440 */
[----:B------:R-:W-:Y:S02]  /*1ff0*/  @!P6 LEA.HI.X R55, R2, R55, R66, 0x2, P5 ;  /* 0x000000370237e211 */ /* 0x000fe400028f1442 */
[----:B------:R-:W-:Y:S01]  /*2000*/  ISETP.GE.AND.EX P3, PT, R72, UR15, PT, P3 ;  /* 0x0000000f48007c0c */ /* 0x000fe2000bf66330 */
[----:B------:R-:W0:Y:S01]  /*2010*/  @!P4 LDC.64 R2, c[0x0][0x3e0] ;  /* 0x0000f800ff02cb82 */ /* 0x000e220000000a00 */
[----:B------:R-:W-:Y:S01]  /*2020*/  @!P2 IADD3 R65, PT, PT, R51, R65, RZ ;  /* 0x000000413341a210 */ /* 0x000fe20007ffe0ff */
[----:B-1----:R-:W-:Y:S01]  /*2030*/  @!P1 IMAD R52, R67, R62, RZ ;  /* 0x0000003e43349224 */ /* 0x002fe200078e02ff */
[----:B------:R-:W-:-:S02]  /*2040*/  @!P2 LEA R58, P5, R50, R58, 0x2 ;  /* 0x0000003a323aa211 */ /* 0x000fc400078a10ff */
[----:B------:R-:W-:Y:S02]  /*2050*/  @!P1 MOV R66, R4 ;  /* 0x0000000400429202 */ /* 0x000fe40000000f00 */
[----:B------:R-:W-:Y:S01]  /*2060*/  @!P1 MOV R67, R7 ;  /* 0x0000000700439202 */ /* 0x000fe20000000f00 */
[----:B------:R-:W-:Y:S01]  /*2070*/  @!P1 IMAD R52, R0, R63, R52 ;  /* 0x0000003f00349224 */ /* 0x000fe200078e0234 */
[----:B------:R-:W-:Y:S02]  /*2080*/  @!P2 LEA.HI.X R59, R50, R59, R65, 0x2, P5 ;  /* 0x0000003b323ba211 */ /* 0x000fe400028f1441 */
[----:B------:R-:W-:Y:S01]  /*2090*/  CS2R R50, SRZ ;  /* 0x0000000000327805 */ /* 0x000fe2000001ff00 */
[----:B------:R-:W-:Y:S01]  /*20a0*/  @!P1 IMAD.WIDE.U32 R62, R0, R62, R66 ;  /* 0x0000003e003e9225 */ /* 0x000fe200078e0042 */
[----:B------:R-:W-:-:S04]  /*20b0*/  IADD3 R0, PT, PT, R61, 0x1e0, RZ ;  /* 0x000001e03d007810 */ /* 0x000fc80007ffe0ff */
[----:B------:R1:W5:Y:S01]  /*20c0*/  @!P6 LDG.E.64 R50, desc[UR12][R54.64] ;  /* 0x0000000c3632e981 */ /* 0x000362000c1e1b00 */
[----:B------:R-:W-:Y:S02]  /*20d0*/  @!P1 IADD3 R63, PT, PT, R63, R52, RZ ;  /* 0x000000343f3f9210 */ /* 0x000fe40007ffe0ff */
[----:B------:R-:W-:Y:S02]  /*20e0*/  CS2R R52, SRZ ;  /* 0x0000000000347805 */ /* 0x000fe4000001ff00 */
[----:B------:R-:W-:Y:S01]  /*20f0*/  ISETP.GE.U32.AND P5, PT, R0, UR14, PT ;  /* 0x0000000e00007c0c */ /* 0x000fe2000bfa6070 */
[----:B-1----:R-:W1:Y:S01]  /*2100*/  @!P3 LDC.64 R54, c[0x0][0x3e0] ;  /* 0x0000f800ff36bb82 */ /* 0x002e620000000a00 */
[----:B------:R-:W-:Y:S02]  /*2110*/  SHF.R.S32.HI R71, RZ, 0x1f, R0 ;  /* 0x0000001fff477819 */ /* 0x000fe40000011400 */
[----:B------:R0:W5:Y:S01]  /*2120*/  @!P2 LDG.E.64 R52, desc[UR12][R58.64] ;  /* 0x0000000c3a34a981 */ /* 0x000162000c1e1b00 */
[----:B---3--:R-:W-:-:S02]  /*2130*/  @!P1 LEA R56, P6, R62, R56, 0x2 ;  /* 0x000000383e389211 */ /* 0x008fc400078c10ff */
[----:B------:R-:W-:Y:S02]  /*2140*/  IADD3 R70, PT, PT, R61, 0x1f0, RZ ;  /* 0x000001f03d467810 */ /* 0x000fe40007ffe0ff */
[----:B------:R-:W-:Y:S01]  /*2150*/  ISETP.GE.AND.EX P5, PT, R71, UR15, PT, P5 ;  /* 0x0000000f47007c0c */ /* 0x000fe2000bfa6350 */
[----:B0-----:R-:W0:Y:S01]  /*2160*/  @!P4 LDC.64 R58, c[0x0][0x390] ;  /* 0x0000e400ff3acb82 */ /* 0x001e220000000a00 */
[----:B------:R-:W-:Y:S01]  /*2170*/  @!P1 LEA.HI.X R57, R62, R57, R63, 0x2, P6 ;  /* 0x000000393e399211 */ /* 0x000fe200030f143f */
[----:B------:R-:W-:Y:S01]  /*2180*/  @!P4 IMAD R67, R68, R2, RZ ;  /* 0x000000024443c224 */ /* 0x000fe200078e02ff */
[----:B------:R-:W-:Y:S02]  /*2190*/  @!P4 MOV R62, R4 ;  /* 0x00000004003ec202 */ /* 0x000fe40000000f00 */
[----:B------:R-:W-:Y:S02]  /*21a0*/  @!P4 MOV R63, R7 ;  /* 0x00000007003fc202 */ /* 0x000fe40000000f00 */
[----:B------:R-:W-:-:S02]  /*21b0*/  ISETP.GE.U32.AND P2, PT, R70, UR14, PT ;  /* 0x0000000e46007c0c */ /* 0x000fc4000bf46070 */
[----:B------:R-:W-:Y:S01]  /*21c0*/  SHF.R.S32.HI R73, RZ, 0x1f, R70 ;  /* 0x0000001fff497819 */ /* 0x000fe20000011446 */
[C---:B------:R-:W-:Y:S02]  /*21d0*/  @!P4 IMAD R67, R60.reuse, R3, R67 ;  /* 0x000000033c43c224 */ /* 0x040fe400078e0243 */
[----:B------:R-:W3:Y:S01]  /*21e0*/  @!P5 LDC.64 R68, c[0x0][0x3e0] ;  /* 0x0000f800ff44db82 */ /* 0x000ee20000000a00 */
[----:B------:R-:W-:Y:S01]  /*21f0*/  @!P4 IMAD.WIDE.U32 R60, R60, R2, R62 ;  /* 0x000000023c3cc225 */ /* 0x000fe200078e003e */
[----:B------:R-:W-:-:S06]  /*2200*/  ISETP.GE.AND.EX P2, PT, R73, UR15, PT, P2 ;  /* 0x0000000f49007c0c */ /* 0x000fcc000bf46320 */
[----:B------:R-:W3:Y:S01]  /*2210*/  @!P3 LDC.64 R2, c[0x0][0x390] ;  /* 0x0000e400ff02bb82 */ /* 0x000ee20000000a00 */
[----:B-1----:R-:W-:Y:S01]  /*2220*/  @!P3 IMAD R66, R72, R54, RZ ;  /* 0x000000364842b224 */ /* 0x002fe200078e02ff */
[----:B------:R-:W-:Y:S02]  /*2230*/  @!P3 MOV R62, R4 ;  /* 0x00000004003eb202 */ /* 0x000fe40000000f00 */
[----:B------:R-:W-:Y:S01]  /*2240*/  @!P3 MOV R63, R7 ;  /* 0x00000007003fb202 */ /* 0x000fe20000000f00 */
[C---:B------:R-:W-:Y:S01]  /*2250*/  @!P3 IMAD R66, R64.reuse, R55, R66 ;  /* 0x000000374042b224 */ /* 0x040fe200078e0242 */
[----:B------:R-:W-:Y:S01]  /*2260*/  @!P4 IADD3 R61, PT, PT, R61, R67, RZ ;  /* 0x000000433d3dc210 */ /* 0x000fe20007ffe0ff */
[----:B------:R-:W-:Y:S01]  /*2270*/  @!P3 IMAD.WIDE.U32 R54, R64, R54, R62 ;  /* 0x000000364036b225 */ /* 0x000fe200078e003e */
[C---:B0-----:R-:W-:Y:S01]  /*2280*/  @!P4 LEA R58, P6, R60.reuse, R58, 0x2 ;  /* 0x0000003a3c3ac211 */ /* 0x041fe200078c10ff */
[----:B------:R-:W0:Y:S03]  /*2290*/  @!P2 LDC.64 R64, c[0x0][0x3e0] ;  /* 0x0000f800ff40ab82 */ /* 0x000e260000000a00 */
[----:B------:R-:W-:-:S05]  /*22a0*/  @!P4 LEA.HI.X R59, R60, R59, R61, 0x2, P6 ;  /* 0x0000003b3c3bc211 */ /* 0x000fca00030f143d */
[----:B------:R-:W1:Y:S01]  /*22b0*/  @!P5 LDC.64 R60, c[0x0][0x390] ;  /* 0x0000e400ff3cdb82 */ /* 0x000e620000000a00 */
[----:B------:R-:W-:Y:S02]  /*22c0*/  @!P3 IADD3 R66, PT, PT, R55, R66, RZ ;  /* 0x000000423742b210 */ /* 0x000fe40007ffe0ff */
[----:B---3--:R-:W-:Y:S01]  /*22d0*/  @!P3 LEA R2, P6, R54, R2, 0x2 ;  /* 0x000000023602b211 */ /* 0x008fe200078c10ff */
[----:B------:R-:W-:Y:S01]  /*22e0*/  @!P5 IMAD R72, R71, R68, RZ ;  /* 0x000000444748d224 */ /* 0x000fe200078e02ff */
[----:B------:R-:W-:-:S03]  /*22f0*/  @!P5 MOV R55, R7 ;  /* 0x000000070037d202 */ /* 0x000fc60000000f00 */
[----:B------:R-:W3:Y:S01]  /*2300*/  @!P2 LDC.64 R62, c[0x0][0x390] ;  /* 0x0000e400ff3eab82 */ /* 0x000ee20000000a00 */
[----:B------:R-:W-:Y:S02]  /*2310*/  @!P3 LEA.HI.X R3, R54, R3, R66, 0x2, P6 ;  /* 0x000000033603b211 */ /* 0x000fe400030f1442 */
[-C--:B------:R-:W-:Y:S01]  /*2320*/  @!P5 MOV R54, R4.reuse ;  /* 0x000000040036d202 */ /* 0x080fe20000000f00 */
[----:B------:R-:W-:Y:S01]  /*2330*/  @!P5 IMAD R72, R0, R69, R72 ;  /* 0x000000450048d224 */ /* 0x000fe200078e0248 */
[----:B------:R-:W-:-:S03]  /*2340*/  @!P2 MOV R66, R4 ;  /* 0x000000040042a202 */ /* 0x000fc60000000f00 */
[----:B------:R-:W-:Y:S01]  /*2350*/  @!P5 IMAD.WIDE.U32 R68, R0, R68, R54 ;  /* 0x000000440044d225 */ /* 0x000fe200078e0036 */
[----:B------:R-:W-:Y:S02]  /*2360*/  CS2R R54, SRZ ;  /* 0x0000000000367805 */ /* 0x000fe4000001ff00 */
[----:B------:R-:W-:Y:S01]  /*2370*/  @!P2 MOV R67, R7 ;  /* 0x000000070043a202 */ /* 0x000fe20000000f00 */
[----:B0-----:R-:W-:Y:S01]  /*2380*/  @!P2 IMAD R71, R73, R64, RZ ;  /* 0x000000404947a224 */ /* 0x001fe200078e02ff */
[----:B------:R-:W-:Y:S01]  /*2390*/  @!P5 IADD3 R0, PT, PT, R69, R72, RZ ;  /* 0x000000484500d210 */ /* 0x000fe20007ffe0ff */
[----:B------:R-:W4:Y:S02]  /*23a0*/  LDL R73, [R1] ;  /* 0x0000000001497983 */ /* 0x000f240000100800 */
[C---:B------:R-:W-:Y:S02]  /*23b0*/  @!P2 IMAD R71, R70.reuse, R65, R71 ;  /* 0x000000414647a224 */ /* 0x040fe400078e0247 */
[----:B------:R0:W5:Y:S01]  /*23c0*/  @!P1 LDG.E.64 R54, desc[UR12][R56.64] ;  /* 0x0000000c38369981 */ /* 0x000162000c1e1b00 */
[----:B------:R-:W-:Y:S01]  /*23d0*/  @!P2 IMAD.WIDE.U32 R64, R70, R64, R66 ;  /* 0x000000404640a225 */ /* 0x000fe200078e0042 */
[----:B-1----:R-:W-:-:S02]  /*23e0*/  @!P5 LEA R66, P1, R68, R60, 0x2 ;  /* 0x0000003c4442d211 */ /* 0x002fc400078210ff */
[----:B------:R-:W2:Y:S02]  /*23f0*/  LDL R72, [R1+0x8] ;  /* 0x0000080001487983 */ /* 0x000ea40000100800 */
[----:B------:R-:W-:Y:S02]  /*2400*/  @!P5 LEA.HI.X R67, R68, R61, R0, 0x2, P1 ;  /* 0x0000003d4443d211 */ /* 0x000fe400008f1400 */
[----:B------:R-:W4:Y:S04]  /*2410*/  LDL R0, [R1+0xc] ;  /* 0x00000c0001007983 */ /* 0x000f280000100800 */
[----:B------:R-:W5:Y:S01]  /*2420*/  LDL R70, [R1+0x4] ;  /* 0x0000040001467983 */ /* 0x000f620000100800 */
[----:B0-----:R-:W-:-:S06]  /*2430*/  CS2R R56, SRZ ;  /* 0x0000000000387805 */ /* 0x001fcc000001ff00 */
[----:B------:R0:W5:Y:S01]  /*2440*/  @!P4 LDG.E.64 R56, desc[UR12][R58.64] ;  /* 0x0000000c3a38c981 */ /* 0x000162000c1e1b00 */
[----:B------:R-:W-:Y:S02]  /*2450*/  CS2R R60, SRZ ;  /* 0x00000000003c7805 */ /* 0x000fe4000001ff00 */
[----:B------:R-:W-:-:S04]  /*2460*/  @!P2 IADD3 R71, PT, PT, R65, R71, RZ ;  /* 0x000000474147a210 */ /* 0x000fc80007ffe0ff */
[----:B------:R-:W5:Y:S01]  /*2470*/  @!P5 LDG.E.64 R60, desc[UR12][R66.64] ;  /* 0x0000000c423cd981 */ /* 0x000f62000c1e1b00 */
[----:B0-----:R-:W-:-:S06]  /*2480*/  CS2R R58, SRZ ;  /* 0x00000000003a7805 */ /* 0x001fcc000001ff00 */
[----:B------:R3:W5:Y:S02]  /*2490*/  @!P3 LDG.E.64 R58, desc[UR12][R2.64] ;  /* 0x0000000c023ab981 */ /* 0x000764000c1e1b00 */
[----:B---3--:R-:W-:-:S04]  /*24a0*/  @!P2 LEA R2, P1, R64, R62, 0x2 ;  /* 0x0000003e4002a211 */ /* 0x008fc800078210ff */
[----:B------:R-:W-:Y:S02]  /*24b0*/  @!P2 LEA.HI.X R3, R64, R63, R71, 0x2, P1 ;  /* 0x0000003f4003a211 */ /* 0x000fe400008f1447 */
[----:B------:R-:W-:-:S06]  /*24c0*/  CS2R R62, SRZ ;  /* 0x00000000003e7805 */ /* 0x000fcc000001ff00 */
[----:B------:R0:W3:Y:S02]  /*24d0*/  @!P2 LDG.E.64 R62, desc[UR12][R2.64] ;  /* 0x0000000c023ea981 */ /* 0x0000e4000c1e1b00 */
[----:B0-----:R-:W-:Y:S01]  /*24e0*/  FADD.FTZ R3, R76, R77 ;  /* 0x0000004d4c037221 */ /* 0x001fe20000010000 */
[----:B------:R-:W-:-:S04]  /*24f0*/  FMUL.FTZ R67, R77, R77 ;  /* 0x0000004d4d437220 */ /* 0x000fc80000410000 */
[----:B------:R-:W-:Y:S01]  /*2500*/  FFMA.FTZ R67, R76, R76, R67 ;  /* 0x0000004c4c437223 */ /* 0x000fe20000010043 */
[----:B----4-:R-:W-:Y:S01]  /*2510*/  FMUL.FTZ R64, R0, R0 ;  /* 0x0000000000407220 */ /* 0x010fe20000410000 */
[----:B--2---:R-:W-:Y:S01]  /*2520*/  FADD.FTZ R0, R72, R0 ;  /* 0x0000000048007221 */ /* 0x004fe20000010000 */
[----:B-----5:R-:W-:-:S03]  /*2530*/  FADD.FTZ R65, R73, R70 ;  /* 0x0000004649417221 */ /* 0x020fc60000010000 */
[----:B------:R-:W-:-:S04]  /*2540*/  FADD.FTZ R0, RZ, R0 ;  /* 0x00000000ff007221 */ /* 0x000fc80000010000 */
[----:B------:R-:W-:Y:S01]  /*2550*/  FADD.FTZ R0, R0, R65 ;  /* 0x0000004100007221 */ /* 0x000fe20000010000 */
[----:B------:R-:W-:Y:S01]  /*2560*/  FMUL.FTZ R68, R70, R70 ;  /* 0x0000004646447220 */ /* 0x000fe20000410000 */
[----:B------:R-:W-:Y:S02]  /*2570*/  FFMA.FTZ R64, R72, R72, R64 ;  /* 0x0000004848407223 */ /* 0x000fe40000010040 */
[----:B------:R-:W-:Y:S01]  /*2580*/  FADD.FTZ R0, R0, R3 ;  /* 0x0000000300007221 */ /* 0x000fe20000010000 */
[----:B------:R-:W-:Y:S01]  /*2590*/  FADD.FTZ R3, R74, R75 ;  /* 0x0000004b4a037221 */ /* 0x000fe20000010000 */
[----:B------:R-:W-:Y:S01]  /*25a0*/  FFMA.FTZ R69, R73, R73, R68 ;  /* 0x0000004949457223 */ /* 0x000fe20000010044 */
[----:B------:R-:W-:Y:S02]  /*25b0*/  FADD.FTZ R64, RZ, R64 ;  /* 0x00000040ff407221 */ /* 0x000fe40000010000 */
[----:B------:R-:W-:Y:S01]  /*25c0*/  FADD.FTZ R0, R0, R3 ;  /* 0x0000000300007221 */ /* 0x000fe20000010000 */
[----:B------:R-:W-:Y:S01]  /*25d0*/  FADD.FTZ R3, R8, R9 ;  /* 0x0000000908037221 */ /* 0x000fe20000010000 */
[----:B------:R-:W-:Y:S01]  /*25e0*/  FADD.FTZ R64, R64, R69 ;  /* 0x0000004540407221 */ /* 0x000fe20000010000 */
[----:B------:R-:W-:-:S02]  /*25f0*/  FMUL.FTZ R65, R75, R75 ;  /* 0x0000004b4b417220 */ /* 0x000fc40000410000 */
        /* <DEDUP_REMOVED lines=52> */
[----:B------:R-:W-:Y:S01]  /*2940*/  FFMA.FTZ R65, R26, R26, R65 ;  /* 0x0000001a1a417223 */ /* 0x000fe20000010041 */
[----:B------:R-:W-:Y:S01]  /*2950*/  FMUL.FTZ R67, R29, R29 ;  /* 0x0000001d1d437220 */ /* 0x000fe20000410000 */
[----:B------:R-:W-:Y:S02]  /*2960*/  FADD.FTZ R3, R30, R31 ;  /* 0x0000001f1e037221 */ /* 0x000fe40000010000 */
        /* <DEDUP_REMOVED lines=64> */
[----:B------:R-:W-:Y:S01]  /*2d70*/  FMUL.FTZ R67, R57, R57 ;  /* 0x0000003939437220 */ /* 0x000fe20000410000 */
[----:B------:R-:W-:Y:S01]  /*2d80*/  FFMA.FTZ R65, R54, R54, R65 ;  /* 0x0000003636417223 */ /* 0x000fe20000010041 */
[----:B------:R-:W-:Y:S01]  /*2d90*/  FADD.FTZ R0, R0, R3 ;  /* 0x0000000300007221 */ /* 0x000fe20000010000 */
[C---:B------:R-:W-:Y:S01]  /*2da0*/  FADD.FTZ R3, R56.reuse, R57 ;  /* 0x0000003938037221 */ /* 0x040fe20000010000 */
[----:B------:R-:W-:Y:S01]  /*2db0*/  FFMA.FTZ R67, R56, R56, R67 ;  /* 0x0000003838437223 */ /* 0x000fe20000010043 */
[----:B------:R-:W-:-:S02]  /*2dc0*/  FADD.FTZ R64, R64, R65 ;  /* 0x0000004140407221 */ /* 0x000fc40000010000 */
[----:B------:R-:W-:Y:S01]  /*2dd0*/  FADD.FTZ R0, R0, R3 ;  /* 0x0000000300007221 */ /* 0x000fe20000010000 */
[----:B------:R-:W-:Y:S01]  /*2de0*/  FMUL.FTZ R3, R59, R59 ;  /* 0x0000003b3b037220 */ /* 0x000fe20000410000 */
[----:B------:R-:W-:Y:S02]  /*2df0*/  FADD.FTZ R64, R64, R67 ;  /* 0x0000004340407221 */ /* 0x000fe40000010000 */
[----:B------:R-:W0:Y:S01]  /*2e00*/  S2R R67, SR_LANEID ;  /* 0x0000000000437919 */ /* 0x000e220000000000 */
[C---:B------:R-:W-:Y:S01]  /*2e10*/  FFMA.FTZ R69, R58.reuse, R58, R3 ;  /* 0x0000003a3a457223 */ /* 0x040fe20000010003 */
[----:B------:R-:W-:Y:S01]  /*2e20*/  FADD.FTZ R65, R58, R59 ;  /* 0x0000003b3a417221 */ /* 0x000fe20000010000 */
[----:B------:R-:W-:Y:S02]  /*2e30*/  FMUL.FTZ R3, R61, R61 ;  /* 0x0000003d3d037220 */ /* 0x000fe40000410000 */
[----:B------:R-:W-:Y:S01]  /*2e40*/  FADD.FTZ R64, R64, R69 ;  /* 0x0000004540407221 */ /* 0x000fe20000010000 */
[----:B------:R-:W-:Y:S01]  /*2e50*/  FADD.FTZ R0, R0, R65 ;  /* 0x0000004100007221 */ /* 0x000fe20000010000 */
[C---:B------:R-:W-:Y:S01]  /*2e60*/  FFMA.FTZ R69, R60.reuse, R60, R3 ;  /* 0x0000003c3c457223 */ /* 0x040fe20000010003 */
[----:B------:R-:W-:Y:S01]  /*2e70*/  FADD.FTZ R65, R60, R61 ;  /* 0x0000003d3c417221 */ /* 0x000fe20000010000 */
[----:B---3--:R-:W-:-:S02]  /*2e80*/  FMUL.FTZ R3, R63, R63 ;  /* 0x0000003f3f037220 */ /* 0x008fc40000410000 */
        /* <DEDUP_REMOVED lines=36> */
[----:B01----:R-:W-:-:S12]  /*30d0*/  FADD.FTZ R64, R2, R71 ;  /* 0x0000004702407221 */ /* 0x003fd80000010000 */
[----:B------:R-:W0:Y:S01]  /*30e0*/  @!P1 S2R R65, SR_CgaCtaId ;  /* 0x0000000000419919 */ /* 0x000e220000008800 */
[----:B------:R-:W-:-:S04]  /*30f0*/  @!P1 MOV R2, 0x400 ;  /* 0x0000040000029802 */ /* 0x000fc80000000f00 */
[----:B0-----:R-:W-:Y:S02]  /*3100*/  @!P1 LEA R2, R65, R2, 0x18 ;  /* 0x0000000241029211 */ /* 0x001fe400078ec0ff */
[----:B------:R-:W0:Y:S02]  /*3110*/  @!P1 S2R R65, SR_TID.X ;  /* 0x0000000000419919 */ /* 0x000e240000002100 */
[----:B0-----:R-:W-:-:S04]  /*3120*/  @!P1 SHF.R.U32.HI R65, RZ, 0x2, R65 ;  /* 0x00000002ff419819 */ /* 0x001fc80000011641 */
[----:B------:R-:W-:Y:S01]  /*3130*/  @!P1 LOP3.LUT R67, R65, 0xf8, RZ, 0xc0, !PT ;  /* 0x000000f841439812 */ /* 0x000fe200078ec0ff */
[----:B--2---:R-:W-:-:S03]  /*3140*/  FADD.FTZ R65, R3, R66 ;  /* 0x0000004203417221 */ /* 0x004fc60000010000 */
[----:B------:R-:W-:-:S05]  /*3150*/  @!P1 IADD3 R2, PT, PT, R67, R2, RZ ;  /* 0x0000000243029210 */ /* 0x000fca0007ffe0ff */
[----:B------:R3:W-:Y:S02]  /*3160*/  @!P1 STS.64 [R2+0x18], R64 ;  /* 0x0000184002009388 */ /* 0x0007e40000000a00 */
.L_x_3768:
[----:B------:R-:W-:Y:S05]  /*3170*/  BSYNC.RECONVERGENT B0 ;  /* 0x0000000000007941 */ /* 0x000fea0003800200 */
.L_x_3767:
[----:B------:R-:W-:Y:S06]  /*3180*/  BAR.SYNC.DEFER_BLOCKING 0x0 ;  /* 0x0000000000007b1d */ /* 0x000fec0000010000 */
[----:B------:R-:W-:Y:S04]  /*3190*/  BSSY.RECONVERGENT B0, `(.L_x_3769) ;  /* 0x000003f000007945 */ /* 0x000fe80003800200 */
[----:B------:R-:W-:Y:S05]  /*31a0*/  @P3 BRA `(.L_x_3770) ;  /* 0x0000000000f43947 */ /* 0x000fea0003800000 */
[----:B------:R-:W4:Y:S01]  /*31b0*/  S2UR UR7, SR_CgaCtaId ;  /* 0x00000000000779c3 */ /* 0x000f220000008800 */
[----:B------:R-:W-:Y:S02]  /*31c0*/  UMOV UR6, 0x400 ;  /* 0x0000040000067882 */ /* 0x000fe40000000000 */
[----:B----4-:R-:W-:-:S09]  /*31d0*/  ULEA UR6, UR7, UR6, 0x18 ;  /* 0x0000000607067291 */ /* 0x010fd2000f8ec0ff */
[----:B-1----:R-:W1:Y:S02]  /*31e0*/  LDS.128 R68, [UR6+0x20] ;  /* 0x00002006ff447984 */ /* 0x002e640008000c00 */
[----:B-1----:R-:W-:Y:S01]  /*31f0*/  FADD.FTZ R3, R64, R68 ;  /* 0x0000004440037221 */ /* 0x002fe20000010000 */
[----:B---3--:R-:W-:Y:S02]  /*3200*/  FADD.FTZ R2, R65, R69 ;  /* 0x0000004541027221 */ /* 0x008fe40000010000 */
[----:B0-2---:R-:W0:Y:S01]  /*3210*/  LDS.128 R64, [UR6+0x30] ;  /* 0x00003006ff407984 */ /* 0x005e220008000c00 */
[----:B------:R-:W-:Y:S01]  /*3220*/  FADD.FTZ R3, R3, R70 ;  /* 0x0000004603037221 */ /* 0x000fe20000010000 */
[----:B------:R-:W-:-:S03]  /*3230*/  FADD.FTZ R2, R2, R71 ;  /* 0x0000004702027221 */ /* 0x000fc60000010000 */
        /* <DEDUP_REMOVED lines=46> */
[----:B------:R-:W-:Y:S02]  /*3520*/  FADD.FTZ R2, R2, R65 ;  /* 0x0000004102027221 */ /* 0x000fe40000010000 */
[----:B------:R-:W0:Y:S01]  /*3530*/  LDS.64 R64, [UR6+0xd0] ;  /* 0x0000d006ff407984 */ /* 0x000e220008000a00 */
[----:B------:R-:W-:Y:S01]  /*3540*/  FADD.FTZ R3, R3, R66 ;  /* 0x0000004203037221 */ /* 0x000fe20000010000 */
[----:B------:R-:W-:-:S03]  /*3550*/  FADD.FTZ R2, R2, R67 ;  /* 0x0000004302027221 */ /* 0x000fc60000010000 */
[----:B0-----:R-:W-:Y:S01]  /*3560*/  FADD.FTZ R64, R3, R64 ;  /* 0x0000004003407221 */ /* 0x001fe20000010000 */
[----:B------:R-:W-:-:S07]  /*3570*/  FADD.FTZ R65, R2, R65 ;  /* 0x0000004102417221 */ /* 0x000fce0000010000 */
.L_x_3770:
[----:B------:R-:W-:Y:S05]  /*3580*/  BSYNC.RECONVERGENT B0 ;  /* 0x0000000000007941 */ /* 0x000fea0003800200 */
.L_x_3769:
[----:B------:R-:W4:Y:S01]  /*3590*/  LDCU UR6, c[0x0][0x370] ;  /* 0x00006e00ff0677ac */ /* 0x000f220008000800 */
[----:B------:R-:W0:Y:S01]  /*35a0*/  S2UR UR8, SR_CTAID.X ;  /* 0x00000000000879c3 */ /* 0x000e220000002500 */
[----:B----4-:R-:W-:-:S09]  /*35b0*/  UISETP.GE.U32.AND UP0, UPT, UR6, 0x2, UPT ;  /* 0x000000020600788c */ /* 0x010fd2000bf06070 */
[----:B0-----:R-:W-:Y:S05]  /*35c0*/  BRA.U !UP0, `(.L_x_3771) ;  /* 0x0000001508907547 */ /* 0x001fea000b800000 */
[----:B------:R-:W-:Y:S05]  /*35d0*/  @P3 BRA `(.L_x_3772) ;  /* 0x0000000000983947 */ /* 0x000fea0003800000 */
[----:B------:R-:W0:Y:S01]  /*35e0*/  LDC R68, c[0x0][0x374] ;  /* 0x0000dd00ff447b82 */ /* 0x000e220000000800 */
[----:B------:R-:W4:Y:S01]  /*35f0*/  S2R R70, SR_CTAID.Y ;  /* 0x0000000000467919 */ /* 0x000f220000002600 */
[----:B------:R-:W2:Y:S01]  /*3600*/  LDCU UR7, c[0x0][0x370] ;  /* 0x00006e00ff0777ac */ /* 0x000ea20008000800 */
[----:B---3--:R-:W-:Y:S01]  /*3610*/  MOV R2, UR4 ;  /* 0x0000000400027c02 */ /* 0x008fe20008000f00 */
[----:B------:R-:W-:-:S03]  /*3620*/  ULOP3.LUT UP0, UR6, UR4, 0x2, URZ, 0xc0, !UPT ;  /* 0x0000000204067892 */ /* 0x000fc6000f80c0ff */
[----:B------:R-:W-:Y:S01]  /*3630*/  LOP3.LUT R2, R2, 0x1, RZ, 0xc0, !PT ;  /* 0x0000000102027812 */ /* 0x000fe200078ec0ff */
[----:B------:R-:W3:Y:S01]  /*3640*/  LDC.64 R72, c[0x0][0x3b8] ;  /* 0x0000ee00ff487b82 */ /* 0x000ee20000000a00 */
[----:B------:R-:W-:-:S03]  /*3650*/  UIADD3 UR6, UPT, UPT, -UR6, 0x1, URZ ;  /* 0x0000000106067890 */ /* 0x000fc6000fffe1ff */
[----:B0-----:R-:W-:-:S04]  /*3660*/  IMAD R3, R2, R68, RZ ;  /* 0x0000004402037224 */ /* 0x001fc800078e02ff */
[----:B--2---:R-:W-:-:S05]  /*3670*/  IMAD R66, R3, UR7, RZ ;  /* 0x0000000703427c24 */ /* 0x004fca000f8e02ff */
[----:B------:R-:W-:Y:S01]  /*3680*/  SHF.L.U32 R66, R66, 0x1, RZ ;  /* 0x0000000142427819 */ /* 0x000fe200000006ff */
[----:B----4-:R-:W-:-:S04]  /*3690*/  IMAD R68, R68, UR8, R70 ;  /* 0x0000000844447c24 */ /* 0x010fc8000f8e0246 */
[----:B---3--:R-:W-:-:S04]  /*36a0*/  IMAD.WIDE R66, R66, 0x4, R72 ;  /* 0x0000000442427825 */ /* 0x008fc800078e0248 */
        /* <DEDUP_REMOVED lines=15> */
.L_x_3773:
        /* <DEDUP_REMOVED lines=10> */
.L_x_3772:
[----:B---3--:R-:W0:Y:S01]  /*3840*/  LDC R2, c[0x0][0x370] ;  /* 0x0000dc00ff027b82 */ /* 0x008e220000000800 */
        /* <DEDUP_REMOVED lines=9> */
[----:B------:R-:W3:Y:S01]  /*38e0*/  S2UR UR11, SR_CTAID.X ;  /* 0x00000000000b79c3 */ /* 0x000ee20000002500 */
[----:B0-----:R-:W-:Y:S02]  /*38f0*/  ULEA UR14, UR7, UR6, 0x1 ;  /* 0x00000006070e7291 */ /* 0x001fe4000f8e08ff */
[----:B------:R-:W-:Y:S02]  /*3900*/  ULEA UR15, UR7, UR6, 0x2 ;  /* 0x00000006070f7291 */ /* 0x000fe4000f8e10ff */
[----:B------:R-:W-:Y:S02]  /*3910*/  UIMAD UR16, UR7, 0x6, UR6 ;  /* 0x00000006071078a4 */ /* 0x000fe4000f8e0206 */
[----:B------:R-:W-:Y:S02]  /*3920*/  UIMAD UR17, UR7, 0x5, UR6 ;  /* 0x00000005071178a4 */ /* 0x000fe4000f8e0206 */
[----:B------:R-:W-:Y:S02]  /*3930*/  UIMAD UR18, UR7, 0x3, UR6 ;  /* 0x00000003071278a4 */ /* 0x000fe4000f8e0206 */
[----:B------:R-:W-:-:S02]  /*3940*/  UIMAD UR19, UR7, 0x7, UR6 ;  /* 0x00000007071378a4 */ /* 0x000fc4000f8e0206 */
[----:B---3--:R-:W-:-:S12]  /*3950*/  UIADD3 UR7, UPT, UPT, UR6, UR7, URZ ;  /* 0x0000000706077290 */ /* 0x008fd8000fffe0ff */
.L_x_3775:
[----:B------:R-:W-:Y:S01]  /*3960*/  ISETP.NE.AND P4, PT, RZ, UR20, PT ;  /* 0x00000014ff007c0c */ /* 0x000fe2000bf85270 */
[----:B------:R-:W0:Y:S01]  /*3970*/  S2R R68, SR_TID.X ;  /* 0x0000000000447919 */ /* 0x000e220000002100 */
[----:B------:R-:W-:Y:S01]  /*3980*/  MOV R67, UR4 ;  /* 0x0000000400437c02 */ /* 0x000fe20008000f00 */
[----:B------:R-:W-:Y:S01]  /*3990*/  UMOV UR8, UR11 ;  /* 0x0000000b00087c82 */ /* 0x000fe20008000000 */
[----:B------:R-:W-:Y:S02]  /*39a0*/  ISETP.NE.OR P4, PT, R0, RZ, !P4 ;  /* 0x000000ff0000720c */ /* 0x000fe40006785670 */
[----:B------:R-:W-:Y:S02]  /*39b0*/  IADD3 R0, PT, PT, R2, 0x1, RZ ;  /* 0x0000000102007810 */ /* 0x000fe40007ffe0ff */
[----:B------:R-:W-:Y:S02]  /*39c0*/  MOV R69, UR4 ;  /* 0x0000000400457c02 */ /* 0x000fe40008000f00 */
[----:B------:R-:W-:-:S07]  /*39d0*/  ISETP.NE.AND P5, PT, R0, UR8, PT ;  /* 0x0000000800007c0c */ /* 0x000fce000bfa5270 */
[----:B--2---:R-:W2:Y:S01]  /*39e0*/  @!P4 LDC R66, c[0x0][0x374] ;  /* 0x0000dd00ff42cb82 */ /* 0x004ea20000000800 */
[----:B------:R-:W-:-:S07]  /*39f0*/  @!P4 LOP3.LUT R67, R67, 0x1, RZ, 0xc0, !PT ;  /* 0x000000014343c812 */ /* 0x000fce00078ec0ff */
[----:B------:R-:W3:Y:S08]  /*3a00*/  @!P4 LDC R3, c[0x0][0x370] ;  /* 0x0000dc00ff03cb82 */ /* 0x000ef00000000800 */
[----:B-1----:R-:W1:Y:S01]  /*3a10*/  @!P4 LDC.64 R70, c[0x0][0x3b8] ;  /* 0x0000ee00ff46cb82 */ /* 0x002e620000000a00 */
[----:B0-----:R-:W-:-:S04]  /*3a20*/  MOV R0, R68 ;  /* 0x0000004400007202 */ /* 0x001fc80000000f00 */
[----:B------:R-:W-:Y:S01]  /*3a30*/  ISETP.NE.OR P5, PT, R0, RZ, !P5 ;  /* 0x000000ff0000720c */ /* 0x000fe20006fa5670 */
[----:B--2---:R-:W-:-:S04]  /*3a40*/  @!P4 IMAD R66, R67, R66, RZ ;  /* 0x000000424342c224 */ /* 0x004fc800078e02ff */
[----:B---3--:R-:W-:Y:S01]  /*3a50*/  @!P4 IMAD R3, R66, R3, RZ ;  /* 0x000000034203c224 */ /* 0x008fe200078e02ff */
        /* <DEDUP_REMOVED lines=138> */
.L_x_3774:
        /* <DEDUP_REMOVED lines=9> */
[----:B--2---:R-:W-:Y:S02]  /*4390*/  MOV R66, UR4 ;  /* 0x0000000400427c02 */ /* 0x004fe40008000f00 */
[----:B------:R-:W-:-:S13]  /*43a0*/  ISETP.NE.OR P1, PT, R0, RZ, !P1 ;  /* 0x000000ff0000720c */ /* 0x000fda0004f25670 */
[----:B------:R-:W0:Y:S01]  /*43b0*/  @!P1 LDC R3, c[0x0][0x374] ;  /* 0x0000dd00ff039b82 */ /* 0x000e220000000800 */
[----:B------:R-:W-:Y:S01]  /*43c0*/  @!P1 LOP3.LUT R66, R66, 0x1, RZ, 0xc0, !PT ;  /* 0x0000000142429812 */ /* 0x000fe200078ec0ff */
[----:B------:R-:W2:Y:S06]  /*43d0*/  @!P1 S2R R68, SR_CTAID.Y ;  /* 0x0000000000449919 */ /* 0x000eac0000002600 */
[----:B------:R-:W3:Y:S01]  /*43e0*/  @!P1 LDC R69, c[0x0][0x370] ;  /* 0x0000dc00ff459b82 */ /* 0x000ee20000000800 */
[----:B0-----:R-:W-:-:S04]  /*43f0*/  @!P1 IMAD R66, R66, R3, RZ ;  /* 0x0000000342429224 */ /* 0x001fc800078e02ff */
[----:B---3--:R-:W-:-:S03]  /*4400*/  @!P1 IMAD R69, R66, R69, RZ ;  /* 0x0000004542459224 */ /* 0x008fc600078e02ff */
        /* <DEDUP_REMOVED lines=8> */
[----:B------:R-:W-:Y:S02]  /*4490*/  ISETP.NE.OR P2, PT, R0, RZ, !P2 ;  /* 0x000000ff0000720c */ /* 0x000fe40005745670 */
[----:B0-----:R-:W-:-:S11]  /*44a0*/  MOV R67, UR4 ;  /* 0x0000000400437c02 */ /* 0x001fd60008000f00 */
[----:B------:R-:W0:Y:S01]  /*44b0*/  @!P2 LDC R3, c[0x0][0x374] ;  /* 0x0000dd00ff03ab82 */ /* 0x000e220000000800 */
[----:B------:R-:W-:Y:S01]  /*44c0*/  @!P2 LOP3.LUT R67, R67, 0x1, RZ, 0xc0, !PT ;  /* 0x000000014343a812 */ /* 0x000fe200078ec0ff */
[----:B------:R-:W3:Y:S06]  /*44d0*/  @!P2 S2R R70, SR_CTAID.Y ;  /* 0x000000000046a919 */ /* 0x000eec0000002600 */
[----:B------:R-:W4:Y:S01]  /*44e0*/  @!P2 LDC R66, c[0x0][0x370] ;  /* 0x0000dc00ff42ab82 */ /* 0x000f220000000800 */
[-C--:B0-----:R-:W-:Y:S02]  /*44f0*/  @!P2 IMAD R67, R67, R3.reuse, RZ ;  /* 0x000000034343a224 */ /* 0x081fe400078e02ff */
[----:B------:R-:W-:-:S05]  /*4500*/  @!P2 IMAD R3, R2, R3, R3 ;  /* 0x000000030203a224 */ /* 0x000fca00078e0203 */
[----:B---3--:R-:W-:Y:S01]  /*4510*/  @!P2 IADD3 R3, PT, PT, R3, R70, RZ ;  /* 0x000000460303a210 */ /* 0x008fe20007ffe0ff */
[----:B--2---:R-:W-:Y:S01]  /*4520*/  @!P1 FADD.FTZ R64, R64, R68 ;  /* 0x0000004440409221 */ /* 0x004fe20000010000 */
[----:B----4-:R-:W-:Y:S02]  /*4530*/  @!P2 IMAD R68, R67, R66, RZ ;  /* 0x000000424344a224 */ /* 0x010fe400078e02ff */
[----:B------:R-:W0:Y:S03]  /*4540*/  @!P2 LDC.64 R66, c[0x0][0x3b8] ;  /* 0x0000ee00ff42ab82 */ /* 0x000e260000000a00 */
        /* <DEDUP_REMOVED lines=44> */
.L_x_3776:
[----:B------:R-:W0:Y:S02]  /*4810*/  LDCU UR6, c[0x0][0x370] ;  /* 0x00006e00ff0677ac */ /* 0x000e240008000800 */
[----:B0-----:R-:W-:-:S09]  /*4820*/  ULOP3.LUT UP0, UR6, UR6, 0x3, URZ, 0xc0, !UPT ;  /* 0x0000000306067892 */ /* 0x001fd2000f80c0ff */
[----:B------:R-:W-:Y:S05]  /*4830*/  BRA.U !UP0, `(.L_x_3771) ;  /* 0x0000000108f47547 */ /* 0x000fea000b800000 */
[----:B------:R-:W-:-:S09]  /*4840*/  UISETP.NE.AND UP0, UPT, UR6, 0x1, UPT ;  /* 0x000000010600788c */ /* 0x000fd2000bf05270 */
[----:B------:R-:W-:Y:S05]  /*4850*/  BRA.U !UP0, `(.L_x_3777) ;  /* 0x0000000108947547 */ /* 0x000fea000b800000 */
[----:B------:R-:W-:Y:S02]  /*4860*/  ISETP.NE.AND P1, PT, R2, UR8, PT ;  /* 0x0000000802007c0c */ /* 0x000fe4000bf25270 */
[----:B--2---:R-:W-:Y:S02]  /*4870*/  MOV R66, UR4 ;  /* 0x0000000400427c02 */ /* 0x004fe40008000f00 */
[----:B------:R-:W-:-:S13]  /*4880*/  ISETP.NE.OR P1, PT, R0, RZ, !P1 ;  /* 0x000000ff0000720c */ /* 0x000fda0004f25670 */
[----:B------:R-:W0:Y:S01]  /*4890*/  @!P1 S2R R3, SR_CTAID.Y ;  /* 0x0000000000039919 */ /* 0x000e220000002600 */
[----:B------:R-:W2:Y:S01]  /*48a0*/  @!P1 LDC R67, c[0x0][0x374] ;  /* 0x0000dd00ff439b82 */ /* 0x000ea20000000800 */
[----:B------:R-:W-:-:S05]  /*48b0*/  @!P1 LOP3.LUT R66, R66, 0x1, RZ, 0xc0, !PT ;  /* 0x0000000142429812 */ /* 0x000fca00078ec0ff */
[-C--:B--2---:R-:W-:Y:S02]  /*48c0*/  @!P1 IMAD R66, R66, R67.reuse, RZ ;  /* 0x0000004342429224 */ /* 0x084fe400078e02ff */
[----:B0-----:R-:W-:Y:S02]  /*48d0*/  @!P1 IMAD R3, R2, R67, R3 ;  /* 0x0000004302039224 */ /* 0x001fe400078e0203 */
[----:B------:R-:W0:Y:S02]  /*48e0*/  @!P1 LDC R67, c[0x0][0x370] ;  /* 0x0000dc00ff439b82 */ /* 0x000e240000000800 */
[----:B0-----:R-:W-:-:S06]  /*48f0*/  @!P1 IMAD R68, R66, R67, RZ ;  /* 0x0000004342449224 */ /* 0x001fcc00078e02ff */
        /* <DEDUP_REMOVED lines=8> */
[----:B------:R-:W0:Y:S01]  /*4980*/  @!P2 S2R R68, SR_CTAID.Y ;  /* 0x000000000044a919 */ /* 0x000e220000002600 */
[----:B------:R-:W3:Y:S02]  /*4990*/  @!P2 LDC R69, c[0x0][0x374] ;  /* 0x0000dd00ff45ab82 */ /* 0x000ee40000000800 */
[----:B---3--:R-:W-:-:S05]  /*49a0*/  @!P2 IMAD R3, R2, R69, R69 ;  /* 0x000000450203a224 */ /* 0x008fca00078e0245 */
        /* <DEDUP_REMOVED lines=16> */
.L_x_3777:
        /* <DEDUP_REMOVED lines=9> */
[----:B--2---:R-:W2:Y:S01]  /*4b40*/  LDC R66, c[0x0][0x370] ;  /* 0x0000dc00ff427b82 */ /* 0x004ea20000000800 */
[----:B------:R-:W-:Y:S01]  /*4b50*/  ULOP3.LUT UR7, UR4, 0x1, URZ, 0xc0, !UPT ;  /* 0x0000000104077892 */ /* 0x000fe2000f8ec0ff */
[----:B0-----:R-:W-:-:S03]  /*4b60*/  IMAD R67, R2, UR6, R67 ;  /* 0x0000000602437c24 */ /* 0x001fc6000f8e0243 */
[----:B------:R-:W-:-:S03]  /*4b70*/  UIMAD UR6, UR7, UR6, URZ ;  /* 0x00000006070672a4 */ /* 0x000fc6000f8e02ff */
[----:B------:R-:W0:Y:S03]  /*4b80*/  LDC.64 R2, c[0x0][0x3b8] ;  /* 0x0000ee00ff027b82 */ /* 0x000e260000000a00 */
[----:B--2---:R-:W-:-:S05]  /*4b90*/  IMAD R66, R66, UR6, RZ ;  /* 0x0000000642427c24 */ /* 0x004fca000f8e02ff */
[----:B------:R-:W-:-:S05]  /*4ba0*/  SHF.L.U32 R69, R66, 0x1, RZ ;  /* 0x0000000142457819 */ /* 0x000fca00000006ff */
[----:B0-----:R-:W-:-:S04]  /*4bb0*/  IMAD.WIDE R2, R69, 0x4, R2 ;  /* 0x0000000445027825 */ /* 0x001fc800078e0202 */
[----:B------:R-:W-:-:S06]  /*4bc0*/  IMAD.WIDE.U32 R2, R67, 0x8, R2 ;  /* 0x0000000843027825 */ /* 0x000fcc00078e0002 */
[----:B------:R-:W2:Y:S02]  /*4bd0*/  LDG.E.64 R2, desc[UR12][R2.64] ;  /* 0x0000000c02027981 */ /* 0x000ea4000c1e1b00 */
[----:B--2---:R-:W-:Y:S01]  /*4be0*/  FADD.FTZ R64, R64, R2 ;  /* 0x0000000240407221 */ /* 0x004fe20000010000 */
[----:B------:R-:W-:-:S07]  /*4bf0*/  FADD.FTZ R65, R65, R3 ;  /* 0x0000000341417221 */ /* 0x000fce0000010000 */
.L_x_3778:
[----:B------:R-:W-:Y:S05]  /*4c00*/  BSYNC.RECONVERGENT B0 ;  /* 0x0000000000007941 */ /* 0x000fea0003800200 */
.L_x_3771:
[----:B------:R-:W0:Y:S01]  /*4c10*/  S2UR UR7, SR_CgaCtaId ;  /* 0x00000000000779c3 */ /* 0x000e220000008800 */
[----:B------:R-:W4:Y:S01]  /*4c20*/  LDCU UR9, c[0x0][0x414] ;  /* 0x00008280ff0977ac */ /* 0x000f220008000800 */
[----:B------:R-:W-:Y:S01]  /*4c30*/  ISETP.NE.AND P1, PT, R0, RZ, PT ;  /* 0x000000ff0000720c */ /* 0x000fe20003f25270 */
[----:B-1----:R-:W1:Y:S01]  /*4c40*/  S2R R71, SR_TID.X ;  /* 0x0000000000477919 */ /* 0x002e620000002100 */
[----:B------:R-:W-:Y:S01]  /*4c50*/  MOV R67, UR5 ;  /* 0x0000000500437c02 */ /* 0x000fe20008000f00 */
[----:B------:R-:W-:-:S03]  /*4c60*/  UMOV UR6, 0x400 ;  /* 0x0000040000067882 */ /* 0x000fc60000000000 */
[----:B---3--:R-:W2:Y:S01]  /*4c70*/  @P0 LDC.64 R2, c[0x0][0x388] ;  /* 0x0000e200ff020b82 */ /* 0x008ea20000000a00 */
[----:B----4-:R-:W-:Y:S01]  /*4c80*/  @P0 FMUL.FTZ R68, R64, UR9 ;  /* 0x0000000940440c20 */ /* 0x010fe20008410000 */
[----:B------:R-:W-:Y:S01]  /*4c90*/  @P0 FMUL.FTZ R69, R65, UR9 ;  /* 0x0000000941450c20 */ /* 0x000fe20008410000 */
[----:B0-----:R-:W-:Y:S01]  /*4ca0*/  ULEA UR6, UR7, UR6, 0x18 ;  /* 0x0000000607067291 */ /* 0x001fe2000f8ec0ff */
[----:B--2---:R-:W-:-:S08]  /*4cb0*/  @P0 IMAD.WIDE R66, R67, 0x8, R2 ;  /* 0x0000000843420825 */ /* 0x004fd000078e0202 */
[----:B------:R0:W-:Y:S01]  /*4cc0*/  @!P1 STS.64 [UR6+0xe0], R64 ;  /* 0x0000e040ff009988 */ /* 0x0001e20008000a06 */
[----:B-1----:R-:W-:-:S03]  /*4cd0*/  LOP3.LUT R71, R71, 0xffff, RZ, 0xc0, !PT ;  /* 0x0000ffff47477812 */ /* 0x002fc600078ec0ff */
[----:B------:R-:W-:Y:S02]  /*4ce0*/  @P0 STG.E.64 desc[UR12][R66.64], R68 ;  /* 0x0000004442000986 */ /* 0x000fe4000c101b0c */
[----:B------:R-:W-:Y:S01]  /*4cf0*/  IMAD R71, R71, 0x556, RZ ;  /* 0x0000055647477824 */ /* 0x000fe200078e02ff */
[----:B------:R-:W-:Y:S04]  /*4d00*/  BAR.SYNC.DEFER_BLOCKING 0x0 ;  /* 0x0000000000007b1d */ /* 0x000fe80000010000 */
[----:B------:R-:W-:-:S04]  /*4d10*/  SHF.R.U32.HI R71, RZ, 0x10, R71 ;  /* 0x00000010ff477819 */ /* 0x000fc80000011647 */
[----:B0-----:R-:W0:Y:S01]  /*4d20*/  LDC.64 R64, c[0x0][0x398] ;  /* 0x0000e600ff407b82 */ /* 0x001e220000000a00 */
[----:B------:R-:W1:Y:S02]  /*4d30*/  LDS.64 R2, [UR6+0xe0] ;  /* 0x0000e006ff027984 */ /* 0x000e640008000a00 */
[----:B-1----:R-:W-:-:S05]  /*4d40*/  FMUL.FTZ R2, R2, UR9 ;  /* 0x0000000902027c20 */ /* 0x002fca0008410000 */
[----:B------:R-:W-:Y:S02]  /*4d50*/  R2UR UR6, R2 ;  /* 0x00000000020672ca */ /* 0x000fe400000e0000 */
[----:B------:R-:W1:Y:S11]  /*4d60*/  S2R R2, SR_TID.X ;  /* 0x0000000000027919 */ /* 0x000e760000002100 */
[----:B------:R-:W-:-:S05]  /*4d70*/  MOV R0, UR6 ;  /* 0x0000000600007c02 */ /* 0x000fca0008000f00 */
[----:B------:R-:W-:-:S04]  /*4d80*/  FMUL.FTZ R0, R0, UR6 ;  /* 0x0000000600007c20 */ /* 0x000fc80008410000 */
[----:B------:R-:W-:Y:S01]  /*4d90*/  FFMA.FTZ R0, R3, UR9, -R0 ;  /* 0x0000000903007c23 */ /* 0x000fe20008010800 */
[----:B------:R-:W-:-:S04]  /*4da0*/  PRMT R3, R71, 0x9910, RZ ;  /* 0x0000991047037816 */ /* 0x000fc800000000ff */
[----:B------:R-:W-:Y:S01]  /*4db0*/  FSETP.GTU.FTZ.AND P1, PT, R0, RZ, PT ;  /* 0x000000ff0000720b */ /* 0x000fe20003f3c000 */
[----:B------:R-:W-:-:S05]  /*4dc0*/  IMAD R3, R3, 0x30, RZ ;  /* 0x0000003003037824 */ /* 0x000fca00078e02ff */
[----:B------:R-:W-:-:S04]  /*4dd0*/  IADD3 R3, PT, PT, RZ, -R3, RZ ;  /* 0x80000003ff037210 */ /* 0x000fc80007ffe0ff */
[----:B------:R-:W-:-:S03]  /*4de0*/  PRMT R3, R3, 0x7710, RZ ;  /* 0x0000771003037816 */ /* 0x000fc600000000ff */
[----:B------:R-:W-:Y:S01]  /*4df0*/  VOTEU.ANY UP0, P1 ;  /* 0x0000000000ff7886 */ /* 0x000fe20000800100 */
[----:B-1----:R-:W-:Y:S02]  /*4e00*/  IADD3 R66, PT, PT, R3, R2, RZ ;  /* 0x0000000203427210 */ /* 0x002fe40007ffe0ff */
[----:B------:R-:W1:Y:S01]  /*4e10*/  LDC.64 R2, c[0x0][0x3a0] ;  /* 0x0000e800ff027b82 */ /* 0x000e620000000a00 */
[----:B------:R-:W-:Y:S01]  /*4e20*/  PLOP3.LUT P1, PT, PT, PT, UP0, 0x80, 0x8 ;  /* 0x000000000008781c */ /* 0x000fe20003f2f008 */
[----:B------:R-:W2:Y:S01]  /*4e30*/  @UP0 LDCU UR7, c[0x0][0x3a8] ;  /* 0x00007500ff0707ac */ /* 0x000ea20008000800 */
[----:B------:R-:W-:-:S04]  /*4e40*/  SHF.L.U32 R66, R66, 0x1, RZ ;  /* 0x0000000142427819 */ /* 0x000fc800000006ff */
[----:B------:R-:W-:-:S04]  /*4e50*/  LOP3.LUT R70, R66, 0xffff, RZ, 0xc0, !PT ;  /* 0x0000ffff42467812 */ /* 0x000fc800078ec0ff */
[----:B------:R-:W-:-:S05]  /*4e60*/  IADD3 R67, PT, PT, R70, UR10, RZ ;  /* 0x0000000a46437c10 */ /* 0x000fca000fffe0ff */
[----:B0-----:R-:W-:-:S04]  /*4e70*/  IMAD.WIDE R64, R67, 0x4, R64 ;  /* 0x0000000443407825 */ /* 0x001fc800078e0240 */
[----:B--2---:R-:W-:Y:S01]  /*4e80*/  @P1 FADD.FTZ R0, R0, UR7 ;  /* 0x0000000700001e21 */ /* 0x004fe20008010000 */
[----:B------:R-:W0:Y:S01]  /*4e90*/  LDCU.U8 UR7, c[0x0][0x3fc] ;  /* 0x00007f80ff0777ac */ /* 0x000e220008000000 */
[----:B------:R-:W5:Y:S01]  /*4ea0*/  LDG.E.64 R64, desc[UR12][R64.64] ;  /* 0x0000000c40407981 */ /* 0x000f62000c1e1b00 */
[----:B-1----:R-:W-:-:S03]  /*4eb0*/  IMAD.WIDE R2, R67, 0x4, R2 ;  /* 0x0000000443027825 */ /* 0x002fc600078e0202 */
[----:B------:R-:W1:Y:S03]  /*4ec0*/  @P1 MUFU.RSQ R0, R0 ;  /* 0x0000000000001308 */ /* 0x000e660000001400 */
[----:B------:R-:W5:Y:S01]  /*4ed0*/  LDG.E.64 R2, desc[UR12][R2.64] ;  /* 0x0000000c02027981 */ /* 0x000f62000c1e1b00 */
[----:B0-----:R-:W-:Y:S01]  /*4ee0*/  UISETP.NE.AND UP1, UPT, UR7, URZ, UPT ;  /* 0x000000ff0700728c */ /* 0x001fe2000bf25270 */
[----:B-1----:R-:W-:Y:S01]  /*4ef0*/  @P1 R2UR UR9, R0 ;  /* 0x00000000000912ca */ /* 0x002fe200000e0000 */
[----:B------:R-:W-:Y:S01]  /*4f00*/  BSSY.RECONVERGENT B0, `(.L_x_3779) ;  /* 0x000074f000007945 */ /* 0x000fe20003800200 */
[----:B------:R-:W-:-:S11]  /*4f10*/  UMOV UR7, 0x3f800000 ;  /* 0x3f80000000077882 */ /* 0x000fd60000000000 */
[----:B------:R-:W-:Y:S01]  /*4f20*/  @UP0 UMOV UR7, UR9 ;  /* 0x0000000900070c82 */ /* 0x000fe20008000000 */
[----:B------:R-:W-:Y:S05]  /*4f30*/  BRA.U UP1, `(.L_x_3780) ;  /* 0x0000003101107547 */ /* 0x000fea000b800000 */
        /* <DEDUP_REMOVED lines=8> */
[----:B------:R-:W2:Y:S01]  /*4fc0*/  LDL.LU R72, [R1+0x8] ;  /* 0x0000080001487983 */ /* 0x000ea20000300800 */
[----:B------:R-:W0:Y:S03]  /*4fd0*/  LDCU.64 UR16, c[0x0][0x3e0] ;  /* 0x00007c00ff1077ac */ /* 0x000e260008000a00 */
[----:B------:R-:W3:Y:S01]  /*4fe0*/  LDL.LU R71, [R1+0xc] ;  /* 0x00000c0001477983 */ /* 0x000ee20000300800 */
[----:B------:R-:W1:Y:S01]  /*4ff0*/  LDCU.64 UR14, c[0x0][0x380] ;  /* 0x00007000ff0e77ac */ /* 0x000e620008000a00 */
[----:B------:R-:W-:Y:S02]  /*5000*/  MOV R66, R4 ;  /* 0x0000000400427202 */ /* 0x000fe40000000f00 */
[----:B------:R-:W-:Y:S01]  /*5010*/  MOV R67, R7 ;  /* 0x0000000700437202 */ /* 0x000fe20000000f00 */
[----:B0-----:R-:W-:Y:S02]  /*5020*/  IMAD R68, R68, UR16, RZ ;  /* 0x0000001044447c24 */ /* 0x001fe4000f8e02ff */
[----:B------:R-:W-:-:S04]  /*5030*/  IMAD.WIDE.U32 R66, R0, UR16, R66 ;  /* 0x0000001000427c25 */ /* 0x000fc8000f8e0042 */
[----:B------:R-:W-:-:S05]  /*5040*/  IMAD R68, R0, UR17, R68 ;  /* 0x0000001100447c24 */ /* 0x000fca000f8e0244 */
[----:B------:R-:W-:Y:S02]  /*5050*/  IADD3 R67, PT, PT, R67, R68, RZ ;  /* 0x0000004443437210 */ /* 0x000fe40007ffe0ff */
[----:B-1----:R-:W-:-:S04]  /*5060*/  LEA R68, P1, R66, UR14, 0x2 ;  /* 0x0000000e42447c11 */ /* 0x002fc8000f8210ff */
[----:B------:R-:W-:Y:S01]  /*5070*/  LEA.HI.X R69, R66, UR15, R67, 0x2, P1 ;  /* 0x0000000f42457c11 */ /* 0x000fe200088f1443 */
[----:B--2---:R-:W-:Y:S01]  /*5080*/  FADD.FTZ R66, R72, -UR6 ;  /* 0x8000000648427e21 */ /* 0x004fe20008010000 */
[----:B---3--:R-:W-:-:S03]  /*5090*/  FADD.FTZ R67, R71, -UR6 ;  /* 0x8000000647437e21 */ /* 0x008fc60008010000 */
[----:B------:R-:W-:Y:S01]  /*50a0*/  FMUL.FTZ R66, R66, UR7 ;  /* 0x0000000742427c20 */ /* 0x000fe20008410000 */
[----:B------:R-:W-:-:S03]  /*50b0*/  FMUL.FTZ R67, R67, UR7 ;  /* 0x0000000743437c20 */ /* 0x000fc60008410000 */
[----:B-----5:R-:W-:Y:S01]  /*50c0*/  FFMA.FTZ R66, R64, R66, R2 ;  /* 0x0000004240427223 */ /* 0x020fe20000010002 */
[----:B------:R-:W-:-:S05]  /*50d0*/  FFMA.FTZ R67, R65, R67, R3 ;  /* 0x0000004341437223 */ /* 0x000fca0000010003 */
[----:B------:R0:W-:Y:S02]  /*50e0*/  STG.E.64 desc[UR12][R68.64], R66 ;  /* 0x0000004244007986 */ /* 0x0001e4000c101b0c */
.L_x_3782:
[----:B------:R-:W-:Y:S05]  /*50f0*/  BSYNC.RECONVERGENT B1 ;  /* 0x0000000000017941 */ /* 0x000fea0003800200 */
.L_x_3781:
[----:B0-----:R-:W-:Y:S01]  /*5100*/  IADD3 R69, PT, PT, R0, 0x10, RZ ;  /* 0x0000001000457810 */ /* 0x001fe20007ffe0ff */
[----:B------:R-:W-:Y:S03]  /*5110*/  BSSY.RECONVERGENT B1, `(.L_x_3783) ;  /* 0x0000018000017945 */ /* 0x000fe60003800200 */
[----:B------:R-:W-:Y:S02]  /*5120*/  ISETP.GE.U32.AND P1, PT, R69, UR10, PT ;  /* 0x0000000a45007c0c */ /* 0x000fe4000bf26070 */
[----:B------:R-:W-:-:S04]  /*5130*/  SHF.R.S32.HI R66, RZ, 0x1f, R69 ;  /* 0x0000001fff427819 */ /* 0x000fc80000011445 */
[----:B------:R-:W-:-:S13]  /*5140*/  ISETP.GE.AND.EX P1, PT, R66, UR11, PT, P1 ;  /* 0x0000000b42007c0c */ /* 0x000fda000bf26310 */
[----:B------:R-:W-:Y:S05]  /*5150*/  @P1 BRA `(.L_x_3784) ;  /* 0x00000000004c1947 */ /* 0x000fea0003800000 */
[----:B------:R-:W2:Y:S01]  /*5160*/  LDL.LU R72, [R1] ;  /* 0x0000000001487983 */ /* 0x000ea20000300800 */
[----:B------:R-:W0:Y:S03]  /*5170*/  LDCU.64 UR14, c[0x0][0x3e0] ;  /* 0x00007c00ff0e77ac */ /* 0x000e260008000a00 */
[----:B------:R-:W3:Y:S01]  /*5180*/  LDL.LU R71, [R1+0x4] ;  /* 0x0000040001477983 */ /* 0x000ee20000300800 */
[----:B------:R-:W1:Y:S01]  /*5190*/  LDCU.64 UR16, c[0x0][0x380] ;  /* 0x00007000ff1077ac */ /* 0x000e620008000a00 */
[----:B------:R-:W-:Y:S01]  /*51a0*/  MOV R67, R7 ;  /* 0x0000000700437202 */ /* 0x000fe20000000f00 */
[----:B0-----:R-:W-:Y:S01]  /*51b0*/  IMAD R68, R66, UR14, RZ ;  /* 0x0000000e42447c24 */ /* 0x001fe2000f8e02ff */
[----:B------:R-:W-:-:S03]  /*51c0*/  MOV R66, R4 ;  /* 0x0000000400427202 */ /* 0x000fc60000000f00 */
[C---:B------:R-:W-:Y:S02]  /*51d0*/  IMAD R68, R69.reuse, UR15, R68 ;  /* 0x0000000f45447c24 */ /* 0x040fe4000f8e0244 */
[----:B------:R-:W-:-:S05]  /*51e0*/  IMAD.WIDE.U32 R66, R69, UR14, R66 ;  /* 0x0000000e45427c25 */ /* 0x000fca000f8e0042 */
        /* <DEDUP_REMOVED lines=10> */
.L_x_3784:
[----:B------:R-:W-:Y:S05]  /*5290*/  BSYNC.RECONVERGENT B1 ;  /* 0x0000000000017941 */ /* 0x000fea0003800200 */
.L_x_3783:
        /* <DEDUP_REMOVED lines=10> */
[----:B------:R-:W1:Y:S03]  /*5340*/  LDCU.64 UR16, c[0x0][0x380] ;  /* 0x00007000ff1077ac */ /* 0x000e660008000a00 */
[----:B------:R-:W-:Y:S01]  /*5350*/  FMUL.FTZ R72, R77, UR7 ;  /* 0x000000074d487c20 */ /* 0x000fe20008410000 */
        /* <DEDUP_REMOVED lines=8> */
[----:B-----5:R-:W-:Y:S01]  /*53e0*/  FFMA.FTZ R66, R64, R67, R2 ;  /* 0x0000004340427223 */ /* 0x020fe20000010002 */
[----:B------:R-:W-:-:S05]  /*53f0*/  FFMA.FTZ R67, R65, R72, R3 ;  /* 0x0000004841437223 */ /* 0x000fca0000010003 */
[----:B------:R0:W-:Y:S02]  /*5400*/  STG.E.64 desc[UR12][R68.64], R66 ;  /* 0x0000004244007986 */ /* 0x0001e4000c101b0c */
.L_x_3786:
[----:B------:R-:W-:Y:S05]  /*5410*/  BSYNC.RECONVERGENT B1 ;  /* 0x0000000000017941 */ /* 0x000fea0003800200 */
.L_x_3785:
        /* <DEDUP_REMOVED lines=21> */
[----:B-1----:R-:W-:Y:S01]  /*5570*/  LEA R72, P1, R68, UR16, 0x2 ;  /* 0x0000001044487c11 */ /* 0x002fe2000f8210ff */
[----:B------:R-:W-:-:S03]  /*5580*/  FMUL.FTZ R74, R75, UR7 ;  /* 0x000000074b4a7c20 */ /* 0x000fc60008410000 */
[----:B------:R-:W-:Y:S01]  /*5590*/  LEA.HI.X R73, R68, UR17, R73, 0x2, P1 ;  /* 0x0000001144497c11 */ /* 0x000fe200088f1449 */
[----:B-----5:R-:W-:Y:S01]  /*55a0*/  FFMA.FTZ R68, R64, R69, R2 ;  /* 0x0000004540447223 */ /* 0x020fe20000010002 */
[----:B------:R-:W-:-:S05]  /*55b0*/  FFMA.FTZ R69, R65, R74, R3 ;  /* 0x0000004a41457223 */ /* 0x000fca0000010003 */
[----:B------:R0:W-:Y:S02]  /*55c0*/  STG.E.64 desc[UR12][R72.64], R68 ;  /* 0x0000004448007986 */ /* 0x0001e4000c101b0c */
.L_x_3788:
[----:B------:R-:W-:Y:S05]  /*55d0*/  BSYNC.RECONVERGENT B1 ;  /* 0x0000000000017941 */ /* 0x000fea0003800200 */
.L_x_3787:
[----:B------:R-:W-:Y:S01]  /*55e0*/  BSSY.RECONVERGENT B1, `(.L_x_3789) ;  /* 0x0000014000017945 */ /* 0x000fe20003800200 */
[----:B------:R-:W-:-:S03]  /*55f0*/  IADD3 R71, PT, PT, R0, 0x50, RZ ;  /* 0x0000005000477810 */ /* 0x000fc60007ffe0ff */
[----:B------:R-:W-:Y:S05]  /*5600*/  @P2 BRA `(.L_x_3790) ;  /* 0x0000000000442947 */ /* 0x000fea0003800000 */
[----:B------:R-:W1:Y:S01]  /*5610*/  LDCU.64 UR14, c[0x0][0x3e0] ;  /* 0x00007c00ff0e77ac */ /* 0x000e620008000a00 */
[----:B0-----:R-:W-:Y:S01]  /*5620*/  MOV R68, R4 ;  /* 0x0000000400447202 */ /* 0x001fe20000000f00 */
[----:B------:R-:W-:Y:S01]  /*5630*/  FADD.FTZ R8, R8, -UR6 ;  /* 0x8000000608087e21 */ /* 0x000fe20008010000 */
[----:B------:R-:W-:Y:S01]  /*5640*/  MOV R69, R7 ;  /* 0x0000000700457202 */ /* 0x000fe20000000f00 */
[----:B------:R-:W0:Y:S01]  /*5650*/  LDCU.64 UR16, c[0x0][0x380] ;  /* 0x00007000ff1077ac */ /* 0x000e220008000a00 */
[----:B-1----:R-:W-:Y:S02]  /*5660*/  IMAD R67, R67, UR14, RZ ;  /* 0x0000000e43437c24 */ /* 0x002fe4000f8e02ff */
[----:B------:R-:W-:-:S04]  /*5670*/  IMAD.WIDE.U32 R68, R66, UR14, R68 ;  /* 0x0000000e42447c25 */ /* 0x000fc8000f8e0044 */
[----:B------:R-:W-:Y:S01]  /*5680*/  IMAD R67, R66, UR15, R67 ;  /* 0x0000000f42437c24 */ /* 0x000fe2000f8e0243 */
[----:B0-----:R-:W-:-:S04]  /*5690*/  LEA R66, P1, R68, UR16, 0x2 ;  /* 0x0000001044427c11 */ /* 0x001fc8000f8210ff */
[----:B------:R-:W-:-:S04]  /*56a0*/  IADD3 R67, PT, PT, R69, R67, RZ ;  /* 0x0000004345437210 */ /* 0x000fc80007ffe0ff */
[----:B------:R-:W-:Y:S01]  /*56b0*/  LEA.HI.X R67, R68, UR17, R67, 0x2, P1 ;  /* 0x0000001144437c11 */ /* 0x000fe200088f1443 */
[----:B------:R-:W-:Y:S01]  /*56c0*/  FADD.FTZ R68, R9, -UR6 ;  /* 0x8000000609447e21 */ /* 0x000fe20008010000 */
[----:B------:R-:W-:-:S03]  /*56d0*/  FMUL.FTZ R9, R8, UR7 ;  /* 0x0000000708097c20 */ /* 0x000fc60008410000 */
[----:B------:R-:W-:Y:S01]  /*56e0*/  FMUL.FTZ R68, R68, UR7 ;  /* 0x0000000744447c20 */ /* 0x000fe20008410000 */
[----:B-----5:R-:W-:-:S03]  /*56f0*/  FFMA.FTZ R8, R64, R9, R2 ;  /* 0x0000000940087223 */ /* 0x020fc60000010002 */
[----:B------:R-:W-:-:S05]  /*5700*/  FFMA.FTZ R9, R65, R68, R3 ;  /* 0x0000004441097223 */ /* 0x000fca0000010003 */
[----:B------:R1:W-:Y:S02]  /*5710*/  STG.E.64 desc[UR12][R66.64], R8 ;  /* 0x0000000842007986 */ /* 0x0003e4000c101b0c */
.L_x_3790:
[----:B------:R-:W-:Y:S05]  /*5720*/  BSYNC.RECONVERGENT B1 ;  /* 0x0000000000017941 */ /* 0x000fea0003800200 */
.L_x_3789:
[----:B------:R-:W-:Y:S01]  /*5730*/  ISETP.GE.U32.AND P1, PT, R71, UR10, PT ;  /* 0x0000000a47007c0c */ /* 0x000fe2000bf26070 */
[----:B------:R-:W-:Y:S01]  /*5740*/  BSSY.RECONVERGENT B1, `(.L_x_3791) ;  /* 0x000001d000017945 */ /* 0x000fe20003800200 */
[----:B-1----:R-:W-:Y:S02]  /*5750*/  SHF.R.S32.HI R8, RZ, 0x1f, R71 ;  /* 0x0000001fff087819 */ /* 0x002fe40000011447 */
[----:B------:R-:W-:Y:S02]  /*5760*/  IADD3 R9, PT, PT, R0, 0x60, RZ ;  /* 0x0000006000097810 */ /* 0x000fe40007ffe0ff */
[----:B------:R-:W-:Y:S02]  /*5770*/  ISETP.GE.AND.EX P1, PT, R8, UR11, PT, P1 ;  /* 0x0000000b08007c0c */ /* 0x000fe4000bf26310 */
[----:B------:R-:W-:Y:S02]  /*5780*/  IADD3 R67, PT, PT, R0, 0x70, RZ ;  /* 0x0000007000437810 */ /* 0x000fe40007ffe0ff */
[----:B------:R-:W-:-:S02]  /*5790*/  ISETP.GE.U32.AND P2, PT, R9, UR10, PT ;  /* 0x0000000a09007c0c */ /* 0x000fc4000bf46070 */
[----:B------:R-:W-:Y:S02]  /*57a0*/  ISETP.GE.U32.AND P3, PT, R67, UR10, PT ;  /* 0x0000000a43007c0c */ /* 0x000fe4000bf66070 */
[----:B0-----:R-:W-:Y:S02]  /*57b0*/  SHF.R.S32.HI R68, RZ, 0x1f, R9 ;  /* 0x0000001fff447819 */ /* 0x001fe40000011409 */
[----:B------:R-:W-:Y:S02]  /*57c0*/  SHF.R.S32.HI R69, RZ, 0x1f, R67 ;  /* 0x0000001fff457819 */ /* 0x000fe40000011443 */
        /* <DEDUP_REMOVED lines=8> */
[----:B0-----:R-:W-:Y:S02]  /*5850*/  IMAD R8, R8, UR14, RZ ;  /* 0x0000000e08087c24 */ /* 0x001fe4000f8e02ff */
[----:B------:R-:W-:-:S04]  /*5860*/  IMAD.WIDE.U32 R72, R71, UR14, R72 ;  /* 0x0000000e47487c25 */ /* 0x000fc8000f8e0048 */
[----:B------:R-:W-:Y:S02]  /*5870*/  IMAD R75, R71, UR15, R8 ;  /* 0x0000000f474b7c24 */ /* 0x000fe4000f8e0208 */
[----:B------:R-:W-:Y:S01]  /*5880*/  FADD.FTZ R8, R11, -UR6 ;  /* 0x800000060b087e21 */ /* 0x000fe20008010000 */
[----:B------:R-:W-:Y:S01]  /*5890*/  FMUL.FTZ R11, R10, UR7 ;  /* 0x000000070a0b7c20 */ /* 0x000fe20008410000 */
[----:B-1----:R-:W-:Y:S02]  /*58a0*/  LEA R74, P1, R72, UR16, 0x2 ;  /* 0x00000010484a7c11 */ /* 0x002fe4000f8210ff */
[----:B------:R-:W-:Y:S01]  /*58b0*/  IADD3 R75, PT, PT, R73, R75, RZ ;  /* 0x0000004b494b7210 */ /* 0x000fe20007ffe0ff */
[----:B------:R-:W-:Y:S01]  /*58c0*/  FMUL.FTZ R8, R8, UR7 ;  /* 0x0000000708087c20 */ /* 0x000fe20008410000 */
[----:B-----5:R-:W-:Y:S02]  /*58d0*/  FFMA.FTZ R10, R64, R11, R2 ;  /* 0x0000000b400a7223 */ /* 0x020fe40000010002 */
[----:B------:R-:W-:Y:S01]  /*58e0*/  LEA.HI.X R75, R72, UR17, R75, 0x2, P1 ;  /* 0x00000011484b7c11 */ /* 0x000fe200088f144b */
[----:B------:R-:W-:-:S05]  /*58f0*/  FFMA.FTZ R11, R65, R8, R3 ;  /* 0x00000008410b7223 */ /* 0x000fca0000010003 */
[----:B------:R0:W-:Y:S02]  /*5900*/  STG.E.64 desc[UR12][R74.64], R10 ;  /* 0x0000000a4a007986 */ /* 0x0001e4000c101b0c */
.L_x_3792:
[----:B------:R-:W-:Y:S05]  /*5910*/  BSYNC.RECONVERGENT B1 ;  /* 0x0000000000017941 */ /* 0x000fea0003800200 */
.L_x_3791:
[----:B------:R-:W-:Y:S01]  /*5920*/  BSSY.RECONVERGENT B1, `(.L_x_3793) ;  /* 0x0000015000017945 */ /* 0x000fe20003800200 */
[C---:B------:R-:W-:Y:S02]  /*5930*/  IADD3 R66, PT, PT, R0.reuse, 0x80, RZ ;  /* 0x0000008000427810 */ /* 0x040fe40007ffe0ff */
[----:B------:R-:W-:Y:S01]  /*5940*/  IADD3 R8, PT, PT, R0, 0x90, RZ ;  /* 0x0000009000087810 */ /* 0x000fe20007ffe0ff */
[----:B------:R-:W-:Y:S06]  /*5950*/  @P2 BRA `(.L_x_3794) ;  /* 0x0000000000442947 */ /* 0x000fec0003800000 */
[----:B------:R-:W1:Y:S01]  /*5960*/  LDCU.64 UR14, c[0x0][0x3e0] ;  /* 0x00007c00ff0e77ac */ /* 0x000e620008000a00 */
[----:B0-----:R-:W-:Y:S01]  /*5970*/  MOV R10, R4 ;  /* 0x00000004000a7202 */ /* 0x001fe20000000f00 */
[----:B------:R-:W-:Y:S01]  /*5980*/  FADD.FTZ R13, R13, -UR6 ;  /* 0x800000060d0d7e21 */ /* 0x000fe20008010000 */
[----:B------:R-:W-:Y:S01]  /*5990*/  MOV R11, R7 ;  /* 0x00000007000b7202 */ /* 0x000fe20000000f00 */
[----:B------:R-:W0:Y:S01]  /*59a0*/  LDCU.64 UR16, c[0x0][0x380] ;  /* 0x00007000ff1077ac */ /* 0x000e220008000a00 */
[----:B-1----:R-:W-:Y:S02]  /*59b0*/  IMAD R68, R68, UR14, RZ ;  /* 0x0000000e44447c24 */ /* 0x002fe4000f8e02ff */
[----:B------:R-:W-:-:S04]  /*59c0*/  IMAD.WIDE.U32 R10, R9, UR14, R10 ;  /* 0x0000000e090a7c25 */ /* 0x000fc8000f8e000a */
[----:B------:R-:W-:Y:S02]  /*59d0*/  IMAD R71, R9, UR15, R68 ;  /* 0x0000000f09477c24 */ /* 0x000fe4000f8e0244 */
[----:B------:R-:W-:Y:S01]  /*59e0*/  FADD.FTZ R9, R12, -UR6 ;  /* 0x800000060c097e21 */ /* 0x000fe20008010000 */
[C---:B0-----:R-:W-:Y:S01]  /*59f0*/  LEA R12, P1, R10.reuse, UR16, 0x2 ;  /* 0x000000100a0c7c11 */ /* 0x041fe2000f8210ff */
[----:B------:R-:W-:Y:S01]  /*5a00*/  FMUL.FTZ R68, R13, UR7 ;  /* 0x000000070d447c20 */ /* 0x000fe20008410000 */
[----:B------:R-:W-:Y:S01]  /*5a10*/  IADD3 R71, PT, PT, R11, R71, RZ ;  /* 0x000000470b477210 */ /* 0x000fe20007ffe0ff */
[----:B------:R-:W-:Y:S02]  /*5a20*/  FMUL.FTZ R9, R9, UR7 ;  /* 0x0000000709097c20 */ /* 0x000fe40008410000 */
[----:B-----5:R-:W-:Y:S01]  /*5a30*/  FFMA.FTZ R11, R65, R68, R3 ;  /* 0x00000044410b7223 */ /* 0x020fe20000010003 */
[----:B------:R-:W-:Y:S01]  /*5a40*/  LEA.HI.X R13, R10, UR17, R71, 0x2, P1 ;  /* 0x000000110a0d7c11 */ /* 0x000fe200088f1447 */
[----:B------:R-:W-:-:S05]  /*5a50*/  FFMA.FTZ R10, R64, R9, R2 ;  /* 0x00000009400a7223 */ /* 0x000fca0000010002 */
[----:B------:R1:W-:Y:S02]  /*5a60*/  STG.E.64 desc[UR12][R12.64], R10 ;  /* 0x0000000a0c007986 */ /* 0x0003e4000c101b0c */
.L_x_3794:
[----:B------:R-:W-:Y:S05]  /*5a70*/  BSYNC.RECONVERGENT B1 ;  /* 0x0000000000017941 */ /* 0x000fea0003800200 */
.L_x_3793:
        /* <DEDUP_REMOVED lines=10> */
[----:B-----5:R-:W-:Y:S01]  /*5b20*/  FFMA.FTZ R68, R64, R9, R2 ;  /* 0x0000000940447223 */ /* 0x020fe20000010002 */
[----:B--2---:R-:W-:Y:S02]  /*5b30*/  IMAD R12, R69, UR14, RZ ;  /* 0x0000000e450c7c24 */ /* 0x004fe4000f8e02ff */
[----:B------:R-:W-:Y:S01]  /*5b40*/  FFMA.FTZ R69, R65, R14, R3 ;  /* 0x0000000e41457223 */ /* 0x000fe20000010003 */
[----:B------:R-:W-:-:S04]  /*5b50*/  IMAD.WIDE.U32 R10, R67, UR14, R10 ;  /* 0x0000000e430a7c25 */ /* 0x000fc8000f8e000a */
[----:B------:R-:W-:Y:S01]  /*5b60*/  IMAD R67, R67, UR15, R12 ;  /* 0x0000000f43437c24 */ /* 0x000fe2000f8e020c */
[----:B0-----:R-:W-:-:S04]  /*5b70*/  LEA R12, P1, R10, UR16, 0x2 ;  /* 0x000000100a0c7c11 */ /* 0x001fc8000f8210ff */
[----:B------:R-:W-:-:S04]  /*5b80*/  IADD3 R67, PT, PT, R11, R67, RZ ;  /* 0x000000430b437210 */ /* 0x000fc80007ffe0ff */
[----:B------:R-:W-:-:S05]  /*5b90*/  LEA.HI.X R13, R10, UR17, R67, 0x2, P1 ;  /* 0x000000110a0d7c11 */ /* 0x000fca00088f1443 */
[----:B------:R2:W-:Y:S02]  /*5ba0*/  STG.E.64 desc[UR12][R12.64], R68 ;  /* 0x000000440c007986 */ /* 0x0005e4000c101b0c */
.L_x_3796:
[----:B------:R-:W-:Y:S05]  /*5bb0*/  BSYNC.RECONVERGENT B1 ;  /* 0x0000000000017941 */ /* 0x000fea0003800200 */
.L_x_3795:
[----:B------:R-:W-:Y:S01]  /*5bc0*/  ISETP.GE.U32.AND P5, PT, R66, UR10, PT ;  /* 0x0000000a42007c0c */ /* 0x000fe2000bfa6070 */
[----:B------:R-:W-:Y:S01]  /*5bd0*/  BSSY.RECONVERGENT B1, `(.L_x_3797) ;  /* 0x0000028000017945 */ /* 0x000fe20003800200 */
[----:B------:R-:W-:Y:S02]  /*5be0*/  SHF.R.S32.HI R14, RZ, 0x1f, R66 ;  /* 0x0000001fff0e7819 */ /* 0x000fe40000011442 */
[----:B-12---:R-:W-:Y:S02]  /*5bf0*/  IADD3 R12, PT, PT, R0, 0xa0, RZ ;  /* 0x000000a0000c7810 */ /* 0x006fe40007ffe0ff */
[----:B------:R-:W-:Y:S02]  /*5c00*/  ISETP.GE.AND.EX P5, PT, R14, UR11, PT, P5 ;  /* 0x0000000b0e007c0c */ /* 0x000fe4000bfa6350 */
[C---:B0-----:R-:W-:Y:S02]  /*5c10*/  IADD3 R11, PT, PT, R0.reuse, 0xb0, RZ ;  /* 0x000000b0000b7810 */ /* 0x041fe40007ffe0ff */
        /* <DEDUP_REMOVED lines=19> */
[----:B------:R-:W-:Y:S01]  /*5d50*/  FADD.FTZ R16, R16, -UR6 ;  /* 0x8000000610107e21 */ /* 0x000fe20008010000 */
[----:B------:R-:W-:Y:S01]  /*5d60*/  FADD.FTZ R17, R17, -UR6 ;  /* 0x8000000611117e21 */ /* 0x000fe20008010000 */
        /* <DEDUP_REMOVED lines=14> */
.L_x_3798:
[----:B------:R-:W-:Y:S05]  /*5e50*/  BSYNC.RECONVERGENT B1 ;  /* 0x0000000000017941 */ /* 0x000fea0003800200 */
.L_x_3797:
[----:B------:R-:W-:Y:S01]  /*5e60*/  BSSY.RECONVERGENT B1, `(.L_x_3799) ;  /* 0x0000015000017945 */ /* 0x000fe20003800200 */
[C---:B0-----:R-:W-:Y:S02]  /*5e70*/  IADD3 R66, PT, PT, R0.reuse, 0xe0, RZ ;  /* 0x000000e000427810 */ /* 0x041fe40007ffe0ff */
[----:B------:R-:W-:Y:S01]  /*5e80*/  IADD3 R67, PT, PT, R0, 0xf0, RZ ;  /* 0x000000f000437810 */ /* 0x000fe20007ffe0ff */
        /* <DEDUP_REMOVED lines=8> */
[----:B------:R-:W-:-:S03]  /*5f10*/  MOV R15, R7 ;  /* 0x00000007000f7202 */ /* 0x000fc60000000f00 */
[----:B------:R-:W-:-:S04]  /*5f20*/  IMAD.WIDE.U32 R14, R8, UR14, R14 ;  /* 0x0000000e080e7c25 */ /* 0x000fc8000f8e000e */
[----:B------:R-:W-:Y:S01]  /*5f30*/  FMUL.FTZ R8, R19, UR7 ;  /* 0x0000000713087c20 */ /* 0x000fe20008410000 */
[----:B------:R-:W-:Y:S01]  /*5f40*/  IADD3 R17, PT, PT, R15, R17, RZ ;  /* 0x000000110f117210 */ /* 0x000fe20007ffe0ff */
[----:B------:R-:W-:Y:S01]  /*5f50*/  FMUL.FTZ R15, R18, UR7 ;  /* 0x00000007120f7c20 */ /* 0x000fe20008410000 */
[----:B-1----:R-:W-:-:S04]  /*5f60*/  LEA R16, P2, R14, UR16, 0x2 ;  /* 0x000000100e107c11 */ /* 0x002fc8000f8410ff */
[----:B------:R-:W-:Y:S01]  /*5f70*/  LEA.HI.X R17, R14, UR17, R17, 0x2, P2 ;  /* 0x000000110e117c11 */ /* 0x000fe200090f1411 */
[----:B-----5:R-:W-:Y:S01]  /*5f80*/  FFMA.FTZ R14, R64, R15, R2 ;  /* 0x0000000f400e7223 */ /* 0x020fe20000010002 */
[----:B------:R-:W-:-:S05]  /*5f90*/  FFMA.FTZ R15, R65, R8, R3 ;  /* 0x00000008410f7223 */ /* 0x000fca0000010003 */
[----:B------:R0:W-:Y:S02]  /*5fa0*/  STG.E.64 desc[UR12][R16.64], R14 ;  /* 0x0000000e10007986 */ /* 0x0001e4000c101b0c */
.L_x_3800:
[----:B------:R-:W-:Y:S05]  /*5fb0*/  BSYNC.RECONVERGENT B1 ;  /* 0x0000000000017941 */ /* 0x000fea0003800200 */
.L_x_3799:
[----:B------:R-:W-:Y:S04]  /*5fc0*/  BSSY.RECONVERGENT B1, `(.L_x_3801) ;  /* 0x0000013000017945 */ /* 0x000fe80003800200 */
[----:B------:R-:W-:Y:S05]  /*5fd0*/  @P1 BRA `(.L_x_3802) ;  /* 0x0000000000441947 */ /* 0x000fea0003800000 */
[----:B------:R-:W1:Y:S01]  /*5fe0*/  LDCU.64 UR14, c[0x0][0x3e0] ;  /* 0x00007c00ff0e77ac */ /* 0x000e620008000a00 */
[----:B0-----:R-:W-:Y:S01]  /*5ff0*/  MOV R14, R4 ;  /* 0x00000004000e7202 */ /* 0x001fe20000000f00 */
[----:B------:R-:W-:Y:S01]  /*6000*/  FADD.FTZ R20, R20, -UR6 ;  /* 0x8000000614147e21 */ /* 0x000fe20008010000 */
[----:B------:R-:W-:Y:S01]  /*6010*/  MOV R15, R7 ;  /* 0x00000007000f7202 */ /* 0x000fe20000000f00 */
[----:B------:R-:W0:Y:S01]  /*6020*/  LDCU.64 UR16, c[0x0][0x380] ;  /* 0x00007000ff1077ac */ /* 0x000e220008000a00 */
[----:B------:R-:W-:-:S04]  /*6030*/  FADD.FTZ R21, R21, -UR6 ;  /* 0x8000000615157e21 */ /* 0x000fc80008010000 */
[----:B------:R-:W-:Y:S01]  /*6040*/  FMUL.FTZ R8, R21, UR7 ;  /* 0x0000000715087c20 */ /* 0x000fe20008410000 */
[----:B-1----:R-:W-:Y:S02]  /*6050*/  IMAD R13, R13, UR14, RZ ;  /* 0x0000000e0d0d7c24 */ /* 0x002fe4000f8e02ff */
[----:B------:R-:W-:-:S04]  /*6060*/  IMAD.WIDE.U32 R14, R12, UR14, R14 ;  /* 0x0000000e0c0e7c25 */ /* 0x000fc8000f8e000e */
[----:B------:R-:W-:Y:S02]  /*6070*/  IMAD R17, R12, UR15, R13 ;  /* 0x0000000f0c117c24 */ /* 0x000fe4000f8e020d */
[----:B------:R-:W-:Y:S01]  /*6080*/  FMUL.FTZ R13, R20, UR7 ;  /* 0x00000007140d7c20 */ /* 0x000fe20008410000 */
[----:B0-----:R-:W-:Y:S02]  /*6090*/  LEA R12, P1, R14, UR16, 0x2 ;  /* 0x000000100e0c7c11 */ /* 0x001fe4000f8210ff */
[----:B------:R-:W-:Y:S01]  /*60a0*/  IADD3 R17, PT, PT, R15, R17, RZ ;  /* 0x000000110f117210 */ /* 0x000fe20007ffe0ff */
[----:B-----5:R-:W-:-:S03]  /*60b0*/  FFMA.FTZ R16, R64, R13, R2 ;  /* 0x0000000d40107223 */ /* 0x020fc60000010002 */
[----:B------:R-:W-:Y:S01]  /*60c0*/  LEA.HI.X R13, R14, UR17, R17, 0x2, P1 ;  /* 0x000000110e0d7c11 */ /* 0x000fe200088f1411 */
[----:B------:R-:W-:-:S05]  /*60d0*/  FFMA.FTZ R17, R65, R8, R3 ;  /* 0x0000000841117223 */ /* 0x000fca0000010003 */
[----:B------:R1:W-:Y:S02]  /*60e0*/  STG.E.64 desc[UR12][R12.64], R16 ;  /* 0x000000100c007986 */ /* 0x0003e4000c101b0c */
.L_x_3802:
[----:B------:R-:W-:Y:S05]  /*60f0*/  BSYNC.RECONVERGENT B1 ;  /* 0x0000000000017941 */ /* 0x000fea0003800200 */
.L_x_3801:
[----:B------:R-:W-:Y:S04]  /*6100*/  BSSY.RECONVERGENT B1, `(.L_x_3803) ;  /* 0x0000013000017945 */ /* 0x000fe80003800200 */
[----:B------:R-:W-:Y:S05]  /*6110*/  @P6 BRA `(.L_x_3804) ;  /* 0x0000000000446947 */ /* 0x000fea0003800000 */
[----:B------:R-:W2:Y:S01]  /*6120*/  LDCU.64 UR14, c[0x0][0x3e0] ;  /* 0x00007c00ff0e77ac */ /* 0x000ea20008000a00 */
[----:B-1----:R-:W-:Y:S01]  /*6130*/  MOV R12, R4 ;  /* 0x00000004000c7202 */ /* 0x002fe20000000f00 */
[----:B------:R-:W-:Y:S01]  /*6140*/  FADD.FTZ R22, R22, -UR6 ;  /* 0x8000000616167e21 */ /* 0x000fe20008010000 */
[----:B------:R-:W-:Y:S01]  /*6150*/  MOV R13, R7 ;  /* 0x00000007000d7202 */ /* 0x000fe20000000f00 */
[----:B------:R-:W1:Y:S01]  /*6160*/  LDCU.64 UR16, c[0x0][0x380] ;  /* 0x00007000ff1077ac */ /* 0x000e620008000a00 */
[----:B------:R-:W-:-:S04]  /*6170*/  FADD.FTZ R23, R23, -UR6 ;  /* 0x8000000617177e21 */ /* 0x000fc80008010000 */
[----:B------:R-:W-:-:S04]  /*6180*/  FMUL.FTZ R8, R23, UR7 ;  /* 0x0000000717087c20 */ /* 0x000fc80008410000 */
[----:B0----5:R-:W-:Y:S01]  /*6190*/  FFMA.FTZ R17, R65, R8, R3 ;  /* 0x0000000841117223 */ /* 0x021fe20000010003 */
[----:B--2---:R-:W-:Y:S02]  /*61a0*/  IMAD R68, R68, UR14, RZ ;  /* 0x0000000e44447c24 */ /* 0x004fe4000f8e02ff */
[----:B------:R-:W-:-:S04]  /*61b0*/  IMAD.WIDE.U32 R12, R11, UR14, R12 ;  /* 0x0000000e0b0c7c25 */ /* 0x000fc8000f8e000c */
[----:B------:R-:W-:Y:S02]  /*61c0*/  IMAD R15, R11, UR15, R68 ;  /* 0x0000000f0b0f7c24 */ /* 0x000fe4000f8e0244 */
[----:B------:R-:W-:Y:S01]  /*61d0*/  FMUL.FTZ R11, R22, UR7 ;  /* 0x00000007160b7c20 */ /* 0x000fe20008410000 */
[----:B-1----:R-:W-:Y:S02]  /*61e0*/  LEA R14, P1, R12, UR16, 0x2 ;  /* 0x000000100c0e7c11 */ /* 0x002fe4000f8210ff */
[----:B------:R-:W-:Y:S01]  /*61f0*/  IADD3 R15, PT, PT, R13, R15, RZ ;  /* 0x0000000f0d0f7210 */ /* 0x000fe20007ffe0ff */
[----:B------:R-:W-:-:S03]  /*6200*/  FFMA.FTZ R16, R64, R11, R2 ;  /* 0x0000000b40107223 */ /* 0x000fc60000010002 */
[----:B------:R-:W-:-:S05]  /*6210*/  LEA.HI.X R15, R12, UR17, R15, 0x2, P1 ;  /* 0x000000110c0f7c11 */ /* 0x000fca00088f140f */
[----:B------:R2:W-:Y:S02]  /*6220*/  STG.E.64 desc[UR12][R14.64], R16 ;  /* 0x000000100e007986 */ /* 0x0005e4000c101b0c */
.L_x_3804:
[----:B------:R-:W-:Y:S05]  /*6230*/  BSYNC.RECONVERGENT B1 ;  /* 0x0000000000017941 */ /* 0x000fea0003800200 */
.L_x_3803:
[----:B------:R-:W-:Y:S04]  /*6240*/  BSSY.RECONVERGENT B1, `(.L_x_3805) ;  /* 0x0000013000017945 */ /* 0x000fe80003800200 */
[----:B------:R-:W-:Y:S05]  /*6250*/  @P3 BRA `(.L_x_3806) ;  /* 0x0000000000443947 */ /* 0x000fea0003800000 */
[----:B------:R-:W3:Y:S01]  /*6260*/  LDCU.64 UR14, c[0x0][0x3e0] ;  /* 0x00007c00ff0e77ac */ /* 0x000ee20008000a00 */
[----:B-1----:R-:W-:Y:S01]  /*6270*/  MOV R12, R4 ;  /* 0x00000004000c7202 */ /* 0x002fe20000000f00 */
[----:B------:R-:W-:Y:S01]  /*6280*/  FADD.FTZ R24, R24, -UR6 ;  /* 0x8000000618187e21 */ /* 0x000fe20008010000 */
[----:B------:R-:W-:Y:S01]  /*6290*/  MOV R13, R7 ;  /* 0x00000007000d7202 */ /* 0x000fe20000000f00 */
[----:B------:R-:W1:Y:S01]  /*62a0*/  LDCU.64 UR16, c[0x0][0x380] ;  /* 0x00007000ff1077ac */ /* 0x000e620008000a00 */
[----:B------:R-:W-:Y:S01]  /*62b0*/  FADD.FTZ R25, R25, -UR6 ;  /* 0x8000000619197e21 */ /* 0x000fe20008010000 */
[----:B------:R-:W-:-:S03]  /*62c0*/  FMUL.FTZ R11, R24, UR7 ;  /* 0x00000007180b7c20 */ /* 0x000fc60008410000 */
[----:B------:R-:W-:Y:S01]  /*62d0*/  FMUL.FTZ R8, R25, UR7 ;  /* 0x0000000719087c20 */ /* 0x000fe20008410000 */
[----:B0-2--5:R-:W-:-:S03]  /*62e0*/  FFMA.FTZ R14, R64, R11, R2 ;  /* 0x0000000b400e7223 */ /* 0x025fc60000010002 */
[----:B------:R-:W-:Y:S01]  /*62f0*/  FFMA.FTZ R15, R65, R8, R3 ;  /* 0x00000008410f7223 */ /* 0x000fe20000010003 */
[----:B---3--:R-:W-:Y:S02]  /*6300*/  IMAD R69, R69, UR14, RZ ;  /* 0x0000000e45457c24 */ /* 0x008fe4000f8e02ff */
[----:B------:R-:W-:-:S04]  /*6310*/  IMAD.WIDE.U32 R12, R10, UR14, R12 ;  /* 0x0000000e0a0c7c25 */ /* 0x000fc8000f8e000c */
[----:B------:R-:W-:Y:S01]  /*6320*/  IMAD R69, R10, UR15, R69 ;  /* 0x0000000f0a457c24 */ /* 0x000fe2000f8e0245 */
[----:B-1----:R-:W-:-:S04]  /*6330*/  LEA R10, P1, R12, UR16, 0x2 ;  /* 0x000000100c0a7c11 */ /* 0x002fc8000f8210ff */
[----:B------:R-:W-:-:S04]  /*6340*/  IADD3 R69, PT, PT, R13, R69, RZ ;  /* 0x000000450d457210 */ /* 0x000fc80007ffe0ff */
[----:B------:R-:W-:-:S05]  /*6350*/  LEA.HI.X R11, R12, UR17, R69, 0x2, P1 ;  /* 0x000000110c0b7c11 */ /* 0x000fca00088f1445 */
[----:B------:R3:W-:Y:S02]  /*6360*/  STG.E.64 desc[UR12][R10.64], R14 ;  /* 0x0000000e0a007986 */ /* 0x0007e4000c101b0c */
.L_x_3806:
[----:B------:R-:W-:Y:S05]  /*6370*/  BSYNC.RECONVERGENT B1 ;  /* 0x0000000000017941 */ /* 0x000fea0003800200 */
.L_x_3805:
[----:B------:R-:W-:Y:S04]  /*6380*/  BSSY.RECONVERGENT B1, `(.L_x_3807) ;  /* 0x0000013000017945 */ /* 0x000fe80003800200 */
[----:B------:R-:W-:Y:S05]  /*6390*/  @P4 BRA `(.L_x_3808) ;  /* 0x0000000000444947 */ /* 0x000fea0003800000 */
[----:B------:R-:W4:Y:S01]  /*63a0*/  LDCU.64 UR14, c[0x0][0x3e0] ;  /* 0x00007c00ff0e77ac */ /* 0x000f220008000a00 */
[----:B---3--:R-:W-:Y:S01]  /*63b0*/  MOV R10, R4 ;  /* 0x00000004000a7202 */ /* 0x008fe20000000f00 */
[----:B------:R-:W-:Y:S01]  /*63c0*/  FADD.FTZ R26, R26, -UR6 ;  /* 0x800000061a1a7e21 */ /* 0x000fe20008010000 */
[----:B------:R-:W-:Y:S01]  /*63d0*/  MOV R11, R7 ;  /* 0x00000007000b7202 */ /* 0x000fe20000000f00 */
[----:B------:R-:W3:Y:S01]  /*63e0*/  LDCU.64 UR16, c[0x0][0x380] ;  /* 0x00007000ff1077ac */ /* 0x000ee20008000a00 */
[----:B------:R-:W-:-:S04]  /*63f0*/  FADD.FTZ R27, R27, -UR6 ;  /* 0x800000061b1b7e21 */ /* 0x000fc80008010000 */
[----:B-1----:R-:W-:-:S04]  /*6400*/  FMUL.FTZ R12, R27, UR7 ;  /* 0x000000071b0c7c20 */ /* 0x002fc80008410000 */
[----:B0-2--5:R-:W-:Y:S01]  /*6410*/  FFMA.FTZ R15, R65, R12, R3 ;  /* 0x0000000c410f7223 */ /* 0x025fe20000010003 */
[----:B----4-:R-:W-:Y:S02]  /*6420*/  IMAD R8, R71, UR14, RZ ;  /* 0x0000000e47087c24 */ /* 0x010fe4000f8e02ff */
[----:B------:R-:W-:-:S04]  /*6430*/  IMAD.WIDE.U32 R10, R9, UR14, R10 ;  /* 0x0000000e090a7c25 */ /* 0x000fc8000f8e000a */
[----:B------:R-:W-:Y:S02]  /*6440*/  IMAD R13, R9, UR15, R8 ;  /* 0x0000000f090d7c24 */ /* 0x000fe4000f8e0208 */
[----:B------:R-:W-:Y:S01]  /*6450*/  FMUL.FTZ R9, R26, UR7 ;  /* 0x000000071a097c20 */ /* 0x000fe20008410000 */
[----:B---3--:R-:W-:Y:S02]  /*6460*/  LEA R8, P1, R10, UR16, 0x2 ;  /* 0x000000100a087c11 */ /* 0x008fe4000f8210ff */
[----:B------:R-:W-:Y:S01]  /*6470*/  IADD3 R13, PT, PT, R11, R13, RZ ;  /* 0x0000000d0b0d7210 */ /* 0x000fe20007ffe0ff */
[----:B------:R-:W-:-:S03]  /*6480*/  FFMA.FTZ R14, R64, R9, R2 ;  /* 0x00000009400e7223 */ /* 0x000fc60000010002 */
[----:B------:R-:W-:-:S05]  /*6490*/  LEA.HI.X R9, R10, UR17, R13, 0x2, P1 ;  /* 0x000000110a097c11 */ /* 0x000fca00088f140d */
[----:B------:R4:W-:Y:S02]  /*64a0*/  STG.E.64 desc[UR12][R8.64], R14 ;  /* 0x0000000e08007986 */ /* 0x0009e4000c101b0c */
.L_x_3808:
[----:B------:R-:W-:Y:S05]  /*64b0*/  BSYNC.RECONVERGENT B1 ;  /* 0x0000000000017941 */ /* 0x000fea0003800200 */
.L_x_3807:
[----:B------:R-:W-:Y:S01]  /*64c0*/  ISETP.GE.U32.AND P5, PT, R66, UR10, PT ;  /* 0x0000000a42007c0c */ /* 0x000fe2000bfa6070 */
[----:B------:R-:W-:Y:S01]  /*64d0*/  BSSY.RECONVERGENT B1, `(.L_x_3809) ;  /* 0x000002a000017945 */ /* 0x000fe20003800200 */
[----:B----4-:R-:W-:Y:S02]  /*64e0*/  SHF.R.S32.HI R8, RZ, 0x1f, R66 ;  /* 0x0000001fff087819 */ /* 0x010fe40000011442 */
[----:B------:R-:W-:Y:S02]  /*64f0*/  IADD3 R18, PT, PT, R0, 0x100, RZ ;  /* 0x0000010000127810 */ /* 0x000fe40007ffe0ff */
[----:B------:R-:W-:Y:S02]  /*6500*/  ISETP.GE.AND.EX P5, PT, R8, UR11, PT, P5 ;  /* 0x0000000b08007c0c */ /* 0x000fe4000bfa6350 */
[C---:B012---:R-:W-:Y:S02]  /*6510*/  IADD3 R16, PT, PT, R0.reuse, 0x110, RZ ;  /* 0x0000011000107810 */ /* 0x047fe40007ffe0ff */
        /* <DEDUP_REMOVED lines=10> */
[----:B---3--:R-:W-:Y:S02]  /*65c0*/  SHF.R.S32.HI R14, RZ, 0x1f, R12 ;  /* 0x0000001fff0e7819 */ /* 0x008fe4000001140c */
        /* <DEDUP_REMOVED lines=12> */
[----:B------:R-:W-:Y:S01]  /*6690*/  FADD.FTZ R29, R29, -UR6 ;  /* 0x800000061d1d7e21 */ /* 0x000fe20008010000 */
[----:B------:R-:W1:Y:S03]  /*66a0*/  LDCU.64 UR16, c[0x0][0x380] ;  /* 0x00007000ff1077ac */ /* 0x000e660008000a00 */
[----:B------:R-:W-:Y:S01]  /*66b0*/  FMUL.FTZ R24, R29, UR7 ;  /* 0x000000071d187c20 */ /* 0x000fe20008410000 */
[----:B0-----:R-:W-:Y:S01]  /*66c0*/  IMAD R21, R8, UR14, RZ ;  /* 0x0000000e08157c24 */ /* 0x001fe2000f8e02ff */
[----:B------:R-:W-:-:S03]  /*66d0*/  MOV R8, R4 ;  /* 0x0000000400087202 */ /* 0x000fc60000000f00 */
[----:B------:R-:W-:Y:S02]  /*66e0*/  IMAD R23, R66, UR15, R21 ;  /* 0x0000000f42177c24 */ /* 0x000fe4000f8e0215 */
[----:B------:R-:W-:Y:S01]  /*66f0*/  FMUL.FTZ R21, R28, UR7 ;  /* 0x000000071c157c20 */ /* 0x000fe20008410000 */
[----:B------:R-:W-:-:S04]  /*6700*/  IMAD.WIDE.U32 R8, R66, UR14, R8 ;  /* 0x0000000e42087c25 */ /* 0x000fc8000f8e0008 */
[----:B-----5:R-:W-:Y:S01]  /*6710*/  FFMA.FTZ R22, R64, R21, R2 ;  /* 0x0000001540167223 */ /* 0x020fe20000010002 */
[----:B-1----:R-:W-:Y:S02]  /*6720*/  LEA R20, P5, R8, UR16, 0x2 ;  /* 0x0000001008147c11 */ /* 0x002fe4000f8a10ff */
[----:B------:R-:W-:-:S04]  /*6730*/  IADD3 R23, PT, PT, R9, R23, RZ ;  /* 0x0000001709177210 */ /* 0x000fc80007ffe0ff */
[----:B------:R-:W-:Y:S01]  /*6740*/  LEA.HI.X R21, R8, UR17, R23, 0x2, P5 ;  /* 0x0000001108157c11 */ /* 0x000fe2000a8f1417 */
[----:B------:R-:W-:-:S05]  /*6750*/  FFMA.FTZ R23, R65, R24, R3 ;  /* 0x0000001841177223 */ /* 0x000fca0000010003 */
[----:B------:R0:W-:Y:S02]  /*6760*/  STG.E.64 desc[UR12][R20.64], R22 ;  /* 0x0000001614007986 */ /* 0x0001e4000c101b0c */
.L_x_3810:
[----:B------:R-:W-:Y:S05]  /*6770*/  BSYNC.RECONVERGENT B1 ;  /* 0x0000000000017941 */ /* 0x000fea0003800200 */
.L_x_3809:
[----:B------:R-:W-:Y:S04]  /*6780*/  BSSY.RECONVERGENT B1, `(.L_x_3811) ;  /* 0x0000013000017945 */ /* 0x000fe80003800200 */
[----:B------:R-:W-:Y:S05]  /*6790*/  @P2 BRA `(.L_x_3812) ;  /* 0x0000000000442947 */ /* 0x000fea0003800000 */
[----:B------:R-:W1:Y:S01]  /*67a0*/  LDCU.64 UR14, c[0x0][0x3e0] ;  /* 0x00007c00ff0e77ac */ /* 0x000e620008000a00 */
[----:B------:R-:W-:Y:S01]  /*67b0*/  MOV R8, R4 ;  /* 0x0000000400087202 */ /* 0x000fe20000000f00 */
[----:B------:R-:W-:Y:S01]  /*67c0*/  FADD.FTZ R30, R30, -UR6 ;  /* 0x800000061e1e7e21 */ /* 0x000fe20008010000 */
[----:B------:R-:W-:Y:S01]  /*67d0*/  MOV R9, R7 ;  /* 0x0000000700097202 */ /* 0x000fe20000000f00 */
[----:B------:R-:W2:Y:S01]  /*67e0*/  LDCU.64 UR16, c[0x0][0x380] ;  /* 0x00007000ff1077ac */ /* 0x000ea20008000a00 */
[----:B------:R-:W-:Y:S01]  /*67f0*/  FADD.FTZ R31, R31, -UR6 ;  /* 0x800000061f1f7e21 */ /* 0x000fe20008010000 */
[----:B0-----:R-:W-:-:S03]  /*6800*/  FMUL.FTZ R21, R30, UR7 ;  /* 0x000000071e157c20 */ /* 0x001fc60008410000 */
[----:B------:R-:W-:Y:S01]  /*6810*/  FMUL.FTZ R22, R31, UR7 ;  /* 0x000000071f167c20 */ /* 0x000fe20008410000 */
[----:B-----5:R-:W-:Y:S01]  /*6820*/  FFMA.FTZ R24, R64, R21, R2 ;  /* 0x0000001540187223 */ /* 0x020fe20000010002 */
[----:B-1----:R-:W-:Y:S02]  /*6830*/  IMAD R20, R25, UR14, RZ ;  /* 0x0000000e19147c24 */ /* 0x002fe4000f8e02ff */
[----:B------:R-:W-:Y:S01]  /*6840*/  FFMA.FTZ R25, R65, R22, R3 ;  /* 0x0000001641197223 */ /* 0x000fe20000010003 */
[----:B------:R-:W-:-:S04]  /*6850*/  IMAD.WIDE.U32 R8, R67, UR14, R8 ;  /* 0x0000000e43087c25 */ /* 0x000fc8000f8e0008 */
[----:B------:R-:W-:Y:S01]  /*6860*/  IMAD R67, R67, UR15, R20 ;  /* 0x0000000f43437c24 */ /* 0x000fe2000f8e0214 */
[----:B--2---:R-:W-:-:S04]  /*6870*/  LEA R20, P2, R8, UR16, 0x2 ;  /* 0x0000001008147c11 */ /* 0x004fc8000f8410ff */
[----:B------:R-:W-:-:S04]  /*6880*/  IADD3 R67, PT, PT, R9, R67, RZ ;  /* 0x0000004309437210 */ /* 0x000fc80007ffe0ff */
[----:B------:R-:W-:-:S05]  /*6890*/  LEA.HI.X R21, R8, UR17, R67, 0x2, P2 ;  /* 0x0000001108157c11 */ /* 0x000fca00090f1443 */
[----:B------:R1:W-:Y:S02]  /*68a0*/  STG.E.64 desc[UR12][R20.64], R24 ;  /* 0x0000001814007986 */ /* 0x0003e4000c101b0c */
.L_x_3812:
[----:B------:R-:W-:Y:S05]  /*68b0*/  BSYNC.RECONVERGENT B1 ;  /* 0x0000000000017941 */ /* 0x000fea0003800200 */
.L_x_3811:
[----:B------:R-:W-:Y:S04]  /*68c0*/  BSSY.RECONVERGENT B1, `(.L_x_3813) ;  /* 0x0000013000017945 */ /* 0x000fe80003800200 */
[----:B------:R-:W-:Y:S05]  /*68d0*/  @P1 BRA `(.L_x_3814) ;  /* 0x0000000000441947 */ /* 0x000fea0003800000 */
[----:B------:R-:W2:Y:S01]  /*68e0*/  LDCU.64 UR14, c[0x0][0x3e0] ;  /* 0x00007c00ff0e77ac */ /* 0x000ea20008000a00 */
[----:B------:R-:W-:Y:S01]  /*68f0*/  MOV R8, R4 ;  /* 0x0000000400087202 */ /* 0x000fe20000000f00 */
[----:B------:R-:W-:Y:S01]  /*6900*/  FADD.FTZ R32, R32, -UR6 ;  /* 0x8000000620207e21 */ /* 0x000fe20008010000 */
[----:B------:R-:W-:Y:S01]  /*6910*/  MOV R9, R7 ;  /* 0x0000000700097202 */ /* 0x000fe20000000f00 */
[----:B------:R-:W3:Y:S01]  /*6920*/  LDCU.64 UR16, c[0x0][0x380] ;  /* 0x00007000ff1077ac */ /* 0x000ee20008000a00 */
[----:B------:R-:W-:-:S04]  /*6930*/  FADD.FTZ R33, R33, -UR6 ;  /* 0x8000000621217e21 */ /* 0x000fc80008010000 */
[----:B01----:R-:W-:-:S04]  /*6940*/  FMUL.FTZ R20, R33, UR7 ;  /* 0x0000000721147c20 */ /* 0x003fc80008410000 */
[----:B-----5:R-:W-:Y:S01]  /*6950*/  FFMA.FTZ R23, R65, R20, R3 ;  /* 0x0000001441177223 */ /* 0x020fe20000010003 */
[----:B--2---:R-:W-:Y:S02]  /*6960*/  IMAD R19, R19, UR14, RZ ;  /* 0x0000000e13137c24 */ /* 0x004fe4000f8e02ff */
        /* <DEDUP_REMOVED lines=8> */
.L_x_3814:
[----:B------:R-:W-:Y:S05]  /*69f0*/  BSYNC.RECONVERGENT B1 ;  /* 0x0000000000017941 */ /* 0x000fea0003800200 */
.L_x_3813:
[----:B------:R-:W-:Y:S04]  /*6a00*/  BSSY.RECONVERGENT B1, `(.L_x_3815) ;  /* 0x0000013000017945 */ /* 0x000fe80003800200 */
[----:B------:R-:W-:Y:S05]  /*6a10*/  @P6 BRA `(.L_x_3816) ;  /* 0x0000000000446947 */ /* 0x000fea0003800000 */
[----:B------:R-:W3:Y:S01]  /*6a20*/  LDCU.64 UR14, c[0x0][0x3e0] ;  /* 0x00007c00ff0e77ac */ /* 0x000ee20008000a00 */
[----:B------:R-:W-:Y:S01]  /*6a30*/  MOV R8, R4 ;  /* 0x0000000400087202 */ /* 0x000fe20000000f00 */
[----:B------:R-:W-:Y:S01]  /*6a40*/  FADD.FTZ R34, R34, -UR6 ;  /* 0x8000000622227e21 */ /* 0x000fe20008010000 */
[----:B------:R-:W-:Y:S01]  /*6a50*/  MOV R9, R7 ;  /* 0x0000000700097202 */ /* 0x000fe20000000f00 */
[----:B------:R-:W4:Y:S01]  /*6a60*/  LDCU.64 UR16, c[0x0][0x380] ;  /* 0x00007000ff1077ac */ /* 0x000f220008000a00 */
[----:B------:R-:W-:-:S04]  /*6a70*/  FADD.FTZ R35, R35, -UR6 ;  /* 0x8000000623237e21 */ /* 0x000fc80008010000 */
[----:B--2---:R-:W-:-:S04]  /*6a80*/  FMUL.FTZ R18, R35, UR7 ;  /* 0x0000000723127c20 */ /* 0x004fc80008410000 */
[----:B01---5:R-:W-:Y:S01]  /*6a90*/  FFMA.FTZ R21, R65, R18, R3 ;  /* 0x0000001241157223 */ /* 0x023fe20000010003 */
[----:B---3--:R-:W-:Y:S02]  /*6aa0*/  IMAD R17, R17, UR14, RZ ;  /* 0x0000000e11117c24 */ /* 0x008fe4000f8e02ff */
[----:B------:R-:W-:-:S04]  /*6ab0*/  IMAD.WIDE.U32 R8, R16, UR14, R8 ;  /* 0x0000000e10087c25 */ /* 0x000fc8000f8e0008 */
[----:B------:R-:W-:Y:S02]  /*6ac0*/  IMAD R19, R16, UR15, R17 ;  /* 0x0000000f10137c24 */ /* 0x000fe4000f8e0211 */
[----:B------:R-:W-:Y:S01]  /*6ad0*/  FMUL.FTZ R17, R34, UR7 ;  /* 0x0000000722117c20 */ /* 0x000fe20008410000 */
[----:B----4-:R-:W-:Y:S02]  /*6ae0*/  LEA R16, P1, R8, UR16, 0x2 ;  /* 0x0000001008107c11 */ /* 0x010fe4000f8210ff */
[----:B------:R-:W-:Y:S01]  /*6af0*/  IADD3 R19, PT, PT, R9, R19, RZ ;  /* 0x0000001309137210 */ /* 0x000fe20007ffe0ff */
[----:B------:R-:W-:-:S03]  /*6b00*/  FFMA.FTZ R20, R64, R17, R2 ;  /* 0x0000001140147223 */ /* 0x000fc60000010002 */
[----:B------:R-:W-:-:S05]  /*6b10*/  LEA.HI.X R17, R8, UR17, R19, 0x2, P1 ;  /* 0x0000001108117c11 */ /* 0x000fca00088f1413 */
[----:B------:R3:W-:Y:S02]  /*6b20*/  STG.E.64 desc[UR12][R16.64], R20 ;  /* 0x0000001410007986 */ /* 0x0007e4000c101b0c */
.L_x_3816:
[----:B------:R-:W-:Y:S05]  /*6b30*/  BSYNC.RECONVERGENT B1 ;  /* 0x0000000000017941 */ /* 0x000fea0003800200 */
.L_x_3815:
[----:B------:R-:W-:Y:S04]  /*6b40*/  BSSY.RECONVERGENT B1, `(.L_x_3817) ;  /* 0x0000013000017945 */ /* 0x000fe80003800200 */
[----:B------:R-:W-:Y:S05]  /*6b50*/  @P3 BRA `(.L_x_3818) ;  /* 0x0000000000443947 */ /* 0x000fea0003800000 */
[----:B------:R-:W2:Y:S01]  /*6b60*/  LDCU.64 UR14, c[0x0][0x3e0] ;  /* 0x00007c00ff0e77ac */ /* 0x000ea20008000a00 */
[----:B------:R-:W-:Y:S01]  /*6b70*/  MOV R8, R4 ;  /* 0x0000000400087202 */ /* 0x000fe20000000f00 */
[----:B------:R-:W-:Y:S01]  /*6b80*/  FADD.FTZ R36, R36, -UR6 ;  /* 0x8000000624247e21 */ /* 0x000fe20008010000 */
[----:B------:R-:W-:Y:S01]  /*6b90*/  MOV R9, R7 ;  /* 0x0000000700097202 */ /* 0x000fe20000000f00 */
[----:B------:R-:W4:Y:S01]  /*6ba0*/  LDCU.64 UR16, c[0x0][0x380] ;  /* 0x00007000ff1077ac */ /* 0x000f220008000a00 */
[----:B------:R-:W-:Y:S01]  /*6bb0*/  FADD.FTZ R37, R37, -UR6 ;  /* 0x8000000625257e21 */ /* 0x000fe20008010000 */
[----:B--2---:R-:W-:Y:S02]  /*6bc0*/  IMAD R19, R14, UR14, RZ ;  /* 0x0000000e0e137c24 */ /* 0x004fe4000f8e02ff */
[----:B---3--:R-:W-:-:S04]  /*6bd0*/  IMAD.WIDE.U32 R16, R12, UR14, R8 ;  /* 0x0000000e0c107c25 */ /* 0x008fc8000f8e0008 */
[----:B------:R-:W-:Y:S01]  /*6be0*/  FMUL.FTZ R9, R36, UR7 ;  /* 0x0000000724097c20 */ /* 0x000fe20008410000 */
[----:B------:R-:W-:Y:S01]  /*6bf0*/  IMAD R19, R12, UR15, R19 ;  /* 0x0000000f0c137c24 */ /* 0x000fe2000f8e0213 */
[----:B----4-:R-:W-:Y:S01]  /*6c00*/  LEA R8, P1, R16, UR16, 0x2 ;  /* 0x0000001010087c11 */ /* 0x010fe2000f8210ff */
[----:B------:R-:W-:Y:S01]  /*6c10*/  FMUL.FTZ R12, R37, UR7 ;  /* 0x00000007250c7c20 */ /* 0x000fe20008410000 */
[----:B-----5:R-:W-:Y:S02]  /*6c20*/  FFMA.FTZ R18, R64, R9, R2 ;  /* 0x0000000940127223 */ /* 0x020fe40000010002 */
[----:B------:R-:W-:-:S04]  /*6c30*/  IADD3 R19, PT, PT, R17, R19, RZ ;  /* 0x0000001311137210 */ /* 0x000fc80007ffe0ff */
[----:B------:R-:W-:Y:S01]  /*6c40*/  LEA.HI.X R9, R16, UR17, R19, 0x2, P1 ;  /* 0x0000001110097c11 */ /* 0x000fe200088f1413 */
[----:B------:R-:W-:-:S05]  /*6c50*/  FFMA.FTZ R19, R65, R12, R3 ;  /* 0x0000000c41137223 */ /* 0x000fca0000010003 */
[----:B------:R4:W-:Y:S02]  /*6c60*/  STG.E.64 desc[UR12][R8.64], R18 ;  /* 0x0000001208007986 */ /* 0x0009e4000c101b0c */
.L_x_3818:
[----:B------:R-:W-:Y:S05]  /*6c70*/  BSYNC.RECONVERGENT B1 ;  /* 0x0000000000017941 */ /* 0x000fea0003800200 */
.L_x_3817:
[----:B------:R-:W-:Y:S04]  /*6c80*/  BSSY.RECONVERGENT B1, `(.L_x_3819) ;  /* 0x0000013000017945 */ /* 0x000fe80003800200 */
[----:B------:R-:W-:Y:S05]  /*6c90*/  @P4 BRA `(.L_x_3820) ;  /* 0x0000000000444947 */ /* 0x000fea0003800000 */
[----:B------:R-:W0:Y:S01]  /*6ca0*/  LDCU.64 UR14, c[0x0][0x3e0] ;  /* 0x00007c00ff0e77ac */ /* 0x000e220008000a00 */
[----:B----4-:R-:W-:Y:S01]  /*6cb0*/  MOV R8, R4 ;  /* 0x0000000400087202 */ /* 0x010fe20000000f00 */
[----:B------:R-:W-:Y:S01]  /*6cc0*/  FADD.FTZ R38, R38, -UR6 ;  /* 0x8000000626267e21 */ /* 0x000fe20008010000 */
[----:B------:R-:W-:Y:S01]  /*6cd0*/  MOV R9, R7 ;  /* 0x0000000700097202 */ /* 0x000fe20000000f00 */
[----:B------:R-:W4:Y:S01]  /*6ce0*/  LDCU.64 UR16, c[0x0][0x380] ;  /* 0x00007000ff1077ac */ /* 0x000f220008000a00 */
[----:B------:R-:W-:Y:S01]  /*6cf0*/  FADD.FTZ R39, R39, -UR6 ;  /* 0x8000000627277e21 */ /* 0x000fe20008010000 */
[----:B0-----:R-:W-:Y:S02]  /*6d00*/  IMAD R12, R15, UR14, RZ ;  /* 0x0000000e0f0c7c24 */ /* 0x001fe4000f8e02ff */
[----:B------:R-:W-:-:S04]  /*6d10*/  IMAD.WIDE.U32 R14, R13, UR14, R8 ;  /* 0x0000000e0d0e7c25 */ /* 0x000fc8000f8e0008 */
[----:B------:R-:W-:Y:S01]  /*6d20*/  FMUL.FTZ R9, R38, UR7 ;  /* 0x0000000726097c20 */ /* 0x000fe20008410000 */
[----:B------:R-:W-:Y:S01]  /*6d30*/  IMAD R13, R13, UR15, R12 ;  /* 0x0000000f0d0d7c24 */ /* 0x000fe2000f8e020c */
[----:B----4-:R-:W-:Y:S01]  /*6d40*/  LEA R8, P1, R14, UR16, 0x2 ;  /* 0x000000100e087c11 */ /* 0x010fe2000f8210ff */
[----:B------:R-:W-:Y:S01]  /*6d50*/  FMUL.FTZ R12, R39, UR7 ;  /* 0x00000007270c7c20 */ /* 0x000fe20008410000 */
[----:B---3-5:R-:W-:Y:S02]  /*6d60*/  FFMA.FTZ R16, R64, R9, R2 ;  /* 0x0000000940107223 */ /* 0x028fe40000010002 */
[----:B------:R-:W-:Y:S01]  /*6d70*/  IADD3 R13, PT, PT, R15, R13, RZ ;  /* 0x0000000d0f0d7210 */ /* 0x000fe20007ffe0ff */
[----:B------:R-:W-:-:S03]  /*6d80*/  FFMA.FTZ R17, R65, R12, R3 ;  /* 0x0000000c41117223 */ /* 0x000fc60000010003 */
[----:B------:R-:W-:-:S05]  /*6d90*/  LEA.HI.X R9, R14, UR17, R13, 0x2, P1 ;  /* 0x000000110e097c11 */ /* 0x000fca00088f140d */
[----:B------:R0:W-:Y:S02]  /*6da0*/  STG.E.64 desc[UR12][R8.64], R16 ;  /* 0x0000001008007986 */ /* 0x0001e4000c101b0c */
.L_x_3820:
[----:B------:R-:W-:Y:S05]  /*6db0*/  BSYNC.RECONVERGENT B1 ;  /* 0x0000000000017941 */ /* 0x000fea0003800200 */
.L_x_3819:
[----:B------:R-:W-:Y:S01]  /*6dc0*/  ISETP.GE.U32.AND P5, PT, R10, UR10, PT ;  /* 0x0000000a0a007c0c */ /* 0x000fe2000bfa6070 */
[----:B------:R-:W-:Y:S01]  /*6dd0*/  BSSY.RECONVERGENT B1, `(.L_x_3821) ;  /* 0x000002a000017945 */ /* 0x000fe20003800200 */
[----:B01-3--:R-:W-:Y:S02]  /*6de0*/  SHF.R.S32.HI R20, RZ, 0x1f, R10 ;  /* 0x0000001fff147819 */ /* 0x00bfe4000001140a */
[----:B--2-4-:R-:W-:Y:S02]  /*6df0*/  IADD3 R18, PT, PT, R0, 0x160, RZ ;  /* 0x0000016000127810 */ /* 0x014fe40007ffe0ff */
        /* <DEDUP_REMOVED lines=26> */
[----:B------:R-:W1:Y:S01]  /*6fa0*/  LDCU.64 UR16, c[0x0][0x380] ;  /* 0x00007000ff1077ac */ /* 0x000e620008000a00 */
[----:B0-----:R-:W-:Y:S01]  /*6fb0*/  IMAD R23, R20, UR14, RZ ;  /* 0x0000000e14177c24 */ /* 0x001fe2000f8e02ff */
[----:B------:R-:W-:-:S03]  /*6fc0*/  MOV R20, R4 ;  /* 0x0000000400147202 */ /* 0x000fc60000000f00 */
[----:B------:R-:W-:Y:S02]  /*6fd0*/  IMAD R25, R10, UR15, R23 ;  /* 0x0000000f0a197c24 */ /* 0x000fe4000f8e0217 */
[----:B------:R-:W-:Y:S01]  /*6fe0*/  FMUL.FTZ R23, R40, UR7 ;  /* 0x0000000728177c20 */ /* 0x000fe20008410000 */
[----:B------:R-:W-:-:S04]  /*6ff0*/  IMAD.WIDE.U32 R20, R10, UR14, R20 ;  /* 0x0000000e0a147c25 */ /* 0x000fc8000f8e0014 */
[----:B------:R-:W-:Y:S01]  /*7000*/  FMUL.FTZ R10, R41, UR7 ;  /* 0x00000007290a7c20 */ /* 0x000fe20008410000 */
[----:B-----5:R-:W-:Y:S01]  /*7010*/  FFMA.FTZ R24, R64, R23, R2 ;  /* 0x0000001740187223 */ /* 0x020fe20000010002 */
[----:B-1----:R-:W-:Y:S02]  /*7020*/  LEA R22, P5, R20, UR16, 0x2 ;  /* 0x0000001014167c11 */ /* 0x002fe4000f8a10ff */
[----:B------:R-:W-:-:S04]  /*7030*/  IADD3 R25, PT, PT, R21, R25, RZ ;  /* 0x0000001915197210 */ /* 0x000fc80007ffe0ff */
[----:B------:R-:W-:Y:S01]  /*7040*/  LEA.HI.X R23, R20, UR17, R25, 0x2, P5 ;  /* 0x0000001114177c11 */ /* 0x000fe2000a8f1419 */
[----:B------:R-:W-:-:S05]  /*7050*/  FFMA.FTZ R25, R65, R10, R3 ;  /* 0x0000000a41197223 */ /* 0x000fca0000010003 */
[----:B------:R0:W-:Y:S02]  /*7060*/  STG.E.64 desc[UR12][R22.64], R24 ;  /* 0x0000001816007986 */ /* 0x0001e4000c101b0c */
.L_x_3822:
[----:B------:R-:W-:Y:S05]  /*7070*/  BSYNC.RECONVERGENT B1 ;  /* 0x0000000000017941 */ /* 0x000fea0003800200 */
.L_x_3821:
[----:B------:R-:W-:Y:S04]  /*7080*/  BSSY.RECONVERGENT B1, `(.L_x_3823) ;  /* 0x0000013000017945 */ /* 0x000fe80003800200 */
[----:B------:R-:W-:Y:S05]  /*7090*/  @P2 BRA `(.L_x_3824) ;  /* 0x0000000000442947 */ /* 0x000fea0003800000 */
[----:B------:R-:W1:Y:S01]  /*70a0*/  LDCU.64 UR14, c[0x0][0x3e0] ;  /* 0x00007c00ff0e77ac */ /* 0x000e620008000a00 */
[----:B------:R-:W-:Y:S01]  /*70b0*/  MOV R20, R4 ;  /* 0x0000000400147202 */ /* 0x000fe20000000f00 */
[----:B------:R-:W-:Y:S01]  /*70c0*/  FADD.FTZ R42, R42, -UR6 ;  /* 0x800000062a2a7e21 */ /* 0x000fe20008010000 */
[----:B------:R-:W-:Y:S01]  /*70d0*/  MOV R21, R7 ;  /* 0x0000000700157202 */ /* 0x000fe20000000f00 */
[----:B------:R-:W2:Y:S01]  /*70e0*/  LDCU.64 UR16, c[0x0][0x380] ;  /* 0x00007000ff1077ac */ /* 0x000ea20008000a00 */
[----:B------:R-:W-:-:S04]  /*70f0*/  FADD.FTZ R43, R43, -UR6 ;  /* 0x800000062b2b7e21 */ /* 0x000fc80008010000 */
[----:B0-----:R-:W-:-:S04]  /*7100*/  FMUL.FTZ R22, R43, UR7 ;  /* 0x000000072b167c20 */ /* 0x001fc80008410000 */
[----:B-----5:R-:W-:Y:S01]  /*7110*/  FFMA.FTZ R25, R65, R22, R3 ;  /* 0x0000001641197223 */ /* 0x020fe20000010003 */
[----:B-1----:R-:W-:Y:S02]  /*7120*/  IMAD R26, R26, UR14, RZ ;  /* 0x0000000e1a1a7c24 */ /* 0x002fe4000f8e02ff */
[----:B------:R-:W-:-:S04]  /*7130*/  IMAD.WIDE.U32 R20, R11, UR14, R20 ;  /* 0x0000000e0b147c25 */ /* 0x000fc8000f8e0014 */
[----:B------:R-:W-:Y:S02]  /*7140*/  IMAD R23, R11, UR15, R26 ;  /* 0x0000000f0b177c24 */ /* 0x000fe4000f8e021a */
[----:B------:R-:W-:Y:S01]  /*7150*/  FMUL.FTZ R11, R42, UR7 ;  /* 0x000000072a0b7c20 */ /* 0x000fe20008410000 */
[----:B--2---:R-:W-:Y:S02]  /*7160*/  LEA R10, P2, R20, UR16, 0x2 ;  /* 0x00000010140a7c11 */ /* 0x004fe4000f8410ff */
[----:B------:R-:W-:Y:S01]  /*7170*/  IADD3 R23, PT, PT, R21, R23, RZ ;  /* 0x0000001715177210 */ /* 0x000fe20007ffe0ff */
[----:B------:R-:W-:-:S03]  /*7180*/  FFMA.FTZ R24, R64, R11, R2 ;  /* 0x0000000b40187223 */ /* 0x000fc60000010002 */
[----:B------:R-:W-:-:S05]  /*7190*/  LEA.HI.X R11, R20, UR17, R23, 0x2, P2 ;  /* 0x00000011140b7c11 */ /* 0x000fca00090f1417 */
[----:B------:R1:W-:Y:S02]  /*71a0*/  STG.E.64 desc[UR12][R10.64], R24 ;  /* 0x000000180a007986 */ /* 0x0003e4000c101b0c */
.L_x_3824:
[----:B------:R-:W-:Y:S05]  /*71b0*/  BSYNC.RECONVERGENT B1 ;  /* 0x0000000000017941 */ /* 0x000fea0003800200 */
.L_x_3823:
[----:B------:R-:W-:Y:S04]  /*71c0*/  BSSY.RECONVERGENT B1, `(.L_x_3825) ;  /* 0x0000013000017945 */ /* 0x000fe80003800200 */
[----:B------:R-:W-:Y:S05]  /*71d0*/  @P1 BRA `(.L_x_3826) ;  /* 0x0000000000441947 */ /* 0x000fea0003800000 */
[----:B------:R-:W2:Y:S01]  /*71e0*/  LDCU.64 UR14, c[0x0][0x3e0] ;  /* 0x00007c00ff0e77ac */ /* 0x000ea20008000a00 */
[----:B-1----:R-:W-:Y:S01]  /*71f0*/  MOV R10, R4 ;  /* 0x00000004000a7202 */ /* 0x002fe20000000f00 */
[----:B------:R-:W-:Y:S01]  /*7200*/  FADD.FTZ R44, R44, -UR6 ;  /* 0x800000062c2c7e21 */ /* 0x000fe20008010000 */
[----:B------:R-:W-:Y:S01]  /*7210*/  MOV R11, R7 ;  /* 0x00000007000b7202 */ /* 0x000fe20000000f00 */
[----:B------:R-:W1:Y:S01]  /*7220*/  LDCU.64 UR16, c[0x0][0x380] ;  /* 0x00007000ff1077ac */ /* 0x000e620008000a00 */
[----:B------:R-:W-:Y:S01]  /*7230*/  FADD.FTZ R45, R45, -UR6 ;  /* 0x800000062d2d7e21 */ /* 0x000fe20008010000 */
[----:B--2---:R-:W-:Y:S02]  /*7240*/  IMAD R19, R19, UR14, RZ ;  /* 0x0000000e13137c24 */ /* 0x004fe4000f8e02ff */
[----:B------:R-:W-:-:S04]  /*7250*/  IMAD.WIDE.U32 R20, R18, UR14, R10 ;  /* 0x0000000e12147c25 */ /* 0x000fc8000f8e000a */
[----:B------:R-:W-:Y:S01]  /*7260*/  FMUL.FTZ R11, R44, UR7 ;  /* 0x000000072c0b7c20 */ /* 0x000fe20008410000 */
[----:B------:R-:W-:Y:S01]  /*7270*/  IMAD R19, R18, UR15, R19 ;  /* 0x0000000f12137c24 */ /* 0x000fe2000f8e0213 */
[----:B-1----:R-:W-:Y:S01]  /*7280*/  LEA R10, P1, R20, UR16, 0x2 ;  /* 0x00000010140a7c11 */ /* 0x002fe2000f8210ff */
[----:B------:R-:W-:Y:S01]  /*7290*/  FMUL.FTZ R18, R45, UR7 ;  /* 0x000000072d127c20 */ /* 0x000fe20008410000 */
[----:B0----5:R-:W-:Y:S02]  /*72a0*/  FFMA.FTZ R22, R64, R11, R2 ;  /* 0x0000000b40167223 */ /* 0x021fe40000010002 */
[----:B------:R-:W-:Y:S01]  /*72b0*/  IADD3 R19, PT, PT, R21, R19, RZ ;  /* 0x0000001315137210 */ /* 0x000fe20007ffe0ff */
[----:B------:R-:W-:-:S03]  /*72c0*/  FFMA.FTZ R23, R65, R18, R3 ;  /* 0x0000001241177223 */ /* 0x000fc60000010003 */
[----:B------:R-:W-:-:S05]  /*72d0*/  LEA.HI.X R11, R20, UR17, R19, 0x2, P1 ;  /* 0x00000011140b7c11 */ /* 0x000fca00088f1413 */
[----:B------:R2:W-:Y:S02]  /*72e0*/  STG.E.64 desc[UR12][R10.64], R22 ;  /* 0x000000160a007986 */ /* 0x0005e4000c101b0c */
.L_x_3826:
[----:B------:R-:W-:Y:S05]  /*72f0*/  BSYNC.RECONVERGENT B1 ;  /* 0x0000000000017941 */ /* 0x000fea0003800200 */
.L_x_3825:
[----:B------:R-:W-:Y:S04]  /*7300*/  BSSY.RECONVERGENT B1, `(.L_x_3827) ;  /* 0x0000013000017945 */ /* 0x000fe80003800200 */
[----:B------:R-:W-:Y:S05]  /*7310*/  @P6 BRA `(.L_x_3828) ;  /* 0x0000000000446947 */ /* 0x000fea0003800000 */
[----:B------:R-:W3:Y:S01]  /*7320*/  LDCU.64 UR14, c[0x0][0x3e0] ;  /* 0x00007c00ff0e77ac */ /* 0x000ee20008000a00 */
[----:B-12---:R-:W-:Y:S01]  /*7330*/  MOV R10, R4 ;  /* 0x00000004000a7202 */ /* 0x006fe20000000f00 */
[----:B------:R-:W-:Y:S01]  /*7340*/  FADD.FTZ R46, R46, -UR6 ;  /* 0x800000062e2e7e21 */ /* 0x000fe20008010000 */
[----:B------:R-:W-:Y:S01]  /*7350*/  MOV R11, R7 ;  /* 0x00000007000b7202 */ /* 0x000fe20000000f00 */
[----:B------:R-:W1:Y:S01]  /*7360*/  LDCU.64 UR16, c[0x0][0x380] ;  /* 0x00007000ff1077ac */ /* 0x000e620008000a00 */
[----:B------:R-:W-:Y:S01]  /*7370*/  FADD.FTZ R47, R47, -UR6 ;  /* 0x800000062f2f7e21 */ /* 0x000fe20008010000 */
[----:B---3--:R-:W-:Y:S02]  /*7380*/  IMAD R17, R17, UR14, RZ ;  /* 0x0000000e11117c24 */ /* 0x008fe4000f8e02ff */
[----:B------:R-:W-:-:S04]  /*7390*/  IMAD.WIDE.U32 R18, R16, UR14, R10 ;  /* 0x0000000e10127c25 */ /* 0x000fc8000f8e000a */
[----:B------:R-:W-:Y:S01]  /*73a0*/  FMUL.FTZ R11, R46, UR7 ;  /* 0x000000072e0b7c20 */ /* 0x000fe20008410000 */
[----:B------:R-:W-:Y:S01]  /*73b0*/  IMAD R17, R16, UR15, R17 ;  /* 0x0000000f10117c24 */ /* 0x000fe2000f8e0211 */
[----:B-1----:R-:W-:Y:S01]  /*73c0*/  LEA R10, P1, R18, UR16, 0x2 ;  /* 0x00000010120a7c11 */ /* 0x002fe2000f8210ff */
[----:B------:R-:W-:Y:S01]  /*73d0*/  FMUL.FTZ R16, R47, UR7 ;  /* 0x000000072f107c20 */ /* 0x000fe20008410000 */
[----:B-----5:R-:W-:Y:S02]  /*73e0*/  FFMA.FTZ R20, R64, R11, R2 ;  /* 0x0000000b40147223 */ /* 0x020fe40000010002 */
[----:B------:R-:W-:Y:S01]  /*73f0*/  IADD3 R17, PT, PT, R19, R17, RZ ;  /* 0x0000001113117210 */ /* 0x000fe20007ffe0ff */
[----:B------:R-:W-:-:S03]  /*7400*/  FFMA.FTZ R21, R65, R16, R3 ;  /* 0x0000001041157223 */ /* 0x000fc60000010003 */
[----:B------:R-:W-:-:S05]  /*7410*/  LEA.HI.X R11, R18, UR17, R17, 0x2, P1 ;  /* 0x00000011120b7c11 */ /* 0x000fca00088f1411 */
[----:B------:R3:W-:Y:S02]  /*7420*/  STG.E.64 desc[UR12][R10.64], R20 ;  /* 0x000000140a007986 */ /* 0x0007e4000c101b0c */
.L_x_3828:
[----:B------:R-:W-:Y:S05]  /*7430*/  BSYNC.RECONVERGENT B1 ;  /* 0x0000000000017941 */ /* 0x000fea0003800200 */
.L_x_3827:
[----:B------:R-:W-:Y:S04]  /*7440*/  BSSY.RECONVERGENT B1, `(.L_x_3829) ;  /* 0x0000013000017945 */ /* 0x000fe80003800200 */
[----:B------:R-:W-:Y:S05]  /*7450*/  @P3 BRA `(.L_x_3830) ;  /* 0x0000000000443947 */ /* 0x000fea0003800000 */
[----:B------:R-:W4:Y:S01]  /*7460*/  LDCU.64 UR14, c[0x0][0x3e0] ;  /* 0x00007c00ff0e77ac */ /* 0x000f220008000a00 */
[----:B-123--:R-:W-:Y:S01]  /*7470*/  MOV R10, R4 ;  /* 0x00000004000a7202 */ /* 0x00efe20000000f00 */
[----:B------:R-:W-:Y:S01]  /*7480*/  FADD.FTZ R48, R48, -UR6 ;  /* 0x8000000630307e21 */ /* 0x000fe20008010000 */
[----:B------:R-:W-:Y:S01]  /*7490*/  MOV R11, R7 ;  /* 0x00000007000b7202 */ /* 0x000fe20000000f00 */
[----:B------:R-:W1:Y:S01]  /*74a0*/  LDCU.64 UR16, c[0x0][0x380] ;  /* 0x00007000ff1077ac */ /* 0x000e620008000a00 */
[----:B------:R-:W-:Y:S01]  /*74b0*/  FADD.FTZ R49, R49, -UR6 ;  /* 0x8000000631317e21 */ /* 0x000fe20008010000 */
[----:B----4-:R-:W-:Y:S02]  /*74c0*/  IMAD R15, R15, UR14, RZ ;  /* 0x0000000e0f0f7c24 */ /* 0x010fe4000f8e02ff */
        /* <DEDUP_REMOVED lines=10> */
.L_x_3830:
[----:B------:R-:W-:Y:S05]  /*7570*/  BSYNC.RECONVERGENT B1 ;  /* 0x0000000000017941 */ /* 0x000fea0003800200 */
.L_x_3829:
[----:B------:R-:W-:Y:S04]  /*7580*/  BSSY.RECONVERGENT B1, `(.L_x_3831) ;  /* 0x0000013000017945 */ /* 0x000fe80003800200 */
[----:B------:R-:W-:Y:S05]  /*7590*/  @P4 BRA `(.L_x_3832) ;  /* 0x0000000000444947 */ /* 0x000fea0003800000 */
[----:B------:R-:W0:Y:S01]  /*75a0*/  LDCU.64 UR14, c[0x0][0x3e0] ;  /* 0x00007c00ff0e77ac */ /* 0x000e220008000a00 */
[----:B-1234-:R-:W-:Y:S01]  /*75b0*/  MOV R10, R4 ;  /* 0x00000004000a7202 */ /* 0x01efe20000000f00 */
[----:B------:R-:W-:Y:S01]  /*75c0*/  FADD.FTZ R50, R50, -UR6 ;  /* 0x8000000632327e21 */ /* 0x000fe20008010000 */
[----:B------:R-:W-:Y:S01]  /*75d0*/  MOV R11, R7 ;  /* 0x00000007000b7202 */ /* 0x000fe20000000f00 */
[----:B------:R-:W1:Y:S01]  /*75e0*/  LDCU.64 UR16, c[0x0][0x380] ;  /* 0x00007000ff1077ac */ /* 0x000e620008000a00 */
[----:B------:R-:W-:Y:S01]  /*75f0*/  FADD.FTZ R51, R51, -UR6 ;  /* 0x8000000633337e21 */ /* 0x000fe20008010000 */
[----:B0-----:R-:W-:Y:S02]  /*7600*/  IMAD R13, R13, UR14, RZ ;  /* 0x0000000e0d0d7c24 */ /* 0x001fe4000f8e02ff */
        /* <DEDUP_REMOVED lines=10> */
.L_x_3832:
[----:B------:R-:W-:Y:S05]  /*76b0*/  BSYNC.RECONVERGENT B1 ;  /* 0x0000000000017941 */ /* 0x000fea0003800200 */
.L_x_3831:
[----:B------:R-:W-:Y:S01]  /*76c0*/  ISETP.GE.U32.AND P5, PT, R9, UR10, PT ;  /* 0x0000000a09007c0c */ /* 0x000fe2000bfa6070 */
[----:B------:R-:W-:Y:S01]  /*76d0*/  BSSY.RECONVERGENT B1, `(.L_x_3833) ;  /* 0x0000028000017945 */ /* 0x000fe20003800200 */
[----:B------:R-:W-:Y:S02]  /*76e0*/  SHF.R.S32.HI R15, RZ, 0x1f, R9 ;  /* 0x0000001fff0f7819 */ /* 0x000fe40000011409 */
[C---:B01----:R-:W-:Y:S02]  /*76f0*/  IADD3 R25, PT, PT, R0.reuse, 0x1c0, RZ ;  /* 0x000001c000197810 */ /* 0x043fe40007ffe0ff */
[----:B------:R-:W-:Y:S02]  /*7700*/  ISETP.GE.AND.EX P5, PT, R15, UR11, PT, P5 ;  /* 0x0000000b0f007c0c */ /* 0x000fe4000bfa6350 */
[C---:B------:R-:W-:Y:S02]  /*7710*/  IADD3 R13, PT, PT, R0.reuse, 0x1d0, RZ ;  /* 0x000001d0000d7810 */ /* 0x040fe40007ffe0ff */
[----:B--234-:R-:W-:-:S02]  /*7720*/  IADD3 R11, PT, PT, R0, 0x1e0, RZ ;  /* 0x000001e0000b7810 */ /* 0x01cfc40007ffe0ff */
        /* <DEDUP_REMOVED lines=23> */
[----:B0-----:R-:W-:Y:S02]  /*78a0*/  IMAD R20, R15, UR14, RZ ;  /* 0x0000000e0f147c24 */ /* 0x001fe4000f8e02ff */
[----:B------:R-:W-:-:S04]  /*78b0*/  IMAD.WIDE.U32 R18, R9, UR14, R16 ;  /* 0x0000000e09127c25 */ /* 0x000fc8000f8e0010 */
[----:B------:R-:W-:Y:S02]  /*78c0*/  IMAD R15, R9, UR15, R20 ;  /* 0x0000000f090f7c24 */ /* 0x000fe4000f8e0214 */
[----:B------:R-:W-:Y:S01]  /*78d0*/  FMUL.FTZ R9, R52, UR7 ;  /* 0x0000000734097c20 */ /* 0x000fe20008410000 */
[----:B-1----:R-:W-:Y:S01]  /*78e0*/  LEA R16, P5, R18, UR16, 0x2 ;  /* 0x0000001012107c11 */ /* 0x002fe2000f8a10ff */
[----:B------:R-:W-:Y:S01]  /*78f0*/  FMUL.FTZ R20, R53, UR7 ;  /* 0x0000000735147c20 */ /* 0x000fe20008410000 */
[----:B------:R-:W-:Y:S01]  /*7900*/  IADD3 R15, PT, PT, R19, R15, RZ ;  /* 0x0000000f130f7210 */ /* 0x000fe20007ffe0ff */
[----:B-----5:R-:W-:Y:S02]  /*7910*/  FFMA.FTZ R22, R64, R9, R2 ;  /* 0x0000000940167223 */ /* 0x020fe40000010002 */
[----:B------:R-:W-:Y:S01]  /*7920*/  FFMA.FTZ R23, R65, R20, R3 ;  /* 0x0000001441177223 */ /* 0x000fe20000010003 */
[----:B------:R-:W-:-:S05]  /*7930*/  LEA.HI.X R17, R18, UR17, R15, 0x2, P5 ;  /* 0x0000001112117c11 */ /* 0x000fca000a8f140f */
[----:B------:R0:W-:Y:S02]  /*7940*/  STG.E.64 desc[UR12][R16.64], R22 ;  /* 0x0000001610007986 */ /* 0x0001e4000c101b0c */
.L_x_3834:
[----:B------:R-:W-:Y:S05]  /*7950*/  BSYNC.RECONVERGENT B1 ;  /* 0x0000000000017941 */ /* 0x000fea0003800200 */
.L_x_3833:
        /* <DEDUP_REMOVED lines=10> */
[----:B-----5:R-:W-:Y:S01]  /*7a00*/  FFMA.FTZ R20, R64, R9, R2 ;  /* 0x0000000940147223 */ /* 0x020fe20000010002 */
[----:B-1----:R-:W-:Y:S02]  /*7a10*/  IMAD R21, R21, UR14, RZ ;  /* 0x0000000e15157c24 */ /* 0x002fe4000f8e02ff */
[----:B------:R-:W-:-:S04]  /*7a20*/  IMAD.WIDE.U32 R16, R8, UR14, R16 ;  /* 0x0000000e08107c25 */ /* 0x000fc8000f8e0010 */
[----:B------:R-:W-:Y:S01]  /*7a30*/  IMAD R21, R8, UR15, R21 ;  /* 0x0000000f08157c24 */ /* 0x000fe2000f8e0215 */
[----:B0-----:R-:W-:-:S04]  /*7a40*/  LEA R8, P2, R16, UR16, 0x2 ;  /* 0x0000001010087c11 */ /* 0x001fc8000f8410ff */
[----:B------:R-:W-:-:S04]  /*7a50*/  IADD3 R21, PT, PT, R17, R21, RZ ;  /* 0x0000001511157210 */ /* 0x000fc80007ffe0ff */
[----:B------:R-:W-:Y:S01]  /*7a60*/  LEA.HI.X R9, R16, UR17, R21, 0x2, P2 ;  /* 0x0000001110097c11 */ /* 0x000fe200090f1415 */
[----:B------:R-:W-:-:S05]  /*7a70*/  FFMA.FTZ R21, R65, R18, R3 ;  /* 0x0000001241157223 */ /* 0x000fca0000010003 */
[----:B------:R1:W-:Y:S02]  /*7a80*/  STG.E.64 desc[UR12][R8.64], R20 ;  /* 0x0000001408007986 */ /* 0x0003e4000c101b0c */
.L_x_3836:
[----:B------:R-:W-:Y:S05]  /*7a90*/  BSYNC.RECONVERGENT B1 ;  /* 0x0000000000017941 */ /* 0x000fea0003800200 */
.L_x_3835:
        /* <DEDUP_REMOVED lines=9> */
[----:B-----5:R-:W-:Y:S01]  /*7b30*/  FFMA.FTZ R21, R65, R18, R3 ;  /* 0x0000001241157223 */ /* 0x020fe20000010003 */
[----:B--2---:R-:W-:Y:S02]  /*7b40*/  IMAD R24, R24, UR14, RZ ;  /* 0x0000000e18187c24 */ /* 0x004fe4000f8e02ff */
[----:B0-----:R-:W-:-:S04]  /*7b50*/  IMAD.WIDE.U32 R16, R25, UR14, R8 ;  /* 0x0000000e19107c25 */ /* 0x001fc8000f8e0008 */
[----:B------:R-:W-:Y:S01]  /*7b60*/  FMUL.FTZ R9, R56, UR7 ;  /* 0x0000000738097c20 */ /* 0x000fe20008410000 */
[----:B------:R-:W-:Y:S01]  /*7b70*/  IMAD R25, R25, UR15, R24 ;  /* 0x0000000f19197c24 */ /* 0x000fe2000f8e0218 */
[----:B-1----:R-:W-:Y:S02]  /*7b80*/  LEA R8, P1, R16, UR16, 0x2 ;  /* 0x0000001010087c11 */ /* 0x002fe4000f8210ff */
[----:B------:R-:W-:Y:S02]  /*7b90*/  FFMA.FTZ R20, R64, R9, R2 ;  /* 0x0000000940147223 */ /* 0x000fe40000010002 */
[----:B------:R-:W-:-:S04]  /*7ba0*/  IADD3 R25, PT, PT, R17, R25, RZ ;  /* 0x0000001911197210 */ /* 0x000fc80007ffe0ff */
[----:B------:R-:W-:-:S05]  /*7bb0*/  LEA.HI.X R9, R16, UR17, R25, 0x2, P1 ;  /* 0x0000001110097c11 */ /* 0x000fca00088f1419 */
[----:B------:R2:W-:Y:S02]  /*7bc0*/  STG.E.64 desc[UR12][R8.64], R20 ;  /* 0x0000001408007986 */ /* 0x0005e4000c101b0c */
.L_x_3838:
[----:B------:R-:W-:Y:S05]  /*7bd0*/  BSYNC.RECONVERGENT B1 ;  /* 0x0000000000017941 */ /* 0x000fea0003800200 */
.L_x_3837:
[----:B------:R-:W-:Y:S04]  /*7be0*/  BSSY.RECONVERGENT B1, `(.L_x_3839) ;  /* 0x0000013000017945 */ /* 0x000fe80003800200 */
[----:B------:R-:W-:Y:S05]  /*7bf0*/  @P6 BRA `(.L_x_3840) ;  /* 0x0000000000446947 */ /* 0x000fea0003800000 */
[----:B------:R-:W0:Y:S01]  /*7c00*/  LDCU.64 UR14, c[0x0][0x3e0] ;  /* 0x00007c00ff0e77ac */ /* 0x000e220008000a00 */
[----:B-12---:R-:W-:Y:S01]  /*7c10*/  MOV R8, R4 ;  /* 0x0000000400087202 */ /* 0x006fe20000000f00 */
        /* <DEDUP_REMOVED lines=15> */
.L_x_3840:
[----:B------:R-:W-:Y:S05]  /*7d10*/  BSYNC.RECONVERGENT B1 ;  /* 0x0000000000017941 */ /* 0x000fea0003800200 */
.L_x_3839:
        /* <DEDUP_REMOVED lines=19> */
.L_x_3842:
[----:B------:R-:W-:Y:S05]  /*7e50*/  BSYNC.RECONVERGENT B1 ;  /* 0x0000000000017941 */ /* 0x000fea0003800200 */
.L_x_3841:
[----:B------:R-:W-:Y:S05]  /*7e60*/  @P4 BRA `(.L_x_3843) ;  /* 0x0000004400604947 */ /* 0x000fea0003800000 */
[----:B------:R-:W1:Y:S01]  /*7e70*/  LDCU.64 UR10, c[0x0][0x3e0] ;  /* 0x00007c00ff0a77ac */ /* 0x000e620008000a00 */
[----:B------:R-:W-:Y:S01]  /*7e80*/  MOV R5, R7 ;  /* 0x0000000700057202 */ /* 0x000fe20000000f00 */
[----:B------:R-:W-:Y:S01]  /*7e90*/  FADD.FTZ R62, R62, -UR6 ;  /* 0x800000063e3e7e21 */ /* 0x000fe20008010000 */
[----:B------:R-:W-:Y:S01]  /*7ea0*/  FADD.FTZ R63, R63, -UR6 ;  /* 0x800000063f3f7e21 */ /* 0x000fe20008010000 */
[----:B------:R-:W0:Y:S01]  /*7eb0*/  LDCU.64 UR14, c[0x0][0x380] ;  /* 0x00007000ff0e77ac */ /* 0x000e220008000a00 */
[----:B-1234-:R-:W-:Y:S02]  /*7ec0*/  IMAD R9, R10, UR10, RZ ;  /* 0x0000000a0a097c24 */ /* 0x01efe4000f8e02ff */
[----:B------:R-:W-:-:S04]  /*7ed0*/  IMAD.WIDE.U32 R6, R0, UR10, R4 ;  /* 0x0000000a00067c25 */ /* 0x000fc8000f8e0004 */
[----:B------:R-:W-:Y:S01]  /*7ee0*/  FMUL.FTZ R5, R62, UR7 ;  /* 0x000000073e057c20 */ /* 0x000fe20008410000 */
[----:B------:R-:W-:Y:S01]  /*7ef0*/  IMAD R9, R0, UR11, R9 ;  /* 0x0000000b00097c24 */ /* 0x000fe2000f8e0209 */
[----:B0-----:R-:W-:Y:S01]  /*7f00*/  LEA R4, P1, R6, UR14, 0x2 ;  /* 0x0000000e06047c11 */ /* 0x001fe2000f8210ff */
[----:B------:R-:W-:Y:S01]  /*7f10*/  FMUL.FTZ R0, R63, UR7 ;  /* 0x000000073f007c20 */ /* 0x000fe20008410000 */
[----:B-----5:R-:W-:Y:S02]  /*7f20*/  FFMA.FTZ R2, R64, R5, R2 ;  /* 0x0000000540027223 */ /* 0x020fe40000010002 */
[----:B------:R-:W-:Y:S01]  /*7f30*/  IADD3 R9, PT, PT, R7, R9, RZ ;  /* 0x0000000907097210 */ /* 0x000fe20007ffe0ff */
[----:B------:R-:W-:-:S03]  /*7f40*/  FFMA.FTZ R3, R65, R0, R3 ;  /* 0x0000000041037223 */ /* 0x000fc60000010003 */
[----:B------:R-:W-:-:S05]  /*7f50*/  LEA.HI.X R5, R6, UR15, R9, 0x2, P1 ;  /* 0x0000000f06057c11 */ /* 0x000fca00088f1409 */
[----:B------:R0:W-:Y:S01]  /*7f60*/  STG.E.64 desc[UR12][R4.64], R2 ;  /* 0x0000000204007986 */ /* 0x0001e2000c101b0c */
[----:B------:R-:W-:Y:S05]  /*7f70*/  BRA `(.L_x_3843) ;  /* 0x00000044001c7947 */ /* 0x000fea0003800000 */
.L_x_3780:
[----:B------:R-:W0:Y:S01]  /*7f80*/  S2R R66, SR_TID.X ;  /* 0x0000000000427919 */ /* 0x000e220000002100 */
[----:B------:R-:W1:Y:S01]  /*7f90*/  LDC R0, c[0x0][0x404] ;  /* 0x00010100ff007b82 */ /* 0x000e620000000800 */
[----:B------:R-:W2:Y:S01]  /*7fa0*/  LDCU.64 UR10, c[0x0][0x3e8] ;  /* 0x00007d00ff0a77ac */ /* 0x000ea20008000a00 */
[----:B------:R-:W-:Y:S01]  /*7fb0*/  BSSY.RECONVERGENT B1, `(.L_x_3844) ;  /* 0x0000026000017945 */ /* 0x000fe20003800200 */
[----:B0-----:R-:W-:-:S05]  /*7fc0*/  LOP3.LUT R66, R66, 0xffff, RZ, 0xc0, !PT ;  /* 0x0000ffff42427812 */ /* 0x001fca00078ec0ff */
[----:B------:R-:W-:-:S05]  /*7fd0*/  IMAD R66, R66, 0x556, RZ ;  /* 0x0000055642427824 */ /* 0x000fca00078e02ff */
[----:B------:R-:W-:-:S05]  /*7fe0*/  SHF.R.U32.HI R66, RZ, 0x10, R66 ;  /* 0x00000010ff427819 */ /* 0x000fca0000011642 */
[----:B-1----:R-:W-:-:S05]  /*7ff0*/  IMAD R0, R0, UR8, R66 ;  /* 0x0000000800007c24 */ /* 0x002fca000f8e0242 */
[----:B--2---:R-:W-:Y:S02]  /*8000*/  ISETP.GE.U32.AND P1, PT, R0, UR10, PT ;  /* 0x0000000a00007c0c */ /* 0x004fe4000bf26070 */
        /* <DEDUP_REMOVED lines=15> */
[----:B--2---:R-:W-:-:S04]  /*8100*/  FADD.FTZ R66, R71, -UR6 ;  /* 0x8000000647427e21 */ /* 0x004fc80008010000 */
[----:B------:R-:W-:-:S04]  /*8110*/  FMUL.FTZ R67, R66, UR7 ;  /* 0x0000000742437c20 */ /* 0x000fc80008410000 */
[----:B-----5:R-:W-:-:S04]  /*8120*/  FFMA.FTZ R66, R64, R67, R2 ;  /* 0x0000004340427223 */ /* 0x020fc80000010002 */
[----:B------:R-:W-:-:S06]  /*8130*/  FMUL.FTZ R67, R66, -1.4426950216293334961 ;  /* 0xbfb8aa3b42437820 */ /* 0x000fcc0000410000 */
[----:B------:R-:W0:Y:S02]  /*8140*/  MUFU.EX2 R67, R67 ;  /* 0x0000004300437308 */ /* 0x000e240000000800 */
[----:B0-----:R-:W-:-:S04]  /*8150*/  FADD.FTZ R67, R67, 1 ;  /* 0x3f80000043437421 */ /* 0x001fc80000010000 */
[----:B------:R3:W0:Y:S02]  /*8160*/  MUFU.RCP R71, R67 ;  /* 0x0000004300477308 */ /* 0x0006240000001000 */
[----:B---3--:R-:W-:-:S04]  /*8170*/  FADD.FTZ R67, R72, -UR6 ;  /* 0x8000000648437e21 */ /* 0x008fc80008010000 */
[----:B------:R-:W-:-:S04]  /*8180*/  FMUL.FTZ R67, R67, UR7 ;  /* 0x0000000743437c20 */ /* 0x000fc80008410000 */
[----:B------:R-:W-:Y:S01]  /*8190*/  FFMA.FTZ R67, R65, R67, R3 ;  /* 0x0000004341437223 */ /* 0x000fe20000010003 */
[----:B0-----:R-:W-:-:S03]  /*81a0*/  FMUL.FTZ R66, R66, R71 ;  /* 0x0000004742427220 */ /* 0x001fc60000410000 */
[----:B------:R-:W-:-:S06]  /*81b0*/  FMUL.FTZ R71, R67, -1.4426950216293334961 ;  /* 0xbfb8aa3b43477820 */ /* 0x000fcc0000410000 */
[----:B------:R-:W0:Y:S02]  /*81c0*/  MUFU.EX2 R71, R71 ;  /* 0x0000004700477308 */ /* 0x000e240000000800 */
[----:B0-----:R-:W-:-:S06]  /*81d0*/  FADD.FTZ R71, R71, 1 ;  /* 0x3f80000047477421 */ /* 0x001fcc0000010000 */
[----:B------:R-:W0:Y:S02]  /*81e0*/  MUFU.RCP R71, R71 ;  /* 0x0000004700477308 */ /* 0x000e240000001000 */
[----:B0-----:R-:W-:-:S05]  /*81f0*/  FMUL.FTZ R67, R67, R71 ;  /* 0x0000004743437220 */ /* 0x001fca0000410000 */
[----:B------:R0:W-:Y:S02]  /*8200*/  STG.E.64 desc[UR12][R68.64], R66 ;  /* 0x0000004244007986 */ /* 0x0001e4000c101b0c */
.L_x_3845:
[----:B------:R-:W-:Y:S05]  /*8210*/  BSYNC.RECONVERGENT B1 ;  /* 0x0000000000017941 */ /* 0x000fea0003800200 */
.L_x_3844:
        /* <DEDUP_REMOVED lines=18> */
[----:B--2---:R-:W-:-:S04]  /*8340*/  FADD.FTZ R66, R71, -UR6 ;  /* 0x8000000647427e21 */ /* 0x004fc80008010000 */
[----:B------:R-:W-:-:S04]  /*8350*/  FMUL.FTZ R67, R66, UR7 ;  /* 0x0000000742437c20 */ /* 0x000fc80008410000 */
[----:B-----5:R-:W-:Y:S01]  /*8360*/  FFMA.FTZ R66, R64, R67, R2 ;  /* 0x0000004340427223 */ /* 0x020fe20000010002 */
[----:B---3--:R-:W-:-:S03]  /*8370*/  FADD.FTZ R67, R73, -UR6 ;  /* 0x8000000649437e21 */ /* 0x008fc60008010000 */
[----:B------:R-:W-:Y:S01]  /*8380*/  FMUL.FTZ R72, R66, -1.4426950216293334961 ;  /* 0xbfb8aa3b42487820 */ /* 0x000fe20000410000 */
[----:B------:R-:W-:-:S04]  /*8390*/  FMUL.FTZ R67, R67, UR7 ;  /* 0x0000000743437c20 */ /* 0x000fc80008410000 */
[----:B------:R-:W-:Y:S01]  /*83a0*/  FFMA.FTZ R67, R65, R67, R3 ;  /* 0x0000004341437223 */ /* 0x000fe20000010003 */
[----:B------:R-:W0:Y:S03]  /*83b0*/  MUFU.EX2 R72, R72 ;  /* 0x0000004800487308 */ /* 0x000e260000000800 */
[----:B------:R-:W-:-:S06]  /*83c0*/  FMUL.FTZ R73, R67, -1.4426950216293334961 ;  /* 0xbfb8aa3b43497820 */ /* 0x000fcc0000410000 */
[----:B------:R-:W1:Y:S01]  /*83d0*/  MUFU.EX2 R73, R73 ;  /* 0x0000004900497308 */ /* 0x000e620000000800 */
[----:B0-----:R-:W-:-:S06]  /*83e0*/  FADD.FTZ R71, R72, 1 ;  /* 0x3f80000048477421 */ /* 0x001fcc0000010000 */
[----:B------:R-:W0:Y:S01]  /*83f0*/  MUFU.RCP R71, R71 ;  /* 0x0000004700477308 */ /* 0x000e220000001000 */
[----:B-1----:R-:W-:-:S07]  /*8400*/  FADD.FTZ R73, R73, 1 ;  /* 0x3f80000049497421 */ /* 0x002fce0000010000 */
[----:B------:R-:W1:Y:S01]  /*8410*/  MUFU.RCP R72, R73 ;  /* 0x0000004900487308 */ /* 0x000e620000001000 */
[----:B0-----:R-:W-:Y:S01]  /*8420*/  FMUL.FTZ R66, R66, R71 ;  /* 0x0000004742427220 */ /* 0x001fe20000410000 */
[----:B-1----:R-:W-:-:S05]  /*8430*/  FMUL.FTZ R67, R67, R72 ;  /* 0x0000004843437220 */ /* 0x002fca0000410000 */
[----:B------:R0:W-:Y:S02]  /*8440*/  STG.E.64 desc[UR12][R68.64], R66 ;  /* 0x0000004244007986 */ /* 0x0001e4000c101b0c */
.L_x_3847:
[----:B------:R-:W-:Y:S05]  /*8450*/  BSYNC.RECONVERGENT B1 ;  /* 0x0000000000017941 */ /* 0x000fea0003800200 */
.L_x_3846:
        /* <DEDUP_REMOVED lines=33> */
.L_x_3849:
[----:B------:R-:W-:Y:S05]  /*8670*/  BSYNC.RECONVERGENT B1 ;  /* 0x0000000000017941 */ /* 0x000fea0003800200 */
.L_x_3848:
        /* <DEDUP_REMOVED lines=37> */
.L_x_3851:
[----:B------:R-:W-:Y:S05]  /*88d0*/  BSYNC.RECONVERGENT B1 ;  /* 0x0000000000017941 */ /* 0x000fea0003800200 */
.L_x_3850:
[----:B------:R-:W-:Y:S01]  /*88e0*/  BSSY.RECONVERGENT B1, `(.L_x_3852) ;  /* 0x000001e000017945 */ /* 0x000fe20003800200 */
[----:B------:R-:W-:-:S03]  /*88f0*/  IADD3 R71, PT, PT, R0, 0x50, RZ ;  /* 0x0000005000477810 */ /* 0x000fc60007ffe0ff */
[----:B------:R-:W-:Y:S05]  /*8900*/  @P2 BRA `(.L_x_3853) ;  /* 0x00000000006c2947 */ /* 0x000fea0003800000 */
[----:B------:R-:W-:Y:S01]  /*8910*/  FADD.FTZ R8, R8, -UR6 ;  /* 0x8000000608087e21 */ /* 0x000fe20008010000 */
[----:B------:R-:W1:Y:S03]  /*8920*/  LDCU.64 UR14, c[0x0][0x3e0] ;  /* 0x00007c00ff0e77ac */ /* 0x000e660008000a00 */
[----:B0-----:R-:W-:Y:S01]  /*8930*/  FMUL.FTZ R69, R8, UR7 ;  /* 0x0000000708457c20 */ /* 0x001fe20008410000 */
[----:B------:R-:W-:Y:S01]  /*8940*/  FADD.FTZ R8, R9, -UR6 ;  /* 0x8000000609087e21 */ /* 0x000fe20008010000 */
[----:B------:R-:W0:Y:S02]  /*8950*/  LDCU.64 UR16, c[0x0][0x380] ;  /* 0x00007000ff1077ac */ /* 0x000e240008000a00 */
[----:B-----5:R-:W-:Y:S01]  /*8960*/  FFMA.FTZ R9, R64, R69, R2 ;  /* 0x0000004540097223 */ /* 0x020fe20000010002 */
[----:B------:R-:W-:Y:S01]  /*8970*/  FMUL.FTZ R8, R8, UR7 ;  /* 0x0000000708087c20 */ /* 0x000fe20008410000 */
        /* <DEDUP_REMOVED lines=20> */
.L_x_3853:
[----:B------:R-:W-:Y:S05]  /*8ac0*/  BSYNC.RECONVERGENT B1 ;  /* 0x0000000000017941 */ /* 0x000fea0003800200 */
.L_x_3852:
[----:B------:R-:W-:Y:S01]  /*8ad0*/  ISETP.GE.U32.AND P1, PT, R71, UR10, PT ;  /* 0x0000000a47007c0c */ /* 0x000fe2000bf26070 */
[----:B------:R-:W-:Y:S01]  /*8ae0*/  BSSY.RECONVERGENT B1, `(.L_x_3854) ;  /* 0x0000027000017945 */ /* 0x000fe20003800200 */
[----:B0-----:R-:W-:Y:S02]  /*8af0*/  SHF.R.S32.HI R69, RZ, 0x1f, R71 ;  /* 0x0000001fff457819 */ /* 0x001fe40000011447 */
[C---:B------:R-:W-:Y:S02]  /*8b00*/  IADD3 R9, PT, PT, R0.reuse, 0x60, RZ ;  /* 0x0000006000097810 */ /* 0x040fe40007ffe0ff */
[----:B------:R-:W-:Y:S02]  /*8b10*/  ISETP.GE.AND.EX P1, PT, R69, UR11, PT, P1 ;  /* 0x0000000b45007c0c */ /* 0x000fe4000bf26310 */
[----:B-1----:R-:W-:Y:S02]  /*8b20*/  IADD3 R66, PT, PT, R0, 0x70, RZ ;  /* 0x0000007000427810 */ /* 0x002fe40007ffe0ff */
        /* <DEDUP_REMOVED lines=34> */
.L_x_3855:
[----:B------:R-:W-:Y:S05]  /*8d50*/  BSYNC.RECONVERGENT B1 ;  /* 0x0000000000017941 */ /* 0x000fea0003800200 */
.L_x_3854:
[----:B------:R-:W-:Y:S01]  /*8d60*/  BSSY.RECONVERGENT B1, `(.L_x_3856) ;  /* 0x000001f000017945 */ /* 0x000fe20003800200 */
[C---:B------:R-:W-:Y:S02]  /*8d70*/  IADD3 R71, PT, PT, R0.reuse, 0x80, RZ ;  /* 0x0000008000477810 */ /* 0x040fe40007ffe0ff */
[----:B------:R-:W-:Y:S01]  /*8d80*/  IADD3 R8, PT, PT, R0, 0x90, RZ ;  /* 0x0000009000087810 */ /* 0x000fe20007ffe0ff */
[----:B------:R-:W-:Y:S06]  /*8d90*/  @P2 BRA `(.L_x_3857) ;  /* 0x00000000006c2947 */ /* 0x000fec0003800000 */
[----:B------:R-:W-:Y:S01]  /*8da0*/  FADD.FTZ R12, R12, -UR6 ;  /* 0x800000060c0c7e21 */ /* 0x000fe20008010000 */
[----:B------:R-:W-:Y:S01]  /*8db0*/  FADD.FTZ R13, R13, -UR6 ;  /* 0x800000060d0d7e21 */ /* 0x000fe20008010000 */
[----:B------:R-:W1:Y:S02]  /*8dc0*/  LDCU.64 UR14, c[0x0][0x3e0] ;  /* 0x00007c00ff0e77ac */ /* 0x000e640008000a00 */
[----:B0-----:R-:W-:Y:S01]  /*8dd0*/  FMUL.FTZ R11, R12, UR7 ;  /* 0x000000070c0b7c20 */ /* 0x001fe20008410000 */
[----:B------:R-:W-:Y:S01]  /*8de0*/  FMUL.FTZ R12, R13, UR7 ;  /* 0x000000070d0c7c20 */ /* 0x000fe20008410000 */
[----:B------:R-:W0:Y:S02]  /*8df0*/  LDCU.64 UR16, c[0x0][0x380] ;  /* 0x00007000ff1077ac */ /* 0x000e240008000a00 */
[----:B-----5:R-:W-:Y:S01]  /*8e00*/  FFMA.FTZ R72, R64, R11, R2 ;  /* 0x0000000b40487223 */ /* 0x020fe20000010002 */
        /* <DEDUP_REMOVED lines=9> */
[----:B-1----:R-:W-:Y:S01]  /*8ea0*/  FADD.FTZ R74, R11, 1 ;  /* 0x3f8000000b4a7421 */ /* 0x002fe20000010000 */
[----:B------:R-:W-:-:S03]  /*8eb0*/  MOV R11, R7 ;  /* 0x00000007000b7202 */ /* 0x000fc60000000f00 */
[----:B------:R-:W1:Y:S01]  /*8ec0*/  MUFU.RCP R73, R73 ;  /* 0x0000004900497308 */ /* 0x000e620000001000 */
[----:B------:R-:W-:-:S07]  /*8ed0*/  IMAD.WIDE.U32 R12, R9, UR14, R10 ;  /* 0x0000000e090c7c25 */ /* 0x000fce000f8e000a */
[----:B------:R-:W2:Y:S01]  /*8ee0*/  MUFU.RCP R74, R74 ;  /* 0x0000004a004a7308 */ /* 0x000ea20000001000 */
[----:B------:R-:W-:Y:S02]  /*8ef0*/  IADD3 R67, PT, PT, R13, R67, RZ ;  /* 0x000000430d437210 */ /* 0x000fe40007ffe0ff */
[----:B0-----:R-:W-:-:S04]  /*8f00*/  LEA R10, P1, R12, UR16, 0x2 ;  /* 0x000000100c0a7c11 */ /* 0x001fc8000f8210ff */
[----:B------:R-:W-:Y:S01]  /*8f10*/  LEA.HI.X R11, R12, UR17, R67, 0x2, P1 ;  /* 0x000000110c0b7c11 */ /* 0x000fe200088f1443 */
[----:B-1----:R-:W-:Y:S01]  /*8f20*/  FMUL.FTZ R12, R72, R73 ;  /* 0x00000049480c7220 */ /* 0x002fe20000410000 */
[----:B--2---:R-:W-:-:S05]  /*8f30*/  FMUL.FTZ R13, R69, R74 ;  /* 0x0000004a450d7220 */ /* 0x004fca0000410000 */
[----:B------:R1:W-:Y:S02]  /*8f40*/  STG.E.64 desc[UR12][R10.64], R12 ;  /* 0x0000000c0a007986 */ /* 0x0003e4000c101b0c */
.L_x_3857:
[----:B------:R-:W-:Y:S05]  /*8f50*/  BSYNC.RECONVERGENT B1 ;  /* 0x0000000000017941 */ /* 0x000fea0003800200 */
.L_x_3856:
[----:B------:R-:W-:Y:S04]  /*8f60*/  BSSY.RECONVERGENT B1, `(.L_x_3858) ;  /* 0x000001d000017945 */ /* 0x000fe80003800200 */
[----:B------:R-:W-:Y:S05]  /*8f70*/  @P3 BRA `(.L_x_3859) ;  /* 0x00000000006c3947 */ /* 0x000fea0003800000 */
[----:B------:R-:W-:Y:S01]  /*8f80*/  FADD.FTZ R14, R14, -UR6 ;  /* 0x800000060e0e7e21 */ /* 0x000fe20008010000 */
[----:B------:R-:W-:Y:S01]  /*8f90*/  FADD.FTZ R15, R15, -UR6 ;  /* 0x800000060f0f7e21 */ /* 0x000fe20008010000 */
[----:B------:R-:W2:Y:S01]  /*8fa0*/  LDCU.64 UR14, c[0x0][0x3e0] ;  /* 0x00007c00ff0e77ac */ /* 0x000ea20008000a00 */
[----:B01----:R-:W-:Y:S01]  /*8fb0*/  MOV R11, R7 ;  /* 0x00000007000b7202 */ /* 0x003fe20000000f00 */
[----:B------:R-:W-:Y:S01]  /*8fc0*/  FMUL.FTZ R9, R14, UR7 ;  /* 0x000000070e097c20 */ /* 0x000fe20008410000 */
[----:B------:R-:W-:Y:S01]  /*8fd0*/  FMUL.FTZ R12, R15, UR7 ;  /* 0x000000070f0c7c20 */ /* 0x000fe20008410000 */
[----:B------:R-:W0:Y:S02]  /*8fe0*/  LDCU.64 UR16, c[0x0][0x380] ;  /* 0x00007000ff1077ac */ /* 0x000e240008000a00 */
        /* <DEDUP_REMOVED lines=12> */
[----:B------:R-:W-:-:S03]  /*90b0*/  IMAD.WIDE.U32 R10, R66, UR14, R10 ;  /* 0x0000000e420a7c25 */ /* 0x000fc6000f8e000a */
[----:B0-----:R-:W-:-:S04]  /*90c0*/  LEA R12, P1, R10, UR16, 0x2 ;  /* 0x000000100a0c7c11 */ /* 0x001fc8000f8210ff */
[----:B------:R-:W0:Y:S01]  /*90d0*/  MUFU.RCP R72, R67 ;  /* 0x0000004300487308 */ /* 0x000e220000001000 */
[----:B------:R-:W-:-:S04]  /*90e0*/  IADD3 R13, PT, PT, R11, R13, RZ ;  /* 0x0000000d0b0d7210 */ /* 0x000fc80007ffe0ff */
[----:B------:R-:W-:Y:S01]  /*90f0*/  LEA.HI.X R13, R10, UR17, R13, 0x2, P1 ;  /* 0x000000110a0d7c11 */ /* 0x000fe200088f140d */
[----:B-1----:R-:W-:Y:S01]  /*9100*/  FMUL.FTZ R14, R14, R15 ;  /* 0x0000000f0e0e7220 */ /* 0x002fe20000410000 */
[----:B0-----:R-:W-:-:S05]  /*9110*/  FMUL.FTZ R15, R9, R72 ;  /* 0x00000048090f7220 */ /* 0x001fca0000410000 */
[----:B------:R2:W-:Y:S02]  /*9120*/  STG.E.64 desc[UR12][R12.64], R14 ;  /* 0x0000000e0c007986 */ /* 0x0005e4000c101b0c */
.L_x_3859:
[----:B------:R-:W-:Y:S05]  /*9130*/  BSYNC.RECONVERGENT B1 ;  /* 0x0000000000017941 */ /* 0x000fea0003800200 */
.L_x_3858:
[----:B------:R-:W-:Y:S01]  /*9140*/  ISETP.GE.U32.AND P5, PT, R71, UR10, PT ;  /* 0x0000000a47007c0c */ /* 0x000fe2000bfa6070 */
[----:B------:R-:W-:Y:S01]  /*9150*/  BSSY.RECONVERGENT B1, `(.L_x_3860) ;  /* 0x0000032000017945 */ /* 0x000fe20003800200 */
[----:B------:R-:W-:Y:S02]  /*9160*/  SHF.R.S32.HI R66, RZ, 0x1f, R71 ;  /* 0x0000001fff427819 */ /* 0x000fe40000011447 */
[----:B------:R-:W-:Y:S02]  /*9170*/  IADD3 R9, PT, PT, R0, 0xa0, RZ ;  /* 0x000000a000097810 */ /* 0x000fe40007ffe0ff */
[----:B------:R-:W-:Y:S02]  /*9180*/  ISETP.GE.AND.EX P5, PT, R66, UR11, PT, P5 ;  /* 0x0000000b42007c0c */ /* 0x000fe4000bfa6350 */
[C---:B01----:R-:W-:Y:S02]  /*9190*/  IADD3 R10, PT, PT, R0.reuse, 0xb0, RZ ;  /* 0x000000b0000a7810 */ /* 0x043fe40007ffe0ff */
[----:B------:R-:W-:-:S02]  /*91a0*/  IADD3 R11, PT, PT, R0, 0xc0, RZ ;  /* 0x000000c0000b7810 */ /* 0x000fc40007ffe0ff */
[----:B--2---:R-:W-:Y:S02]  /*91b0*/  IADD3 R12, PT, PT, R0, 0xd0, RZ ;  /* 0x000000d0000c7810 */ /* 0x004fe40007ffe0ff */
        /* <DEDUP_REMOVED lines=43> */
.L_x_3861:
[----:B------:R-:W-:Y:S05]  /*9470*/  BSYNC.RECONVERGENT B1 ;  /* 0x0000000000017941 */ /* 0x000fea0003800200 */
.L_x_3860:
[----:B------:R-:W-:Y:S01]  /*9480*/  BSSY.RECONVERGENT B1, `(.L_x_3862) ;  /* 0x000001f000017945 */ /* 0x000fe20003800200 */
[C---:B0-----:R-:W-:Y:S02]  /*9490*/  IADD3 R66, PT, PT, R0.reuse, 0xe0, RZ ;  /* 0x000000e000427810 */ /* 0x041fe40007ffe0ff */
[----:B------:R-:W-:Y:S01]  /*94a0*/  IADD3 R67, PT, PT, R0, 0xf0, RZ ;  /* 0x000000f000437810 */ /* 0x000fe20007ffe0ff */
        /* <DEDUP_REMOVED lines=28> */
.L_x_3863:
[----:B------:R-:W-:Y:S05]  /*9670*/  BSYNC.RECONVERGENT B1 ;  /* 0x0000000000017941 */ /* 0x000fea0003800200 */
.L_x_3862:
[----:B------:R-:W-:Y:S04]  /*9680*/  BSSY.RECONVERGENT B1, `(.L_x_3864) ;  /* 0x000001d000017945 */ /* 0x000fe80003800200 */
[----:B------:R-:W-:Y:S05]  /*9690*/  @P1 BRA `(.L_x_3865) ;  /* 0x00000000006c1947 */ /* 0x000fea0003800000 */
[----:B------:R-:W-:Y:S01]  /*96a0*/  FADD.FTZ R20, R20, -UR6 ;  /* 0x8000000614147e21 */ /* 0x000fe20008010000 */
[----:B------:R-:W-:Y:S01]  /*96b0*/  FADD.FTZ R21, R21, -UR6 ;  /* 0x8000000615157e21 */ /* 0x000fe20008010000 */
[----:B------:R-:W1:Y:S01]  /*96c0*/  LDCU.64 UR14, c[0x0][0x3e0] ;  /* 0x00007c00ff0e77ac */ /* 0x000e620008000a00 */
[----:B0-----:R-:W-:Y:S01]  /*96d0*/  MOV R17, R7 ;  /* 0x0000000700117202 */ /* 0x001fe20000000f00 */
[----:B------:R-:W-:Y:S01]  /*96e0*/  FMUL.FTZ R13, R20, UR7 ;  /* 0x00000007140d7c20 */ /* 0x000fe20008410000 */
[----:B------:R-:W-:Y:S01]  /*96f0*/  FMUL.FTZ R16, R21, UR7 ;  /* 0x0000000715107c20 */ /* 0x000fe20008410000 */
[----:B------:R-:W0:Y:S02]  /*9700*/  LDCU.64 UR16, c[0x0][0x380] ;  /* 0x00007000ff1077ac */ /* 0x000e240008000a00 */
[----:B-----5:R-:W-:Y:S01]  /*9710*/  FFMA.FTZ R18, R64, R13, R2 ;  /* 0x0000000d40127223 */ /* 0x020fe20000010002 */
[----:B------:R-:W-:Y:S01]  /*9720*/  FFMA.FTZ R13, R65, R16, R3 ;  /* 0x00000010410d7223 */ /* 0x000fe20000010003 */
[----:B------:R-:W-:-:S02]  /*9730*/  MOV R16, R4 ;  /* 0x0000000400107202 */ /* 0x000fc40000000f00 */
[----:B------:R-:W-:Y:S01]  /*9740*/  FMUL.FTZ R8, R18, -1.4426950216293334961 ;  /* 0xbfb8aa3b12087820 */ /* 0x000fe20000410000 */
[----:B------:R-:W-:-:S05]  /*9750*/  FMUL.FTZ R20, R13, -1.4426950216293334961 ;  /* 0xbfb8aa3b0d147820 */ /* 0x000fca0000410000 */
[----:B------:R-:W2:Y:S01]  /*9760*/  MUFU.EX2 R8, R8 ;  /* 0x0000000800087308 */ /* 0x000ea20000000800 */
[----:B-1----:R-:W-:-:S03]  /*9770*/  IMAD R14, R14, UR14, RZ ;  /* 0x0000000e0e0e7c24 */ /* 0x002fc6000f8e02ff */
[----:B------:R-:W1:Y:S01]  /*9780*/  MUFU.EX2 R20, R20 ;  /* 0x0000001400147308 */ /* 0x000e620000000800 */
[----:B------:R-:W-:-:S04]  /*9790*/  IMAD.WIDE.U32 R16, R9, UR14, R16 ;  /* 0x0000000e09107c25 */ /* 0x000fc8000f8e0010 */
[----:B------:R-:W-:Y:S02]  /*97a0*/  IMAD R9, R9, UR15, R14 ;  /* 0x0000000f09097c24 */ /* 0x000fe4000f8e020e */
[----:B--2---:R-:W-:Y:S01]  /*97b0*/  FADD.FTZ R19, R8, 1 ;  /* 0x3f80000008137421 */ /* 0x004fe20000010000 */
[----:B0-----:R-:W-:Y:S02]  /*97c0*/  LEA R8, P1, R16, UR16, 0x2 ;  /* 0x0000001010087c11 */ /* 0x001fe4000f8210ff */
[----:B------:R-:W-:Y:S01]  /*97d0*/  IADD3 R9, PT, PT, R17, R9, RZ ;  /* 0x0000000911097210 */ /* 0x000fe20007ffe0ff */
[----:B-1----:R-:W-:Y:S02]  /*97e0*/  FADD.FTZ R21, R20, 1 ;  /* 0x3f80000014157421 */ /* 0x002fe40000010000 */
[----:B------:R-:W0:Y:S01]  /*97f0*/  MUFU.RCP R19, R19 ;  /* 0x0000001300137308 */ /* 0x000e220000001000 */
[----:B------:R-:W-:-:S07]  /*9800*/  LEA.HI.X R9, R16, UR17, R9, 0x2, P1 ;  /* 0x0000001110097c11 */ /* 0x000fce00088f1409 */
[----:B------:R-:W1:Y:S01]  /*9810*/  MUFU.RCP R72, R21 ;  /* 0x0000001500487308 */ /* 0x000e620000001000 */
[----:B0-----:R-:W-:Y:S01]  /*9820*/  FMUL.FTZ R16, R18, R19 ;  /* 0x0000001312107220 */ /* 0x001fe20000410000 */
[----:B-1----:R-:W-:-:S05]  /*9830*/  FMUL.FTZ R17, R13, R72 ;  /* 0x000000480d117220 */ /* 0x002fca0000410000 */
[----:B------:R1:W-:Y:S02]  /*9840*/  STG.E.64 desc[UR12][R8.64], R16 ;  /* 0x0000001008007986 */ /* 0x0003e4000c101b0c */
.L_x_3865:
[----:B------:R-:W-:Y:S05]  /*9850*/  BSYNC.RECONVERGENT B1 ;  /* 0x0000000000017941 */ /* 0x000fea0003800200 */
.L_x_3864:
[----:B------:R-:W-:Y:S04]  /*9860*/  BSSY.RECONVERGENT B1, `(.L_x_3866) ;  /* 0x000001d000017945 */ /* 0x000fe80003800200 */
[----:B------:R-:W-:Y:S05]  /*9870*/  @P6 BRA `(.L_x_3867) ;  /* 0x00000000006c6947 */ /* 0x000fea0003800000 */
[----:B------:R-:W-:Y:S01]  /*9880*/  FADD.FTZ R22, R22, -UR6 ;  /* 0x8000000616167e21 */ /* 0x000fe20008010000 */
[----:B------:R-:W-:Y:S01]  /*9890*/  FADD.FTZ R23, R23, -UR6 ;  /* 0x8000000617177e21 */ /* 0x000fe20008010000 */
[----:B------:R-:W2:Y:S01]  /*98a0*/  LDCU.64 UR14, c[0x0][0x3e0] ;  /* 0x00007c00ff0e77ac */ /* 0x000ea20008000a00 */
[----:B-1----:R-:W-:Y:S01]  /*98b0*/  MOV R9, R7 ;  /* 0x0000000700097202 */ /* 0x002fe20000000f00 */
[----:B------:R-:W-:Y:S01]  /*98c0*/  FMUL.FTZ R13, R22, UR7 ;  /* 0x00000007160d7c20 */ /* 0x000fe20008410000 */
[----:B0-----:R-:W-:Y:S01]  /*98d0*/  FMUL.FTZ R16, R23, UR7 ;  /* 0x0000000717107c20 */ /* 0x001fe20008410000 */
        /* <DEDUP_REMOVED lines=11> */
[----:B--2---:R-:W-:Y:S02]  /*9990*/  FADD.FTZ R20, R14, 1 ;  /* 0x3f8000000e147421 */ /* 0x004fe40000010000 */
[----:B------:R-:W1:Y:S02]  /*99a0*/  MUFU.RCP R18, R17 ;  /* 0x0000001100127308 */ /* 0x000e640000001000 */
[----:B------:R-:W-:-:S03]  /*99b0*/  IMAD.WIDE.U32 R8, R10, UR14, R8 ;  /* 0x0000000e0a087c25 */ /* 0x000fc6000f8e0008 */
[----:B0-----:R-:W-:-:S03]  /*99c0*/  LEA R14, P1, R8, UR16, 0x2 ;  /* 0x00000010080e7c11 */ /* 0x001fc6000f8210ff */
[----:B------:R-:W0:Y:S01]  /*99d0*/  MUFU.RCP R19, R20 ;  /* 0x0000001400137308 */ /* 0x000e220000001000 */
[----:B------:R-:W-:-:S04]  /*99e0*/  IADD3 R15, PT, PT, R9, R15, RZ ;  /* 0x0000000f090f7210 */ /* 0x000fc80007ffe0ff */
[----:B------:R-:W-:Y:S01]  /*99f0*/  LEA.HI.X R15, R8, UR17, R15, 0x2, P1 ;  /* 0x00000011080f7c11 */ /* 0x000fe200088f140f */
[----:B-1----:R-:W-:Y:S01]  /*9a00*/  FMUL.FTZ R18, R13, R18 ;  /* 0x000000120d127220 */ /* 0x002fe20000410000 */
[----:B0-----:R-:W-:-:S05]  /*9a10*/  FMUL.FTZ R19, R16, R19 ;  /* 0x0000001310137220 */ /* 0x001fca0000410000 */
[----:B------:R2:W-:Y:S02]  /*9a20*/  STG.E.64 desc[UR12][R14.64], R18 ;  /* 0x000000120e007986 */ /* 0x0005e4000c101b0c */
.L_x_3867:
[----:B------:R-:W-:Y:S05]  /*9a30*/  BSYNC.RECONVERGENT B1 ;  /* 0x0000000000017941 */ /* 0x000fea0003800200 */
.L_x_3866:
[----:B------:R-:W-:Y:S04]  /*9a40*/  BSSY.RECONVERGENT B1, `(.L_x_3868) ;  /* 0x000001d000017945 */ /* 0x000fe80003800200 */
[----:B------:R-:W-:Y:S05]  /*9a50*/  @P3 BRA `(.L_x_3869) ;  /* 0x00000000006c3947 */ /* 0x000fea0003800000 */
[----:B------:R-:W-:Y:S01]  /*9a60*/  FADD.FTZ R24, R24, -UR6 ;  /* 0x8000000618187e21 */ /* 0x000fe20008010000 */
[----:B------:R-:W-:Y:S01]  /*9a70*/  FADD.FTZ R25, R25, -UR6 ;  /* 0x8000000619197e21 */ /* 0x000fe20008010000 */
[----:B------:R-:W3:Y:S02]  /*9a80*/  LDCU.64 UR14, c[0x0][0x3e0] ;  /* 0x00007c00ff0e77ac */ /* 0x000ee40008000a00 */
[----:B-1----:R-:W-:Y:S01]  /*9a90*/  FMUL.FTZ R9, R24, UR7 ;  /* 0x0000000718097c20 */ /* 0x002fe20008410000 */
[----:B------:R-:W-:Y:S01]  /*9aa0*/  FMUL.FTZ R10, R25, UR7 ;  /* 0x00000007190a7c20 */ /* 0x000fe20008410000 */
[----:B------:R-:W1:Y:S02]  /*9ab0*/  LDCU.64 UR16, c[0x0][0x380] ;  /* 0x00007000ff1077ac */ /* 0x000e640008000a00 */
[----:B0----5:R-:W-:Y:S01]  /*9ac0*/  FFMA.FTZ R16, R64, R9, R2 ;  /* 0x0000000940107223 */ /* 0x021fe20000010002 */
[----:B--2---:R-:W-:Y:S01]  /*9ad0*/  FFMA.FTZ R15, R65, R10, R3 ;  /* 0x0000000a410f7223 */ /* 0x004fe20000010003 */
[----:B------:R-:W-:-:S02]  /*9ae0*/  MOV R9, R7 ;  /* 0x0000000700097202 */ /* 0x000fc40000000f00 */
[----:B------:R-:W-:Y:S01]  /*9af0*/  FMUL.FTZ R8, R16, -1.4426950216293334961 ;  /* 0xbfb8aa3b10087820 */ /* 0x000fe20000410000 */
[----:B------:R-:W-:-:S05]  /*9b00*/  FMUL.FTZ R10, R15, -1.4426950216293334961 ;  /* 0xbfb8aa3b0f0a7820 */ /* 0x000fca0000410000 */
[----:B------:R-:W0:Y:S01]  /*9b10*/  MUFU.EX2 R8, R8 ;  /* 0x0000000800087308 */ /* 0x000e220000000800 */
[----:B---3--:R-:W-:-:S03]  /*9b20*/  IMAD R68, R68, UR14, RZ ;  /* 0x0000000e44447c24 */ /* 0x008fc6000f8e02ff */
        /* <DEDUP_REMOVED lines=14> */
.L_x_3869:
[----:B------:R-:W-:Y:S05]  /*9c10*/  BSYNC.RECONVERGENT B1 ;  /* 0x0000000000017941 */ /* 0x000fea0003800200 */
.L_x_3868:
[----:B------:R-:W-:Y:S04]  /*9c20*/  BSSY.RECONVERGENT B1, `(.L_x_3870) ;  /* 0x000001d000017945 */ /* 0x000fe80003800200 */
[----:B------:R-:W-:Y:S05]  /*9c30*/  @P4 BRA `(.L_x_3871) ;  /* 0x00000000006c4947 */ /* 0x000fea0003800000 */
[----:B------:R-:W-:Y:S01]  /*9c40*/  FADD.FTZ R26, R26, -UR6 ;  /* 0x800000061a1a7e21 */ /* 0x000fe20008010000 */
[----:B------:R-:W-:Y:S01]  /*9c50*/  FADD.FTZ R27, R27, -UR6 ;  /* 0x800000061b1b7e21 */ /* 0x000fe20008010000 */
[----:B------:R-:W4:Y:S02]  /*9c60*/  LDCU.64 UR14, c[0x0][0x3e0] ;  /* 0x00007c00ff0e77ac */ /* 0x000f240008000a00 */
[----:B-1-3--:R-:W-:Y:S01]  /*9c70*/  FMUL.FTZ R9, R26, UR7 ;  /* 0x000000071a097c20 */ /* 0x00afe20008410000 */
        /* <DEDUP_REMOVED lines=8> */
[----:B----4-:R-:W-:-:S03]  /*9d00*/  IMAD R69, R69, UR14, RZ ;  /* 0x0000000e45457c24 */ /* 0x010fc6000f8e02ff */
        /* <DEDUP_REMOVED lines=14> */
.L_x_3871:
[----:B------:R-:W-:Y:S05]  /*9df0*/  BSYNC.RECONVERGENT B1 ;  /* 0x0000000000017941 */ /* 0x000fea0003800200 */
.L_x_3870:
[----:B------:R-:W-:Y:S01]  /*9e00*/  ISETP.GE.U32.AND P5, PT, R66, UR10, PT ;  /* 0x0000000a42007c0c */ /* 0x000fe2000bfa6070 */
[----:B------:R-:W-:Y:S01]  /*9e10*/  BSSY.RECONVERGENT B1, `(.L_x_3872) ;  /* 0x0000034000017945 */ /* 0x000fe20003800200 */
[----:B-1-34-:R-:W-:Y:S02]  /*9e20*/  SHF.R.S32.HI R9, RZ, 0x1f, R66 ;  /* 0x0000001fff097819 */ /* 0x01afe40000011442 */
[C---:B------:R-:W-:Y:S02]  /*9e30*/  IADD3 R20, PT, PT, R0.reuse, 0x100, RZ ;  /* 0x0000010000147810 */ /* 0x040fe40007ffe0ff */
[----:B------:R-:W-:Y:S02]  /*9e40*/  ISETP.GE.AND.EX P5, PT, R9, UR11, PT, P5 ;  /* 0x0000000b09007c0c */ /* 0x000fe4000bfa6350 */
[C---:B--2---:R-:W-:Y:S02]  /*9e50*/  IADD3 R14, PT, PT, R0.reuse, 0x110, RZ ;  /* 0x00000110000e7810 */ /* 0x044fe40007ffe0ff */
        /* <DEDUP_REMOVED lines=41> */
[----:B-1----:R-:W-:Y:S02]  /*a0f0*/  LEA R10, P5, R8, UR16, 0x2 ;  /* 0x00000010080a7c11 */ /* 0x002fe4000f8a10ff */
[----:B------:R-:W-:-:S04]  /*a100*/  IADD3 R11, PT, PT, R9, R11, RZ ;  /* 0x0000000b090b7210 */ /* 0x000fc80007ffe0ff */
[----:B------:R-:W-:Y:S01]  /*a110*/  LEA.HI.X R11, R8, UR17, R11, 0x2, P5 ;  /* 0x00000011080b7c11 */ /* 0x000fe2000a8f140b */
[----:B0-----:R-:W-:Y:S01]  /*a120*/  FMUL.FTZ R9, R24, R27 ;  /* 0x0000001b18097220 */ /* 0x001fe20000410000 */
[----:B--2---:R-:W-:-:S05]  /*a130*/  FMUL.FTZ R8, R23, R26 ;  /* 0x0000001a17087220 */ /* 0x004fca0000410000 */
[----:B------:R0:W-:Y:S02]  /*a140*/  STG.E.64 desc[UR12][R10.64], R8 ;  /* 0x000000080a007986 */ /* 0x0001e4000c101b0c */
.L_x_3873:
[----:B------:R-:W-:Y:S05]  /*a150*/  BSYNC.RECONVERGENT B1 ;  /* 0x0000000000017941 */ /* 0x000fea0003800200 */
.L_x_3872:
[----:B------:R-:W-:Y:S04]  /*a160*/  BSSY.RECONVERGENT B1, `(.L_x_3874) ;  /* 0x000001d000017945 */ /* 0x000fe80003800200 */
[----:B------:R-:W-:Y:S05]  /*a170*/  @P2 BRA `(.L_x_3875) ;  /* 0x00000000006c2947 */ /* 0x000fea0003800000 */
[----:B------:R-:W-:Y:S01]  /*a180*/  FADD.FTZ R30, R30, -UR6 ;  /* 0x800000061e1e7e21 */ /* 0x000fe20008010000 */
[----:B------:R-:W-:Y:S01]  /*a190*/  FADD.FTZ R31, R31, -UR6 ;  /* 0x800000061f1f7e21 */ /* 0x000fe20008010000 */
[----:B------:R-:W1:Y:S02]  /*a1a0*/  LDCU.64 UR14, c[0x0][0x3e0] ;  /* 0x00007c00ff0e77ac */ /* 0x000e640008000a00 */
[----:B0-----:R-:W-:Y:S01]  /*a1b0*/  FMUL.FTZ R9, R30, UR7 ;  /* 0x000000071e097c20 */ /* 0x001fe20008410000 */
        /* <DEDUP_REMOVED lines=15> */
[----:B------:R-:W-:Y:S01]  /*a2b0*/  IMAD R67, R67, UR15, R22 ;  /* 0x0000000f43437c24 */ /* 0x000fe2000f8e0216 */
[----:B0-----:R-:W-:Y:S02]  /*a2c0*/  LEA R10, P2, R8, UR16, 0x2 ;  /* 0x00000010080a7c11 */ /* 0x001fe4000f8410ff */
[----:B------:R-:W0:Y:S02]  /*a2d0*/  MUFU.RCP R24, R24 ;  /* 0x0000001800187308 */ /* 0x000e240000001000 */
[----:B------:R-:W-:-:S04]  /*a2e0*/  IADD3 R67, PT, PT, R9, R67, RZ ;  /* 0x0000004309437210 */ /* 0x000fc80007ffe0ff */
[----:B------:R-:W-:Y:S01]  /*a2f0*/  LEA.HI.X R11, R8, UR17, R67, 0x2, P2 ;  /* 0x00000011080b7c11 */ /* 0x000fe200090f1443 */
[----:B-1----:R-:W-:Y:S01]  /*a300*/  FMUL.FTZ R8, R26, R23 ;  /* 0x000000171a087220 */ /* 0x002fe20000410000 */
[----:B0-----:R-:W-:-:S05]  /*a310*/  FMUL.FTZ R9, R25, R24 ;  /* 0x0000001819097220 */ /* 0x001fca0000410000 */
[----:B------:R1:W-:Y:S02]  /*a320*/  STG.E.64 desc[UR12][R10.64], R8 ;  /* 0x000000080a007986 */ /* 0x0003e4000c101b0c */
.L_x_3875:
[----:B------:R-:W-:Y:S05]  /*a330*/  BSYNC.RECONVERGENT B1 ;  /* 0x0000000000017941 */ /* 0x000fea0003800200 */
.L_x_3874:
[----:B------:R-:W-:Y:S04]  /*a340*/  BSSY.RECONVERGENT B1, `(.L_x_3876) ;  /* 0x000001d000017945 */ /* 0x000fe80003800200 */
[----:B------:R-:W-:Y:S05]  /*a350*/  @P1 BRA `(.L_x_3877) ;  /* 0x00000000006c1947 */ /* 0x000fea0003800000 */
[----:B------:R-:W-:Y:S01]  /*a360*/  FADD.FTZ R32, R32, -UR6 ;  /* 0x8000000620207e21 */ /* 0x000fe20008010000 */
[----:B------:R-:W-:Y:S01]  /*a370*/  FADD.FTZ R33, R33, -UR6 ;  /* 0x8000000621217e21 */ /* 0x000fe20008010000 */
[----:B------:R-:W2:Y:S02]  /*a380*/  LDCU.64 UR14, c[0x0][0x3e0] ;  /* 0x00007c00ff0e77ac */ /* 0x000ea40008000a00 */
[----:B01----:R-:W-:Y:S01]  /*a390*/  FMUL.FTZ R9, R32, UR7 ;  /* 0x0000000720097c20 */ /* 0x003fe20008410000 */
[----:B------:R-:W-:Y:S01]  /*a3a0*/  FMUL.FTZ R10, R33, UR7 ;  /* 0x00000007210a7c20 */ /* 0x000fe20008410000 */
[----:B------:R-:W0:Y:S02]  /*a3b0*/  LDCU.64 UR16, c[0x0][0x380] ;  /* 0x00007000ff1077ac */ /* 0x000e240008000a00 */
[----:B-----5:R-:W-:Y:S01]  /*a3c0*/  FFMA.FTZ R25, R64, R9, R2 ;  /* 0x0000000940197223 */ /* 0x020fe20000010002 */
[----:B------:R-:W-:Y:S01]  /*a3d0*/  FFMA.FTZ R26, R65, R10, R3 ;  /* 0x0000000a411a7223 */ /* 0x000fe20000010003 */
[----:B------:R-:W-:-:S02]  /*a3e0*/  MOV R9, R7 ;  /* 0x0000000700097202 */ /* 0x000fc40000000f00 */
        /* <DEDUP_REMOVED lines=18> */
.L_x_3877:
[----:B------:R-:W-:Y:S05]  /*a510*/  BSYNC.RECONVERGENT B1 ;  /* 0x0000000000017941 */ /* 0x000fea0003800200 */
.L_x_3876:
[----:B------:R-:W-:Y:S04]  /*a520*/  BSSY.RECONVERGENT B1, `(.L_x_3878) ;  /* 0x000001d000017945 */ /* 0x000fe80003800200 */
[----:B------:R-:W-:Y:S05]  /*a530*/  @P6 BRA `(.L_x_3879) ;  /* 0x00000000006c6947 */ /* 0x000fea0003800000 */
[----:B------:R-:W-:Y:S01]  /*a540*/  FADD.FTZ R34, R34, -UR6 ;  /* 0x8000000622227e21 */ /* 0x000fe20008010000 */
[----:B------:R-:W-:Y:S01]  /*a550*/  FADD.FTZ R35, R35, -UR6 ;  /* 0x8000000623237e21 */ /* 0x000fe20008010000 */
[----:B------:R-:W3:Y:S02]  /*a560*/  LDCU.64 UR14, c[0x0][0x3e0] ;  /* 0x00007c00ff0e77ac */ /* 0x000ee40008000a00 */
[----:B01----:R-:W-:Y:S01]  /*a570*/  FMUL.FTZ R9, R34, UR7 ;  /* 0x0000000722097c20 */ /* 0x003fe20008410000 */
[----:B--2---:R-:W-:Y:S01]  /*a580*/  FMUL.FTZ R10, R35, UR7 ;  /* 0x00000007230a7c20 */ /* 0x004fe20008410000 */
[----:B------:R-:W0:Y:S02]  /*a590*/  LDCU.64 UR16, c[0x0][0x380] ;  /* 0x00007000ff1077ac */ /* 0x000e240008000a00 */
[----:B-----5:R-:W-:Y:S01]  /*a5a0*/  FFMA.FTZ R23, R64, R9, R2 ;  /* 0x0000000940177223 */ /* 0x020fe20000010002 */
[----:B------:R-:W-:Y:S01]  /*a5b0*/  FFMA.FTZ R24, R65, R10, R3 ;  /* 0x0000000a41187223 */ /* 0x000fe20000010003 */
[----:B------:R-:W-:-:S02]  /*a5c0*/  MOV R9, R7 ;  /* 0x0000000700097202 */ /* 0x000fc40000000f00 */
        /* <DEDUP_REMOVED lines=18> */
.L_x_3879:
[----:B------:R-:W-:Y:S05]  /*a6f0*/  BSYNC.RECONVERGENT B1 ;  /* 0x0000000000017941 */ /* 0x000fea0003800200 */
.L_x_3878:
[----:B------:R-:W-:Y:S04]  /*a700*/  BSSY.RECONVERGENT B1, `(.L_x_3880) ;  /* 0x000001d000017945 */ /* 0x000fe80003800200 */
[----:B------:R-:W-:Y:S05]  /*a710*/  @P3 BRA `(.L_x_3881) ;  /* 0x00000000006c3947 */ /* 0x000fea0003800000 */
[----:B------:R-:W-:Y:S01]  /*a720*/  FADD.FTZ R36, R36, -UR6 ;  /* 0x8000000624247e21 */ /* 0x000fe20008010000 */
[----:B------:R-:W-:Y:S01]  /*a730*/  FADD.FTZ R37, R37, -UR6 ;  /* 0x8000000625257e21 */ /* 0x000fe20008010000 */
[----:B------:R-:W4:Y:S02]  /*a740*/  LDCU.64 UR14, c[0x0][0x3e0] ;  /* 0x00007c00ff0e77ac */ /* 0x000f240008000a00 */
[----:B01----:R-:W-:Y:S01]  /*a750*/  FMUL.FTZ R9, R36, UR7 ;  /* 0x0000000724097c20 */ /* 0x003fe20008410000 */
[----:B--23--:R-:W-:Y:S01]  /*a760*/  FMUL.FTZ R10, R37, UR7 ;  /* 0x00000007250a7c20 */ /* 0x00cfe20008410000 */
[----:B------:R-:W0:Y:S02]  /*a770*/  LDCU.64 UR16, c[0x0][0x380] ;  /* 0x00007000ff1077ac */ /* 0x000e240008000a00 */
[----:B-----5:R-:W-:Y:S01]  /*a780*/  FFMA.FTZ R21, R64, R9, R2 ;  /* 0x0000000940157223 */ /* 0x020fe20000010002 */
[----:B------:R-:W-:Y:S01]  /*a790*/  FFMA.FTZ R20, R65, R10, R3 ;  /* 0x0000000a41147223 */ /* 0x000fe20000010003 */
[----:B------:R-:W-:-:S02]  /*a7a0*/  MOV R9, R7 ;  /* 0x0000000700097202 */ /* 0x000fc40000000f00 */
        /* <DEDUP_REMOVED lines=18> */
.L_x_3881:
[----:B------:R-:W-:Y:S05]  /*a8d0*/  BSYNC.RECONVERGENT B1 ;  /* 0x0000000000017941 */ /* 0x000fea0003800200 */
.L_x_3880:
[----:B------:R-:W-:Y:S04]  /*a8e0*/  BSSY.RECONVERGENT B1, `(.L_x_3882) ;  /* 0x000001d000017945 */ /* 0x000fe80003800200 */
[----:B------:R-:W-:Y:S05]  /*a8f0*/  @P4 BRA `(.L_x_3883) ;  /* 0x00000000006c4947 */ /* 0x000fea0003800000 */
[----:B------:R-:W-:Y:S01]  /*a900*/  FADD.FTZ R38, R38, -UR6 ;  /* 0x8000000626267e21 */ /* 0x000fe20008010000 */
[----:B------:R-:W-:Y:S01]  /*a910*/  FADD.FTZ R39, R39, -UR6 ;  /* 0x8000000627277e21 */ /* 0x000fe20008010000 */
[----:B------:R-:W2:Y:S02]  /*a920*/  LDCU.64 UR14, c[0x0][0x3e0] ;  /* 0x00007c00ff0e77ac */ /* 0x000ea40008000a00 */
[----:B01----:R-:W-:Y:S01]  /*a930*/  FMUL.FTZ R9, R38, UR7 ;  /* 0x0000000726097c20 */ /* 0x003fe20008410000 */
[----:B--234-:R-:W-:Y:S01]  /*a940*/  FMUL.FTZ R10, R39, UR7 ;  /* 0x00000007270a7c20 */ /* 0x01cfe20008410000 */
[----:B------:R-:W0:Y:S02]  /*a950*/  LDCU.64 UR16, c[0x0][0x380] ;  /* 0x00007000ff1077ac */ /* 0x000e240008000a00 */
[----:B-----5:R-:W-:Y:S01]  /*a960*/  FFMA.FTZ R21, R64, R9, R2 ;  /* 0x0000000940157223 */ /* 0x020fe20000010002 */
[----:B------:R-:W-:Y:S01]  /*a970*/  FFMA.FTZ R18, R65, R10, R3 ;  /* 0x0000000a41127223 */ /* 0x000fe20000010003 */
[----:B------:R-:W-:-:S02]  /*a980*/  MOV R9, R7 ;  /* 0x0000000700097202 */ /* 0x000fc40000000f00 */
[----:B------:R-:W-:Y:S01]  /*a990*/  FMUL.FTZ R8, R21, -1.4426950216293334961 ;  /* 0xbfb8aa3b15087820 */ /* 0x000fe20000410000 */
[----:B------:R-:W-:-:S05]  /*a9a0*/  FMUL.FTZ R10, R18, -1.4426950216293334961 ;  /* 0xbfb8aa3b120a7820 */ /* 0x000fca0000410000 */
[----:B------:R-:W1:Y:S01]  /*a9b0*/  MUFU.EX2 R8, R8 ;  /* 0x0000000800087308 */ /* 0x000e620000000800 */
[----:B------:R-:W-:-:S03]  /*a9c0*/  IMAD R19, R19, UR14, RZ ;  /* 0x0000000e13137c24 */ /* 0x000fc6000f8e02ff */
        /* <DEDUP_REMOVED lines=14> */
.L_x_3883:
[----:B------:R-:W-:Y:S05]  /*aab0*/  BSYNC.RECONVERGENT B1 ;  /* 0x0000000000017941 */ /* 0x000fea0003800200 */
.L_x_3882:
[----:B------:R-:W-:Y:S01]  /*aac0*/  ISETP.GE.U32.AND P5, PT, R13, UR10, PT ;  /* 0x0000000a0d007c0c */ /* 0x000fe2000bfa6070 */
[----:B------:R-:W-:Y:S01]  /*aad0*/  BSSY.RECONVERGENT B1, `(.L_x_3884) ;  /* 0x0000034000017945 */ /* 0x000fe20003800200 */
[----:B--2---:R-:W-:Y:S02]  /*aae0*/  SHF.R.S32.HI R22, RZ, 0x1f, R13 ;  /* 0x0000001fff167819 */ /* 0x004fe4000001140d */
[----:B------:R-:W-:Y:S02]  /*aaf0*/  IADD3 R18, PT, PT, R0, 0x160, RZ ;  /* 0x0000016000127810 */ /* 0x000fe40007ffe0ff */
[----:B------:R-:W-:Y:S02]  /*ab00*/  ISETP.GE.AND.EX P5, PT, R22, UR11, PT, P5 ;  /* 0x0000000b16007c0c */ /* 0x000fe4000bfa6350 */
[C---:B------:R-:W-:Y:S02]  /*ab10*/  IADD3 R16, PT, PT, R0.reuse, 0x170, RZ ;  /* 0x0000017000107810 */ /* 0x040fe40007ffe0ff */
[----:B0---4-:R-:W-:-:S02]  /*ab20*/  IADD3 R14, PT, PT, R0, 0x180, RZ ;  /* 0x00000180000e7810 */ /* 0x011fc40007ffe0ff */
[----:B-1-3--:R-:W-:Y:S02]  /*ab30*/  IADD3 R10, PT, PT, R0, 0x190, RZ ;  /* 0x00000190000a7810 */ /* 0x00afe40007ffe0ff */
        /* <DEDUP_REMOVED lines=20> */
[----:B------:R-:W0:Y:S01]  /*ac80*/  LDCU.64 UR14, c[0x0][0x3e0] ;  /* 0x00007c00ff0e77ac */ /* 0x000e220008000a00 */
[----:B------:R-:W-:Y:S01]  /*ac90*/  MOV R23, R7 ;  /* 0x0000000700177202 */ /* 0x000fe20000000f00 */
        /* <DEDUP_REMOVED lines=10> */
[----:B------:R-:W0:Y:S03]  /*ad40*/  MUFU.EX2 R24, R24 ;  /* 0x0000001800187308 */ /* 0x000e260000000800 */
        /* <DEDUP_REMOVED lines=12> */
.L_x_3885:
[----:B------:R-:W-:Y:S05]  /*ae10*/  BSYNC.RECONVERGENT B1 ;  /* 0x0000000000017941 */ /* 0x000fea0003800200 */
.L_x_3884:
        /* <DEDUP_REMOVED lines=9> */
[----:B0----5:R-:W-:Y:S01]  /*aeb0*/  FFMA.FTZ R25, R64, R13, R2 ;  /* 0x0000000d40197223 */ /* 0x021fe20000010002 */
[----:B------:R-:W-:-:S03]  /*aec0*/  FFMA.FTZ R27, R65, R22, R3 ;  /* 0x00000016411b7223 */ /* 0x000fc60000010003 */
[----:B------:R-:W-:Y:S01]  /*aed0*/  FMUL.FTZ R13, R25, -1.4426950216293334961 ;  /* 0xbfb8aa3b190d7820 */ /* 0x000fe20000410000 */
[----:B------:R-:W-:-:S05]  /*aee0*/  FMUL.FTZ R23, R27, -1.4426950216293334961 ;  /* 0xbfb8aa3b1b177820 */ /* 0x000fca0000410000 */
[----:B------:R-:W0:Y:S01]  /*aef0*/  MUFU.EX2 R13, R13 ;  /* 0x0000000d000d7308 */ /* 0x000e220000000800 */
[----:B-1----:R-:W-:Y:S01]  /*af00*/  IMAD R29, R20, UR14, RZ ;  /* 0x0000000e141d7c24 */ /* 0x002fe2000f8e02ff */
[----:B------:R-:W-:Y:S02]  /*af10*/  MOV R20, R4 ;  /* 0x0000000400147202 */ /* 0x000fe40000000f00 */
[----:B------:R-:W1:Y:S01]  /*af20*/  MUFU.EX2 R23, R23 ;  /* 0x0000001700177308 */ /* 0x000e620000000800 */
[C---:B------:R-:W-:Y:S02]  /*af30*/  IMAD R29, R12.reuse, UR15, R29 ;  /* 0x0000000f0c1d7c24 */ /* 0x040fe4000f8e021d */
[----:B------:R-:W-:-:S03]  /*af40*/  IMAD.WIDE.U32 R20, R12, UR14, R20 ;  /* 0x0000000e0c147c25 */ /* 0x000fc6000f8e0014 */
[----:B--2---:R-:W-:Y:S01]  /*af50*/  LEA R12, P2, R20, UR16, 0x2 ;  /* 0x00000010140c7c11 */ /* 0x004fe2000f8410ff */
[----:B0-----:R-:W-:Y:S01]  /*af60*/  FADD.FTZ R22, R13, 1 ;  /* 0x3f8000000d167421 */ /* 0x001fe20000010000 */
[----:B------:R-:W-:Y:S01]  /*af70*/  IADD3 R29, PT, PT, R21, R29, RZ ;  /* 0x0000001d151d7210 */ /* 0x000fe20007ffe0ff */
[----:B-1----:R-:W-:-:S03]  /*af80*/  FADD.FTZ R24, R23, 1 ;  /* 0x3f80000017187421 */ /* 0x002fc60000010000 */
[----:B------:R-:W-:Y:S01]  /*af90*/  LEA.HI.X R13, R20, UR17, R29, 0x2, P2 ;  /* 0x00000011140d7c11 */ /* 0x000fe200090f141d */
[----:B------:R-:W0:Y:S08]  /*afa0*/  MUFU.RCP R22, R22 ;  /* 0x0000001600167308 */ /* 0x000e300000001000 */
[----:B------:R-:W1:Y:S01]  /*afb0*/  MUFU.RCP R24, R24 ;  /* 0x0000001800187308 */ /* 0x000e620000001000 */
[----:B0-----:R-:W-:Y:S01]  /*afc0*/  FMUL.FTZ R22, R25, R22 ;  /* 0x0000001619167220 */ /* 0x001fe20000410000 */
[----:B-1----:R-:W-:-:S05]  /*afd0*/  FMUL.FTZ R23, R27, R24 ;  /* 0x000000181b177220 */ /* 0x002fca0000410000 */
[----:B------:R1:W-:Y:S02]  /*afe0*/  STG.E.64 desc[UR12][R12.64], R22 ;  /* 0x000000160c007986 */ /* 0x0003e4000c101b0c */
.L_x_3887:
[----:B------:R-:W-:Y:S05]  /*aff0*/  BSYNC.RECONVERGENT B1 ;  /* 0x0000000000017941 */ /* 0x000fea0003800200 */
.L_x_3886:
[----:B------:R-:W-:Y:S04]  /*b000*/  BSSY.RECONVERGENT B1, `(.L_x_3888) ;  /* 0x000001d000017945 */ /* 0x000fe80003800200 */
[----:B------:R-:W-:Y:S05]  /*b010*/  @P1 BRA `(.L_x_3889) ;  /* 0x00000000006c1947 */ /* 0x000fea0003800000 */
[----:B------:R-:W-:Y:S01]  /*b020*/  FADD.FTZ R44, R44, -UR6 ;  /* 0x800000062c2c7e21 */ /* 0x000fe20008010000 */
[----:B------:R-:W-:Y:S01]  /*b030*/  FADD.FTZ R45, R45, -UR6 ;  /* 0x800000062d2d7e21 */ /* 0x000fe20008010000 */
[----:B------:R-:W2:Y:S02]  /*b040*/  LDCU.64 UR14, c[0x0][0x3e0] ;  /* 0x00007c00ff0e77ac */ /* 0x000ea40008000a00 */
[----:B-1----:R-:W-:Y:S01]  /*b050*/  FMUL.FTZ R13, R44, UR7 ;  /* 0x000000072c0d7c20 */ /* 0x002fe20008410000 */
[----:B------:R-:W-:Y:S01]  /*b060*/  FMUL.FTZ R20, R45, UR7 ;  /* 0x000000072d147c20 */ /* 0x000fe20008410000 */
[----:B------:R-:W1:Y:S02]  /*b070*/  LDCU.64 UR16, c[0x0][0x380] ;  /* 0x00007000ff1077ac */ /* 0x000e640008000a00 */
[----:B-----5:R-:W-:Y:S01]  /*b080*/  FFMA.FTZ R23, R64, R13, R2 ;  /* 0x0000000d40177223 */ /* 0x020fe20000010002 */
[----:B0-----:R-:W-:Y:S01]  /*b090*/  FFMA.FTZ R25, R65, R20, R3 ;  /* 0x0000001441197223 */ /* 0x001fe20000010003 */
[----:B------:R-:W-:-:S02]  /*b0a0*/  MOV R13, R7 ;  /* 0x00000007000d7202 */ /* 0x000fc40000000f00 */
[----:B------:R-:W-:Y:S01]  /*b0b0*/  FMUL.FTZ R12, R23, -1.4426950216293334961 ;  /* 0xbfb8aa3b170c7820 */ /* 0x000fe20000410000 */
[----:B------:R-:W-:-:S05]  /*b0c0*/  FMUL.FTZ R21, R25, -1.4426950216293334961 ;  /* 0xbfb8aa3b19157820 */ /* 0x000fca0000410000 */
[----:B------:R-:W0:Y:S01]  /*b0d0*/  MUFU.EX2 R12, R12 ;  /* 0x0000000c000c7308 */ /* 0x000e220000000800 */
[----:B--2---:R-:W-:-:S03]  /*b0e0*/  IMAD R19, R19, UR14, RZ ;  /* 0x0000000e13137c24 */ /* 0x004fc6000f8e02ff */
        /* <DEDUP_REMOVED lines=14> */
.L_x_3889:
[----:B------:R-:W-:Y:S05]  /*b1d0*/  BSYNC.RECONVERGENT B1 ;  /* 0x0000000000017941 */ /* 0x000fea0003800200 */
.L_x_3888:
[----:B------:R-:W-:Y:S04]  /*b1e0*/  BSSY.RECONVERGENT B1, `(.L_x_3890) ;  /* 0x000001d000017945 */ /* 0x000fe80003800200 */
[----:B------:R-:W-:Y:S05]  /*b1f0*/  @P6 BRA `(.L_x_3891) ;  /* 0x00000000006c6947 */ /* 0x000fea0003800000 */
[----:B------:R-:W-:Y:S01]  /*b200*/  FADD.FTZ R46, R46, -UR6 ;  /* 0x800000062e2e7e21 */ /* 0x000fe20008010000 */
[----:B------:R-:W-:Y:S01]  /*b210*/  FADD.FTZ R47, R47, -UR6 ;  /* 0x800000062f2f7e21 */ /* 0x000fe20008010000 */
[----:B------:R-:W3:Y:S02]  /*b220*/  LDCU.64 UR14, c[0x0][0x3e0] ;  /* 0x00007c00ff0e77ac */ /* 0x000ee40008000a00 */
[----:B-1----:R-:W-:Y:S01]  /*b230*/  FMUL.FTZ R13, R46, UR7 ;  /* 0x000000072e0d7c20 */ /* 0x002fe20008410000 */
[----:B--2---:R-:W-:Y:S01]  /*b240*/  FMUL.FTZ R18, R47, UR7 ;  /* 0x000000072f127c20 */ /* 0x004fe20008410000 */
[----:B------:R-:W1:Y:S02]  /*b250*/  LDCU.64 UR16, c[0x0][0x380] ;  /* 0x00007000ff1077ac */ /* 0x000e640008000a00 */
[----:B-----5:R-:W-:Y:S01]  /*b260*/  FFMA.FTZ R21, R64, R13, R2 ;  /* 0x0000000d40157223 */ /* 0x020fe20000010002 */
[----:B------:R-:W-:Y:S01]  /*b270*/  FFMA.FTZ R23, R65, R18, R3 ;  /* 0x0000001241177223 */ /* 0x000fe20000010003 */
[----:B------:R-:W-:-:S02]  /*b280*/  MOV R13, R7 ;  /* 0x00000007000d7202 */ /* 0x000fc40000000f00 */
[----:B------:R-:W-:Y:S01]  /*b290*/  FMUL.FTZ R12, R21, -1.4426950216293334961 ;  /* 0xbfb8aa3b150c7820 */ /* 0x000fe20000410000 */
[----:B------:R-:W-:-:S05]  /*b2a0*/  FMUL.FTZ R19, R23, -1.4426950216293334961 ;  /* 0xbfb8aa3b17137820 */ /* 0x000fca0000410000 */
[----:B------:R-:W2:Y:S01]  /*b2b0*/  MUFU.EX2 R12, R12 ;  /* 0x0000000c000c7308 */ /* 0x000ea20000000800 */
[----:B---3--:R-:W-:-:S03]  /*b2c0*/  IMAD R17, R17, UR14, RZ ;  /* 0x0000000e11117c24 */ /* 0x008fc6000f8e02ff */
[----:B------:R-:W3:Y:S01]  /*b2d0*/  MUFU.EX2 R19, R19 ;  /* 0x0000001300137308 */ /* 0x000ee20000000800 */
[----:B------:R-:W-:Y:S02]  /*b2e0*/  IMAD R17, R16, UR15, R17 ;  /* 0x0000000f10117c24 */ /* 0x000fe4000f8e0211 */
[----:B--2---:R-:W-:Y:S01]  /*b2f0*/  FADD.FTZ R18, R12, 1 ;  /* 0x3f8000000c127421 */ /* 0x004fe20000010000 */
[----:B------:R-:W-:Y:S01]  /*b300*/  MOV R12, R4 ;  /* 0x00000004000c7202 */ /* 0x000fe20000000f00 */
[----:B---3--:R-:W-:-:S04]  /*b310*/  FADD.FTZ R20, R19, 1 ;  /* 0x3f80000013147421 */ /* 0x008fc80000010000 */
[----:B------:R-:W2:Y:S01]  /*b320*/  MUFU.RCP R18, R18 ;  /* 0x0000001200127308 */ /* 0x000ea20000001000 */
[----:B------:R-:W-:-:S03]  /*b330*/  IMAD.WIDE.U32 R12, R16, UR14, R12 ;  /* 0x0000000e100c7c25 */ /* 0x000fc6000f8e000c */
[----:B-1----:R-:W-:-:S04]  /*b340*/  LEA R16, P1, R12, UR16, 0x2 ;  /* 0x000000100c107c11 */ /* 0x002fc8000f8210ff */
[----:B------:R-:W1:Y:S01]  /*b350*/  MUFU.RCP R20, R20 ;  /* 0x0000001400147308 */ /* 0x000e620000001000 */
[----:B------:R-:W-:-:S04]  /*b360*/  IADD3 R17, PT, PT, R13, R17, RZ ;  /* 0x000000110d117210 */ /* 0x000fc80007ffe0ff */
[----:B------:R-:W-:Y:S01]  /*b370*/  LEA.HI.X R17, R12, UR17, R17, 0x2, P1 ;  /* 0x000000110c117c11 */ /* 0x000fe200088f1411 */
[----:B--2---:R-:W-:Y:S01]  /*b380*/  FMUL.FTZ R18, R21, R18 ;  /* 0x0000001215127220 */ /* 0x004fe20000410000 */
[----:B-1----:R-:W-:-:S05]  /*b390*/  FMUL.FTZ R19, R23, R20 ;  /* 0x0000001417137220 */ /* 0x002fca0000410000 */
[----:B------:R3:W-:Y:S02]  /*b3a0*/  STG.E.64 desc[UR12][R16.64], R18 ;  /* 0x0000001210007986 */ /* 0x0007e4000c101b0c */
.L_x_3891:
[----:B------:R-:W-:Y:S05]  /*b3b0*/  BSYNC.RECONVERGENT B1 ;  /* 0x0000000000017941 */ /* 0x000fea0003800200 */
.L_x_3890:
[----:B------:R-:W-:Y:S04]  /*b3c0*/  BSSY.RECONVERGENT B1, `(.L_x_3892) ;  /* 0x000001d000017945 */ /* 0x000fe80003800200 */
[----:B------:R-:W-:Y:S05]  /*b3d0*/  @P3 BRA `(.L_x_3893) ;  /* 0x00000000006c3947 */ /* 0x000fea0003800000 */
[----:B------:R-:W-:Y:S01]  /*b3e0*/  FADD.FTZ R48, R48, -UR6 ;  /* 0x8000000630307e21 */ /* 0x000fe20008010000 */
[----:B------:R-:W-:Y:S01]  /*b3f0*/  FADD.FTZ R49, R49, -UR6 ;  /* 0x8000000631317e21 */ /* 0x000fe20008010000 */
[----:B------:R-:W4:Y:S02]  /*b400*/  LDCU.64 UR14, c[0x0][0x3e0] ;  /* 0x00007c00ff0e77ac */ /* 0x000f240008000a00 */
[----:B-1----:R-:W-:Y:S01]  /*b410*/  FMUL.FTZ R13, R48, UR7 ;  /* 0x00000007300d7c20 */ /* 0x002fe20008410000 */
[----:B---3--:R-:W-:Y:S01]  /*b420*/  FMUL.FTZ R16, R49, UR7 ;  /* 0x0000000731107c20 */ /* 0x008fe20008410000 */
[----:B------:R-:W1:Y:S02]  /*b430*/  LDCU.64 UR16, c[0x0][0x380] ;  /* 0x00007000ff1077ac */ /* 0x000e640008000a00 */
[----:B--2--5:R-:W-:Y:S01]  /*b440*/  FFMA.FTZ R19, R64, R13, R2 ;  /* 0x0000000d40137223 */ /* 0x024fe20000010002 */
[----:B------:R-:W-:Y:S01]  /*b450*/  FFMA.FTZ R21, R65, R16, R3 ;  /* 0x0000001041157223 */ /* 0x000fe20000010003 */
[----:B------:R-:W-:-:S02]  /*b460*/  MOV R13, R7 ;  /* 0x00000007000d7202 */ /* 0x000fc40000000f00 */
[----:B------:R-:W-:Y:S01]  /*b470*/  FMUL.FTZ R12, R19, -1.4426950216293334961 ;  /* 0xbfb8aa3b130c7820 */ /* 0x000fe20000410000 */
[----:B------:R-:W-:-:S05]  /*b480*/  FMUL.FTZ R17, R21, -1.4426950216293334961 ;  /* 0xbfb8aa3b15117820 */ /* 0x000fca0000410000 */
[----:B------:R-:W2:Y:S01]  /*b490*/  MUFU.EX2 R12, R12 ;  /* 0x0000000c000c7308 */ /* 0x000ea20000000800 */
[----:B----4-:R-:W-:-:S03]  /*b4a0*/  IMAD R15, R15, UR14, RZ ;  /* 0x0000000e0f0f7c24 */ /* 0x010fc6000f8e02ff */
        /* <DEDUP_REMOVED lines=14> */
.L_x_3893:
[----:B------:R-:W-:Y:S05]  /*b590*/  BSYNC.RECONVERGENT B1 ;  /* 0x0000000000017941 */ /* 0x000fea0003800200 */
.L_x_3892:
[----:B------:R-:W-:Y:S04]  /*b5a0*/  BSSY.RECONVERGENT B1, `(.L_x_3894) ;  /* 0x000001d000017945 */ /* 0x000fe80003800200 */
[----:B------:R-:W-:Y:S05]  /*b5b0*/  @P4 BRA `(.L_x_3895) ;  /* 0x00000000006c4947 */ /* 0x000fea0003800000 */
[----:B------:R-:W-:Y:S01]  /*b5c0*/  FADD.FTZ R50, R50, -UR6 ;  /* 0x8000000632327e21 */ /* 0x000fe20008010000 */
[----:B------:R-:W-:Y:S01]  /*b5d0*/  FADD.FTZ R51, R51, -UR6 ;  /* 0x8000000633337e21 */ /* 0x000fe20008010000 */
[----:B------:R-:W0:Y:S02]  /*b5e0*/  LDCU.64 UR14, c[0x0][0x3e0] ;  /* 0x00007c00ff0e77ac */ /* 0x000e240008000a00 */
[----:B-1----:R-:W-:Y:S01]  /*b5f0*/  FMUL.FTZ R13, R50, UR7 ;  /* 0x00000007320d7c20 */ /* 0x002fe20008410000 */
[----:B----4-:R-:W-:Y:S01]  /*b600*/  FMUL.FTZ R14, R51, UR7 ;  /* 0x00000007330e7c20 */ /* 0x010fe20008410000 */
[----:B------:R-:W1:Y:S02]  /*b610*/  LDCU.64 UR16, c[0x0][0x380] ;  /* 0x00007000ff1077ac */ /* 0x000e640008000a00 */
[----:B---3-5:R-:W-:Y:S01]  /*b620*/  FFMA.FTZ R17, R64, R13, R2 ;  /* 0x0000000d40117223 */ /* 0x028fe20000010002 */
[----:B--2---:R-:W-:Y:S01]  /*b630*/  FFMA.FTZ R19, R65, R14, R3 ;  /* 0x0000000e41137223 */ /* 0x004fe20000010003 */
        /* <DEDUP_REMOVED lines=19> */
.L_x_3895:
[----:B------:R-:W-:Y:S05]  /*b770*/  BSYNC.RECONVERGENT B1 ;  /* 0x0000000000017941 */ /* 0x000fea0003800200 */
.L_x_3894:
[----:B------:R-:W-:Y:S01]  /*b780*/  ISETP.GE.U32.AND P5, PT, R8, UR10, PT ;  /* 0x0000000a08007c0c */ /* 0x000fe2000bfa6070 */
[----:B------:R-:W-:Y:S01]  /*b790*/  BSSY.RECONVERGENT B1, `(.L_x_3896) ;  /* 0x0000032000017945 */ /* 0x000fe20003800200 */
[----:B--23--:R-:W-:Y:S02]  /*b7a0*/  SHF.R.S32.HI R18, RZ, 0x1f, R8 ;  /* 0x0000001fff127819 */ /* 0x00cfe40000011408 */
[----:B0---4-:R-:W-:Y:S02]  /*b7b0*/  IADD3 R15, PT, PT, R0, 0x1c0, RZ ;  /* 0x000001c0000f7810 */ /* 0x011fe40007ffe0ff */
[----:B------:R-:W-:Y:S02]  /*b7c0*/  ISETP.GE.AND.EX P5, PT, R18, UR11, PT, P5 ;  /* 0x0000000b12007c0c */ /* 0x000fe4000bfa6350 */
[C---:B-1----:R-:W-:Y:S02]  /*b7d0*/  IADD3 R13, PT, PT, R0.reuse, 0x1d0, RZ ;  /* 0x000001d0000d7810 */ /* 0x042fe40007ffe0ff */
        /* <DEDUP_REMOVED lines=37> */
[----:B0-----:R-:W-:Y:S01]  /*ba30*/  FADD.FTZ R24, R20, 1 ;  /* 0x3f80000014187421 */ /* 0x001fe20000010000 */
[----:B-1----:R-:W-:-:S04]  /*ba40*/  LEA R20, P5, R18, UR16, 0x2 ;  /* 0x0000001012147c11 */ /* 0x002fc8000f8a10ff */
[----:B------:R-:W0:Y:S01]  /*ba50*/  MUFU.RCP R22, R22 ;  /* 0x0000001600167308 */ /* 0x000e220000001000 */
[----:B------:R-:W-:-:S07]  /*ba60*/  LEA.HI.X R21, R18, UR17, R21, 0x2, P5 ;  /* 0x0000001112157c11 */ /* 0x000fce000a8f1415 */
[----:B------:R-:W1:Y:S01]  /*ba70*/  MUFU.RCP R23, R24 ;  /* 0x0000001800177308 */ /* 0x000e620000001000 */
[----:B0-----:R-:W-:Y:S01]  /*ba80*/  FMUL.FTZ R22, R25, R22 ;  /* 0x0000001619167220 */ /* 0x001fe20000410000 */
[----:B-1----:R-:W-:-:S05]  /*ba90*/  FMUL.FTZ R23, R26, R23 ;  /* 0x000000171a177220 */ /* 0x002fca0000410000 */
[----:B------:R0:W-:Y:S02]  /*baa0*/  STG.E.64 desc[UR12][R20.64], R22 ;  /* 0x0000001614007986 */ /* 0x0001e4000c101b0c */
.L_x_3897:
[----:B------:R-:W-:Y:S05]  /*bab0*/  BSYNC.RECONVERGENT B1 ;  /* 0x0000000000017941 */ /* 0x000fea0003800200 */
.L_x_3896:
        /* <DEDUP_REMOVED lines=19> */
[----:B0-----:R-:W-:Y:S01]  /*bbf0*/  FADD.FTZ R17, R8, 1 ;  /* 0x3f80000008117421 */ /* 0x001fe20000010000 */
[----:B--2---:R-:W-:Y:S02]  /*bc00*/  LEA R8, P2, R18, UR16, 0x2 ;  /* 0x0000001012087c11 */ /* 0x004fe4000f8410ff */
        /* <DEDUP_REMOVED lines=8> */
.L_x_3899:
[----:B------:R-:W-:Y:S05]  /*bc90*/  BSYNC.RECONVERGENT B1 ;  /* 0x0000000000017941 */ /* 0x000fea0003800200 */
.L_x_3898:
        /* <DEDUP_REMOVED lines=29> */
.L_x_3901:
[----:B------:R-:W-:Y:S05]  /*be70*/  BSYNC.RECONVERGENT B1 ;  /* 0x0000000000017941 */ /* 0x000fea0003800200 */
.L_x_3900:
        /* <DEDUP_REMOVED lines=9> */
[----:B0-----:R-:W-:Y:S01]  /*bf10*/  FFMA.FTZ R20, R65, R16, R3 ;  /* 0x0000001041147223 */ /* 0x001fe20000010003 */
        /* <DEDUP_REMOVED lines=19> */
.L_x_3903:
[----:B------:R-:W-:Y:S05]  /*c050*/  BSYNC.RECONVERGENT B1 ;  /* 0x0000000000017941 */ /* 0x000fea0003800200 */
.L_x_3902:
        /* <DEDUP_REMOVED lines=16> */
[----:B--2---:R-:W-:Y:S01]  /*c160*/  FADD.FTZ R14, R8, 1 ;  /* 0x3f800000080e7421 */ /* 0x004fe20000010000 */
[----:B------:R-:W-:Y:S01]  /*c170*/  MOV R8, R4 ;  /* 0x0000000400087202 */ /* 0x000fe20000000f00 */
[----:B---3--:R-:W-:-:S04]  /*c180*/  FADD.FTZ R16, R13, 1 ;  /* 0x3f8000000d107421 */ /* 0x008fc80000010000 */
[----:B------:R-:W2:Y:S01]  /*c190*/  MUFU.RCP R14, R14 ;  /* 0x0000000e000e7308 */ /* 0x000ea20000001000 */
[----:B------:R-:W-:-:S04]  /*c1a0*/  IMAD.WIDE.U32 R8, R11, UR14, R8 ;  /* 0x0000000e0b087c25 */ /* 0x000fc8000f8e0008 */
[----:B------:R-:W-:Y:S01]  /*c1b0*/  IMAD R11, R11, UR15, R12 ;  /* 0x0000000f0b0b7c24 */ /* 0x000fe2000f8e020c */
[----:B-1----:R-:W-:Y:S02]  /*c1c0*/  LEA R12, P1, R8, UR16, 0x2 ;  /* 0x00000010080c7c11 */ /* 0x002fe4000f8210ff */
[----:B------:R-:W1:Y:S02]  /*c1d0*/  MUFU.RCP R15, R16 ;  /* 0x00000010000f7308 */ /* 0x000e640000001000 */
[----:B------:R-:W-:-:S04]  /*c1e0*/  IADD3 R11, PT, PT, R9, R11, RZ ;  /* 0x0000000b090b7210 */ /* 0x000fc80007ffe0ff */
[----:B------:R-:W-:Y:S01]  /*c1f0*/  LEA.HI.X R13, R8, UR17, R11, 0x2, P1 ;  /* 0x00000011080d7c11 */ /* 0x000fe200088f140b */
[----:B--2---:R-:W-:Y:S01]  /*c200*/  FMUL.FTZ R14, R17, R14 ;  /* 0x0000000e110e7220 */ /* 0x004fe20000410000 */
[----:B-1----:R-:W-:-:S05]  /*c210*/  FMUL.FTZ R15, R18, R15 ;  /* 0x0000000f120f7220 */ /* 0x002fca0000410000 */
[----:B------:R4:W-:Y:S02]  /*c220*/  STG.E.64 desc[UR12][R12.64], R14 ;  /* 0x0000000e0c007986 */ /* 0x0009e4000c101b0c */
.L_x_3905:
[----:B------:R-:W-:Y:S05]  /*c230*/  BSYNC.RECONVERGENT B1 ;  /* 0x0000000000017941 */ /* 0x000fea0003800200 */
.L_x_3904:
[----:B------:R-:W-:Y:S05]  /*c240*/  @P4 BRA `(.L_x_3843) ;  /* 0x0000000000684947 */ /* 0x000fea0003800000 */
[----:B------:R-:W-:Y:S01]  /*c250*/  FADD.FTZ R62, R62, -UR6 ;  /* 0x800000063e3e7e21 */ /* 0x000fe20008010000 */
[----:B------:R-:W-:Y:S01]  /*c260*/  FADD.FTZ R63, R63, -UR6 ;  /* 0x800000063f3f7e21 */ /* 0x000fe20008010000 */
[----:B------:R-:W0:Y:S02]  /*c270*/  LDCU.64 UR10, c[0x0][0x3e0] ;  /* 0x00007c00ff0a77ac */ /* 0x000e240008000a00 */
[----:B------:R-:W-:Y:S01]  /*c280*/  FMUL.FTZ R5, R62, UR7 ;  /* 0x000000073e057c20 */ /* 0x000fe20008410000 */
[----:B------:R-:W-:Y:S01]  /*c290*/  FMUL.FTZ R6, R63, UR7 ;  /* 0x000000073f067c20 */ /* 0x000fe20008410000 */
[----:B------:R-:W2:Y:S02]  /*c2a0*/  LDCU.64 UR14, c[0x0][0x380] ;  /* 0x00007000ff0e77ac */ /* 0x000ea40008000a00 */
[----:B-1---5:R-:W-:Y:S01]  /*c2b0*/  FFMA.FTZ R9, R64, R5, R2 ;  /* 0x0000000540097223 */ /* 0x022fe20000010002 */
[----:B------:R-:W-:Y:S01]  /*c2c0*/  FFMA.FTZ R65, R65, R6, R3 ;  /* 0x0000000641417223 */ /* 0x000fe20000010003 */
[----:B------:R-:W-:-:S02]  /*c2d0*/  MOV R5, R7 ;  /* 0x0000000700057202 */ /* 0x000fc40000000f00 */
[----:B------:R-:W-:Y:S01]  /*c2e0*/  FMUL.FTZ R2, R9, -1.4426950216293334961 ;  /* 0xbfb8aa3b09027820 */ /* 0x000fe20000410000 */
[----:B------:R-:W-:-:S05]  /*c2f0*/  FMUL.FTZ R3, R65, -1.4426950216293334961 ;  /* 0xbfb8aa3b41037820 */ /* 0x000fca0000410000 */
[----:B------:R-:W1:Y:S01]  /*c300*/  MUFU.EX2 R2, R2 ;  /* 0x0000000200027308 */ /* 0x000e620000000800 */
[----:B0-----:R-:W-:-:S03]  /*c310*/  IMAD R11, R10, UR10, RZ ;  /* 0x0000000a0a0b7c24 */ /* 0x001fc6000f8e02ff */
[----:B------:R-:W0:Y:S01]  /*c320*/  MUFU.EX2 R3, R3 ;  /* 0x0000000300037308 */ /* 0x000e220000000800 */
[----:B------:R-:W-:-:S04]  /*c330*/  IMAD.WIDE.U32 R4, R0, UR10, R4 ;  /* 0x0000000a00047c25 */ /* 0x000fc8000f8e0004 */
[----:B------:R-:W-:Y:S02]  /*c340*/  IMAD R11, R0, UR11, R11 ;  /* 0x0000000b000b7c24 */ /* 0x000fe4000f8e020b */
[----:B-1----:R-:W-:Y:S01]  /*c350*/  FADD.FTZ R6, R2, 1 ;  /* 0x3f80000002067421 */ /* 0x002fe20000010000 */
[C---:B--2---:R-:W-:Y:S02]  /*c360*/  LEA R2, P1, R4.reuse, UR14, 0x2 ;  /* 0x0000000e04027c11 */ /* 0x044fe4000f8210ff */
        /* <DEDUP_REMOVED lines=8> */
.L_x_3843:
[----:B------:R-:W-:Y:S05]  /*c3f0*/  BSYNC.RECONVERGENT B0 ;  /* 0x0000000000007941 */ /* 0x000fea0003800200 */
.L_x_3779:
        /* <DEDUP_REMOVED lines=8> */
[----:B------:R-:W-:Y:S05]  /*c480*/  EXIT ;  /* 0x000000000000794d */ /* 0x000fea0003800000 */
.L_x_3907:
        /* <DEDUP_REMOVED lines=15> */
.L_x_4556:


//--------------------- .text._Z35group_norm_nhwc_fwd_one_pass_kernelI11Fp32IOBf16WLi64ELi96ELi768EEv26Group_norm_nhwc_fwd_params --------------------------
	.section	.text._Z35group_norm_nhwc_fwd_one_pass_kernelI11Fp32IOBf16WLi64ELi96ELi768EEv26Group_norm_nhwc_fwd_params,"ax",@progbits
	.align	128
        .global         _Z35group_norm_nhwc_fwd_one_pass_kernelI11Fp32IOBf16WLi64ELi96ELi768EEv26Group_norm_nhwc_fwd_params
        .type           _Z35group_norm_nhwc_fwd_one_pass_kernelI11Fp32IOBf16WLi64ELi96ELi768EEv26Group_norm_nhwc_fwd_params,@function
        .size           _Z35group_norm_nhwc_fwd_one_pass_kernelI11Fp32IOBf16WLi64ELi96ELi768EEv26Group_norm_nhwc_fwd_params,(.L_x_4557 - _Z35group_norm_nhwc_fwd_one_pass_kernelI11Fp32IOBf16WLi64ELi96ELi768EEv26Group_norm_nhwc_fwd_params)
        .other          _Z35group_norm_nhwc_fwd_one_pass_kernelI11Fp32IOBf16WLi64ELi96ELi768EEv26Group_norm_nhwc_fwd_params,@"STO_CUDA_ENTRY STV_DEFAULT"
_Z35group_norm_nhwc_fwd_one_pass_kernelI11Fp32IOBf16WLi64ELi96ELi768EEv26Group_norm_nhwc_fwd_params:
.text._Z35group_norm_nhwc_fwd_one_pass_kernelI11Fp32IOBf16WLi64ELi96ELi768EEv26Group_norm_nhwc_fwd_params:
        /* <DEDUP_REMOVED lines=23> */
.L_x_3935:
[----:B0-----:R-:W0:Y:S01]  /*0170*/  LDC R13, c[0x0][0x3f8] ;  /* 0x0000fe00ff0d7b82 */ /* 0x001e220000000800 */
        /* <DEDUP_REMOVED lines=167> */
.L_x_3909:
[----:B------:R-:W-:Y:S05]  /*0bf0*/  BSYNC.RECONVERGENT B0 ;  /* 0x0000000000007941 */ /* 0x000fea0003800200 */
.L_x_3908:
        /* <DEDUP_REMOVED lines=66> */
.L_x_3911:
[----:B------:R-:W-:Y:S05]  /*1020*/  BSYNC.RECONVERGENT B0 ;  /* 0x0000000000007941 */ /* 0x000fea0003800200 */
.L_x_3910:
        /* <DEDUP_REMOVED lines=24> */
.L_x_3914:
[----:B---3--:R-:W3:Y:S04]  /*11b0*/  LDG.E.STRONG.GPU R14, desc[UR8][R12.64] ;  /* 0x000000080c0e7981 */ /* 0x008ee8000c1ef900 */
[----:B---3--:R-:W-:Y:S01]  /*11c0*/  CCTL.IVALL ;  /* 0x00000000ff00798f */ /* 0x008fe20002000000 */
[----:B------:R-:W-:Y:S05]  /*11d0*/  YIELD ;  /* 0x0000000000007946 */ /* 0x000fea0003800000 */
[----:B------:R-:W-:-:S13]  /*11e0*/  ISETP.NE.AND P2, PT, R14, R19, PT ;  /* 0x000000130e00720c */ /* 0x000fda0003f45270 */
[----:B------:R-:W-:Y:S05]  /*11f0*/  @P2 BRA `(.L_x_3914) ;  /* 0xfffffffc00ec2947 */ /* 0x000fea000383ffff */
.L_x_3913:
        /* <DEDUP_REMOVED lines=15> */
.L_x_3916:
        /* <DEDUP_REMOVED lines=60> */
.L_x_3915:
        /* <DEDUP_REMOVED lines=34> */
.L_x_3917:
        /* <DEDUP_REMOVED lines=19> */
.L_x_3918:
        /* <DEDUP_REMOVED lines=9> */
.L_x_3919:
[----:B------:R-:W-:Y:S05]  /*1a90*/  BSYNC.RECONVERGENT B0 ;  /* 0x0000000000007941 */ /* 0x000fea0003800200 */
.L_x_3912:
[----:B--2---:R-:W2:Y:S01]  /*1aa0*/  S2R R18, SR_TID.X ;  /* 0x0000000000127919 */ /* 0x004ea20000002100 */
[----:B------:R-:W4:Y:S01]  /*1ab0*/  S2UR UR6, SR_CgaCtaId ;  /* 0x00000000000679c3 */ /* 0x000f220000008800 */
[----:B------:R-:W5:Y:S01]  /*1ac0*/  LDCU UR7, c[0x0][0x414] ;  /* 0x00008280ff0777ac */ /* 0x000f620008000800 */
[----:B------:R-:W-:-:S06]  /*1ad0*/  UMOV UR4, 0x400 ;  /* 0x0000040000047882 */ /* 0x000fcc0000000000 */
[----:B---3--:R-:W3:Y:S08]  /*1ae0*/  @P0 LDC.64 R16, c[0x0][0x388] ;  /* 0x0000e200ff100b82 */ /* 0x008ef00000000a00 */
[----:B------:R-:W0:Y:S01]  /*1af0*/  LDC.64 R14, c[0x0][0x3a0] ;  /* 0x0000e800ff0e7b82 */ /* 0x000e220000000a00 */
[----:B----4-:R-:W-:Y:S01]  /*1b00*/  ULEA UR4, UR6, UR4, 0x18 ;  /* 0x0000000406047291 */ /* 0x010fe2000f8ec0ff */
[----:B--2---:R-:W-:Y:S01]  /*1b10*/  LOP3.LUT R12, R18, 0xffff, RZ, 0xc0, !PT ;  /* 0x0000ffff120c7812 */ /* 0x004fe200078ec0ff */
[----:B---3--:R-:W-:-:S07]  /*1b20*/  @P0 IMAD.WIDE R16, R30, 0x8, R16 ;  /* 0x000000081e100825 */ /* 0x008fce00078e0210 */
[----:B------:R-:W-:Y:S01]  /*1b30*/  @!P3 STS.64 [UR4+0xe0], R24 ;  /* 0x0000e018ff00b988 */ /* 0x000fe20008000a04 */
[----:B------:R-:W-:-:S05]  /*1b40*/  IMAD R12, R12, 0x556, RZ ;  /* 0x000005560c0c7824 */ /* 0x000fca00078e02ff */
[----:B------:R-:W-:-:S04]  /*1b50*/  SHF.R.U32.HI R12, RZ, 0x10, R12 ;  /* 0x00000010ff0c7819 */ /* 0x000fc8000001160c */
[----:B------:R-:W-:-:S05]  /*1b60*/  PRMT R12, R12, 0x9910, RZ ;  /* 0x000099100c0c7816 */ /* 0x000fca00000000ff */
[----:B------:R-:W-:-:S05]  /*1b70*/  IMAD R12, R12, 0x30, RZ ;  /* 0x000000300c0c7824 */ /* 0x000fca00078e02ff */
[----:B-1----:R-:W-:Y:S02]  /*1b80*/  IADD3 R19, PT, PT, RZ, -R12, RZ ;  /* 0x8000000cff137210 */ /* 0x002fe40007ffe0ff */
[----:B------:R-:W1:Y:S02]  /*1b90*/  LDC.64 R12, c[0x0][0x398] ;  /* 0x0000e600ff0c7b82 */ /* 0x000e640000000a00 */
[----:B------:R-:W-:-:S04]  /*1ba0*/  PRMT R19, R19, 0x7710, RZ ;  /* 0x0000771013137816 */ /* 0x000fc800000000ff */
[----:B------:R-:W-:Y:S01]  /*1bb0*/  IADD3 R19, PT, PT, R19, R18, RZ ;  /* 0x0000001213137210 */ /* 0x000fe20007ffe0ff */
[----:B-----5:R-:W-:-:S03]  /*1bc0*/  @P0 FMUL.FTZ R18, R24, UR7 ;  /* 0x0000000718120c20 */ /* 0x020fc60008410000 */
[----:B------:R-:W-:-:S04]  /*1bd0*/  SHF.L.U32 R19, R19, 0x1, RZ ;  /* 0x0000000113137819 */ /* 0x000fc800000006ff */
[----:B------:R-:W-:Y:S01]  /*1be0*/  LOP3.LUT R21, R19, 0xffff, RZ, 0xc0, !PT ;  /* 0x0000ffff13157812 */ /* 0x000fe200078ec0ff */
[----:B------:R-:W-:-:S03]  /*1bf0*/  @P0 FMUL.FTZ R19, R25, UR7 ;  /* 0x0000000719130c20 */ /* 0x000fc60008410000 */
[----:B------:R-:W-:Y:S02]  /*1c00*/  IADD3 R21, PT, PT, R0, R21, RZ ;  /* 0x0000001500157210 */ /* 0x000fe40007ffe0ff */
[----:B------:R-:W-:Y:S03]  /*1c10*/  @P0 STG.E.64 desc[UR8][R16.64], R18 ;  /* 0x0000001210000986 */ /* 0x000fe6000c101b08 */
[C---:B0-----:R-:W-:Y:S01]  /*1c20*/  IMAD.WIDE R14, R21.reuse, 0x2, R14 ;  /* 0x00000002150e7825 */ /* 0x041fe200078e020e */
[----:B------:R-:W-:Y:S03]  /*1c30*/  BAR.SYNC.DEFER_BLOCKING 0x0 ;  /* 0x0000000000007b1d */ /* 0x000fe60000010000 */
[----:B-1----:R-:W-:-:S05]  /*1c40*/  IMAD.WIDE R12, R21, 0x2, R12 ;  /* 0x00000002150c7825 */ /* 0x002fca00078e020c */
[----:B------:R-:W2:Y:S04]  /*1c50*/  LDG.E.U16 R22, desc[UR8][R12.64] ;  /* 0x000000080c167981 */ /* 0x000ea8000c1e1500 */
        /* <DEDUP_REMOVED lines=40> */
[----:B------:R-:W-:Y:S01]  /*1ee0*/  FADD.FTZ R5, -R0, R5 ;  /* 0x0000000500057221 */ /* 0x000fe20000010100 */
[----:B------:R-:W-:Y:S01]  /*1ef0*/  MOV R17, R35 ;  /* 0x0000002300117202 */ /* 0x000fe20000000f00 */
[----:B------:R-:W1:Y:S02]  /*1f00*/  LDCU.64 UR6, c[0x0][0x380] ;  /* 0x00007000ff0677ac */ /* 0x000e640008000a00 */
[----:B------:R-:W-:-:S04]  /*1f10*/  FMUL.FTZ R5, R5, R12 ;  /* 0x0000000c05057220 */ /* 0x000fc80000410000 */
[----:B------:R-:W-:Y:S01]  /*1f20*/  FFMA.FTZ R5, R18, R5, R20 ;  /* 0x0000000512057223 */ /* 0x000fe20000010014 */
[----:B0-----:R-:W-:Y:S02]  /*1f30*/  IMAD R15, R15, UR12, RZ ;  /* 0x0000000c0f0f7c24 */ /* 0x001fe4000f8e02ff */
[----:B------:R-:W-:-:S04]  /*1f40*/  IMAD.WIDE.U32 R16, R32, UR12, R16 ;  /* 0x0000000c20107c25 */ /* 0x000fc8000f8e0010 */
[----:B------:R-:W-:Y:S01]  /*1f50*/  IMAD R15, R32, UR13, R15 ;  /* 0x0000000d200f7c24 */ /* 0x000fe2000f8e020f */
[----:B-1----:R-:W-:-:S04]  /*1f60*/  LEA R14, P2, R16, UR6, 0x2 ;  /* 0x00000006100e7c11 */ /* 0x002fc8000f8410ff */
[----:B------:R-:W-:Y:S01]  /*1f70*/  IADD3 R15, PT, PT, R17, R15, RZ ;  /* 0x0000000f110f7210 */ /* 0x000fe20007ffe0ff */
[----:B------:R-:W-:-:S03]  /*1f80*/  FADD.FTZ R17, -R0, R4 ;  /* 0x0000000400117221 */ /* 0x000fc60000010100 */
[----:B------:R-:W-:Y:S01]  /*1f90*/  LEA.HI.X R15, R16, UR7, R15, 0x2, P2 ;  /* 0x00000007100f7c11 */ /* 0x000fe200090f140f */
[----:B------:R-:W-:-:S04]  /*1fa0*/  FMUL.FTZ R4, R17, R12 ;  /* 0x0000000c11047220 */ /* 0x000fc80000410000 */
[----:B------:R-:W-:-:S05]  /*1fb0*/  FFMA.FTZ R4, R13, R4, R19 ;  /* 0x000000040d047223 */ /* 0x000fca0000010013 */
[----:B------:R0:W-:Y:S02]  /*1fc0*/  STG.E.64 desc[UR8][R14.64], R4 ;  /* 0x000000040e007986 */ /* 0x0001e4000c101b08 */
.L_x_3923:
[----:B------:R-:W-:Y:S05]  /*1fd0*/  BSYNC.RECONVERGENT B1 ;  /* 0x0000000000017941 */ /* 0x000fea0003800200 */
.L_x_3922:
[----:B------:R-:W-:Y:S04]  /*1fe0*/  BSSY.RECONVERGENT B1, `(.L_x_3924) ;  /* 0x0000013000017945 */ /* 0x000fe80003800200 */
[----:B------:R-:W-:Y:S05]  /*1ff0*/  @P3 BRA `(.L_x_3925) ;  /* 0x0000000000443947 */ /* 0x000fea0003800000 */
[----:B------:R-:W1:Y:S01]  /*2000*/  LDCU.64 UR6, c[0x0][0x3e0] ;  /* 0x00007c00ff0677ac */ /* 0x000e620008000a00 */
[----:B0-----:R-:W-:Y:S01]  /*2010*/  MOV R4, R36 ;  /* 0x0000002400047202 */ /* 0x001fe20000000f00 */
[C---:B------:R-:W-:Y:S01]  /*2020*/  FADD.FTZ R15, -R0.reuse, R2 ;  /* 0x00000002000f7221 */ /* 0x040fe20000010100 */
[----:B------:R-:W-:Y:S01]  /*2030*/  MOV R5, R35 ;  /* 0x0000002300057202 */ /* 0x000fe20000000f00 */
[----:B------:R-:W0:Y:S01]  /*2040*/  LDCU.64 UR12, c[0x0][0x380] ;  /* 0x00007000ff0c77ac */ /* 0x000e220008000a00 */
[----:B------:R-:W-:Y:S01]  /*2050*/  FADD.FTZ R3, -R0, R3 ;  /* 0x0000000300037221 */ /* 0x000fe20000010100 */
        /* <DEDUP_REMOVED lines=8> */
[----:B------:R-:W-:-:S04]  /*20e0*/  IADD3 R25, PT, PT, R5, R25, RZ ;  /* 0x0000001905197210 */ /* 0x000fc80007ffe0ff */
[----:B------:R-:W-:-:S05]  /*20f0*/  LEA.HI.X R15, R4, UR13, R25, 0x2, P2 ;  /* 0x0000000d040f7c11 */ /* 0x000fca00090f1419 */
[----:B------:R1:W-:Y:S02]  /*2100*/  STG.E.64 desc[UR8][R14.64], R2 ;  /* 0x000000020e007986 */ /* 0x0003e4000c101b08 */
.L_x_3925:
[----:B------:R-:W-:Y:S05]  /*2110*/  BSYNC.RECONVERGENT B1 ;  /* 0x0000000000017941 */ /* 0x000fea0003800200 */
.L_x_3924:
[----:B------:R-:W-:Y:S04]  /*2120*/  BSSY.RECONVERGENT B1, `(.L_x_3926) ;  /* 0x0000013000017945 */ /* 0x000fe80003800200 */
[----:B------:R-:W-:Y:S05]  /*2130*/  @P4 BRA `(.L_x_3927) ;  /* 0x0000000000444947 */ /* 0x000fea0003800000 */
[----:B------:R-:W2:Y:S01]  /*2140*/  LDCU.64 UR6, c[0x0][0x3e0] ;  /* 0x00007c00ff0677ac */ /* 0x000ea20008000a00 */
[----:B0-----:R-:W-:Y:S01]  /*2150*/  MOV R4, R36 ;  /* 0x0000002400047202 */ /* 0x001fe20000000f00 */
[C---:B-1----:R-:W-:Y:S01]  /*2160*/  FADD.FTZ R3, -R0.reuse, R6 ;  /* 0x0000000600037221 */ /* 0x042fe20000010100 */
[----:B------:R-:W-:Y:S01]  /*2170*/  MOV R5, R35 ;  /* 0x0000002300057202 */ /* 0x000fe20000000f00 */
[----:B------:R-:W0:Y:S01]  /*2180*/  LDCU.64 UR12, c[0x0][0x380] ;  /* 0x00007000ff0c77ac */ /* 0x000e220008000a00 */
[----:B------:R-:W-:Y:S01]  /*2190*/  FADD.FTZ R7, -R0, R7 ;  /* 0x0000000700077221 */ /* 0x000fe20000010100 */
        /* <DEDUP_REMOVED lines=11> */
.L_x_3927:
[----:B------:R-:W-:Y:S05]  /*2250*/  BSYNC.RECONVERGENT B1 ;  /* 0x0000000000017941 */ /* 0x000fea0003800200 */
.L_x_3926:
[----:B------:R-:W-:Y:S05]  /*2260*/  @P1 BRA `(.L_x_3928) ;  /* 0x0000000800541947 */ /* 0x000fea0003800000 */
[----:B------:R-:W3:Y:S01]  /*2270*/  LDCU.64 UR6, c[0x0][0x3e0] ;  /* 0x00007c00ff0677ac */ /* 0x000ee20008000a00 */
[----:B-12---:R-:W-:Y:S01]  /*2280*/  MOV R2, R36 ;  /* 0x0000002400027202 */ /* 0x006fe20000000f00 */
[C---:B0-----:R-:W-:Y:S01]  /*2290*/  FADD.FTZ R5, -R0.reuse, R8 ;  /* 0x0000000800057221 */ /* 0x041fe20000010100 */
[----:B------:R-:W-:Y:S01]  /*22a0*/  MOV R3, R35 ;  /* 0x0000002300037202 */ /* 0x000fe20000000f00 */
[----:B------:R-:W0:Y:S01]  /*22b0*/  LDCU.64 UR10, c[0x0][0x380] ;  /* 0x00007000ff0a77ac */ /* 0x000e220008000a00 */
[----:B------:R-:W-:Y:S01]  /*22c0*/  FADD.FTZ R9, -R0, R9 ;  /* 0x0000000900097221 */ /* 0x000fe20000010100 */
        /* <DEDUP_REMOVED lines=8> */
[----:B------:R-:W-:-:S04]  /*2350*/  IADD3 R21, PT, PT, R3, R21, RZ ;  /* 0x0000001503157210 */ /* 0x000fc80007ffe0ff */
[----:B------:R-:W-:-:S05]  /*2360*/  LEA.HI.X R5, R2, UR11, R21, 0x2, P1 ;  /* 0x0000000b02057c11 */ /* 0x000fca00088f1415 */
[----:B------:R3:W-:Y:S01]  /*2370*/  STG.E.64 desc[UR8][R4.64], R8 ;  /* 0x0000000804007986 */ /* 0x0007e2000c101b08 */
[----:B------:R-:W-:Y:S05]  /*2380*/  BRA `(.L_x_3928) ;  /* 0x00000008000c7947 */ /* 0x000fea0003800000 */
.L_x_3921:
        /* <DEDUP_REMOVED lines=15> */
[----:B------:R-:W0:Y:S01]  /*2480*/  LDCU.64 UR6, c[0x0][0x3e0] ;  /* 0x00007c00ff0677ac */ /* 0x000e220008000a00 */
[----:B------:R-:W-:Y:S01]  /*2490*/  SHF.R.S32.HI R17, RZ, 0x1f, R32 ;  /* 0x0000001fff117819 */ /* 0x000fe20000011420 */
[----:B------:R-:W-:Y:S01]  /*24a0*/  FADD.FTZ R5, -R0, R5 ;  /* 0x0000000500057221 */ /* 0x000fe20000010100 */
[----:B------:R-:W-:Y:S01]  /*24b0*/  MOV R14, R36 ;  /* 0x00000024000e7202 */ /* 0x000fe20000000f00 */
[----:B------:R-:W1:Y:S01]  /*24c0*/  LDCU.64 UR10, c[0x0][0x380] ;  /* 0x00007000ff0a77ac */ /* 0x000e620008000a00 */
[----:B------:R-:W-:Y:S01]  /*24d0*/  MOV R15, R35 ;  /* 0x00000023000f7202 */ /* 0x000fe20000000f00 */
[----:B------:R-:W-:-:S04]  /*24e0*/  FMUL.FTZ R5, R5, R12 ;  /* 0x0000000c05057220 */ /* 0x000fc80000410000 */
[----:B------:R-:W-:-:S04]  /*24f0*/  FFMA.FTZ R5, R18, R5, R20 ;  /* 0x0000000512057223 */ /* 0x000fc80000010014 */
[----:B------:R-:W-:Y:S01]  /*2500*/  FMUL.FTZ R27, R5, -1.4426950216293334961 ;  /* 0xbfb8aa3b051b7820 */ /* 0x000fe20000410000 */
[----:B0-----:R-:W-:Y:S02]  /*2510*/  IMAD R17, R17, UR6, RZ ;  /* 0x0000000611117c24 */ /* 0x001fe4000f8e02ff */
[----:B------:R-:W-:-:S03]  /*2520*/  IMAD.WIDE.U32 R14, R32, UR6, R14 ;  /* 0x00000006200e7c25 */ /* 0x000fc6000f8e000e */
[----:B------:R-:W0:Y:S01]  /*2530*/  MUFU.EX2 R27, R27 ;  /* 0x0000001b001b7308 */ /* 0x000e220000000800 */
[----:B------:R-:W-:Y:S01]  /*2540*/  IMAD R17, R32, UR7, R17 ;  /* 0x0000000720117c24 */ /* 0x000fe2000f8e0211 */
[----:B-1----:R-:W-:-:S04]  /*2550*/  LEA R16, P1, R14, UR10, 0x2 ;  /* 0x0000000a0e107c11 */ /* 0x002fc8000f8210ff */
[----:B------:R-:W-:Y:S01]  /*2560*/  IADD3 R17, PT, PT, R15, R17, RZ ;  /* 0x000000110f117210 */ /* 0x000fe20007ffe0ff */
[----:B------:R-:W-:-:S03]  /*2570*/  FADD.FTZ R15, -R0, R4 ;  /* 0x00000004000f7221 */ /* 0x000fc60000010100 */
[----:B------:R-:W-:Y:S01]  /*2580*/  LEA.HI.X R17, R14, UR11, R17, 0x2, P1 ;  /* 0x0000000b0e117c11 */ /* 0x000fe200088f1411 */
[----:B------:R-:W-:Y:S01]  /*2590*/  FMUL.FTZ R4, R15, R12 ;  /* 0x0000000c0f047220 */ /* 0x000fe20000410000 */
[----:B0-----:R-:W-:-:S03]  /*25a0*/  FADD.FTZ R33, R27, 1 ;  /* 0x3f8000001b217421 */ /* 0x001fc60000010000 */
[----:B------:R-:W-:-:S03]  /*25b0*/  FFMA.FTZ R4, R13, R4, R19 ;  /* 0x000000040d047223 */ /* 0x000fc60000010013 */
[----:B------:R-:W0:Y:S01]  /*25c0*/  MUFU.RCP R33, R33 ;  /* 0x0000002100217308 */ /* 0x000e220000001000 */
[----:B------:R-:W-:-:S07]  /*25d0*/  FMUL.FTZ R14, R4, -1.4426950216293334961 ;  /* 0xbfb8aa3b040e7820 */ /* 0x000fce0000410000 */
[----:B------:R-:W1:Y:S01]  /*25e0*/  MUFU.EX2 R14, R14 ;  /* 0x0000000e000e7308 */ /* 0x000e620000000800 */
[----:B0-----:R-:W-:Y:S01]  /*25f0*/  FMUL.FTZ R5, R5, R33 ;  /* 0x0000002105057220 */ /* 0x001fe20000410000 */
[----:B-1----:R-:W-:-:S06]  /*2600*/  FADD.FTZ R15, R14, 1 ;  /* 0x3f8000000e0f7421 */ /* 0x002fcc0000010000 */
[----:B------:R-:W0:Y:S02]  /*2610*/  MUFU.RCP R15, R15 ;  /* 0x0000000f000f7308 */ /* 0x000e240000001000 */
[----:B0-----:R-:W-:-:S05]  /*2620*/  FMUL.FTZ R4, R4, R15 ;  /* 0x0000000f04047220 */ /* 0x001fca0000410000 */
[----:B------:R0:W-:Y:S02]  /*2630*/  STG.E.64 desc[UR8][R16.64], R4 ;  /* 0x0000000410007986 */ /* 0x0001e4000c101b08 */
.L_x_3930:
[----:B------:R-:W-:Y:S05]  /*2640*/  BSYNC.RECONVERGENT B1 ;  /* 0x0000000000017941 */ /* 0x000fea0003800200 */
.L_x_3929:
[----:B------:R-:W-:Y:S04]  /*2650*/  BSSY.RECONVERGENT B1, `(.L_x_3931) ;  /* 0x000001d000017945 */ /* 0x000fe80003800200 */
[----:B------:R-:W-:Y:S05]  /*2660*/  @P2 BRA `(.L_x_3932) ;  /* 0x00000000006c2947 */ /* 0x000fea0003800000 */
[C---:B0-----:R-:W-:Y:S01]  /*2670*/  FADD.FTZ R5, -R0.reuse, R2 ;  /* 0x0000000200057221 */ /* 0x041fe20000010100 */
[----:B------:R-:W-:Y:S01]  /*2680*/  FADD.FTZ R3, -R0, R3 ;  /* 0x0000000300037221 */ /* 0x000fe20000010100 */
        /* <DEDUP_REMOVED lines=25> */
.L_x_3932:
[----:B------:R-:W-:Y:S05]  /*2820*/  BSYNC.RECONVERGENT B1 ;  /* 0x0000000000017941 */ /* 0x000fea0003800200 */
.L_x_3931:
[----:B------:R-:W-:Y:S04]  /*2830*/  BSSY.RECONVERGENT B1, `(.L_x_3933) ;  /* 0x000001d000017945 */ /* 0x000fe80003800200 */
[----:B------:R-:W-:Y:S05]  /*2840*/  @P3 BRA `(.L_x_3934) ;  /* 0x00000000006c3947 */ /* 0x000fea0003800000 */
[C---:B-1----:R-:W-:Y:S01]  /*2850*/  FADD.FTZ R3, -R0.reuse, R6 ;  /* 0x0000000600037221 */ /* 0x042fe20000010100 */
[----:B------:R-:W1:Y:S03]  /*2860*/  LDCU.64 UR6, c[0x0][0x3e0] ;  /* 0x00007c00ff0677ac */ /* 0x000e660008000a00 */
[----:B------:R-:W-:Y:S01]  /*2870*/  FMUL.FTZ R2, R3, R12 ;  /* 0x0000000c03027220 */ /* 0x000fe20000410000 */
[----:B------:R-:W-:Y:S01]  /*2880*/  FADD.FTZ R3, -R0, R7 ;  /* 0x0000000700037221 */ /* 0x000fe20000010100 */
[----:B------:R-:W2:Y:S02]  /*2890*/  LDCU.64 UR10, c[0x0][0x380] ;  /* 0x00007000ff0a77ac */ /* 0x000ea40008000a00 */
[----:B------:R-:W-:Y:S01]  /*28a0*/  FFMA.FTZ R7, R13, R2, R19 ;  /* 0x000000020d077223 */ /* 0x000fe20000010013 */
[----:B------:R-:W-:-:S03]  /*28b0*/  FMUL.FTZ R3, R3, R12 ;  /* 0x0000000c03037220 */ /* 0x000fc60000410000 */
[----:B------:R-:W-:Y:S01]  /*28c0*/  FMUL.FTZ R2, R7, -1.4426950216293334961 ;  /* 0xbfb8aa3b07027820 */ /* 0x000fe20000410000 */
[----:B------:R-:W-:Y:S01]  /*28d0*/  FFMA.FTZ R6, R18, R3, R20 ;  /* 0x0000000312067223 */ /* 0x000fe20000010014 */
[----:B------:R-:W-:-:S03]  /*28e0*/  MOV R3, R35 ;  /* 0x0000002300037202 */ /* 0x000fc60000000f00 */
[----:B0-----:R-:W-:Y:S01]  /*28f0*/  FMUL.FTZ R4, R6, -1.4426950216293334961 ;  /* 0xbfb8aa3b06047820 */ /* 0x001fe20000410000 */
[----:B------:R-:W0:Y:S01]  /*2900*/  MUFU.EX2 R2, R2 ;  /* 0x0000000200027308 */ /* 0x000e220000000800 */
[----:B-1----:R-:W-:-:S04]  /*2910*/  IMAD R24, R24, UR6, RZ ;  /* 0x0000000618187c24 */ /* 0x002fc8000f8e02ff */
[----:B------:R-:W1:Y:S01]  /*2920*/  MUFU.EX2 R4, R4 ;  /* 0x0000000400047308 */ /* 0x000e620000000800 */
[----:B0-----:R-:W-:Y:S01]  /*2930*/  FADD.FTZ R14, R2, 1 ;  /* 0x3f800000020e7421 */ /* 0x001fe20000010000 */
[----:B------:R-:W-:Y:S01]  /*2940*/  MOV R2, R36 ;  /* 0x0000002400027202 */ /* 0x000fe20000000f00 */
[----:B-1----:R-:W-:-:S04]  /*2950*/  FADD.FTZ R15, R4, 1 ;  /* 0x3f800000040f7421 */ /* 0x002fc80000010000 */
[----:B------:R-:W0:Y:S01]  /*2960*/  MUFU.RCP R14, R14 ;  /* 0x0000000e000e7308 */ /* 0x000e220000001000 */
[----:B------:R-:W-:-:S04]  /*2970*/  IMAD.WIDE.U32 R2, R23, UR6, R2 ;  /* 0x0000000617027c25 */ /* 0x000fc8000f8e0002 */
[----:B------:R-:W-:Y:S01]  /*2980*/  IMAD R23, R23, UR7, R24 ;  /* 0x0000000717177c24 */ /* 0x000fe2000f8e0218 */
[----:B--2---:R-:W-:Y:S02]  /*2990*/  LEA R4, P1, R2, UR10, 0x2 ;  /* 0x0000000a02047c11 */ /* 0x004fe4000f8210ff */
[----:B------:R-:W1:Y:S02]  /*29a0*/  MUFU.RCP R15, R15 ;  /* 0x0000000f000f7308 */ /* 0x000e640000001000 */
[----:B------:R-:W-:-:S04]  /*29b0*/  IADD3 R23, PT, PT, R3, R23, RZ ;  /* 0x0000001703177210 */ /* 0x000fc80007ffe0ff */
[----:B------:R-:W-:Y:S01]  /*29c0*/  LEA.HI.X R5, R2, UR11, R23, 0x2, P1 ;  /* 0x0000000b02057c11 */ /* 0x000fe200088f1417 */
[----:B0-----:R-:W-:Y:S01]  /*29d0*/  FMUL.FTZ R2, R7, R14 ;  /* 0x0000000e07027220 */ /* 0x001fe20000410000 */
[----:B-1----:R-:W-:-:S05]  /*29e0*/  FMUL.FTZ R3, R6, R15 ;  /* 0x0000000f06037220 */ /* 0x002fca0000410000 */
[----:B------:R2:W-:Y:S02]  /*29f0*/  STG.E.64 desc[UR8][R4.64], R2 ;  /* 0x0000000204007986 */ /* 0x0005e4000c101b08 */
.L_x_3934:
[----:B------:R-:W-:Y:S05]  /*2a00*/  BSYNC.RECONVERGENT B1 ;  /* 0x0000000000017941 */ /* 0x000fea0003800200 */
.L_x_3933:
[----:B------:R-:W-:Y:S05]  /*2a10*/  @P4 BRA `(.L_x_3928) ;  /* 0x0000000000684947 */ /* 0x000fea0003800000 */
[C---:B-12---:R-:W-:Y:S01]  /*2a20*/  FADD.FTZ R3, -R0.reuse, R8 ;  /* 0x0000000800037221 */ /* 0x046fe20000010100 */
[----:B------:R-:W-:Y:S01]  /*2a30*/  FADD.FTZ R9, -R0, R9 ;  /* 0x0000000900097221 */ /* 0x000fe20000010100 */
[----:B------:R-:W1:Y:S01]  /*2a40*/  LDCU.64 UR6, c[0x0][0x3e0] ;  /* 0x00007c00ff0677ac */ /* 0x000e620008000a00 */
[----:B------:R-:W-:Y:S01]  /*2a50*/  MOV R34, R36 ;  /* 0x0000002400227202 */ /* 0x000fe20000000f00 */
[-C--:B------:R-:W-:Y:S01]  /*2a60*/  FMUL.FTZ R2, R3, R12.reuse ;  /* 0x0000000c03027220 */ /* 0x080fe20000410000 */
[----:B------:R-:W-:Y:S01]  /*2a70*/  FMUL.FTZ R9, R9, R12 ;  /* 0x0000000c09097220 */ /* 0x000fe20000410000 */
[----:B------:R-:W2:Y:S02]  /*2a80*/  LDCU.64 UR10, c[0x0][0x380] ;  /* 0x00007000ff0a77ac */ /* 0x000ea40008000a00 */
[----:B------:R-:W-:Y:S01]  /*2a90*/  FFMA.FTZ R13, R13, R2, R19 ;  /* 0x000000020d0d7223 */ /* 0x000fe20000010013 */
        /* <DEDUP_REMOVED lines=10> */
[----:B-1----:R-:W-:Y:S01]  /*2b40*/  FADD.FTZ R6, R2, 1 ;  /* 0x3f80000002067421 */ /* 0x002fe20000010000 */
[C---:B--2---:R-:W-:Y:S01]  /*2b50*/  LEA R2, P1, R34.reuse, UR10, 0x2 ;  /* 0x0000000a22027c11 */ /* 0x044fe2000f8210ff */
[----:B------:R-:W0:Y:S03]  /*2b60*/  MUFU.RCP R4, R4 ;  /* 0x0000000400047308 */ /* 0x000e260000001000 */
[----:B------:R-:W-:-:S05]  /*2b70*/  LEA.HI.X R3, R34, UR11, R21, 0x2, P1 ;  /* 0x0000000b22037c11 */ /* 0x000fca00088f1415 */
[----:B------:R-:W1:Y:S01]  /*2b80*/  MUFU.RCP R5, R6 ;  /* 0x0000000600057308 */ /* 0x000e620000001000 */
[----:B0-----:R-:W-:Y:S01]  /*2b90*/  FMUL.FTZ R4, R13, R4 ;  /* 0x000000040d047220 */ /* 0x001fe20000410000 */
[----:B-1----:R-:W-:-:S05]  /*2ba0*/  FMUL.FTZ R5, R18, R5 ;  /* 0x0000000512057220 */ /* 0x002fca0000410000 */
[----:B------:R4:W-:Y:S02]  /*2bb0*/  STG.E.64 desc[UR8][R2.64], R4 ;  /* 0x0000000402007986 */ /* 0x0009e4000c101b08 */
.L_x_3928:
[----:B------:R-:W-:Y:S05]  /*2bc0*/  BSYNC.RECONVERGENT B0 ;  /* 0x0000000000007941 */ /* 0x000fea0003800200 */
.L_x_3920:
[----:B------:R-:W-:Y:S02]  /*2bd0*/  IADD3 R30, PT, PT, R11, R30, RZ ;  /* 0x0000001e0b1e7210 */ /* 0x000fe40007ffe0ff */
[----:B------:R-:W-:Y:S02]  /*2be0*/  IADD3 R31, PT, PT, R31, 0x1, RZ ;  /* 0x000000011f1f7810 */ /* 0x000fe40007ffe0ff */
[----:B------:R-:W-:-:S13]  /*2bf0*/  ISETP.GE.AND P1, PT, R30, UR5, PT ;  /* 0x000000051e007c0c */ /* 0x000fda000bf26270 */
[----:B------:R-:W-:Y:S05]  /*2c00*/  @!P1 BRA `(.L_x_3935) ;  /* 0xffffffd400589947 */ /* 0x000fea000383ffff */
[----:B------:R-:W-:Y:S05]  /*2c10*/  EXIT ;  /* 0x000000000000794d */ /* 0x000fea0003800000 */
.L_x_3936:
        /* <DEDUP_REMOVED lines=14> */
.L_x_4557:


//--------------------- .text._Z35group_norm_nhwc_fwd_one_pass_kernelI11Fp32IOBf16WLi128ELi96ELi768EEv26Group_norm_nhwc_fwd_params --------------------------
	.section	.text._Z35group_norm_nhwc_fwd_one_pass_kernelI11Fp32IOBf16WLi128ELi96ELi768EEv26Group_norm_nhwc_fwd_params,"ax",@progbits
	.align	128
        .global         _Z35group_norm_nhwc_fwd_one_pass_kernelI11Fp32IOBf16WLi128ELi96ELi768EEv26Group_norm_nhwc_fwd_params
        .type           _Z35group_norm_nhwc_fwd_one_pass_kernelI11Fp32IOBf16WLi128ELi96ELi768EEv26Group_norm_nhwc_fwd_params,@function
        .size           _Z35group_norm_nhwc_fwd_one_pass_kernelI11Fp32IOBf16WLi128ELi96ELi768EEv26Group_norm_nhwc_fwd_params,(.L_x_4558 - _Z35group_norm_nhwc_fwd_one_pass_kernelI11Fp32IOBf16WLi128ELi96ELi768EEv26Group_norm_nhwc_fwd_params)
        .other          _Z35group_norm_nhwc_fwd_one_pass_kernelI11Fp32IOBf16WLi128ELi96ELi768EEv26Group_norm_nhwc_fwd_params,@"STO_CUDA_ENTRY STV_DEFAULT"
_Z35group_norm_nhwc_fwd_one_pass_kernelI11Fp32IOBf16WLi128ELi96ELi768EEv26Group_norm_nhwc_fwd_params:
.text._Z35group_norm_nhwc_fwd_one_pass_kernelI11Fp32IOBf16WLi128ELi96ELi768EEv26Group_norm_nhwc_fwd_params:
        /* <DEDUP_REMOVED lines=46> */
.L_x_3980:
[----:B01----:R-:W0:Y:S01]  /*02e0*/  LDC R25, c[0x0][0x3f8] ;  /* 0x0000fe00ff197b82 */ /* 0x003e220000000800 */
[----:B--2---:R-:W2:Y:S01]  /*02f0*/  LDCU.64 UR4, c[0x0][0x3e8] ;  /* 0x00007d00ff0477ac */ /* 0x004ea20008000a00 */
[----:B------:R-:W-:Y:S01]  /*0300*/  LOP3.LUT R71, R14, 0xffff, RZ, 0xc0, !PT ;  /* 0x0000ffff0e477812 */ /* 0x000fe200078ec0ff */
[----:B---3--:R-:W3:Y:S01]  /*0310*/  LDCU.64 UR8, c[0x0][0x3f0] ;  /* 0x00007e00ff0877ac */ /* 0x008ee20008000a00 */
[----:B--2---:R-:W-:Y:S02]  /*0320*/  ISETP.GE.U32.AND P4, PT, R65, UR4, PT ;  /* 0x0000000441007c0c */ /* 0x004fe4000bf86070 */
[----:B------:R-:W-:Y:S02]  /*0330*/  ISETP.GE.U32.AND P5, PT, R64, UR4, PT ;  /* 0x0000000440007c0c */ /* 0x000fe4000bfa6070 */
[----:B------:R-:W-:Y:S02]  /*0340*/  ISETP.GE.AND.EX P4, PT, R15, UR5, PT, P4 ;  /* 0x000000050f007c0c */ /* 0x000fe4000bf86340 */
[----:B0---4-:R-:W-:-:S02]  /*0350*/  IABS R21, R25 ;  /* 0x0000001900157213 */ /* 0x011fc40000000000 */
        /* <DEDUP_REMOVED lines=39> */
[----:B------:R-:W-:Y:S01]  /*05d0*/  @!P4 IMAD R29, R65, R21, R22 ;  /* 0x00000015411dc224 */ /* 0x000fe200078e0216 */
        /* <DEDUP_REMOVED lines=179> */
.L_x_3938:
[----:B------:R-:W-:Y:S05]  /*1110*/  BSYNC.RECONVERGENT B0 ;  /* 0x0000000000007941 */ /* 0x000fea0003800200 */
.L_x_3937:
        /* <DEDUP_REMOVED lines=66> */
.L_x_3940:
[----:B------:R-:W-:Y:S05]  /*1540*/  BSYNC.RECONVERGENT B0 ;  /* 0x0000000000007941 */ /* 0x000fea0003800200 */
.L_x_3939:
        /* <DEDUP_REMOVED lines=24> */
.L_x_3943:
[----:B----4-:R-:W3:Y:S04]  /*16d0*/  LDG.E.STRONG.GPU R30, desc[UR6][R28.64] ;  /* 0x000000061c1e7981 */ /* 0x010ee8000c1ef900 */
[----:B---3--:R-:W-:Y:S01]  /*16e0*/  CCTL.IVALL ;  /* 0x00000000ff00798f */ /* 0x008fe20002000000 */
[----:B------:R-:W-:Y:S05]  /*16f0*/  YIELD ;  /* 0x0000000000007946 */ /* 0x000fea0003800000 */
[----:B------:R-:W-:-:S13]  /*1700*/  ISETP.NE.AND P2, PT, R30, R35, PT ;  /* 0x000000231e00720c */ /* 0x000fda0003f45270 */
[----:B------:R-:W-:Y:S05]  /*1710*/  @P2 BRA `(.L_x_3943) ;  /* 0xfffffffc00ec2947 */ /* 0x000fea000383ffff */
.L_x_3942:
        /* <DEDUP_REMOVED lines=15> */
.L_x_3945:
        /* <DEDUP_REMOVED lines=59> */
.L_x_3944:
        /* <DEDUP_REMOVED lines=35> */
.L_x_3946:
        /* <DEDUP_REMOVED lines=18> */
.L_x_3947:
        /* <DEDUP_REMOVED lines=9> */
.L_x_3948:
[----:B------:R-:W-:Y:S05]  /*1fa0*/  BSYNC.RECONVERGENT B0 ;  /* 0x0000000000007941 */ /* 0x000fea0003800200 */
.L_x_3941:
[----:B------:R-:W5:Y:S01]  /*1fb0*/  S2UR UR5, SR_CgaCtaId ;  /* 0x00000000000579c3 */ /* 0x000f620000008800 */
[----:B------:R-:W0:Y:S01]  /*1fc0*/  LDCU UR8, c[0x0][0x414] ;  /* 0x00008280ff0877ac */ /* 0x000e220008000800 */
[----:B------:R-:W-:Y:S01]  /*1fd0*/  LOP3.LUT R39, R14, 0xffff, RZ, 0xc0, !PT ;  /* 0x0000ffff0e277812 */ /* 0x000fe200078ec0ff */
[----:B------:R-:W-:-:S03]  /*1fe0*/  UMOV UR4, 0x400 ;  /* 0x0000040000047882 */ /* 0x000fc60000000000 */
[----:B------:R-:W-:Y:S02]  /*1ff0*/  IADD3 R39, PT, PT, R12, R39, RZ ;  /* 0x000000270c277210 */ /* 0x000fe40007ffe0ff */
[----:B----4-:R-:W2:Y:S08]  /*2000*/  @P0 LDC.64 R30, c[0x0][0x388] ;  /* 0x0000e200ff1e0b82 */ /* 0x010eb00000000a00 */
[----:B-1----:R-:W1:Y:S01]  /*2010*/  LDC.64 R32, c[0x0][0x398] ;  /* 0x0000e600ff207b82 */ /* 0x002e620000000a00 */
[----:B-----5:R-:W-:-:S07]  /*2020*/  ULEA UR4, UR5, UR4, 0x18 ;  /* 0x0000000405047291 */ /* 0x020fce000f8ec0ff */
[----:B---3--:R-:W3:Y:S01]  /*2030*/  LDC.64 R28, c[0x0][0x3a0] ;  /* 0x0000e800ff1c7b82 */ /* 0x008ee20000000a00 */
[----:B--2---:R-:W-:-:S04]  /*2040*/  @P0 IMAD.WIDE R34, R2, 0x8, R30 ;  /* 0x0000000802220825 */ /* 0x004fc800078e021e */
[----:B0-----:R-:W-:Y:S01]  /*2050*/  @P0 FMUL.FTZ R30, R36, UR8 ;  /* 0x00000008241e0c20 */ /* 0x001fe20008410000 */
        /* <DEDUP_REMOVED lines=8> */
[----:B------:R-:W4:Y:S04]  /*20e0*/  LDG.E.U16 R42, desc[UR6][R28.64] ;  /* 0x000000061c2a7981 */ /* 0x000f28000c1e1500 */
[----:B------:R-:W5:Y:S01]  /*20f0*/  LDG.E.U16 R43, desc[UR6][R28.64+0x2] ;  /* 0x000002061c2b7981 */ /* 0x000f62000c1e1500 */
[----:B------:R-:W-:Y:S01]  /*2100*/  BSSY.RECONVERGENT B0, `(.L_x_3949) ;  /* 0x00001bd000007945 */ /* 0x000fe20003800200 */
[----:B0-----:R-:W-:-:S02]  /*2110*/  MOV R32, 0x3f800000 ;  /* 0x3f80000000207802 */ /* 0x001fc40000000f00 */
        /* <DEDUP_REMOVED lines=26> */
[C---:B------:R-:W-:Y:S01]  /*22c0*/  FADD.FTZ R31, -R12.reuse, R24 ;  /* 0x000000180c1f7221 */ /* 0x040fe20000010100 */
[----:B------:R-:W-:Y:S01]  /*22d0*/  MOV R29, R69 ;  /* 0x00000045001d7202 */ /* 0x000fe20000000f00 */
[----:B------:R-:W1:Y:S01]  /*22e0*/  LDCU.64 UR4, c[0x0][0x380] ;  /* 0x00007000ff0477ac */ /* 0x000e620008000a00 */
[----:B------:R-:W-:Y:S01]  /*22f0*/  FADD.FTZ R25, -R12, R25 ;  /* 0x000000190c197221 */ /* 0x000fe20000010100 */
        /* <DEDUP_REMOVED lines=8> */
[----:B------:R-:W-:-:S04]  /*2380*/  IADD3 R37, PT, PT, R29, R37, RZ ;  /* 0x000000251d257210 */ /* 0x000fc80007ffe0ff */
[----:B------:R-:W-:-:S05]  /*2390*/  LEA.HI.X R25, R28, UR5, R37, 0x2, P2 ;  /* 0x000000051c197c11 */ /* 0x000fca00090f1425 */
[----:B------:R0:W-:Y:S02]  /*23a0*/  STG.E.64 desc[UR6][R24.64], R30 ;  /* 0x0000001e18007986 */ /* 0x0001e4000c101b06 */
.L_x_3952:
[----:B------:R-:W-:Y:S05]  /*23b0*/  BSYNC.RECONVERGENT B1 ;  /* 0x0000000000017941 */ /* 0x000fea0003800200 */
.L_x_3951:
        /* <DEDUP_REMOVED lines=8> */
[----:B-1----:R-:W-:Y:S02]  /*2440*/  IMAD R28, R15, UR4, RZ ;  /* 0x000000040f1c7c24 */ /* 0x002fe4000f8e02ff */
[----:B------:R-:W-:-:S04]  /*2450*/  IMAD.WIDE.U32 R24, R65, UR4, R24 ;  /* 0x0000000441187c25 */ /* 0x000fc8000f8e0018 */
[----:B------:R-:W-:Y:S02]  /*2460*/  IMAD R31, R65, UR5, R28 ;  /* 0x00000005411f7c24 */ /* 0x000fe4000f8e021c */
[-C--:B------:R-:W-:Y:S01]  /*2470*/  FMUL.FTZ R28, R29, R32.reuse ;  /* 0x000000201d1c7220 */ /* 0x080fe20000410000 */
[----:B0-----:R-:W-:Y:S01]  /*2480*/  LEA R18, P2, R24, UR10, 0x2 ;  /* 0x0000000a18127c11 */ /* 0x001fe2000f8410ff */
[----:B------:R-:W-:Y:S01]  /*2490*/  FMUL.FTZ R29, R19, R32 ;  /* 0x00000020131d7220 */ /* 0x000fe20000410000 */
[----:B------:R-:W-:Y:S01]  /*24a0*/  IADD3 R31, PT, PT, R25, R31, RZ ;  /* 0x0000001f191f7210 */ /* 0x000fe20007ffe0ff */
[----:B------:R-:W-:Y:S02]  /*24b0*/  FFMA.FTZ R28, R33, R28, R36 ;  /* 0x0000001c211c7223 */ /* 0x000fe40000010024 */
[----:B------:R-:W-:Y:S01]  /*24c0*/  FFMA.FTZ R29, R34, R29, R35 ;  /* 0x0000001d221d7223 */ /* 0x000fe20000010023 */
[----:B------:R-:W-:-:S05]  /*24d0*/  LEA.HI.X R19, R24, UR11, R31, 0x2, P2 ;  /* 0x0000000b18137c11 */ /* 0x000fca00090f141f */
[----:B------:R1:W-:Y:S02]  /*24e0*/  STG.E.64 desc[UR6][R18.64], R28 ;  /* 0x0000001c12007986 */ /* 0x0003e4000c101b06 */
.L_x_3954:
[----:B------:R-:W-:Y:S05]  /*24f0*/  BSYNC.RECONVERGENT B1 ;  /* 0x0000000000017941 */ /* 0x000fea0003800200 */
.L_x_3953:
        /* <DEDUP_REMOVED lines=29> */
.L_x_3956:
[----:B------:R-:W-:Y:S05]  /*26d0*/  BSYNC.RECONVERGENT B1 ;  /* 0x0000000000017941 */ /* 0x000fea0003800200 */
.L_x_3955:
[----:B------:R-:W-:Y:S04]  /*26e0*/  BSSY.RECONVERGENT B1, `(.L_x_3957) ;  /* 0x0000013000017945 */ /* 0x000fe80003800200 */
[----:B------:R-:W-:Y:S05]  /*26f0*/  @P1 BRA `(.L_x_3958) ;  /* 0x0000000000441947 */ /* 0x000fea0003800000 */
[----:B------:R-:W3:Y:S01]  /*2700*/  LDCU.64 UR4, c[0x0][0x3e0] ;  /* 0x00007c00ff0477ac */ /* 0x000ee20008000a00 */
[----:B--2---:R-:W-:Y:S01]  /*2710*/  MOV R20, R70 ;  /* 0x0000004600147202 */ /* 0x004fe20000000f00 */
[C---:B-1----:R-:W-:Y:S01]  /*2720*/  FADD.FTZ R19, -R12.reuse, R22 ;  /* 0x000000160c137221 */ /* 0x042fe20000010100 */
[----:B------:R-:W-:Y:S01]  /*2730*/  MOV R21, R69 ;  /* 0x0000004500157202 */ /* 0x000fe20000000f00 */
[----:B------:R-:W1:Y:S01]  /*2740*/  LDCU.64 UR10, c[0x0][0x380] ;  /* 0x00007000ff0a77ac */ /* 0x000e620008000a00 */
[----:B------:R-:W-:Y:S01]  /*2750*/  FADD.FTZ R23, -R12, R23 ;  /* 0x000000170c177221 */ /* 0x000fe20000010100 */
[----:B---3--:R-:W-:Y:S02]  /*2760*/  IMAD R18, R11, UR4, RZ ;  /* 0x000000040b127c24 */ /* 0x008fe4000f8e02ff */
[----:B------:R-:W-:-:S04]  /*2770*/  IMAD.WIDE.U32 R20, R63, UR4, R20 ;  /* 0x000000043f147c25 */ /* 0x000fc8000f8e0014 */
[----:B0-----:R-:W-:Y:S02]  /*2780*/  IMAD R25, R63, UR5, R18 ;  /* 0x000000053f197c24 */ /* 0x001fe4000f8e0212 */
[-C--:B------:R-:W-:Y:S01]  /*2790*/  FMUL.FTZ R18, R19, R32.reuse ;  /* 0x0000002013127220 */ /* 0x080fe20000410000 */
[----:B-1----:R-:W-:Y:S01]  /*27a0*/  LEA R22, P1, R20, UR10, 0x2 ;  /* 0x0000000a14167c11 */ /* 0x002fe2000f8210ff */
[----:B------:R-:W-:Y:S01]  /*27b0*/  FMUL.FTZ R19, R23, R32 ;  /* 0x0000002017137220 */ /* 0x000fe20000410000 */
[----:B------:R-:W-:Y:S01]  /*27c0*/  IADD3 R25, PT, PT, R21, R25, RZ ;  /* 0x0000001915197210 */ /* 0x000fe20007ffe0ff */
[----:B------:R-:W-:Y:S02]  /*27d0*/  FFMA.FTZ R18, R33, R18, R36 ;  /* 0x0000001221127223 */ /* 0x000fe40000010024 */
[----:B------:R-:W-:Y:S01]  /*27e0*/  FFMA.FTZ R19, R34, R19, R35 ;  /* 0x0000001322137223 */ /* 0x000fe20000010023 */
[----:B------:R-:W-:-:S05]  /*27f0*/  LEA.HI.X R23, R20, UR11, R25, 0x2, P1 ;  /* 0x0000000b14177c11 */ /* 0x000fca00088f1419 */
[----:B------:R3:W-:Y:S02]  /*2800*/  STG.E.64 desc[UR6][R22.64], R18 ;  /* 0x0000001216007986 */ /* 0x0007e4000c101b06 */
.L_x_3958:
[----:B------:R-:W-:Y:S05]  /*2810*/  BSYNC.RECONVERGENT B1 ;  /* 0x0000000000017941 */ /* 0x000fea0003800200 */
.L_x_3957:
[----:B------:R-:W-:Y:S04]  /*2820*/  BSSY.RECONVERGENT B1, `(.L_x_3959) ;  /* 0x0000013000017945 */ /* 0x000fe80003800200 */
[----:B------:R-:W-:Y:S05]  /*2830*/  @P6 BRA `(.L_x_3960) ;  /* 0x0000000000446947 */ /* 0x000fea0003800000 */
[----:B------:R-:W4:Y:S01]  /*2840*/  LDCU.64 UR4, c[0x0][0x3e0] ;  /* 0x00007c00ff0477ac */ /* 0x000f220008000a00 */
[----:B-123--:R-:W-:Y:S01]  /*2850*/  MOV R18, R70 ;  /* 0x0000004600127202 */ /* 0x00efe20000000f00 */
        /* <DEDUP_REMOVED lines=8> */
[----:B----4-:R-:W-:Y:S02]  /*28e0*/  IMAD R23, R9, UR4, RZ ;  /* 0x0000000409177c24 */ /* 0x010fe4000f8e02ff */
[----:B------:R-:W-:-:S04]  /*28f0*/  IMAD.WIDE.U32 R18, R62, UR4, R18 ;  /* 0x000000043e127c25 */ /* 0x000fc8000f8e0012 */
[----:B------:R-:W-:Y:S01]  /*2900*/  IMAD R23, R62, UR5, R23 ;  /* 0x000000053e177c24 */ /* 0x000fe2000f8e0217 */
[----:B-1----:R-:W-:-:S04]  /*2910*/  LEA R22, P1, R18, UR10, 0x2 ;  /* 0x0000000a12167c11 */ /* 0x002fc8000f8210ff */
[----:B------:R-:W-:-:S04]  /*2920*/  IADD3 R23, PT, PT, R19, R23, RZ ;  /* 0x0000001713177210 */ /* 0x000fc80007ffe0ff */
[----:B------:R-:W-:-:S05]  /*2930*/  LEA.HI.X R23, R18, UR11, R23, 0x2, P1 ;  /* 0x0000000b12177c11 */ /* 0x000fca00088f1417 */
[----:B------:R4:W-:Y:S02]  /*2940*/  STG.E.64 desc[UR6][R22.64], R20 ;  /* 0x0000001416007986 */ /* 0x0009e4000c101b06 */
.L_x_3960:
[----:B------:R-:W-:Y:S05]  /*2950*/  BSYNC.RECONVERGENT B1 ;  /* 0x0000000000017941 */ /* 0x000fea0003800200 */
.L_x_3959:
[----:B------:R-:W-:Y:S04]  /*2960*/  BSSY.RECONVERGENT B1, `(.L_x_3961) ;  /* 0x0000013000017945 */ /* 0x000fe80003800200 */
[----:B------:R-:W-:Y:S05]  /*2970*/  @P2 BRA `(.L_x_3962) ;  /* 0x0000000000442947 */ /* 0x000fea0003800000 */
[----:B------:R-:W5:Y:S01]  /*2980*/  LDCU.64 UR4, c[0x0][0x3e0] ;  /* 0x00007c00ff0477ac */ /* 0x000f620008000a00 */
[----:B-123--:R-:W-:Y:S01]  /*2990*/  MOV R18, R70 ;  /* 0x0000004600127202 */ /* 0x00efe20000000f00 */
[C---:B----4-:R-:W-:Y:S01]  /*29a0*/  FADD.FTZ R21, -R12.reuse, R52 ;  /* 0x000000340c157221 */ /* 0x050fe20000010100 */
[----:B------:R-:W-:Y:S01]  /*29b0*/  MOV R19, R69 ;  /* 0x0000004500137202 */ /* 0x000fe20000000f00 */
[----:B------:R-:W1:Y:S01]  /*29c0*/  LDCU.64 UR10, c[0x0][0x380] ;  /* 0x00007000ff0a77ac */ /* 0x000e620008000a00 */
[----:B------:R-:W-:Y:S01]  /*29d0*/  FADD.FTZ R53, -R12, R53 ;  /* 0x000000350c357221 */ /* 0x000fe20000010100 */
[----:B------:R-:W-:-:S04]  /*29e0*/  FMUL.FTZ R21, R21, R32 ;  /* 0x0000002015157220 */ /* 0x000fc80000410000 */
[----:B------:R-:W-:Y:S01]  /*29f0*/  FFMA.FTZ R22, R33, R21, R36 ;  /* 0x0000001521167223 */ /* 0x000fe20000010024 */
[----:B-----5:R-:W-:Y:S02]  /*2a00*/  IMAD R23, R7, UR4, RZ ;  /* 0x0000000407177c24 */ /* 0x020fe4000f8e02ff */
[----:B------:R-:W-:-:S04]  /*2a10*/  IMAD.WIDE.U32 R18, R60, UR4, R18 ;  /* 0x000000043c127c25 */ /* 0x000fc8000f8e0012 */
[----:B------:R-:W-:Y:S01]  /*2a20*/  IMAD R23, R60, UR5, R23 ;  /* 0x000000053c177c24 */ /* 0x000fe2000f8e0217 */
[----:B-1----:R-:W-:-:S04]  /*2a30*/  LEA R20, P1, R18, UR10, 0x2 ;  /* 0x0000000a12147c11 */ /* 0x002fc8000f8210ff */
[----:B------:R-:W-:Y:S01]  /*2a40*/  IADD3 R19, PT, PT, R19, R23, RZ ;  /* 0x0000001713137210 */ /* 0x000fe20007ffe0ff */
[----:B------:R-:W-:-:S03]  /*2a50*/  FMUL.FTZ R23, R53, R32 ;  /* 0x0000002035177220 */ /* 0x000fc60000410000 */
[----:B------:R-:W-:Y:S01]  /*2a60*/  LEA.HI.X R21, R18, UR11, R19, 0x2, P1 ;  /* 0x0000000b12157c11 */ /* 0x000fe200088f1413 */
[----:B------:R-:W-:-:S05]  /*2a70*/  FFMA.FTZ R23, R34, R23, R35 ;  /* 0x0000001722177223 */ /* 0x000fca0000010023 */
[----:B------:R1:W-:Y:S02]  /*2a80*/  STG.E.64 desc[UR6][R20.64], R22 ;  /* 0x0000001614007986 */ /* 0x0003e4000c101b06 */
.L_x_3962:
[----:B------:R-:W-:Y:S05]  /*2a90*/  BSYNC.RECONVERGENT B1 ;  /* 0x0000000000017941 */ /* 0x000fea0003800200 */
.L_x_3961:
        /* <DEDUP_REMOVED lines=19> */
.L_x_3964:
[----:B------:R-:W-:Y:S05]  /*2bd0*/  BSYNC.RECONVERGENT B1 ;  /* 0x0000000000017941 */ /* 0x000fea0003800200 */
.L_x_3963:
[----:B------:R-:W-:Y:S05]  /*2be0*/  @P4 BRA `(.L_x_3965) ;  /* 0x0000001000384947 */ /* 0x000fea0003800000 */
[----:B------:R-:W5:Y:S01]  /*2bf0*/  LDCU.64 UR4, c[0x0][0x3e0] ;  /* 0x00007c00ff0477ac */ /* 0x000f620008000a00 */
[----:B-123--:R-:W-:Y:S01]  /*2c00*/  MOV R18, R70 ;  /* 0x0000004600127202 */ /* 0x00efe20000000f00 */
[C---:B----4-:R-:W-:Y:S01]  /*2c10*/  FADD.FTZ R21, -R12.reuse, R56 ;  /* 0x000000380c157221 */ /* 0x050fe20000010100 */
[----:B------:R-:W-:Y:S01]  /*2c20*/  MOV R19, R69 ;  /* 0x0000004500137202 */ /* 0x000fe20000000f00 */
[----:B------:R-:W1:Y:S01]  /*2c30*/  LDCU.64 UR8, c[0x0][0x380] ;  /* 0x00007000ff0877ac */ /* 0x000e620008000a00 */
[----:B------:R-:W-:Y:S01]  /*2c40*/  FADD.FTZ R57, -R12, R57 ;  /* 0x000000390c397221 */ /* 0x000fe20000010100 */
[----:B------:R-:W-:-:S03]  /*2c50*/  FMUL.FTZ R21, R21, R32 ;  /* 0x0000002015157220 */ /* 0x000fc60000410000 */
[----:B------:R-:W-:Y:S01]  /*2c60*/  FMUL.FTZ R57, R57, R32 ;  /* 0x0000002039397220 */ /* 0x000fe20000410000 */
[----:B------:R-:W-:-:S03]  /*2c70*/  FFMA.FTZ R56, R33, R21, R36 ;  /* 0x0000001521387223 */ /* 0x000fc60000010024 */
[----:B------:R-:W-:Y:S01]  /*2c80*/  FFMA.FTZ R57, R34, R57, R35 ;  /* 0x0000003922397223 */ /* 0x000fe20000010023 */
[----:B-----5:R-:W-:Y:S02]  /*2c90*/  IMAD R23, R3, UR4, RZ ;  /* 0x0000000403177c24 */ /* 0x020fe4000f8e02ff */
[----:B------:R-:W-:-:S04]  /*2ca0*/  IMAD.WIDE.U32 R18, R16, UR4, R18 ;  /* 0x0000000410127c25 */ /* 0x000fc8000f8e0012 */
[----:B------:R-:W-:Y:S01]  /*2cb0*/  IMAD R23, R16, UR5, R23 ;  /* 0x0000000510177c24 */ /* 0x000fe2000f8e0217 */
[----:B-1----:R-:W-:-:S04]  /*2cc0*/  LEA R20, P1, R18, UR8, 0x2 ;  /* 0x0000000812147c11 */ /* 0x002fc8000f8210ff */
[----:B------:R-:W-:-:S04]  /*2cd0*/  IADD3 R23, PT, PT, R19, R23, RZ ;  /* 0x0000001713177210 */ /* 0x000fc80007ffe0ff */
[----:B------:R-:W-:-:S05]  /*2ce0*/  LEA.HI.X R21, R18, UR9, R23, 0x2, P1 ;  /* 0x0000000912157c11 */ /* 0x000fca00088f1417 */
[----:B------:R1:W-:Y:S01]  /*2cf0*/  STG.E.64 desc[UR6][R20.64], R56 ;  /* 0x0000003814007986 */ /* 0x0003e2000c101b06 */
[----:B------:R-:W-:Y:S05]  /*2d00*/  BRA `(.L_x_3965) ;  /* 0x0000000c00f07947 */ /* 0x000fea0003800000 */
.L_x_3950:
[----:B------:R-:W0:Y:S01]  /*2d10*/  LDCU.64 UR10, c[0x0][0x3e8] ;  /* 0x00007d00ff0a77ac */ /* 0x000e220008000a00 */
[----:B------:R-:W-:Y:S01]  /*2d20*/  BSSY.RECONVERGENT B1, `(.L_x_3966) ;  /* 0x0000021000017945 */ /* 0x000fe20003800200 */
[----:B0-----:R-:W-:Y:S02]  /*2d30*/  ISETP.GE.U32.AND P2, PT, R65, UR10, PT ;  /* 0x0000000a41007c0c */ /* 0x001fe4000bf46070 */
[----:B------:R-:W-:Y:S02]  /*2d40*/  ISETP.GE.U32.AND P5, PT, R64, UR10, PT ;  /* 0x0000000a40007c0c */ /* 0x000fe4000bfa6070 */
[----:B------:R-:W-:Y:S02]  /*2d50*/  ISETP.GE.U32.AND P6, PT, R63, UR10, PT ;  /* 0x0000000a3f007c0c */ /* 0x000fe4000bfc6070 */
[----:B------:R-:W-:Y:S01]  /*2d60*/  ISETP.GE.AND.EX P2, PT, R15, UR11, PT, P2 ;  /* 0x0000000b0f007c0c */ /* 0x000fe2000bf46320 */
[----:B------:R-:W-:-:S12]  /*2d70*/  @P1 BRA `(.L_x_3967) ;  /* 0x00000000006c1947 */ /* 0x000fd80003800000 */
[C---:B------:R-:W-:Y:S01]  /*2d80*/  FADD.FTZ R29, -R12.reuse, R24 ;  /* 0x000000180c1d7221 */ /* 0x040fe20000010100 */
[----:B------:R-:W-:Y:S01]  /*2d90*/  FADD.FTZ R25, -R12, R25 ;  /* 0x000000190c197221 */ /* 0x000fe20000010100 */
        /* <DEDUP_REMOVED lines=25> */
.L_x_3967:
[----:B------:R-:W-:Y:S05]  /*2f30*/  BSYNC.RECONVERGENT B1 ;  /* 0x0000000000017941 */ /* 0x000fea0003800200 */
.L_x_3966:
        /* <DEDUP_REMOVED lines=29> */
.L_x_3969:
[----:B------:R-:W-:Y:S05]  /*3110*/  BSYNC.RECONVERGENT B1 ;  /* 0x0000000000017941 */ /* 0x000fea0003800200 */
.L_x_3968:
        /* <DEDUP_REMOVED lines=12> */
[C---:B-1----:R-:W-:Y:S01]  /*31e0*/  FADD.FTZ R19, -R12.reuse, R20 ;  /* 0x000000140c137221 */ /* 0x042fe20000010100 */
[----:B------:R-:W-:Y:S01]  /*31f0*/  FADD.FTZ R21, -R12, R21 ;  /* 0x000000150c157221 */ /* 0x000fe20000010100 */
[----:B------:R-:W1:Y:S02]  /*3200*/  LDCU.64 UR4, c[0x0][0x3e0] ;  /* 0x00007c00ff0477ac */ /* 0x000e640008000a00 */
        /* <DEDUP_REMOVED lines=16> */
[----:B------:R-:W-:-:S03]  /*3310*/  IMAD.WIDE.U32 R18, R64, UR4, R18 ;  /* 0x0000000440127c25 */ /* 0x000fc6000f8e0012 */
[----:B--2---:R-:W-:-:S04]  /*3320*/  LEA R20, P5, R18, UR8, 0x2 ;  /* 0x0000000812147c11 */ /* 0x004fc8000f8a10ff */
[----:B------:R-:W1:Y:S01]  /*3330*/  MUFU.RCP R25, R25 ;  /* 0x0000001900197308 */ /* 0x000e620000001000 */
[----:B------:R-:W-:-:S04]  /*3340*/  IADD3 R21, PT, PT, R19, R21, RZ ;  /* 0x0000001513157210 */ /* 0x000fc80007ffe0ff */
[----:B------:R-:W-:Y:S01]  /*3350*/  LEA.HI.X R21, R18, UR9, R21, 0x2, P5 ;  /* 0x0000000912157c11 */ /* 0x000fe2000a8f1415 */
[----:B0-----:R-:W-:Y:S01]  /*3360*/  FMUL.FTZ R18, R29, R24 ;  /* 0x000000181d127220 */ /* 0x001fe20000410000 */
[----:B-1----:R-:W-:-:S05]  /*3370*/  FMUL.FTZ R19, R28, R25 ;  /* 0x000000191c137220 */ /* 0x002fca0000410000 */
[----:B------:R2:W-:Y:S02]  /*3380*/  STG.E.64 desc[UR6][R20.64], R18 ;  /* 0x0000001214007986 */ /* 0x0005e4000c101b06 */
.L_x_3971:
[----:B------:R-:W-:Y:S05]  /*3390*/  BSYNC.RECONVERGENT B1 ;  /* 0x0000000000017941 */ /* 0x000fea0003800200 */
.L_x_3970:
[----:B------:R-:W-:Y:S04]  /*33a0*/  BSSY.RECONVERGENT B1, `(.L_x_3972) ;  /* 0x000001d000017945 */ /* 0x000fe80003800200 */
[----:B------:R-:W-:Y:S05]  /*33b0*/  @P6 BRA `(.L_x_3973) ;  /* 0x00000000006c6947 */ /* 0x000fea0003800000 */
[C---:B-12---:R-:W-:Y:S01]  /*33c0*/  FADD.FTZ R19, -R12.reuse, R22 ;  /* 0x000000160c137221 */ /* 0x046fe20000010100 */
        /* <DEDUP_REMOVED lines=26> */
.L_x_3973:
[----:B------:R-:W-:Y:S05]  /*3570*/  BSYNC.RECONVERGENT B1 ;  /* 0x0000000000017941 */ /* 0x000fea0003800200 */
.L_x_3972:
[----:B------:R-:W-:Y:S04]  /*3580*/  BSSY.RECONVERGENT B1, `(.L_x_3974) ;  /* 0x000001d000017945 */ /* 0x000fe80003800200 */
[----:B------:R-:W-:Y:S05]  /*3590*/  @P1 BRA `(.L_x_3975) ;  /* 0x00000000006c1947 */ /* 0x000fea0003800000 */
[C---:B-123--:R-:W-:Y:S01]  /*35a0*/  FADD.FTZ R19, -R12.reuse, R26 ;  /* 0x0000001a0c137221 */ /* 0x04efe20000010100 */
[----:B------:R-:W-:Y:S01]  /*35b0*/  FADD.FTZ R27, -R12, R27 ;  /* 0x0000001b0c1b7221 */ /* 0x000fe20000010100 */
[----:B------:R-:W1:Y:S01]  /*35c0*/  LDCU.64 UR4, c[0x0][0x3e0] ;  /* 0x00007c00ff0477ac */ /* 0x000e620008000a00 */
[----:B------:R-:W-:Y:S01]  /*35d0*/  MOV R20, R70 ;  /* 0x0000004600147202 */ /* 0x000fe20000000f00 */
[-C--:B------:R-:W-:Y:S01]  /*35e0*/  FMUL.FTZ R19, R19, R32.reuse ;  /* 0x0000002013137220 */ /* 0x080fe20000410000 */
        /* <DEDUP_REMOVED lines=13> */
[C---:B--2---:R-:W-:Y:S02]  /*36c0*/  LEA R18, P1, R20.reuse, UR8, 0x2 ;  /* 0x0000000814127c11 */ /* 0x044fe4000f8210ff */
        /* <DEDUP_REMOVED lines=8> */
.L_x_3975:
[----:B------:R-:W-:Y:S05]  /*3750*/  BSYNC.RECONVERGENT B1 ;  /* 0x0000000000017941 */ /* 0x000fea0003800200 */
.L_x_3974:
[----:B------:R-:W-:Y:S04]  /*3760*/  BSSY.RECONVERGENT B1, `(.L_x_3976) ;  /* 0x000001d000017945 */ /* 0x000fe80003800200 */
[----:B------:R-:W-:Y:S05]  /*3770*/  @P2 BRA `(.L_x_3977) ;  /* 0x00000000006c2947 */ /* 0x000fea0003800000 */
[C---:B-1234-:R-:W-:Y:S01]  /*3780*/  FADD.FTZ R19, -R12.reuse, R52 ;  /* 0x000000340c137221 */ /* 0x05efe20000010100 */
        /* <DEDUP_REMOVED lines=26> */
.L_x_3977:
[----:B------:R-:W-:Y:S05]  /*3930*/  BSYNC.RECONVERGENT B1 ;  /* 0x0000000000017941 */ /* 0x000fea0003800200 */
.L_x_3976:
[----:B------:R-:W-:Y:S04]  /*3940*/  BSSY.RECONVERGENT B1, `(.L_x_3978) ;  /* 0x000001d000017945 */ /* 0x000fe80003800200 */
[----:B------:R-:W-:Y:S05]  /*3950*/  @P3 BRA `(.L_x_3979) ;  /* 0x00000000006c3947 */ /* 0x000fea0003800000 */
[C---:B01234-:R-:W-:Y:S01]  /*3960*/  FADD.FTZ R19, -R12.reuse, R54 ;  /* 0x000000360c137221 */ /* 0x05ffe20000010100 */
[----:B------:R-:W-:Y:S01]  /*3970*/  FADD.FTZ R55, -R12, R55 ;  /* 0x000000370c377221 */ /* 0x000fe20000010100 */
        /* <DEDUP_REMOVED lines=25> */
.L_x_3979:
[----:B------:R-:W-:Y:S05]  /*3b10*/  BSYNC.RECONVERGENT B1 ;  /* 0x0000000000017941 */ /* 0x000fea0003800200 */
.L_x_3978:
[----:B------:R-:W-:Y:S05]  /*3b20*/  @P4 BRA `(.L_x_3965) ;  /* 0x0000000000684947 */ /* 0x000fea0003800000 */
[C---:B01234-:R-:W-:Y:S01]  /*3b30*/  FADD.FTZ R19, -R12.reuse, R56 ;  /* 0x000000380c137221 */ /* 0x05ffe20000010100 */
[----:B------:R-:W-:Y:S01]  /*3b40*/  FADD.FTZ R57, -R12, R57 ;  /* 0x000000390c397221 */ /* 0x000fe20000010100 */
        /* <DEDUP_REMOVED lines=24> */
.L_x_3965:
[----:B------:R-:W-:Y:S05]  /*3cd0*/  BSYNC.RECONVERGENT B0 ;  /* 0x0000000000007941 */ /* 0x000fea0003800200 */
.L_x_3949:
        /* <DEDUP_REMOVED lines=8> */
.L_x_3981:
        /* <DEDUP_REMOVED lines=10> */
.L_x_4558:


//--------------------- .text._Z35group_norm_nhwc_fwd_one_pass_kernelI11Fp32IOBf16WLi256ELi96ELi768EEv26Group_norm_nhwc_fwd_params --------------------------
	.section	.text._Z35group_norm_nhwc_fwd_one_pass_kernelI11Fp32IOBf16WLi256ELi96ELi768EEv26Group_norm_nhwc_fwd_params,"ax",@progbits
	.align	128
        .global         _Z35group_norm_nhwc_fwd_one_pass_kernelI11Fp32IOBf16WLi256ELi96ELi768EEv26Group_norm_nhwc_fwd_params
        .type           _Z35group_norm_nhwc_fwd_one_pass_kernelI11Fp32IOBf16WLi256ELi96ELi768EEv26Group_norm_nhwc_fwd_params,@function
        .size           _Z35group_norm_nhwc_fwd_one_pass_kernelI11Fp32IOBf16WLi256ELi96ELi768EEv26Group_norm_nhwc_fwd_params,(.L_x_4559 - _Z35group_norm_nhwc_fwd_one_pass_kernelI11Fp32IOBf16WLi256ELi96ELi768EEv26Group_norm_nhwc_fwd_params)
        .other          _Z35group_norm_nhwc_fwd_one_pass_kernelI11Fp32IOBf16WLi256ELi96ELi768EEv26Group_norm_nhwc_fwd_params,@"STO_CUDA_ENTRY STV_DEFAULT"
_Z35group_norm_nhwc_fwd_one_pass_kernelI11Fp32IOBf16WLi256ELi96ELi768EEv26Group_norm_nhwc_fwd_params:
.text._Z35group_norm_nhwc_fwd_one_pass_kernelI11Fp32IOBf16WLi256ELi96ELi768EEv26Group_norm_nhwc_fwd_params:
        /* <DEDUP_REMOVED lines=28> */
.L_x_4057:
[----:B01234-:R-:W0:Y:S01]  /*01c0*/  LDC R9, c[0x0][0x3f8] ;  /* 0x0000fe00ff097b82 */ /* 0x01fe220000000800 */
        /* <DEDUP_REMOVED lines=94> */
[----:B------:R-:W-:Y:S02]  /*07b0*/  SHF.R.S32.HI R35, RZ, 0x1f, R26 ;  /* 0x0000001fff237819 */ /* 0x000fe4000001141a */
        /* <DEDUP_REMOVED lines=316> */
.L_x_3983:
[----:B------:R-:W-:Y:S05]  /*1b80*/  BSYNC.RECONVERGENT B0 ;  /* 0x0000000000007941 */ /* 0x000fea0003800200 */
.L_x_3982:
        /* <DEDUP_REMOVED lines=64> */
.L_x_3985:
[----:B------:R-:W-:Y:S05]  /*1f90*/  BSYNC.RECONVERGENT B0 ;  /* 0x0000000000007941 */ /* 0x000fea0003800200 */
.L_x_3984:
        /* <DEDUP_REMOVED lines=27> */
.L_x_3988:
[----:B------:R-:W2:Y:S04]  /*2150*/  LDG.E.STRONG.GPU R28, desc[UR6][R30.64] ;  /* 0x000000061e1c7981 */ /* 0x000ea8000c1ef900 */
[----:B--2---:R-:W-:Y:S01]  /*2160*/  CCTL.IVALL ;  /* 0x00000000ff00798f */ /* 0x004fe20002000000 */
[----:B------:R-:W-:Y:S05]  /*2170*/  YIELD ;  /* 0x0000000000007946 */ /* 0x000fea0003800000 */
[----:B------:R-:W-:-:S13]  /*2180*/  ISETP.NE.AND P1, PT, R28, R37, PT ;  /* 0x000000251c00720c */ /* 0x000fda0003f25270 */
[----:B------:R-:W-:Y:S05]  /*2190*/  @P1 BRA `(.L_x_3988) ;  /* 0xfffffffc00ec1947 */ /* 0x000fea000383ffff */
.L_x_3987:
        /* <DEDUP_REMOVED lines=16> */
.L_x_3990:
        /* <DEDUP_REMOVED lines=62> */
.L_x_3989:
        /* <DEDUP_REMOVED lines=38> */
.L_x_3991:
        /* <DEDUP_REMOVED lines=19> */
.L_x_3992:
        /* <DEDUP_REMOVED lines=9> */
.L_x_3993:
[----:B------:R-:W-:Y:S05]  /*2aa0*/  BSYNC.RECONVERGENT B0 ;  /* 0x0000000000007941 */ /* 0x000fea0003800200 */
.L_x_3986:
[----:B------:R-:W4:Y:S01]  /*2ab0*/  S2UR UR5, SR_CgaCtaId ;  /* 0x00000000000579c3 */ /* 0x000f220000008800 */
[----:B------:R-:W5:Y:S01]  /*2ac0*/  LDCU UR8, c[0x0][0x414] ;  /* 0x00008280ff0877ac */ /* 0x000f620008000800 */
[----:B------:R-:W-:Y:S01]  /*2ad0*/  LOP3.LUT R29, R61, 0xffff, RZ, 0xc0, !PT ;  /* 0x0000ffff3d1d7812 */ /* 0x000fe200078ec0ff */
[----:B------:R-:W-:-:S03]  /*2ae0*/  UMOV UR4, 0x400 ;  /* 0x0000040000047882 */ /* 0x000fc60000000000 */
[----:B------:R-:W-:Y:S02]  /*2af0*/  IADD3 R41, PT, PT, R0, R29, RZ ;  /* 0x0000001d00297210 */ /* 0x000fe40007ffe0ff */
[----:B------:R-:W0:Y:S08]  /*2b00*/  @P0 LDC.64 R30, c[0x0][0x388] ;  /* 0x0000e200ff1e0b82 */ /* 0x000e300000000a00 */
[----:B--2---:R-:W2:Y:S01]  /*2b10*/  LDC.64 R34, c[0x0][0x398] ;  /* 0x0000e600ff227b82 */ /* 0x004ea20000000a00 */
[----:B-----5:R-:W-:Y:S01]  /*2b20*/  @P0 FMUL.FTZ R38, R32, UR8 ;  /* 0x0000000820260c20 */ /* 0x020fe20008410000 */
[----:B------:R-:W-:Y:S01]  /*2b30*/  @P0 FMUL.FTZ R39, R33, UR8 ;  /* 0x0000000821270c20 */ /* 0x000fe20008410000 */
[----:B----4-:R-:W-:-:S05]  /*2b40*/  ULEA UR4, UR5, UR4, 0x18 ;  /* 0x0000000405047291 */ /* 0x010fca000f8ec0ff */
[----:B-1----:R-:W1:Y:S01]  /*2b50*/  LDC.64 R36, c[0x0][0x3a0] ;  /* 0x0000e800ff247b82 */ /* 0x002e620000000a00 */
[----:B------:R-:W4:Y:S01]  /*2b60*/  LDCU UR5, c[0x0][0x404] ;  /* 0x00008080ff0577ac */ /* 0x000f220008000800 */
[----:B0-----:R-:W-:Y:S02]  /*2b70*/  @P0 IMAD.WIDE R30, R58, 0x8, R30 ;  /* 0x000000083a1e0825 */ /* 0x001fe400078e021e */
[----:B------:R-:W-:Y:S04]  /*2b80*/  @!P2 STS.64 [UR4+0xe0], R32 ;  /* 0x0000e020ff00a988 */ /* 0x000fe80008000a04 */
[----:B------:R4:W-:Y:S01]  /*2b90*/  @P0 STG.E.64 desc[UR6][R30.64], R38 ;  /* 0x000000261e000986 */ /* 0x0009e2000c101b06 */
[C---:B--2---:R-:W-:Y:S01]  /*2ba0*/  IMAD.WIDE R34, R41.reuse, 0x2, R34 ;  /* 0x0000000229227825 */ /* 0x044fe200078e0222 */
[----:B------:R-:W-:Y:S03]  /*2bb0*/  BAR.SYNC.DEFER_BLOCKING 0x0 ;  /* 0x0000000000007b1d */ /* 0x000fe60000010000 */
[----:B-1----:R-:W-:-:S03]  /*2bc0*/  IMAD.WIDE R36, R41, 0x2, R36 ;  /* 0x0000000229247825 */ /* 0x002fc600078e0224 */
[----:B------:R-:W2:Y:S04]  /*2bd0*/  LDG.E.U16 R41, desc[UR6][R34.64] ;  /* 0x0000000622297981 */ /* 0x000ea8000c1e1500 */
[----:B------:R0:W5:Y:S04]  /*2be0*/  LDG.E.U16 R42, desc[UR6][R34.64+0x2] ;  /* 0x00000206222a7981 */ /* 0x000168000c1e1500 */
[----:B------:R-:W5:Y:S04]  /*2bf0*/  LDG.E.U16 R44, desc[UR6][R36.64] ;  /* 0x00000006242c7981 */ /* 0x000f68000c1e1500 */
[----:B------:R-:W5:Y:S01]  /*2c00*/  LDG.E.U16 R43, desc[UR6][R36.64+0x2] ;  /* 0x00000206242b7981 */ /* 0x000f62000c1e1500 */
[----:B----4-:R-:W-:Y:S01]  /*2c10*/  IMAD R30, R54, UR5, R63 ;  /* 0x00000005361e7c24 */ /* 0x010fe2000f8e023f */
[----:B------:R-:W-:Y:S02]  /*2c20*/  BSSY.RECONVERGENT B0, `(.L_x_3994) ;  /* 0x00003a4000007945 */ /* 0x000fe40003800200 */
[----:B------:R-:W1:Y:S01]  /*2c30*/  LDS.64 R46, [UR4+0xe0] ;  /* 0x0000e004ff2e7984 */ /* 0x000e620008000a00 */
[----:B------:R-:W4:Y:S01]  /*2c40*/  LDCU.U8 UR4, c[0x0][0x3fc] ;  /* 0x00007f80ff0477ac */ /* 0x000f220008000000 */
[----:B---3--:R-:W-:-:S02]  /*2c50*/  IADD3 R32, PT, PT, R30, 0x30, RZ ;  /* 0x000000301e207810 */ /* 0x008fc40007ffe0ff */
[C---:B------:R-:W-:Y:S02]  /*2c60*/  IADD3 R33, PT, PT, R30.reuse, 0xc0, RZ ;  /* 0x000000c01e217810 */ /* 0x040fe40007ffe0ff */
[----:B------:R-:W-:Y:S02]  /*2c70*/  IADD3 R45, PT, PT, R30, 0x20, RZ ;  /* 0x000000201e2d7810 */ /* 0x000fe40007ffe0ff */
[----:B0-----:R-:W-:Y:S02]  /*2c80*/  SHF.R.S32.HI R35, RZ, 0x1f, R32 ;  /* 0x0000001fff237819 */ /* 0x001fe40000011420 */
[----:B------:R-:W-:Y:S01]  /*2c90*/  SHF.R.S32.HI R40, RZ, 0x1f, R33 ;  /* 0x0000001fff287819 */ /* 0x000fe20000011421 */
[----:B----4-:R-:W-:Y:S01]  /*2ca0*/  UISETP.NE.AND UP0, UPT, UR4, URZ, UPT ;  /* 0x000000ff0400728c */ /* 0x010fe2000bf05270 */
[----:B-1----:R-:W-:Y:S01]  /*2cb0*/  FMUL.FTZ R0, R46, UR8 ;  /* 0x000000082e007c20 */ /* 0x002fe20008410000 */
[----:B------:R-:W-:-:S03]  /*2cc0*/  SHF.R.S32.HI R46, RZ, 0x1f, R45 ;  /* 0x0000001fff2e7819 */ /* 0x000fc6000001142d */
[----:B------:R-:W-:-:S04]  /*2cd0*/  FMUL.FTZ R28, R0, R0 ;  /* 0x00000000001c7220 */ /* 0x000fc80000410000 */
[----:B------:R-:W-:-:S05]  /*2ce0*/  FFMA.FTZ R28, R47, UR8, -R28 ;  /* 0x000000082f1c7c23 */ /* 0x000fca000801081c */
[----:B------:R-:W-:-:S13]  /*2cf0*/  FSETP.GTU.FTZ.AND P1, PT, R28, RZ, PT ;  /* 0x000000ff1c00720b */ /* 0x000fda0003f3c000 */
[----:B------:R-:W0:Y:S02]  /*2d00*/  @P1 LDC R31, c[0x0][0x3a8] ;  /* 0x0000ea00ff1f1b82 */ /* 0x000e240000000800 */
[----:B0-----:R-:W-:Y:S01]  /*2d10*/  @P1 FADD.FTZ R38, R28, R31 ;  /* 0x0000001f1c261221 */ /* 0x001fe20000010000 */
[----:B------:R-:W-:Y:S01]  /*2d20*/  HFMA2 R28, -RZ, RZ, 1.875, 0 ;  /* 0x3f800000ff1c7431 */ /* 0x000fe200000001ff */
[----:B------:R-:W-:-:S04]  /*2d30*/  IADD3 R31, PT, PT, R30, 0xb0, RZ ;  /* 0x000000b01e1f7810 */ /* 0x000fc80007ffe0ff */
[----:B------:R-:W-:Y:S01]  /*2d40*/  SHF.R.S32.HI R34, RZ, 0x1f, R31 ;  /* 0x0000001fff227819 */ /* 0x000fe2000001141f */
        /* <DEDUP_REMOVED lines=9> */
[----:B0-----:R-:W-:-:S04]  /*2de0*/  ISETP.GE.U32.AND P1, PT, R30, UR8, PT ;  /* 0x000000081e007c0c */ /* 0x001fc8000bf26070 */
[----:B------:R-:W-:-:S13]  /*2df0*/  ISETP.GE.AND.EX P1, PT, R36, UR9, PT, P1 ;  /* 0x0000000924007c0c */ /* 0x000fda000bf26310 */
[----:B------:R-:W-:Y:S05]  /*2e00*/  @P1 BRA `(.L_x_3997) ;  /* 0x0000000000441947 */ /* 0x000fea0003800000 */
        /* <DEDUP_REMOVED lines=17> */
.L_x_3997:
[----:B------:R-:W-:Y:S05]  /*2f20*/  BSYNC.RECONVERGENT B1 ;  /* 0x0000000000017941 */ /* 0x000fea0003800200 */
.L_x_3996:
[----:B0-----:R-:W-:Y:S01]  /*2f30*/  IADD3 R37, PT, PT, R30, 0x10, RZ ;  /* 0x000000101e257810 */ /* 0x001fe20007ffe0ff */
[----:B------:R-:W-:Y:S01]  /*2f40*/  BSSY.RECONVERGENT B1, `(.L_x_3998) ;  /* 0x000001a000017945 */ /* 0x000fe20003800200 */
[----:B------:R-:W-:Y:S02]  /*2f50*/  ISETP.GE.U32.AND P2, PT, R45, UR8, PT ;  /* 0x000000082d007c0c */ /* 0x000fe4000bf46070 */
[----:B------:R-:W-:Y:S02]  /*2f60*/  ISETP.GE.U32.AND P1, PT, R37, UR8, PT ;  /* 0x0000000825007c0c */ /* 0x000fe4000bf26070 */
[----:B------:R-:W-:Y:S02]  /*2f70*/  SHF.R.S32.HI R2, RZ, 0x1f, R37 ;  /* 0x0000001fff027819 */ /* 0x000fe40000011425 */
[----:B------:R-:W-:Y:S02]  /*2f80*/  ISETP.GE.U32.AND P3, PT, R32, UR8, PT ;  /* 0x0000000820007c0c */ /* 0x000fe4000bf66070 */
[----:B------:R-:W-:-:S02]  /*2f90*/  ISETP.GE.AND.EX P1, PT, R2, UR9, PT, P1 ;  /* 0x0000000902007c0c */ /* 0x000fc4000bf26310 */
[----:B------:R-:W-:Y:S02]  /*2fa0*/  ISETP.GE.AND.EX P2, PT, R46, UR9, PT, P2 ;  /* 0x000000092e007c0c */ /* 0x000fe4000bf46320 */
[----:B------:R-:W-:-:S09]  /*2fb0*/  ISETP.GE.AND.EX P3, PT, R35, UR9, PT, P3 ;  /* 0x0000000923007c0c */ /* 0x000fd2000bf66330 */
[----:B------:R-:W-:Y:S05]  /*2fc0*/  @P1 BRA `(.L_x_3999) ;  /* 0x0000000000441947 */ /* 0x000fea0003800000 */
[----:B------:R-:W0:Y:S01]  /*2fd0*/  LDCU.64 UR4, c[0x0][0x3e0] ;  /* 0x00007c00ff0477ac */ /* 0x000e220008000a00 */
[----:B------:R-:W-:Y:S01]  /*2fe0*/  MOV R3, R67 ;  /* 0x0000004300037202 */ /* 0x000fe20000000f00 */
[----:B------:R-:W-:Y:S01]  /*2ff0*/  FADD.FTZ R5, -R0, R5 ;  /* 0x0000000500057221 */ /* 0x000fe20000010100 */
[----:B------:R-:W1:Y:S01]  /*3000*/  LDCU.64 UR10, c[0x0][0x380] ;  /* 0x00007000ff0a77ac */ /* 0x000e620008000a00 */
[----:B0-----:R-:W-:-:S04]  /*3010*/  IMAD R2, R2, UR4, RZ ;  /* 0x0000000402027c24 */ /* 0x001fc8000f8e02ff */
[----:B------:R-:W-:Y:S01]  /*3020*/  IMAD R39, R37, UR5, R2 ;  /* 0x0000000525277c24 */ /* 0x000fe2000f8e0202 */
[----:B------:R-:W-:-:S05]  /*3030*/  MOV R2, R64 ;  /* 0x0000004000027202 */ /* 0x000fca0000000f00 */
[----:B------:R-:W-:-:S05]  /*3040*/  IMAD.WIDE.U32 R2, R37, UR4, R2 ;  /* 0x0000000425027c25 */ /* 0x000fca000f8e0002 */
[----:B------:R-:W-:Y:S01]  /*3050*/  IADD3 R39, PT, PT, R3, R39, RZ ;  /* 0x0000002703277210 */ /* 0x000fe20007ffe0ff */
[----:B------:R-:W-:Y:S01]  /*3060*/  FADD.FTZ R3, -R0, R4 ;  /* 0x0000000400037221 */ /* 0x000fe20000010100 */
[----:B-1----:R-:W-:-:S04]  /*3070*/  LEA R36, P1, R2, UR10, 0x2 ;  /* 0x0000000a02247c11 */ /* 0x002fc8000f8210ff */
[----:B------:R-:W-:Y:S01]  /*3080*/  LEA.HI.X R37, R2, UR11, R39, 0x2, P1 ;  /* 0x0000000b02257c11 */ /* 0x000fe200088f1427 */
[-C--:B------:R-:W-:Y:S01]  /*3090*/  FMUL.FTZ R2, R3, R28.reuse ;  /* 0x0000001c03027220 */ /* 0x080fe20000410000 */
[----:B------:R-:W-:-:S03]  /*30a0*/  FMUL.FTZ R3, R5, R28 ;  /* 0x0000001c05037220 */ /* 0x000fc60000410000 */
[----:B------:R-:W-:Y:S01]  /*30b0*/  FFMA.FTZ R2, R41, R2, R44 ;  /* 0x0000000229027223 */ /* 0x000fe2000001002c */
[----:B------:R-:W-:-:S05]  /*30c0*/  FFMA.FTZ R3, R42, R3, R43 ;  /* 0x000000032a037223 */ /* 0x000fca000001002b */
[----:B------:R0:W-:Y:S02]  /*30d0*/  STG.E.64 desc[UR6][R36.64], R2 ;  /* 0x0000000224007986 */ /* 0x0001e4000c101b06 */
.L_x_3999:
[----:B------:R-:W-:Y:S05]  /*30e0*/  BSYNC.RECONVERGENT B1 ;  /* 0x0000000000017941 */ /* 0x000fea0003800200 */
.L_x_3998:
[----:B------:R-:W-:Y:S01]  /*30f0*/  BSSY.RECONVERGENT B1, `(.L_x_4000) ;  /* 0x0000015000017945 */ /* 0x000fe20003800200 */
[C---:B------:R-:W-:Y:S02]  /*3100*/  IADD3 R47, PT, PT, R30.reuse, 0x40, RZ ;  /* 0x000000401e2f7810 */ /* 0x040fe40007ffe0ff */
[----:B0-----:R-:W-:Y:S01]  /*3110*/  IADD3 R36, PT, PT, R30, 0x50, RZ ;  /* 0x000000501e247810 */ /* 0x001fe20007ffe0ff */
        /* <DEDUP_REMOVED lines=18> */
.L_x_4001:
[----:B------:R-:W-:Y:S05]  /*3240*/  BSYNC.RECONVERGENT B1 ;  /* 0x0000000000017941 */ /* 0x000fea0003800200 */
.L_x_4000:
[----:B------:R-:W-:Y:S04]  /*3250*/  BSSY.RECONVERGENT B1, `(.L_x_4002) ;  /* 0x0000013000017945 */ /* 0x000fe80003800200 */
[----:B------:R-:W-:Y:S05]  /*3260*/  @P3 BRA `(.L_x_4003) ;  /* 0x0000000000443947 */ /* 0x000fea0003800000 */
[----:B------:R-:W1:Y:S01]  /*3270*/  LDCU.64 UR4, c[0x0][0x3e0] ;  /* 0x00007c00ff0477ac */ /* 0x000e620008000a00 */
[----:B------:R-:W-:Y:S01]  /*3280*/  MOV R4, R64 ;  /* 0x0000004000047202 */ /* 0x000fe20000000f00 */
        /* <DEDUP_REMOVED lines=15> */
.L_x_4003:
[----:B------:R-:W-:Y:S05]  /*3380*/  BSYNC.RECONVERGENT B1 ;  /* 0x0000000000017941 */ /* 0x000fea0003800200 */
.L_x_4002:
[----:B------:R-:W-:Y:S01]  /*3390*/  ISETP.GE.U32.AND P5, PT, R47, UR8, PT ;  /* 0x000000082f007c0c */ /* 0x000fe2000bfa6070 */
[----:B------:R-:W-:Y:S01]  /*33a0*/  BSSY.RECONVERGENT B1, `(.L_x_4004) ;  /* 0x0000028000017945 */ /* 0x000fe20003800200 */
[----:B01----:R-:W-:Y:S02]  /*33b0*/  SHF.R.S32.HI R2, RZ, 0x1f, R47 ;  /* 0x0000001fff027819 */ /* 0x003fe4000001142f */
        /* <DEDUP_REMOVED lines=38> */
.L_x_4005:
[----:B------:R-:W-:Y:S05]  /*3620*/  BSYNC.RECONVERGENT B1 ;  /* 0x0000000000017941 */ /* 0x000fea0003800200 */
.L_x_4004:
[----:B------:R-:W-:Y:S01]  /*3630*/  BSSY.RECONVERGENT B1, `(.L_x_4006) ;  /* 0x0000015000017945 */ /* 0x000fe20003800200 */
[C---:B------:R-:W-:Y:S02]  /*3640*/  IADD3 R10, PT, PT, R30.reuse, 0xa0, RZ ;  /* 0x000000a01e0a7810 */ /* 0x040fe40007ffe0ff */
[----:B------:R-:W-:Y:S01]  /*3650*/  IADD3 R11, PT, PT, R30, 0xd0, RZ ;  /* 0x000000d01e0b7810 */ /* 0x000fe20007ffe0ff */
[----:B------:R-:W-:Y:S06]  /*3660*/  @P2 BRA `(.L_x_4007) ;  /* 0x0000000000442947 */ /* 0x000fec0003800000 */
[----:B------:R-:W1:Y:S01]  /*3670*/  LDCU.64 UR4, c[0x0][0x3e0] ;  /* 0x00007c00ff0477ac */ /* 0x000e620008000a00 */
[----:B0-----:R-:W-:Y:S01]  /*3680*/  MOV R2, R64 ;  /* 0x0000004000027202 */ /* 0x001fe20000000f00 */
[C---:B------:R-:W-:Y:S01]  /*3690*/  FADD.FTZ R5, -R0.reuse, R12 ;  /* 0x0000000c00057221 */ /* 0x040fe20000010100 */
[----:B------:R-:W-:Y:S01]  /*36a0*/  MOV R3, R67 ;  /* 0x0000004300037202 */ /* 0x000fe20000000f00 */
[----:B------:R-:W0:Y:S01]  /*36b0*/  LDCU.64 UR10, c[0x0][0x380] ;  /* 0x00007000ff0a77ac */ /* 0x000e220008000a00 */
[----:B------:R-:W-:Y:S01]  /*36c0*/  FADD.FTZ R13, -R0, R13 ;  /* 0x0000000d000d7221 */ /* 0x000fe20000010100 */
[----:B------:R-:W-:Y:S01]  /*36d0*/  FMUL.FTZ R5, R5, R28 ;  /* 0x0000001c05057220 */ /* 0x000fe20000410000 */
[----:B-1----:R-:W-:-:S03]  /*36e0*/  IMAD R9, R8, UR4, RZ ;  /* 0x0000000408097c24 */ /* 0x002fc6000f8e02ff */
[----:B------:R-:W-:Y:S01]  /*36f0*/  FFMA.FTZ R8, R41, R5, R44 ;  /* 0x0000000529087223 */ /* 0x000fe2000001002c */
[----:B------:R-:W-:-:S04]  /*3700*/  IMAD.WIDE.U32 R2, R36, UR4, R2 ;  /* 0x0000000424027c25 */ /* 0x000fc8000f8e0002 */
[----:B------:R-:W-:Y:S01]  /*3710*/  IMAD R9, R36, UR5, R9 ;  /* 0x0000000524097c24 */ /* 0x000fe2000f8e0209 */
[----:B0-----:R-:W-:-:S04]  /*3720*/  LEA R4, P2, R2, UR10, 0x2 ;  /* 0x0000000a02047c11 */ /* 0x001fc8000f8410ff */
[----:B------:R-:W-:Y:S01]  /*3730*/  IADD3 R3, PT, PT, R3, R9, RZ ;  /* 0x0000000903037210 */ /* 0x000fe20007ffe0ff */
[----:B------:R-:W-:-:S03]  /*3740*/  FMUL.FTZ R9, R13, R28 ;  /* 0x0000001c0d097220 */ /* 0x000fc60000410000 */
[----:B------:R-:W-:Y:S01]  /*3750*/  LEA.HI.X R5, R2, UR11, R3, 0x2, P2 ;  /* 0x0000000b02057c11 */ /* 0x000fe200090f1403 */
[----:B------:R-:W-:-:S05]  /*3760*/  FFMA.FTZ R9, R42, R9, R43 ;  /* 0x000000092a097223 */ /* 0x000fca000001002b */
[----:B------:R1:W-:Y:S02]  /*3770*/  STG.E.64 desc[UR6][R4.64], R8 ;  /* 0x0000000804007986 */ /* 0x0003e4000c101b06 */
.L_x_4007:
[----:B------:R-:W-:Y:S05]  /*3780*/  BSYNC.RECONVERGENT B1 ;  /* 0x0000000000017941 */ /* 0x000fea0003800200 */
.L_x_4006:
        /* <DEDUP_REMOVED lines=8> */
[----:B--2---:R-:W-:Y:S02]  /*3810*/  IMAD R4, R45, UR4, RZ ;  /* 0x000000042d047c24 */ /* 0x004fe4000f8e02ff */
        /* <DEDUP_REMOVED lines=10> */
.L_x_4009:
[----:B------:R-:W-:Y:S05]  /*38c0*/  BSYNC.RECONVERGENT B1 ;  /* 0x0000000000017941 */ /* 0x000fea0003800200 */
.L_x_4008:
[----:B------:R-:W-:Y:S04]  /*38d0*/  BSSY.RECONVERGENT B1, `(.L_x_4010) ;  /* 0x0000013000017945 */ /* 0x000fe80003800200 */
[----:B------:R-:W-:Y:S05]  /*38e0*/  @P6 BRA `(.L_x_4011) ;  /* 0x0000000000446947 */ /* 0x000fea0003800000 */
[----:B------:R-:W3:Y:S01]  /*38f0*/  LDCU.64 UR4, c[0x0][0x3e0] ;  /* 0x00007c00ff0477ac */ /* 0x000ee20008000a00 */
[----:B0-----:R-:W-:Y:S01]  /*3900*/  MOV R2, R64 ;  /* 0x0000004000027202 */ /* 0x001fe20000000f00 */
[C---:B-12---:R-:W-:Y:S01]  /*3910*/  FADD.FTZ R5, -R0.reuse, R16 ;  /* 0x0000001000057221 */ /* 0x046fe20000010100 */
        /* <DEDUP_REMOVED lines=14> */
.L_x_4011:
[----:B------:R-:W-:Y:S05]  /*3a00*/  BSYNC.RECONVERGENT B1 ;  /* 0x0000000000017941 */ /* 0x000fea0003800200 */
.L_x_4010:
[----:B------:R-:W-:Y:S04]  /*3a10*/  BSSY.RECONVERGENT B1, `(.L_x_4012) ;  /* 0x0000013000017945 */ /* 0x000fe80003800200 */
[----:B------:R-:W-:Y:S05]  /*3a20*/  @P3 BRA `(.L_x_4013) ;  /* 0x0000000000443947 */ /* 0x000fea0003800000 */
[----:B------:R-:W4:Y:S01]  /*3a30*/  LDCU.64 UR4, c[0x0][0x3e0] ;  /* 0x00007c00ff0477ac */ /* 0x000f220008000a00 */
[----:B0-----:R-:W-:Y:S01]  /*3a40*/  MOV R2, R64 ;  /* 0x0000004000027202 */ /* 0x001fe20000000f00 */
[C---:B-123--:R-:W-:Y:S01]  /*3a50*/  FADD.FTZ R5, -R0.reuse, R18 ;  /* 0x0000001200057221 */ /* 0x04efe20000010100 */
[----:B------:R-:W-:Y:S01]  /*3a60*/  MOV R3, R67 ;  /* 0x0000004300037202 */ /* 0x000fe20000000f00 */
[----:B------:R-:W0:Y:S01]  /*3a70*/  LDCU.64 UR10, c[0x0][0x380] ;  /* 0x00007000ff0a77ac */ /* 0x000e220008000a00 */
[----:B------:R-:W-:Y:S01]  /*3a80*/  FADD.FTZ R19, -R0, R19 ;  /* 0x0000001300137221 */ /* 0x000fe20000010100 */
[----:B------:R-:W-:-:S04]  /*3a90*/  FMUL.FTZ R5, R5, R28 ;  /* 0x0000001c05057220 */ /* 0x000fc80000410000 */
[----:B------:R-:W-:Y:S01]  /*3aa0*/  FFMA.FTZ R6, R41, R5, R44 ;  /* 0x0000000529067223 */ /* 0x000fe2000001002c */
[----:B----4-:R-:W-:Y:S02]  /*3ab0*/  IMAD R4, R37, UR4, RZ ;  /* 0x0000000425047c24 */ /* 0x010fe4000f8e02ff */
        /* <DEDUP_REMOVED lines=8> */
.L_x_4013:
[----:B------:R-:W-:Y:S05]  /*3b40*/  BSYNC.RECONVERGENT B1 ;  /* 0x0000000000017941 */ /* 0x000fea0003800200 */
.L_x_4012:
[----:B------:R-:W-:Y:S04]  /*3b50*/  BSSY.RECONVERGENT B1, `(.L_x_4014) ;  /* 0x0000013000017945 */ /* 0x000fe80003800200 */
[----:B------:R-:W-:Y:S05]  /*3b60*/  @P4 BRA `(.L_x_4015) ;  /* 0x0000000000444947 */ /* 0x000fea0003800000 */
[----:B------:R-:W5:Y:S01]  /*3b70*/  LDCU.64 UR4, c[0x0][0x3e0] ;  /* 0x00007c00ff0477ac */ /* 0x000f620008000a00 */
[----:B0-----:R-:W-:Y:S01]  /*3b80*/  MOV R2, R64 ;  /* 0x0000004000027202 */ /* 0x001fe20000000f00 */
[C---:B-1234-:R-:W-:Y:S01]  /*3b90*/  FADD.FTZ R5, -R0.reuse, R20 ;  /* 0x0000001400057221 */ /* 0x05efe20000010100 */
[----:B------:R-:W-:Y:S01]  /*3ba0*/  MOV R3, R67 ;  /* 0x0000004300037202 */ /* 0x000fe20000000f00 */
[----:B------:R-:W0:Y:S01]  /*3bb0*/  LDCU.64 UR10, c[0x0][0x380] ;  /* 0x00007000ff0a77ac */ /* 0x000e220008000a00 */
        /* <DEDUP_REMOVED lines=9> */
[----:B------:R-:W-:-:S04]  /*3c50*/  IADD3 R7, PT, PT, R3, R7, RZ ;  /* 0x0000000703077210 */ /* 0x000fc80007ffe0ff */
[----:B------:R-:W-:-:S05]  /*3c60*/  LEA.HI.X R5, R2, UR11, R7, 0x2, P1 ;  /* 0x0000000b02057c11 */ /* 0x000fca00088f1407 */
[----:B------:R0:W-:Y:S02]  /*3c70*/  STG.E.64 desc[UR6][R4.64], R20 ;  /* 0x0000001404007986 */ /* 0x0001e4000c101b06 */
.L_x_4015:
[----:B------:R-:W-:Y:S05]  /*3c80*/  BSYNC.RECONVERGENT B1 ;  /* 0x0000000000017941 */ /* 0x000fea0003800200 */
.L_x_4014:
[----:B------:R-:W-:Y:S01]  /*3c90*/  ISETP.GE.U32.AND P5, PT, R10, UR8, PT ;  /* 0x000000080a007c0c */ /* 0x000fe2000bfa6070 */
[----:B------:R-:W-:Y:S01]  /*3ca0*/  BSSY.RECONVERGENT B1, `(.L_x_4016) ;  /* 0x0000024000017945 */ /* 0x000fe20003800200 */
[----:B0-----:R-:W-:Y:S02]  /*3cb0*/  SHF.R.S32.HI R2, RZ, 0x1f, R10 ;  /* 0x0000001fff027819 */ /* 0x001fe4000001140a */
[----:B-1234-:R-:W-:Y:S02]  /*3cc0*/  IADD3 R5, PT, PT, R30, 0xe0, RZ ;  /* 0x000000e01e057810 */ /* 0x01efe40007ffe0ff */
        /* <DEDUP_REMOVED lines=19> */
[----:B------:R-:W-:Y:S01]  /*3e00*/  FADD.FTZ R23, -R0, R23 ;  /* 0x0000001700177221 */ /* 0x000fe20000010100 */
[----:B------:R-:W1:Y:S02]  /*3e10*/  LDCU.64 UR10, c[0x0][0x380] ;  /* 0x00007000ff0a77ac */ /* 0x000e640008000a00 */
[-C--:B------:R-:W-:Y:S01]  /*3e20*/  FMUL.FTZ R9, R9, R28.reuse ;  /* 0x0000001c09097220 */ /* 0x080fe20000410000 */
[----:B------:R-:W-:-:S03]  /*3e30*/  FMUL.FTZ R23, R23, R28 ;  /* 0x0000001c17177220 */ /* 0x000fc60000410000 */
[----:B------:R-:W-:Y:S01]  /*3e40*/  FFMA.FTZ R22, R41, R9, R44 ;  /* 0x0000000929167223 */ /* 0x000fe2000001002c */
[----:B------:R-:W-:Y:S01]  /*3e50*/  FFMA.FTZ R23, R42, R23, R43 ;  /* 0x000000172a177223 */ /* 0x000fe2000001002b */
        /* <DEDUP_REMOVED lines=8> */
.L_x_4017:
[----:B------:R-:W-:Y:S05]  /*3ee0*/  BSYNC.RECONVERGENT B1 ;  /* 0x0000000000017941 */ /* 0x000fea0003800200 */
.L_x_4016:
        /* <DEDUP_REMOVED lines=19> */
.L_x_4019:
[----:B------:R-:W-:Y:S05]  /*4020*/  BSYNC.RECONVERGENT B1 ;  /* 0x0000000000017941 */ /* 0x000fea0003800200 */
.L_x_4018:
[----:B------:R-:W-:Y:S04]  /*4030*/  BSSY.RECONVERGENT B1, `(.L_x_4020) ;  /* 0x0000013000017945 */ /* 0x000fe80003800200 */
[----:B------:R-:W-:Y:S05]  /*4040*/  @P1 BRA `(.L_x_4021) ;  /* 0x0000000000441947 */ /* 0x000fea0003800000 */
[----:B------:R-:W2:Y:S01]  /*4050*/  LDCU.64 UR4, c[0x0][0x3e0] ;  /* 0x00007c00ff0477ac */ /* 0x000ea20008000a00 */
[----:B------:R-:W-:Y:S01]  /*4060*/  MOV R2, R64 ;  /* 0x0000004000027202 */ /* 0x000fe20000000f00 */
[C---:B01----:R-:W-:Y:S01]  /*4070*/  FADD.FTZ R9, -R0.reuse, R26 ;  /* 0x0000001a00097221 */ /* 0x043fe20000010100 */
        /* <DEDUP_REMOVED lines=14> */
.L_x_4021:
[----:B------:R-:W-:Y:S05]  /*4160*/  BSYNC.RECONVERGENT B1 ;  /* 0x0000000000017941 */ /* 0x000fea0003800200 */
.L_x_4020:
[----:B------:R-:W-:Y:S04]  /*4170*/  BSSY.RECONVERGENT B1, `(.L_x_4022) ;  /* 0x0000013000017945 */ /* 0x000fe80003800200 */
[----:B------:R-:W-:Y:S05]  /*4180*/  @P6 BRA `(.L_x_4023) ;  /* 0x0000000000446947 */ /* 0x000fea0003800000 */
[----:B------:R-:W3:Y:S01]  /*4190*/  LDCU.64 UR4, c[0x0][0x3e0] ;  /* 0x00007c00ff0477ac */ /* 0x000ee20008000a00 */
[----:B------:R-:W-:Y:S01]  /*41a0*/  MOV R2, R64 ;  /* 0x0000004000027202 */ /* 0x000fe20000000f00 */
[----:B------:R-:W-:Y:S01]  /*41b0*/  FADD.FTZ R49, -R0, R49 ;  /* 0x0000003100317221 */ /* 0x000fe20000010100 */
[----:B------:R-:W-:Y:S01]  /*41c0*/  MOV R3, R67 ;  /* 0x0000004300037202 */ /* 0x000fe20000000f00 */
[----:B------:R-:W4:Y:S02]  /*41d0*/  LDCU.64 UR10, c[0x0][0x380] ;  /* 0x00007000ff0a77ac */ /* 0x000f240008000a00 */
[----:B------:R-:W-:-:S04]  /*41e0*/  FMUL.FTZ R49, R49, R28 ;  /* 0x0000001c31317220 */ /* 0x000fc80000410000 */
[----:B------:R-:W-:Y:S01]  /*41f0*/  FFMA.FTZ R49, R42, R49, R43 ;  /* 0x000000312a317223 */ /* 0x000fe2000001002b */
[----:B---3--:R-:W-:Y:S02]  /*4200*/  IMAD R10, R7, UR4, RZ ;  /* 0x00000004070a7c24 */ /* 0x008fe4000f8e02ff */
[----:B------:R-:W-:Y:S01]  /*4210*/  FADD.FTZ R7, -R0, R48 ;  /* 0x0000003000077221 */ /* 0x000fe20000010100 */
[----:B012---:R-:W-:-:S04]  /*4220*/  IMAD.WIDE.U32 R8, R11, UR4, R2 ;  /* 0x000000040b087c25 */ /* 0x007fc8000f8e0002 */
[----:B------:R-:W-:Y:S01]  /*4230*/  FMUL.FTZ R7, R7, R28 ;  /* 0x0000001c07077220 */ /* 0x000fe20000410000 */
[----:B------:R-:W-:Y:S01]  /*4240*/  IMAD R11, R11, UR5, R10 ;  /* 0x000000050b0b7c24 */ /* 0x000fe2000f8e020a */
[----:B----4-:R-:W-:Y:S02]  /*4250*/  LEA R2, P1, R8, UR10, 0x2 ;  /* 0x0000000a08027c11 */ /* 0x010fe4000f8210ff */
[----:B------:R-:W-:Y:S02]  /*4260*/  FFMA.FTZ R48, R41, R7, R44 ;  /* 0x0000000729307223 */ /* 0x000fe4000001002c */
[----:B------:R-:W-:-:S04]  /*4270*/  IADD3 R11, PT, PT, R9, R11, RZ ;  /* 0x0000000b090b7210 */ /* 0x000fc80007ffe0ff */
[----:B------:R-:W-:-:S05]  /*4280*/  LEA.HI.X R3, R8, UR11, R11, 0x2, P1 ;  /* 0x0000000b08037c11 */ /* 0x000fca00088f140b */
[----:B------:R3:W-:Y:S02]  /*4290*/  STG.E.64 desc[UR6][R2.64], R48 ;  /* 0x0000003002007986 */ /* 0x0007e4000c101b06 */
.L_x_4023:
[----:B------:R-:W-:Y:S05]  /*42a0*/  BSYNC.RECONVERGENT B1 ;  /* 0x0000000000017941 */ /* 0x000fea0003800200 */
.L_x_4022:
[----:B------:R-:W-:Y:S04]  /*42b0*/  BSSY.RECONVERGENT B1, `(.L_x_4024) ;  /* 0x0000013000017945 */ /* 0x000fe80003800200 */
[----:B------:R-:W-:Y:S05]  /*42c0*/  @P3 BRA `(.L_x_4025) ;  /* 0x0000000000443947 */ /* 0x000fea0003800000 */
[----:B------:R-:W4:Y:S01]  /*42d0*/  LDCU.64 UR4, c[0x0][0x3e0] ;  /* 0x00007c00ff0477ac */ /* 0x000f220008000a00 */
[----:B---3--:R-:W-:Y:S01]  /*42e0*/  MOV R2, R64 ;  /* 0x0000004000027202 */ /* 0x008fe20000000f00 */
[C---:B012---:R-:W-:Y:S01]  /*42f0*/  FADD.FTZ R9, -R0.reuse, R50 ;  /* 0x0000003200097221 */ /* 0x047fe20000010100 */
[----:B------:R-:W-:Y:S01]  /*4300*/  MOV R3, R67 ;  /* 0x0000004300037202 */ /* 0x000fe20000000f00 */
[----:B------:R-:W0:Y:S01]  /*4310*/  LDCU.64 UR10, c[0x0][0x380] ;  /* 0x00007000ff0a77ac */ /* 0x000e220008000a00 */
        /* <DEDUP_REMOVED lines=9> */
[----:B------:R-:W-:-:S04]  /*43b0*/  IADD3 R5, PT, PT, R7, R5, RZ ;  /* 0x0000000507057210 */ /* 0x000fc80007ffe0ff */
[----:B------:R-:W-:-:S05]  /*43c0*/  LEA.HI.X R3, R6, UR11, R5, 0x2, P1 ;  /* 0x0000000b06037c11 */ /* 0x000fca00088f1405 */
[----:B------:R4:W-:Y:S02]  /*43d0*/  STG.E.64 desc[UR6][R2.64], R50 ;  /* 0x0000003202007986 */ /* 0x0009e4000c101b06 */
.L_x_4025:
[----:B------:R-:W-:Y:S05]  /*43e0*/  BSYNC.RECONVERGENT B1 ;  /* 0x0000000000017941 */ /* 0x000fea0003800200 */
.L_x_4024:
[----:B------:R-:W-:Y:S05]  /*43f0*/  @P4 BRA `(.L_x_4026) ;  /* 0x0000002000984947 */ /* 0x000fea0003800000 */
[----:B------:R-:W5:Y:S01]  /*4400*/  LDCU.64 UR4, c[0x0][0x3e0] ;  /* 0x00007c00ff0477ac */ /* 0x000f620008000a00 */
[----:B------:R-:W-:Y:S01]  /*4410*/  MOV R65, R67 ;  /* 0x0000004300417202 */ /* 0x000fe20000000f00 */
[C---:B---34-:R-:W-:Y:S01]  /*4420*/  FADD.FTZ R3, -R0.reuse, R52 ;  /* 0x0000003400037221 */ /* 0x058fe20000010100 */
[----:B------:R-:W-:Y:S01]  /*4430*/  FADD.FTZ R53, -R0, R53 ;  /* 0x0000003500357221 */ /* 0x000fe20000010100 */
[----:B------:R-:W3:Y:S02]  /*4440*/  LDCU.64 UR8, c[0x0][0x380] ;  /* 0x00007000ff0877ac */ /* 0x000ee40008000a00 */
[-C--:B------:R-:W-:Y:S01]  /*4450*/  FMUL.FTZ R3, R3, R28.reuse ;  /* 0x0000001c03037220 */ /* 0x080fe20000410000 */
[----:B------:R-:W-:-:S03]  /*4460*/  FMUL.FTZ R53, R53, R28 ;  /* 0x0000001c35357220 */ /* 0x000fc60000410000 */
[----:B------:R-:W-:Y:S01]  /*4470*/  FFMA.FTZ R52, R41, R3, R44 ;  /* 0x0000000329347223 */ /* 0x000fe2000001002c */
[----:B------:R-:W-:Y:S01]  /*4480*/  FFMA.FTZ R53, R42, R53, R43 ;  /* 0x000000352a357223 */ /* 0x000fe2000001002b */
[----:B-----5:R-:W-:Y:S02]  /*4490*/  IMAD R5, R4, UR4, RZ ;  /* 0x0000000404057c24 */ /* 0x020fe4000f8e02ff */
[----:B------:R-:W-:-:S04]  /*44a0*/  IMAD.WIDE.U32 R64, R30, UR4, R64 ;  /* 0x000000041e407c25 */ /* 0x000fc8000f8e0040 */
[----:B------:R-:W-:Y:S01]  /*44b0*/  IMAD R5, R30, UR5, R5 ;  /* 0x000000051e057c24 */ /* 0x000fe2000f8e0205 */
[----:B---3--:R-:W-:-:S04]  /*44c0*/  LEA R2, P1, R64, UR8, 0x2 ;  /* 0x0000000840027c11 */ /* 0x008fc8000f8210ff */
[----:B------:R-:W-:-:S04]  /*44d0*/  IADD3 R5, PT, PT, R65, R5, RZ ;  /* 0x0000000541057210 */ /* 0x000fc80007ffe0ff */
[----:B------:R-:W-:-:S05]  /*44e0*/  LEA.HI.X R3, R64, UR9, R5, 0x2, P1 ;  /* 0x0000000940037c11 */ /* 0x000fca00088f1405 */
[----:B------:R3:W-:Y:S01]  /*44f0*/  STG.E.64 desc[UR6][R2.64], R52 ;  /* 0x0000003402007986 */ /* 0x0007e2000c101b06 */
[----:B------:R-:W-:Y:S05]  /*4500*/  BRA `(.L_x_4026) ;  /* 0x0000002000547947 */ /* 0x000fea0003800000 */
.L_x_3995:
        /* <DEDUP_REMOVED lines=9> */
[----:B------:R-:W1:Y:S03]  /*45a0*/  LDCU.64 UR10, c[0x0][0x380] ;  /* 0x00007000ff0a77ac */ /* 0x000e660008000a00 */
[----:B------:R-:W-:-:S04]  /*45b0*/  FMUL.FTZ R3, R3, R28 ;  /* 0x0000001c03037220 */ /* 0x000fc80000410000 */
[----:B------:R-:W-:-:S04]  /*45c0*/  FFMA.FTZ R68, R42, R3, R43 ;  /* 0x000000032a447223 */ /* 0x000fc8000001002b */
[----:B------:R-:W-:Y:S01]  /*45d0*/  FMUL.FTZ R47, R68, -1.4426950216293334961 ;  /* 0xbfb8aa3b442f7820 */ /* 0x000fe20000410000 */
[----:B0-----:R-:W-:Y:S01]  /*45e0*/  IMAD R39, R36, UR8, RZ ;  /* 0x0000000824277c24 */ /* 0x001fe2000f8e02ff */
[----:B------:R-:W-:-:S04]  /*45f0*/  MOV R36, R64 ;  /* 0x0000004000247202 */ /* 0x000fc80000000f00 */
[----:B------:R-:W0:Y:S01]  /*4600*/  MUFU.EX2 R47, R47 ;  /* 0x0000002f002f7308 */ /* 0x000e220000000800 */
[C---:B------:R-:W-:Y:S02]  /*4610*/  IMAD R39, R30.reuse, UR9, R39 ;  /* 0x000000091e277c24 */ /* 0x040fe4000f8e0227 */
[----:B------:R-:W-:-:S05]  /*4620*/  IMAD.WIDE.U32 R36, R30, UR8, R36 ;  /* 0x000000081e247c25 */ /* 0x000fca000f8e0024 */
[----:B------:R-:W-:Y:S01]  /*4630*/  IADD3 R39, PT, PT, R37, R39, RZ ;  /* 0x0000002725277210 */ /* 0x000fe20007ffe0ff */
[----:B------:R-:W-:Y:S01]  /*4640*/  FADD.FTZ R37, -R0, R2 ;  /* 0x0000000200257221 */ /* 0x000fe20000010100 */
[----:B-1----:R-:W-:-:S03]  /*4650*/  LEA R38, P1, R36, UR10, 0x2 ;  /* 0x0000000a24267c11 */ /* 0x002fc6000f8210ff */
[----:B------:R-:W-:Y:S01]  /*4660*/  FMUL.FTZ R37, R37, R28 ;  /* 0x0000001c25257220 */ /* 0x000fe20000410000 */
[----:B------:R-:W-:Y:S01]  /*4670*/  LEA.HI.X R39, R36, UR11, R39, 0x2, P1 ;  /* 0x0000000b24277c11 */ /* 0x000fe200088f1427 */
[----:B0-----:R-:W-:Y:S02]  /*4680*/  FADD.FTZ R62, R47, 1 ;  /* 0x3f8000002f3e7421 */ /* 0x001fe40000010000 */
[----:B------:R-:W-:Y:S02]  /*4690*/  FFMA.FTZ R69, R41, R37, R44 ;  /* 0x0000002529457223 */ /* 0x000fe4000001002c */
[----:B------:R-:W0:Y:S02]  /*46a0*/  MUFU.RCP R3, R62 ;  /* 0x0000003e00037308 */ /* 0x000e240000001000 */
[----:B------:R-:W-:-:S06]  /*46b0*/  FMUL.FTZ R36, R69, -1.4426950216293334961 ;  /* 0xbfb8aa3b45247820 */ /* 0x000fcc0000410000 */
[----:B------:R-:W1:Y:S01]  /*46c0*/  MUFU.EX2 R36, R36 ;  /* 0x0000002400247308 */ /* 0x000e620000000800 */
[----:B0-----:R-:W-:Y:S01]  /*46d0*/  FMUL.FTZ R3, R68, R3 ;  /* 0x0000000344037220 */ /* 0x001fe20000410000 */
[----:B-1----:R-:W-:-:S04]  /*46e0*/  FADD.FTZ R37, R36, 1 ;  /* 0x3f80000024257421 */ /* 0x002fc80000010000 */
[----:B------:R-:W0:Y:S02]  /*46f0*/  MUFU.RCP R2, R37 ;  /* 0x0000002500027308 */ /* 0x000e240000001000 */
[----:B0-----:R-:W-:-:S05]  /*4700*/  FMUL.FTZ R2, R69, R2 ;  /* 0x0000000245027220 */ /* 0x001fca0000410000 */
[----:B------:R0:W-:Y:S02]  /*4710*/  STG.E.64 desc[UR6][R38.64], R2 ;  /* 0x0000000226007986 */ /* 0x0001e4000c101b06 */
.L_x_4028:
[----:B------:R-:W-:Y:S05]  /*4720*/  BSYNC.RECONVERGENT B1 ;  /* 0x0000000000017941 */ /* 0x000fea0003800200 */
.L_x_4027:
[----:B------:R-:W-:Y:S01]  /*4730*/  IADD3 R37, PT, PT, R30, 0x10, RZ ;  /* 0x000000101e257810 */ /* 0x000fe20007ffe0ff */
[----:B------:R-:W-:Y:S01]  /*4740*/  BSSY.RECONVERGENT B1, `(.L_x_4029) ;  /* 0x0000024000017945 */ /* 0x000fe20003800200 */
[----:B------:R-:W-:Y:S02]  /*4750*/  ISETP.GE.U32.AND P2, PT, R45, UR4, PT ;  /* 0x000000042d007c0c */ /* 0x000fe4000bf46070 */
[----:B------:R-:W-:Y:S02]  /*4760*/  ISETP.GE.U32.AND P1, PT, R37, UR4, PT ;  /* 0x0000000425007c0c */ /* 0x000fe4000bf26070 */
[----:B0-----:R-:W-:Y:S02]  /*4770*/  SHF.R.S32.HI R3, RZ, 0x1f, R37 ;  /* 0x0000001fff037819 */ /* 0x001fe40000011425 */
[----:B------:R-:W-:Y:S02]  /*4780*/  ISETP.GE.U32.AND P3, PT, R32, UR4, PT ;  /* 0x0000000420007c0c */ /* 0x000fe4000bf66070 */
[----:B------:R-:W-:-:S02]  /*4790*/  ISETP.GE.AND.EX P1, PT, R3, UR5, PT, P1 ;  /* 0x0000000503007c0c */ /* 0x000fc4000bf26310 */
[----:B------:R-:W-:Y:S02]  /*47a0*/  ISETP.GE.AND.EX P2, PT, R46, UR5, PT, P2 ;  /* 0x000000052e007c0c */ /* 0x000fe4000bf46320 */
[----:B------:R-:W-:-:S09]  /*47b0*/  ISETP.GE.AND.EX P3, PT, R35, UR5, PT, P3 ;  /* 0x0000000523007c0c */ /* 0x000fd2000bf66330 */
[----:B------:R-:W-:Y:S05]  /*47c0*/  @P1 BRA `(.L_x_4030) ;  /* 0x00000000006c1947 */ /* 0x000fea0003800000 */
[C---:B------:R-:W-:Y:S01]  /*47d0*/  FADD.FTZ R39, -R0.reuse, R4 ;  /* 0x0000000400277221 */ /* 0x040fe20000010100 */
[----:B------:R-:W-:Y:S01]  /*47e0*/  FADD.FTZ R5, -R0, R5 ;  /* 0x0000000500057221 */ /* 0x000fe20000010100 */
        /* <DEDUP_REMOVED lines=25> */
.L_x_4030:
[----:B------:R-:W-:Y:S05]  /*4980*/  BSYNC.RECONVERGENT B1 ;  /* 0x0000000000017941 */ /* 0x000fea0003800200 */
.L_x_4029:
[----:B------:R-:W-:Y:S01]  /*4990*/  BSSY.RECONVERGENT B1, `(.L_x_4031) ;  /* 0x000001f000017945 */ /* 0x000fe20003800200 */
[C---:B------:R-:W-:Y:S02]  /*49a0*/  IADD3 R37, PT, PT, R30.reuse, 0x40, RZ ;  /* 0x000000401e257810 */ /* 0x040fe40007ffe0ff */
[----:B------:R-:W-:Y:S01]  /*49b0*/  IADD3 R36, PT, PT, R30, 0x50, RZ ;  /* 0x000000501e247810 */ /* 0x000fe20007ffe0ff */
[----:B------:R-:W-:Y:S06]  /*49c0*/  @P2 BRA `(.L_x_4032) ;  /* 0x00000000006c2947 */ /* 0x000fec0003800000 */
        /* <DEDUP_REMOVED lines=27> */
.L_x_4032:
[----:B------:R-:W-:Y:S05]  /*4b80*/  BSYNC.RECONVERGENT B1 ;  /* 0x0000000000017941 */ /* 0x000fea0003800200 */
.L_x_4031:
[----:B------:R-:W-:Y:S04]  /*4b90*/  BSSY.RECONVERGENT B1, `(.L_x_4033) ;  /* 0x000001d000017945 */ /* 0x000fe80003800200 */
[----:B------:R-:W-:Y:S05]  /*4ba0*/  @P3 BRA `(.L_x_4034) ;  /* 0x00000000006c3947 */ /* 0x000fea0003800000 */
[C---:B01----:R-:W-:Y:S01]  /*4bb0*/  FADD.FTZ R3, -R0.reuse, R8 ;  /* 0x0000000800037221 */ /* 0x043fe20000010100 */
        /* <DEDUP_REMOVED lines=26> */
.L_x_4034:
[----:B------:R-:W-:Y:S05]  /*4d60*/  BSYNC.RECONVERGENT B1 ;  /* 0x0000000000017941 */ /* 0x000fea0003800200 */
.L_x_4033:
[----:B------:R-:W-:Y:S01]  /*4d70*/  ISETP.GE.U32.AND P5, PT, R37, UR4, PT ;  /* 0x0000000425007c0c */ /* 0x000fe2000bfa6070 */
[----:B------:R-:W-:Y:S01]  /*4d80*/  BSSY.RECONVERGENT B1, `(.L_x_4035) ;  /* 0x0000032000017945 */ /* 0x000fe20003800200 */
[----:B------:R-:W-:Y:S02]  /*4d90*/  SHF.R.S32.HI R6, RZ, 0x1f, R37 ;  /* 0x0000001fff067819 */ /* 0x000fe40000011425 */
        /* <DEDUP_REMOVED lines=48> */
.L_x_4036:
[----:B------:R-:W-:Y:S05]  /*50a0*/  BSYNC.RECONVERGENT B1 ;  /* 0x0000000000017941 */ /* 0x000fea0003800200 */
.L_x_4035:
        /* <DEDUP_REMOVED lines=31> */
.L_x_4038:
[----:B------:R-:W-:Y:S05]  /*52a0*/  BSYNC.RECONVERGENT B1 ;  /* 0x0000000000017941 */ /* 0x000fea0003800200 */
.L_x_4037:
[----:B------:R-:W-:Y:S04]  /*52b0*/  BSSY.RECONVERGENT B1, `(.L_x_4039) ;  /* 0x000001d000017945 */ /* 0x000fe80003800200 */
[----:B------:R-:W-:Y:S05]  /*52c0*/  @P1 BRA `(.L_x_4040) ;  /* 0x00000000006c1947 */ /* 0x000fea0003800000 */
[C---:B01----:R-:W-:Y:S01]  /*52d0*/  FADD.FTZ R5, -R0.reuse, R14 ;  /* 0x0000000e00057221 */ /* 0x043fe20000010100 */
        /* <DEDUP_REMOVED lines=26> */
.L_x_4040:
[----:B------:R-:W-:Y:S05]  /*5480*/  BSYNC.RECONVERGENT B1 ;  /* 0x0000000000017941 */ /* 0x000fea0003800200 */
.L_x_4039:
[----:B------:R-:W-:Y:S04]  /*5490*/  BSSY.RECONVERGENT B1, `(.L_x_4041) ;  /* 0x000001d000017945 */ /* 0x000fe80003800200 */
[----:B------:R-:W-:Y:S05]  /*54a0*/  @P6 BRA `(.L_x_4042) ;  /* 0x00000000006c6947 */ /* 0x000fea0003800000 */
[C---:B012---:R-:W-:Y:S01]  /*54b0*/  FADD.FTZ R5, -R0.reuse, R16 ;  /* 0x0000001000057221 */ /* 0x047fe20000010100 */
        /* <DEDUP_REMOVED lines=26> */
.L_x_4042:
[----:B------:R-:W-:Y:S05]  /*5660*/  BSYNC.RECONVERGENT B1 ;  /* 0x0000000000017941 */ /* 0x000fea0003800200 */
.L_x_4041:
[----:B------:R-:W-:Y:S04]  /*5670*/  BSSY.RECONVERGENT B1, `(.L_x_4043) ;  /* 0x000001d000017945 */ /* 0x000fe80003800200 */
[----:B------:R-:W-:Y:S05]  /*5680*/  @P3 BRA `(.L_x_4044) ;  /* 0x00000000006c3947 */ /* 0x000fea0003800000 */
[C---:B0123--:R-:W-:Y:S01]  /*5690*/  FADD.FTZ R5, -R0.reuse, R18 ;  /* 0x0000001200057221 */ /* 0x04ffe20000010100 */
        /* <DEDUP_REMOVED lines=26> */
.L_x_4044:
[----:B------:R-:W-:Y:S05]  /*5840*/  BSYNC.RECONVERGENT B1 ;  /* 0x0000000000017941 */ /* 0x000fea0003800200 */
.L_x_4043:
[----:B------:R-:W-:Y:S04]  /*5850*/  BSSY.RECONVERGENT B1, `(.L_x_4045) ;  /* 0x000001d000017945 */ /* 0x000fe80003800200 */
[----:B------:R-:W-:Y:S05]  /*5860*/  @P4 BRA `(.L_x_4046) ;  /* 0x00000000006c4947 */ /* 0x000fea0003800000 */
[C---:B----4-:R-:W-:Y:S01]  /*5870*/  FADD.FTZ R3, -R0.reuse, R20 ;  /* 0x0000001400037221 */ /* 0x050fe20000010100 */
[----:B------:R-:W-:Y:S01]  /*5880*/  FADD.FTZ R21, -R0, R21 ;  /* 0x0000001500157221 */ /* 0x000fe20000010100 */
[----:B------:R-:W4:Y:S02]  /*5890*/  LDCU.64 UR8, c[0x0][0x3e0] ;  /* 0x00007c00ff0877ac */ /* 0x000f240008000a00 */
[-C--:B------:R-:W-:Y:S01]  /*58a0*/  FMUL.FTZ R3, R3, R28.reuse ;  /* 0x0000001c03037220 */ /* 0x080fe20000410000 */
[----:B------:R-:W-:Y:S01]  /*58b0*/  FMUL.FTZ R21, R21, R28 ;  /* 0x0000001c15157220 */ /* 0x000fe20000410000 */
[----:B------:R-:W5:Y:S02]  /*58c0*/  LDCU.64 UR10, c[0x0][0x380] ;  /* 0x00007000ff0a77ac */ /* 0x000f640008000a00 */
[----:B------:R-:W-:Y:S01]  /*58d0*/  FFMA.FTZ R13, R41, R3, R44 ;  /* 0x00000003290d7223 */ /* 0x000fe2000001002c */
[----:B------:R-:W-:Y:S01]  /*58e0*/  FFMA.FTZ R12, R42, R21, R43 ;  /* 0x000000152a0c7223 */ /* 0x000fe2000001002b */
[----:B------:R-:W-:-:S02]  /*58f0*/  MOV R3, R67 ;  /* 0x0000004300037202 */ /* 0x000fc40000000f00 */
        /* <DEDUP_REMOVED lines=10> */
[----:B------:R-:W-:-:S03]  /*59a0*/  IMAD.WIDE.U32 R2, R8, UR8, R2 ;  /* 0x0000000808027c25 */ /* 0x000fc6000f8e0002 */
[----:B-----5:R-:W-:-:S04]  /*59b0*/  LEA R4, P1, R2, UR10, 0x2 ;  /* 0x0000000a02047c11 */ /* 0x020fc8000f8210ff */
[----:B------:R-:W1:Y:S01]  /*59c0*/  MUFU.RCP R7, R9 ;  /* 0x0000000900077308 */ /* 0x000e620000001000 */
[----:B------:R-:W-:-:S04]  /*59d0*/  IADD3 R35, PT, PT, R3, R35, RZ ;  /* 0x0000002303237210 */ /* 0x000fc80007ffe0ff */
[----:B------:R-:W-:Y:S01]  /*59e0*/  LEA.HI.X R5, R2, UR11, R35, 0x2, P1 ;  /* 0x0000000b02057c11 */ /* 0x000fe200088f1423 */
[----:B0-----:R-:W-:Y:S01]  /*59f0*/  FMUL.FTZ R6, R13, R6 ;  /* 0x000000060d067220 */ /* 0x001fe20000410000 */
[----:B-1----:R-:W-:-:S05]  /*5a00*/  FMUL.FTZ R7, R12, R7 ;  /* 0x000000070c077220 */ /* 0x002fca0000410000 */
[----:B------:R0:W-:Y:S02]  /*5a10*/  STG.E.64 desc[UR6][R4.64], R6 ;  /* 0x0000000604007986 */ /* 0x0001e4000c101b06 */
.L_x_4046:
[----:B------:R-:W-:Y:S05]  /*5a20*/  BSYNC.RECONVERGENT B1 ;  /* 0x0000000000017941 */ /* 0x000fea0003800200 */
.L_x_4045:
[----:B------:R-:W-:Y:S01]  /*5a30*/  ISETP.GE.U32.AND P5, PT, R10, UR4, PT ;  /* 0x000000040a007c0c */ /* 0x000fe2000bfa6070 */
[----:B------:R-:W-:Y:S01]  /*5a40*/  BSSY.RECONVERGENT B1, `(.L_x_4047) ;  /* 0x000002e000017945 */ /* 0x000fe20003800200 */
[----:B01234-:R-:W-:Y:S02]  /*5a50*/  SHF.R.S32.HI R7, RZ, 0x1f, R10 ;  /* 0x0000001fff077819 */ /* 0x01ffe4000001140a */
[C---:B------:R-:W-:Y:S02]  /*5a60*/  IADD3 R3, PT, PT, R30.reuse, 0xe0, RZ ;  /* 0x000000e01e037810 */ /* 0x040fe40007ffe0ff */
        /* <DEDUP_REMOVED lines=43> */
.L_x_4048:
[----:B------:R-:W-:Y:S05]  /*5d20*/  BSYNC.RECONVERGENT B1 ;  /* 0x0000000000017941 */ /* 0x000fea0003800200 */
.L_x_4047:
[----:B------:R-:W-:Y:S04]  /*5d30*/  BSSY.RECONVERGENT B1, `(.L_x_4049) ;  /* 0x000001d000017945 */ /* 0x000fe80003800200 */
[----:B------:R-:W-:Y:S05]  /*5d40*/  @P2 BRA `(.L_x_4050) ;  /* 0x00000000006c2947 */ /* 0x000fea0003800000 */
[C---:B------:R-:W-:Y:S01]  /*5d50*/  FADD.FTZ R7, -R0.reuse, R24 ;  /* 0x0000001800077221 */ /* 0x040fe20000010100 */
        /* <DEDUP_REMOVED lines=26> */
.L_x_4050:
[----:B------:R-:W-:Y:S05]  /*5f00*/  BSYNC.RECONVERGENT B1 ;  /* 0x0000000000017941 */ /* 0x000fea0003800200 */
.L_x_4049:
[----:B------:R-:W-:Y:S04]  /*5f10*/  BSSY.RECONVERGENT B1, `(.L_x_4051) ;  /* 0x000001d000017945 */ /* 0x000fe80003800200 */
[----:B------:R-:W-:Y:S05]  /*5f20*/  @P1 BRA `(.L_x_4052) ;  /* 0x00000000006c1947 */ /* 0x000fea0003800000 */
        /* <DEDUP_REMOVED lines=27> */
.L_x_4052:
[----:B------:R-:W-:Y:S05]  /*60e0*/  BSYNC.RECONVERGENT B1 ;  /* 0x0000000000017941 */ /* 0x000fea0003800200 */
.L_x_4051:
        /* <DEDUP_REMOVED lines=29> */
.L_x_4054:
[----:B------:R-:W-:Y:S05]  /*62c0*/  BSYNC.RECONVERGENT B1 ;  /* 0x0000000000017941 */ /* 0x000fea0003800200 */
.L_x_4053:
[----:B------:R-:W-:Y:S04]  /*62d0*/  BSSY.RECONVERGENT B1, `(.L_x_4055) ;  /* 0x000001d000017945 */ /* 0x000fe80003800200 */
[----:B------:R-:W-:Y:S05]  /*62e0*/  @P3 BRA `(.L_x_4056) ;  /* 0x00000000006c3947 */ /* 0x000fea0003800000 */
[C---:B------:R-:W-:Y:S01]  /*62f0*/  FADD.FTZ R5, -R0.reuse, R50 ;  /* 0x0000003200057221 */ /* 0x040fe20000010100 */
[----:B------:R-:W-:Y:S01]  /*6300*/  FADD.FTZ R51, -R0, R51 ;  /* 0x0000003300337221 */ /* 0x000fe20000010100 */
[----:B------:R-:W4:Y:S02]  /*6310*/  LDCU.64 UR8, c[0x0][0x3e0] ;  /* 0x00007c00ff0877ac */ /* 0x000f240008000a00 */
[-C--:B------:R-:W-:Y:S01]  /*6320*/  FMUL.FTZ R5, R5, R28.reuse ;  /* 0x0000001c05057220 */ /* 0x080fe20000410000 */
[----:B------:R-:W-:Y:S01]  /*6330*/  FMUL.FTZ R51, R51, R28 ;  /* 0x0000001c33337220 */ /* 0x000fe20000410000 */
[----:B------:R-:W5:Y:S02]  /*6340*/  LDCU.64 UR10, c[0x0][0x380] ;  /* 0x00007000ff0a77ac */ /* 0x000f640008000a00 */
[----:B---3--:R-:W-:Y:S01]  /*6350*/  FFMA.FTZ R11, R41, R5, R44 ;  /* 0x00000005290b7223 */ /* 0x008fe2000001002c */
[----:B0-----:R-:W-:-:S03]  /*6360*/  FFMA.FTZ R12, R42, R51, R43 ;  /* 0x000000332a0c7223 */ /* 0x001fc6000001002b */
[----:B------:R-:W-:Y:S01]  /*6370*/  FMUL.FTZ R5, R11, -1.4426950216293334961 ;  /* 0xbfb8aa3b0b057820 */ /* 0x000fe20000410000 */
[----:B-12---:R-:W-:-:S05]  /*6380*/  FMUL.FTZ R6, R12, -1.4426950216293334961 ;  /* 0xbfb8aa3b0c067820 */ /* 0x006fca0000410000 */
[----:B------:R-:W0:Y:S01]  /*6390*/  MUFU.EX2 R5, R5 ;  /* 0x0000000500057308 */ /* 0x000e220000000800 */
[----:B----4-:R-:W-:Y:S01]  /*63a0*/  IMAD R14, R4, UR8, RZ ;  /* 0x00000008040e7c24 */ /* 0x010fe2000f8e02ff */
[----:B------:R-:W-:Y:S02]  /*63b0*/  MOV R4, R64 ;  /* 0x0000004000047202 */ /* 0x000fe40000000f00 */
[----:B------:R-:W1:Y:S01]  /*63c0*/  MUFU.EX2 R6, R6 ;  /* 0x0000000600067308 */ /* 0x000e620000000800 */
[----:B0-----:R-:W-:Y:S01]  /*63d0*/  FADD.FTZ R8, R5, 1 ;  /* 0x3f80000005087421 */ /* 0x001fe20000010000 */
[----:B------:R-:W-:Y:S01]  /*63e0*/  MOV R5, R67 ;  /* 0x0000004300057202 */ /* 0x000fe20000000f00 */
[----:B-1----:R-:W-:-:S04]  /*63f0*/  FADD.FTZ R10, R6, 1 ;  /* 0x3f800000060a7421 */ /* 0x002fc80000010000 */
[----:B------:R-:W0:Y:S01]  /*6400*/  MUFU.RCP R8, R8 ;  /* 0x0000000800087308 */ /* 0x000e220000001000 */
[----:B------:R-:W-:-:S04]  /*6410*/  IMAD.WIDE.U32 R4, R3, UR8, R4 ;  /* 0x0000000803047c25 */ /* 0x000fc8000f8e0004 */
[----:B------:R-:W-:Y:S01]  /*6420*/  IMAD R3, R3, UR9, R14 ;  /* 0x0000000903037c24 */ /* 0x000fe2000f8e020e */
[----:B-----5:R-:W-:Y:S02]  /*6430*/  LEA R6, P1, R4, UR10, 0x2 ;  /* 0x0000000a04067c11 */ /* 0x020fe4000f8210ff */
[----:B------:R-:W1:Y:S02]  /*6440*/  MUFU.RCP R9, R10 ;  /* 0x0000000a00097308 */ /* 0x000e640000001000 */
[----:B------:R-:W-:-:S04]  /*6450*/  IADD3 R3, PT, PT, R5, R3, RZ ;  /* 0x0000000305037210 */ /* 0x000fc80007ffe0ff */
[----:B------:R-:W-:Y:S01]  /*6460*/  LEA.HI.X R7, R4, UR11, R3, 0x2, P1 ;  /* 0x0000000b04077c11 */ /* 0x000fe200088f1403 */
[----:B0-----:R-:W-:Y:S01]  /*6470*/  FMUL.FTZ R8, R11, R8 ;  /* 0x000000080b087220 */ /* 0x001fe20000410000 */
[----:B-1----:R-:W-:-:S05]  /*6480*/  FMUL.FTZ R9, R12, R9 ;  /* 0x000000090c097220 */ /* 0x002fca0000410000 */
[----:B------:R4:W-:Y:S02]  /*6490*/  STG.E.64 desc[UR6][R6.64], R8 ;  /* 0x0000000806007986 */ /* 0x0009e4000c101b06 */
.L_x_4056:
[----:B------:R-:W-:Y:S05]  /*64a0*/  BSYNC.RECONVERGENT B1 ;  /* 0x0000000000017941 */ /* 0x000fea0003800200 */
.L_x_4055:
[----:B------:R-:W-:Y:S05]  /*64b0*/  @P4 BRA `(.L_x_4026) ;  /* 0x0000000000684947 */ /* 0x000fea0003800000 */
[C---:B------:R-:W-:Y:S01]  /*64c0*/  FADD.FTZ R3, -R0.reuse, R52 ;  /* 0x0000003400037221 */ /* 0x040fe20000010100 */
[----:B------:R-:W-:Y:S01]  /*64d0*/  FADD.FTZ R53, -R0, R53 ;  /* 0x0000003500357221 */ /* 0x000fe20000010100 */
[----:B------:R-:W1:Y:S01]  /*64e0*/  LDCU.64 UR4, c[0x0][0x3e0] ;  /* 0x00007c00ff0477ac */ /* 0x000e620008000a00 */
[----:B------:R-:W-:Y:S01]  /*64f0*/  MOV R65, R67 ;  /* 0x0000004300417202 */ /* 0x000fe20000000f00 */
[-C--:B------:R-:W-:Y:S01]  /*6500*/  FMUL.FTZ R3, R3, R28.reuse ;  /* 0x0000001c03037220 */ /* 0x080fe20000410000 */
[----:B------:R-:W-:Y:S01]  /*6510*/  FMUL.FTZ R53, R53, R28 ;  /* 0x0000001c35357220 */ /* 0x000fe20000410000 */
[----:B------:R-:W5:Y:S02]  /*6520*/  LDCU.64 UR8, c[0x0][0x380] ;  /* 0x00007000ff0877ac */ /* 0x000f640008000a00 */
[----:B------:R-:W-:Y:S01]  /*6530*/  FFMA.FTZ R41, R41, R3, R44 ;  /* 0x0000000329297223 */ /* 0x000fe2000001002c */
[----:B------:R-:W-:-:S03]  /*6540*/  FFMA.FTZ R42, R42, R53, R43 ;  /* 0x000000352a2a7223 */ /* 0x000fc6000001002b */
[----:B------:R-:W-:Y:S01]  /*6550*/  FMUL.FTZ R0, R41, -1.4426950216293334961 ;  /* 0xbfb8aa3b29007820 */ /* 0x000fe20000410000 */
[----:B------:R-:W-:-:S05]  /*6560*/  FMUL.FTZ R3, R42, -1.4426950216293334961 ;  /* 0xbfb8aa3b2a037820 */ /* 0x000fca0000410000 */
[----:B------:R-:W0:Y:S01]  /*6570*/  MUFU.EX2 R0, R0 ;  /* 0x0000000000007308 */ /* 0x000e220000000800 */
[----:B-12-4-:R-:W-:-:S03]  /*6580*/  IMAD R7, R2, UR4, RZ ;  /* 0x0000000402077c24 */ /* 0x016fc6000f8e02ff */
[----:B------:R-:W1:Y:S01]  /*6590*/  MUFU.EX2 R3, R3 ;  /* 0x0000000300037308 */ /* 0x000e620000000800 */
[----:B------:R-:W-:-:S04]  /*65a0*/  IMAD.WIDE.U32 R64, R30, UR4, R64 ;  /* 0x000000041e407c25 */ /* 0x000fc8000f8e0040 */
[----:B------:R-:W-:Y:S01]  /*65b0*/  IMAD R7, R30, UR5, R7 ;  /* 0x000000051e077c24 */ /* 0x000fe2000f8e0207 */
[----:B-----5:R-:W-:Y:S01]  /*65c0*/  LEA R2, P1, R64, UR8, 0x2 ;  /* 0x0000000840027c11 */ /* 0x020fe2000f8210ff */
        /* <DEDUP_REMOVED lines=9> */
.L_x_4026:
[----:B------:R-:W-:Y:S05]  /*6660*/  BSYNC.RECONVERGENT B0 ;  /* 0x0000000000007941 */ /* 0x000fea0003800200 */
.L_x_3994:
        /* <DEDUP_REMOVED lines=8> */
.L_x_4058:
        /* <DEDUP_REMOVED lines=9> */
.L_x_4559:


//--------------------- .text._Z35group_norm_nhwc_fwd_one_pass_kernelI11Fp32IOBf16WLi512ELi96ELi768EEv26Group_norm_nhwc_fwd_params --------------------------
	.section	.text._Z35group_norm_nhwc_fwd_one_pass_kernelI11Fp32IOBf16WLi512ELi96ELi768EEv26Group_norm_nhwc_fwd_params,"ax",@progbits
	.align	128
        .global         _Z35group_norm_nhwc_fwd_one_pass_kernelI11Fp32IOBf16WLi512ELi96ELi768EEv26Group_norm_nhwc_fwd_params
        .type           _Z35group_norm_nhwc_fwd_one_pass_kernelI11Fp32IOBf16WLi512ELi96ELi768EEv26Group_norm_nhwc_fwd_params,@function
        .size           _Z35group_norm_nhwc_fwd_one_pass_kernelI11Fp32IOBf16WLi512ELi96ELi768EEv26Group_norm_nhwc_fwd_params,(.L_x_4560 - _Z35group_norm_nhwc_fwd_one_pass_kernelI11Fp32IOBf16WLi512ELi96ELi768EEv26Group_norm_nhwc_fwd_params)
        .other          _Z35group_norm_nhwc_fwd_one_pass_kernelI11Fp32IOBf16WLi512ELi96ELi768EEv26Group_norm_nhwc_fwd_params,@"STO_CUDA_ENTRY STV_DEFAULT"
_Z35group_norm_nhwc_fwd_one_pass_kernelI11Fp32IOBf16WLi512ELi96ELi768EEv26Group_norm_nhwc_fwd_params:
.text._Z35group_norm_nhwc_fwd_one_pass_kernelI11Fp32IOBf16WLi512ELi96ELi768EEv26Group_norm_nhwc_fwd_params:
        /* <DEDUP_REMOVED lines=25> */
[----:B------:R-:W-:-:S05]  /*0190*/  LOP3.LUT R0, R0, 0xffff, RZ, 0xc0, !PT ;  /* 0x0000ffff00007812 */ /* 0x000fca00078ec0ff */
[----:B---3--:R0:W-:Y:S02]  /*01a0*/  STL [R1+0x10], R0 ;  /* 0x0000100001007387 */ /* 0x0081e40000100800 */
.L_x_4198:
[----:B01----:R-:W2:Y:S01]  /*01b0*/  LDL.LU R4, [R1+0x10] ;  /* 0x0000100001047983 */ /* 0x003ea20000300800 */
[----:B------:R-:W0:Y:S01]  /*01c0*/  LDCU UR11, c[0x0][0x3f8] ;  /* 0x00007f00ff0b77ac */ /* 0x000e220008000800 */
[----:B------:R-:W-:Y:S01]  /*01d0*/  IABS R3, UR5 ;  /* 0x0000000500037c13 */ /* 0x000fe20008000000 */
[----:B------:R-:W1:Y:S01]  /*01e0*/  LDC R70, c[0x0][0x404] ;  /* 0x00010100ff467b82 */ /* 0x000e620000000800 */
[----:B---3--:R-:W3:Y:S01]  /*01f0*/  S2R R5, SR_TID.X ;  /* 0x0000000000057919 */ /* 0x008ee20000002100 */
[----:B------:R-:W-:Y:S01]  /*0200*/  UMOV UR6, URZ ;  /* 0x000000ff00067c82 */ /* 0x000fe20008000000 */
[----:B------:R-:W-:Y:S01]  /*0210*/  R2UR UR10, R3 ;  /* 0x00000000030a72ca */ /* 0x000fe200000e0000 */
[----:B----4-:R-:W4:Y:S01]  /*0220*/  LDCU.64 UR14, c[0x0][0x3e8] ;  /* 0x00007d00ff0e77ac */ /* 0x010f220008000a00 */
[----:B------:R-:W-:Y:S02]  /*0230*/  CS2R R76, SRZ ;  /* 0x00000000004c7805 */ /* 0x000fe4000001ff00 */
[----:B0-----:R-:W-:-:S04]  /*0240*/  MOV R0, UR11 ;  /* 0x0000000b00007c02 */ /* 0x001fc80008000f00 */
[----:B------:R-:W-:-:S04]  /*0250*/  IABS R0, R0 ;  /* 0x0000000000007213 */ /* 0x000fc80000000000 */
[----:B------:R-:W-:Y:S02]  /*0260*/  R2UR UR16, R0 ;  /* 0x00000000001072ca */ /* 0x000fe400000e0000 */
[----:B---3--:R-:W-:-:S11]  /*0270*/  LOP3.LUT R5, R5, 0xffff, RZ, 0xc0, !PT ;  /* 0x0000ffff05057812 */ /* 0x008fd600078ec0ff */
[----:B------:R-:W0:Y:S01]  /*0280*/  I2F.RP R0, UR16 ;  /* 0x0000001000007d06 */ /* 0x000e220008209400 */
[----:B------:R-:W-:-:S05]  /*0290*/  IMAD R5, R5, 0x556, RZ ;  /* 0x0000055605057824 */ /* 0x000fca00078e02ff */
[----:B------:R-:W-:-:S05]  /*02a0*/  SHF.R.U32.HI R5, RZ, 0x10, R5 ;  /* 0x00000010ff057819 */ /* 0x000fca0000011605 */
[----:B-1----:R-:W-:Y:S01]  /*02b0*/  IMAD R70, R70, UR8, R5 ;  /* 0x0000000846467c24 */ /* 0x002fe2000f8e0205 */
[----:B0-----:R-:W0:Y:S04]  /*02c0*/  MUFU.RCP R0, R0 ;  /* 0x0000000000007308 */ /* 0x001e280000001000 */
[C---:B----4-:R-:W-:Y:S02]  /*02d0*/  ISETP.GE.U32.AND P5, PT, R70.reuse, UR14, PT ;  /* 0x0000000e46007c0c */ /* 0x050fe4000bfa6070 */
        /* <DEDUP_REMOVED lines=14> */
[----:B------:R-:W3:Y:S01]  /*03c0*/  @!P5 LDC.64 R22, c[0x0][0x390] ;  /* 0x0000e400ff16db82 */ /* 0x000ee20000000a00 */
[----:B------:R-:W-:Y:S02]  /*03d0*/  ISETP.GE.U32.AND P4, PT, R21, UR14, PT ;  /* 0x0000000e15007c0c */ /* 0x000fe4000bf86070 */
[----:B------:R-:W-:Y:S02]  /*03e0*/  SHF.R.S32.HI R19, RZ, 0x1f, R21 ;  /* 0x0000001fff137819 */ /* 0x000fe40000011415 */
[----:B------:R-:W-:-:S02]  /*03f0*/  CS2R R34, SRZ ;  /* 0x0000000000227805 */ /* 0x000fc4000001ff00 */
[----:B------:R-:W-:Y:S02]  /*0400*/  IADD3 R8, PT, PT, R70, 0x40, RZ ;  /* 0x0000004046087810 */ /* 0x000fe40007ffe0ff */
[----:B------:R-:W-:Y:S01]  /*0410*/  ISETP.GE.AND.EX P4, PT, R19, UR15, PT, P4 ;  /* 0x0000000f13007c0c */ /* 0x000fe2000bf86340 */
[----:B------:R-:W4:Y:S01]  /*0420*/  @!P1 LDC.64 R26, c[0x0][0x3e0] ;  /* 0x0000f800ff1a9b82 */ /* 0x000f220000000a00 */
[----:B-1----:R-:W-:-:S07]  /*0430*/  R2UR UR7, R2 ;  /* 0x00000000020772ca */ /* 0x002fce00000e0000 */
[----:B------:R-:W1:Y:S01]  /*0440*/  @!P3 LDC.64 R24, c[0x0][0x3e0] ;  /* 0x0000f800ff18bb82 */ /* 0x000e620000000a00 */
[----:B0-----:R-:W-:-:S04]  /*0450*/  @!P5 IMAD R3, R3, R16, RZ ;  /* 0x000000100303d224 */ /* 0x001fc800078e02ff */
[----:B------:R-:W-:-:S03]  /*0460*/  @!P5 IMAD R17, R70, R17, R3 ;  /* 0x000000114611d224 */ /* 0x000fc600078e0203 */
[----:B------:R-:W0:Y:S01]  /*0470*/  @!P1 LDC.64 R28, c[0x0][0x390] ;  /* 0x0000e400ff1c9b82 */ /* 0x000e220000000a00 */
[----:B------:R-:W-:-:S04]  /*0480*/  UIADD3 UR9, UPT, UPT, URZ, -UR7, URZ ;  /* 0x80000007ff097290 */ /* 0x000fc8000fffe0ff */
[----:B------:R-:W-:-:S03]  /*0490*/  UIMAD UR9, UR9, UR16, URZ ;  /* 0x00000010090972a4 */ /* 0x000fc6000f8e02ff */
[----:B------:R-:W5:Y:S01]  /*04a0*/  @!P3 LDC.64 R30, c[0x0][0x390] ;  /* 0x0000e400ff1ebb82 */ /* 0x000f620000000a00 */
[----:B------:R-:W-:Y:S01]  /*04b0*/  UIMAD.WIDE.U32 UR6, UR7, UR9, UR6 ;  /* 0x00000009070672a5 */ /* 0x000fe2000f8e0006 */
[----:B----4-:R-:W-:-:S03]  /*04c0*/  @!P1 IMAD R10, R13, R26, RZ ;  /* 0x0000001a0d0a9224 */ /* 0x010fc600078e02ff */
[----:B------:R-:W-:Y:S01]  /*04d0*/  UIMAD.WIDE.U32 UR6, UR7, UR10, URZ ;  /* 0x0000000a070672a5 */ /* 0x000fe2000f8e00ff */
[----:B------:R-:W-:Y:S02]  /*04e0*/  @!P1 IMAD R27, R9, R27, R10 ;  /* 0x0000001b091b9224 */ /* 0x000fe400078e020a */
[----:B------:R-:W4:Y:S01]  /*04f0*/  LDCU.64 UR8, c[0x0][0x3f0] ;  /* 0x00007e00ff0877ac */ /* 0x000f220008000a00 */
[----:B------:R-:W5:Y:S01]  /*0500*/  @!P4 LDC.64 R32, c[0x0][0x3e0] ;  /* 0x0000f800ff20cb82 */ /* 0x000f620000000a00 */
[----:B------:R-:W-:-:S04]  /*0510*/  UIADD3 UR6, UPT, UPT, -UR7, URZ, URZ ;  /* 0x000000ff07067290 */ /* 0x000fc8000fffe1ff */
[----:B------:R-:W-:-:S04]  /*0520*/  UIMAD UR6, UR16, UR6, UR10 ;  /* 0x00000006100672a4 */ /* 0x000fc8000f8e020a */
[----:B------:R-:W-:Y:S01]  /*0530*/  UISETP.GT.U32.AND UP0, UPT, UR16, UR6, UPT ;  /* 0x000000061000728c */ /* 0x000fe2000bf04070 */
[----:B----4-:R-:W-:-:S10]  /*0540*/  MOV R7, UR8 ;  /* 0x0000000800077c02 */ /* 0x010fd40008000f00 */
        /* <DEDUP_REMOVED lines=13> */
[----:B------:R-:W-:Y:S01]  /*0620*/  MOV R0, UR10 ;  /* 0x0000000a00007c02 */ /* 0x000fe20008000f00 */
[----:B------:R-:W-:-:S04]  /*0630*/  UIMAD UR6, UR6, UR8, URZ ;  /* 0x00000008060672a4 */ /* 0x000fc8000f8e02ff */
[----:B------:R-:W-:Y:S01]  /*0640*/  UIMAD UR6, UR7, UR9, UR6 ;  /* 0x00000009070672a4 */ /* 0x000fe2000f8e0206 */
[----:B--2---:R-:W-:-:S04]  /*0650*/  IADD3 R4, P2, PT, R4, UR10, RZ ;  /* 0x0000000a04047c10 */ /* 0x004fc8000ff5e0ff */
[----:B------:R-:W-:-:S03]  /*0660*/  LEA.HI.X.SX32 R5, R0, RZ, 0x1, P2 ;  /* 0x000000ff00057211 */ /* 0x000fc600010f0eff */
[----:B------:R-:W-:-:S05]  /*0670*/  IMAD.WIDE.U32 R4, R7, UR7, R4 ;  /* 0x0000000707047c25 */ /* 0x000fca000f8e0004 */
[----:B------:R-:W-:Y:S02]  /*0680*/  IADD3 R7, PT, PT, R5, UR6, RZ ;  /* 0x0000000605077c10 */ /* 0x000fe4000fffe0ff */
[----:B------:R-:W-:-:S05]  /*0690*/  @!P5 MOV R6, R4 ;  /* 0x000000040006d202 */ /* 0x000fca0000000f00 */
[----:B------:R-:W-:Y:S01]  /*06a0*/  @!P5 IMAD.WIDE.U32 R2, R70, R16, R6 ;  /* 0x000000104602d225 */ /* 0x000fe200078e0006 */
[----:B------:R-:W-:-:S04]  /*06b0*/  @!P3 MOV R16, R4 ;  /* 0x000000040010b202 */ /* 0x000fc80000000f00 */
[----:B------:R-:W-:Y:S02]  /*06c0*/  @!P5 IADD3 R0, PT, PT, R3, R17, RZ ;  /* 0x000000110300d210 */ /* 0x000fe40007ffe0ff */
[C---:B---3--:R-:W-:Y:S02]  /*06d0*/  @!P5 LEA R12, P2, R2.reuse, R22, 0x2 ;  /* 0x00000016020cd211 */ /* 0x048fe400078410ff */
[----:B------:R-:W-:Y:S02]  /*06e0*/  @!P1 MOV R3, R7 ;  /* 0x0000000700039202 */ /* 0x000fe40000000f00 */
[----:B------:R-:W-:Y:S01]  /*06f0*/  @!P5 LEA.HI.X R13, R2, R23, R0, 0x2, P2 ;  /* 0x00000017020dd211 */ /* 0x000fe200010f1400 */
[----:B-1----:R-:W-:Y:S01]  /*0700*/  @!P3 IMAD R0, R15, R24, RZ ;  /* 0x000000180f00b224 */ /* 0x002fe200078e02ff */
[----:B------:R-:W-:Y:S02]  /*0710*/  @!P1 MOV R2, R4 ;  /* 0x0000000400029202 */ /* 0x000fe40000000f00 */
[----:B------:R-:W-:Y:S01]  /*0720*/  @!P3 MOV R17, R7 ;  /* 0x000000070011b202 */ /* 0x000fe20000000f00 */
[----:B------:R1:W2:Y:S01]  /*0730*/  @!P5 LDG.E.64 R76, desc[UR12][R12.64] ;  /* 0x0000000c0c4cd981 */ /* 0x0002a2000c1e1b00 */
[----:B------:R-:W-:Y:S01]  /*0740*/  ISETP.GE.U32.AND P2, PT, R8, UR14, PT ;  /* 0x0000000e08007c0c */ /* 0x000fe2000bf46070 */
[----:B------:R-:W-:Y:S01]  /*0750*/  @!P1 IMAD.WIDE.U32 R2, R9, R26, R2 ;  /* 0x0000001a09029225 */ /* 0x000fe200078e0002 */
[----:B------:R-:W-:-:S03]  /*0760*/  SHF.R.S32.HI R23, RZ, 0x1f, R8 ;  /* 0x0000001fff177819 */ /* 0x000fc60000011408 */
[----:B------:R-:W-:Y:S01]  /*0770*/  @!P3 IMAD R9, R11, R25, R0 ;  /* 0x000000190b09b224 */ /* 0x000fe200078e0200 */
[----:B------:R-:W-:Y:S01]  /*0780*/  @!P1 IADD3 R3, PT, PT, R3, R27, RZ ;  /* 0x0000001b03039210 */ /* 0x000fe20007ffe0ff */
[----:B------:R-:W-:Y:S01]  /*0790*/  @!P3 IMAD.WIDE.U32 R16, R11, R24, R16 ;  /* 0x000000180b10b225 */ /* 0x000fe200078e0010 */
[C---:B0-----:R-:W-:Y:S01]  /*07a0*/  @!P1 LEA R14, P5, R2.reuse, R28, 0x2 ;  /* 0x0000001c020e9211 */ /* 0x041fe200078a10ff */
[----:B------:R-:W0:Y:S01]  /*07b0*/  @!P4 LDC.64 R26, c[0x0][0x390] ;  /* 0x0000e400ff1acb82 */ /* 0x000e220000000a00 */
[----:B------:R-:W-:Y:S02]  /*07c0*/  ISETP.GE.AND.EX P2, PT, R23, UR15, PT, P2 ;  /* 0x0000000f17007c0c */ /* 0x000fe4000bf46320 */
[----:B------:R-:W-:Y:S02]  /*07d0*/  @!P1 LEA.HI.X R15, R2, R29, R3, 0x2, P5 ;  /* 0x0000001d020f9211 */ /* 0x000fe400028f1403 */
[----:B------:R-:W-:Y:S02]  /*07e0*/  @!P3 IADD3 R2, PT, PT, R17, R9, RZ ;  /* 0x000000091102b210 */ /* 0x000fe40007ffe0ff */
[----:B-----5:R-:W-:Y:S01]  /*07f0*/  @!P3 LEA R18, P5, R16, R30, 0x2 ;  /* 0x0000001e1012b211 */ /* 0x020fe200078a10ff */
[----:B-1----:R-:W-:Y:S01]  /*0800*/  @!P4 IMAD R12, R19, R32, RZ ;  /* 0x00000020130cc224 */ /* 0x002fe200078e02ff */
[----:B------:R1:W3:Y:S01]  /*0810*/  @!P1 LDG.E.64 R34, desc[UR12][R14.64] ;  /* 0x0000000c0e229981 */ /* 0x0002e2000c1e1b00 */
[----:B------:R-:W-:-:S02]  /*0820*/  IADD3 R0, PT, PT, R70, 0x50, RZ ;  /* 0x0000005046007810 */ /* 0x000fc40007ffe0ff */
[----:B------:R-:W-:Y:S02]  /*0830*/  @!P3 LEA.HI.X R19, R16, R31, R2, 0x2, P5 ;  /* 0x0000001f1013b211 */ /* 0x000fe400028f1402 */
[----:B------:R-:W-:Y:S01]  /*0840*/  CS2R R30, SRZ ;  /* 0x00000000001e7805 */ /* 0x000fe2000001ff00 */
[----:B------:R-:W4:Y:S05]  /*0850*/  @!P2 LDC.64 R10, c[0x0][0x3e0] ;  /* 0x0000f800ff0aab82 */ /* 0x000f2a0000000a00 */
[----:B------:R5:W2:Y:S01]  /*0860*/  @!P3 LDG.E.64 R30, desc[UR12][R18.64] ;  /* 0x0000000c121eb981 */ /* 0x000aa2000c1e1b00 */
[----:B------:R-:W-:Y:S02]  /*0870*/  ISETP.GE.U32.AND P6, PT, R0, UR14, PT ;  /* 0x0000000e00007c0c */ /* 0x000fe4000bfc6070 */
[----:B------:R-:W-:Y:S01]  /*0880*/  SHF.R.S32.HI R25, RZ, 0x1f, R0 ;  /* 0x0000001fff197819 */ /* 0x000fe20000011400 */
[----:B------:R-:W5:Y:S03]  /*0890*/  @!P2 LDC.64 R28, c[0x0][0x390] ;  /* 0x0000e400ff1cab82 */ /* 0x000f660000000a00 */
[----:B------:R-:W-:Y:S01]  /*08a0*/  ISETP.GE.AND.EX P6, PT, R25, UR15, PT, P6 ;  /* 0x0000000f19007c0c */ /* 0x000fe2000bfc6360 */
[----:B------:R-:W-:Y:S01]  /*08b0*/  @!P4 IMAD R9, R21, R33, R12 ;  /* 0x000000211509c224 */ /* 0x000fe200078e020c */
[----:B------:R-:W-:-:S02]  /*08c0*/  @!P4 MOV R12, R4 ;  /* 0x00000004000cc202 */ /* 0x000fc40000000f00 */
[----:B------:R-:W-:Y:S02]  /*08d0*/  @!P4 MOV R13, R7 ;  /* 0x00000007000dc202 */ /* 0x000fe40000000f00 */
[----:B------:R-:W-:Y:S01]  /*08e0*/  IADD3 R16, PT, PT, R70, 0x60, RZ ;  /* 0x0000006046107810 */ /* 0x000fe20007ffe0ff */
[----:B------:R-:W-:-:S03]  /*08f0*/  @!P4 IMAD.WIDE.U32 R12, R21, R32, R12 ;  /* 0x00000020150cc225 */ /* 0x000fc600078e000c */
[----:B------:R-:W-:-:S03]  /*0900*/  ISETP.GE.U32.AND P1, PT, R16, UR14, PT ;  /* 0x0000000e10007c0c */ /* 0x000fc6000bf26070 */
[----:B------:R-:W5:Y:S01]  /*0910*/  @!P6 LDC.64 R2, c[0x0][0x3e0] ;  /* 0x0000f800ff02eb82 */ /* 0x000f620000000a00 */
[----:B------:R-:W-:Y:S02]  /*0920*/  SHF.R.S32.HI R17, RZ, 0x1f, R16 ;  /* 0x0000001fff117819 */ /* 0x000fe40000011410 */
[----:B------:R-:W-:Y:S02]  /*0930*/  @!P4 IADD3 R9, PT, PT, R13, R9, RZ ;  /* 0x000000090d09c210 */ /* 0x000fe40007ffe0ff */
[----:B------:R-:W-:Y:S02]  /*0940*/  ISETP.GE.AND.EX P1, PT, R17, UR15, PT, P1 ;  /* 0x0000000f11007c0c */ /* 0x000fe4000bf26310 */
[----:B0-----:R-:W-:Y:S01]  /*0950*/  @!P4 LEA R20, P5, R12, R26, 0x2 ;  /* 0x0000001a0c14c211 */ /* 0x001fe200078a10ff */
[----:B----4-:R-:W-:Y:S01]  /*0960*/  @!P2 IMAD R23, R23, R10, RZ ;  /* 0x0000000a1717a224 */ /* 0x010fe200078e02ff */
[----:B-1----:R-:W-:Y:S02]  /*0970*/  IADD3 R14, PT, PT, R70, 0x70, RZ ;  /* 0x00000070460e7810 */ /* 0x002fe40007ffe0ff */
[----:B------:R-:W-:-:S02]  /*0980*/  @!P4 LEA.HI.X R21, R12, R27, R9, 0x2, P5 ;  /* 0x0000001b0c15c211 */ /* 0x000fc400028f1409 */
[----:B------:R-:W-:Y:S02]  /*0990*/  @!P2 MOV R12, R4 ;  /* 0x00000004000ca202 */ /* 0x000fe40000000f00 */
[----:B------:R-:W-:Y:S01]  /*09a0*/  @!P2 MOV R13, R7 ;  /* 0x00000007000da202 */ /* 0x000fe20000000f00 */
[----:B------:R-:W-:Y:S01]  /*09b0*/  @!P2 IMAD R27, R8, R11, R23 ;  /* 0x0000000b081ba224 */ /* 0x000fe200078e0217 */
[----:B------:R-:W-:Y:S02]  /*09c0*/  ISETP.GE.U32.AND P3, PT, R14, UR14, PT ;  /* 0x0000000e0e007c0c */ /* 0x000fe4000bf66070 */
[----:B------:R-:W-:Y:S01]  /*09d0*/  SHF.R.S32.HI R23, RZ, 0x1f, R14 ;  /* 0x0000001fff177819 */ /* 0x000fe2000001140e */
[----:B------:R-:W-:Y:S02]  /*09e0*/  @!P2 IMAD.WIDE.U32 R8, R8, R10, R12 ;  /* 0x0000000a0808a225 */ /* 0x000fe400078e000c */
[----:B------:R-:W0:Y:S01]  /*09f0*/  @!P1 LDC.64 R10, c[0x0][0x3e0] ;  /* 0x0000f800ff0a9b82 */ /* 0x000e220000000a00 */
[----:B------:R-:W-:Y:S01]  /*0a00*/  ISETP.GE.AND.EX P3, PT, R23, UR15, PT, P3 ;  /* 0x0000000f17007c0c */ /* 0x000fe2000bf66330 */
[----:B-----5:R-:W-:Y:S01]  /*0a10*/  @!P6 IMAD R25, R25, R2, RZ ;  /* 0x000000021919e224 */ /* 0x020fe200078e02ff */
[----:B------:R-:W-:-:S02]  /*0a20*/  @!P2 IADD3 R9, PT, PT, R9, R27, RZ ;  /* 0x0000001b0909a210 */ /* 0x000fc40007ffe0ff */
[----:B------:R-:W-:Y:S02]  /*0a30*/  @!P2 LEA R26, P5, R8, R28, 0x2 ;  /* 0x0000001c081aa211 */ /* 0x000fe400078a10ff */
[----:B------:R-:W-:Y:S02]  /*0a40*/  CS2R R74, SRZ ;  /* 0x00000000004a7805 */ /* 0x000fe4000001ff00 */
[----:B------:R-:W-:Y:S02]  /*0a50*/  IADD3 R22, PT, PT, R70, 0x80, RZ ;  /* 0x0000008046167810 */ /* 0x000fe40007ffe0ff */
[----:B------:R-:W-:Y:S01]  /*0a60*/  @!P2 LEA.HI.X R27, R8, R29, R9, 0x2, P5 ;  /* 0x0000001d081ba211 */ /* 0x000fe200028f1409 */
[----:B------:R-:W-:Y:S02]  /*0a70*/  @!P6 IMAD R29, R0, R3, R25 ;  /* 0x00000003001de224 */ /* 0x000fe400078e0219 */
[----:B------:R-:W1:Y:S01]  /*0a80*/  @!P1 LDC.64 R24, c[0x0][0x390] ;  /* 0x0000e400ff189b82 */ /* 0x000e620000000a00 */
[----:B------:R4:W5:Y:S01]  /*0a90*/  @!P4 LDG.E.64 R74, desc[UR12][R20.64] ;  /* 0x0000000c144ac981 */ /* 0x000962000c1e1b00 */
[----:B------:R-:W-:-:S02]  /*0aa0*/  ISETP.GE.U32.AND P4, PT, R22, UR14, PT ;  /* 0x0000000e16007c0c */ /* 0x000fc4000bf86070 */
[----:B------:R-:W-:-:S04]  /*0ab0*/  IADD3 R15, PT, PT, R70, 0x90, RZ ;  /* 0x00000090460f7810 */ /* 0x000fc80007ffe0ff */
[----:B------:R-:W1:Y:S01]  /*0ac0*/  @!P3 LDC.64 R12, c[0x0][0x3e0] ;  /* 0x0000f800ff0cbb82 */ /* 0x000e620000000a00 */
[----:B------:R-:W-:Y:S02]  /*0ad0*/  ISETP.GE.U32.AND P5, PT, R15, UR14, PT ;  /* 0x0000000e0f007c0c */ /* 0x000fe4000bfa6070 */
[----:B------:R-:W-:Y:S02]  /*0ae0*/  SHF.R.S32.HI R33, RZ, 0x1f, R15 ;  /* 0x0000001fff217819 */ /* 0x000fe4000001140f */
[----:B------:R-:W-:Y:S02]  /*0af0*/  @!P6 MOV R18, R4 ;  /* 0x000000040012e202 */ /* 0x000fe40000000f00 */
[-C--:B------:R-:W-:Y:S02]  /*0b00*/  @!P6 MOV R19, R7.reuse ;  /* 0x000000070013e202 */ /* 0x080fe40000000f00 */
[----:B------:R-:W-:Y:S02]  /*0b10*/  CS2R R8, SRZ ;  /* 0x0000000000087805 */ /* 0x000fe4000001ff00 */
[----:B------:R-:W-:Y:S01]  /*0b20*/  ISETP.GE.AND.EX P5, PT, R33, UR15, PT, P5 ;  /* 0x0000000f21007c0c */ /* 0x000fe2000bfa6350 */
[----:B0-----:R-:W-:Y:S01]  /*0b30*/  @!P1 IMAD R17, R17, R10, RZ ;  /* 0x0000000a11119224 */ /* 0x001fe200078e02ff */
[----:B----4-:R-:W-:Y:S01]  /*0b40*/  @!P1 MOV R20, R4 ;  /* 0x0000000400149202 */ /* 0x010fe20000000f00 */
[----:B------:R-:W-:Y:S01]  /*0b50*/  @!P6 IMAD.WIDE.U32 R18, R0, R2, R18 ;  /* 0x000000020012e225 */ /* 0x000fe200078e0012 */
[----:B------:R-:W-:Y:S01]  /*0b60*/  @!P1 MOV R21, R7 ;  /* 0x0000000700159202 */ /* 0x000fe20000000f00 */
[----:B------:R-:W0:Y:S01]  /*0b70*/  @!P3 LDC.64 R2, c[0x0][0x390] ;  /* 0x0000e400ff02bb82 */ /* 0x000e220000000a00 */
[----:B------:R4:W5:Y:S01]  /*0b80*/  @!P2 LDG.E.64 R8, desc[UR12][R26.64] ;  /* 0x0000000c1a08a981 */ /* 0x000962000c1e1b00 */
[C---:B------:R-:W-:Y:S01]  /*0b90*/  @!P1 IMAD R17, R16.reuse, R11, R17 ;  /* 0x0000000b10119224 */ /* 0x040fe200078e0211 */
[----:B------:R-:W-:Y:S01]  /*0ba0*/  @!P6 IADD3 R0, PT, PT, R19, R29, RZ ;  /* 0x0000001d1300e210 */ /* 0x000fe20007ffe0ff */
[----:B------:R-:W-:-:S04]  /*0bb0*/  @!P1 IMAD.WIDE.U32 R10, R16, R10, R20 ;  /* 0x0000000a100a9225 */ /* 0x000fc800078e0014 */
[----:B-1----:R-:W-:-:S04]  /*0bc0*/  @!P3 IMAD R23, R23, R12, RZ ;  /* 0x0000000c1717b224 */ /* 0x002fc800078e02ff */
[----:B------:R-:W-:Y:S01]  /*0bd0*/  @!P3 IMAD R23, R14, R13, R23 ;  /* 0x0000000d0e17b224 */ /* 0x000fe200078e0217 */
[----:B------:R-:W-:Y:S01]  /*0be0*/  IADD3 R48, PT, PT, R70, 0x120, RZ ;  /* 0x0000012046307810 */ /* 0x000fe20007ffe0ff */
[----:B---3--:R1:W-:Y:S02]  /*0bf0*/  STL.64 [R1], R34 ;  /* 0x0000002201007387 */ /* 0x0083e40000100a00 */
[----:B-1----:R-:W1:Y:S02]  /*0c00*/  @!P6 LDC.64 R34, c[0x0][0x390] ;  /* 0x0000e400ff22eb82 */ /* 0x002e640000000a00 */
[----:B--2---:R2:W-:Y:S02]  /*0c10*/  STL.64 [R1+0x8], R30 ;  /* 0x0000081e01007387 */ /* 0x0045e40000100a00 */
[----:B--2---:R-:W-:-:S04]  /*0c20*/  SHF.R.S32.HI R31, RZ, 0x1f, R22 ;  /* 0x0000001fff1f7819 */ /* 0x004fc80000011416 */
[----:B------:R-:W-:Y:S02]  /*0c30*/  ISETP.GE.AND.EX P4, PT, R31, UR15, PT, P4 ;  /* 0x0000000f1f007c0c */ /* 0x000fe4000bf86340 */
[----:B-1----:R-:W-:-:S11]  /*0c40*/  @!P6 LEA R28, P2, R18, R34, 0x2 ;  /* 0x00000022121ce211 */ /* 0x002fd600078410ff */
[----:B------:R-:W1:Y:S01]  /*0c50*/  @!P4 LDC.64 R20, c[0x0][0x3e0] ;  /* 0x0000f800ff14cb82 */ /* 0x000e620000000a00 */
[----:B------:R-:W-:Y:S02]  /*0c60*/  @!P6 LEA.HI.X R29, R18, R35, R0, 0x2, P2 ;  /* 0x00000023121de211 */ /* 0x000fe400010f1400 */
[----:B------:R-:W-:Y:S02]  /*0c70*/  @!P1 IADD3 R0, PT, PT, R11, R17, RZ ;  /* 0x000000110b009210 */ /* 0x000fe40007ffe0ff */
[----:B------:R-:W-:-:S03]  /*0c80*/  @!P1 LEA R16, P2, R10, R24, 0x2 ;  /* 0x000000180a109211 */ /* 0x000fc600078410ff */
[----:B------:R-:W2:Y:S01]  /*0c90*/  @!P5 LDC.64 R18, c[0x0][0x3e0] ;  /* 0x0000f800ff12db82 */ /* 0x000ea20000000a00 */
[----:B------:R-:W-:Y:S02]  /*0ca0*/  @!P1 LEA.HI.X R17, R10, R25, R0, 0x2, P2 ;  /* 0x000000190a119211 */ /* 0x000fe400010f1400 */
[----:B------:R-:W-:Y:S02]  /*0cb0*/  @!P3 MOV R24, R4 ;  /* 0x000000040018b202 */ /* 0x000fe40000000f00 */
[----:B------:R-:W-:Y:S02]  /*0cc0*/  @!P3 MOV R25, R7 ;  /* 0x000000070019b202 */ /* 0x000fe40000000f00 */
[----:B------:R-:W-:Y:S01]  /*0cd0*/  CS2R R10, SRZ ;  /* 0x00000000000a7805 */ /* 0x000fe2000001ff00 */
[----:B----4-:R-:W3:Y:S01]  /*0ce0*/  @!P4 LDC.64 R26, c[0x0][0x390] ;  /* 0x0000e400ff1acb82 */ /* 0x010ee20000000a00 */
[----:B------:R-:W-:-:S04]  /*0cf0*/  @!P3 IMAD.WIDE.U32 R12, R14, R12, R24 ;  /* 0x0000000c0e0cb225 */ /* 0x000fc800078e0018 */
[----:B------:R4:W5:Y:S01]  /*0d00*/  @!P6 LDG.E.64 R10, desc[UR12][R28.64] ;  /* 0x0000000c1c0ae981 */ /* 0x000962000c1e1b00 */
[----:B------:R-:W-:Y:S01]  /*0d10*/  @!P3 IADD3 R13, PT, PT, R13, R23, RZ ;  /* 0x000000170d0db210 */ /* 0x000fe20007ffe0ff */
[----:B-1----:R-:W-:Y:S01]  /*0d20*/  @!P4 IMAD R31, R31, R20, RZ ;  /* 0x000000141f1fc224 */ /* 0x002fe200078e02ff */
[----:B0-----:R-:W-:Y:S01]  /*0d30*/  @!P3 LEA R2, P6, R12, R2, 0x2 ;  /* 0x000000020c02b211 */ /* 0x001fe200078c10ff */
[----:B------:R-:W0:Y:S01]  /*0d40*/  @!P5 LDC.64 R34, c[0x0][0x390] ;  /* 0x0000e400ff22db82 */ /* 0x000e220000000a00 */
[----:B------:R-:W-:Y:S02]  /*0d50*/  IADD3 R0, PT, PT, R70, 0xa0, RZ ;  /* 0x000000a046007810 */ /* 0x000fe40007ffe0ff */
[----:B------:R-:W-:Y:S02]  /*0d60*/  @!P3 LEA.HI.X R3, R12, R3, R13, 0x2, P6 ;  /* 0x000000030c03b211 */ /* 0x000fe400030f140d */
[----:B------:R-:W-:Y:S02]  /*0d70*/  @!P4 MOV R12, R4 ;  /* 0x00000004000cc202 */ /* 0x000fe40000000f00 */
[----:B------:R-:W-:Y:S01]  /*0d80*/  @!P4 MOV R13, R7 ;  /* 0x00000007000dc202 */ /* 0x000fe20000000f00 */
[----:B------:R-:W-:Y:S01]  /*0d90*/  @!P4 IMAD R31, R22, R21, R31 ;  /* 0x00000015161fc224 */ /* 0x000fe200078e021f */
[----:B------:R-:W-:Y:S01]  /*0da0*/  ISETP.GE.U32.AND P2, PT, R0, UR14, PT ;  /* 0x0000000e00007c0c */ /* 0x000fe2000bf46070 */
[----:B--2---:R-:W-:Y:S01]  /*0db0*/  @!P5 IMAD R14, R33, R18, RZ ;  /* 0x00000012210ed224 */ /* 0x004fe200078e02ff */
[----:B------:R-:W-:Y:S01]  /*0dc0*/  SHF.R.S32.HI R25, RZ, 0x1f, R0 ;  /* 0x0000001fff197819 */ /* 0x000fe20000011400 */
[----:B------:R-:W-:Y:S01]  /*0dd0*/  @!P4 IMAD.WIDE.U32 R20, R22, R20, R12 ;  /* 0x000000141614c225 */ /* 0x000fe200078e000c */
[----:B------:R-:W-:-:S02]  /*0de0*/  @!P5 MOV R22, R4 ;  /* 0x000000040016d202 */ /* 0x000fc40000000f00 */
[----:B------:R-:W-:Y:S01]  /*0df0*/  @!P5 MOV R23, R7 ;  /* 0x000000070017d202 */ /* 0x000fe20000000f00 */
[----:B------:R-:W-:Y:S01]  /*0e00*/  @!P5 IMAD R33, R15, R19, R14 ;  /* 0x000000130f21d224 */ /* 0x000fe200078e020e */
[----:B------:R-:W-:Y:S01]  /*0e10*/  ISETP.GE.AND.EX P2, PT, R25, UR15, PT, P2 ;  /* 0x0000000f19007c0c */ /* 0x000fe2000bf46320 */
[----:B------:R-:W-:Y:S01]  /*0e20*/  @!P5 IMAD.WIDE.U32 R18, R15, R18, R22 ;  /* 0x000000120f12d225 */ /* 0x000fe200078e0016 */
[----:B------:R-:W-:Y:S02]  /*0e30*/  CS2R R14, SRZ ;  /* 0x00000000000e7805 */ /* 0x000fe4000001ff00 */
[----:B------:R-:W-:Y:S02]  /*0e40*/  CS2R R12, SRZ ;  /* 0x00000000000c7805 */ /* 0x000fe4000001ff00 */
[C---:B------:R-:W-:Y:S02]  /*0e50*/  IADD3 R23, PT, PT, R70.reuse, 0xc0, RZ ;  /* 0x000000c046177810 */ /* 0x040fe40007ffe0ff */
[----:B------:R-:W-:Y:S01]  /*0e60*/  IADD3 R24, PT, PT, R70, 0xb0, RZ ;  /* 0x000000b046187810 */ /* 0x000fe20007ffe0ff */
[----:B------:R-:W2:Y:S01]  /*0e70*/  @!P3 LDG.E.64 R14, desc[UR12][R2.64] ;  /* 0x0000000c020eb981 */ /* 0x000ea2000c1e1b00 */
[----:B------:R-:W-:-:S02]  /*0e80*/  ISETP.GE.U32.AND P3, PT, R23, UR14, PT ;  /* 0x0000000e17007c0c */ /* 0x000fc4000bf66070 */
[----:B------:R-:W-:Y:S01]  /*0e90*/  SHF.R.S32.HI R37, RZ, 0x1f, R23 ;  /* 0x0000001fff257819 */ /* 0x000fe20000011417 */
[----:B------:R1:W2:Y:S01]  /*0ea0*/  @!P1 LDG.E.64 R12, desc[UR12][R16.64] ;  /* 0x0000000c100c9981 */ /* 0x0002a2000c1e1b00 */
[----:B------:R-:W-:Y:S01]  /*0eb0*/  ISETP.GE.U32.AND P1, PT, R24, UR14, PT ;  /* 0x0000000e18007c0c */ /* 0x000fe2000bf26070 */
[----:B------:R-:W0:Y:S01]  /*0ec0*/  @!P2 LDC.64 R38, c[0x0][0x3e0] ;  /* 0x0000f800ff26ab82 */ /* 0x000e220000000a00 */
[----:B----4-:R-:W-:Y:S02]  /*0ed0*/  SHF.R.S32.HI R29, RZ, 0x1f, R24 ;  /* 0x0000001fff1d7819 */ /* 0x010fe40000011418 */
[----:B------:R-:W-:Y:S02]  /*0ee0*/  ISETP.GE.AND.EX P3, PT, R37, UR15, PT, P3 ;  /* 0x0000000f25007c0c */ /* 0x000fe4000bf66330 */
[----:B------:R-:W-:Y:S02]  /*0ef0*/  ISETP.GE.AND.EX P1, PT, R29, UR15, PT, P1 ;  /* 0x0000000f1d007c0c */ /* 0x000fe4000bf26310 */
[----:B------:R-:W-:Y:S01]  /*0f00*/  @!P4 IADD3 R21, PT, PT, R21, R31, RZ ;  /* 0x0000001f1515c210 */ /* 0x000fe20007ffe0ff */
[----:B------:R-:W4:Y:S01]  /*0f10*/  @!P2 LDC.64 R42, c[0x0][0x390] ;  /* 0x0000e400ff2aab82 */ /* 0x000f220000000a00 */
[----:B---3--:R-:W-:-:S02]  /*0f20*/  @!P4 LEA R26, P6, R20, R26, 0x2 ;  /* 0x0000001a141ac211 */ /* 0x008fc400078c10ff */
[----:B-1----:R-:W-:Y:S02]  /*0f30*/  @!P5 IADD3 R16, PT, PT, R19, R33, RZ ;  /* 0x000000211310d210 */ /* 0x002fe40007ffe0ff */
[----:B------:R-:W-:Y:S02]  /*0f40*/  @!P4 LEA.HI.X R27, R20, R27, R21, 0x2, P6 ;  /* 0x0000001b141bc211 */ /* 0x000fe400030f1415 */
[C---:B0-----:R-:W-:Y:S01]  /*0f50*/  @!P5 LEA R34, P6, R18.reuse, R34, 0x2 ;  /* 0x000000221222d211 */ /* 0x041fe200078c10ff */
[----:B------:R-:W0:Y:S03]  /*0f60*/  @!P3 LDC.64 R32, c[0x0][0x3e0] ;  /* 0x0000f800ff20bb82 */ /* 0x000e260000000a00 */
[----:B------:R-:W-:Y:S02]  /*0f70*/  @!P5 LEA.HI.X R35, R18, R35, R16, 0x2, P6 ;  /* 0x000000231223d211 */ /* 0x000fe400030f1410 */
[----:B------:R-:W-:-:S02]  /*0f80*/  CS2R R16, SRZ ;  /* 0x0000000000107805 */ /* 0x000fc4000001ff00 */
[----:B------:R-:W-:Y:S01]  /*0f90*/  IADD3 R22, PT, PT, R70, 0xd0, RZ ;  /* 0x000000d046167810 */ /* 0x000fe20007ffe0ff */
[----:B------:R-:W1:Y:S03]  /*0fa0*/  @!P1 LDC.64 R20, c[0x0][0x3e0] ;  /* 0x0000f800ff149b82 */ /* 0x000e660000000a00 */
[----:B------:R-:W-:Y:S01]  /*0fb0*/  SHF.R.S32.HI R45, RZ, 0x1f, R22 ;  /* 0x0000001fff2d7819 */ /* 0x000fe20000011416 */
[----:B------:R3:W2:Y:S01]  /*0fc0*/  @!P4 LDG.E.64 R16, desc[UR12][R26.64] ;  /* 0x0000000c1a10c981 */ /* 0x0006a2000c1e1b00 */
[----:B------:R-:W-:Y:S01]  /*0fd0*/  ISETP.GE.U32.AND P4, PT, R22, UR14, PT ;  /* 0x0000000e16007c0c */ /* 0x000fe2000bf86070 */
[----:B------:R-:W-:Y:S01]  /*0fe0*/  @!P2 IMAD R25, R25, R38, RZ ;  /* 0x000000261919a224 */ /* 0x000fe200078e02ff */
[----:B------:R-:W-:Y:S02]  /*0ff0*/  @!P2 MOV R2, R4 ;  /* 0x000000040002a202 */ /* 0x000fe40000000f00 */
[----:B------:R-:W-:-:S02]  /*1000*/  @!P2 MOV R3, R7 ;  /* 0x000000070003a202 */ /* 0x000fc40000000f00 */
[----:B------:R-:W-:Y:S02]  /*1010*/  CS2R R18, SRZ ;  /* 0x0000000000127805 */ /* 0x000fe4000001ff00 */
[----:B------:R-:W-:Y:S01]  /*1020*/  IADD3 R28, PT, PT, R70, 0xe0, RZ ;  /* 0x000000e0461c7810 */ /* 0x000fe20007ffe0ff */
[----:B------:R-:W1:Y:S01]  /*1030*/  @!P3 LDC.64 R30, c[0x0][0x390] ;  /* 0x0000e400ff1ebb82 */ /* 0x000e620000000a00 */
[----:B------:R-:W-:Y:S01]  /*1040*/  ISETP.GE.AND.EX P4, PT, R45, UR15, PT, P4 ;  /* 0x0000000f2d007c0c */ /* 0x000fe2000bf86340 */
[----:B------:R-:W-:Y:S01]  /*1050*/  @!P2 IMAD R25, R0, R39, R25 ;  /* 0x000000270019a224 */ /* 0x000fe200078e0219 */
[----:B------:R-:W-:Y:S01]  /*1060*/  ISETP.GE.U32.AND P6, PT, R28, UR14, PT ;  /* 0x0000000e1c007c0c */ /* 0x000fe2000bfc6070 */
[----:B------:R-:W-:Y:S01]  /*1070*/  @!P2 IMAD.WIDE.U32 R2, R0, R38, R2 ;  /* 0x000000260002a225 */ /* 0x000fe200078e0002 */
[----:B------:R-:W-:Y:S01]  /*1080*/  SHF.R.S32.HI R39, RZ, 0x1f, R28 ;  /* 0x0000001fff277819 */ /* 0x000fe2000001141c */
[----:B------:R1:W2:Y:S02]  /*1090*/  @!P5 LDG.E.64 R18, desc[UR12][R34.64] ;  /* 0x0000000c2212d981 */ /* 0x0002a4000c1e1b00 */
        /* <DEDUP_REMOVED lines=10> */
[----:B------:R-:W-:Y:S01]  /*1140*/  @!P1 IMAD R41, R24, R21, R29 ;  /* 0x0000001518299224 */ /* 0x000fe200078e021d */
        /* <DEDUP_REMOVED lines=9> */
[----:B------:R4:W2:Y:S01]  /*11e0*/  @!P2 LDG.E.64 R20, desc[UR12][R42.64] ;  /* 0x0000000c2a14a981 */ /* 0x0008a2000c1e1b00 */
        /* <DEDUP_REMOVED lines=8> */
[C---:B------:R-:W-:Y:S01]  /*1270*/  @!P3 LEA R30, P6, R32.reuse, R30, 0x2 ;  /* 0x0000001e201eb211 */ /* 0x040fe200078c10ff */
[----:B------:R-:W0:Y:S01]  /*1280*/  @!P5 LDC.64 R36, c[0x0][0x390] ;  /* 0x0000e400ff24db82 */ /* 0x000e220000000a00 */
[----:B------:R-:W-:Y:S02]  /*1290*/  @!P4 MOV R33, R7 ;  /* 0x000000070021c202 */ /* 0x000fe40000000f00 */
[----:B------:R-:W-:Y:S02]  /*12a0*/  @!P3 LEA.HI.X R31, R32, R31, R23, 0x2, P6 ;  /* 0x0000001f201fb211 */ /* 0x000fe400030f1417 */
[----:B------:R-:W-:Y:S01]  /*12b0*/  @!P4 MOV R32, R4 ;  /* 0x000000040020c202 */ /* 0x000fe20000000f00 */
[----:B------:R-:W-:-:S02]  /*12c0*/  @!P4 IMAD R45, R22, R3, R45 ;  /* 0x00000003162dc224 */ /* 0x000fc400078e022d */
[----:B------:R-:W3:Y:S02]  /*12d0*/  @!P2 LDC.64 R26, c[0x0][0x3e0] ;  /* 0x0000f800ff1aab82 */ /* 0x000ee40000000a00 */
[----:B------:R-:W-:Y:S01]  /*12e0*/  @!P4 IMAD.WIDE.U32 R2, R22, R2, R32 ;  /* 0x000000021602c225 */ /* 0x000fe200078e0020 */
[----:B------:R-:W-:Y:S02]  /*12f0*/  CS2R R22, SRZ ;  /* 0x0000000000167805 */ /* 0x000fe4000001ff00 */
[----:B------:R-:W-:Y:S01]  /*1300*/  IADD3 R33, PT, PT, R70, 0x100, RZ ;  /* 0x0000010046217810 */ /* 0x000fe20007ffe0ff */
[----:B-1----:R-:W-:Y:S01]  /*1310*/  @!P5 IMAD R39, R39, R24, RZ ;  /* 0x000000182727d224 */ /* 0x002fe200078e02ff */
[----:B----4-:R-:W-:Y:S02]  /*1320*/  @!P5 MOV R42, R4 ;  /* 0x00000004002ad202 */ /* 0x010fe40000000f00 */
[----:B------:R-:W-:Y:S01]  /*1330*/  @!P5 MOV R43, R7 ;  /* 0x00000007002bd202 */ /* 0x000fe20000000f00 */
[----:B------:R-:W-:Y:S01]  /*1340*/  @!P5 IMAD R25, R28, R25, R39 ;  /* 0x000000191c19d224 */ /* 0x000fe200078e0227 */
[----:B------:R1:W4:Y:S01]  /*1350*/  @!P1 LDG.E.64 R22, desc[UR12][R40.64] ;  /* 0x0000000c28169981 */ /* 0x000322000c1e1b00 */
        /* <DEDUP_REMOVED lines=9> */
[----:B0-----:R-:W-:Y:S01]  /*13f0*/  @!P5 LEA R52, P6, R42, R36, 0x2 ;  /* 0x000000242a34d211 */ /* 0x001fe200078c10ff */
[----:B---3--:R-:W-:Y:S01]  /*1400*/  @!P2 IMAD R29, R29, R26, RZ ;  /* 0x0000001a1d1da224 */ /* 0x008fe200078e02ff */
[----:B------:R-:W-:Y:S01]  /*1410*/  IADD3 R32, PT, PT, R70, 0x110, RZ ;  /* 0x0000011046207810 */ /* 0x000fe20007ffe0ff */
[----:B------:R-:W0:Y:S01]  /*1420*/  @!P2 LDC.64 R34, c[0x0][0x390] ;  /* 0x0000e400ff22ab82 */ /* 0x000e220000000a00 */
[----:B------:R-:W-:Y:S01]  /*1430*/  @!P2 MOV R54, R4 ;  /* 0x000000040036a202 */ /* 0x000fe20000000f00 */
[----:B------:R3:W4:Y:S01]  /*1440*/  @!P3 LDG.E.64 R24, desc[UR12][R30.64] ;  /* 0x0000000c1e18b981 */ /* 0x000722000c1e1b00 */
[----:B------:R-:W-:Y:S02]  /*1450*/  @!P2 MOV R55, R7 ;  /* 0x000000070037a202 */ /* 0x000fe40000000f00 */
[----:B------:R-:W-:-:S02]  /*1460*/  @!P5 LEA.HI.X R53, R42, R37, R2, 0x2, P6 ;  /* 0x000000252a35d211 */ /* 0x000fc400030f1402 */
[----:B------:R-:W-:Y:S01]  /*1470*/  ISETP.GE.U32.AND P3, PT, R32, UR14, PT ;  /* 0x0000000e20007c0c */ /* 0x000fe2000bf66070 */
[----:B------:R-:W3:Y:S01]  /*1480*/  @!P1 LDC.64 R2, c[0x0][0x3e0] ;  /* 0x0000f800ff029b82 */ /* 0x000ee20000000a00 */
        /* <DEDUP_REMOVED lines=14> */
[----:B------:R-:W5:Y:S01]  /*1570*/  @!P3 LDC.64 R46, c[0x0][0x3e0] ;  /* 0x0000f800ff2ebb82 */ /* 0x000f620000000a00 */
[----:B------:R-:W-:-:S02]  /*1580*/  SHF.R.S32.HI R49, RZ, 0x1f, R38 ;  /* 0x0000001fff317819 */ /* 0x000fc40000011426 */
[----:B------:R-:W-:Y:S02]  /*1590*/  @!P2 IADD3 R0, PT, PT, R55, R51, RZ ;  /* 0x000000333700a210 */ /* 0x000fe40007ffe0ff */
[----:B------:R-:W-:Y:S01]  /*15a0*/  ISETP.GE.AND.EX P4, PT, R49, UR15, PT, P4 ;  /* 0x0000000f31007c0c */ /* 0x000fe2000bf86340 */
[----:B---3--:R-:W-:Y:S01]  /*15b0*/  @!P1 IMAD R30, R39, R2, RZ ;  /* 0x00000002271e9224 */ /* 0x008fe200078e02ff */
[C---:B0-----:R-:W-:Y:S01]  /*15c0*/  @!P2 LEA R50, P6, R54.reuse, R34, 0x2 ;  /* 0x000000223632a211 */ /* 0x041fe200078c10ff */
[----:B------:R-:W0:Y:S01]  /*15d0*/  @!P3 LDC.64 R44, c[0x0][0x390] ;  /* 0x0000e400ff2cbb82 */ /* 0x000e220000000a00 */
[----:B------:R-:W-:Y:S01]  /*15e0*/  @!P1 MOV R52, R4 ;  /* 0x0000000400349202 */ /* 0x000fe20000000f00 */
[----:B------:R-:W-:Y:S01]  /*15f0*/  @!P1 IMAD R55, R33, R3, R30 ;  /* 0x0000000321379224 */ /* 0x000fe200078e021e */
[----:B------:R-:W-:Y:S02]  /*1600*/  @!P2 LEA.HI.X R51, R54, R35, R0, 0x2, P6 ;  /* 0x000000233633a211 */ /* 0x000fe400030f1400 */
[----:B------:R-:W-:-:S02]  /*1610*/  CS2R R30, SRZ ;  /* 0x00000000001e7805 */ /* 0x000fc4000001ff00 */
[----:B------:R-:W-:Y:S01]  /*1620*/  @!P1 MOV R53, R7 ;  /* 0x0000000700359202 */ /* 0x000fe20000000f00 */
[----:B------:R-:W3:Y:S01]  /*1630*/  @!P5 LDC.64 R34, c[0x0][0x3e0] ;  /* 0x0000f800ff22db82 */ /* 0x000ee20000000a00 */
[----:B------:R-:W-:Y:S01]  /*1640*/  IADD3 R0, PT, PT, R70, 0x140, RZ ;  /* 0x0000014046007810 */ /* 0x000fe20007ffe0ff */
[----:B------:R-:W-:Y:S01]  /*1650*/  @!P1 IMAD.WIDE.U32 R52, R33, R2, R52 ;  /* 0x0000000221349225 */ /* 0x000fe200078e0034 */
[----:B------:R1:W4:Y:S02]  /*1660*/  @!P2 LDG.E.64 R30, desc[UR12][R50.64] ;  /* 0x0000000c321ea981 */ /* 0x000324000c1e1b00 */
[----:B------:R-:W-:Y:S02]  /*1670*/  ISETP.GE.U32.AND P2, PT, R0, UR14, PT ;  /* 0x0000000e00007c0c */ /* 0x000fe4000bf46070 */
[----:B------:R-:W-:Y:S01]  /*1680*/  SHF.R.S32.HI R39, RZ, 0x1f, R0 ;  /* 0x0000001fff277819 */ /* 0x000fe20000011400 */
[----:B------:R-:W0:Y:S01]  /*1690*/  @!P4 LDC.64 R2, c[0x0][0x3e0] ;  /* 0x0000f800ff02cb82 */ /* 0x000e220000000a00 */
[----:B------:R-:W-:Y:S01]  /*16a0*/  @!P1 IADD3 R33, PT, PT, R53, R55, RZ ;  /* 0x0000003735219210 */ /* 0x000fe20007ffe0ff */
[----:B-----5:R-:W-:Y:S01]  /*16b0*/  @!P3 IMAD R43, R43, R46, RZ ;  /* 0x0000002e2b2bb224 */ /* 0x020fe200078e02ff */
[----:B------:R-:W-:-:S02]  /*16c0*/  ISETP.GE.AND.EX P2, PT, R39, UR15, PT, P2 ;  /* 0x0000000f27007c0c */ /* 0x000fc4000bf46320 */
[----:B-1----:R-:W-:Y:S02]  /*16d0*/  @!P3 MOV R50, R4 ;  /* 0x000000040032b202 */ /* 0x002fe40000000f00 */
        /* <DEDUP_REMOVED lines=8> */
[----:B------:R-:W5:Y:S01]  /*1760*/  @!P4 LDC.64 R52, c[0x0][0x390] ;  /* 0x0000e400ff34cb82 */ /* 0x000f620000000a00 */
[----:B---3--:R-:W-:Y:S02]  /*1770*/  @!P5 IMAD R50, R41, R34, RZ ;  /* 0x000000222932d224 */ /* 0x008fe400078e02ff */
[----:B------:R-:W-:Y:S01]  /*1780*/  ISETP.GE.U32.AND P6, PT, R42, UR14, PT ;  /* 0x0000000e2a007c0c */ /* 0x000fe2000bfc6070 */
[----:B------:R3:W4:Y:S01]  /*1790*/  @!P1 LDG.E.64 R32, desc[UR12][R36.64] ;  /* 0x0000000c24209981 */ /* 0x000722000c1e1b00 */
[----:B------:R-:W-:-:S03]  /*17a0*/  SHF.R.S32.HI R43, RZ, 0x1f, R42 ;  /* 0x0000001fff2b7819 */ /* 0x000fc6000001142a */
[----:B------:R-:W5:Y:S01]  /*17b0*/  @!P2 LDC.64 R40, c[0x0][0x3e0] ;  /* 0x0000f800ff28ab82 */ /* 0x000f620000000a00 */
[----:B------:R-:W-:Y:S01]  /*17c0*/  ISETP.GE.AND.EX P1, PT, R43, UR15, PT, P6 ;  /* 0x0000000f2b007c0c */ /* 0x000fe2000bf26360 */
[----:B------:R-:W-:Y:S01]  /*17d0*/  @!P5 IMAD R51, R48, R35, R50 ;  /* 0x000000233033d224 */ /* 0x000fe200078e0232 */
[----:B---3--:R-:W-:Y:S02]  /*17e0*/  @!P5 MOV R36, R4 ;  /* 0x000000040024d202 */ /* 0x008fe40000000f00 */
        /* <DEDUP_REMOVED lines=16> */
[C---:B-----5:R-:W-:Y:S01]  /*18f0*/  @!P4 LEA R52, P6, R36.reuse, R52, 0x2 ;  /* 0x000000342434c211 */ /* 0x060fe200078c10ff */
[----:B------:R-:W-:Y:S01]  /*1900*/  @!P2 IMAD R39, R39, R40, RZ ;  /* 0x000000282727a224 */ /* 0x000fe200078e02ff */
[----:B------:R-:W-:Y:S02]  /*1910*/  @!P2 MOV R35, R7 ;  /* 0x000000070023a202 */ /* 0x000fe40000000f00 */
[----:B------:R-:W-:Y:S01]  /*1920*/  @!P4 LEA.HI.X R53, R36, R53, R34, 0x2, P6 ;  /* 0x000000352435c211 */ /* 0x000fe200030f1422 */
[----:B------:R-:W3:Y:S01]  /*1930*/  @!P2 LDC.64 R48, c[0x0][0x390] ;  /* 0x0000e400ff30ab82 */ /* 0x000ee20000000a00 */
        /* <DEDUP_REMOVED lines=15> */
[----:B------:R-:W-:Y:S02]  /*1a30*/  CS2R R38, SRZ ;  /* 0x0000000000267805 */ /* 0x000fe4000001ff00 */
[----:B------:R-:W-:Y:S01]  /*1a40*/  ISETP.GE.AND.EX P3, PT, R43, UR15, PT, P3 ;  /* 0x0000000f2b007c0c */ /* 0x000fe2000bf66330 */
[----:B------:R-:W-:Y:S01]  /*1a50*/  @!P1 IMAD R61, R42, R3, R0 ;  /* 0x000000032a3d9224 */ /* 0x000fe200078e0200 */
[----:B------:R-:W-:-:S02]  /*1a60*/  IADD3 R0, PT, PT, R70, 0x180, RZ ;  /* 0x0000018046007810 */ /* 0x000fc40007ffe0ff */
[----:B------:R1:W4:Y:S01]  /*1a70*/  @!P4 LDG.E.64 R38, desc[UR12][R52.64] ;  /* 0x0000000c3426c981 */ /* 0x000322000c1e1b00 */
[----:B-----5:R-:W5:Y:S01]  /*1a80*/  @!P5 LDC.64 R44, c[0x0][0x3e0] ;  /* 0x0000f800ff2cdb82 */ /* 0x020f620000000a00 */
[----:B------:R-:W-:Y:S02]  /*1a90*/  ISETP.GE.U32.AND P4, PT, R0, UR14, PT ;  /* 0x0000000e00007c0c */ /* 0x000fe4000bf86070 */
[----:B------:R-:W-:Y:S02]  /*1aa0*/  SHF.R.S32.HI R62, RZ, 0x1f, R0 ;  /* 0x0000001fff3e7819 */ /* 0x000fe40000011400 */
[----:B-1----:R-:W-:-:S03]  /*1ab0*/  @!P1 MOV R52, R4 ;  /* 0x0000000400349202 */ /* 0x002fc60000000f00 */
[----:B------:R-:W1:Y:S01]  /*1ac0*/  @!P5 LDC.64 R54, c[0x0][0x390] ;  /* 0x0000e400ff36db82 */ /* 0x000e620000000a00 */
[----:B------:R-:W-:Y:S02]  /*1ad0*/  @!P1 MOV R53, R7 ;  /* 0x0000000700359202 */ /* 0x000fe40000000f00 */
[----:B------:R-:W-:Y:S02]  /*1ae0*/  @!P2 IADD3 R41, PT, PT, R41, R59, RZ ;  /* 0x0000003b2929a210 */ /* 0x000fe40007ffe0ff */
[----:B------:R-:W-:Y:S01]  /*1af0*/  ISETP.GE.AND.EX P4, PT, R62, UR15, PT, P4 ;  /* 0x0000000f3e007c0c */ /* 0x000fe2000bf86340 */
[----:B------:R-:W-:Y:S01]  /*1b00*/  @!P1 IMAD.WIDE.U32 R2, R42, R2, R52 ;  /* 0x000000022a029225 */ /* 0x000fe200078e0034 */
[C---:B---3--:R-:W-:Y:S01]  /*1b10*/  @!P2 LEA R48, P6, R40.reuse, R48, 0x2 ;  /* 0x000000302830a211 */ /* 0x048fe200078c10ff */
[----:B------:R-:W3:Y:S03]  /*1b20*/  @!P3 LDC.64 R58, c[0x0][0x3e0] ;  /* 0x0000f800ff3abb82 */ /* 0x000ee60000000a00 */
[----:B------:R-:W-:-:S02]  /*1b30*/  @!P2 LEA.HI.X R49, R40, R49, R41, 0x2, P6 ;  /* 0x000000312831a211 */ /* 0x000fc400030f1429 */
[----:B------:R-:W-:Y:S02]  /*1b40*/  @!P1 IADD3 R3, PT, PT, R3, R61, RZ ;  /* 0x0000003d03039210 */ /* 0x000fe40007ffe0ff */
[----:B0-----:R-:W-:-:S03]  /*1b50*/  @!P1 LEA R56, P6, R2, R56, 0x2 ;  /* 0x0000003802389211 */ /* 0x001fc600078c10ff */
[----:B------:R-:W0:Y:S01]  /*1b60*/  @!P4 LDC.64 R60, c[0x0][0x3e0] ;  /* 0x0000f800ff3ccb82 */ /* 0x000e220000000a00 */
[----:B------:R-:W-:Y:S02]  /*1b70*/  @!P1 LEA.HI.X R57, R2, R57, R3, 0x2, P6 ;  /* 0x0000003902399211 */ /* 0x000fe400030f1403 */
[----:B------:R-:W-:Y:S02]  /*1b80*/  IADD3 R2, PT, PT, R70, 0x190, RZ ;  /* 0x0000019046027810 */ /* 0x000fe40007ffe0ff */
[----:B------:R-:W-:Y:S02]  /*1b90*/  CS2R R40, SRZ ;  /* 0x0000000000287805 */ /* 0x000fe4000001ff00 */
[----:B------:R-:W-:Y:S01]  /*1ba0*/  ISETP.GE.U32.AND P6, PT, R2, UR14, PT ;  /* 0x0000000e02007c0c */ /* 0x000fe2000bfc6070 */
[----:B-----5:R-:W-:Y:S01]  /*1bb0*/  @!P5 IMAD R42, R51, R44, RZ ;  /* 0x0000002c332ad224 */ /* 0x020fe200078e02ff */
[----:B------:R-:W-:Y:S02]  /*1bc0*/  SHF.R.S32.HI R3, RZ, 0x1f, R2 ;  /* 0x0000001fff037819 */ /* 0x000fe40000011402 */
[----:B------:R5:W4:Y:S01]  /*1bd0*/  @!P2 LDG.E.64 R40, desc[UR12][R48.64] ;  /* 0x0000000c3028a981 */ /* 0x000b22000c1e1b00 */
[----:B------:R-:W-:Y:S01]  /*1be0*/  IADD3 R50, PT, PT, R70, 0x1a0, RZ ;  /* 0x000001a046327810 */ /* 0x000fe20007ffe0ff */
[----:B------:R-:W2:Y:S01]  /*1bf0*/  @!P4 LDC.64 R52, c[0x0][0x390] ;  /* 0x0000e400ff34cb82 */ /* 0x000ea20000000a00 */
[----:B------:R-:W-:Y:S01]  /*1c00*/  ISETP.GE.AND.EX P6, PT, R3, UR15, PT, P6 ;  /* 0x0000000f03007c0c */ /* 0x000fe2000bfc6360 */
[----:B------:R-:W-:Y:S01]  /*1c10*/  @!P5 IMAD R63, R47, R45, R42 ;  /* 0x0000002d2f3fd224 */ /* 0x000fe200078e022a */
[----:B------:R-:W-:Y:S01]  /*1c20*/  ISETP.GE.U32.AND P2, PT, R50, UR14, PT ;  /* 0x0000000e32007c0c */ /* 0x000fe2000bf46070 */
[----:B---3--:R-:W-:Y:S01]  /*1c30*/  @!P3 IMAD R51, R43, R58, RZ ;  /* 0x0000003a2b33b224 */ /* 0x008fe200078e02ff */
[----:B------:R-:W-:-:S02]  /*1c40*/  SHF.R.S32.HI R67, RZ, 0x1f, R50 ;  /* 0x0000001fff437819 */ /* 0x000fc40000011432 */
[----:B------:R-:W-:Y:S01]  /*1c50*/  @!P5 MOV R42, R4 ;  /* 0x00000004002ad202 */ /* 0x000fe20000000f00 */
[----:B-----5:R-:W3:Y:S01]  /*1c60*/  @!P3 LDC.64 R48, c[0x0][0x390] ;  /* 0x0000e400ff30bb82 */ /* 0x020ee20000000a00 */
[----:B------:R-:W-:Y:S02]  /*1c70*/  @!P5 MOV R43, R7 ;  /* 0x00000007002bd202 */ /* 0x000fe40000000f00 */
[----:B------:R-:W-:Y:S01]  /*1c80*/  ISETP.GE.AND.EX P2, PT, R67, UR15, PT, P2 ;  /* 0x0000000f43007c0c */ /* 0x000fe2000bf46320 */
[----:B------:R-:W-:-:S04]  /*1c90*/  @!P5 IMAD.WIDE.U32 R44, R47, R44, R42 ;  /* 0x0000002c2f2cd225 */ /* 0x000fc800078e002a */
[----:B------:R-:W5:Y:S01]  /*1ca0*/  @!P6 LDC.64 R46, c[0x0][0x3e0] ;  /* 0x0000f800ff2eeb82 */ /* 0x000f620000000a00 */
[----:B------:R-:W-:Y:S01]  /*1cb0*/  CS2R R42, SRZ ;  /* 0x00000000002a7805 */ /* 0x000fe2000001ff00 */
[----:B0-----:R-:W-:Y:S01]  /*1cc0*/  @!P4 IMAD R65, R62, R60, RZ ;  /* 0x0000003c3e41c224 */ /* 0x001fe200078e02ff */
[----:B------:R-:W-:Y:S02]  /*1cd0*/  @!P5 IADD3 R45, PT, PT, R45, R63, RZ ;  /* 0x0000003f2d2dd210 */ /* 0x000fe40007ffe0ff */
[----:B------:R-:W-:Y:S02]  /*1ce0*/  @!P3 MOV R62, R4 ;  /* 0x00000004003eb202 */ /* 0x000fe40000000f00 */
[----:B------:R-:W-:Y:S01]  /*1cf0*/  @!P3 MOV R63, R7 ;  /* 0x00000007003fb202 */ /* 0x000fe20000000f00 */
[----:B------:R0:W4:Y:S01]  /*1d00*/  @!P1 LDG.E.64 R42, desc[UR12][R56.64] ;  /* 0x0000000c382a9981 */ /* 0x000122000c1e1b00 */
[----:B------:R-:W-:Y:S01]  /*1d10*/  @!P3 IMAD R51, R64, R59, R51 ;  /* 0x0000003b4033b224 */ /* 0x000fe200078e0233 */
[----:B-1----:R-:W-:Y:S01]  /*1d20*/  @!P5 LEA R54, P1, R44, R54, 0x2 ;  /* 0x000000362c36d211 */ /* 0x002fe200078210ff */
[----:B------:R-:W-:Y:S01]  /*1d30*/  @!P3 IMAD.WIDE.U32 R58, R64, R58, R62 ;  /* 0x0000003a403ab225 */ /* 0x000fe200078e003e */
[----:B------:R-:W-:-:S02]  /*1d40*/  @!P4 MOV R62, R4 ;  /* 0x00000004003ec202 */ /* 0x000fc40000000f00 */
[----:B------:R-:W-:Y:S01]  /*1d50*/  @!P4 MOV R63, R7 ;  /* 0x00000007003fc202 */ /* 0x000fe20000000f00 */
[----:B0-----:R-:W0:Y:S01]  /*1d60*/  @!P2 LDC.64 R56, c[0x0][0x3e0] ;  /* 0x0000f800ff38ab82 */ /* 0x001e220000000a00 */
[----:B------:R-:W-:Y:S01]  /*1d70*/  @!P5 LEA.HI.X R55, R44, R55, R45, 0x2, P1 ;  /* 0x000000372c37d211 */ /* 0x000fe200008f142d */
[C---:B------:R-:W-:Y:S01]  /*1d80*/  @!P4 IMAD R61, R0.reuse, R61, R65 ;  /* 0x0000003d003dc224 */ /* 0x040fe200078e0241 */
[----:B------:R-:W-:Y:S01]  /*1d90*/  @!P3 IADD3 R51, PT, PT, R59, R51, RZ ;  /* 0x000000333b33b210 */ /* 0x000fe20007ffe0ff */
[----:B------:R-:W-:Y:S01]  /*1da0*/  @!P4 IMAD.WIDE.U32 R62, R0, R60, R62 ;  /* 0x0000003c003ec225 */ /* 0x000fe200078e003e */
[----:B---3--:R-:W-:Y:S02]  /*1db0*/  @!P3 LEA R48, P1, R58, R48, 0x2 ;  /* 0x000000303a30b211 */ /* 0x008fe400078210ff */
[----:B------:R-:W-:Y:S02]  /*1dc0*/  IADD3 R0, PT, PT, R70, 0x1b0, RZ ;  /* 0x000001b046007810 */ /* 0x000fe40007ffe0ff */
[----:B------:R-:W-:-:S02]  /*1dd0*/  CS2R R44, SRZ ;  /* 0x00000000002c7805 */ /* 0x000fc4000001ff00 */
[----:B------:R-:W-:Y:S02]  /*1de0*/  @!P3 LEA.HI.X R49, R58, R49, R51, 0x2, P1 ;  /* 0x000000313a31b211 */ /* 0x000fe400008f1433 */
[----:B------:R-:W-:Y:S02]  /*1df0*/  ISETP.GE.U32.AND P1, PT, R0, UR14, PT ;  /* 0x0000000e00007c0c */ /* 0x000fe4000bf26070 */
[----:B------:R-:W-:Y:S01]  /*1e00*/  SHF.R.S32.HI R66, RZ, 0x1f, R0 ;  /* 0x0000001fff427819 */ /* 0x000fe20000011400 */
[----:B-----5:R-:W-:Y:S01]  /*1e10*/  @!P6 IMAD R65, R3, R46, RZ ;  /* 0x0000002e0341e224 */ /* 0x020fe200078e02ff */
[----:B------:R-:W-:Y:S01]  /*1e20*/  @!P6 MOV R58, R4 ;  /* 0x00000004003ae202 */ /* 0x000fe20000000f00 */
[----:B------:R1:W3:Y:S01]  /*1e30*/  @!P5 LDG.E.64 R44, desc[UR12][R54.64] ;  /* 0x0000000c362cd981 */ /* 0x0002e2000c1e1b00 */
[----:B------:R-:W-:Y:S02]  /*1e40*/  @!P6 MOV R59, R7 ;  /* 0x00000007003be202 */ /* 0x000fe40000000f00 */
[----:B------:R-:W-:Y:S01]  /*1e50*/  ISETP.GE.AND.EX P1, PT, R66, UR15, PT, P1 ;  /* 0x0000000f42007c0c */ /* 0x000fe2000bf26310 */
[C---:B------:R-:W-:Y:S01]  /*1e60*/  @!P6 IMAD R65, R2.reuse, R47, R65 ;  /* 0x0000002f0241e224 */ /* 0x040fe200078e0241 */
[----:B------:R-:W-:Y:S01]  /*1e70*/  @!P4 IADD3 R61, PT, PT, R63, R61, RZ ;  /* 0x0000003d3f3dc210 */ /* 0x000fe20007ffe0ff */
[----:B------:R-:W-:Y:S01]  /*1e80*/  @!P6 IMAD.WIDE.U32 R2, R2, R46, R58 ;  /* 0x0000002e0202e225 */ /* 0x000fe200078e003a */
[----:B--2---:R-:W-:-:S02]  /*1e90*/  @!P4 LEA R52, P5, R62, R52, 0x2 ;  /* 0x000000343e34c211 */ /* 0x004fc400078a10ff */
[----:B------:R-:W-:Y:S01]  /*1ea0*/  CS2R R46, SRZ ;  /* 0x00000000002e7805 */ /* 0x000fe2000001ff00 */
[----:B-1----:R-:W1:Y:S01]  /*1eb0*/  @!P6 LDC.64 R54, c[0x0][0x390] ;  /* 0x0000e400ff36eb82 */ /* 0x002e620000000a00 */
[----:B------:R-:W-:Y:S01]  /*1ec0*/  @!P4 LEA.HI.X R53, R62, R53, R61, 0x2, P5 ;  /* 0x000000353e35c211 */ /* 0x000fe200028f143d */
[----:B0-----:R-:W-:Y:S01]  /*1ed0*/  @!P2 IMAD R61, R67, R56, RZ ;  /* 0x00000038433da224 */ /* 0x001fe200078e02ff */
[----:B------:R-:W-:Y:S02]  /*1ee0*/  @!P2 MOV R62, R4 ;  /* 0x00000004003ea202 */ /* 0x000fe40000000f00 */
[----:B------:R0:W2:Y:S01]  /*1ef0*/  @!P3 LDG.E.64 R46, desc[UR12][R48.64] ;  /* 0x0000000c302eb981 */ /* 0x0000a2000c1e1b00 */
[----:B------:R-:W-:Y:S01]  /*1f00*/  @!P2 MOV R63, R7 ;  /* 0x00000007003fa202 */ /* 0x000fe20000000f00 */
[----:B------:R-:W-:Y:S01]  /*1f10*/  @!P2 IMAD R61, R50, R57, R61 ;  /* 0x00000039323da224 */ /* 0x000fe200078e023d */
[----:B------:R-:W-:Y:S01]  /*1f20*/  IADD3 R60, PT, PT, R70, 0x1c0, RZ ;  /* 0x000001c0463c7810 */ /* 0x000fe20007ffe0ff */
[----:B------:R-:W5:Y:S01]  /*1f30*/  @!P2 LDC.64 R58, c[0x0][0x390] ;  /* 0x0000e400ff3aab82 */ /* 0x000f620000000a00 */
[----:B------:R-:W-:-:S02]  /*1f40*/  @!P2 IMAD.WIDE.U32 R50, R50, R56, R62 ;  /* 0x000000383232a225 */ /* 0x000fc400078e003e */
[----:B------:R-:W-:Y:S02]  /*1f50*/  ISETP.GE.U32.AND P3, PT, R60, UR14, PT ;  /* 0x0000000e3c007c0c */ /* 0x000fe4000bf66070 */
[----:B0-----:R-:W-:Y:S02]  /*1f60*/  CS2R R48, SRZ ;  /* 0x0000000000307805 */ /* 0x001fe4000001ff00 */
[----:B------:R-:W-:Y:S01]  /*1f70*/  SHF.R.S32.HI R68, RZ, 0x1f, R60 ;  /* 0x0000001fff447819 */ /* 0x000fe2000001143c */
[----:B------:R-:W0:Y:S03]  /*1f80*/  @!P1 LDC.64 R62, c[0x0][0x3e0] ;  /* 0x0000f800ff3e9b82 */ /* 0x000e260000000a00 */
[----:B------:R0:W2:Y:S01]  /*1f90*/  @!P4 LDG.E.64 R48, desc[UR12][R52.64] ;  /* 0x0000000c3430c981 */ /* 0x0000a2000c1e1b00 */
[----:B------:R-:W-:Y:S02]  /*1fa0*/  ISETP.GE.AND.EX P4, PT, R68, UR15, PT, P3 ;  /* 0x0000000f44007c0c */ /* 0x000fe4000bf86330 */
[----:B------:R-:W-:-:S02]  /*1fb0*/  IADD3 R64, PT, PT, R70, 0x1d0, RZ ;  /* 0x000001d046407810 */ /* 0x000fc40007ffe0ff */
[----:B------:R-:W0:Y:S01]  /*1fc0*/  @!P1 LDC.64 R56, c[0x0][0x390] ;  /* 0x0000e400ff389b82 */ /* 0x000e220000000a00 */
[----:B------:R-:W-:Y:S02]  /*1fd0*/  @!P6 IADD3 R3, PT, PT, R3, R65, RZ ;  /* 0x000000410303e210 */ /* 0x000fe40007ffe0ff */
[----:B-1----:R-:W-:Y:S02]  /*1fe0*/  @!P6 LEA R54, P5, R2, R54, 0x2 ;  /* 0x000000360236e211 */ /* 0x002fe400078a10ff */
[----:B------:R-:W-:Y:S02]  /*1ff0*/  ISETP.GE.U32.AND P3, PT, R64, UR14, PT ;  /* 0x0000000e40007c0c */ /* 0x000fe4000bf66070 */
[----:B------:R-:W-:Y:S02]  /*2000*/  SHF.R.S32.HI R65, RZ, 0x1f, R64 ;  /* 0x0000001fff417819 */ /* 0x000fe40000011440 */
[----:B------:R-:W-:Y:S02]  /*2010*/  @!P6 LEA.HI.X R55, R2, R55, R3, 0x2, P5 ;  /* 0x000000370237e211 */ /* 0x000fe400028f1403 */
[----:B------:R-:W1:Y:S01]  /*2020*/  @!P4 LDC.64 R2, c[0x0][0x3e0] ;  /* 0x0000f800ff02cb82 */ /* 0x000e620000000a00 */
[----:B------:R-:W-:-:S02]  /*2030*/  ISETP.GE.AND.EX P3, PT, R65, UR15, PT, P3 ;  /* 0x0000000f41007c0c */ /* 0x000fc4000bf66330 */
[----:B------:R-:W-:Y:S02]  /*2040*/  @!P2 IADD3 R61, PT, PT, R51, R61, RZ ;  /* 0x0000003d333da210 */ /* 0x000fe40007ffe0ff */
[----:B-----5:R-:W-:Y:S01]  /*2050*/  @!P2 LEA R58, P5, R50, R58, 0x2 ;  /* 0x0000003a323aa211 */ /* 0x020fe200078a10ff */
[----:B0-----:R-:W-:Y:S01]  /*2060*/  @!P1 IMAD R52, R66, R62, RZ ;  /* 0x0000003e42349224 */ /* 0x001fe200078e02ff */
[----:B------:R-:W-:Y:S02]  /*2070*/  @!P1 MOV R66, R4 ;  /* 0x0000000400429202 */ /* 0x000fe40000000f00 */
[----:B------:R-:W-:Y:S02]  /*2080*/  @!P2 LEA.HI.X R59, R50, R59, R61, 0x2, P5 ;  /* 0x0000003b323ba211 */ /* 0x000fe400028f143d */
[----:B------:R-:W-:Y:S02]  /*2090*/  CS2R R50, SRZ ;  /* 0x0000000000327805 */ /* 0x000fe4000001ff00 */
[----:B------:R-:W-:Y:S01]  /*20a0*/  @!P1 MOV R67, R7 ;  /* 0x0000000700439202 */ /* 0x000fe20000000f00 */
[----:B------:R-:W-:-:S02]  /*20b0*/  @!P1 IMAD R52, R0, R63, R52 ;  /* 0x0000003f00349224 */ /* 0x000fc400078e0234 */
[----:B------:R-:W-:Y:S01]  /*20c0*/  @!P1 IMAD.WIDE.U32 R62, R0, R62, R66 ;  /* 0x0000003e003e9225 */ /* 0x000fe200078e0042 */
[----:B------:R0:W5:Y:S01]  /*20d0*/  @!P6 LDG.E.64 R50, desc[UR12][R54.64] ;  /* 0x0000000c3632e981 */ /* 0x000162000c1e1b00 */
[----:B------:R-:W-:-:S03]  /*20e0*/  IADD3 R0, PT, PT, R70, 0x1e0, RZ ;  /* 0x000001e046007810 */ /* 0x000fc60007ffe0ff */
[----:B------:R-:W-:Y:S02]  /*20f0*/  @!P1 IADD3 R61, PT, PT, R63, R52, RZ ;  /* 0x000000343f3d9210 */ /* 0x000fe40007ffe0ff */
[----:B------:R-:W-:Y:S02]  /*2100*/  CS2R R52, SRZ ;  /* 0x0000000000347805 */ /* 0x000fe4000001ff00 */
[----:B------:R-:W-:Y:S01]  /*2110*/  ISETP.GE.U32.AND P5, PT, R0, UR14, PT ;  /* 0x0000000e00007c0c */ /* 0x000fe2000bfa6070 */
[----:B0-----:R-:W0:Y:S01]  /*2120*/  @!P3 LDC.64 R54, c[0x0][0x3e0] ;  /* 0x0000f800ff36bb82 */ /* 0x001e220000000a00 */
[----:B------:R-:W-:Y:S02]  /*2130*/  SHF.R.S32.HI R71, RZ, 0x1f, R0 ;  /* 0x0000001fff477819 */ /* 0x000fe40000011400 */
[----:B------:R1:W5:Y:S01]  /*2140*/  @!P2 LDG.E.64 R52, desc[UR12][R58.64] ;  /* 0x0000000c3a34a981 */ /* 0x000362000c1e1b00 */
[----:B------:R-:W-:Y:S02]  /*2150*/  @!P1 LEA R56, P6, R62, R56, 0x2 ;  /* 0x000000383e389211 */ /* 0x000fe400078c10ff */
[----:B------:R-:W-:Y:S01]  /*2160*/  ISETP.GE.AND.EX P5, PT, R71, UR15, PT, P5 ;  /* 0x0000000f47007c0c */ /* 0x000fe2000bfa6350 */
[----:B-1----:R-:W-:Y:S01]  /*2170*/  @!P4 IMAD R67, R68, R2, RZ ;  /* 0x000000024443c224 */ /* 0x002fe200078e02ff */
[----:B------:R-:W-:-:S02]  /*2180*/  @!P1 LEA.HI.X R57, R62, R57, R61, 0x2, P6 ;  /* 0x000000393e399211 */ /* 0x000fc400030f143d */
[----:B------:R-:W-:Y:S02]  /*2190*/  IADD3 R70, PT, PT, R70, 0x1f0, RZ ;  /* 0x000001f046467810 */ /* 0x000fe40007ffe0ff */
[----:B------:R-:W-:Y:S01]  /*21a0*/  @!P4 MOV R62, R4 ;  /* 0x00000004003ec202 */ /* 0x000fe20000000f00 */
[----:B------:R-:W1:Y:S01]  /*21b0*/  @!P4 LDC.64 R58, c[0x0][0x390] ;  /* 0x0000e400ff3acb82 */ /* 0x000e620000000a00 */
[----:B------:R-:W-:Y:S01]  /*21c0*/  @!P4 MOV R63, R7 ;  /* 0x00000007003fc202 */ /* 0x000fe20000000f00 */
[----:B------:R-:W-:Y:S01]  /*21d0*/  @!P4 IMAD R67, R60, R3, R67 ;  /* 0x000000033c43c224 */ /* 0x000fe200078e0243 */
[----:B------:R-:W-:Y:S02]  /*21e0*/  ISETP.GE.U32.AND P2, PT, R70, UR14, PT ;  /* 0x0000000e46007c0c */ /* 0x000fe4000bf46070 */
[----:B------:R-:W-:Y:S01]  /*21f0*/  SHF.R.S32.HI R73, RZ, 0x1f, R70 ;  /* 0x0000001fff497819 */ /* 0x000fe20000011446 */
[----:B------:R-:W-:Y:S02]  /*2200*/  @!P4 IMAD.WIDE.U32 R60, R60, R2, R62 ;  /* 0x000000023c3cc225 */ /* 0x000fe400078e003e */
[----:B------:R-:W1:Y:S01]  /*2210*/  @!P3 LDC.64 R2, c[0x0][0x390] ;  /* 0x0000e400ff02bb82 */ /* 0x000e620000000a00 */
[----:B------:R-:W-:-:S02]  /*2220*/  ISETP.GE.AND.EX P2, PT, R73, UR15, PT, P2 ;  /* 0x0000000f49007c0c */ /* 0x000fc4000bf46320 */
[----:B------:R-:W-:Y:S01]  /*2230*/  @!P3 MOV R62, R4 ;  /* 0x00000004003eb202 */ /* 0x000fe20000000f00 */
[----:B0-----:R-:W-:-:S04]  /*2240*/  @!P3 IMAD R66, R65, R54, RZ ;  /* 0x000000364142b224 */ /* 0x001fc800078e02ff */
[----:B------:R-:W0:Y:S01]  /*2250*/  @!P5 LDC.64 R68, c[0x0][0x3e0] ;  /* 0x0000f800ff44db82 */ /* 0x000e220000000a00 */
[----:B------:R-:W-:Y:S01]  /*2260*/  @!P3 MOV R63, R7 ;  /* 0x00000007003fb202 */ /* 0x000fe20000000f00 */
[C---:B------:R-:W-:Y:S02]  /*2270*/  @!P3 IMAD R66, R64.reuse, R55, R66 ;  /* 0x000000374042b224 */ /* 0x040fe400078e0242 */
[----:B------:R-:W-:-:S04]  /*2280*/  @!P3 IMAD.WIDE.U32 R54, R64, R54, R62 ;  /* 0x000000364036b225 */ /* 0x000fc800078e003e */
[----:B------:R-:W0:Y:S01]  /*2290*/  @!P2 LDC.64 R64, c[0x0][0x3e0] ;  /* 0x0000f800ff40ab82 */ /* 0x000e220000000a00 */
[----:B------:R-:W-:Y:S02]  /*22a0*/  @!P4 IADD3 R61, PT, PT, R61, R67, RZ ;  /* 0x000000433d3dc210 */ /* 0x000fe40007ffe0ff */
[C---:B-1----:R-:W-:Y:S02]  /*22b0*/  @!P4 LEA R58, P6, R60.reuse, R58, 0x2 ;  /* 0x0000003a3c3ac211 */ /* 0x042fe400078c10ff */
[----:B------:R-:W-:Y:S02]  /*22c0*/  @!P3 IADD3 R66, PT, PT, R55, R66, RZ ;  /* 0x000000423742b210 */ /* 0x000fe40007ffe0ff */
[----:B------:R-:W-:Y:S01]  /*22d0*/  @!P4 LEA.HI.X R59, R60, R59, R61, 0x2, P6 ;  /* 0x0000003b3c3bc211 */ /* 0x000fe200030f143d */
[----:B------:R-:W1:Y:S01]  /*22e0*/  @!P2 LDC.64 R62, c[0x0][0x390] ;  /* 0x0000e400ff3eab82 */ /* 0x000e620000000a00 */
[----:B------:R-:W-:Y:S02]  /*22f0*/  @!P3 LEA R2, P6, R54, R2, 0x2 ;  /* 0x000000023602b211 */ /* 0x000fe400078c10ff */
[----:B------:R-:W-:-:S02]  /*2300*/  @!P5 MOV R55, R7 ;  /* 0x000000070037d202 */ /* 0x000fc40000000f00 */
[----:B------:R-:W-:Y:S02]  /*2310*/  @!P3 LEA.HI.X R3, R54, R3, R66, 0x2, P6 ;  /* 0x000000033603b211 */ /* 0x000fe400030f1442 */
[----:B------:R-:W-:Y:S01]  /*2320*/  @!P5 MOV R54, R4 ;  /* 0x000000040036d202 */ /* 0x000fe20000000f00 */
[-C--:B0-----:R-:W-:Y:S01]  /*2330*/  @!P5 IMAD R72, R71, R68.reuse, RZ ;  /* 0x000000444748d224 */ /* 0x081fe200078e02ff */
[----:B------:R-:W-:Y:S01]  /*2340*/  @!P2 MOV R67, R7 ;  /* 0x000000070043a202 */ /* 0x000fe20000000f00 */
[----:B------:R-:W0:Y:S02]  /*2350*/  @!P5 LDC.64 R60, c[0x0][0x390] ;  /* 0x0000e400ff3cdb82 */ /* 0x000e240000000a00 */
[C---:B------:R-:W-:Y:S02]  /*2360*/  @!P5 IMAD R72, R0.reuse, R69, R72 ;  /* 0x000000450048d224 */ /* 0x040fe400078e0248 */
[----:B------:R-:W-:Y:S01]  /*2370*/  @!P5 IMAD.WIDE.U32 R68, R0, R68, R54 ;  /* 0x000000440044d225 */ /* 0x000fe200078e0036 */
[----:B------:R-:W-:-:S03]  /*2380*/  @!P2 MOV R66, R4 ;  /* 0x000000040042a202 */ /* 0x000fc60000000f00 */
[----:B------:R-:W-:Y:S01]  /*2390*/  @!P2 IMAD R71, R73, R64, RZ ;  /* 0x000000404947a224 */ /* 0x000fe200078e02ff */
[----:B------:R-:W-:Y:S01]  /*23a0*/  @!P5 IADD3 R0, PT, PT, R69, R72, RZ ;  /* 0x000000484500d210 */ /* 0x000fe20007ffe0ff */
[----:B------:R-:W4:Y:S04]  /*23b0*/  LDL R73, [R1+0x8] ;  /* 0x0000080001497983 */ /* 0x000f280000100800 */
[----:B------:R-:W3:Y:S01]  /*23c0*/  LDL R69, [R1+0x4] ;  /* 0x0000040001457983 */ /* 0x000ee20000100800 */
[----:B------:R-:W-:-:S03]  /*23d0*/  @!P2 IMAD R71, R70, R65, R71 ;  /* 0x000000414647a224 */ /* 0x000fc600078e0247 */
[----:B------:R-:W2:Y:S01]  /*23e0*/  LDL R72, [R1] ;  /* 0x0000000001487983 */ /* 0x000ea20000100800 */
[----:B------:R-:W-:-:S03]  /*23f0*/  @!P2 IMAD.WIDE.U32 R64, R70, R64, R66 ;  /* 0x000000404640a225 */ /* 0x000fc600078e0042 */
[----:B------:R-:W4:Y:S01]  /*2400*/  LDL R70, [R1+0xc] ;  /* 0x00000c0001467983 */ /* 0x000f220000100800 */
[----:B------:R-:W-:-:S06]  /*2410*/  CS2R R54, SRZ ;  /* 0x0000000000367805 */ /* 0x000fcc000001ff00 */
[----:B------:R1:W5:Y:S01]  /*2420*/  @!P1 LDG.E.64 R54, desc[UR12][R56.64] ;  /* 0x0000000c38369981 */ /* 0x000362000c1e1b00 */
[----:B0-----:R-:W-:Y:S02]  /*2430*/  @!P5 LEA R66, P1, R68, R60, 0x2 ;  /* 0x0000003c4442d211 */ /* 0x001fe400078210ff */
[----:B-1----:R-:W-:-:S06]  /*2440*/  CS2R R56, SRZ ;  /* 0x0000000000387805 */ /* 0x002fcc000001ff00 */
[----:B------:R0:W5:Y:S01]  /*2450*/  @!P4 LDG.E.64 R56, desc[UR12][R58.64] ;  /* 0x0000000c3a38c981 */ /* 0x000162000c1e1b00 */
[----:B------:R-:W-:Y:S02]  /*2460*/  @!P5 LEA.HI.X R67, R68, R61, R0, 0x2, P1 ;  /* 0x0000003d4443d211 */ /* 0x000fe400008f1400 */
[----:B------:R-:W-:Y:S02]  /*2470*/  CS2R R60, SRZ ;  /* 0x00000000003c7805 */ /* 0x000fe4000001ff00 */
[----:B------:R-:W-:-:S04]  /*2480*/  @!P2 IADD3 R71, PT, PT, R65, R71, RZ ;  /* 0x000000474147a210 */ /* 0x000fc80007ffe0ff */
[----:B------:R-:W5:Y:S01]  /*2490*/  @!P5 LDG.E.64 R60, desc[UR12][R66.64] ;  /* 0x0000000c423cd981 */ /* 0x000f62000c1e1b00 */
[----:B0-----:R-:W-:-:S06]  /*24a0*/  CS2R R58, SRZ ;  /* 0x00000000003a7805 */ /* 0x001fcc000001ff00 */
[----:B------:R0:W5:Y:S02]  /*24b0*/  @!P3 LDG.E.64 R58, desc[UR12][R2.64] ;  /* 0x0000000c023ab981 */ /* 0x000164000c1e1b00 */
[----:B0-----:R-:W-:-:S04]  /*24c0*/  @!P2 LEA R2, P1, R64, R62, 0x2 ;  /* 0x0000003e4002a211 */ /* 0x001fc800078210ff */
[----:B------:R-:W-:Y:S02]  /*24d0*/  @!P2 LEA.HI.X R3, R64, R63, R71, 0x2, P1 ;  /* 0x0000003f4003a211 */ /* 0x000fe400008f1447 */
[----:B------:R-:W-:-:S06]  /*24e0*/  CS2R R62, SRZ ;  /* 0x00000000003e7805 */ /* 0x000fcc000001ff00 */
[----:B------:R4:W5:Y:S01]  /*24f0*/  @!P2 LDG.E.64 R62, desc[UR12][R2.64] ;  /* 0x0000000c023ea981 */ /* 0x000962000c1e1b00 */
[----:B------:R-:W-:-:S04]  /*2500*/  FADD.FTZ R0, R76, R77 ;  /* 0x0000004d4c007221 */ /* 0x000fc80000010000 */
[----:B------:R-:W-:Y:S01]  /*2510*/  FADD.FTZ R0, RZ, R0 ;  /* 0x00000000ff007221 */ /* 0x000fe20000010000 */
[----:B------:R-:W-:-:S04]  /*2520*/  FMUL.FTZ R65, R77, R77 ;  /* 0x0000004d4d417220 */ /* 0x000fc80000410000 */
[----:B------:R-:W-:-:S04]  /*2530*/  FFMA.FTZ R65, R76, R76, R65 ;  /* 0x0000004c4c417223 */ /* 0x000fc80000010041 */
[----:B------:R-:W-:Y:S01]  /*2540*/  FADD.FTZ R65, RZ, R65 ;  /* 0x00000041ff417221 */ /* 0x000fe20000010000 */
[----:B------:R-:W-:-:S04]  /*2550*/  FMUL.FTZ R67, R75, R75 ;  /* 0x0000004b4b437220 */ /* 0x000fc80000410000 */
[----:B------:R-:W-:Y:S01]  /*2560*/  FFMA.FTZ R67, R74, R74, R67 ;  /* 0x0000004a4a437223 */ /* 0x000fe20000010043 */
[----:B---3--:R-:W-:Y:S01]  /*2570*/  FMUL.FTZ R64, R69, R69 ;  /* 0x0000004545407220 */ /* 0x008fe20000410000 */
[----:B--2---:R-:W-:-:S04]  /*2580*/  FADD.FTZ R69, R72, R69 ;  /* 0x0000004548457221 */ /* 0x004fc80000010000 */
[----:B------:R-:W-:Y:S01]  /*2590*/  FADD.FTZ R0, R0, R69 ;  /* 0x0000004500007221 */ /* 0x000fe20000010000 */
[----:B----4-:R-:W-:-:S04]  /*25a0*/  FADD.FTZ R3, R73, R70 ;  /* 0x0000004649037221 */ /* 0x010fc80000010000 */
[----:B------:R-:W-:Y:S01]  /*25b0*/  FADD.FTZ R0, R0, R3 ;  /* 0x0000000300007221 */ /* 0x000fe20000010000 */
[----:B------:R-:W-:-:S04]  /*25c0*/  FADD.FTZ R3, R74, R75 ;  /* 0x0000004b4a037221 */ /* 0x000fc80000010000 */
[----:B------:R-:W-:Y:S01]  /*25d0*/  FADD.FTZ R0, R0, R3 ;  /* 0x0000000300007221 */ /* 0x000fe20000010000 */
[----:B------:R-:W-:Y:S01]  /*25e0*/  FADD.FTZ R3, R8, R9 ;  /* 0x0000000908037221 */ /* 0x000fe20000010000 */
[----:B------:R-:W-:Y:S01]  /*25f0*/  FFMA.FTZ R64, R72, R72, R64 ;  /* 0x0000004848407223 */ /* 0x000fe20000010040 */
[----:B------:R-:W-:Y:S02]  /*2600*/  FMUL.FTZ R66, R70, R70 ;  /* 0x0000004646427220 */ /* 0x000fe40000410000 */
[----:B------:R-:W-:Y:S01]  /*2610*/  FADD.FTZ R0, R0, R3 ;  /* 0x0000000300007221 */ /* 0x000fe20000010000 */
[----:B------:R-:W-:Y:S01]  /*2620*/  FADD.FTZ R3, R10, R11 ;  /* 0x0000000b0a037221 */ /* 0x000fe20000010000 */
[----:B------:R-:W-:Y:S01]  /*2630*/  FADD.FTZ R64, R65, R64 ;  /* 0x0000004041407221 */ /* 0x000fe20000010000 */
[----:B------:R-:W-:Y:S02]  /*2640*/  FFMA.FTZ R65, R73, R73, R66 ;  /* 0x0000004949417223 */ /* 0x000fe40000010042 */
        /* <DEDUP_REMOVED lines=101> */
[----:B-----5:R-:W-:Y:S01]  /*2ca0*/  FADD.FTZ R3, R50, R51 ;  /* 0x0000003332037221 */ /* 0x020fe20000010000 */
        /* <DEDUP_REMOVED lines=19> */
[----:B------:R-:W-:Y:S01]  /*2de0*/  FMUL.FTZ R3, R59, R59 ;  /* 0x0000003b3b037220 */ /* 0x000fe20000410000 */
[----:B------:R-:W-:Y:S01]  /*2df0*/  FADD.FTZ R64, R64, R67 ;  /* 0x0000004340407221 */ /* 0x000fe20000010000 */
[----:B------:R-:W-:Y:S01]  /*2e00*/  FFMA.FTZ R65, R56, R56, R65 ;  /* 0x0000003838417223 */ /* 0x000fe20000010041 */
[----:B------:R-:W0:Y:S01]  /*2e10*/  S2R R67, SR_LANEID ;  /* 0x0000000000437919 */ /* 0x000e220000000000 */
[----:B------:R-:W-:Y:S01]  /*2e20*/  FFMA.FTZ R69, R58, R58, R3 ;  /* 0x0000003a3a457223 */ /* 0x000fe20000010003 */
[----:B------:R-:W-:Y:S01]  /*2e30*/  FMUL.FTZ R3, R61, R61 ;  /* 0x0000003d3d037220 */ /* 0x000fe20000410000 */
[----:B------:R-:W-:Y:S01]  /*2e40*/  FADD.FTZ R64, R64, R65 ;  /* 0x0000004140407221 */ /* 0x000fe20000010000 */
[----:B------:R-:W-:-:S03]  /*2e50*/  FADD.FTZ R65, R58, R59 ;  /* 0x0000003b3a417221 */ /* 0x000fc60000010000 */
[----:B------:R-:W-:Y:S01]  /*2e60*/  FADD.FTZ R64, R64, R69 ;  /* 0x0000004540407221 */ /* 0x000fe20000010000 */
[----:B------:R-:W-:Y:S01]  /*2e70*/  FADD.FTZ R0, R0, R65 ;  /* 0x0000004100007221 */ /* 0x000fe20000010000 */
        /* <DEDUP_REMOVED lines=49> */
.L_x_4060:
[----:B------:R-:W-:Y:S05]  /*3190*/  BSYNC.RECONVERGENT B0 ;  /* 0x0000000000007941 */ /* 0x000fea0003800200 */
.L_x_4059:
        /* <DEDUP_REMOVED lines=64> */
.L_x_4062:
[----:B------:R-:W-:Y:S05]  /*35a0*/  BSYNC.RECONVERGENT B0 ;  /* 0x0000000000007941 */ /* 0x000fea0003800200 */
.L_x_4061:
        /* <DEDUP_REMOVED lines=33> */
.L_x_4065:
        /* <DEDUP_REMOVED lines=10> */
.L_x_4064:
        /* <DEDUP_REMOVED lines=18> */
.L_x_4067:
        /* <DEDUP_REMOVED lines=154> */
.L_x_4066:
        /* <DEDUP_REMOVED lines=81> */
.L_x_4068:
        /* <DEDUP_REMOVED lines=42> */
.L_x_4069:
        /* <DEDUP_REMOVED lines=21> */
.L_x_4070:
[----:B------:R-:W-:Y:S05]  /*4c20*/  BSYNC.RECONVERGENT B0 ;  /* 0x0000000000007941 */ /* 0x000fea0003800200 */
.L_x_4063:
[----:B------:R-:W0:Y:S01]  /*4c30*/  S2UR UR7, SR_CgaCtaId ;  /* 0x00000000000779c3 */ /* 0x000e220000008800 */
[----:B------:R-:W2:Y:S01]  /*4c40*/  LDCU UR9, c[0x0][0x414] ;  /* 0x00008280ff0977ac */ /* 0x000ea20008000800 */
[----:B------:R-:W-:Y:S01]  /*4c50*/  ISETP.NE.AND P1, PT, R0, RZ, PT ;  /* 0x000000ff0000720c */ /* 0x000fe20003f25270 */
[----:B------:R-:W4:Y:S01]  /*4c60*/  S2R R70, SR_TID.X ;  /* 0x0000000000467919 */ /* 0x000f220000002100 */
[----:B------:R-:W-:Y:S01]  /*4c70*/  MOV R67, UR5 ;  /* 0x0000000500437c02 */ /* 0x000fe20008000f00 */
[----:B------:R-:W-:Y:S01]  /*4c80*/  UMOV UR6, 0x400 ;  /* 0x0000040000067882 */ /* 0x000fe20000000000 */
[----:B------:R-:W5:Y:S02]  /*4c90*/  S2R R0, SR_TID.X ;  /* 0x0000000000007919 */ /* 0x000f640000002100 */
[----:B---3--:R-:W3:Y:S01]  /*4ca0*/  @P0 LDC.64 R2, c[0x0][0x388] ;  /* 0x0000e200ff020b82 */ /* 0x008ee20000000a00 */
[----:B--2---:R-:W-:Y:S01]  /*4cb0*/  @P0 FMUL.FTZ R66, R64, UR9 ;  /* 0x0000000940420c20 */ /* 0x004fe20008410000 */
[----:B0-----:R-:W-:Y:S01]  /*4cc0*/  ULEA UR6, UR7, UR6, 0x18 ;  /* 0x0000000607067291 */ /* 0x001fe2000f8ec0ff */
[----:B---3--:R-:W-:-:S04]  /*4cd0*/  @P0 IMAD.WIDE R2, R67, 0x8, R2 ;  /* 0x0000000843020825 */ /* 0x008fc800078e0202 */
[----:B------:R-:W-:-:S04]  /*4ce0*/  @P0 FMUL.FTZ R67, R65, UR9 ;  /* 0x0000000941430c20 */ /* 0x000fc80008410000 */
[----:B------:R-:W-:Y:S01]  /*4cf0*/  @!P1 STS.64 [UR6+0xe0], R64 ;  /* 0x0000e040ff009988 */ /* 0x000fe20008000a06 */
[----:B----4-:R-:W-:-:S03]  /*4d00*/  LOP3.LUT R70, R70, 0xffff, RZ, 0xc0, !PT ;  /* 0x0000ffff46467812 */ /* 0x010fc600078ec0ff */
[----:B------:R0:W-:Y:S02]  /*4d10*/  @P0 STG.E.64 desc[UR12][R2.64], R66 ;  /* 0x0000004202000986 */ /* 0x0001e4000c101b0c */
[----:B------:R-:W-:Y:S01]  /*4d20*/  IMAD R70, R70, 0x556, RZ ;  /* 0x0000055646467824 */ /* 0x000fe200078e02ff */
[----:B------:R-:W-:Y:S04]  /*4d30*/  BAR.SYNC.DEFER_BLOCKING 0x0 ;  /* 0x0000000000007b1d */ /* 0x000fe80000010000 */
[----:B------:R-:W-:-:S04]  /*4d40*/  SHF.R.U32.HI R70, RZ, 0x10, R70 ;  /* 0x00000010ff467819 */ /* 0x000fc80000011646 */
[----:B------:R-:W-:Y:S01]  /*4d50*/  PRMT R68, R70, 0x9910, RZ ;  /* 0x0000991046447816 */ /* 0x000fe200000000ff */
[----:B0-----:R-:W0:Y:S04]  /*4d60*/  LDC.64 R2, c[0x0][0x398] ;  /* 0x0000e600ff027b82 */ /* 0x001e280000000a00 */
[----:B------:R-:W-:-:S05]  /*4d70*/  IMAD R68, R68, 0x30, RZ ;  /* 0x0000003044447824 */ /* 0x000fca00078e02ff */
[----:B------:R-:W-:-:S04]  /*4d80*/  IADD3 R68, PT, PT, RZ, -R68, RZ ;  /* 0x80000044ff447210 */ /* 0x000fc80007ffe0ff */
[----:B------:R-:W-:Y:S01]  /*4d90*/  PRMT R67, R68, 0x7710, RZ ;  /* 0x0000771044437816 */ /* 0x000fe200000000ff */
[----:B------:R-:W2:Y:S03]  /*4da0*/  LDS.64 R64, [UR6+0xe0] ;  /* 0x0000e006ff407984 */ /* 0x000ea60008000a00 */
[----:B-----5:R-:W-:-:S04]  /*4db0*/  IADD3 R0, PT, PT, R67, R0, RZ ;  /* 0x0000000043007210 */ /* 0x020fc80007ffe0ff */
[----:B------:R-:W-:-:S04]  /*4dc0*/  SHF.L.U32 R0, R0, 0x1, RZ ;  /* 0x0000000100007819 */ /* 0x000fc800000006ff */
[----:B-1----:R-:W-:-:S05]  /*4dd0*/  LOP3.LUT R71, R0, 0xffff, RZ, 0xc0, !PT ;  /* 0x0000ffff00477812 */ /* 0x002fca00078ec0ff */
[----:B------:R1:W-:Y:S01]  /*4de0*/  STL [R1+0x10], R71 ;  /* 0x0000104701007387 */ /* 0x0003e20000100800 */
[----:B--2---:R-:W-:Y:S01]  /*4df0*/  FMUL.FTZ R69, R64, UR9 ;  /* 0x0000000940457c20 */ /* 0x004fe20008410000 */
[----:B------:R-:W-:Y:S01]  /*4e00*/  IADD3 R64, PT, PT, R71, UR10, RZ ;  /* 0x0000000a47407c10 */ /* 0x000fe2000fffe0ff */
[----:B------:R-:W2:Y:S03]  /*4e10*/  LDCU.U8 UR10, c[0x0][0x3fc] ;  /* 0x00007f80ff0a77ac */ /* 0x000ea60008000000 */
[----:B------:R-:W-:Y:S01]  /*4e20*/  R2UR UR6, R69 ;  /* 0x00000000450672ca */ /* 0x000fe200000e0000 */
[----:B0-----:R-:W-:Y:S01]  /*4e30*/  IMAD.WIDE R2, R64, 0x2, R2 ;  /* 0x0000000240027825 */ /* 0x001fe200078e0202 */
[----:B------:R-:W0:Y:S04]  /*4e40*/  LDC.64 R68, c[0x0][0x3a0] ;  /* 0x0000e800ff447b82 */ /* 0x000e280000000a00 */
[----:B------:R-:W3:Y:S07]  /*4e50*/  LDG.E.U16 R67, desc[UR12][R2.64] ;  /* 0x0000000c02437981 */ /* 0x000eee000c1e1500 */
[----:B------:R-:W-:Y:S01]  /*4e60*/  MOV R66, UR6 ;  /* 0x0000000600427c02 */ /* 0x000fe20008000f00 */
[----:B------:R-:W4:Y:S04]  /*4e70*/  LDG.E.U16 R3, desc[UR12][R2.64+0x2] ;  /* 0x0000020c02037981 */ /* 0x000f28000c1e1500 */
[----:B------:R-:W-:-:S04]  /*4e80*/  FMUL.FTZ R66, R66, UR6 ;  /* 0x0000000642427c20 */ /* 0x000fc80008410000 */
[----:B------:R-:W-:Y:S01]  /*4e90*/  FFMA.FTZ R66, R65, UR9, -R66 ;  /* 0x0000000941427c23 */ /* 0x000fe20008010842 */
[----:B0-----:R-:W-:-:S05]  /*4ea0*/  IMAD.WIDE R64, R64, 0x2, R68 ;  /* 0x0000000240407825 */ /* 0x001fca00078e0244 */
[----:B------:R-:W5:Y:S04]  /*4eb0*/  LDG.E.U16 R2, desc[UR12][R64.64] ;  /* 0x0000000c40027981 */ /* 0x000f68000c1e1500 */
[----:B------:R3:W5:Y:S01]  /*4ec0*/  LDG.E.U16 R0, desc[UR12][R64.64+0x2] ;  /* 0x0000020c40007981 */ /* 0x000762000c1e1500 */
        /* <DEDUP_REMOVED lines=13> */
[----:B-----5:R-:W-:Y:S02]  /*4fa0*/  SHF.L.U32 R2, R2, 0x10, RZ ;  /* 0x0000001002027819 */ /* 0x020fe400000006ff */
[----:B------:R-:W-:Y:S01]  /*4fb0*/  SHF.L.U32 R0, R0, 0x10, RZ ;  /* 0x0000001000007819 */ /* 0x000fe200000006ff */
[----:B-1----:R-:W-:Y:S06]  /*4fc0*/  BRA.U UP1, `(.L_x_4072) ;  /* 0x0000003101107547 */ /* 0x002fec000b800000 */
        /* <DEDUP_REMOVED lines=16> */
[----:B------:R-:W-:-:S05]  /*50d0*/  IMAD R68, R64, UR17, R68 ;  /* 0x0000001140447c24 */ /* 0x000fca000f8e0244 */
[----:B------:R-:W-:Y:S02]  /*50e0*/  IADD3 R67, PT, PT, R67, R68, RZ ;  /* 0x0000004443437210 */ /* 0x000fe40007ffe0ff */
[----:B-1----:R-:W-:-:S04]  /*50f0*/  LEA R68, P1, R66, UR14, 0x2 ;  /* 0x0000000e42447c11 */ /* 0x002fc8000f8210ff */
[----:B------:R-:W-:Y:S01]  /*5100*/  LEA.HI.X R69, R66, UR15, R67, 0x2, P1 ;  /* 0x0000000f42457c11 */ /* 0x000fe200088f1443 */
[----:B------:R-:W-:Y:S01]  /*5110*/  FMUL.FTZ R66, R76, UR7 ;  /* 0x000000074c427c20 */ /* 0x000fe20008410000 */
[----:B------:R-:W-:-:S03]  /*5120*/  FMUL.FTZ R67, R77, UR7 ;  /* 0x000000074d437c20 */ /* 0x000fc60008410000 */
[----:B------:R-:W-:Y:S01]  /*5130*/  FFMA.FTZ R66, R65, R66, R2 ;  /* 0x0000004241427223 */ /* 0x000fe20000010002 */
[----:B------:R-:W-:-:S05]  /*5140*/  FFMA.FTZ R67, R3, R67, R0 ;  /* 0x0000004303437223 */ /* 0x000fca0000010000 */
[----:B------:R0:W-:Y:S02]  /*5150*/  STG.E.64 desc[UR12][R68.64], R66 ;  /* 0x0000004244007986 */ /* 0x0001e4000c101b0c */
.L_x_4074:
[----:B------:R-:W-:Y:S05]  /*5160*/  BSYNC.RECONVERGENT B1 ;  /* 0x0000000000017941 */ /* 0x000fea0003800200 */
.L_x_4073:
        /* <DEDUP_REMOVED lines=22> */
[----:B------:R-:W-:Y:S01]  /*52d0*/  FFMA.FTZ R66, R65, R66, R2 ;  /* 0x0000004241427223 */ /* 0x000fe20000010002 */
[----:B------:R-:W-:-:S05]  /*52e0*/  FFMA.FTZ R67, R3, R67, R0 ;  /* 0x0000004303437223 */ /* 0x000fca0000010000 */
[----:B------:R0:W-:Y:S02]  /*52f0*/  STG.E.64 desc[UR12][R68.64], R66 ;  /* 0x0000004244007986 */ /* 0x0001e4000c101b0c */
.L_x_4076:
[----:B------:R-:W-:Y:S05]  /*5300*/  BSYNC.RECONVERGENT B1 ;  /* 0x0000000000017941 */ /* 0x000fea0003800200 */
.L_x_4075:
[----:B0-----:R-:W-:Y:S01]  /*5310*/  IADD3 R69, PT, PT, R64, 0x20, RZ ;  /* 0x0000002040457810 */ /* 0x001fe20007ffe0ff */
[----:B------:R-:W-:Y:S03]  /*5320*/  BSSY.RECONVERGENT B1, `(.L_x_4077) ;  /* 0x0000018000017945 */ /* 0x000fe60003800200 */
[----:B------:R-:W-:Y:S02]  /*5330*/  ISETP.GE.U32.AND P1, PT, R69, UR10, PT ;  /* 0x0000000a45007c0c */ /* 0x000fe4000bf26070 */
[----:B------:R-:W-:-:S04]  /*5340*/  SHF.R.S32.HI R66, RZ, 0x1f, R69 ;  /* 0x0000001fff427819 */ /* 0x000fc80000011445 */
[----:B------:R-:W-:-:S13]  /*5350*/  ISETP.GE.AND.EX P1, PT, R66, UR11, PT, P1 ;  /* 0x0000000b42007c0c */ /* 0x000fda000bf26310 */
[----:B------:R-:W-:Y:S05]  /*5360*/  @P1 BRA `(.L_x_4078) ;  /* 0x00000000004c1947 */ /* 0x000fea0003800000 */
[----:B------:R-:W2:Y:S01]  /*5370*/  LDL.LU R72, [R1+0x8] ;  /* 0x0000080001487983 */ /* 0x000ea20000300800 */
[----:B------:R-:W0:Y:S03]  /*5380*/  LDCU.64 UR14, c[0x0][0x3e0] ;  /* 0x00007c00ff0e77ac */ /* 0x000e260008000a00 */
[----:B------:R-:W3:Y:S01]  /*5390*/  LDL.LU R70, [R1+0xc] ;  /* 0x00000c0001467983 */ /* 0x000ee20000300800 */
[----:B------:R-:W1:Y:S01]  /*53a0*/  LDCU.64 UR16, c[0x0][0x380] ;  /* 0x00007000ff1077ac */ /* 0x000e620008000a00 */
[----:B------:R-:W-:Y:S01]  /*53b0*/  MOV R67, R7 ;  /* 0x0000000700437202 */ /* 0x000fe20000000f00 */
[----:B0-----:R-:W-:-:S04]  /*53c0*/  IMAD R66, R66, UR14, RZ ;  /* 0x0000000e42427c24 */ /* 0x001fc8000f8e02ff */
[----:B------:R-:W-:Y:S01]  /*53d0*/  IMAD R71, R69, UR15, R66 ;  /* 0x0000000f45477c24 */ /* 0x000fe2000f8e0242 */
[----:B------:R-:W-:-:S05]  /*53e0*/  MOV R66, R4 ;  /* 0x0000000400427202 */ /* 0x000fca0000000f00 */
        /* <DEDUP_REMOVED lines=11> */
.L_x_4078:
[----:B------:R-:W-:Y:S05]  /*54a0*/  BSYNC.RECONVERGENT B1 ;  /* 0x0000000000017941 */ /* 0x000fea0003800200 */
.L_x_4077:
        /* <DEDUP_REMOVED lines=26> */
[----:B------:R0:W-:Y:S02]  /*5650*/  STG.E.64 desc[UR12][R68.64], R66 ;  /* 0x0000004244007986 */ /* 0x0001e4000c101b0c */
.L_x_4080:
[----:B------:R-:W-:Y:S05]  /*5660*/  BSYNC.RECONVERGENT B1 ;  /* 0x0000000000017941 */ /* 0x000fea0003800200 */
.L_x_4079:
[----:B------:R-:W-:Y:S01]  /*5670*/  BSSY.RECONVERGENT B1, `(.L_x_4081) ;  /* 0x0000014000017945 */ /* 0x000fe20003800200 */
[----:B0-----:R-:W-:-:S03]  /*5680*/  IADD3 R66, PT, PT, R64, 0x50, RZ ;  /* 0x0000005040427810 */ /* 0x001fc60007ffe0ff */
        /* <DEDUP_REMOVED lines=18> */
.L_x_4082:
[----:B------:R-:W-:Y:S05]  /*57b0*/  BSYNC.RECONVERGENT B1 ;  /* 0x0000000000017941 */ /* 0x000fea0003800200 */
.L_x_4081:
[----:B------:R-:W-:Y:S01]  /*57c0*/  ISETP.GE.U32.AND P1, PT, R66, UR10, PT ;  /* 0x0000000a42007c0c */ /* 0x000fe2000bf26070 */
[----:B------:R-:W-:Y:S01]  /*57d0*/  BSSY.RECONVERGENT B1, `(.L_x_4083) ;  /* 0x000001d000017945 */ /* 0x000fe20003800200 */
[----:B0-----:R-:W-:Y:S02]  /*57e0*/  SHF.R.S32.HI R8, RZ, 0x1f, R66 ;  /* 0x0000001fff087819 */ /* 0x001fe40000011442 */
        /* <DEDUP_REMOVED lines=18> */
[----:B------:R-:W-:Y:S01]  /*5910*/  FFMA.FTZ R11, R3, R11, R0 ;  /* 0x0000000b030b7223 */ /* 0x000fe20000010000 */
[----:B0-----:R-:W-:-:S04]  /*5920*/  IMAD R69, R8, UR14, RZ ;  /* 0x0000000e08457c24 */ /* 0x001fc8000f8e02ff */
[----:B------:R-:W-:Y:S01]  /*5930*/  IMAD R71, R66, UR15, R69 ;  /* 0x0000000f42477c24 */ /* 0x000fe2000f8e0245 */
[----:B------:R-:W-:-:S03]  /*5940*/  MOV R69, R7 ;  /* 0x0000000700457202 */ /* 0x000fc60000000f00 */
[----:B------:R-:W-:-:S05]  /*5950*/  IMAD.WIDE.U32 R68, R66, UR14, R68 ;  /* 0x0000000e42447c25 */ /* 0x000fca000f8e0044 */
[----:B------:R-:W-:Y:S02]  /*5960*/  IADD3 R71, PT, PT, R69, R71, RZ ;  /* 0x0000004745477210 */ /* 0x000fe40007ffe0ff */
[----:B-1----:R-:W-:-:S04]  /*5970*/  LEA R70, P1, R68, UR16, 0x2 ;  /* 0x0000001044467c11 */ /* 0x002fc8000f8210ff */
[----:B------:R-:W-:-:S05]  /*5980*/  LEA.HI.X R71, R68, UR17, R71, 0x2, P1 ;  /* 0x0000001144477c11 */ /* 0x000fca00088f1447 */
[----:B------:R0:W-:Y:S04]  /*5990*/  STG.E.64 desc[UR12][R70.64], R10 ;  /* 0x0000000a46007986 */ /* 0x0001e8000c101b0c */
.L_x_4084:
[----:B------:R-:W-:Y:S05]  /*59a0*/  BSYNC.RECONVERGENT B1 ;  /* 0x0000000000017941 */ /* 0x000fea0003800200 */
.L_x_4083:
[----:B------:R-:W-:Y:S01]  /*59b0*/  BSSY.RECONVERGENT B1, `(.L_x_4085) ;  /* 0x0000015000017945 */ /* 0x000fe20003800200 */
[C---:B------:R-:W-:Y:S02]  /*59c0*/  IADD3 R66, PT, PT, R64.reuse, 0x80, RZ ;  /* 0x0000008040427810 */ /* 0x040fe40007ffe0ff */
[----:B------:R-:W-:Y:S01]  /*59d0*/  IADD3 R8, PT, PT, R64, 0x90, RZ ;  /* 0x0000009040087810 */ /* 0x000fe20007ffe0ff */
[----:B------:R-:W-:Y:S06]  /*59e0*/  @P2 BRA `(.L_x_4086) ;  /* 0x0000000000442947 */ /* 0x000fec0003800000 */
[----:B------:R-:W1:Y:S01]  /*59f0*/  LDCU.64 UR14, c[0x0][0x3e0] ;  /* 0x00007c00ff0e77ac */ /* 0x000e620008000a00 */
[----:B0-----:R-:W-:Y:S01]  /*5a00*/  MOV R11, R7 ;  /* 0x00000007000b7202 */ /* 0x001fe20000000f00 */
[----:B------:R-:W-:Y:S01]  /*5a10*/  FADD.FTZ R13, R13, -UR6 ;  /* 0x800000060d0d7e21 */ /* 0x000fe20008010000 */
[----:B------:R-:W0:Y:S01]  /*5a20*/  LDCU.64 UR16, c[0x0][0x380] ;  /* 0x00007000ff1077ac */ /* 0x000e220008000a00 */
[----:B-1----:R-:W-:-:S04]  /*5a30*/  IMAD R10, R73, UR14, RZ ;  /* 0x0000000e490a7c24 */ /* 0x002fc8000f8e02ff */
[----:B------:R-:W-:Y:S01]  /*5a40*/  IMAD R69, R9, UR15, R10 ;  /* 0x0000000f09457c24 */ /* 0x000fe2000f8e020a */
[----:B------:R-:W-:-:S05]  /*5a50*/  MOV R10, R4 ;  /* 0x00000004000a7202 */ /* 0x000fca0000000f00 */
[----:B------:R-:W-:-:S04]  /*5a60*/  IMAD.WIDE.U32 R10, R9, UR14, R10 ;  /* 0x0000000e090a7c25 */ /* 0x000fc8000f8e000a */
[----:B------:R-:W-:Y:S01]  /*5a70*/  FADD.FTZ R9, R12, -UR6 ;  /* 0x800000060c097e21 */ /* 0x000fe20008010000 */
[----:B------:R-:W-:-:S03]  /*5a80*/  IADD3 R69, PT, PT, R11, R69, RZ ;  /* 0x000000450b457210 */ /* 0x000fc60007ffe0ff */
[----:B------:R-:W-:Y:S01]  /*5a90*/  FMUL.FTZ R9, R9, UR7 ;  /* 0x0000000709097c20 */ /* 0x000fe20008410000 */
[----:B0-----:R-:W-:Y:S01]  /*5aa0*/  LEA R12, P1, R10, UR16, 0x2 ;  /* 0x000000100a0c7c11 */ /* 0x001fe2000f8210ff */
[----:B------:R-:W-:-:S03]  /*5ab0*/  FMUL.FTZ R11, R13, UR7 ;  /* 0x000000070d0b7c20 */ /* 0x000fc60008410000 */
[----:B------:R-:W-:Y:S01]  /*5ac0*/  LEA.HI.X R13, R10, UR17, R69, 0x2, P1 ;  /* 0x000000110a0d7c11 */ /* 0x000fe200088f1445 */
[----:B------:R-:W-:Y:S01]  /*5ad0*/  FFMA.FTZ R10, R65, R9, R2 ;  /* 0x00000009410a7223 */ /* 0x000fe20000010002 */
[----:B------:R-:W-:-:S05]  /*5ae0*/  FFMA.FTZ R11, R3, R11, R0 ;  /* 0x0000000b030b7223 */ /* 0x000fca0000010000 */
[----:B------:R1:W-:Y:S02]  /*5af0*/  STG.E.64 desc[UR12][R12.64], R10 ;  /* 0x0000000a0c007986 */ /* 0x0003e4000c101b0c */
.L_x_4086:
[----:B------:R-:W-:Y:S05]  /*5b00*/  BSYNC.RECONVERGENT B1 ;  /* 0x0000000000017941 */ /* 0x000fea0003800200 */
.L_x_4085:
        /* <DEDUP_REMOVED lines=19> */
.L_x_4088:
[----:B------:R-:W-:Y:S05]  /*5c40*/  BSYNC.RECONVERGENT B1 ;  /* 0x0000000000017941 */ /* 0x000fea0003800200 */
.L_x_4087:
[----:B------:R-:W-:Y:S01]  /*5c50*/  ISETP.GE.U32.AND P5, PT, R66, UR10, PT ;  /* 0x0000000a42007c0c */ /* 0x000fe2000bfa6070 */
[----:B------:R-:W-:Y:S01]  /*5c60*/  BSSY.RECONVERGENT B1, `(.L_x_4089) ;  /* 0x0000028000017945 */ /* 0x000fe20003800200 */
[----:B--2---:R-:W-:Y:S02]  /*5c70*/  SHF.R.S32.HI R14, RZ, 0x1f, R66 ;  /* 0x0000001fff0e7819 */ /* 0x004fe40000011442 */
[----:B------:R-:W-:Y:S02]  /*5c80*/  IADD3 R9, PT, PT, R64, 0xa0, RZ ;  /* 0x000000a040097810 */ /* 0x000fe40007ffe0ff */
[----:B------:R-:W-:Y:S02]  /*5c90*/  ISETP.GE.AND.EX P5, PT, R14, UR11, PT, P5 ;  /* 0x0000000b0e007c0c */ /* 0x000fe4000bfa6350 */
[C---:B01----:R-:W-:Y:S02]  /*5ca0*/  IADD3 R10, PT, PT, R64.reuse, 0xb0, RZ ;  /* 0x000000b0400a7810 */ /* 0x043fe40007ffe0ff */
        /* <DEDUP_REMOVED lines=35> */
.L_x_4090:
[----:B------:R-:W-:Y:S05]  /*5ee0*/  BSYNC.RECONVERGENT B1 ;  /* 0x0000000000017941 */ /* 0x000fea0003800200 */
.L_x_4089:
[----:B------:R-:W-:Y:S01]  /*5ef0*/  BSSY.RECONVERGENT B1, `(.L_x_4091) ;  /* 0x0000015000017945 */ /* 0x000fe20003800200 */
[C---:B0-----:R-:W-:Y:S02]  /*5f00*/  IADD3 R66, PT, PT, R64.reuse, 0xe0, RZ ;  /* 0x000000e040427810 */ /* 0x041fe40007ffe0ff */
        /* <DEDUP_REMOVED lines=8> */
[----:B------:R-:W-:Y:S01]  /*5f90*/  FMUL.FTZ R18, R18, UR7 ;  /* 0x0000000712127c20 */ /* 0x000fe20008410000 */
[----:B0-----:R-:W-:Y:S02]  /*5fa0*/  IMAD R71, R71, UR14, RZ ;  /* 0x0000000e47477c24 */ /* 0x001fe4000f8e02ff */
[----:B------:R-:W-:-:S04]  /*5fb0*/  IMAD.WIDE.U32 R14, R8, UR14, R14 ;  /* 0x0000000e080e7c25 */ /* 0x000fc8000f8e000e */
[----:B------:R-:W-:Y:S01]  /*5fc0*/  IMAD R71, R8, UR15, R71 ;  /* 0x0000000f08477c24 */ /* 0x000fe2000f8e0247 */
[----:B-1----:R-:W-:-:S04]  /*5fd0*/  LEA R16, P2, R14, UR16, 0x2 ;  /* 0x000000100e107c11 */ /* 0x002fc8000f8410ff */
[----:B------:R-:W-:Y:S01]  /*5fe0*/  IADD3 R71, PT, PT, R15, R71, RZ ;  /* 0x000000470f477210 */ /* 0x000fe20007ffe0ff */
[----:B------:R-:W-:-:S03]  /*5ff0*/  FMUL.FTZ R15, R19, UR7 ;  /* 0x00000007130f7c20 */ /* 0x000fc60008410000 */
[----:B------:R-:W-:Y:S01]  /*6000*/  LEA.HI.X R17, R14, UR17, R71, 0x2, P2 ;  /* 0x000000110e117c11 */ /* 0x000fe200090f1447 */
[----:B------:R-:W-:Y:S01]  /*6010*/  FFMA.FTZ R14, R65, R18, R2 ;  /* 0x00000012410e7223 */ /* 0x000fe20000010002 */
[----:B------:R-:W-:-:S05]  /*6020*/  FFMA.FTZ R15, R3, R15, R0 ;  /* 0x0000000f030f7223 */ /* 0x000fca0000010000 */
[----:B------:R0:W-:Y:S02]  /*6030*/  STG.E.64 desc[UR12][R16.64], R14 ;  /* 0x0000000e10007986 */ /* 0x0001e4000c101b0c */
.L_x_4092:
[----:B------:R-:W-:Y:S05]  /*6040*/  BSYNC.RECONVERGENT B1 ;  /* 0x0000000000017941 */ /* 0x000fea0003800200 */
.L_x_4091:
        /* <DEDUP_REMOVED lines=19> */
.L_x_4094:
[----:B------:R-:W-:Y:S05]  /*6180*/  BSYNC.RECONVERGENT B1 ;  /* 0x0000000000017941 */ /* 0x000fea0003800200 */
.L_x_4093:
        /* <DEDUP_REMOVED lines=8> */
[----:B0-----:R-:W-:-:S03]  /*6210*/  FMUL.FTZ R16, R22, UR7 ;  /* 0x0000000716107c20 */ /* 0x001fc60008410000 */
[----:B------:R-:W-:Y:S01]  /*6220*/  FMUL.FTZ R17, R23, UR7 ;  /* 0x0000000717117c20 */ /* 0x000fe20008410000 */
[----:B------:R-:W-:-:S03]  /*6230*/  FFMA.FTZ R16, R65, R16, R2 ;  /* 0x0000001041107223 */ /* 0x000fc60000010002 */
[----:B------:R-:W-:Y:S01]  /*6240*/  FFMA.FTZ R17, R3, R17, R0 ;  /* 0x0000001103117223 */ /* 0x000fe20000010000 */
[----:B--2---:R-:W-:Y:S02]  /*6250*/  IMAD R13, R70, UR14, RZ ;  /* 0x0000000e460d7c24 */ /* 0x004fe4000f8e02ff */
[----:B------:R-:W-:-:S04]  /*6260*/  IMAD.WIDE.U32 R8, R10, UR14, R8 ;  /* 0x0000000e0a087c25 */ /* 0x000fc8000f8e0008 */
[----:B------:R-:W-:Y:S01]  /*6270*/  IMAD R13, R10, UR15, R13 ;  /* 0x0000000f0a0d7c24 */ /* 0x000fe2000f8e020d */
[----:B-1----:R-:W-:-:S04]  /*6280*/  LEA R14, P1, R8, UR16, 0x2 ;  /* 0x00000010080e7c11 */ /* 0x002fc8000f8210ff */
[----:B------:R-:W-:-:S04]  /*6290*/  IADD3 R13, PT, PT, R9, R13, RZ ;  /* 0x0000000d090d7210 */ /* 0x000fc80007ffe0ff */
[----:B------:R-:W-:-:S05]  /*62a0*/  LEA.HI.X R15, R8, UR17, R13, 0x2, P1 ;  /* 0x00000011080f7c11 */ /* 0x000fca00088f140d */
[----:B------:R2:W-:Y:S02]  /*62b0*/  STG.E.64 desc[UR12][R14.64], R16 ;  /* 0x000000100e007986 */ /* 0x0005e4000c101b0c */
.L_x_4096:
[----:B------:R-:W-:Y:S05]  /*62c0*/  BSYNC.RECONVERGENT B1 ;  /* 0x0000000000017941 */ /* 0x000fea0003800200 */
.L_x_4095:
        /* <DEDUP_REMOVED lines=19> */
.L_x_4098:
[----:B------:R-:W-:Y:S05]  /*6400*/  BSYNC.RECONVERGENT B1 ;  /* 0x0000000000017941 */ /* 0x000fea0003800200 */
.L_x_4097:
[----:B------:R-:W-:Y:S04]  /*6410*/  BSSY.RECONVERGENT B1, `(.L_x_4099) ;  /* 0x0000013000017945 */ /* 0x000fe80003800200 */
[----:B------:R-:W-:Y:S05]  /*6420*/  @P4 BRA `(.L_x_4100) ;  /* 0x0000000000444947 */ /* 0x000fea0003800000 */
[----:B------:R-:W4:Y:S01]  /*6430*/  LDCU.64 UR14, c[0x0][0x3e0] ;  /* 0x00007c00ff0e77ac */ /* 0x000f220008000a00 */
[----:B-1----:R-:W-:Y:S01]  /*6440*/  MOV R8, R4 ;  /* 0x0000000400087202 */ /* 0x002fe20000000f00 */
[----:B------:R-:W-:Y:S01]  /*6450*/  FADD.FTZ R26, R26, -UR6 ;  /* 0x800000061a1a7e21 */ /* 0x000fe20008010000 */
[----:B------:R-:W-:Y:S01]  /*6460*/  MOV R9, R7 ;  /* 0x0000000700097202 */ /* 0x000fe20000000f00 */
[----:B------:R-:W3:Y:S01]  /*6470*/  LDCU.64 UR16, c[0x0][0x380] ;  /* 0x00007000ff1077ac */ /* 0x000ee20008000a00 */
        /* <DEDUP_REMOVED lines=8> */
[----:B---3--:R-:W-:-:S04]  /*6500*/  LEA R10, P1, R8, UR16, 0x2 ;  /* 0x00000010080a7c11 */ /* 0x008fc8000f8210ff */
[----:B------:R-:W-:-:S04]  /*6510*/  IADD3 R69, PT, PT, R9, R69, RZ ;  /* 0x0000004509457210 */ /* 0x000fc80007ffe0ff */
[----:B------:R-:W-:-:S05]  /*6520*/  LEA.HI.X R11, R8, UR17, R69, 0x2, P1 ;  /* 0x00000011080b7c11 */ /* 0x000fca00088f1445 */
[----:B------:R4:W-:Y:S02]  /*6530*/  STG.E.64 desc[UR12][R10.64], R26 ;  /* 0x0000001a0a007986 */ /* 0x0009e4000c101b0c */
.L_x_4100:
[----:B------:R-:W-:Y:S05]  /*6540*/  BSYNC.RECONVERGENT B1 ;  /* 0x0000000000017941 */ /* 0x000fea0003800200 */
.L_x_4099:
[----:B------:R-:W-:Y:S01]  /*6550*/  ISETP.GE.U32.AND P5, PT, R66, UR10, PT ;  /* 0x0000000a42007c0c */ /* 0x000fe2000bfa6070 */
[----:B------:R-:W-:Y:S01]  /*6560*/  BSSY.RECONVERGENT B1, `(.L_x_4101) ;  /* 0x000002a000017945 */ /* 0x000fe20003800200 */
[----:B-1----:R-:W-:Y:S02]  /*6570*/  SHF.R.S32.HI R8, RZ, 0x1f, R66 ;  /* 0x0000001fff087819 */ /* 0x002fe40000011442 */
[----:B------:R-:W-:Y:S02]  /*6580*/  IADD3 R22, PT, PT, R64, 0x100, RZ ;  /* 0x0000010040167810 */ /* 0x000fe40007ffe0ff */
[----:B------:R-:W-:Y:S02]  /*6590*/  ISETP.GE.AND.EX P5, PT, R8, UR11, PT, P5 ;  /* 0x0000000b08007c0c */ /* 0x000fe4000bfa6350 */
[C---:B0-2---:R-:W-:Y:S02]  /*65a0*/  IADD3 R16, PT, PT, R64.reuse, 0x110, RZ ;  /* 0x0000011040107810 */ /* 0x045fe40007ffe0ff */
[----:B------:R-:W-:-:S02]  /*65b0*/  IADD3 R17, PT, PT, R64, 0x120, RZ ;  /* 0x0000012040117810 */ /* 0x000fc40007ffe0ff */
[----:B------:R-:W-:Y:S02]  /*65c0*/  IADD3 R18, PT, PT, R64, 0x130, RZ ;  /* 0x0000013040127810 */ /* 0x000fe40007ffe0ff */
[----:B------:R-:W-:Y:S02]  /*65d0*/  ISETP.GE.U32.AND P2, PT, R67, UR10, PT ;  /* 0x0000000a43007c0c */ /* 0x000fe4000bf46070 */
[----:B------:R-:W-:Y:S02]  /*65e0*/  ISETP.GE.U32.AND P1, PT, R22, UR10, PT ;  /* 0x0000000a16007c0c */ /* 0x000fe4000bf26070 */
[----:B------:R-:W-:Y:S02]  /*65f0*/  ISETP.GE.U32.AND P6, PT, R16, UR10, PT ;  /* 0x0000000a10007c0c */ /* 0x000fe4000bfc6070 */
[----:B------:R-:W-:Y:S02]  /*6600*/  ISETP.GE.U32.AND P3, PT, R17, UR10, PT ;  /* 0x0000000a11007c0c */ /* 0x000fe4000bf66070 */
[----:B------:R-:W-:-:S02]  /*6610*/  ISETP.GE.U32.AND P4, PT, R18, UR10, PT ;  /* 0x0000000a12007c0c */ /* 0x000fc4000bf86070 */
[----:B---3--:R-:W-:Y:S02]  /*6620*/  SHF.R.S32.HI R24, RZ, 0x1f, R67 ;  /* 0x0000001fff187819 */ /* 0x008fe40000011443 */
        /* <DEDUP_REMOVED lines=12> */
[----:B------:R-:W4:Y:S01]  /*66f0*/  LDCU.64 UR14, c[0x0][0x3e0] ;  /* 0x00007c00ff0e77ac */ /* 0x000f220008000a00 */
[----:B------:R-:W-:Y:S01]  /*6700*/  MOV R9, R7 ;  /* 0x0000000700097202 */ /* 0x000fe20000000f00 */
[----:B------:R-:W-:Y:S01]  /*6710*/  FADD.FTZ R28, R28, -UR6 ;  /* 0x800000061c1c7e21 */ /* 0x000fe20008010000 */
[----:B------:R-:W-:Y:S01]  /*6720*/  FADD.FTZ R29, R29, -UR6 ;  /* 0x800000061d1d7e21 */ /* 0x000fe20008010000 */
[----:B------:R-:W0:Y:S02]  /*6730*/  LDCU.64 UR16, c[0x0][0x380] ;  /* 0x00007000ff1077ac */ /* 0x000e240008000a00 */
[----:B------:R-:W-:Y:S01]  /*6740*/  FMUL.FTZ R12, R28, UR7 ;  /* 0x000000071c0c7c20 */ /* 0x000fe20008410000 */
[----:B------:R-:W-:-:S03]  /*6750*/  FMUL.FTZ R13, R29, UR7 ;  /* 0x000000071d0d7c20 */ /* 0x000fc60008410000 */
[----:B------:R-:W-:Y:S01]  /*6760*/  FFMA.FTZ R12, R65, R12, R2 ;  /* 0x0000000c410c7223 */ /* 0x000fe20000010002 */
[----:B------:R-:W-:Y:S01]  /*6770*/  FFMA.FTZ R13, R3, R13, R0 ;  /* 0x0000000d030d7223 */ /* 0x000fe20000010000 */
[----:B----4-:R-:W-:Y:S01]  /*6780*/  IMAD R11, R8, UR14, RZ ;  /* 0x0000000e080b7c24 */ /* 0x010fe2000f8e02ff */
[----:B------:R-:W-:-:S03]  /*6790*/  MOV R8, R4 ;  /* 0x0000000400087202 */ /* 0x000fc60000000f00 */
[C---:B------:R-:W-:Y:S02]  /*67a0*/  IMAD R11, R66.reuse, UR15, R11 ;  /* 0x0000000f420b7c24 */ /* 0x040fe4000f8e020b */
[----:B------:R-:W-:-:S03]  /*67b0*/  IMAD.WIDE.U32 R8, R66, UR14, R8 ;  /* 0x0000000e42087c25 */ /* 0x000fc6000f8e0008 */
[----:B0-----:R-:W-:Y:S02]  /*67c0*/  LEA R10, P5, R8, UR16, 0x2 ;  /* 0x00000010080a7c11 */ /* 0x001fe4000f8a10ff */
[----:B------:R-:W-:-:S04]  /*67d0*/  IADD3 R11, PT, PT, R9, R11, RZ ;  /* 0x0000000b090b7210 */ /* 0x000fc80007ffe0ff */
[----:B------:R-:W-:-:S05]  /*67e0*/  LEA.HI.X R11, R8, UR17, R11, 0x2, P5 ;  /* 0x00000011080b7c11 */ /* 0x000fca000a8f140b */
[----:B------:R0:W-:Y:S02]  /*67f0*/  STG.E.64 desc[UR12][R10.64], R12 ;  /* 0x0000000c0a007986 */ /* 0x0001e4000c101b0c */
.L_x_4102:
[----:B------:R-:W-:Y:S05]  /*6800*/  BSYNC.RECONVERGENT B1 ;  /* 0x0000000000017941 */ /* 0x000fea0003800200 */
.L_x_4101:
[----:B------:R-:W-:Y:S04]  /*6810*/  BSSY.RECONVERGENT B1, `(.L_x_4103) ;  /* 0x0000013000017945 */ /* 0x000fe80003800200 */
[----:B------:R-:W-:Y:S05]  /*6820*/  @P2 BRA `(.L_x_4104) ;  /* 0x0000000000442947 */ /* 0x000fea0003800000 */
[----:B------:R-:W1:Y:S01]  /*6830*/  LDCU.64 UR14, c[0x0][0x3e0] ;  /* 0x00007c00ff0e77ac */ /* 0x000e620008000a00 */
[----:B------:R-:W-:Y:S01]  /*6840*/  MOV R8, R4 ;  /* 0x0000000400087202 */ /* 0x000fe20000000f00 */
[----:B------:R-:W-:Y:S01]  /*6850*/  FADD.FTZ R30, R30, -UR6 ;  /* 0x800000061e1e7e21 */ /* 0x000fe20008010000 */
[----:B------:R-:W-:Y:S01]  /*6860*/  MOV R9, R7 ;  /* 0x0000000700097202 */ /* 0x000fe20000000f00 */
[----:B------:R-:W4:Y:S01]  /*6870*/  LDCU.64 UR16, c[0x0][0x380] ;  /* 0x00007000ff1077ac */ /* 0x000f220008000a00 */
[----:B------:R-:W-:Y:S01]  /*6880*/  FADD.FTZ R31, R31, -UR6 ;  /* 0x800000061f1f7e21 */ /* 0x000fe20008010000 */
[----:B0-----:R-:W-:-:S03]  /*6890*/  FMUL.FTZ R12, R30, UR7 ;  /* 0x000000071e0c7c20 */ /* 0x001fc60008410000 */
[----:B------:R-:W-:Y:S01]  /*68a0*/  FMUL.FTZ R13, R31, UR7 ;  /* 0x000000071f0d7c20 */ /* 0x000fe20008410000 */
[----:B------:R-:W-:-:S03]  /*68b0*/  FFMA.FTZ R12, R65, R12, R2 ;  /* 0x0000000c410c7223 */ /* 0x000fc60000010002 */
[----:B------:R-:W-:Y:S01]  /*68c0*/  FFMA.FTZ R13, R3, R13, R0 ;  /* 0x0000000d030d7223 */ /* 0x000fe20000010000 */
[----:B-1----:R-:W-:Y:S02]  /*68d0*/  IMAD R24, R24, UR14, RZ ;  /* 0x0000000e18187c24 */ /* 0x002fe4000f8e02ff */
[----:B------:R-:W-:-:S04]  /*68e0*/  IMAD.WIDE.U32 R8, R67, UR14, R8 ;  /* 0x0000000e43087c25 */ /* 0x000fc8000f8e0008 */
[----:B------:R-:W-:Y:S01]  /*68f0*/  IMAD R67, R67, UR15, R24 ;  /* 0x0000000f43437c24 */ /* 0x000fe2000f8e0218 */
[----:B----4-:R-:W-:-:S04]  /*6900*/  LEA R10, P2, R8, UR16, 0x2 ;  /* 0x00000010080a7c11 */ /* 0x010fc8000f8410ff */
[----:B------:R-:W-:-:S04]  /*6910*/  IADD3 R67, PT, PT, R9, R67, RZ ;  /* 0x0000004309437210 */ /* 0x000fc80007ffe0ff */
[----:B------:R-:W-:-:S05]  /*6920*/  LEA.HI.X R11, R8, UR17, R67, 0x2, P2 ;  /* 0x00000011080b7c11 */ /* 0x000fca00090f1443 */
[----:B------:R1:W-:Y:S02]  /*6930*/  STG.E.64 desc[UR12][R10.64], R12 ;  /* 0x0000000c0a007986 */ /* 0x0003e4000c101b0c */
.L_x_4104:
[----:B------:R-:W-:Y:S05]  /*6940*/  BSYNC.RECONVERGENT B1 ;  /* 0x0000000000017941 */ /* 0x000fea0003800200 */
.L_x_4103:
[----:B------:R-:W-:Y:S04]  /*6950*/  BSSY.RECONVERGENT B1, `(.L_x_4105) ;  /* 0x0000013000017945 */ /* 0x000fe80003800200 */
[----:B------:R-:W-:Y:S05]  /*6960*/  @P1 BRA `(.L_x_4106) ;  /* 0x0000000000441947 */ /* 0x000fea0003800000 */
[----:B------:R-:W2:Y:S01]  /*6970*/  LDCU.64 UR14, c[0x0][0x3e0] ;  /* 0x00007c00ff0e77ac */ /* 0x000ea20008000a00 */
[----:B------:R-:W-:Y:S01]  /*6980*/  MOV R8, R4 ;  /* 0x0000000400087202 */ /* 0x000fe20000000f00 */
        /* <DEDUP_REMOVED lines=11> */
[----:B01--4-:R-:W-:-:S04]  /*6a40*/  LEA R10, P1, R8, UR16, 0x2 ;  /* 0x00000010080a7c11 */ /* 0x013fc8000f8210ff */
[----:B------:R-:W-:-:S04]  /*6a50*/  IADD3 R23, PT, PT, R9, R23, RZ ;  /* 0x0000001709177210 */ /* 0x000fc80007ffe0ff */
[----:B------:R-:W-:-:S05]  /*6a60*/  LEA.HI.X R11, R8, UR17, R23, 0x2, P1 ;  /* 0x00000011080b7c11 */ /* 0x000fca00088f1417 */
[----:B------:R2:W-:Y:S02]  /*6a70*/  STG.E.64 desc[UR12][R10.64], R32 ;  /* 0x000000200a007986 */ /* 0x0005e4000c101b0c */
.L_x_4106:
[----:B------:R-:W-:Y:S05]  /*6a80*/  BSYNC.RECONVERGENT B1 ;  /* 0x0000000000017941 */ /* 0x000fea0003800200 */
.L_x_4105:
[----:B------:R-:W-:Y:S04]  /*6a90*/  BSSY.RECONVERGENT B1, `(.L_x_4107) ;  /* 0x0000013000017945 */ /* 0x000fe80003800200 */
[----:B------:R-:W-:Y:S05]  /*6aa0*/  @P6 BRA `(.L_x_4108) ;  /* 0x0000000000446947 */ /* 0x000fea0003800000 */
[----:B------:R-:W3:Y:S01]  /*6ab0*/  LDCU.64 UR14, c[0x0][0x3e0] ;  /* 0x00007c00ff0e77ac */ /* 0x000ee20008000a00 */
        /* <DEDUP_REMOVED lines=12> */
[----:B012-4-:R-:W-:-:S04]  /*6b80*/  LEA R10, P1, R8, UR16, 0x2 ;  /* 0x00000010080a7c11 */ /* 0x017fc8000f8210ff */
[----:B------:R-:W-:-:S04]  /*6b90*/  IADD3 R19, PT, PT, R9, R19, RZ ;  /* 0x0000001309137210 */ /* 0x000fc80007ffe0ff */
[----:B------:R-:W-:-:S05]  /*6ba0*/  LEA.HI.X R11, R8, UR17, R19, 0x2, P1 ;  /* 0x00000011080b7c11 */ /* 0x000fca00088f1413 */
[----:B------:R3:W-:Y:S02]  /*6bb0*/  STG.E.64 desc[UR12][R10.64], R34 ;  /* 0x000000220a007986 */ /* 0x0007e4000c101b0c */
.L_x_4108:
[----:B------:R-:W-:Y:S05]  /*6bc0*/  BSYNC.RECONVERGENT B1 ;  /* 0x0000000000017941 */ /* 0x000fea0003800200 */
.L_x_4107:
[----:B------:R-:W-:Y:S04]  /*6bd0*/  BSSY.RECONVERGENT B1, `(.L_x_4109) ;  /* 0x0000013000017945 */ /* 0x000fe80003800200 */
[----:B------:R-:W-:Y:S05]  /*6be0*/  @P3 BRA `(.L_x_4110) ;  /* 0x0000000000443947 */ /* 0x000fea0003800000 */
[----:B------:R-:W5:Y:S01]  /*6bf0*/  LDCU.64 UR14, c[0x0][0x3e0] ;  /* 0x00007c00ff0e77ac */ /* 0x000f620008000a00 */
        /* <DEDUP_REMOVED lines=9> */
[----:B-----5:R-:W-:Y:S02]  /*6c90*/  IMAD R20, R20, UR14, RZ ;  /* 0x0000000e14147c24 */ /* 0x020fe4000f8e02ff */
[----:B01234-:R-:W-:-:S04]  /*6ca0*/  IMAD.WIDE.U32 R10, R17, UR14, R8 ;  /* 0x0000000e110a7c25 */ /* 0x01ffc8000f8e0008 */
[----:B------:R-:W-:Y:S01]  /*6cb0*/  IMAD R17, R17, UR15, R20 ;  /* 0x0000000f11117c24 */ /* 0x000fe2000f8e0214 */
[----:B------:R-:W-:-:S04]  /*6cc0*/  LEA R8, P1, R10, UR16, 0x2 ;  /* 0x000000100a087c11 */ /* 0x000fc8000f8210ff */
[----:B------:R-:W-:-:S04]  /*6cd0*/  IADD3 R17, PT, PT, R11, R17, RZ ;  /* 0x000000110b117210 */ /* 0x000fc80007ffe0ff */
[----:B------:R-:W-:-:S05]  /*6ce0*/  LEA.HI.X R9, R10, UR17, R17, 0x2, P1 ;  /* 0x000000110a097c11 */ /* 0x000fca00088f1411 */
[----:B------:R0:W-:Y:S02]  /*6cf0*/  STG.E.64 desc[UR12][R8.64], R36 ;  /* 0x0000002408007986 */ /* 0x0001e4000c101b0c */
.L_x_4110:
[----:B------:R-:W-:Y:S05]  /*6d00*/  BSYNC.RECONVERGENT B1 ;  /* 0x0000000000017941 */ /* 0x000fea0003800200 */
.L_x_4109:
[----:B------:R-:W-:Y:S04]  /*6d10*/  BSSY.RECONVERGENT B1, `(.L_x_4111) ;  /* 0x0000013000017945 */ /* 0x000fe80003800200 */
[----:B------:R-:W-:Y:S05]  /*6d20*/  @P4 BRA `(.L_x_4112) ;  /* 0x0000000000444947 */ /* 0x000fea0003800000 */
[----:B------:R-:W5:Y:S01]  /*6d30*/  LDCU.64 UR14, c[0x0][0x3e0] ;  /* 0x00007c00ff0e77ac */ /* 0x000f620008000a00 */
        /* <DEDUP_REMOVED lines=10> */
[----:B-1234-:R-:W-:-:S04]  /*6de0*/  IMAD.WIDE.U32 R10, R18, UR14, R8 ;  /* 0x0000000e120a7c25 */ /* 0x01efc8000f8e0008 */
[----:B------:R-:W-:Y:S01]  /*6df0*/  IMAD R21, R18, UR15, R21 ;  /* 0x0000000f12157c24 */ /* 0x000fe2000f8e0215 */
[----:B0-----:R-:W-:-:S04]  /*6e00*/  LEA R8, P1, R10, UR16, 0x2 ;  /* 0x000000100a087c11 */ /* 0x001fc8000f8210ff */
[----:B------:R-:W-:-:S04]  /*6e10*/  IADD3 R21, PT, PT, R11, R21, RZ ;  /* 0x000000150b157210 */ /* 0x000fc80007ffe0ff */
[----:B------:R-:W-:-:S05]  /*6e20*/  LEA.HI.X R9, R10, UR17, R21, 0x2, P1 ;  /* 0x000000110a097c11 */ /* 0x000fca00088f1415 */
[----:B------:R0:W-:Y:S02]  /*6e30*/  STG.E.64 desc[UR12][R8.64], R38 ;  /* 0x0000002608007986 */ /* 0x0001e4000c101b0c */
.L_x_4112:
[----:B------:R-:W-:Y:S05]  /*6e40*/  BSYNC.RECONVERGENT B1 ;  /* 0x0000000000017941 */ /* 0x000fea0003800200 */
.L_x_4111:
[----:B------:R-:W-:Y:S01]  /*6e50*/  ISETP.GE.U32.AND P5, PT, R14, UR10, PT ;  /* 0x0000000a0e007c0c */ /* 0x000fe2000bfa6070 */
[----:B------:R-:W-:Y:S01]  /*6e60*/  BSSY.RECONVERGENT B1, `(.L_x_4113) ;  /* 0x000002a000017945 */ /* 0x000fe20003800200 */
[----:B------:R-:W-:Y:S02]  /*6e70*/  SHF.R.S32.HI R16, RZ, 0x1f, R14 ;  /* 0x0000001fff107819 */ /* 0x000fe4000001140e */
[----:B------:R-:W-:Y:S02]  /*6e80*/  IADD3 R20, PT, PT, R64, 0x160, RZ ;  /* 0x0000016040147810 */ /* 0x000fe40007ffe0ff */
[----:B------:R-:W-:Y:S02]  /*6e90*/  ISETP.GE.AND.EX P5, PT, R16, UR11, PT, P5 ;  /* 0x0000000b10007c0c */ /* 0x000fe4000bfa6350 */
[C---:B------:R-:W-:Y:S02]  /*6ea0*/  IADD3 R18, PT, PT, R64.reuse, 0x170, RZ ;  /* 0x0000017040127810 */ /* 0x040fe40007ffe0ff */
[----:B01----:R-:W-:-:S02]  /*6eb0*/  IADD3 R12, PT, PT, R64, 0x180, RZ ;  /* 0x00000180400c7810 */ /* 0x003fc40007ffe0ff */
[----:B--234-:R-:W-:Y:S02]  /*6ec0*/  IADD3 R10, PT, PT, R64, 0x190, RZ ;  /* 0x00000190400a7810 */ /* 0x01cfe40007ffe0ff */
        /* <DEDUP_REMOVED lines=35> */
.L_x_4114:
[----:B------:R-:W-:Y:S05]  /*7100*/  BSYNC.RECONVERGENT B1 ;  /* 0x0000000000017941 */ /* 0x000fea0003800200 */
.L_x_4113:
        /* <DEDUP_REMOVED lines=15> */
[----:B--2---:R-:W-:-:S04]  /*7200*/  LEA R14, P2, R16, UR16, 0x2 ;  /* 0x00000010100e7c11 */ /* 0x004fc8000f8410ff */
[----:B------:R-:W-:-:S04]  /*7210*/  IADD3 R15, PT, PT, R17, R15, RZ ;  /* 0x0000000f110f7210 */ /* 0x000fc80007ffe0ff */
[----:B------:R-:W-:-:S05]  /*7220*/  LEA.HI.X R15, R16, UR17, R15, 0x2, P2 ;  /* 0x00000011100f7c11 */ /* 0x000fca00090f140f */
[----:B------:R1:W-:Y:S02]  /*7230*/  STG.E.64 desc[UR12][R14.64], R42 ;  /* 0x0000002a0e007986 */ /* 0x0003e4000c101b0c */
.L_x_4116:
[----:B------:R-:W-:Y:S05]  /*7240*/  BSYNC.RECONVERGENT B1 ;  /* 0x0000000000017941 */ /* 0x000fea0003800200 */
.L_x_4115:
        /* <DEDUP_REMOVED lines=19> */
.L_x_4118:
[----:B------:R-:W-:Y:S05]  /*7380*/  BSYNC.RECONVERGENT B1 ;  /* 0x0000000000017941 */ /* 0x000fea0003800200 */
.L_x_4117:
        /* <DEDUP_REMOVED lines=19> */
.L_x_4120:
[----:B------:R-:W-:Y:S05]  /*74c0*/  BSYNC.RECONVERGENT B1 ;  /* 0x0000000000017941 */ /* 0x000fea0003800200 */
.L_x_4119:
        /* <DEDUP_REMOVED lines=19> */
.L_x_4122:
[----:B------:R-:W-:Y:S05]  /*7600*/  BSYNC.RECONVERGENT B1 ;  /* 0x0000000000017941 */ /* 0x000fea0003800200 */
.L_x_4121:
[----:B------:R-:W-:Y:S04]  /*7610*/  BSSY.RECONVERGENT B1, `(.L_x_4123) ;  /* 0x0000013000017945 */ /* 0x000fe80003800200 */
[----:B------:R-:W-:Y:S05]  /*7620*/  @P4 BRA `(.L_x_4124) ;  /* 0x0000000000444947 */ /* 0x000fea0003800000 */
[----:B------:R-:W5:Y:S01]  /*7630*/  LDCU.64 UR14, c[0x0][0x3e0] ;  /* 0x00007c00ff0e77ac */ /* 0x000f620008000a00 */
[----:B----4-:R-:W-:Y:S01]  /*7640*/  MOV R12, R4 ;  /* 0x00000004000c7202 */ /* 0x010fe20000000f00 */
[----:B------:R-:W-:Y:S01]  /*7650*/  FADD.FTZ R50, R50, -UR6 ;  /* 0x8000000632327e21 */ /* 0x000fe20008010000 */
[----:B------:R-:W-:Y:S01]  /*7660*/  MOV R13, R7 ;  /* 0x00000007000d7202 */ /* 0x000fe20000000f00 */
[----:B------:R-:W4:Y:S01]  /*7670*/  LDCU.64 UR16, c[0x0][0x380] ;  /* 0x00007000ff1077ac */ /* 0x000f220008000a00 */
        /* <DEDUP_REMOVED lines=8> */
[----:B----4-:R-:W-:-:S04]  /*7700*/  LEA R10, P1, R12, UR16, 0x2 ;  /* 0x000000100c0a7c11 */ /* 0x010fc8000f8210ff */
[----:B------:R-:W-:-:S04]  /*7710*/  IADD3 R11, PT, PT, R13, R11, RZ ;  /* 0x0000000b0d0b7210 */ /* 0x000fc80007ffe0ff */
[----:B------:R-:W-:-:S05]  /*7720*/  LEA.HI.X R11, R12, UR17, R11, 0x2, P1 ;  /* 0x000000110c0b7c11 */ /* 0x000fca00088f140b */
[----:B------:R4:W-:Y:S02]  /*7730*/  STG.E.64 desc[UR12][R10.64], R50 ;  /* 0x000000320a007986 */ /* 0x0009e4000c101b0c */
.L_x_4124:
[----:B------:R-:W-:Y:S05]  /*7740*/  BSYNC.RECONVERGENT B1 ;  /* 0x0000000000017941 */ /* 0x000fea0003800200 */
.L_x_4123:
[----:B------:R-:W-:Y:S01]  /*7750*/  ISETP.GE.U32.AND P5, PT, R9, UR10, PT ;  /* 0x0000000a09007c0c */ /* 0x000fe2000bfa6070 */
[----:B------:R-:W-:Y:S01]  /*7760*/  BSSY.RECONVERGENT B1, `(.L_x_4125) ;  /* 0x0000028000017945 */ /* 0x000fe20003800200 */
[----:B-123--:R-:W-:Y:S02]  /*7770*/  SHF.R.S32.HI R15, RZ, 0x1f, R9 ;  /* 0x0000001fff0f7819 */ /* 0x00efe40000011409 */
[C---:B0-----:R-:W-:Y:S02]  /*7780*/  IADD3 R23, PT, PT, R64.reuse, 0x1c0, RZ ;  /* 0x000001c040177810 */ /* 0x041fe40007ffe0ff */
[----:B------:R-:W-:Y:S02]  /*7790*/  ISETP.GE.AND.EX P5, PT, R15, UR11, PT, P5 ;  /* 0x0000000b0f007c0c */ /* 0x000fe4000bfa6350 */
[C---:B----4-:R-:W-:Y:S02]  /*77a0*/  IADD3 R13, PT, PT, R64.reuse, 0x1d0, RZ ;  /* 0x000001d0400d7810 */ /* 0x050fe40007ffe0ff */
        /* <DEDUP_REMOVED lines=35> */
.L_x_4126:
[----:B------:R-:W-:Y:S05]  /*79e0*/  BSYNC.RECONVERGENT B1 ;  /* 0x0000000000017941 */ /* 0x000fea0003800200 */
.L_x_4125:
        /* <DEDUP_REMOVED lines=19> */
.L_x_4128:
[----:B------:R-:W-:Y:S05]  /*7b20*/  BSYNC.RECONVERGENT B1 ;  /* 0x0000000000017941 */ /* 0x000fea0003800200 */
.L_x_4127:
        /* <DEDUP_REMOVED lines=13> */
[----:B0-----:R-:W-:-:S04]  /*7c00*/  IMAD.WIDE.U32 R16, R23, UR14, R8 ;  /* 0x0000000e17107c25 */ /* 0x001fc8000f8e0008 */
[----:B------:R-:W-:Y:S01]  /*7c10*/  IMAD R23, R23, UR15, R22 ;  /* 0x0000000f17177c24 */ /* 0x000fe2000f8e0216 */
[----:B-1----:R-:W-:-:S04]  /*7c20*/  LEA R8, P1, R16, UR16, 0x2 ;  /* 0x0000001010087c11 */ /* 0x002fc8000f8210ff */
[----:B------:R-:W-:-:S04]  /*7c30*/  IADD3 R23, PT, PT, R17, R23, RZ ;  /* 0x0000001711177210 */ /* 0x000fc80007ffe0ff */
[----:B------:R-:W-:-:S05]  /*7c40*/  LEA.HI.X R9, R16, UR17, R23, 0x2, P1 ;  /* 0x0000001110097c11 */ /* 0x000fca00088f1417 */
[----:B------:R2:W-:Y:S02]  /*7c50*/  STG.E.64 desc[UR12][R8.64], R56 ;  /* 0x0000003808007986 */ /* 0x0005e4000c101b0c */
.L_x_4130:
[----:B------:R-:W-:Y:S05]  /*7c60*/  BSYNC.RECONVERGENT B1 ;  /* 0x0000000000017941 */ /* 0x000fea0003800200 */
.L_x_4129:
        /* <DEDUP_REMOVED lines=19> */
.L_x_4132:
[----:B------:R-:W-:Y:S05]  /*7da0*/  BSYNC.RECONVERGENT B1 ;  /* 0x0000000000017941 */ /* 0x000fea0003800200 */
.L_x_4131:
        /* <DEDUP_REMOVED lines=19> */
.L_x_4134:
[----:B------:R-:W-:Y:S05]  /*7ee0*/  BSYNC.RECONVERGENT B1 ;  /* 0x0000000000017941 */ /* 0x000fea0003800200 */
.L_x_4133:
[----:B------:R-:W-:Y:S05]  /*7ef0*/  @P4 BRA `(.L_x_4135) ;  /* 0x0000004400604947 */ /* 0x000fea0003800000 */
[----:B------:R-:W1:Y:S01]  /*7f00*/  LDCU.64 UR10, c[0x0][0x3e0] ;  /* 0x00007c00ff0a77ac */ /* 0x000e620008000a00 */
[----:B------:R-:W-:Y:S01]  /*7f10*/  MOV R5, R7 ;  /* 0x0000000700057202 */ /* 0x000fe20000000f00 */
[----:B------:R-:W-:Y:S01]  /*7f20*/  FADD.FTZ R62, R62, -UR6 ;  /* 0x800000063e3e7e21 */ /* 0x000fe20008010000 */
[----:B------:R-:W-:Y:S01]  /*7f30*/  FADD.FTZ R63, R63, -UR6 ;  /* 0x800000063f3f7e21 */ /* 0x000fe20008010000 */
[----:B------:R-:W5:Y:S02]  /*7f40*/  LDCU.64 UR14, c[0x0][0x380] ;  /* 0x00007000ff0e77ac */ /* 0x000f640008000a00 */
[----:B------:R-:W-:Y:S01]  /*7f50*/  FMUL.FTZ R62, R62, UR7 ;  /* 0x000000073e3e7c20 */ /* 0x000fe20008410000 */
[----:B------:R-:W-:-:S03]  /*7f60*/  FMUL.FTZ R63, R63, UR7 ;  /* 0x000000073f3f7c20 */ /* 0x000fc60008410000 */
[----:B------:R-:W-:Y:S01]  /*7f70*/  FFMA.FTZ R62, R65, R62, R2 ;  /* 0x0000003e413e7223 */ /* 0x000fe20000010002 */
[----:B------:R-:W-:Y:S01]  /*7f80*/  FFMA.FTZ R63, R3, R63, R0 ;  /* 0x0000003f033f7223 */ /* 0x000fe20000010000 */
[----:B-1234-:R-:W-:Y:S02]  /*7f90*/  IMAD R9, R10, UR10, RZ ;  /* 0x0000000a0a097c24 */ /* 0x01efe4000f8e02ff */
[----:B------:R-:W-:-:S04]  /*7fa0*/  IMAD.WIDE.U32 R6, R64, UR10, R4 ;  /* 0x0000000a40067c25 */ /* 0x000fc8000f8e0004 */
[----:B------:R-:W-:Y:S01]  /*7fb0*/  IMAD R9, R64, UR11, R9 ;  /* 0x0000000b40097c24 */ /* 0x000fe2000f8e0209 */
[----:B-----5:R-:W-:-:S04]  /*7fc0*/  LEA R4, P1, R6, UR14, 0x2 ;  /* 0x0000000e06047c11 */ /* 0x020fc8000f8210ff */
[----:B------:R-:W-:-:S04]  /*7fd0*/  IADD3 R9, PT, PT, R7, R9, RZ ;  /* 0x0000000907097210 */ /* 0x000fc80007ffe0ff */
[----:B------:R-:W-:-:S05]  /*7fe0*/  LEA.HI.X R5, R6, UR15, R9, 0x2, P1 ;  /* 0x0000000f06057c11 */ /* 0x000fca00088f1409 */
[----:B------:R1:W-:Y:S01]  /*7ff0*/  STG.E.64 desc[UR12][R4.64], R62 ;  /* 0x0000003e04007986 */ /* 0x0003e2000c101b0c */
[----:B------:R-:W-:Y:S05]  /*8000*/  BRA `(.L_x_4135) ;  /* 0x00000044001c7947 */ /* 0x000fea0003800000 */
.L_x_4072:
        /* <DEDUP_REMOVED lines=17> */
[----:B------:R-:W-:-:S04]  /*8120*/  FADD.FTZ R77, R77, -UR6 ;  /* 0x800000064d4d7e21 */ /* 0x000fc80008010000 */
[----:B------:R-:W-:-:S04]  /*8130*/  FMUL.FTZ R70, R77, UR7 ;  /* 0x000000074d467c20 */ /* 0x000fc80008410000 */
[----:B------:R-:W-:Y:S01]  /*8140*/  FFMA.FTZ R70, R3, R70, R0 ;  /* 0x0000004603467223 */ /* 0x000fe20000010000 */
[----:B0-----:R-:W-:Y:S02]  /*8150*/  IMAD R68, R68, UR14, RZ ;  /* 0x0000000e44447c24 */ /* 0x001fe4000f8e02ff */
[----:B------:R-:W-:-:S04]  /*8160*/  IMAD.WIDE.U32 R66, R64, UR14, R66 ;  /* 0x0000000e40427c25 */ /* 0x000fc8000f8e0042 */
[----:B------:R-:W-:-:S05]  /*8170*/  IMAD R68, R64, UR15, R68 ;  /* 0x0000000f40447c24 */ /* 0x000fca000f8e0244 */
[----:B------:R-:W-:Y:S02]  /*8180*/  IADD3 R67, PT, PT, R67, R68, RZ ;  /* 0x0000004443437210 */ /* 0x000fe40007ffe0ff */
[----:B-1----:R-:W-:-:S04]  /*8190*/  LEA R68, P1, R66, UR16, 0x2 ;  /* 0x0000001042447c11 */ /* 0x002fc8000f8210ff */
[----:B------:R-:W-:Y:S01]  /*81a0*/  LEA.HI.X R69, R66, UR17, R67, 0x2, P1 ;  /* 0x0000001142457c11 */ /* 0x000fe200088f1443 */
[----:B------:R-:W-:-:S04]  /*81b0*/  FMUL.FTZ R66, R76, UR7 ;  /* 0x000000074c427c20 */ /* 0x000fc80008410000 */
[----:B------:R-:W-:-:S04]  /*81c0*/  FFMA.FTZ R66, R65, R66, R2 ;  /* 0x0000004241427223 */ /* 0x000fc80000010002 */
[----:B------:R-:W-:-:S06]  /*81d0*/  FMUL.FTZ R67, R66, -1.4426950216293334961 ;  /* 0xbfb8aa3b42437820 */ /* 0x000fcc0000410000 */
[----:B------:R-:W0:Y:S02]  /*81e0*/  MUFU.EX2 R67, R67 ;  /* 0x0000004300437308 */ /* 0x000e240000000800 */
[----:B0-----:R-:W-:-:S06]  /*81f0*/  FADD.FTZ R67, R67, 1 ;  /* 0x3f80000043437421 */ /* 0x001fcc0000010000 */
[----:B------:R-:W0:Y:S02]  /*8200*/  MUFU.RCP R67, R67 ;  /* 0x0000004300437308 */ /* 0x000e240000001000 */
[----:B0-----:R-:W-:Y:S01]  /*8210*/  FMUL.FTZ R66, R66, R67 ;  /* 0x0000004342427220 */ /* 0x001fe20000410000 */
[----:B------:R-:W-:-:S06]  /*8220*/  FMUL.FTZ R67, R70, -1.4426950216293334961 ;  /* 0xbfb8aa3b46437820 */ /* 0x000fcc0000410000 */
[----:B------:R-:W0:Y:S02]  /*8230*/  MUFU.EX2 R67, R67 ;  /* 0x0000004300437308 */ /* 0x000e240000000800 */
[----:B0-----:R-:W-:-:S06]  /*8240*/  FADD.FTZ R67, R67, 1 ;  /* 0x3f80000043437421 */ /* 0x001fcc0000010000 */
[----:B------:R-:W0:Y:S02]  /*8250*/  MUFU.RCP R67, R67 ;  /* 0x0000004300437308 */ /* 0x000e240000001000 */
[----:B0-----:R-:W-:-:S05]  /*8260*/  FMUL.FTZ R67, R70, R67 ;  /* 0x0000004346437220 */ /* 0x001fca0000410000 */
[----:B------:R0:W-:Y:S02]  /*8270*/  STG.E.64 desc[UR12][R68.64], R66 ;  /* 0x0000004244007986 */ /* 0x0001e4000c101b0c */
.L_x_4137:
[----:B------:R-:W-:Y:S05]  /*8280*/  BSYNC.RECONVERGENT B1 ;  /* 0x0000000000017941 */ /* 0x000fea0003800200 */
.L_x_4136:
        /* <DEDUP_REMOVED lines=35> */
.L_x_4139:
[----:B------:R-:W-:Y:S05]  /*84c0*/  BSYNC.RECONVERGENT B1 ;  /* 0x0000000000017941 */ /* 0x000fea0003800200 */
.L_x_4138:
        /* <DEDUP_REMOVED lines=35> */
.L_x_4141:
[----:B------:R-:W-:Y:S05]  /*8700*/  BSYNC.RECONVERGENT B1 ;  /* 0x0000000000017941 */ /* 0x000fea0003800200 */
.L_x_4140:
        /* <DEDUP_REMOVED lines=24> */
[----:B------:R-:W-:Y:S02]  /*8890*/  FMUL.FTZ R66, R74, UR7 ;  /* 0x000000074a427c20 */ /* 0x000fe40008410000 */
[----:B------:R-:W-:Y:S02]  /*88a0*/  FMUL.FTZ R74, R67, -1.4426950216293334961 ;  /* 0xbfb8aa3b434a7820 */ /* 0x000fe40000410000 */
[----:B------:R-:W-:-:S04]  /*88b0*/  FFMA.FTZ R66, R65, R66, R2 ;  /* 0x0000004241427223 */ /* 0x000fc80000010002 */
[----:B------:R-:W-:Y:S01]  /*88c0*/  FMUL.FTZ R72, R66, -1.4426950216293334961 ;  /* 0xbfb8aa3b42487820 */ /* 0x000fe20000410000 */
[----:B------:R-:W0:Y:S05]  /*88d0*/  MUFU.EX2 R74, R74 ;  /* 0x0000004a004a7308 */ /* 0x000e2a0000000800 */
[----:B------:R-:W1:Y:S01]  /*88e0*/  MUFU.EX2 R72, R72 ;  /* 0x0000004800487308 */ /* 0x000e620000000800 */
[----:B0-----:R-:W-:-:S04]  /*88f0*/  FADD.FTZ R75, R74, 1 ;  /* 0x3f8000004a4b7421 */ /* 0x001fc80000010000 */
[----:B------:R-:W0:Y:S01]  /*8900*/  MUFU.RCP R76, R75 ;  /* 0x0000004b004c7308 */ /* 0x000e220000001000 */
[----:B-1----:R-:W-:-:S07]  /*8910*/  FADD.FTZ R73, R72, 1 ;  /* 0x3f80000048497421 */ /* 0x002fce0000010000 */
[----:B------:R-:W1:Y:S01]  /*8920*/  MUFU.RCP R73, R73 ;  /* 0x0000004900497308 */ /* 0x000e620000001000 */
[----:B0-----:R-:W-:Y:S01]  /*8930*/  FMUL.FTZ R67, R67, R76 ;  /* 0x0000004c43437220 */ /* 0x001fe20000410000 */
[----:B-1----:R-:W-:-:S05]  /*8940*/  FMUL.FTZ R66, R66, R73 ;  /* 0x0000004942427220 */ /* 0x002fca0000410000 */
[----:B------:R0:W-:Y:S02]  /*8950*/  STG.E.64 desc[UR12][R68.64], R66 ;  /* 0x0000004244007986 */ /* 0x0001e4000c101b0c */
.L_x_4143:
[----:B------:R-:W-:Y:S05]  /*8960*/  BSYNC.RECONVERGENT B1 ;  /* 0x0000000000017941 */ /* 0x000fea0003800200 */
.L_x_4142:
[----:B------:R-:W-:Y:S01]  /*8970*/  BSSY.RECONVERGENT B1, `(.L_x_4144) ;  /* 0x000001e000017945 */ /* 0x000fe20003800200 */
[----:B------:R-:W-:-:S03]  /*8980*/  IADD3 R72, PT, PT, R64, 0x50, RZ ;  /* 0x0000005040487810 */ /* 0x000fc60007ffe0ff */
[----:B------:R-:W-:Y:S05]  /*8990*/  @P2 BRA `(.L_x_4145) ;  /* 0x00000000006c2947 */ /* 0x000fea0003800000 */
[----:B------:R-:W-:Y:S01]  /*89a0*/  FADD.FTZ R8, R8, -UR6 ;  /* 0x8000000608087e21 */ /* 0x000fe20008010000 */
[----:B------:R-:W-:Y:S01]  /*89b0*/  FADD.FTZ R9, R9, -UR6 ;  /* 0x8000000609097e21 */ /* 0x000fe20008010000 */
[----:B------:R-:W1:Y:S02]  /*89c0*/  LDCU.64 UR14, c[0x0][0x3e0] ;  /* 0x00007c00ff0e77ac */ /* 0x000e640008000a00 */
[----:B------:R-:W-:Y:S01]  /*89d0*/  FMUL.FTZ R8, R8, UR7 ;  /* 0x0000000708087c20 */ /* 0x000fe20008410000 */
[----:B------:R-:W-:Y:S01]  /*89e0*/  FMUL.FTZ R9, R9, UR7 ;  /* 0x0000000709097c20 */ /* 0x000fe20008410000 */
[----:B------:R-:W2:Y:S02]  /*89f0*/  LDCU.64 UR16, c[0x0][0x380] ;  /* 0x00007000ff1077ac */ /* 0x000ea40008000a00 */
[----:B0-----:R-:W-:Y:S01]  /*8a00*/  FFMA.FTZ R66, R65, R8, R2 ;  /* 0x0000000841427223 */ /* 0x001fe20000010002 */
[----:B------:R-:W-:-:S03]  /*8a10*/  FFMA.FTZ R67, R3, R9, R0 ;  /* 0x0000000903437223 */ /* 0x000fc60000010000 */
        /* <DEDUP_REMOVED lines=8> */
[----:B-1----:R-:W-:Y:S01]  /*8aa0*/  FADD.FTZ R69, R9, 1 ;  /* 0x3f80000009457421 */ /* 0x002fe20000010000 */
[----:B------:R-:W-:-:S03]  /*8ab0*/  MOV R9, R7 ;  /* 0x0000000700097202 */ /* 0x000fc60000000f00 */
[----:B------:R-:W0:Y:S01]  /*8ac0*/  MUFU.RCP R68, R68 ;  /* 0x0000004400447308 */ /* 0x000e220000001000 */
[----:B------:R-:W-:-:S07]  /*8ad0*/  IMAD.WIDE.U32 R70, R70, UR14, R8 ;  /* 0x0000000e46467c25 */ /* 0x000fce000f8e0008 */
[----:B------:R-:W1:Y:S01]  /*8ae0*/  MUFU.RCP R69, R69 ;  /* 0x0000004500457308 */ /* 0x000e620000001000 */
[----:B------:R-:W-:Y:S02]  /*8af0*/  IADD3 R73, PT, PT, R71, R73, RZ ;  /* 0x0000004947497210 */ /* 0x000fe40007ffe0ff */
[----:B--2---:R-:W-:-:S04]  /*8b00*/  LEA R8, P1, R70, UR16, 0x2 ;  /* 0x0000001046087c11 */ /* 0x004fc8000f8210ff */
[----:B------:R-:W-:Y:S01]  /*8b10*/  LEA.HI.X R9, R70, UR17, R73, 0x2, P1 ;  /* 0x0000001146097c11 */ /* 0x000fe200088f1449 */
[----:B0-----:R-:W-:Y:S01]  /*8b20*/  FMUL.FTZ R66, R66, R68 ;  /* 0x0000004442427220 */ /* 0x001fe20000410000 */
[----:B-1----:R-:W-:-:S05]  /*8b30*/  FMUL.FTZ R67, R67, R69 ;  /* 0x0000004543437220 */ /* 0x002fca0000410000 */
[----:B------:R1:W-:Y:S02]  /*8b40*/  STG.E.64 desc[UR12][R8.64], R66 ;  /* 0x0000004208007986 */ /* 0x0003e4000c101b0c */
.L_x_4145:
[----:B------:R-:W-:Y:S05]  /*8b50*/  BSYNC.RECONVERGENT B1 ;  /* 0x0000000000017941 */ /* 0x000fea0003800200 */
.L_x_4144:
[----:B------:R-:W-:Y:S01]  /*8b60*/  ISETP.GE.U32.AND P1, PT, R72, UR10, PT ;  /* 0x0000000a48007c0c */ /* 0x000fe2000bf26070 */
[----:B------:R-:W-:Y:S01]  /*8b70*/  BSSY.RECONVERGENT B1, `(.L_x_4146) ;  /* 0x0000027000017945 */ /* 0x000fe20003800200 */
[----:B0-----:R-:W-:Y:S02]  /*8b80*/  SHF.R.S32.HI R68, RZ, 0x1f, R72 ;  /* 0x0000001fff447819 */ /* 0x001fe40000011448 */
        /* <DEDUP_REMOVED lines=24> */
[----:B------:R-:W-:Y:S01]  /*8d10*/  IMAD R75, R72, UR15, R69 ;  /* 0x0000000f484b7c24 */ /* 0x000fe2000f8e0245 */
[----:B------:R-:W-:-:S03]  /*8d20*/  MOV R69, R7 ;  /* 0x0000000700457202 */ /* 0x000fc60000000f00 */
        /* <DEDUP_REMOVED lines=11> */
.L_x_4147:
[----:B------:R-:W-:Y:S05]  /*8de0*/  BSYNC.RECONVERGENT B1 ;  /* 0x0000000000017941 */ /* 0x000fea0003800200 */
.L_x_4146:
[----:B------:R-:W-:Y:S01]  /*8df0*/  BSSY.RECONVERGENT B1, `(.L_x_4148) ;  /* 0x000001f000017945 */ /* 0x000fe20003800200 */
[C---:B------:R-:W-:Y:S02]  /*8e00*/  IADD3 R70, PT, PT, R64.reuse, 0x80, RZ ;  /* 0x0000008040467810 */ /* 0x040fe40007ffe0ff */
[----:B------:R-:W-:Y:S01]  /*8e10*/  IADD3 R8, PT, PT, R64, 0x90, RZ ;  /* 0x0000009040087810 */ /* 0x000fe20007ffe0ff */
[----:B------:R-:W-:Y:S06]  /*8e20*/  @P2 BRA `(.L_x_4149) ;  /* 0x00000000006c2947 */ /* 0x000fec0003800000 */
        /* <DEDUP_REMOVED lines=27> */
.L_x_4149:
[----:B------:R-:W-:Y:S05]  /*8fe0*/  BSYNC.RECONVERGENT B1 ;  /* 0x0000000000017941 */ /* 0x000fea0003800200 */
.L_x_4148:
[----:B------:R-:W-:Y:S04]  /*8ff0*/  BSSY.RECONVERGENT B1, `(.L_x_4150) ;  /* 0x000001d000017945 */ /* 0x000fe80003800200 */
[----:B------:R-:W-:Y:S05]  /*9000*/  @P3 BRA `(.L_x_4151) ;  /* 0x00000000006c3947 */ /* 0x000fea0003800000 */
[----:B------:R-:W-:Y:S01]  /*9010*/  FADD.FTZ R14, R14, -UR6 ;  /* 0x800000060e0e7e21 */ /* 0x000fe20008010000 */
[----:B01----:R-:W-:Y:S01]  /*9020*/  FADD.FTZ R10, R15, -UR6 ;  /* 0x800000060f0a7e21 */ /* 0x003fe20008010000 */
[----:B------:R-:W0:Y:S01]  /*9030*/  LDCU.64 UR14, c[0x0][0x3e0] ;  /* 0x00007c00ff0e77ac */ /* 0x000e220008000a00 */
[----:B------:R-:W-:Y:S01]  /*9040*/  MOV R11, R7 ;  /* 0x00000007000b7202 */ /* 0x000fe20000000f00 */
[----:B------:R-:W-:Y:S01]  /*9050*/  FMUL.FTZ R14, R14, UR7 ;  /* 0x000000070e0e7c20 */ /* 0x000fe20008410000 */
[----:B------:R-:W1:Y:S03]  /*9060*/  LDCU.64 UR16, c[0x0][0x380] ;  /* 0x00007000ff1077ac */ /* 0x000e660008000a00 */
[----:B------:R-:W-:Y:S01]  /*9070*/  FFMA.FTZ R15, R65, R14, R2 ;  /* 0x0000000e410f7223 */ /* 0x000fe20000010002 */
[----:B------:R-:W-:-:S03]  /*9080*/  FMUL.FTZ R14, R10, UR7 ;  /* 0x000000070a0e7c20 */ /* 0x000fc60008410000 */
[----:B------:R-:W-:Y:S01]  /*9090*/  FMUL.FTZ R10, R15, -1.4426950216293334961 ;  /* 0xbfb8aa3b0f0a7820 */ /* 0x000fe20000410000 */
[----:B------:R-:W-:-:S04]  /*90a0*/  FFMA.FTZ R14, R3, R14, R0 ;  /* 0x0000000e030e7223 */ /* 0x000fc80000010000 */
[----:B------:R-:W-:Y:S01]  /*90b0*/  FMUL.FTZ R12, R14, -1.4426950216293334961 ;  /* 0xbfb8aa3b0e0c7820 */ /* 0x000fe20000410000 */
[----:B------:R-:W2:Y:S01]  /*90c0*/  MUFU.EX2 R10, R10 ;  /* 0x0000000a000a7308 */ /* 0x000ea20000000800 */
[----:B0-----:R-:W-:-:S04]  /*90d0*/  IMAD R66, R66, UR14, RZ ;  /* 0x0000000e42427c24 */ /* 0x001fc8000f8e02ff */
        /* <DEDUP_REMOVED lines=14> */
.L_x_4151:
[----:B------:R-:W-:Y:S05]  /*91c0*/  BSYNC.RECONVERGENT B1 ;  /* 0x0000000000017941 */ /* 0x000fea0003800200 */
.L_x_4150:
        /* <DEDUP_REMOVED lines=51> */
.L_x_4153:
[----:B------:R-:W-:Y:S05]  /*9500*/  BSYNC.RECONVERGENT B1 ;  /* 0x0000000000017941 */ /* 0x000fea0003800200 */
.L_x_4152:
[----:B------:R-:W-:Y:S01]  /*9510*/  BSSY.RECONVERGENT B1, `(.L_x_4154) ;  /* 0x000001f000017945 */ /* 0x000fe20003800200 */
[C---:B------:R-:W-:Y:S02]  /*9520*/  IADD3 R70, PT, PT, R64.reuse, 0xe0, RZ ;  /* 0x000000e040467810 */ /* 0x040fe40007ffe0ff */
[----:B------:R-:W-:Y:S01]  /*9530*/  IADD3 R71, PT, PT, R64, 0xf0, RZ ;  /* 0x000000f040477810 */ /* 0x000fe20007ffe0ff */
[----:B------:R-:W-:Y:S06]  /*9540*/  @P2 BRA `(.L_x_4155) ;  /* 0x00000000006c2947 */ /* 0x000fec0003800000 */
[----:B------:R-:W-:Y:S01]  /*9550*/  FADD.FTZ R18, R18, -UR6 ;  /* 0x8000000612127e21 */ /* 0x000fe20008010000 */
[----:B0-----:R-:W-:Y:S01]  /*9560*/  FADD.FTZ R14, R19, -UR6 ;  /* 0x80000006130e7e21 */ /* 0x001fe20008010000 */
[----:B------:R-:W0:Y:S02]  /*9570*/  LDCU.64 UR14, c[0x0][0x3e0] ;  /* 0x00007c00ff0e77ac */ /* 0x000e240008000a00 */
        /* <DEDUP_REMOVED lines=10> */
[----:B------:R-:W-:Y:S02]  /*9620*/  IMAD R75, R8, UR15, R17 ;  /* 0x0000000f084b7c24 */ /* 0x000fe4000f8e0211 */
[----:B--2---:R-:W-:Y:S01]  /*9630*/  FADD.FTZ R72, R14, 1 ;  /* 0x3f8000000e487421 */ /* 0x004fe20000010000 */
[----:B------:R-:W-:Y:S01]  /*9640*/  MOV R14, R4 ;  /* 0x00000004000e7202 */ /* 0x000fe20000000f00 */
[----:B0-----:R-:W-:-:S04]  /*9650*/  FADD.FTZ R73, R15, 1 ;  /* 0x3f8000000f497421 */ /* 0x001fc80000010000 */
[----:B------:R-:W0:Y:S01]  /*9660*/  MUFU.RCP R72, R72 ;  /* 0x0000004800487308 */ /* 0x000e220000001000 */
[----:B------:R-:W-:-:S03]  /*9670*/  MOV R15, R7 ;  /* 0x00000007000f7202 */ /* 0x000fc60000000f00 */
[----:B------:R-:W-:-:S04]  /*9680*/  IMAD.WIDE.U32 R16, R8, UR14, R14 ;  /* 0x0000000e08107c25 */ /* 0x000fc8000f8e000e */
[----:B------:R-:W2:Y:S01]  /*9690*/  MUFU.RCP R69, R73 ;  /* 0x0000004900457308 */ /* 0x000ea20000001000 */
[----:B------:R-:W-:Y:S02]  /*96a0*/  IADD3 R75, PT, PT, R17, R75, RZ ;  /* 0x0000004b114b7210 */ /* 0x000fe40007ffe0ff */
[----:B-1----:R-:W-:-:S04]  /*96b0*/  LEA R14, P2, R16, UR16, 0x2 ;  /* 0x00000010100e7c11 */ /* 0x002fc8000f8410ff */
[----:B------:R-:W-:Y:S01]  /*96c0*/  LEA.HI.X R15, R16, UR17, R75, 0x2, P2 ;  /* 0x00000011100f7c11 */ /* 0x000fe200090f144b */
[----:B0-----:R-:W-:Y:S01]  /*96d0*/  FMUL.FTZ R16, R19, R72 ;  /* 0x0000004813107220 */ /* 0x001fe20000410000 */
[----:B--2---:R-:W-:-:S05]  /*96e0*/  FMUL.FTZ R17, R18, R69 ;  /* 0x0000004512117220 */ /* 0x004fca0000410000 */
[----:B------:R1:W-:Y:S02]  /*96f0*/  STG.E.64 desc[UR12][R14.64], R16 ;  /* 0x000000100e007986 */ /* 0x0003e4000c101b0c */
.L_x_4155:
[----:B------:R-:W-:Y:S05]  /*9700*/  BSYNC.RECONVERGENT B1 ;  /* 0x0000000000017941 */ /* 0x000fea0003800200 */
.L_x_4154:
        /* <DEDUP_REMOVED lines=8> */
[----:B------:R-:W0:Y:S01]  /*9790*/  LDCU.64 UR16, c[0x0][0x380] ;  /* 0x00007000ff1077ac */ /* 0x000e220008000a00 */
[----:B------:R-:W-:Y:S01]  /*97a0*/  MOV R15, R7 ;  /* 0x00000007000f7202 */ /* 0x000fe20000000f00 */
[----:B------:R-:W-:Y:S01]  /*97b0*/  FFMA.FTZ R17, R65, R17, R2 ;  /* 0x0000001141117223 */ /* 0x000fe20000010002 */
        /* <DEDUP_REMOVED lines=18> */
.L_x_4157:
[----:B------:R-:W-:Y:S05]  /*98e0*/  BSYNC.RECONVERGENT B1 ;  /* 0x0000000000017941 */ /* 0x000fea0003800200 */
.L_x_4156:
[----:B------:R-:W-:Y:S04]  /*98f0*/  BSSY.RECONVERGENT B1, `(.L_x_4158) ;  /* 0x000001d000017945 */ /* 0x000fe80003800200 */
[----:B------:R-:W-:Y:S05]  /*9900*/  @P6 BRA `(.L_x_4159) ;  /* 0x00000000006c6947 */ /* 0x000fea0003800000 */
[----:B------:R-:W-:Y:S01]  /*9910*/  FADD.FTZ R23, R23, -UR6 ;  /* 0x8000000617177e21 */ /* 0x000fe20008010000 */
[----:B------:R-:W-:Y:S01]  /*9920*/  FADD.FTZ R22, R22, -UR6 ;  /* 0x8000000616167e21 */ /* 0x000fe20008010000 */
[----:B------:R-:W3:Y:S01]  /*9930*/  LDCU.64 UR14, c[0x0][0x3e0] ;  /* 0x00007c00ff0e77ac */ /* 0x000ee20008000a00 */
[----:B--2---:R-:W-:Y:S01]  /*9940*/  MOV R9, R7 ;  /* 0x0000000700097202 */ /* 0x004fe20000000f00 */
[----:B01----:R-:W-:Y:S01]  /*9950*/  FMUL.FTZ R17, R23, UR7 ;  /* 0x0000000717117c20 */ /* 0x003fe20008410000 */
[----:B------:R-:W-:Y:S01]  /*9960*/  FMUL.FTZ R16, R22, UR7 ;  /* 0x0000000716107c20 */ /* 0x000fe20008410000 */
        /* <DEDUP_REMOVED lines=10> */
[----:B--2---:R-:W-:Y:S01]  /*9a10*/  FADD.FTZ R18, R8, 1 ;  /* 0x3f80000008127421 */ /* 0x004fe20000010000 */
[----:B------:R-:W-:-:S04]  /*9a20*/  MOV R8, R4 ;  /* 0x0000000400087202 */ /* 0x000fc80000000f00 */
[----:B------:R-:W1:Y:S01]  /*9a30*/  MUFU.RCP R20, R20 ;  /* 0x0000001400147308 */ /* 0x000e620000001000 */
[----:B------:R-:W-:-:S07]  /*9a40*/  IMAD.WIDE.U32 R8, R10, UR14, R8 ;  /* 0x0000000e0a087c25 */ /* 0x000fce000f8e0008 */
[----:B------:R-:W2:Y:S01]  /*9a50*/  MUFU.RCP R19, R18 ;  /* 0x0000001200137308 */ /* 0x000ea20000001000 */
[----:B0-----:R-:W-:Y:S02]  /*9a60*/  LEA R14, P1, R8, UR16, 0x2 ;  /* 0x00000010080e7c11 */ /* 0x001fe4000f8210ff */
[----:B------:R-:W-:-:S04]  /*9a70*/  IADD3 R13, PT, PT, R9, R13, RZ ;  /* 0x0000000d090d7210 */ /* 0x000fc80007ffe0ff */
[----:B------:R-:W-:Y:S01]  /*9a80*/  LEA.HI.X R15, R8, UR17, R13, 0x2, P1 ;  /* 0x00000011080f7c11 */ /* 0x000fe200088f140d */
[----:B-1----:R-:W-:Y:S01]  /*9a90*/  FMUL.FTZ R9, R17, R20 ;  /* 0x0000001411097220 */ /* 0x002fe20000410000 */
[----:B--2---:R-:W-:-:S05]  /*9aa0*/  FMUL.FTZ R8, R16, R19 ;  /* 0x0000001310087220 */ /* 0x004fca0000410000 */
[----:B------:R3:W-:Y:S02]  /*9ab0*/  STG.E.64 desc[UR12][R14.64], R8 ;  /* 0x000000080e007986 */ /* 0x0007e4000c101b0c */
.L_x_4159:
[----:B------:R-:W-:Y:S05]  /*9ac0*/  BSYNC.RECONVERGENT B1 ;  /* 0x0000000000017941 */ /* 0x000fea0003800200 */
.L_x_4158:
[----:B------:R-:W-:Y:S04]  /*9ad0*/  BSSY.RECONVERGENT B1, `(.L_x_4160) ;  /* 0x000001d000017945 */ /* 0x000fe80003800200 */
[----:B------:R-:W-:Y:S05]  /*9ae0*/  @P3 BRA `(.L_x_4161) ;  /* 0x00000000006c3947 */ /* 0x000fea0003800000 */
[----:B------:R-:W-:Y:S01]  /*9af0*/  FADD.FTZ R24, R24, -UR6 ;  /* 0x8000000618187e21 */ /* 0x000fe20008010000 */
[----:B------:R-:W-:Y:S01]  /*9b00*/  FADD.FTZ R25, R25, -UR6 ;  /* 0x8000000619197e21 */ /* 0x000fe20008010000 */
[----:B------:R-:W4:Y:S01]  /*9b10*/  LDCU.64 UR14, c[0x0][0x3e0] ;  /* 0x00007c00ff0e77ac */ /* 0x000f220008000a00 */
[----:B--23--:R-:W-:Y:S01]  /*9b20*/  MOV R9, R7 ;  /* 0x0000000700097202 */ /* 0x00cfe20000000f00 */
[----:B------:R-:W-:Y:S01]  /*9b30*/  FMUL.FTZ R24, R24, UR7 ;  /* 0x0000000718187c20 */ /* 0x000fe20008410000 */
[----:B------:R-:W-:Y:S01]  /*9b40*/  FMUL.FTZ R25, R25, UR7 ;  /* 0x0000000719197c20 */ /* 0x000fe20008410000 */
[----:B------:R-:W2:Y:S02]  /*9b50*/  LDCU.64 UR16, c[0x0][0x380] ;  /* 0x00007000ff1077ac */ /* 0x000ea40008000a00 */
[----:B------:R-:W-:Y:S01]  /*9b60*/  FFMA.FTZ R24, R65, R24, R2 ;  /* 0x0000001841187223 */ /* 0x000fe20000010002 */
[----:B------:R-:W-:-:S03]  /*9b70*/  FFMA.FTZ R25, R3, R25, R0 ;  /* 0x0000001903197223 */ /* 0x000fc60000010000 */
[----:B------:R-:W-:Y:S01]  /*9b80*/  FMUL.FTZ R8, R24, -1.4426950216293334961 ;  /* 0xbfb8aa3b18087820 */ /* 0x000fe20000410000 */
[----:B------:R-:W-:-:S05]  /*9b90*/  FMUL.FTZ R10, R25, -1.4426950216293334961 ;  /* 0xbfb8aa3b190a7820 */ /* 0x000fca0000410000 */
[----:B------:R-:W3:Y:S01]  /*9ba0*/  MUFU.EX2 R8, R8 ;  /* 0x0000000800087308 */ /* 0x000ee20000000800 */
[----:B----4-:R-:W-:-:S03]  /*9bb0*/  IMAD R66, R66, UR14, RZ ;  /* 0x0000000e42427c24 */ /* 0x010fc6000f8e02ff */
[----:B------:R-:W0:Y:S01]  /*9bc0*/  MUFU.EX2 R10, R10 ;  /* 0x0000000a000a7308 */ /* 0x000e220000000800 */
[----:B---3--:R-:W-:Y:S01]  /*9bd0*/  FADD.FTZ R13, R8, 1 ;  /* 0x3f800000080d7421 */ /* 0x008fe20000010000 */
[----:B------:R-:W-:Y:S01]  /*9be0*/  MOV R8, R4 ;  /* 0x0000000400087202 */ /* 0x000fe20000000f00 */
[----:B01----:R-:W-:-:S04]  /*9bf0*/  FADD.FTZ R14, R10, 1 ;  /* 0x3f8000000a0e7421 */ /* 0x003fc80000010000 */
        /* <DEDUP_REMOVED lines=10> */
.L_x_4161:
[----:B------:R-:W-:Y:S05]  /*9ca0*/  BSYNC.RECONVERGENT B1 ;  /* 0x0000000000017941 */ /* 0x000fea0003800200 */
.L_x_4160:
[----:B------:R-:W-:Y:S04]  /*9cb0*/  BSSY.RECONVERGENT B1, `(.L_x_4162) ;  /* 0x000001d000017945 */ /* 0x000fe80003800200 */
[----:B------:R-:W-:Y:S05]  /*9cc0*/  @P4 BRA `(.L_x_4163) ;  /* 0x00000000006c4947 */ /* 0x000fea0003800000 */
[----:B------:R-:W-:Y:S01]  /*9cd0*/  FADD.FTZ R26, R26, -UR6 ;  /* 0x800000061a1a7e21 */ /* 0x000fe20008010000 */
[----:B------:R-:W-:Y:S01]  /*9ce0*/  FADD.FTZ R27, R27, -UR6 ;  /* 0x800000061b1b7e21 */ /* 0x000fe20008010000 */
[----:B------:R-:W5:Y:S01]  /*9cf0*/  LDCU.64 UR14, c[0x0][0x3e0] ;  /* 0x00007c00ff0e77ac */ /* 0x000f620008000a00 */
[----:B--234-:R-:W-:Y:S01]  /*9d00*/  MOV R9, R7 ;  /* 0x0000000700097202 */ /* 0x01cfe20000000f00 */
        /* <DEDUP_REMOVED lines=8> */
[----:B-----5:R-:W-:-:S03]  /*9d90*/  IMAD R67, R67, UR14, RZ ;  /* 0x0000000e43437c24 */ /* 0x020fc6000f8e02ff */
[----:B------:R-:W0:Y:S01]  /*9da0*/  MUFU.EX2 R10, R10 ;  /* 0x0000000a000a7308 */ /* 0x000e220000000800 */
[----:B------:R-:W-:Y:S02]  /*9db0*/  IMAD R67, R12, UR15, R67 ;  /* 0x0000000f0c437c24 */ /* 0x000fe4000f8e0243 */
[----:B---3--:R-:W-:Y:S01]  /*9dc0*/  FADD.FTZ R13, R8, 1 ;  /* 0x3f800000080d7421 */ /* 0x008fe20000010000 */
[----:B------:R-:W-:Y:S01]  /*9dd0*/  MOV R8, R4 ;  /* 0x0000000400087202 */ /* 0x000fe20000000f00 */
[----:B01----:R-:W-:-:S04]  /*9de0*/  FADD.FTZ R14, R10, 1 ;  /* 0x3f8000000a0e7421 */ /* 0x003fc80000010000 */
        /* <DEDUP_REMOVED lines=9> */
.L_x_4163:
[----:B------:R-:W-:Y:S05]  /*9e80*/  BSYNC.RECONVERGENT B1 ;  /* 0x0000000000017941 */ /* 0x000fea0003800200 */
.L_x_4162:
[----:B------:R-:W-:Y:S01]  /*9e90*/  ISETP.GE.U32.AND P5, PT, R70, UR10, PT ;  /* 0x0000000a46007c0c */ /* 0x000fe2000bfa6070 */
[----:B------:R-:W-:Y:S01]  /*9ea0*/  BSSY.RECONVERGENT B1, `(.L_x_4164) ;  /* 0x0000034000017945 */ /* 0x000fe20003800200 */
[----:B0-234-:R-:W-:Y:S02]  /*9eb0*/  SHF.R.S32.HI R9, RZ, 0x1f, R70 ;  /* 0x0000001fff097819 */ /* 0x01dfe40000011446 */
[C---:B-1----:R-:W-:Y:S02]  /*9ec0*/  IADD3 R14, PT, PT, R64.reuse, 0x100, RZ ;  /* 0x00000100400e7810 */ /* 0x042fe40007ffe0ff */
        /* <DEDUP_REMOVED lines=49> */
.L_x_4165:
[----:B------:R-:W-:Y:S05]  /*a1e0*/  BSYNC.RECONVERGENT B1 ;  /* 0x0000000000017941 */ /* 0x000fea0003800200 */
.L_x_4164:
        /* <DEDUP_REMOVED lines=29> */
.L_x_4167:
[----:B------:R-:W-:Y:S05]  /*a3c0*/  BSYNC.RECONVERGENT B1 ;  /* 0x0000000000017941 */ /* 0x000fea0003800200 */
.L_x_4166:
        /* <DEDUP_REMOVED lines=9> */
[----:B------:R-:W-:Y:S01]  /*a460*/  FFMA.FTZ R25, R65, R32, R2 ;  /* 0x0000002041197223 */ /* 0x000fe20000010002 */
        /* <DEDUP_REMOVED lines=19> */
.L_x_4169:
[----:B------:R-:W-:Y:S05]  /*a5a0*/  BSYNC.RECONVERGENT B1 ;  /* 0x0000000000017941 */ /* 0x000fea0003800200 */
.L_x_4168:
[----:B------:R-:W-:Y:S04]  /*a5b0*/  BSSY.RECONVERGENT B1, `(.L_x_4170) ;  /* 0x000001d000017945 */ /* 0x000fe80003800200 */
[----:B------:R-:W-:Y:S05]  /*a5c0*/  @P6 BRA `(.L_x_4171) ;  /* 0x00000000006c6947 */ /* 0x000fea0003800000 */
[----:B------:R-:W-:Y:S01]  /*a5d0*/  FADD.FTZ R34, R34, -UR6 ;  /* 0x8000000622227e21 */ /* 0x000fe20008010000 */
[----:B------:R-:W-:Y:S01]  /*a5e0*/  FADD.FTZ R35, R35, -UR6 ;  /* 0x8000000623237e21 */ /* 0x000fe20008010000 */
[----:B------:R-:W3:Y:S01]  /*a5f0*/  LDCU.64 UR14, c[0x0][0x3e0] ;  /* 0x00007c00ff0e77ac */ /* 0x000ee20008000a00 */
[----:B01----:R-:W-:Y:S01]  /*a600*/  MOV R9, R7 ;  /* 0x0000000700097202 */ /* 0x003fe20000000f00 */
[----:B------:R-:W-:Y:S01]  /*a610*/  FMUL.FTZ R34, R34, UR7 ;  /* 0x0000000722227c20 */ /* 0x000fe20008410000 */
[----:B------:R-:W-:Y:S01]  /*a620*/  FMUL.FTZ R35, R35, UR7 ;  /* 0x0000000723237c20 */ /* 0x000fe20008410000 */
[----:B------:R-:W0:Y:S02]  /*a630*/  LDCU.64 UR16, c[0x0][0x380] ;  /* 0x00007000ff1077ac */ /* 0x000e240008000a00 */
[----:B--2---:R-:W-:Y:S01]  /*a640*/  FFMA.FTZ R23, R65, R34, R2 ;  /* 0x0000002241177223 */ /* 0x004fe20000010002 */
[----:B------:R-:W-:-:S03]  /*a650*/  FFMA.FTZ R35, R3, R35, R0 ;  /* 0x0000002303237223 */ /* 0x000fc60000010000 */
[----:B------:R-:W-:Y:S01]  /*a660*/  FMUL.FTZ R8, R23, -1.4426950216293334961 ;  /* 0xbfb8aa3b17087820 */ /* 0x000fe20000410000 */
[----:B------:R-:W-:-:S05]  /*a670*/  FMUL.FTZ R10, R35, -1.4426950216293334961 ;  /* 0xbfb8aa3b230a7820 */ /* 0x000fca0000410000 */
[----:B------:R-:W1:Y:S01]  /*a680*/  MUFU.EX2 R8, R8 ;  /* 0x0000000800087308 */ /* 0x000e620000000800 */
[----:B---3--:R-:W-:-:S03]  /*a690*/  IMAD R22, R19, UR14, RZ ;  /* 0x0000000e13167c24 */ /* 0x008fc6000f8e02ff */
        /* <DEDUP_REMOVED lines=14> */
.L_x_4171:
[----:B------:R-:W-:Y:S05]  /*a780*/  BSYNC.RECONVERGENT B1 ;  /* 0x0000000000017941 */ /* 0x000fea0003800200 */
.L_x_4170:
[----:B------:R-:W-:Y:S04]  /*a790*/  BSSY.RECONVERGENT B1, `(.L_x_4172) ;  /* 0x000001d000017945 */ /* 0x000fe80003800200 */
[----:B------:R-:W-:Y:S05]  /*a7a0*/  @P3 BRA `(.L_x_4173) ;  /* 0x00000000006c3947 */ /* 0x000fea0003800000 */
[----:B------:R-:W-:Y:S01]  /*a7b0*/  FADD.FTZ R36, R36, -UR6 ;  /* 0x8000000624247e21 */ /* 0x000fe20008010000 */
[----:B------:R-:W-:Y:S01]  /*a7c0*/  FADD.FTZ R37, R37, -UR6 ;  /* 0x8000000625257e21 */ /* 0x000fe20008010000 */
[----:B------:R-:W4:Y:S01]  /*a7d0*/  LDCU.64 UR14, c[0x0][0x3e0] ;  /* 0x00007c00ff0e77ac */ /* 0x000f220008000a00 */
[----:B01----:R-:W-:Y:S01]  /*a7e0*/  MOV R9, R7 ;  /* 0x0000000700097202 */ /* 0x003fe20000000f00 */
[----:B------:R-:W-:Y:S01]  /*a7f0*/  FMUL.FTZ R36, R36, UR7 ;  /* 0x0000000724247c20 */ /* 0x000fe20008410000 */
[----:B------:R-:W-:Y:S01]  /*a800*/  FMUL.FTZ R37, R37, UR7 ;  /* 0x0000000725257c20 */ /* 0x000fe20008410000 */
[----:B------:R-:W0:Y:S02]  /*a810*/  LDCU.64 UR16, c[0x0][0x380] ;  /* 0x00007000ff1077ac */ /* 0x000e240008000a00 */
[----:B------:R-:W-:Y:S01]  /*a820*/  FFMA.FTZ R19, R65, R36, R2 ;  /* 0x0000002441137223 */ /* 0x000fe20000010002 */
[----:B--2---:R-:W-:-:S03]  /*a830*/  FFMA.FTZ R22, R3, R37, R0 ;  /* 0x0000002503167223 */ /* 0x004fc60000010000 */
[----:B------:R-:W-:Y:S01]  /*a840*/  FMUL.FTZ R8, R19, -1.4426950216293334961 ;  /* 0xbfb8aa3b13087820 */ /* 0x000fe20000410000 */
[----:B---3--:R-:W-:-:S05]  /*a850*/  FMUL.FTZ R10, R22, -1.4426950216293334961 ;  /* 0xbfb8aa3b160a7820 */ /* 0x008fca0000410000 */
        /* <DEDUP_REMOVED lines=16> */
.L_x_4173:
[----:B------:R-:W-:Y:S05]  /*a960*/  BSYNC.RECONVERGENT B1 ;  /* 0x0000000000017941 */ /* 0x000fea0003800200 */
.L_x_4172:
[----:B------:R-:W-:Y:S04]  /*a970*/  BSSY.RECONVERGENT B1, `(.L_x_4174) ;  /* 0x000001d000017945 */ /* 0x000fe80003800200 */
[----:B------:R-:W-:Y:S05]  /*a980*/  @P4 BRA `(.L_x_4175) ;  /* 0x00000000006c4947 */ /* 0x000fea0003800000 */
[----:B------:R-:W-:Y:S01]  /*a990*/  FADD.FTZ R38, R38, -UR6 ;  /* 0x8000000626267e21 */ /* 0x000fe20008010000 */
[----:B------:R-:W-:Y:S01]  /*a9a0*/  FADD.FTZ R39, R39, -UR6 ;  /* 0x8000000627277e21 */ /* 0x000fe20008010000 */
[----:B------:R-:W5:Y:S01]  /*a9b0*/  LDCU.64 UR14, c[0x0][0x3e0] ;  /* 0x00007c00ff0e77ac */ /* 0x000f620008000a00 */
[----:B01----:R-:W-:Y:S01]  /*a9c0*/  MOV R9, R7 ;  /* 0x0000000700097202 */ /* 0x003fe20000000f00 */
[----:B------:R-:W-:Y:S01]  /*a9d0*/  FMUL.FTZ R38, R38, UR7 ;  /* 0x0000000726267c20 */ /* 0x000fe20008410000 */
[----:B------:R-:W-:Y:S01]  /*a9e0*/  FMUL.FTZ R39, R39, UR7 ;  /* 0x0000000727277c20 */ /* 0x000fe20008410000 */
[----:B------:R-:W0:Y:S02]  /*a9f0*/  LDCU.64 UR16, c[0x0][0x380] ;  /* 0x00007000ff1077ac */ /* 0x000e240008000a00 */
[----:B------:R-:W-:Y:S01]  /*aa00*/  FFMA.FTZ R19, R65, R38, R2 ;  /* 0x0000002641137223 */ /* 0x000fe20000010002 */
[----:B------:R-:W-:-:S03]  /*aa10*/  FFMA.FTZ R18, R3, R39, R0 ;  /* 0x0000002703127223 */ /* 0x000fc60000010000 */
[----:B------:R-:W-:Y:S01]  /*aa20*/  FMUL.FTZ R8, R19, -1.4426950216293334961 ;  /* 0xbfb8aa3b13087820 */ /* 0x000fe20000410000 */
[----:B--234-:R-:W-:-:S05]  /*aa30*/  FMUL.FTZ R10, R18, -1.4426950216293334961 ;  /* 0xbfb8aa3b120a7820 */ /* 0x01cfca0000410000 */
[----:B------:R-:W1:Y:S01]  /*aa40*/  MUFU.EX2 R8, R8 ;  /* 0x0000000800087308 */ /* 0x000e620000000800 */
[----:B-----5:R-:W-:-:S03]  /*aa50*/  IMAD R20, R21, UR14, RZ ;  /* 0x0000000e15147c24 */ /* 0x020fc6000f8e02ff */
        /* <DEDUP_REMOVED lines=14> */
.L_x_4175:
[----:B------:R-:W-:Y:S05]  /*ab40*/  BSYNC.RECONVERGENT B1 ;  /* 0x0000000000017941 */ /* 0x000fea0003800200 */
.L_x_4174:
[----:B------:R-:W-:Y:S01]  /*ab50*/  ISETP.GE.U32.AND P5, PT, R12, UR10, PT ;  /* 0x0000000a0c007c0c */ /* 0x000fe2000bfa6070 */
[----:B------:R-:W-:Y:S01]  /*ab60*/  BSSY.RECONVERGENT B1, `(.L_x_4176) ;  /* 0x0000034000017945 */ /* 0x000fe20003800200 */
[----:B--2---:R-:W-:Y:S02]  /*ab70*/  SHF.R.S32.HI R22, RZ, 0x1f, R12 ;  /* 0x0000001fff167819 */ /* 0x004fe4000001140c */
[----:B------:R-:W-:Y:S02]  /*ab80*/  IADD3 R18, PT, PT, R64, 0x160, RZ ;  /* 0x0000016040127810 */ /* 0x000fe40007ffe0ff */
[----:B------:R-:W-:Y:S02]  /*ab90*/  ISETP.GE.AND.EX P5, PT, R22, UR11, PT, P5 ;  /* 0x0000000b16007c0c */ /* 0x000fe4000bfa6350 */
[C---:B------:R-:W-:Y:S02]  /*aba0*/  IADD3 R16, PT, PT, R64.reuse, 0x170, RZ ;  /* 0x0000017040107810 */ /* 0x040fe40007ffe0ff */
[----:B0--34-:R-:W-:-:S02]  /*abb0*/  IADD3 R14, PT, PT, R64, 0x180, RZ ;  /* 0x00000180400e7810 */ /* 0x019fc40007ffe0ff */
[----:B-1----:R-:W-:Y:S02]  /*abc0*/  IADD3 R10, PT, PT, R64, 0x190, RZ ;  /* 0x00000190400a7810 */ /* 0x002fe40007ffe0ff */
        /* <DEDUP_REMOVED lines=45> */
.L_x_4177:
[----:B------:R-:W-:Y:S05]  /*aea0*/  BSYNC.RECONVERGENT B1 ;  /* 0x0000000000017941 */ /* 0x000fea0003800200 */
.L_x_4176:
        /* <DEDUP_REMOVED lines=14> */
[----:B-1----:R-:W-:Y:S01]  /*af90*/  IMAD R26, R20, UR14, RZ ;  /* 0x0000000e141a7c24 */ /* 0x002fe2000f8e02ff */
[----:B------:R-:W-:Y:S02]  /*afa0*/  MOV R20, R4 ;  /* 0x0000000400147202 */ /* 0x000fe40000000f00 */
[----:B------:R-:W1:Y:S03]  /*afb0*/  MUFU.EX2 R23, R23 ;  /* 0x0000001700177308 */ /* 0x000e660000000800 */
        /* <DEDUP_REMOVED lines=12> */
.L_x_4179:
[----:B------:R-:W-:Y:S05]  /*b080*/  BSYNC.RECONVERGENT B1 ;  /* 0x0000000000017941 */ /* 0x000fea0003800200 */
.L_x_4178:
[----:B------:R-:W-:Y:S04]  /*b090*/  BSSY.RECONVERGENT B1, `(.L_x_4180) ;  /* 0x000001d000017945 */ /* 0x000fe80003800200 */
[----:B------:R-:W-:Y:S05]  /*b0a0*/  @P1 BRA `(.L_x_4181) ;  /* 0x00000000006c1947 */ /* 0x000fea0003800000 */
[----:B------:R-:W-:Y:S01]  /*b0b0*/  FADD.FTZ R44, R44, -UR6 ;  /* 0x800000062c2c7e21 */ /* 0x000fe20008010000 */
[----:B------:R-:W-:Y:S01]  /*b0c0*/  FADD.FTZ R45, R45, -UR6 ;  /* 0x800000062d2d7e21 */ /* 0x000fe20008010000 */
[----:B------:R-:W2:Y:S01]  /*b0d0*/  LDCU.64 UR14, c[0x0][0x3e0] ;  /* 0x00007c00ff0e77ac */ /* 0x000ea20008000a00 */
[----:B-1----:R-:W-:Y:S01]  /*b0e0*/  MOV R13, R7 ;  /* 0x00000007000d7202 */ /* 0x002fe20000000f00 */
[----:B------:R-:W-:Y:S01]  /*b0f0*/  FMUL.FTZ R44, R44, UR7 ;  /* 0x000000072c2c7c20 */ /* 0x000fe20008410000 */
[----:B------:R-:W-:Y:S01]  /*b100*/  FMUL.FTZ R45, R45, UR7 ;  /* 0x000000072d2d7c20 */ /* 0x000fe20008410000 */
[----:B------:R-:W1:Y:S02]  /*b110*/  LDCU.64 UR16, c[0x0][0x380] ;  /* 0x00007000ff1077ac */ /* 0x000e640008000a00 */
[----:B------:R-:W-:Y:S01]  /*b120*/  FFMA.FTZ R23, R65, R44, R2 ;  /* 0x0000002c41177223 */ /* 0x000fe20000010002 */
[----:B------:R-:W-:-:S03]  /*b130*/  FFMA.FTZ R45, R3, R45, R0 ;  /* 0x0000002d032d7223 */ /* 0x000fc60000010000 */
[----:B------:R-:W-:Y:S01]  /*b140*/  FMUL.FTZ R12, R23, -1.4426950216293334961 ;  /* 0xbfb8aa3b170c7820 */ /* 0x000fe20000410000 */
[----:B------:R-:W-:-:S05]  /*b150*/  FMUL.FTZ R21, R45, -1.4426950216293334961 ;  /* 0xbfb8aa3b2d157820 */ /* 0x000fca0000410000 */
[----:B------:R-:W3:Y:S01]  /*b160*/  MUFU.EX2 R12, R12 ;  /* 0x0000000c000c7308 */ /* 0x000ee20000000800 */
[----:B--2---:R-:W-:-:S03]  /*b170*/  IMAD R19, R19, UR14, RZ ;  /* 0x0000000e13137c24 */ /* 0x004fc6000f8e02ff */
[----:B------:R-:W2:Y:S01]  /*b180*/  MUFU.EX2 R21, R21 ;  /* 0x0000001500157308 */ /* 0x000ea20000000800 */
[----:B------:R-:W-:Y:S02]  /*b190*/  IMAD R19, R18, UR15, R19 ;  /* 0x0000000f12137c24 */ /* 0x000fe4000f8e0213 */
[----:B---3--:R-:W-:Y:S01]  /*b1a0*/  FADD.FTZ R20, R12, 1 ;  /* 0x3f8000000c147421 */ /* 0x008fe20000010000 */
[----:B------:R-:W-:Y:S01]  /*b1b0*/  MOV R12, R4 ;  /* 0x00000004000c7202 */ /* 0x000fe20000000f00 */
[----:B--2---:R-:W-:-:S04]  /*b1c0*/  FADD.FTZ R22, R21, 1 ;  /* 0x3f80000015167421 */ /* 0x004fc80000010000 */
        /* <DEDUP_REMOVED lines=9> */
.L_x_4181:
[----:B------:R-:W-:Y:S05]  /*b260*/  BSYNC.RECONVERGENT B1 ;  /* 0x0000000000017941 */ /* 0x000fea0003800200 */
.L_x_4180:
[----:B------:R-:W-:Y:S04]  /*b270*/  BSSY.RECONVERGENT B1, `(.L_x_4182) ;  /* 0x000001d000017945 */ /* 0x000fe80003800200 */
[----:B------:R-:W-:Y:S05]  /*b280*/  @P6 BRA `(.L_x_4183) ;  /* 0x00000000006c6947 */ /* 0x000fea0003800000 */
[----:B------:R-:W-:Y:S01]  /*b290*/  FADD.FTZ R46, R46, -UR6 ;  /* 0x800000062e2e7e21 */ /* 0x000fe20008010000 */
[----:B------:R-:W-:Y:S01]  /*b2a0*/  FADD.FTZ R47, R47, -UR6 ;  /* 0x800000062f2f7e21 */ /* 0x000fe20008010000 */
[----:B------:R-:W3:Y:S01]  /*b2b0*/  LDCU.64 UR14, c[0x0][0x3e0] ;  /* 0x00007c00ff0e77ac */ /* 0x000ee20008000a00 */
[----:B-1----:R-:W-:Y:S01]  /*b2c0*/  MOV R13, R7 ;  /* 0x00000007000d7202 */ /* 0x002fe20000000f00 */
[----:B------:R-:W-:Y:S01]  /*b2d0*/  FMUL.FTZ R46, R46, UR7 ;  /* 0x000000072e2e7c20 */ /* 0x000fe20008410000 */
[----:B------:R-:W-:Y:S01]  /*b2e0*/  FMUL.FTZ R47, R47, UR7 ;  /* 0x000000072f2f7c20 */ /* 0x000fe20008410000 */
[----:B------:R-:W1:Y:S02]  /*b2f0*/  LDCU.64 UR16, c[0x0][0x380] ;  /* 0x00007000ff1077ac */ /* 0x000e640008000a00 */
[----:B--2---:R-:W-:Y:S01]  /*b300*/  FFMA.FTZ R21, R65, R46, R2 ;  /* 0x0000002e41157223 */ /* 0x004fe20000010002 */
[----:B------:R-:W-:-:S03]  /*b310*/  FFMA.FTZ R47, R3, R47, R0 ;  /* 0x0000002f032f7223 */ /* 0x000fc60000010000 */
        /* <DEDUP_REMOVED lines=18> */
.L_x_4183:
[----:B------:R-:W-:Y:S05]  /*b440*/  BSYNC.RECONVERGENT B1 ;  /* 0x0000000000017941 */ /* 0x000fea0003800200 */
.L_x_4182:
[----:B------:R-:W-:Y:S04]  /*b450*/  BSSY.RECONVERGENT B1, `(.L_x_4184) ;  /* 0x000001d000017945 */ /* 0x000fe80003800200 */
[----:B------:R-:W-:Y:S05]  /*b460*/  @P3 BRA `(.L_x_4185) ;  /* 0x00000000006c3947 */ /* 0x000fea0003800000 */
[----:B------:R-:W-:Y:S01]  /*b470*/  FADD.FTZ R48, R48, -UR6 ;  /* 0x8000000630307e21 */ /* 0x000fe20008010000 */
[----:B------:R-:W-:Y:S01]  /*b480*/  FADD.FTZ R49, R49, -UR6 ;  /* 0x8000000631317e21 */ /* 0x000fe20008010000 */
[----:B------:R-:W4:Y:S01]  /*b490*/  LDCU.64 UR14, c[0x0][0x3e0] ;  /* 0x00007c00ff0e77ac */ /* 0x000f220008000a00 */
[----:B-1----:R-:W-:Y:S01]  /*b4a0*/  MOV R13, R7 ;  /* 0x00000007000d7202 */ /* 0x002fe20000000f00 */
[----:B------:R-:W-:Y:S01]  /*b4b0*/  FMUL.FTZ R48, R48, UR7 ;  /* 0x0000000730307c20 */ /* 0x000fe20008410000 */
[----:B------:R-:W-:Y:S01]  /*b4c0*/  FMUL.FTZ R49, R49, UR7 ;  /* 0x0000000731317c20 */ /* 0x000fe20008410000 */
[----:B------:R-:W1:Y:S02]  /*b4d0*/  LDCU.64 UR16, c[0x0][0x380] ;  /* 0x00007000ff1077ac */ /* 0x000e640008000a00 */
[----:B--23--:R-:W-:Y:S01]  /*b4e0*/  FFMA.FTZ R19, R65, R48, R2 ;  /* 0x0000003041137223 */ /* 0x00cfe20000010002 */
[----:B------:R-:W-:-:S03]  /*b4f0*/  FFMA.FTZ R49, R3, R49, R0 ;  /* 0x0000003103317223 */ /* 0x000fc60000010000 */
        /* <DEDUP_REMOVED lines=18> */
.L_x_4185:
[----:B------:R-:W-:Y:S05]  /*b620*/  BSYNC.RECONVERGENT B1 ;  /* 0x0000000000017941 */ /* 0x000fea0003800200 */
.L_x_4184:
[----:B------:R-:W-:Y:S04]  /*b630*/  BSSY.RECONVERGENT B1, `(.L_x_4186) ;  /* 0x000001d000017945 */ /* 0x000fe80003800200 */
[----:B------:R-:W-:Y:S05]  /*b640*/  @P4 BRA `(.L_x_4187) ;  /* 0x00000000006c4947 */ /* 0x000fea0003800000 */
[----:B------:R-:W-:Y:S01]  /*b650*/  FADD.FTZ R50, R50, -UR6 ;  /* 0x8000000632327e21 */ /* 0x000fe20008010000 */
[----:B------:R-:W-:Y:S01]  /*b660*/  FADD.FTZ R51, R51, -UR6 ;  /* 0x8000000633337e21 */ /* 0x000fe20008010000 */
[----:B------:R-:W5:Y:S01]  /*b670*/  LDCU.64 UR14, c[0x0][0x3e0] ;  /* 0x00007c00ff0e77ac */ /* 0x000f620008000a00 */
[----:B-1----:R-:W-:Y:S01]  /*b680*/  MOV R13, R7 ;  /* 0x00000007000d7202 */ /* 0x002fe20000000f00 */
[----:B------:R-:W-:Y:S01]  /*b690*/  FMUL.FTZ R50, R50, UR7 ;  /* 0x0000000732327c20 */ /* 0x000fe20008410000 */
[----:B------:R-:W-:Y:S01]  /*b6a0*/  FMUL.FTZ R51, R51, UR7 ;  /* 0x0000000733337c20 */ /* 0x000fe20008410000 */
[----:B------:R-:W1:Y:S02]  /*b6b0*/  LDCU.64 UR16, c[0x0][0x380] ;  /* 0x00007000ff1077ac */ /* 0x000e640008000a00 */
[----:B---34-:R-:W-:Y:S01]  /*b6c0*/  FFMA.FTZ R17, R65, R50, R2 ;  /* 0x0000003241117223 */ /* 0x018fe20000010002 */
[----:B------:R-:W-:-:S03]  /*b6d0*/  FFMA.FTZ R51, R3, R51, R0 ;  /* 0x0000003303337223 */ /* 0x000fc60000010000 */
[----:B------:R-:W-:Y:S01]  /*b6e0*/  FMUL.FTZ R12, R17, -1.4426950216293334961 ;  /* 0xbfb8aa3b110c7820 */ /* 0x000fe20000410000 */
[----:B------:R-:W-:-:S05]  /*b6f0*/  FMUL.FTZ R15, R51, -1.4426950216293334961 ;  /* 0xbfb8aa3b330f7820 */ /* 0x000fca0000410000 */
[----:B------:R-:W3:Y:S01]  /*b700*/  MUFU.EX2 R12, R12 ;  /* 0x0000000c000c7308 */ /* 0x000ee20000000800 */
[----:B-----5:R-:W-:-:S03]  /*b710*/  IMAD R11, R11, UR14, RZ ;  /* 0x0000000e0b0b7c24 */ /* 0x020fc6000f8e02ff */
[----:B------:R-:W4:Y:S01]  /*b720*/  MUFU.EX2 R15, R15 ;  /* 0x0000000f000f7308 */ /* 0x000f220000000800 */
[----:B------:R-:W-:Y:S02]  /*b730*/  IMAD R11, R10, UR15, R11 ;  /* 0x0000000f0a0b7c24 */ /* 0x000fe4000f8e020b */
[----:B---3--:R-:W-:Y:S01]  /*b740*/  FADD.FTZ R14, R12, 1 ;  /* 0x3f8000000c0e7421 */ /* 0x008fe20000010000 */
[----:B------:R-:W-:Y:S01]  /*b750*/  MOV R12, R4 ;  /* 0x00000004000c7202 */ /* 0x000fe20000000f00 */
[----:B----4-:R-:W-:-:S04]  /*b760*/  FADD.FTZ R16, R15, 1 ;  /* 0x3f8000000f107421 */ /* 0x010fc80000010000 */
[----:B------:R-:W3:Y:S01]  /*b770*/  MUFU.RCP R14, R14 ;  /* 0x0000000e000e7308 */ /* 0x000ee20000001000 */
[----:B------:R-:W-:-:S03]  /*b780*/  IMAD.WIDE.U32 R12, R10, UR14, R12 ;  /* 0x0000000e0a0c7c25 */ /* 0x000fc6000f8e000c */
[----:B-1----:R-:W-:-:S04]  /*b790*/  LEA R10, P1, R12, UR16, 0x2 ;  /* 0x000000100c0a7c11 */ /* 0x002fc8000f8210ff */
[----:B------:R-:W1:Y:S01]  /*b7a0*/  MUFU.RCP R16, R16 ;  /* 0x0000001000107308 */ /* 0x000e620000001000 */
[----:B------:R-:W-:-:S04]  /*b7b0*/  IADD3 R11, PT, PT, R13, R11, RZ ;  /* 0x0000000b0d0b7210 */ /* 0x000fc80007ffe0ff */
[----:B------:R-:W-:Y:S01]  /*b7c0*/  LEA.HI.X R11, R12, UR17, R11, 0x2, P1 ;  /* 0x000000110c0b7c11 */ /* 0x000fe200088f140b */
[----:B---3--:R-:W-:Y:S01]  /*b7d0*/  FMUL.FTZ R14, R17, R14 ;  /* 0x0000000e110e7220 */ /* 0x008fe20000410000 */
[----:B-1----:R-:W-:-:S05]  /*b7e0*/  FMUL.FTZ R15, R51, R16 ;  /* 0x00000010330f7220 */ /* 0x002fca0000410000 */
[----:B------:R1:W-:Y:S02]  /*b7f0*/  STG.E.64 desc[UR12][R10.64], R14 ;  /* 0x0000000e0a007986 */ /* 0x0003e4000c101b0c */
.L_x_4187:
[----:B------:R-:W-:Y:S05]  /*b800*/  BSYNC.RECONVERGENT B1 ;  /* 0x0000000000017941 */ /* 0x000fea0003800200 */
.L_x_4186:
[----:B------:R-:W-:Y:S01]  /*b810*/  ISETP.GE.U32.AND P5, PT, R8, UR10, PT ;  /* 0x0000000a08007c0c */ /* 0x000fe2000bfa6070 */
[----:B------:R-:W-:Y:S01]  /*b820*/  BSSY.RECONVERGENT B1, `(.L_x_4188) ;  /* 0x0000032000017945 */ /* 0x000fe20003800200 */
[----:B--23--:R-:W-:Y:S02]  /*b830*/  SHF.R.S32.HI R18, RZ, 0x1f, R8 ;  /* 0x0000001fff127819 */ /* 0x00cfe40000011408 */
[----:B-1--4-:R-:W-:Y:S02]  /*b840*/  IADD3 R15, PT, PT, R64, 0x1c0, RZ ;  /* 0x000001c0400f7810 */ /* 0x012fe40007ffe0ff */
        /* <DEDUP_REMOVED lines=9> */
[----:B0-----:R-:W-:Y:S02]  /*b8e0*/  SHF.R.S32.HI R27, RZ, 0x1f, R9 ;  /* 0x0000001fff1b7819 */ /* 0x001fe40000011409 */
        /* <DEDUP_REMOVED lines=37> */
.L_x_4189:
[----:B------:R-:W-:Y:S05]  /*bb40*/  BSYNC.RECONVERGENT B1 ;  /* 0x0000000000017941 */ /* 0x000fea0003800200 */
.L_x_4188:
        /* <DEDUP_REMOVED lines=29> */
.L_x_4191:
[----:B------:R-:W-:Y:S05]  /*bd20*/  BSYNC.RECONVERGENT B1 ;  /* 0x0000000000017941 */ /* 0x000fea0003800200 */
.L_x_4190:
        /* <DEDUP_REMOVED lines=9> */
[----:B0-----:R-:W-:Y:S01]  /*bdc0*/  FFMA.FTZ R21, R65, R56, R2 ;  /* 0x0000003841157223 */ /* 0x001fe20000010002 */
[----:B------:R-:W-:-:S03]  /*bdd0*/  FFMA.FTZ R22, R3, R57, R0 ;  /* 0x0000003903167223 */ /* 0x000fc60000010000 */
        /* <DEDUP_REMOVED lines=18> */
.L_x_4193:
[----:B------:R-:W-:Y:S05]  /*bf00*/  BSYNC.RECONVERGENT B1 ;  /* 0x0000000000017941 */ /* 0x000fea0003800200 */
.L_x_4192:
        /* <DEDUP_REMOVED lines=10> */
[----:B0-----:R-:W-:-:S03]  /*bfb0*/  FFMA.FTZ R20, R3, R59, R0 ;  /* 0x0000003b03147223 */ /* 0x001fc60000010000 */
        /* <DEDUP_REMOVED lines=18> */
.L_x_4195:
[----:B------:R-:W-:Y:S05]  /*c0e0*/  BSYNC.RECONVERGENT B1 ;  /* 0x0000000000017941 */ /* 0x000fea0003800200 */
.L_x_4194:
        /* <DEDUP_REMOVED lines=29> */
.L_x_4197:
[----:B------:R-:W-:Y:S05]  /*c2c0*/  BSYNC.RECONVERGENT B1 ;  /* 0x0000000000017941 */ /* 0x000fea0003800200 */
.L_x_4196:
[----:B------:R-:W-:Y:S05]  /*c2d0*/  @P4 BRA `(.L_x_4135) ;  /* 0x0000000000684947 */ /* 0x000fea0003800000 */
[----:B------:R-:W-:Y:S01]  /*c2e0*/  FADD.FTZ R62, R62, -UR6 ;  /* 0x800000063e3e7e21 */ /* 0x000fe20008010000 */
[----:B------:R-:W-:Y:S01]  /*c2f0*/  FADD.FTZ R63, R63, -UR6 ;  /* 0x800000063f3f7e21 */ /* 0x000fe20008010000 */
[----:B------:R-:W1:Y:S01]  /*c300*/  LDCU.64 UR10, c[0x0][0x3e0] ;  /* 0x00007c00ff0a77ac */ /* 0x000e620008000a00 */
        /* <DEDUP_REMOVED lines=14> */
[C---:B-----5:R-:W-:Y:S02]  /*c3f0*/  LEA R2, P1, R4.reuse, UR14, 0x2 ;  /* 0x0000000e04027c11 */ /* 0x060fe4000f8210ff */
        /* <DEDUP_REMOVED lines=8> */
.L_x_4135:
[----:B------:R-:W-:Y:S05]  /*c480*/  BSYNC.RECONVERGENT B0 ;  /* 0x0000000000007941 */ /* 0x000fea0003800200 */
.L_x_4071:
[----:B------:R-:W5:Y:S01]  /*c490*/  LDCU UR6, c[0x0][0x374] ;  /* 0x00006e80ff0677ac */ /* 0x000f620008000800 */
[----:B------:R-:W2:Y:S01]  /*c4a0*/  LDCU UR7, c[0x0][0x3f8] ;  /* 0x00007f00ff0777ac */ /* 0x000ea20008000800 */
[----:B------:R-:W2:Y:S01]  /*c4b0*/  LDCU UR9, c[0x0][0x3c8] ;  /* 0x00007900ff0977ac */ /* 0x000ea20008000800 */
[----:B------:R-:W-:Y:S02]  /*c4c0*/  UIADD3 UR4, UPT, UPT, UR4, 0x1, URZ ;  /* 0x0000000104047890 */ /* 0x000fe4000fffe0ff */
[----:B-----5:R-:W-:Y:S02]  /*c4d0*/  UIADD3 UR5, UPT, UPT, UR6, UR5, URZ ;  /* 0x0000000506057290 */ /* 0x020fe4000fffe0ff */
[----:B--2---:R-:W-:-:S04]  /*c4e0*/  UIMAD UR7, UR7, UR9, URZ ;  /* 0x00000009070772a4 */ /* 0x004fc8000f8e02ff */
[----:B------:R-:W-:-:S09]  /*c4f0*/  UISETP.GE.AND UP0, UPT, UR5, UR7, UPT ;  /* 0x000000070500728c */ /* 0x000fd2000bf06270 */
[----:B------:R-:W-:Y:S05]  /*c500*/  BRA.U !UP0, `(.L_x_4198) ;  /* 0xffffff3d08287547 */ /* 0x000fea000b83ffff */
[----:B------:R-:W-:Y:S05]  /*c510*/  EXIT ;  /* 0x000000000000794d */ /* 0x000fea0003800000 */
.L_x_4199:
        /* <DEDUP_REMOVED lines=14> */
.L_x_4560:


//--------------------- .text._Z35group_norm_nhwc_fwd_one_pass_kernelI11Fp32IOFp16WLi64ELi96ELi768EEv26Group_norm_nhwc_fwd_params --------------------------
	.section	.text._Z35group_norm_nhwc_fwd_one_pass_kernelI11Fp32IOFp16WLi64ELi96ELi768EEv26Group_norm_nhwc_fwd_params,"ax",@progbits
	.align	128
        .global         _Z35group_norm_nhwc_fwd_one_pass_kernelI11Fp32IOFp16WLi64ELi96ELi768EEv26Group_norm_nhwc_fwd_params
        .type           _Z35group_norm_nhwc_fwd_one_pass_kernelI11Fp32IOFp16WLi64ELi96ELi768EEv26Group_norm_nhwc_fwd_params,@function
        .size           _Z35group_norm_nhwc_fwd_one_pass_kernelI11Fp32IOFp16WLi64ELi96ELi768EEv26Group_norm_nhwc_fwd_params,(.L_x_4561 - _Z35group_norm_nhwc_fwd_one_pass_kernelI11Fp32IOFp16WLi64ELi96ELi768EEv26Group_norm_nhwc_fwd_params)
        .other          _Z35group_norm_nhwc_fwd_one_pass_kernelI11Fp32IOFp16WLi64ELi96ELi768EEv26Group_norm_nhwc_fwd_params,@"STO_CUDA_ENTRY STV_DEFAULT"
_Z35group_norm_nhwc_fwd_one_pass_kernelI11Fp32IOFp16WLi64ELi96ELi768EEv26Group_norm_nhwc_fwd_params:
.text._Z35group_norm_nhwc_fwd_one_pass_kernelI11Fp32IOFp16WLi64ELi96ELi768EEv26Group_norm_nhwc_fwd_params:
        /* <DEDUP_REMOVED lines=23> */
.L_x_4227:
        /* <DEDUP_REMOVED lines=168> */
.L_x_4201:
[----:B------:R-:W-:Y:S05]  /*0bf0*/  BSYNC.RECONVERGENT B0 ;  /* 0x0000000000007941 */ /* 0x000fea0003800200 */
.L_x_4200:
        /* <DEDUP_REMOVED lines=66> */
.L_x_4203:
[----:B------:R-:W-:Y:S05]  /*1020*/  BSYNC.RECONVERGENT B0 ;  /* 0x0000000000007941 */ /* 0x000fea0003800200 */
.L_x_4202:
        /* <DEDUP_REMOVED lines=24> */
.L_x_4206:
[----:B---3--:R-:W3:Y:S04]  /*11b0*/  LDG.E.STRONG.GPU R14, desc[UR8][R12.64] ;  /* 0x000000080c0e7981 */ /* 0x008ee8000c1ef900 */
[----:B---3--:R-:W-:Y:S01]  /*11c0*/  CCTL.IVALL ;  /* 0x00000000ff00798f */ /* 0x008fe20002000000 */
[----:B------:R-:W-:Y:S05]  /*11d0*/  YIELD ;  /* 0x0000000000007946 */ /* 0x000fea0003800000 */
[----:B------:R-:W-:-:S13]  /*11e0*/  ISETP.NE.AND P2, PT, R14, R19, PT ;  /* 0x000000130e00720c */ /* 0x000fda0003f45270 */
[----:B------:R-:W-:Y:S05]  /*11f0*/  @P2 BRA `(.L_x_4206) ;  /* 0xfffffffc00ec2947 */ /* 0x000fea000383ffff */
.L_x_4205:
        /* <DEDUP_REMOVED lines=15> */
.L_x_4208:
        /* <DEDUP_REMOVED lines=60> */
.L_x_4207:
        /* <DEDUP_REMOVED lines=34> */
.L_x_4209:
        /* <DEDUP_REMOVED lines=19> */
.L_x_4210:
        /* <DEDUP_REMOVED lines=9> */
.L_x_4211:
[----:B------:R-:W-:Y:S05]  /*1a90*/  BSYNC.RECONVERGENT B0 ;  /* 0x0000000000007941 */ /* 0x000fea0003800200 */
.L_x_4204:
        /* <DEDUP_REMOVED lines=83> */
.L_x_4215:
[----:B------:R-:W-:Y:S05]  /*1fd0*/  BSYNC.RECONVERGENT B1 ;  /* 0x0000000000017941 */ /* 0x000fea0003800200 */
.L_x_4214:
        /* <DEDUP_REMOVED lines=19> */
.L_x_4217:
[----:B------:R-:W-:Y:S05]  /*2110*/  BSYNC.RECONVERGENT B1 ;  /* 0x0000000000017941 */ /* 0x000fea0003800200 */
.L_x_4216:
        /* <DEDUP_REMOVED lines=19> */
.L_x_4219:
[----:B------:R-:W-:Y:S05]  /*2250*/  BSYNC.RECONVERGENT B1 ;  /* 0x0000000000017941 */ /* 0x000fea0003800200 */
.L_x_4218:
        /* <DEDUP_REMOVED lines=19> */
.L_x_4213:
        /* <DEDUP_REMOVED lines=43> */
.L_x_4222:
[----:B------:R-:W-:Y:S05]  /*2640*/  BSYNC.RECONVERGENT B1 ;  /* 0x0000000000017941 */ /* 0x000fea0003800200 */
.L_x_4221:
        /* <DEDUP_REMOVED lines=29> */
.L_x_4224:
[----:B------:R-:W-:Y:S05]  /*2820*/  BSYNC.RECONVERGENT B1 ;  /* 0x0000000000017941 */ /* 0x000fea0003800200 */
.L_x_4223:
        /* <DEDUP_REMOVED lines=29> */
.L_x_4226:
[----:B------:R-:W-:Y:S05]  /*2a00*/  BSYNC.RECONVERGENT B1 ;  /* 0x0000000000017941 */ /* 0x000fea0003800200 */
.L_x_4225:
        /* <DEDUP_REMOVED lines=27> */
.L_x_4220:
[----:B------:R-:W-:Y:S05]  /*2bc0*/  BSYNC.RECONVERGENT B0 ;  /* 0x0000000000007941 */ /* 0x000fea0003800200 */
.L_x_4212:
[----:B------:R-:W-:Y:S02]  /*2bd0*/  IADD3 R30, PT, PT, R11, R30, RZ ;  /* 0x0000001e0b1e7210 */ /* 0x000fe40007ffe0ff */
[----:B------:R-:W-:Y:S02]  /*2be0*/  IADD3 R31, PT, PT, R31, 0x1, RZ ;  /* 0x000000011f1f7810 */ /* 0x000fe40007ffe0ff */
[----:B------:R-:W-:-:S13]  /*2bf0*/  ISETP.GE.AND P1, PT, R30, UR5, PT ;  /* 0x000000051e007c0c */ /* 0x000fda000bf26270 */
[----:B------:R-:W-:Y:S05]  /*2c00*/  @!P1 BRA `(.L_x_4227) ;  /* 0xffffffd400589947 */ /* 0x000fea000383ffff */
[----:B------:R-:W-:Y:S05]  /*2c10*/  EXIT ;  /* 0x000000000000794d */ /* 0x000fea0003800000 */
.L_x_4228:
        /* <DEDUP_REMOVED lines=14> */
.L_x_4561:


//--------------------- .text._Z35group_norm_nhwc_fwd_one_pass_kernelI11Fp32IOFp16WLi128ELi96ELi768EEv26Group_norm_nhwc_fwd_params --------------------------
	.section	.text._Z35group_norm_nhwc_fwd_one_pass_kernelI11Fp32IOFp16WLi128ELi96ELi768EEv26Group_norm_nhwc_fwd_params,"ax",@progbits
	.align	128
        .global         _Z35group_norm_nhwc_fwd_one_pass_kernelI11Fp32IOFp16WLi128ELi96ELi768EEv26Group_norm_nhwc_fwd_params
        .type           _Z35group_norm_nhwc_fwd_one_pass_kernelI11Fp32IOFp16WLi128ELi96ELi768EEv26Group_norm_nhwc_fwd_params,@function
        .size           _Z35group_norm_nhwc_fwd_one_pass_kernelI11Fp32IOFp16WLi128ELi96ELi768EEv26Group_norm_nhwc_fwd_params,(.L_x_4562 - _Z35group_norm_nhwc_fwd_one_pass_kernelI11Fp32IOFp16WLi128ELi96ELi768EEv26Group_norm_nhwc_fwd_params)
        .other          _Z35group_norm_nhwc_fwd_one_pass_kernelI11Fp32IOFp16WLi128ELi96ELi768EEv26Group_norm_nhwc_fwd_params,@"STO_CUDA_ENTRY STV_DEFAULT"
_Z35group_norm_nhwc_fwd_one_pass_kernelI11Fp32IOFp16WLi128ELi96ELi768EEv26Group_norm_nhwc_fwd_params:
.text._Z35group_norm_nhwc_fwd_one_pass_kernelI11Fp32IOFp16WLi128ELi96ELi768EEv26Group_norm_nhwc_fwd_params:
        /* <DEDUP_REMOVED lines=46> */
.L_x_4272:
        /* <DEDUP_REMOVED lines=227> */
.L_x_4230:
[----:B------:R-:W-:Y:S05]  /*1110*/  BSYNC.RECONVERGENT B0 ;  /* 0x0000000000007941 */ /* 0x000fea0003800200 */
.L_x_4229:
        /* <DEDUP_REMOVED lines=66> */
.L_x_4232:
[----:B------:R-:W-:Y:S05]  /*1540*/  BSYNC.RECONVERGENT B0 ;  /* 0x0000000000007941 */ /* 0x000fea0003800200 */
.L_x_4231:
        /* <DEDUP_REMOVED lines=24> */
.L_x_4235:
[----:B----4-:R-:W3:Y:S04]  /*16d0*/  LDG.E.STRONG.GPU R30, desc[UR6][R28.64] ;  /* 0x000000061c1e7981 */ /* 0x010ee8000c1ef900 */
[----:B---3--:R-:W-:Y:S01]  /*16e0*/  CCTL.IVALL ;  /* 0x00000000ff00798f */ /* 0x008fe20002000000 */
[----:B------:R-:W-:Y:S05]  /*16f0*/  YIELD ;  /* 0x0000000000007946 */ /* 0x000fea0003800000 */
[----:B------:R-:W-:-:S13]  /*1700*/  ISETP.NE.AND P2, PT, R30, R35, PT ;  /* 0x000000231e00720c */ /* 0x000fda0003f45270 */
[----:B------:R-:W-:Y:S05]  /*1710*/  @P2 BRA `(.L_x_4235) ;  /* 0xfffffffc00ec2947 */ /* 0x000fea000383ffff */
.L_x_4234:
        /* <DEDUP_REMOVED lines=15> */
.L_x_4237:
        /* <DEDUP_REMOVED lines=59> */
.L_x_4236:
        /* <DEDUP_REMOVED lines=35> */
.L_x_4238:
        /* <DEDUP_REMOVED lines=18> */
.L_x_4239:
        /* <DEDUP_REMOVED lines=9> */
.L_x_4240:
[----:B------:R-:W-:Y:S05]  /*1fa0*/  BSYNC.RECONVERGENT B0 ;  /* 0x0000000000007941 */ /* 0x000fea0003800200 */
.L_x_4233:
        /* <DEDUP_REMOVED lines=64> */
.L_x_4244:
[----:B------:R-:W-:Y:S05]  /*23b0*/  BSYNC.RECONVERGENT B1 ;  /* 0x0000000000017941 */ /* 0x000fea0003800200 */
.L_x_4243:
        /* <DEDUP_REMOVED lines=19> */
.L_x_4246:
[----:B------:R-:W-:Y:S05]  /*24f0*/  BSYNC.RECONVERGENT B1 ;  /* 0x0000000000017941 */ /* 0x000fea0003800200 */
.L_x_4245:
        /* <DEDUP_REMOVED lines=29> */
.L_x_4248:
[----:B------:R-:W-:Y:S05]  /*26d0*/  BSYNC.RECONVERGENT B1 ;  /* 0x0000000000017941 */ /* 0x000fea0003800200 */
.L_x_4247:
        /* <DEDUP_REMOVED lines=19> */
.L_x_4250:
[----:B------:R-:W-:Y:S05]  /*2810*/  BSYNC.RECONVERGENT B1 ;  /* 0x0000000000017941 */ /* 0x000fea0003800200 */
.L_x_4249:
        /* <DEDUP_REMOVED lines=19> */
.L_x_4252:
[----:B------:R-:W-:Y:S05]  /*2950*/  BSYNC.RECONVERGENT B1 ;  /* 0x0000000000017941 */ /* 0x000fea0003800200 */
.L_x_4251:
        /* <DEDUP_REMOVED lines=19> */
.L_x_4254:
[----:B------:R-:W-:Y:S05]  /*2a90*/  BSYNC.RECONVERGENT B1 ;  /* 0x0000000000017941 */ /* 0x000fea0003800200 */
.L_x_4253:
        /* <DEDUP_REMOVED lines=19> */
.L_x_4256:
[----:B------:R-:W-:Y:S05]  /*2bd0*/  BSYNC.RECONVERGENT B1 ;  /* 0x0000000000017941 */ /* 0x000fea0003800200 */
.L_x_4255:
        /* <DEDUP_REMOVED lines=19> */
.L_x_4242:
        /* <DEDUP_REMOVED lines=34> */
.L_x_4259:
[----:B------:R-:W-:Y:S05]  /*2f30*/  BSYNC.RECONVERGENT B1 ;  /* 0x0000000000017941 */ /* 0x000fea0003800200 */
.L_x_4258:
        /* <DEDUP_REMOVED lines=29> */
.L_x_4261:
[----:B------:R-:W-:Y:S05]  /*3110*/  BSYNC.RECONVERGENT B1 ;  /* 0x0000000000017941 */ /* 0x000fea0003800200 */
.L_x_4260:
        /* <DEDUP_REMOVED lines=39> */
.L_x_4263:
[----:B------:R-:W-:Y:S05]  /*3390*/  BSYNC.RECONVERGENT B1 ;  /* 0x0000000000017941 */ /* 0x000fea0003800200 */
.L_x_4262:
        /* <DEDUP_REMOVED lines=29> */
.L_x_4265:
[----:B------:R-:W-:Y:S05]  /*3570*/  BSYNC.RECONVERGENT B1 ;  /* 0x0000000000017941 */ /* 0x000fea0003800200 */
.L_x_4264:
        /* <DEDUP_REMOVED lines=29> */
.L_x_4267:
[----:B------:R-:W-:Y:S05]  /*3750*/  BSYNC.RECONVERGENT B1 ;  /* 0x0000000000017941 */ /* 0x000fea0003800200 */
.L_x_4266:
        /* <DEDUP_REMOVED lines=29> */
.L_x_4269:
[----:B------:R-:W-:Y:S05]  /*3930*/  BSYNC.RECONVERGENT B1 ;  /* 0x0000000000017941 */ /* 0x000fea0003800200 */
.L_x_4268:
        /* <DEDUP_REMOVED lines=29> */
.L_x_4271:
[----:B------:R-:W-:Y:S05]  /*3b10*/  BSYNC.RECONVERGENT B1 ;  /* 0x0000000000017941 */ /* 0x000fea0003800200 */
.L_x_4270:
        /* <DEDUP_REMOVED lines=27> */
.L_x_4257:
[----:B------:R-:W-:Y:S05]  /*3cd0*/  BSYNC.RECONVERGENT B0 ;  /* 0x0000000000007941 */ /* 0x000fea0003800200 */
.L_x_4241:
        /* <DEDUP_REMOVED lines=8> */
.L_x_4273:
        /* <DEDUP_REMOVED lines=10> */
.L_x_4562:


//--------------------- .text._Z35group_norm_nhwc_fwd_one_pass_kernelI11Fp32IOFp16WLi256ELi96ELi768EEv26Group_norm_nhwc_fwd_params --------------------------
	.section	.text._Z35group_norm_nhwc_fwd_one_pass_kernelI11Fp32IOFp16WLi256ELi96ELi768EEv26Group_norm_nhwc_fwd_params,"ax",@progbits
	.align	128
        .global         _Z35group_norm_nhwc_fwd_one_pass_kernelI11Fp32IOFp16WLi256ELi96ELi768EEv26Group_norm_nhwc_fwd_params
        .type           _Z35group_norm_nhwc_fwd_one_pass_kernelI11Fp32IOFp16WLi256ELi96ELi768EEv26Group_norm_nhwc_fwd_params,@function
        .size           _Z35group_norm_nhwc_fwd_one_pass_kernelI11Fp32IOFp16WLi256ELi96ELi768EEv26Group_norm_nhwc_fwd_params,(.L_x_4563 - _Z35group_norm_nhwc_fwd_one_pass_kernelI11Fp32IOFp16WLi256ELi96ELi768EEv26Group_norm_nhwc_fwd_params)
        .other          _Z35group_norm_nhwc_fwd_one_pass_kernelI11Fp32IOFp16WLi256ELi96ELi768EEv26Group_norm_nhwc_fwd_params,@"STO_CUDA_ENTRY STV_DEFAULT"
_Z35group_norm_nhwc_fwd_one_pass_kernelI11Fp32IOFp16WLi256ELi96ELi768EEv26Group_norm_nhwc_fwd_params:
.text._Z35group_norm_nhwc_fwd_one_pass_kernelI11Fp32IOFp16WLi256ELi96ELi768EEv26Group_norm_nhwc_fwd_params:
        /* <DEDUP_REMOVED lines=28> */
.L_x_4349:
        /* <DEDUP_REMOVED lines=412> */
.L_x_4275:
[----:B------:R-:W-:Y:S05]  /*1b80*/  BSYNC.RECONVERGENT B0 ;  /* 0x0000000000007941 */ /* 0x000fea0003800200 */
.L_x_4274:
        /* <DEDUP_REMOVED lines=64> */
.L_x_4277:
[----:B------:R-:W-:Y:S05]  /*1f90*/  BSYNC.RECONVERGENT B0 ;  /* 0x0000000000007941 */ /* 0x000fea0003800200 */
.L_x_4276:
        /* <DEDUP_REMOVED lines=27> */
.L_x_4280:
[----:B------:R-:W2:Y:S04]  /*2150*/  LDG.E.STRONG.GPU R28, desc[UR6][R30.64] ;  /* 0x000000061e1c7981 */ /* 0x000ea8000c1ef900 */
[----:B--2---:R-:W-:Y:S01]  /*2160*/  CCTL.IVALL ;  /* 0x00000000ff00798f */ /* 0x004fe20002000000 */
[----:B------:R-:W-:Y:S05]  /*2170*/  YIELD ;  /* 0x0000000000007946 */ /* 0x000fea0003800000 */
[----:B------:R-:W-:-:S13]  /*2180*/  ISETP.NE.AND P1, PT, R28, R37, PT ;  /* 0x000000251c00720c */ /* 0x000fda0003f25270 */
[----:B------:R-:W-:Y:S05]  /*2190*/  @P1 BRA `(.L_x_4280) ;  /* 0xfffffffc00ec1947 */ /* 0x000fea000383ffff */
.L_x_4279:
        /* <DEDUP_REMOVED lines=16> */
.L_x_4282:
        /* <DEDUP_REMOVED lines=62> */
.L_x_4281:
        /* <DEDUP_REMOVED lines=38> */
.L_x_4283:
        /* <DEDUP_REMOVED lines=19> */
.L_x_4284:
        /* <DEDUP_REMOVED lines=9> */
.L_x_4285:
[----:B------:R-:W-:Y:S05]  /*2aa0*/  BSYNC.RECONVERGENT B0 ;  /* 0x0000000000007941 */ /* 0x000fea0003800200 */
.L_x_4278:
        /* <DEDUP_REMOVED lines=71> */
.L_x_4289:
[----:B------:R-:W-:Y:S05]  /*2f20*/  BSYNC.RECONVERGENT B1 ;  /* 0x0000000000017941 */ /* 0x000fea0003800200 */
.L_x_4288:
        /* <DEDUP_REMOVED lines=27> */
.L_x_4291:
[----:B------:R-:W-:Y:S05]  /*30e0*/  BSYNC.RECONVERGENT B1 ;  /* 0x0000000000017941 */ /* 0x000fea0003800200 */
.L_x_4290:
        /* <DEDUP_REMOVED lines=21> */
.L_x_4293:
[----:B------:R-:W-:Y:S05]  /*3240*/  BSYNC.RECONVERGENT B1 ;  /* 0x0000000000017941 */ /* 0x000fea0003800200 */
.L_x_4292:
        /* <DEDUP_REMOVED lines=19> */
.L_x_4295:
[----:B------:R-:W-:Y:S05]  /*3380*/  BSYNC.RECONVERGENT B1 ;  /* 0x0000000000017941 */ /* 0x000fea0003800200 */
.L_x_4294:
        /* <DEDUP_REMOVED lines=41> */
.L_x_4297:
[----:B------:R-:W-:Y:S05]  /*3620*/  BSYNC.RECONVERGENT B1 ;  /* 0x0000000000017941 */ /* 0x000fea0003800200 */
.L_x_4296:
        /* <DEDUP_REMOVED lines=21> */
.L_x_4299:
[----:B------:R-:W-:Y:S05]  /*3780*/  BSYNC.RECONVERGENT B1 ;  /* 0x0000000000017941 */ /* 0x000fea0003800200 */
.L_x_4298:
        /* <DEDUP_REMOVED lines=19> */
.L_x_4301:
[----:B------:R-:W-:Y:S05]  /*38c0*/  BSYNC.RECONVERGENT B1 ;  /* 0x0000000000017941 */ /* 0x000fea0003800200 */
.L_x_4300:
        /* <DEDUP_REMOVED lines=19> */
.L_x_4303:
[----:B------:R-:W-:Y:S05]  /*3a00*/  BSYNC.RECONVERGENT B1 ;  /* 0x0000000000017941 */ /* 0x000fea0003800200 */
.L_x_4302:
        /* <DEDUP_REMOVED lines=19> */
.L_x_4305:
[----:B------:R-:W-:Y:S05]  /*3b40*/  BSYNC.RECONVERGENT B1 ;  /* 0x0000000000017941 */ /* 0x000fea0003800200 */
.L_x_4304:
        /* <DEDUP_REMOVED lines=19> */
.L_x_4307:
[----:B------:R-:W-:Y:S05]  /*3c80*/  BSYNC.RECONVERGENT B1 ;  /* 0x0000000000017941 */ /* 0x000fea0003800200 */
.L_x_4306:
        /* <DEDUP_REMOVED lines=37> */
.L_x_4309:
[----:B------:R-:W-:Y:S05]  /*3ee0*/  BSYNC.RECONVERGENT B1 ;  /* 0x0000000000017941 */ /* 0x000fea0003800200 */
.L_x_4308:
        /* <DEDUP_REMOVED lines=19> */
.L_x_4311:
[----:B------:R-:W-:Y:S05]  /*4020*/  BSYNC.RECONVERGENT B1 ;  /* 0x0000000000017941 */ /* 0x000fea0003800200 */
.L_x_4310:
        /* <DEDUP_REMOVED lines=19> */
.L_x_4313:
[----:B------:R-:W-:Y:S05]  /*4160*/  BSYNC.RECONVERGENT B1 ;  /* 0x0000000000017941 */ /* 0x000fea0003800200 */
.L_x_4312:
        /* <DEDUP_REMOVED lines=19> */
.L_x_4315:
[----:B------:R-:W-:Y:S05]  /*42a0*/  BSYNC.RECONVERGENT B1 ;  /* 0x0000000000017941 */ /* 0x000fea0003800200 */
.L_x_4314:
        /* <DEDUP_REMOVED lines=19> */
.L_x_4317:
[----:B------:R-:W-:Y:S05]  /*43e0*/  BSYNC.RECONVERGENT B1 ;  /* 0x0000000000017941 */ /* 0x000fea0003800200 */
.L_x_4316:
        /* <DEDUP_REMOVED lines=18> */
.L_x_4287:
        /* <DEDUP_REMOVED lines=33> */
.L_x_4320:
[----:B------:R-:W-:Y:S05]  /*4720*/  BSYNC.RECONVERGENT B1 ;  /* 0x0000000000017941 */ /* 0x000fea0003800200 */
.L_x_4319:
        /* <DEDUP_REMOVED lines=37> */
.L_x_4322:
[----:B------:R-:W-:Y:S05]  /*4980*/  BSYNC.RECONVERGENT B1 ;  /* 0x0000000000017941 */ /* 0x000fea0003800200 */
.L_x_4321:
        /* <DEDUP_REMOVED lines=31> */
.L_x_4324:
[----:B------:R-:W-:Y:S05]  /*4b80*/  BSYNC.RECONVERGENT B1 ;  /* 0x0000000000017941 */ /* 0x000fea0003800200 */
.L_x_4323:
        /* <DEDUP_REMOVED lines=29> */
.L_x_4326:
[----:B------:R-:W-:Y:S05]  /*4d60*/  BSYNC.RECONVERGENT B1 ;  /* 0x0000000000017941 */ /* 0x000fea0003800200 */
.L_x_4325:
        /* <DEDUP_REMOVED lines=51> */
.L_x_4328:
[----:B------:R-:W-:Y:S05]  /*50a0*/  BSYNC.RECONVERGENT B1 ;  /* 0x0000000000017941 */ /* 0x000fea0003800200 */
.L_x_4327:
        /* <DEDUP_REMOVED lines=31> */
.L_x_4330:
[----:B------:R-:W-:Y:S05]  /*52a0*/  BSYNC.RECONVERGENT B1 ;  /* 0x0000000000017941 */ /* 0x000fea0003800200 */
.L_x_4329:
        /* <DEDUP_REMOVED lines=29> */
.L_x_4332:
[----:B------:R-:W-:Y:S05]  /*5480*/  BSYNC.RECONVERGENT B1 ;  /* 0x0000000000017941 */ /* 0x000fea0003800200 */
.L_x_4331:
        /* <DEDUP_REMOVED lines=29> */
.L_x_4334:
[----:B------:R-:W-:Y:S05]  /*5660*/  BSYNC.RECONVERGENT B1 ;  /* 0x0000000000017941 */ /* 0x000fea0003800200 */
.L_x_4333:
        /* <DEDUP_REMOVED lines=29> */
.L_x_4336:
[----:B------:R-:W-:Y:S05]  /*5840*/  BSYNC.RECONVERGENT B1 ;  /* 0x0000000000017941 */ /* 0x000fea0003800200 */
.L_x_4335:
        /* <DEDUP_REMOVED lines=29> */
.L_x_4338:
[----:B------:R-:W-:Y:S05]  /*5a20*/  BSYNC.RECONVERGENT B1 ;  /* 0x0000000000017941 */ /* 0x000fea0003800200 */
.L_x_4337:
        /* <DEDUP_REMOVED lines=47> */
.L_x_4340:
[----:B------:R-:W-:Y:S05]  /*5d20*/  BSYNC.RECONVERGENT B1 ;  /* 0x0000000000017941 */ /* 0x000fea0003800200 */
.L_x_4339:
        /* <DEDUP_REMOVED lines=29> */
.L_x_4342:
[----:B------:R-:W-:Y:S05]  /*5f00*/  BSYNC.RECONVERGENT B1 ;  /* 0x0000000000017941 */ /* 0x000fea0003800200 */
.L_x_4341:
        /* <DEDUP_REMOVED lines=29> */
.L_x_4344:
[----:B------:R-:W-:Y:S05]  /*60e0*/  BSYNC.RECONVERGENT B1 ;  /* 0x0000000000017941 */ /* 0x000fea0003800200 */
.L_x_4343:
        /* <DEDUP_REMOVED lines=29> */
.L_x_4346:
[----:B------:R-:W-:Y:S05]  /*62c0*/  BSYNC.RECONVERGENT B1 ;  /* 0x0000000000017941 */ /* 0x000fea0003800200 */
.L_x_4345:
        /* <DEDUP_REMOVED lines=29> */
.L_x_4348:
[----:B------:R-:W-:Y:S05]  /*64a0*/  BSYNC.RECONVERGENT B1 ;  /* 0x0000000000017941 */ /* 0x000fea0003800200 */
.L_x_4347:
        /* <DEDUP_REMOVED lines=27> */
.L_x_4318:
[----:B------:R-:W-:Y:S05]  /*6660*/  BSYNC.RECONVERGENT B0 ;  /* 0x0000000000007941 */ /* 0x000fea0003800200 */
.L_x_4286:
        /* <DEDUP_REMOVED lines=8> */
.L_x_4350:
        /* <DEDUP_REMOVED lines=9> */
.L_x_4563:


//--------------------- .text._Z35group_norm_nhwc_fwd_one_pass_kernelI11Fp32IOFp16WLi512ELi96ELi768EEv26Group_norm_nhwc_fwd_params --------------------------
	.section	.text._Z35group_norm_nhwc_fwd_one_pass_kernelI11Fp32IOFp16WLi512ELi96ELi768EEv26Group_norm_nhwc_fwd_params,"ax",@progbits
	.align	128
        .global         _Z35group_norm_nhwc_fwd_one_pass_kernelI11Fp32IOFp16WLi512ELi96ELi768EEv26Group_norm_nhwc_fwd_params
        .type           _Z35group_norm_nhwc_fwd_one_pass_kernelI11Fp32IOFp16WLi512ELi96ELi768EEv26Group_norm_nhwc_fwd_params,@function
        .size           _Z35group_norm_nhwc_fwd_one_pass_kernelI11Fp32IOFp16WLi512ELi96ELi768EEv26Group_norm_nhwc_fwd_params,(.L_x_4564 - _Z35group_norm_nhwc_fwd_one_pass_kernelI11Fp32IOFp16WLi512ELi96ELi768EEv26Group_norm_nhwc_fwd_params)
        .other          _Z35group_norm_nhwc_fwd_one_pass_kernelI11Fp32IOFp16WLi512ELi96ELi768EEv26Group_norm_nhwc_fwd_params,@"STO_CUDA_ENTRY STV_DEFAULT"
_Z35group_norm_nhwc_fwd_one_pass_kernelI11Fp32IOFp16WLi512ELi96ELi768EEv26Group_norm_nhwc_fwd_params:
.text._Z35group_norm_nhwc_fwd_one_pass_kernelI11Fp32IOFp16WLi512ELi96ELi768EEv26Group_norm_nhwc_fwd_params:
        /* <DEDUP_REMOVED lines=27> */
.L_x_4490:
        /* <DEDUP_REMOVED lines=766> */
.L_x_4352:
[----:B------:R-:W-:Y:S05]  /*3190*/  BSYNC.RECONVERGENT B0 ;  /* 0x0000000000007941 */ /* 0x000fea0003800200 */
.L_x_4351:
        /* <DEDUP_REMOVED lines=64> */
.L_x_4354:
[----:B------:R-:W-:Y:S05]  /*35a0*/  BSYNC.RECONVERGENT B0 ;  /* 0x0000000000007941 */ /* 0x000fea0003800200 */
.L_x_4353:
        /* <DEDUP_REMOVED lines=33> */
.L_x_4357:
        /* <DEDUP_REMOVED lines=10> */
.L_x_4356:
        /* <DEDUP_REMOVED lines=18> */
.L_x_4359:
        /* <DEDUP_REMOVED lines=154> */
.L_x_4358:
        /* <DEDUP_REMOVED lines=81> */
.L_x_4360:
        /* <DEDUP_REMOVED lines=42> */
.L_x_4361:
        /* <DEDUP_REMOVED lines=21> */
.L_x_4362:
[----:B------:R-:W-:Y:S05]  /*4c20*/  BSYNC.RECONVERGENT B0 ;  /* 0x0000000000007941 */ /* 0x000fea0003800200 */
.L_x_4355:
        /* <DEDUP_REMOVED lines=55> */
[----:B-----5:R-:W-:Y:S02]  /*4fa0*/  HADD2.F32 R2, -RZ, R2.H0_H0 ;  /* 0x20000002ff027230 */ /* 0x020fe40000004100 */
[----:B------:R-:W-:Y:S01]  /*4fb0*/  HADD2.F32 R0, -RZ, R0.H0_H0 ;  /* 0x20000000ff007230 */ /* 0x000fe20000004100 */
        /* <DEDUP_REMOVED lines=26> */
.L_x_4366:
[----:B------:R-:W-:Y:S05]  /*5160*/  BSYNC.RECONVERGENT B1 ;  /* 0x0000000000017941 */ /* 0x000fea0003800200 */
.L_x_4365:
        /* <DEDUP_REMOVED lines=25> */
.L_x_4368:
[----:B------:R-:W-:Y:S05]  /*5300*/  BSYNC.RECONVERGENT B1 ;  /* 0x0000000000017941 */ /* 0x000fea0003800200 */
.L_x_4367:
        /* <DEDUP_REMOVED lines=25> */
.L_x_4370:
[----:B------:R-:W-:Y:S05]  /*54a0*/  BSYNC.RECONVERGENT B1 ;  /* 0x0000000000017941 */ /* 0x000fea0003800200 */
.L_x_4369:
        /* <DEDUP_REMOVED lines=27> */
.L_x_4372:
[----:B------:R-:W-:Y:S05]  /*5660*/  BSYNC.RECONVERGENT B1 ;  /* 0x0000000000017941 */ /* 0x000fea0003800200 */
.L_x_4371:
        /* <DEDUP_REMOVED lines=20> */
.L_x_4374:
[----:B------:R-:W-:Y:S05]  /*57b0*/  BSYNC.RECONVERGENT B1 ;  /* 0x0000000000017941 */ /* 0x000fea0003800200 */
.L_x_4373:
        /* <DEDUP_REMOVED lines=30> */
.L_x_4376:
[----:B------:R-:W-:Y:S05]  /*59a0*/  BSYNC.RECONVERGENT B1 ;  /* 0x0000000000017941 */ /* 0x000fea0003800200 */
.L_x_4375:
        /* <DEDUP_REMOVED lines=21> */
.L_x_4378:
[----:B------:R-:W-:Y:S05]  /*5b00*/  BSYNC.RECONVERGENT B1 ;  /* 0x0000000000017941 */ /* 0x000fea0003800200 */
.L_x_4377:
        /* <DEDUP_REMOVED lines=19> */
.L_x_4380:
[----:B------:R-:W-:Y:S05]  /*5c40*/  BSYNC.RECONVERGENT B1 ;  /* 0x0000000000017941 */ /* 0x000fea0003800200 */
.L_x_4379:
        /* <DEDUP_REMOVED lines=41> */
.L_x_4382:
[----:B------:R-:W-:Y:S05]  /*5ee0*/  BSYNC.RECONVERGENT B1 ;  /* 0x0000000000017941 */ /* 0x000fea0003800200 */
.L_x_4381:
        /* <DEDUP_REMOVED lines=21> */
.L_x_4384:
[----:B------:R-:W-:Y:S05]  /*6040*/  BSYNC.RECONVERGENT B1 ;  /* 0x0000000000017941 */ /* 0x000fea0003800200 */
.L_x_4383:
        /* <DEDUP_REMOVED lines=19> */
.L_x_4386:
[----:B------:R-:W-:Y:S05]  /*6180*/  BSYNC.RECONVERGENT B1 ;  /* 0x0000000000017941 */ /* 0x000fea0003800200 */
.L_x_4385:
        /* <DEDUP_REMOVED lines=19> */
.L_x_4388:
[----:B------:R-:W-:Y:S05]  /*62c0*/  BSYNC.RECONVERGENT B1 ;  /* 0x0000000000017941 */ /* 0x000fea0003800200 */
.L_x_4387:
        /* <DEDUP_REMOVED lines=19> */
.L_x_4390:
[----:B------:R-:W-:Y:S05]  /*6400*/  BSYNC.RECONVERGENT B1 ;  /* 0x0000000000017941 */ /* 0x000fea0003800200 */
.L_x_4389:
        /* <DEDUP_REMOVED lines=19> */
.L_x_4392:
[----:B------:R-:W-:Y:S05]  /*6540*/  BSYNC.RECONVERGENT B1 ;  /* 0x0000000000017941 */ /* 0x000fea0003800200 */
.L_x_4391:
        /* <DEDUP_REMOVED lines=43> */
.L_x_4394:
[----:B------:R-:W-:Y:S05]  /*6800*/  BSYNC.RECONVERGENT B1 ;  /* 0x0000000000017941 */ /* 0x000fea0003800200 */
.L_x_4393:
        /* <DEDUP_REMOVED lines=19> */
.L_x_4396:
[----:B------:R-:W-:Y:S05]  /*6940*/  BSYNC.RECONVERGENT B1 ;  /* 0x0000000000017941 */ /* 0x000fea0003800200 */
.L_x_4395:
        /* <DEDUP_REMOVED lines=19> */
.L_x_4398:
[----:B------:R-:W-:Y:S05]  /*6a80*/  BSYNC.RECONVERGENT B1 ;  /* 0x0000000000017941 */ /* 0x000fea0003800200 */
.L_x_4397:
        /* <DEDUP_REMOVED lines=19> */
.L_x_4400:
[----:B------:R-:W-:Y:S05]  /*6bc0*/  BSYNC.RECONVERGENT B1 ;  /* 0x0000000000017941 */ /* 0x000fea0003800200 */
.L_x_4399:
        /* <DEDUP_REMOVED lines=19> */
.L_x_4402:
[----:B------:R-:W-:Y:S05]  /*6d00*/  BSYNC.RECONVERGENT B1 ;  /* 0x0000000000017941 */ /* 0x000fea0003800200 */
.L_x_4401:
        /* <DEDUP_REMOVED lines=19> */
.L_x_4404:
[----:B------:R-:W-:Y:S05]  /*6e40*/  BSYNC.RECONVERGENT B1 ;  /* 0x0000000000017941 */ /* 0x000fea0003800200 */
.L_x_4403:
        /* <DEDUP_REMOVED lines=43> */
.L_x_4406:
[----:B------:R-:W-:Y:S05]  /*7100*/  BSYNC.RECONVERGENT B1 ;  /* 0x0000000000017941 */ /* 0x000fea0003800200 */
.L_x_4405:
        /* <DEDUP_REMOVED lines=19> */
.L_x_4408:
[----:B------:R-:W-:Y:S05]  /*7240*/  BSYNC.RECONVERGENT B1 ;  /* 0x0000000000017941 */ /* 0x000fea0003800200 */
.L_x_4407:
        /* <DEDUP_REMOVED lines=19> */
.L_x_4410:
[----:B------:R-:W-:Y:S05]  /*7380*/  BSYNC.RECONVERGENT B1 ;  /* 0x0000000000017941 */ /* 0x000fea0003800200 */
.L_x_4409:
        /* <DEDUP_REMOVED lines=19> */
.L_x_4412:
[----:B------:R-:W-:Y:S05]  /*74c0*/  BSYNC.RECONVERGENT B1 ;  /* 0x0000000000017941 */ /* 0x000fea0003800200 */
.L_x_4411:
        /* <DEDUP_REMOVED lines=19> */
.L_x_4414:
[----:B------:R-:W-:Y:S05]  /*7600*/  BSYNC.RECONVERGENT B1 ;  /* 0x0000000000017941 */ /* 0x000fea0003800200 */
.L_x_4413:
        /* <DEDUP_REMOVED lines=19> */
.L_x_4416:
[----:B------:R-:W-:Y:S05]  /*7740*/  BSYNC.RECONVERGENT B1 ;  /* 0x0000000000017941 */ /* 0x000fea0003800200 */
.L_x_4415:
        /* <DEDUP_REMOVED lines=41> */
.L_x_4418:
[----:B------:R-:W-:Y:S05]  /*79e0*/  BSYNC.RECONVERGENT B1 ;  /* 0x0000000000017941 */ /* 0x000fea0003800200 */
.L_x_4417:
        /* <DEDUP_REMOVED lines=19> */
.L_x_4420:
[----:B------:R-:W-:Y:S05]  /*7b20*/  BSYNC.RECONVERGENT B1 ;  /* 0x0000000000017941 */ /* 0x000fea0003800200 */
.L_x_4419:
        /* <DEDUP_REMOVED lines=19> */
.L_x_4422:
[----:B------:R-:W-:Y:S05]  /*7c60*/  BSYNC.RECONVERGENT B1 ;  /* 0x0000000000017941 */ /* 0x000fea0003800200 */
.L_x_4421:
        /* <DEDUP_REMOVED lines=19> */
.L_x_4424:
[----:B------:R-:W-:Y:S05]  /*7da0*/  BSYNC.RECONVERGENT B1 ;  /* 0x0000000000017941 */ /* 0x000fea0003800200 */
.L_x_4423:
        /* <DEDUP_REMOVED lines=19> */
.L_x_4426:
[----:B------:R-:W-:Y:S05]  /*7ee0*/  BSYNC.RECONVERGENT B1 ;  /* 0x0000000000017941 */ /* 0x000fea0003800200 */
.L_x_4425:
        /* <DEDUP_REMOVED lines=18> */
.L_x_4364:
        /* <DEDUP_REMOVED lines=39> */
.L_x_4429:
[----:B------:R-:W-:Y:S05]  /*8280*/  BSYNC.RECONVERGENT B1 ;  /* 0x0000000000017941 */ /* 0x000fea0003800200 */
.L_x_4428:
        /* <DEDUP_REMOVED lines=35> */
.L_x_4431:
[----:B------:R-:W-:Y:S05]  /*84c0*/  BSYNC.RECONVERGENT B1 ;  /* 0x0000000000017941 */ /* 0x000fea0003800200 */
.L_x_4430:
        /* <DEDUP_REMOVED lines=35> */
.L_x_4433:
[----:B------:R-:W-:Y:S05]  /*8700*/  BSYNC.RECONVERGENT B1 ;  /* 0x0000000000017941 */ /* 0x000fea0003800200 */
.L_x_4432:
        /* <DEDUP_REMOVED lines=37> */
.L_x_4435:
[----:B------:R-:W-:Y:S05]  /*8960*/  BSYNC.RECONVERGENT B1 ;  /* 0x0000000000017941 */ /* 0x000fea0003800200 */
.L_x_4434:
        /* <DEDUP_REMOVED lines=30> */
.L_x_4437:
[----:B------:R-:W-:Y:S05]  /*8b50*/  BSYNC.RECONVERGENT B1 ;  /* 0x0000000000017941 */ /* 0x000fea0003800200 */
.L_x_4436:
        /* <DEDUP_REMOVED lines=40> */
.L_x_4439:
[----:B------:R-:W-:Y:S05]  /*8de0*/  BSYNC.RECONVERGENT B1 ;  /* 0x0000000000017941 */ /* 0x000fea0003800200 */
.L_x_4438:
        /* <DEDUP_REMOVED lines=31> */
.L_x_4441:
[----:B------:R-:W-:Y:S05]  /*8fe0*/  BSYNC.RECONVERGENT B1 ;  /* 0x0000000000017941 */ /* 0x000fea0003800200 */
.L_x_4440:
        /* <DEDUP_REMOVED lines=29> */
.L_x_4443:
[----:B------:R-:W-:Y:S05]  /*91c0*/  BSYNC.RECONVERGENT B1 ;  /* 0x0000000000017941 */ /* 0x000fea0003800200 */
.L_x_4442:
        /* <DEDUP_REMOVED lines=51> */
.L_x_4445:
[----:B------:R-:W-:Y:S05]  /*9500*/  BSYNC.RECONVERGENT B1 ;  /* 0x0000000000017941 */ /* 0x000fea0003800200 */
.L_x_4444:
        /* <DEDUP_REMOVED lines=31> */
.L_x_4447:
[----:B------:R-:W-:Y:S05]  /*9700*/  BSYNC.RECONVERGENT B1 ;  /* 0x0000000000017941 */ /* 0x000fea0003800200 */
.L_x_4446:
        /* <DEDUP_REMOVED lines=29> */
.L_x_4449:
[----:B------:R-:W-:Y:S05]  /*98e0*/  BSYNC.RECONVERGENT B1 ;  /* 0x0000000000017941 */ /* 0x000fea0003800200 */
.L_x_4448:
        /* <DEDUP_REMOVED lines=29> */
.L_x_4451:
[----:B------:R-:W-:Y:S05]  /*9ac0*/  BSYNC.RECONVERGENT B1 ;  /* 0x0000000000017941 */ /* 0x000fea0003800200 */
.L_x_4450:
        /* <DEDUP_REMOVED lines=29> */
.L_x_4453:
[----:B------:R-:W-:Y:S05]  /*9ca0*/  BSYNC.RECONVERGENT B1 ;  /* 0x0000000000017941 */ /* 0x000fea0003800200 */
.L_x_4452:
        /* <DEDUP_REMOVED lines=29> */
.L_x_4455:
[----:B------:R-:W-:Y:S05]  /*9e80*/  BSYNC.RECONVERGENT B1 ;  /* 0x0000000000017941 */ /* 0x000fea0003800200 */
.L_x_4454:
        /* <DEDUP_REMOVED lines=53> */
.L_x_4457:
[----:B------:R-:W-:Y:S05]  /*a1e0*/  BSYNC.RECONVERGENT B1 ;  /* 0x0000000000017941 */ /* 0x000fea0003800200 */
.L_x_4456:
        /* <DEDUP_REMOVED lines=29> */
.L_x_4459:
[----:B------:R-:W-:Y:S05]  /*a3c0*/  BSYNC.RECONVERGENT B1 ;  /* 0x0000000000017941 */ /* 0x000fea0003800200 */
.L_x_4458:
        /* <DEDUP_REMOVED lines=29> */
.L_x_4461:
[----:B------:R-:W-:Y:S05]  /*a5a0*/  BSYNC.RECONVERGENT B1 ;  /* 0x0000000000017941 */ /* 0x000fea0003800200 */
.L_x_4460:
        /* <DEDUP_REMOVED lines=29> */
.L_x_4463:
[----:B------:R-:W-:Y:S05]  /*a780*/  BSYNC.RECONVERGENT B1 ;  /* 0x0000000000017941 */ /* 0x000fea0003800200 */
.L_x_4462:
        /* <DEDUP_REMOVED lines=29> */
.L_x_4465:
[----:B------:R-:W-:Y:S05]  /*a960*/  BSYNC.RECONVERGENT B1 ;  /* 0x0000000000017941 */ /* 0x000fea0003800200 */
.L_x_4464:
        /* <DEDUP_REMOVED lines=29> */
.L_x_4467:
[----:B------:R-:W-:Y:S05]  /*ab40*/  BSYNC.RECONVERGENT B1 ;  /* 0x0000000000017941 */ /* 0x000fea0003800200 */
.L_x_4466:
        /* <DEDUP_REMOVED lines=53> */
.L_x_4469:
[----:B------:R-:W-:Y:S05]  /*aea0*/  BSYNC.RECONVERGENT B1 ;  /* 0x0000000000017941 */ /* 0x000fea0003800200 */
.L_x_4468:
        /* <DEDUP_REMOVED lines=29> */
.L_x_4471:
[----:B------:R-:W-:Y:S05]  /*b080*/  BSYNC.RECONVERGENT B1 ;  /* 0x0000000000017941 */ /* 0x000fea0003800200 */
.L_x_4470:
        /* <DEDUP_REMOVED lines=29> */
.L_x_4473:
[----:B------:R-:W-:Y:S05]  /*b260*/  BSYNC.RECONVERGENT B1 ;  /* 0x0000000000017941 */ /* 0x000fea0003800200 */
.L_x_4472:
        /* <DEDUP_REMOVED lines=29> */
.L_x_4475:
[----:B------:R-:W-:Y:S05]  /*b440*/  BSYNC.RECONVERGENT B1 ;  /* 0x0000000000017941 */ /* 0x000fea0003800200 */
.L_x_4474:
        /* <DEDUP_REMOVED lines=29> */
.L_x_4477:
[----:B------:R-:W-:Y:S05]  /*b620*/  BSYNC.RECONVERGENT B1 ;  /* 0x0000000000017941 */ /* 0x000fea0003800200 */
.L_x_4476:
        /* <DEDUP_REMOVED lines=29> */
.L_x_4479:
[----:B------:R-:W-:Y:S05]  /*b800*/  BSYNC.RECONVERGENT B1 ;  /* 0x0000000000017941 */ /* 0x000fea0003800200 */
.L_x_4478:
        /* <DEDUP_REMOVED lines=51> */
.L_x_4481:
[----:B------:R-:W-:Y:S05]  /*bb40*/  BSYNC.RECONVERGENT B1 ;  /* 0x0000000000017941 */ /* 0x000fea0003800200 */
.L_x_4480:
        /* <DEDUP_REMOVED lines=29> */
.L_x_4483:
[----:B------:R-:W-:Y:S05]  /*bd20*/  BSYNC.RECONVERGENT B1 ;  /* 0x0000000000017941 */ /* 0x000fea0003800200 */
.L_x_4482:
        /* <DEDUP_REMOVED lines=29> */
.L_x_4485:
[----:B------:R-:W-:Y:S05]  /*bf00*/  BSYNC.RECONVERGENT B1 ;  /* 0x0000000000017941 */ /* 0x000fea0003800200 */
.L_x_4484:
        /* <DEDUP_REMOVED lines=29> */
.L_x_4487:
[----:B------:R-:W-:Y:S05]  /*c0e0*/  BSYNC.RECONVERGENT B1 ;  /* 0x0000000000017941 */ /* 0x000fea0003800200 */
.L_x_4486:
        /* <DEDUP_REMOVED lines=29> */
.L_x_4489:
[----:B------:R-:W-:Y:S05]  /*c2c0*/  BSYNC.RECONVERGENT B1 ;  /* 0x0000000000017941 */ /* 0x000fea0003800200 */
.L_x_4488:
        /* <DEDUP_REMOVED lines=27> */
.L_x_4427:
[----:B------:R-:W-:Y:S05]  /*c480*/  BSYNC.RECONVERGENT B0 ;  /* 0x0000000000007941 */ /* 0x000fea0003800200 */
.L_x_4363:
        /* <DEDUP_REMOVED lines=9> */
.L_x_4491:
        /* <DEDUP_REMOVED lines=14> */
.L_x_4564:


//--------------------- .nv.shared.reserved.0     --------------------------
	.section	.nv.shared.reserved.0,"aw",@nobits
	.weak		__nv_reservedSMEM_offset_0_alias
	.size		__nv_reservedSMEM_offset_0_alias, 0, 64
	.other		__nv_reservedSMEM_offset_0_alias,@"STO_CUDA_RESERVED_SHARED STV_DEFAULT"
__nv_reservedSMEM_offset_0_alias:
	.zero		0
	.zero		64


//--------------------- .nv.global                --------------------------
	.section	.nv.global,"aw",@nobits
.nv.global:
	.type		_ZN61_INTERNAL_d4293f69_30_group_norm_nhwc_one_pass_96_cu_dccd85766thrust24THRUST_300001_SM_1030_NS12placeholders2_5E,@object
	.size		_ZN61_INTERNAL_d4293f69_30_group_norm_nhwc_one_pass_96_cu_dccd85766thrust24THRUST_300001_SM_1030_NS12placeholders2_5E,(_ZN61_INTERNAL_d4293f69_30_group_norm_nhwc_one_pass_96_cu_dccd85764cuda3std3__45__cpo6cbeginE - _ZN61_INTERNAL_d4293f69_30_group_norm_nhwc_one_pass_96_cu_dccd85766thrust24THRUST_300001_SM_1030_NS12placeholders2_5E)
_ZN61_INTERNAL_d4293f69_30_group_norm_nhwc_one_pass_96_cu_dccd85766thrust24THRUST_300001_SM_1030_NS12placeholders2_5E:
	.zero		1
	.type		_ZN61_INTERNAL_d4293f69_30_group_norm_nhwc_one_pass_96_cu_dccd85764cuda3std3__45__cpo6cbeginE,@object
	.size		_ZN61_INTERNAL_d4293f69_30_group_norm_nhwc_one_pass_96_cu_dccd85764cuda3std3__45__cpo6cbeginE,(_ZN61_INTERNAL_d4293f69_30_group_norm_nhwc_one_pass_96_cu_dccd85764cuda3std6ranges3__45__cpo6cbeginE - _ZN61_INTERNAL_d4293f69_30_group_norm_nhwc_one_pass_96_cu_dccd85764cuda3std3__45__cpo6cbeginE)
_ZN61_INTERNAL_d4293f69_30_group_norm_nhwc_one_pass_96_cu_dccd85764cuda3std3__45__cpo6cbeginE:
	.zero		1
	.type		_ZN61_INTERNAL_d4293f69_30_group_norm_nhwc_one_pass_96_cu_dccd85764cuda3std6ranges3__45__cpo6cbeginE,@object
	.size		_ZN61_INTERNAL_d4293f69_30_group_norm_nhwc_one_pass_96_cu_dccd85764cuda3std6ranges3__45__cpo6cbeginE,(_ZN61_INTERNAL_d4293f69_30_group_norm_nhwc_one_pass_96_cu_dccd85764cuda3std3__48in_placeE - _ZN61_INTERNAL_d4293f69_30_group_norm_nhwc_one_pass_96_cu_dccd85764cuda3std6ranges3__45__cpo6cbeginE)
_ZN61_INTERNAL_d4293f69_30_group_norm_nhwc_one_pass_96_cu_dccd85764cuda3std6ranges3__45__cpo6cbeginE:
	.zero		1
	.type		_ZN61_INTERNAL_d4293f69_30_group_norm_nhwc_one_pass_96_cu_dccd85764cuda3std3__48in_placeE,@object
	.size		_ZN61_INTERNAL_d4293f69_30_group_norm_nhwc_one_pass_96_cu_dccd85764cuda3std3__48in_placeE,(_ZN61_INTERNAL_d4293f69_30_group_norm_nhwc_one_pass_96_cu_dccd85764cuda3std6ranges3__45__cpo4sizeE - _ZN61_INTERNAL_d4293f69_30_group_norm_nhwc_one_pass_96_cu_dccd85764cuda3std3__48in_placeE)
_ZN61_INTERNAL_d4293f69_30_group_norm_nhwc_one_pass_96_cu_dccd85764cuda3std3__48in_placeE:
	.zero		1
	.type		_ZN61_INTERNAL_d4293f69_30_group_norm_nhwc_one_pass_96_cu_dccd85764cuda3std6ranges3__45__cpo4sizeE,@object
	.size		_ZN61_INTERNAL_d4293f69_30_group_norm_nhwc_one_pass_96_cu_dccd85764cuda3std6ranges3__45__cpo4sizeE,(_ZN61_INTERNAL_d4293f69_30_group_norm_nhwc_one_pass_96_cu_dccd85766thrust24THRUST_300001_SM_1030_NS12placeholders2_9E - _ZN61_INTERNAL_d4293f69_30_group_norm_nhwc_one_pass_96_cu_dccd85764cuda3std6ranges3__45__cpo4sizeE)
_ZN61_INTERNAL_d4293f69_30_group_norm_nhwc_one_pass_96_cu_dccd85764cuda3std6ranges3__45__cpo4sizeE:
	.zero		1
	.type		_ZN61_INTERNAL_d4293f69_30_group_norm_nhwc_one_pass_96_cu_dccd85766thrust24THRUST_300001_SM_1030_NS12placeholders2_9E,@object
	.size		_ZN61_INTERNAL_d4293f69_30_group_norm_nhwc_one_pass_96_cu_dccd85766thrust24THRUST_300001_SM_1030_NS12placeholders2_9E,(_ZN61_INTERNAL_d4293f69_30_group_norm_nhwc_one_pass_96_cu_dccd85764cuda3std3__45__cpo7crbeginE - _ZN61_INTERNAL_d4293f69_30_group_norm_nhwc_one_pass_96_cu_dccd85766thrust24THRUST_300001_SM_1030_NS12placeholders2_9E)
_ZN61_INTERNAL_d4293f69_30_group_norm_nhwc_one_pass_96_cu_dccd85766thrust24THRUST_300001_SM_1030_NS12placeholders2_9E:
	.zero		1
	.type		_ZN61_INTERNAL_d4293f69_30_group_norm_nhwc_one_pass_96_cu_dccd85764cuda3std3__45__cpo7crbeginE,@object
	.size		_ZN61_INTERNAL_d4293f69_30_group_norm_nhwc_one_pass_96_cu_dccd85764cuda3std3__45__cpo7crbeginE,(_ZN61_INTERNAL_d4293f69_30_group_norm_nhwc_one_pass_96_cu_dccd85764cuda3std6ranges3__45__cpo4nextE - _ZN61_INTERNAL_d4293f69_30_group_norm_nhwc_one_pass_96_cu_dccd85764cuda3std3__45__cpo7crbeginE)
_ZN61_INTERNAL_d4293f69_30_group_norm_nhwc_one_pass_96_cu_dccd85764cuda3std3__45__cpo7crbeginE:
	.zero		1
	.type		_ZN61_INTERNAL_d4293f69_30_group_norm_nhwc_one_pass_96_cu_dccd85764cuda3std6ranges3__45__cpo4nextE,@object
	.size		_ZN61_INTERNAL_d4293f69_30_group_norm_nhwc_one_pass_96_cu_dccd85764cuda3std6ranges3__45__cpo4nextE,(_ZN61_INTERNAL_d4293f69_30_group_norm_nhwc_one_pass_96_cu_dccd85764cuda3std6ranges3__45__cpo4swapE - _ZN61_INTERNAL_d4293f69_30_group_norm_nhwc_one_pass_96_cu_dccd85764cuda3std6ranges3__45__cpo4nextE)
_ZN61_INTERNAL_d4293f69_30_group_norm_nhwc_one_pass_96_cu_dccd85764cuda3std6ranges3__45__cpo4nextE:
	.zero		1
	.type		_ZN61_INTERNAL_d4293f69_30_group_norm_nhwc_one_pass_96_cu_dccd85764cuda3std6ranges3__45__cpo4swapE,@object
	.size		_ZN61_INTERNAL_d4293f69_30_group_norm_nhwc_one_pass_96_cu_dccd85764cuda3std6ranges3__45__cpo4swapE,(_ZN61_INTERNAL_d4293f69_30_group_norm_nhwc_one_pass_96_cu_dccd85766thrust24THRUST_300001_SM_1030_NS12placeholders2_1E - _ZN61_INTERNAL_d4293f69_30_group_norm_nhwc_one_pass_96_cu_dccd85764cuda3std6ranges3__45__cpo4swapE)
_ZN61_INTERNAL_d4293f69_30_group_norm_nhwc_one_pass_96_cu_dccd85764cuda3std6ranges3__45__cpo4swapE:
	.zero		1
	.type		_ZN61_INTERNAL_d4293f69_30_group_norm_nhwc_one_pass_96_cu_dccd85766thrust24THRUST_300001_SM_1030_NS12placeholders2_1E,@object
	.size		_ZN61_INTERNAL_d4293f69_30_group_norm_nhwc_one_pass_96_cu_dccd85766thrust24THRUST_300001_SM_1030_NS12placeholders2_1E,(_ZN61_INTERNAL_d4293f69_30_group_norm_nhwc_one_pass_96_cu_dccd85766thrust24THRUST_300001_SM_1030_NS12placeholders2_3E - _ZN61_INTERNAL_d4293f69_30_group_norm_nhwc_one_pass_96_cu_dccd85766thrust24THRUST_300001_SM_1030_NS12placeholders2_1E)
_ZN61_INTERNAL_d4293f69_30_group_norm_nhwc_one_pass_96_cu_dccd85766thrust24THRUST_300001_SM_1030_NS12placeholders2_1E:
	.zero		1
	.type		_ZN61_INTERNAL_d4293f69_30_group_norm_nhwc_one_pass_96_cu_dccd85766thrust24THRUST_300001_SM_1030_NS12placeholders2_3E,@object
	.size		_ZN61_INTERNAL_d4293f69_30_group_norm_nhwc_one_pass_96_cu_dccd85766thrust24THRUST_300001_SM_1030_NS12placeholders2_3E,(_ZN61_INTERNAL_d4293f69_30_group_norm_nhwc_one_pass_96_cu_dccd85764cuda3std3__45__cpo5beginE - _ZN61_INTERNAL_d4293f69_30_group_norm_nhwc_one_pass_96_cu_dccd85766thrust24THRUST_300001_SM_1030_NS12placeholders2_3E)
_ZN61_INTERNAL_d4293f69_30_group_norm_nhwc_one_pass_96_cu_dccd85766thrust24THRUST_300001_SM_1030_NS12placeholders2_3E:
	.zero		1
	.type		_ZN61_INTERNAL_d4293f69_30_group_norm_nhwc_one_pass_96_cu_dccd85764cuda3std3__45__cpo5beginE,@object
	.size		_ZN61_INTERNAL_d4293f69_30_group_norm_nhwc_one_pass_96_cu_dccd85764cuda3std3__45__cpo5beginE,(_ZN61_INTERNAL_d4293f69_30_group_norm_nhwc_one_pass_96_cu_dccd85764cuda3std6ranges3__45__cpo5beginE - _ZN61_INTERNAL_d4293f69_30_group_norm_nhwc_one_pass_96_cu_dccd85764cuda3std3__45__cpo5beginE)
_ZN61_INTERNAL_d4293f69_30_group_norm_nhwc_one_pass_96_cu_dccd85764cuda3std3__45__cpo5beginE:
	.zero		1
	.type		_ZN61_INTERNAL_d4293f69_30_group_norm_nhwc_one_pass_96_cu_dccd85764cuda3std6ranges3__45__cpo5beginE,@object
	.size		_ZN61_INTERNAL_d4293f69_30_group_norm_nhwc_one_pass_96_cu_dccd85764cuda3std6ranges3__45__cpo5beginE,(_ZN61_INTERNAL_d4293f69_30_group_norm_nhwc_one_pass_96_cu_dccd85764cuda3std3__463_GLOBAL__N__d4293f69_30_group_norm_nhwc_one_pass_96_cu_dccd85766ignoreE - _ZN61_INTERNAL_d4293f69_30_group_norm_nhwc_one_pass_96_cu_dccd85764cuda3std6ranges3__45__cpo5beginE)
_ZN61_INTERNAL_d4293f69_30_group_norm_nhwc_one_pass_96_cu_dccd85764cuda3std6ranges3__45__cpo5beginE:
	.zero		1
	.type		_ZN61_INTERNAL_d4293f69_30_group_norm_nhwc_one_pass_96_cu_dccd85764cuda3std3__463_GLOBAL__N__d4293f69_30_group_norm_nhwc_one_pass_96_cu_dccd85766ignoreE,@object
	.size		_ZN61_INTERNAL_d4293f69_30_group_norm_nhwc_one_pass_96_cu_dccd85764cuda3std3__463_GLOBAL__N__d4293f69_30_group_norm_nhwc_one_pass_96_cu_dccd85766ignoreE,(_ZN61_INTERNAL_d4293f69_30_group_norm_nhwc_one_pass_96_cu_dccd85764cuda3std6ranges3__45__cpo4dataE - _ZN61_INTERNAL_d4293f69_30_group_norm_nhwc_one_pass_96_cu_dccd85764cuda3std3__463_GLOBAL__N__d4293f69_30_group_norm_nhwc_one_pass_96_cu_dccd85766ignoreE)
_ZN61_INTERNAL_d4293f69_30_group_norm_nhwc_one_pass_96_cu_dccd85764cuda3std3__463_GLOBAL__N__d4293f69_30_group_norm_nhwc_one_pass_96_cu_dccd85766ignoreE:
	.zero		1
	.type		_ZN61_INTERNAL_d4293f69_30_group_norm_nhwc_one_pass_96_cu_dccd85764cuda3std6ranges3__45__cpo4dataE,@object
	.size		_ZN61_INTERNAL_d4293f69_30_group_norm_nhwc_one_pass_96_cu_dccd85764cuda3std6ranges3__45__cpo4dataE,(_ZN61_INTERNAL_d4293f69_30_group_norm_nhwc_one_pass_96_cu_dccd85766thrust24THRUST_300001_SM_1030_NS12placeholders2_7E - _ZN61_INTERNAL_d4293f69_30_group_norm_nhwc_one_pass_96_cu_dccd85764cuda3std6ranges3__45__cpo4dataE)
_ZN61_INTERNAL_d4293f69_30_group_norm_nhwc_one_pass_96_cu_dccd85764cuda3std6ranges3__45__cpo4dataE:
	.zero		1
	.type		_ZN61_INTERNAL_d4293f69_30_group_norm_nhwc_one_pass_96_cu_dccd85766thrust24THRUST_300001_SM_1030_NS12placeholders2_7E,@object
	.size		_ZN61_INTERNAL_d4293f69_30_group_norm_nhwc_one_pass_96_cu_dccd85766thrust24THRUST_300001_SM_1030_NS12placeholders2_7E,(_ZN61_INTERNAL_d4293f69_30_group_norm_nhwc_one_pass_96_cu_dccd85764cuda3std3__45__cpo6rbeginE - _ZN61_INTERNAL_d4293f69_30_group_norm_nhwc_one_pass_96_cu_dccd85766thrust24THRUST_300001_SM_1030_NS12placeholders2_7E)
_ZN61_INTERNAL_d4293f69_30_group_norm_nhwc_one_pass_96_cu_dccd85766thrust24THRUST_300001_SM_1030_NS12placeholders2_7E:
	.zero		1
	.type		_ZN61_INTERNAL_d4293f69_30_group_norm_nhwc_one_pass_96_cu_dccd85764cuda3std3__45__cpo6rbeginE,@object
	.size		_ZN61_INTERNAL_d4293f69_30_group_norm_nhwc_one_pass_96_cu_dccd85764cuda3std3__45__cpo6rbeginE,(_ZN61_INTERNAL_d4293f69_30_group_norm_nhwc_one_pass_96_cu_dccd85764cuda3std6ranges3__45__cpo7advanceE - _ZN61_INTERNAL_d4293f69_30_group_norm_nhwc_one_pass_96_cu_dccd85764cuda3std3__45__cpo6rbeginE)
_ZN61_INTERNAL_d4293f69_30_group_norm_nhwc_one_pass_96_cu_dccd85764cuda3std3__45__cpo6rbeginE:
	.zero		1
	.type		_ZN61_INTERNAL_d4293f69_30_group_norm_nhwc_one_pass_96_cu_dccd85764cuda3std6ranges3__45__cpo7advanceE,@object
	.size		_ZN61_INTERNAL_d4293f69_30_group_norm_nhwc_one_pass_96_cu_dccd85764cuda3std6ranges3__45__cpo7advanceE,(_ZN61_INTERNAL_d4293f69_30_group_norm_nhwc_one_pass_96_cu_dccd85764cuda3std3__47nulloptE - _ZN61_INTERNAL_d4293f69_30_group_norm_nhwc_one_pass_96_cu_dccd85764cuda3std6ranges3__45__cpo7advanceE)
_ZN61_INTERNAL_d4293f69_30_group_norm_nhwc_one_pass_96_cu_dccd85764cuda3std6ranges3__45__cpo7advanceE:
	.zero		1
	.type		_ZN61_INTERNAL_d4293f69_30_group_norm_nhwc_one_pass_96_cu_dccd85764cuda3std3__47nulloptE,@object
	.size		_ZN61_INTERNAL_d4293f69_30_group_norm_nhwc_one_pass_96_cu_dccd85764cuda3std3__47nulloptE,(_ZN61_INTERNAL_d4293f69_30_group_norm_nhwc_one_pass_96_cu_dccd85764cuda3std6ranges3__45__cpo8distanceE - _ZN61_INTERNAL_d4293f69_30_group_norm_nhwc_one_pass_96_cu_dccd85764cuda3std3__47nulloptE)
_ZN61_INTERNAL_d4293f69_30_group_norm_nhwc_one_pass_96_cu_dccd85764cuda3std3__47nulloptE:
	.zero		1
	.type		_ZN61_INTERNAL_d4293f69_30_group_norm_nhwc_one_pass_96_cu_dccd85764cuda3std6ranges3__45__cpo8distanceE,@object
	.size		_ZN61_INTERNAL_d4293f69_30_group_norm_nhwc_one_pass_96_cu_dccd85764cuda3std6ranges3__45__cpo8distanceE,(_ZN61_INTERNAL_d4293f69_30_group_norm_nhwc_one_pass_96_cu_dccd85766thrust24THRUST_300001_SM_1030_NS12placeholders2_6E - _ZN61_INTERNAL_d4293f69_30_group_norm_nhwc_one_pass_96_cu_dccd85764cuda3std6ranges3__45__cpo8distanceE)
_ZN61_INTERNAL_d4293f69_30_group_norm_nhwc_one_pass_96_cu_dccd85764cuda3std6ranges3__45__cpo8distanceE:
	.zero		1
	.type		_ZN61_INTERNAL_d4293f69_30_group_norm_nhwc_one_pass_96_cu_dccd85766thrust24THRUST_300001_SM_1030_NS12placeholders2_6E,@object
	.size		_ZN61_INTERNAL_d4293f69_30_group_norm_nhwc_one_pass_96_cu_dccd85766thrust24THRUST_300001_SM_1030_NS12placeholders2_6E,(_ZN61_INTERNAL_d4293f69_30_group_norm_nhwc_one_pass_96_cu_dccd85764cuda3std3__45__cpo4cendE - _ZN61_INTERNAL_d4293f69_30_group_norm_nhwc_one_pass_96_cu_dccd85766thrust24THRUST_300001_SM_1030_NS12placeholders2_6E)
_ZN61_INTERNAL_d4293f69_30_group_norm_nhwc_one_pass_96_cu_dccd85766thrust24THRUST_300001_SM_1030_NS12placeholders2_6E:
	.zero		1
	.type		_ZN61_INTERNAL_d4293f69_30_group_norm_nhwc_one_pass_96_cu_dccd85764cuda3std3__45__cpo4cendE,@object
	.size		_ZN61_INTERNAL_d4293f69_30_group_norm_nhwc_one_pass_96_cu_dccd85764cuda3std3__45__cpo4cendE,(_ZN61_INTERNAL_d4293f69_30_group_norm_nhwc_one_pass_96_cu_dccd85764cuda3std6ranges3__45__cpo4cendE - _ZN61_INTERNAL_d4293f69_30_group_norm_nhwc_one_pass_96_cu_dccd85764cuda3std3__45__cpo4cendE)
_ZN61_INTERNAL_d4293f69_30_group_norm_nhwc_one_pass_96_cu_dccd85764cuda3std3__45__cpo4cendE:
	.zero		1
	.type		_ZN61_INTERNAL_d4293f69_30_group_norm_nhwc_one_pass_96_cu_dccd85764cuda3std6ranges3__45__cpo4cendE,@object
	.size		_ZN61_INTERNAL_d4293f69_30_group_norm_nhwc_one_pass_96_cu_dccd85764cuda3std6ranges3__45__cpo4cendE,(_ZN61_INTERNAL_d4293f69_30_group_norm_nhwc_one_pass_96_cu_dccd85764cuda3std3__420unreachable_sentinelE - _ZN61_INTERNAL_d4293f69_30_group_norm_nhwc_one_pass_96_cu_dccd85764cuda3std6ranges3__45__cpo4cendE)
_ZN61_INTERNAL_d4293f69_30_group_norm_nhwc_one_pass_96_cu_dccd85764cuda3std6ranges3__45__cpo4cendE:
	.zero		1
	.type		_ZN61_INTERNAL_d4293f69_30_group_norm_nhwc_one_pass_96_cu_dccd85764cuda3std3__420unreachable_sentinelE,@object
	.size		_ZN61_INTERNAL_d4293f69_30_group_norm_nhwc_one_pass_96_cu_dccd85764cuda3std3__420unreachable_sentinelE,(_ZN61_INTERNAL_d4293f69_30_group_norm_nhwc_one_pass_96_cu_dccd85764cuda3std6ranges3__45__cpo5ssizeE - _ZN61_INTERNAL_d4293f69_30_group_norm_nhwc_one_pass_96_cu_dccd85764cuda3std3__420unreachable_sentinelE)
_ZN61_INTERNAL_d4293f69_30_group_norm_nhwc_one_pass_96_cu_dccd85764cuda3std3__420unreachable_sentinelE:
	.zero		1
	.type		_ZN61_INTERNAL_d4293f69_30_group_norm_nhwc_one_pass_96_cu_dccd85764cuda3std6ranges3__45__cpo5ssizeE,@object
	.size		_ZN61_INTERNAL_d4293f69_30_group_norm_nhwc_one_pass_96_cu_dccd85764cuda3std6ranges3__45__cpo5ssizeE,(_ZN61_INTERNAL_d4293f69_30_group_norm_nhwc_one_pass_96_cu_dccd85766thrust24THRUST_300001_SM_1030_NS12placeholders3_10E - _ZN61_INTERNAL_d4293f69_30_group_norm_nhwc_one_pass_96_cu_dccd85764cuda3std6ranges3__45__cpo5ssizeE)
_ZN61_INTERNAL_d4293f69_30_group_norm_nhwc_one_pass_96_cu_dccd85764cuda3std6ranges3__45__cpo5ssizeE:
	.zero		1
	.type		_ZN61_INTERNAL_d4293f69_30_group_norm_nhwc_one_pass_96_cu_dccd85766thrust24THRUST_300001_SM_1030_NS12placeholders3_10E,@object
	.size		_ZN61_INTERNAL_d4293f69_30_group_norm_nhwc_one_pass_96_cu_dccd85766thrust24THRUST_300001_SM_1030_NS12placeholders3_10E,(_ZN61_INTERNAL_d4293f69_30_group_norm_nhwc_one_pass_96_cu_dccd85764cuda3std3__45__cpo5crendE - _ZN61_INTERNAL_d4293f69_30_group_norm_nhwc_one_pass_96_cu_dccd85766thrust24THRUST_300001_SM_1030_NS12placeholders3_10E)
_ZN61_INTERNAL_d4293f69_30_group_norm_nhwc_one_pass_96_cu_dccd85766thrust24THRUST_300001_SM_1030_NS12placeholders3_10E:
	.zero		1
	.type		_ZN61_INTERNAL_d4293f69_30_group_norm_nhwc_one_pass_96_cu_dccd85764cuda3std3__45__cpo5crendE,@object
	.size		_ZN61_INTERNAL_d4293f69_30_group_norm_nhwc_one_pass_96_cu_dccd85764cuda3std3__45__cpo5crendE,(_ZN61_INTERNAL_d4293f69_30_group_norm_nhwc_one_pass_96_cu_dccd85764cuda3std6ranges3__45__cpo4prevE - _ZN61_INTERNAL_d4293f69_30_group_norm_nhwc_one_pass_96_cu_dccd85764cuda3std3__45__cpo5crendE)
_ZN61_INTERNAL_d4293f69_30_group_norm_nhwc_one_pass_96_cu_dccd85764cuda3std3__45__cpo5crendE:
	.zero		1
	.type		_ZN61_INTERNAL_d4293f69_30_group_norm_nhwc_one_pass_96_cu_dccd85764cuda3std6ranges3__45__cpo4prevE,@object
	.size		_ZN61_INTERNAL_d4293f69_30_group_norm_nhwc_one_pass_96_cu_dccd85764cuda3std6ranges3__45__cpo4prevE,(_ZN61_INTERNAL_d4293f69_30_group_norm_nhwc_one_pass_96_cu_dccd85764cuda3std6ranges3__45__cpo9iter_moveE - _ZN61_INTERNAL_d4293f69_30_group_norm_nhwc_one_pass_96_cu_dccd85764cuda3std6ranges3__45__cpo4prevE)
_ZN61_INTERNAL_d4293f69_30_group_norm_nhwc_one_pass_96_cu_dccd85764cuda3std6ranges3__45__cpo4prevE:
	.zero		1
	.type		_ZN61_INTERNAL_d4293f69_30_group_norm_nhwc_one_pass_96_cu_dccd85764cuda3std6ranges3__45__cpo9iter_moveE,@object
	.size		_ZN61_INTERNAL_d4293f69_30_group_norm_nhwc_one_pass_96_cu_dccd85764cuda3std6ranges3__45__cpo9iter_moveE,(_ZN61_INTERNAL_d4293f69_30_group_norm_nhwc_one_pass_96_cu_dccd85766thrust24THRUST_300001_SM_1030_NS12placeholders2_2E - _ZN61_INTERNAL_d4293f69_30_group_norm_nhwc_one_pass_96_cu_dccd85764cuda3std6ranges3__45__cpo9iter_moveE)
_ZN61_INTERNAL_d4293f69_30_group_norm_nhwc_one_pass_96_cu_dccd85764cuda3std6ranges3__45__cpo9iter_moveE:
	.zero		1
	.type		_ZN61_INTERNAL_d4293f69_30_group_norm_nhwc_one_pass_96_cu_dccd85766thrust24THRUST_300001_SM_1030_NS12placeholders2_2E,@object
	.size		_ZN61_INTERNAL_d4293f69_30_group_norm_nhwc_one_pass_96_cu_dccd85766thrust24THRUST_300001_SM_1030_NS12placeholders2_2E,(_ZN61_INTERNAL_d4293f69_30_group_norm_nhwc_one_pass_96_cu_dccd85766thrust24THRUST_300001_SM_1030_NS12placeholders2_4E - _ZN61_INTERNAL_d4293f69_30_group_norm_nhwc_one_pass_96_cu_dccd85766thrust24THRUST_300001_SM_1030_NS12placeholders2_2E)
_ZN61_INTERNAL_d4293f69_30_group_norm_nhwc_one_pass_96_cu_dccd85766thrust24THRUST_300001_SM_1030_NS12placeholders2_2E:
	.zero		1
	.type		_ZN61_INTERNAL_d4293f69_30_group_norm_nhwc_one_pass_96_cu_dccd85766thrust24THRUST_300001_SM_1030_NS12placeholders2_4E,@object
	.size		_ZN61_INTERNAL_d4293f69_30_group_norm_nhwc_one_pass_96_cu_dccd85766thrust24THRUST_300001_SM_1030_NS12placeholders2_4E,(_ZN61_INTERNAL_d4293f69_30_group_norm_nhwc_one_pass_96_cu_dccd85764cuda3std3__45__cpo3endE - _ZN61_INTERNAL_d4293f69_30_group_norm_nhwc_one_pass_96_cu_dccd85766thrust24THRUST_300001_SM_1030_NS12placeholders2_4E)
_ZN61_INTERNAL_d4293f69_30_group_norm_nhwc_one_pass_96_cu_dccd85766thrust24THRUST_300001_SM_1030_NS12placeholders2_4E:
	.zero		1
	.type		_ZN61_INTERNAL_d4293f69_30_group_norm_nhwc_one_pass_96_cu_dccd85764cuda3std3__45__cpo3endE,@object
	.size		_ZN61_INTERNAL_d4293f69_30_group_norm_nhwc_one_pass_96_cu_dccd85764cuda3std3__45__cpo3endE,(_ZN61_INTERNAL_d4293f69_30_group_norm_nhwc_one_pass_96_cu_dccd85764cuda3std6ranges3__45__cpo3endE - _ZN61_INTERNAL_d4293f69_30_group_norm_nhwc_one_pass_96_cu_dccd85764cuda3std3__45__cpo3endE)
_ZN61_INTERNAL_d4293f69_30_group_norm_nhwc_one_pass_96_cu_dccd85764cuda3std3__45__cpo3endE:
	.zero		1
	.type		_ZN61_INTERNAL_d4293f69_30_group_norm_nhwc_one_pass_96_cu_dccd85764cuda3std6ranges3__45__cpo3endE,@object
	.size		_ZN61_INTERNAL_d4293f69_30_group_norm_nhwc_one_pass_96_cu_dccd85764cuda3std6ranges3__45__cpo3endE,(_ZN61_INTERNAL_d4293f69_30_group_norm_nhwc_one_pass_96_cu_dccd85764cuda3std3__419piecewise_constructE - _ZN61_INTERNAL_d4293f69_30_group_norm_nhwc_one_pass_96_cu_dccd85764cuda3std6ranges3__45__cpo3endE)
_ZN61_INTERNAL_d4293f69_30_group_norm_nhwc_one_pass_96_cu_dccd85764cuda3std6ranges3__45__cpo3endE:
	.zero		1
	.type		_ZN61_INTERNAL_d4293f69_30_group_norm_nhwc_one_pass_96_cu_dccd85764cuda3std3__419piecewise_constructE,@object
	.size		_ZN61_INTERNAL_d4293f69_30_group_norm_nhwc_one_pass_96_cu_dccd85764cuda3std3__419piecewise_constructE,(_ZN61_INTERNAL_d4293f69_30_group_norm_nhwc_one_pass_96_cu_dccd85764cuda3std6ranges3__45__cpo5cdataE - _ZN61_INTERNAL_d4293f69_30_group_norm_nhwc_one_pass_96_cu_dccd85764cuda3std3__419piecewise_constructE)
_ZN61_INTERNAL_d4293f69_30_group_norm_nhwc_one_pass_96_cu_dccd85764cuda3std3__419piecewise_constructE:
	.zero		1
	.type		_ZN61_INTERNAL_d4293f69_30_group_norm_nhwc_one_pass_96_cu_dccd85764cuda3std6ranges3__45__cpo5cdataE,@object
	.size		_ZN61_INTERNAL_d4293f69_30_group_norm_nhwc_one_pass_96_cu_dccd85764cuda3std6ranges3__45__cpo5cdataE,(_ZN61_INTERNAL_d4293f69_30_group_norm_nhwc_one_pass_96_cu_dccd85766thrust24THRUST_300001_SM_1030_NS12placeholders2_8E - _ZN61_INTERNAL_d4293f69_30_group_norm_nhwc_one_pass_96_cu_dccd85764cuda3std6ranges3__45__cpo5cdataE)
_ZN61_INTERNAL_d4293f69_30_group_norm_nhwc_one_pass_96_cu_dccd85764cuda3std6ranges3__45__cpo5cdataE:
	.zero		1
	.type		_ZN61_INTERNAL_d4293f69_30_group_norm_nhwc_one_pass_96_cu_dccd85766thrust24THRUST_300001_SM_1030_NS12placeholders2_8E,@object
	.size		_ZN61_INTERNAL_d4293f69_30_group_norm_nhwc_one_pass_96_cu_dccd85766thrust24THRUST_300001_SM_1030_NS12placeholders2_8E,(_ZN61_INTERNAL_d4293f69_30_group_norm_nhwc_one_pass_96_cu_dccd85764cuda3std3__45__cpo4rendE - _ZN61_INTERNAL_d4293f69_30_group_norm_nhwc_one_pass_96_cu_dccd85766thrust24THRUST_300001_SM_1030_NS12placeholders2_8E)
_ZN61_INTERNAL_d4293f69_30_group_norm_nhwc_one_pass_96_cu_dccd85766thrust24THRUST_300001_SM_1030_NS12placeholders2_8E:
	.zero		1
	.type		_ZN61_INTERNAL_d4293f69_30_group_norm_nhwc_one_pass_96_cu_dccd85764cuda3std3__45__cpo4rendE,@object
	.size		_ZN61_INTERNAL_d4293f69_30_group_norm_nhwc_one_pass_96_cu_dccd85764cuda3std3__45__cpo4rendE,(_ZN61_INTERNAL_d4293f69_30_group_norm_nhwc_one_pass_96_cu_dccd85764cuda3std6ranges3__45__cpo9iter_swapE - _ZN61_INTERNAL_d4293f69_30_group_norm_nhwc_one_pass_96_cu_dccd85764cuda3std3__45__cpo4rendE)
_ZN61_INTERNAL_d4293f69_30_group_norm_nhwc_one_pass_96_cu_dccd85764cuda3std3__45__cpo4rendE:
	.zero		1
	.type		_ZN61_INTERNAL_d4293f69_30_group_norm_nhwc_one_pass_96_cu_dccd85764cuda3std6ranges3__45__cpo9iter_swapE,@object
	.size		_ZN61_INTERNAL_d4293f69_30_group_norm_nhwc_one_pass_96_cu_dccd85764cuda3std6ranges3__45__cpo9iter_swapE,(_ZN61_INTERNAL_d4293f69_30_group_norm_nhwc_one_pass_96_cu_dccd85764cuda3std3__48unexpectE - _ZN61_INTERNAL_d4293f69_30_group_norm_nhwc_one_pass_96_cu_dccd85764cuda3std6ranges3__45__cpo9iter_swapE)
_ZN61_INTERNAL_d4293f69_30_group_norm_nhwc_one_pass_96_cu_dccd85764cuda3std6ranges3__45__cpo9iter_swapE:
	.zero		1
	.type		_ZN61_INTERNAL_d4293f69_30_group_norm_nhwc_one_pass_96_cu_dccd85764cuda3std3__48unexpectE,@object
	.size		_ZN61_INTERNAL_d4293f69_30_group_norm_nhwc_one_pass_96_cu_dccd85764cuda3std3__48unexpectE,(_ZN61_INTERNAL_d4293f69_30_group_norm_nhwc_one_pass_96_cu_dccd85766thrust24THRUST_300001_SM_1030_NS6system6detail10sequential3seqE - _ZN61_INTERNAL_d4293f69_30_group_norm_nhwc_one_pass_96_cu_dccd85764cuda3std3__48unexpectE)
_ZN61_INTERNAL_d4293f69_30_group_norm_nhwc_one_pass_96_cu_dccd85764cuda3std3__48unexpectE:
	.zero		1
	.type		_ZN61_INTERNAL_d4293f69_30_group_norm_nhwc_one_pass_96_cu_dccd85766thrust24THRUST_300001_SM_1030_NS6system6detail10sequential3seqE,@object
	.size		_ZN61_INTERNAL_d4293f69_30_group_norm_nhwc_one_pass_96_cu_dccd85766thrust24THRUST_300001_SM_1030_NS6system6detail10sequential3seqE,(.L_29 - _ZN61_INTERNAL_d4293f69_30_group_norm_nhwc_one_pass_96_cu_dccd85766thrust24THRUST_300001_SM_1030_NS6system6detail10sequential3seqE)
_ZN61_INTERNAL_d4293f69_30_group_norm_nhwc_one_pass_96_cu_dccd85766thrust24THRUST_300001_SM_1030_NS6system6detail10sequential3seqE:
	.zero		1
.L_29:


//--------------------- .nv.shared._Z35group_norm_nhwc_bwd_one_pass_kernelI11Bf16IOFp32WLi64ELi96ELi768EEv26Group_norm_nhwc_bwd_params --------------------------
	.section	.nv.shared._Z35group_norm_nhwc_bwd_one_pass_kernelI11Bf16IOFp32WLi64ELi96ELi768EEv26Group_norm_nhwc_bwd_params,"aw",@nobits
	.sectionflags	@""
	.align	16
.nv.shared._Z35group_norm_nhwc_bwd_one_pass_kernelI11Bf16IOFp32WLi64ELi96ELi768EEv26Group_norm_nhwc_bwd_params:
	.zero		13552


//--------------------- .nv.shared._Z35group_norm_nhwc_bwd_one_pass_kernelI11Bf16IOFp32WLi128ELi96ELi768EEv26Group_norm_nhwc_bwd_params --------------------------
	.section	.nv.shared._Z35group_norm_nhwc_bwd_one_pass_kernelI11Bf16IOFp32WLi128ELi96ELi768EEv26Group_norm_nhwc_bwd_params,"aw",@nobits
	.sectionflags	@""
	.align	16
.nv.shared._Z35group_norm_nhwc_bwd_one_pass_kernelI11Bf16IOFp32WLi128ELi96ELi768EEv26Group_norm_nhwc_bwd_params:
	.zero		13552


//--------------------- .nv.shared._Z35group_norm_nhwc_bwd_one_pass_kernelI11Bf16IOFp32WLi256ELi96ELi768EEv26Group_norm_nhwc_bwd_params --------------------------
	.section	.nv.shared._Z35group_norm_nhwc_bwd_one_pass_kernelI11Bf16IOFp32WLi256ELi96ELi768EEv26Group_norm_nhwc_bwd_params,"aw",@nobits
	.sectionflags	@""
	.align	16
.nv.shared._Z35group_norm_nhwc_bwd_one_pass_kernelI11Bf16IOFp32WLi256ELi96ELi768EEv26Group_norm_nhwc_bwd_params:
	.zero		13552


//--------------------- .nv.shared._Z35group_norm_nhwc_bwd_one_pass_kernelI11Bf16IOFp32WLi512ELi96ELi768EEv26Group_norm_nhwc_bwd_params --------------------------
	.section	.nv.shared._Z35group_norm_nhwc_bwd_one_pass_kernelI11Bf16IOFp32WLi512ELi96ELi768EEv26Group_norm_nhwc_bwd_params,"aw",@nobits
	.sectionflags	@""
	.align	16
.nv.shared._Z35group_norm_nhwc_bwd_one_pass_kernelI11Bf16IOFp32WLi512ELi96ELi768EEv26Group_norm_nhwc_bwd_params:
	.zero		13552


//--------------------- .nv.shared._Z35group_norm_nhwc_bwd_one_pass_kernelI11Bf16IOBf16WLi64ELi96ELi768EEv26Group_norm_nhwc_bwd_params --------------------------
	.section	.nv.shared._Z35group_norm_nhwc_bwd_one_pass_kernelI11Bf16IOBf16WLi64ELi96ELi768EEv26Group_norm_nhwc_bwd_params,"aw",@nobits
	.sectionflags	@""
	.align	16
.nv.shared._Z35group_norm_nhwc_bwd_one_pass_kernelI11Bf16IOBf16WLi64ELi96ELi768EEv26Group_norm_nhwc_bwd_params:
	.zero		13552


//--------------------- .nv.shared._Z35group_norm_nhwc_bwd_one_pass_kernelI11Bf16IOBf16WLi128ELi96ELi768EEv26Group_norm_nhwc_bwd_params --------------------------
	.section	.nv.shared._Z35group_norm_nhwc_bwd_one_pass_kernelI11Bf16IOBf16WLi128ELi96ELi768EEv26Group_norm_nhwc_bwd_params,"aw",@nobits
	.sectionflags	@""
	.align	16
.nv.shared._Z35group_norm_nhwc_bwd_one_pass_kernelI11Bf16IOBf16WLi128ELi96ELi768EEv26Group_norm_nhwc_bwd_params:
	.zero		13552


//--------------------- .nv.shared._Z35group_norm_nhwc_bwd_one_pass_kernelI11Bf16IOBf16WLi256ELi96ELi768EEv26Group_norm_nhwc_bwd_params --------------------------
	.section	.nv.shared._Z35group_norm_nhwc_bwd_one_pass_kernelI11Bf16IOBf16WLi256ELi96ELi768EEv26Group_norm_nhwc_bwd_params,"aw",@nobits
	.sectionflags	@""
	.align	16
.nv.shared._Z35group_norm_nhwc_bwd_one_pass_kernelI11Bf16IOBf16WLi256ELi96ELi768EEv26Group_norm_nhwc_bwd_params:
	.zero		13552


//--------------------- .nv.shared._Z35group_norm_nhwc_bwd_one_pass_kernelI11Bf16IOBf16WLi512ELi96ELi768EEv26Group_norm_nhwc_bwd_params --------------------------
	.section	.nv.shared._Z35group_norm_nhwc_bwd_one_pass_kernelI11Bf16IOBf16WLi512ELi96ELi768EEv26Group_norm_nhwc_bwd_params,"aw",@nobits
	.sectionflags	@""
	.align	16
.nv.shared._Z35group_norm_nhwc_bwd_one_pass_kernelI11Bf16IOBf16WLi512ELi96ELi768EEv26Group_norm_nhwc_bwd_params:
	.zero		13552


//--------------------- .nv.shared._Z35group_norm_nhwc_bwd_one_pass_kernelI11Bf16IOFp16WLi64ELi96ELi768EEv26Group_norm_nhwc_bwd_params --------------------------
	.section	.nv.shared._Z35group_norm_nhwc_bwd_one_pass_kernelI11Bf16IOFp16WLi64ELi96ELi768EEv26Group_norm_nhwc_bwd_params,"aw",@nobits
	.sectionflags	@""
	.align	16
.nv.shared._Z35group_norm_nhwc_bwd_one_pass_kernelI11Bf16IOFp16WLi64ELi96ELi768EEv26Group_norm_nhwc_bwd_params:
	.zero		13552


//--------------------- .nv.shared._Z35group_norm_nhwc_bwd_one_pass_kernelI11Bf16IOFp16WLi128ELi96ELi768EEv26Group_norm_nhwc_bwd_params --------------------------
	.section	.nv.shared._Z35group_norm_nhwc_bwd_one_pass_kernelI11Bf16IOFp16WLi128ELi96ELi768EEv26Group_norm_nhwc_bwd_params,"aw",@nobits
	.sectionflags	@""
	.align	16
.nv.shared._Z35group_norm_nhwc_bwd_one_pass_kernelI11Bf16IOFp16WLi128ELi96ELi768EEv26Group_norm_nhwc_bwd_params:
	.zero		13552


//--------------------- .nv.shared._Z35group_norm_nhwc_bwd_one_pass_kernelI11Bf16IOFp16WLi256ELi96ELi768EEv26Group_norm_nhwc_bwd_params --------------------------
	.section	.nv.shared._Z35group_norm_nhwc_bwd_one_pass_kernelI11Bf16IOFp16WLi256ELi96ELi768EEv26Group_norm_nhwc_bwd_params,"aw",@nobits
	.sectionflags	@""
	.align	16
.nv.shared._Z35group_norm_nhwc_bwd_one_pass_kernelI11Bf16IOFp16WLi256ELi96ELi768EEv26Group_norm_nhwc_bwd_params:
	.zero		13552


//--------------------- .nv.shared._Z35group_norm_nhwc_bwd_one_pass_kernelI11Bf16IOFp16WLi512ELi96ELi768EEv26Group_norm_nhwc_bwd_params --------------------------
	.section	.nv.shared._Z35group_norm_nhwc_bwd_one_pass_kernelI11Bf16IOFp16WLi512ELi96ELi768EEv26Group_norm_nhwc_bwd_params,"aw",@nobits
	.sectionflags	@""
	.align	16
.nv.shared._Z35group_norm_nhwc_bwd_one_pass_kernelI11Bf16IOFp16WLi512ELi96ELi768EEv26Group_norm_nhwc_bwd_params:
	.zero		13552


//--------------------- .nv.shared._Z35group_norm_nhwc_bwd_one_pass_kernelI11Fp16IOFp32WLi64ELi96ELi768EEv26Group_norm_nhwc_bwd_params --------------------------
	.section	.nv.shared._Z35group_norm_nhwc_bwd_one_pass_kernelI11Fp16IOFp32WLi64ELi96ELi768EEv26Group_norm_nhwc_bwd_params,"aw",@nobits
	.sectionflags	@""
	.align	16
.nv.shared._Z35group_norm_nhwc_bwd_one_pass_kernelI11Fp16IOFp32WLi64ELi96ELi768EEv26Group_norm_nhwc_bwd_params:
	.zero		13552


//--------------------- .nv.shared._Z35group_norm_nhwc_bwd_one_pass_kernelI11Fp16IOFp32WLi128ELi96ELi768EEv26Group_norm_nhwc_bwd_params --------------------------
	.section	.nv.shared._Z35group_norm_nhwc_bwd_one_pass_kernelI11Fp16IOFp32WLi128ELi96ELi768EEv26Group_norm_nhwc_bwd_params,"aw",@nobits
	.sectionflags	@""
	.align	16
.nv.shared._Z35group_norm_nhwc_bwd_one_pass_kernelI11Fp16IOFp32WLi128ELi96ELi768EEv26Group_norm_nhwc_bwd_params:
	.zero		13552


//--------------------- .nv.shared._Z35group_norm_nhwc_bwd_one_pass_kernelI11Fp16IOFp32WLi256ELi96ELi768EEv26Group_norm_nhwc_bwd_params --------------------------
	.section	.nv.shared._Z35group_norm_nhwc_bwd_one_pass_kernelI11Fp16IOFp32WLi256ELi96ELi768EEv26Group_norm_nhwc_bwd_params,"aw",@nobits
	.sectionflags	@""
	.align	16
.nv.shared._Z35group_norm_nhwc_bwd_one_pass_kernelI11Fp16IOFp32WLi256ELi96ELi768EEv26Group_norm_nhwc_bwd_params:
	.zero		13552


//--------------------- .nv.shared._Z35group_norm_nhwc_bwd_one_pass_kernelI11Fp16IOFp32WLi512ELi96ELi768EEv26Group_norm_nhwc_bwd_params --------------------------
	.section	.nv.shared._Z35group_norm_nhwc_bwd_one_pass_kernelI11Fp16IOFp32WLi512ELi96ELi768EEv26Group_norm_nhwc_bwd_params,"aw",@nobits
	.sectionflags	@""
	.align	16
.nv.shared._Z35group_norm_nhwc_bwd_one_pass_kernelI11Fp16IOFp32WLi512ELi96ELi768EEv26Group_norm_nhwc_bwd_params:
	.zero		13552


//--------------------- .nv.shared._Z35group_norm_nhwc_bwd_one_pass_kernelI11Fp16IOBf16WLi64ELi96ELi768EEv26Group_norm_nhwc_bwd_params --------------------------
	.section	.nv.shared._Z35group_norm_nhwc_bwd_one_pass_kernelI11Fp16IOBf16WLi64ELi96ELi768EEv26Group_norm_nhwc_bwd_params,"aw",@nobits
	.sectionflags	@""
	.align	16
.nv.shared._Z35group_norm_nhwc_bwd_one_pass_kernelI11Fp16IOBf16WLi64ELi96ELi768EEv26Group_norm_nhwc_bwd_params:
	.zero		13552


//--------------------- .nv.shared._Z35group_norm_nhwc_bwd_one_pass_kernelI11Fp16IOBf16WLi128ELi96ELi768EEv26Group_norm_nhwc_bwd_params --------------------------
	.section	.nv.shared._Z35group_norm_nhwc_bwd_one_pass_kernelI11Fp16IOBf16WLi128ELi96ELi768EEv26Group_norm_nhwc_bwd_params,"aw",@nobits
	.sectionflags	@""
	.align	16
.nv.shared._Z35group_norm_nhwc_bwd_one_pass_kernelI11Fp16IOBf16WLi128ELi96ELi768EEv26Group_norm_nhwc_bwd_params:
	.zero		13552


//--------------------- .nv.shared._Z35group_norm_nhwc_bwd_one_pass_kernelI11Fp16IOBf16WLi256ELi96ELi768EEv26Group_norm_nhwc_bwd_params --------------------------
	.section	.nv.shared._Z35group_norm_nhwc_bwd_one_pass_kernelI11Fp16IOBf16WLi256ELi96ELi768EEv26Group_norm_nhwc_bwd_params,"aw",@nobits
	.sectionflags	@""
	.align	16
.nv.shared._Z35group_norm_nhwc_bwd_one_pass_kernelI11Fp16IOBf16WLi256ELi96ELi768EEv26Group_norm_nhwc_bwd_params:
	.zero		13552


//--------------------- .nv.shared._Z35group_norm_nhwc_bwd_one_pass_kernelI11Fp16IOBf16WLi512ELi96ELi768EEv26Group_norm_nhwc_bwd_params --------------------------
	.section	.nv.shared._Z35group_norm_nhwc_bwd_one_pass_kernelI11Fp16IOBf16WLi512ELi96ELi768EEv26Group_norm_nhwc_bwd_params,"aw",@nobits
	.sectionflags	@""
	.align	16
.nv.shared._Z35group_norm_nhwc_bwd_one_pass_kernelI11Fp16IOBf16WLi512ELi96ELi768EEv26Group_norm_nhwc_bwd_params:
	.zero		13552


//--------------------- .nv.shared._Z35group_norm_nhwc_bwd_one_pass_kernelI11Fp16IOFp16WLi64ELi96ELi768EEv26Group_norm_nhwc_bwd_params --------------------------
	.section	.nv.shared._Z35group_norm_nhwc_bwd_one_pass_kernelI11Fp16IOFp16WLi64ELi96ELi768EEv26Group_norm_nhwc_bwd_params,"aw",@nobits
	.sectionflags	@""
	.align	16
.nv.shared._Z35group_norm_nhwc_bwd_one_pass_kernelI11Fp16IOFp16WLi64ELi96ELi768EEv26Group_norm_nhwc_bwd_params:
	.zero		13552


//--------------------- .nv.shared._Z35group_norm_nhwc_bwd_one_pass_kernelI11Fp16IOFp16WLi128ELi96ELi768EEv26Group_norm_nhwc_bwd_params --------------------------
	.section	.nv.shared._Z35group_norm_nhwc_bwd_one_pass_kernelI11Fp16IOFp16WLi128ELi96ELi768EEv26Group_norm_nhwc_bwd_params,"aw",@nobits
	.sectionflags	@""
	.align	16
.nv.shared._Z35group_norm_nhwc_bwd_one_pass_kernelI11Fp16IOFp16WLi128ELi96ELi768EEv26Group_norm_nhwc_bwd_params:
	.zero		13552


//--------------------- .nv.shared._Z35group_norm_nhwc_bwd_one_pass_kernelI11Fp16IOFp16WLi256ELi96ELi768EEv26Group_norm_nhwc_bwd_params --------------------------
	.section	.nv.shared._Z35group_norm_nhwc_bwd_one_pass_kernelI11Fp16IOFp16WLi256ELi96ELi768EEv26Group_norm_nhwc_bwd_params,"aw",@nobits
	.sectionflags	@""
	.align	16
.nv.shared._Z35group_norm_nhwc_bwd_one_pass_kernelI11Fp16IOFp16WLi256ELi96ELi768EEv26Group_norm_nhwc_bwd_params:
	.zero		13552


//--------------------- .nv.shared._Z35group_norm_nhwc_bwd_one_pass_kernelI11Fp16IOFp16WLi512ELi96ELi768EEv26Group_norm_nhwc_bwd_params --------------------------
	.section	.nv.shared._Z35group_norm_nhwc_bwd_one_pass_kernelI11Fp16IOFp16WLi512ELi96ELi768EEv26Group_norm_nhwc_bwd_params,"aw",@nobits
	.sectionflags	@""
	.align	16
.nv.shared._Z35group_norm_nhwc_bwd_one_pass_kernelI11Fp16IOFp16WLi512ELi96ELi768EEv26Group_norm_nhwc_bwd_params:
	.zero		13552


//--------------------- .nv.shared._Z35group_norm_nhwc_bwd_one_pass_kernelI11Fp32IOFp32WLi64ELi96ELi768EEv26Group_norm_nhwc_bwd_params --------------------------
	.section	.nv.shared._Z35group_norm_nhwc_bwd_one_pass_kernelI11Fp32IOFp32WLi64ELi96ELi768EEv26Group_norm_nhwc_bwd_params,"aw",@nobits
	.sectionflags	@""
	.align	16
.nv.shared._Z35group_norm_nhwc_bwd_one_pass_kernelI11Fp32IOFp32WLi64ELi96ELi768EEv26Group_norm_nhwc_bwd_params:
	.zero		13552


//--------------------- .nv.shared._Z35group_norm_nhwc_bwd_one_pass_kernelI11Fp32IOFp32WLi128ELi96ELi768EEv26Group_norm_nhwc_bwd_params --------------------------
	.section	.nv.shared._Z35group_norm_nhwc_bwd_one_pass_kernelI11Fp32IOFp32WLi128ELi96ELi768EEv26Group_norm_nhwc_bwd_params,"aw",@nobits
	.sectionflags	@""
	.align	16
.nv.shared._Z35group_norm_nhwc_bwd_one_pass_kernelI11Fp32IOFp32WLi128ELi96ELi768EEv26Group_norm_nhwc_bwd_params:
	.zero		13552


//--------------------- .nv.shared._Z35group_norm_nhwc_bwd_one_pass_kernelI11Fp32IOFp32WLi256ELi96ELi768EEv26Group_norm_nhwc_bwd_params --------------------------
	.section	.nv.shared._Z35group_norm_nhwc_bwd_one_pass_kernelI11Fp32IOFp32WLi256ELi96ELi768EEv26Group_norm_nhwc_bwd_params,"aw",@nobits
	.sectionflags	@""
	.align	16
.nv.shared._Z35group_norm_nhwc_bwd_one_pass_kernelI11Fp32IOFp32WLi256ELi96ELi768EEv26Group_norm_nhwc_bwd_params:
	.zero		13552


//--------------------- .nv.shared._Z35group_norm_nhwc_bwd_one_pass_kernelI11Fp32IOFp32WLi512ELi96ELi768EEv26Group_norm_nhwc_bwd_params --------------------------
	.section	.nv.shared._Z35group_norm_nhwc_bwd_one_pass_kernelI11Fp32IOFp32WLi512ELi96ELi768EEv26Group_norm_nhwc_bwd_params,"aw",@nobits
	.sectionflags	@""
	.align	16
.nv.shared._Z35group_norm_nhwc_bwd_one_pass_kernelI11Fp32IOFp32WLi512ELi96ELi768EEv26Group_norm_nhwc_bwd_params:
	.zero		13552


//--------------------- .nv.shared._Z35group_norm_nhwc_bwd_one_pass_kernelI11Fp32IOBf16WLi64ELi96ELi768EEv26Group_norm_nhwc_bwd_params --------------------------
	.section	.nv.shared._Z35group_norm_nhwc_bwd_one_pass_kernelI11Fp32IOBf16WLi64ELi96ELi768EEv26Group_norm_nhwc_bwd_params,"aw",@nobits
	.sectionflags	@""
	.align	16
.nv.shared._Z35group_norm_nhwc_bwd_one_pass_kernelI11Fp32IOBf16WLi64ELi96ELi768EEv26Group_norm_nhwc_bwd_params:
	.zero		13552


//--------------------- .nv.shared._Z35group_norm_nhwc_bwd_one_pass_kernelI11Fp32IOBf16WLi128ELi96ELi768EEv26Group_norm_nhwc_bwd_params --------------------------
	.section	.nv.shared._Z35group_norm_nhwc_bwd_one_pass_kernelI11Fp32IOBf16WLi128ELi96ELi768EEv26Group_norm_nhwc_bwd_params,"aw",@nobits
	.sectionflags	@""
	.align	16
.nv.shared._Z35group_norm_nhwc_bwd_one_pass_kernelI11Fp32IOBf16WLi128ELi96ELi768EEv26Group_norm_nhwc_bwd_params:
	.zero		13552


//--------------------- .nv.shared._Z35group_norm_nhwc_bwd_one_pass_kernelI11Fp32IOBf16WLi256ELi96ELi768EEv26Group_norm_nhwc_bwd_params --------------------------
	.section	.nv.shared._Z35group_norm_nhwc_bwd_one_pass_kernelI11Fp32IOBf16WLi256ELi96ELi768EEv26Group_norm_nhwc_bwd_params,"aw",@nobits
	.sectionflags	@""
	.align	16
.nv.shared._Z35group_norm_nhwc_bwd_one_pass_kernelI11Fp32IOBf16WLi256ELi96ELi768EEv26Group_norm_nhwc_bwd_params:
	.zero		13552


//--------------------- .nv.shared._Z35group_norm_nhwc_bwd_one_pass_kernelI11Fp32IOBf16WLi512ELi96ELi768EEv26Group_norm_nhwc_bwd_params --------------------------
	.section	.nv.shared._Z35group_norm_nhwc_bwd_one_pass_kernelI11Fp32IOBf16WLi512ELi96ELi768EEv26Group_norm_nhwc_bwd_params,"aw",@nobits
	.sectionflags	@""
	.align	16
.nv.shared._Z35group_norm_nhwc_bwd_one_pass_kernelI11Fp32IOBf16WLi512ELi96ELi768EEv26Group_norm_nhwc_bwd_params:
	.zero		13552


//--------------------- .nv.shared._Z35group_norm_nhwc_bwd_one_pass_kernelI11Fp32IOFp16WLi64ELi96ELi768EEv26Group_norm_nhwc_bwd_params --------------------------
	.section	.nv.shared._Z35group_norm_nhwc_bwd_one_pass_kernelI11Fp32IOFp16WLi64ELi96ELi768EEv26Group_norm_nhwc_bwd_params,"aw",@nobits
	.sectionflags	@""
	.align	16
.nv.shared._Z35group_norm_nhwc_bwd_one_pass_kernelI11Fp32IOFp16WLi64ELi96ELi768EEv26Group_norm_nhwc_bwd_params:
	.zero		13552


//--------------------- .nv.shared._Z35group_norm_nhwc_bwd_one_pass_kernelI11Fp32IOFp16WLi128ELi96ELi768EEv26Group_norm_nhwc_bwd_params --------------------------
	.section	.nv.shared._Z35group_norm_nhwc_bwd_one_pass_kernelI11Fp32IOFp16WLi128ELi96ELi768EEv26Group_norm_nhwc_bwd_params,"aw",@nobits
	.sectionflags	@""
	.align	16
.nv.shared._Z35group_norm_nhwc_bwd_one_pass_kernelI11Fp32IOFp16WLi128ELi96ELi768EEv26Group_norm_nhwc_bwd_params:
	.zero		13552


//--------------------- .nv.shared._Z35group_norm_nhwc_bwd_one_pass_kernelI11Fp32IOFp16WLi256ELi96ELi768EEv26Group_norm_nhwc_bwd_params --------------------------
	.section	.nv.shared._Z35group_norm_nhwc_bwd_one_pass_kernelI11Fp32IOFp16WLi256ELi96ELi768EEv26Group_norm_nhwc_bwd_params,"aw",@nobits
	.sectionflags	@""
	.align	16
.nv.shared._Z35group_norm_nhwc_bwd_one_pass_kernelI11Fp32IOFp16WLi256ELi96ELi768EEv26Group_norm_nhwc_bwd_params:
	.zero		13552


//--------------------- .nv.shared._Z35group_norm_nhwc_bwd_one_pass_kernelI11Fp32IOFp16WLi512ELi96ELi768EEv26Group_norm_nhwc_bwd_params --------------------------
	.section	.nv.shared._Z35group_norm_nhwc_bwd_one_pass_kernelI11Fp32IOFp16WLi512ELi96ELi768EEv26Group_norm_nhwc_bwd_params,"aw",@nobits
	.sectionflags	@""
	.align	16
.nv.shared._Z35group_norm_nhwc_bwd_one_pass_kernelI11Fp32IOFp16WLi512ELi96ELi768EEv26Group_norm_nhwc_bwd_params:
	.zero		13552


//--------------------- .nv.shared._Z35group_norm_nhwc_fwd_one_pass_kernelI11Bf16IOFp32WLi64ELi96ELi768EEv26Group_norm_nhwc_fwd_params --------------------------
	.section	.nv.shared._Z35group_norm_nhwc_fwd_one_pass_kernelI11Bf16IOFp32WLi64ELi96ELi768EEv26Group_norm_nhwc_fwd_params,"aw",@nobits
	.sectionflags	@""
	.align	8
.nv.shared._Z35group_norm_nhwc_fwd_one_pass_kernelI11Bf16IOFp32WLi64ELi96ELi768EEv26Group_norm_nhwc_fwd_params:
	.zero		1256


//--------------------- .nv.shared._Z35group_norm_nhwc_fwd_one_pass_kernelI11Bf16IOFp32WLi128ELi96ELi768EEv26Group_norm_nhwc_fwd_params --------------------------
	.section	.nv.shared._Z35group_norm_nhwc_fwd_one_pass_kernelI11Bf16IOFp32WLi128ELi96ELi768EEv26Group_norm_nhwc_fwd_params,"aw",@nobits
	.sectionflags	@""
	.align	8
.nv.shared._Z35group_norm_nhwc_fwd_one_pass_kernelI11Bf16IOFp32WLi128ELi96ELi768EEv26Group_norm_nhwc_fwd_params:
	.zero		1256


//--------------------- .nv.shared._Z35group_norm_nhwc_fwd_one_pass_kernelI11Bf16IOFp32WLi256ELi96ELi768EEv26Group_norm_nhwc_fwd_params --------------------------
	.section	.nv.shared._Z35group_norm_nhwc_fwd_one_pass_kernelI11Bf16IOFp32WLi256ELi96ELi768EEv26Group_norm_nhwc_fwd_params,"aw",@nobits
	.sectionflags	@""
	.align	8
.nv.shared._Z35group_norm_nhwc_fwd_one_pass_kernelI11Bf16IOFp32WLi256ELi96ELi768EEv26Group_norm_nhwc_fwd_params:
	.zero		1256


//--------------------- .nv.shared._Z35group_norm_nhwc_fwd_one_pass_kernelI11Bf16IOFp32WLi512ELi96ELi768EEv26Group_norm_nhwc_fwd_params --------------------------
	.section	.nv.shared._Z35group_norm_nhwc_fwd_one_pass_kernelI11Bf16IOFp32WLi512ELi96ELi768EEv26Group_norm_nhwc_fwd_params,"aw",@nobits
	.sectionflags	@""
	.align	8
.nv.shared._Z35group_norm_nhwc_fwd_one_pass_kernelI11Bf16IOFp32WLi512ELi96ELi768EEv26Group_norm_nhwc_fwd_params:
	.zero		1256


//--------------------- .nv.shared._Z35group_norm_nhwc_fwd_one_pass_kernelI11Bf16IOBf16WLi64ELi96ELi768EEv26Group_norm_nhwc_fwd_params --------------------------
	.section	.nv.shared._Z35group_norm_nhwc_fwd_one_pass_kernelI11Bf16IOBf16WLi64ELi96ELi768EEv26Group_norm_nhwc_fwd_params,"aw",@nobits
	.sectionflags	@""
	.align	8
.nv.shared._Z35group_norm_nhwc_fwd_one_pass_kernelI11Bf16IOBf16WLi64ELi96ELi768EEv26Group_norm_nhwc_fwd_params:
	.zero		1256


//--------------------- .nv.shared._Z35group_norm_nhwc_fwd_one_pass_kernelI11Bf16IOBf16WLi128ELi96ELi768EEv26Group_norm_nhwc_fwd_params --------------------------
	.section	.nv.shared._Z35group_norm_nhwc_fwd_one_pass_kernelI11Bf16IOBf16WLi128ELi96ELi768EEv26Group_norm_nhwc_fwd_params,"aw",@nobits
	.sectionflags	@""
	.align	8
.nv.shared._Z35group_norm_nhwc_fwd_one_pass_kernelI11Bf16IOBf16WLi128ELi96ELi768EEv26Group_norm_nhwc_fwd_params:
	.zero		1256


//--------------------- .nv.shared._Z35group_norm_nhwc_fwd_one_pass_kernelI11Bf16IOBf16WLi256ELi96ELi768EEv26Group_norm_nhwc_fwd_params --------------------------
	.section	.nv.shared._Z35group_norm_nhwc_fwd_one_pass_kernelI11Bf16IOBf16WLi256ELi96ELi768EEv26Group_norm_nhwc_fwd_params,"aw",@nobits
	.sectionflags	@""
	.align	8
.nv.shared._Z35group_norm_nhwc_fwd_one_pass_kernelI11Bf16IOBf16WLi256ELi96ELi768EEv26Group_norm_nhwc_fwd_params:
	.zero		1256


//--------------------- .nv.shared._Z35group_norm_nhwc_fwd_one_pass_kernelI11Bf16IOBf16WLi512ELi96ELi768EEv26Group_norm_nhwc_fwd_params --------------------------
	.section	.nv.shared._Z35group_norm_nhwc_fwd_one_pass_kernelI11Bf16IOBf16WLi512ELi96ELi768EEv26Group_norm_nhwc_fwd_params,"aw",@nobits
	.sectionflags	@""
	.align	8
.nv.shared._Z35group_norm_nhwc_fwd_one_pass_kernelI11Bf16IOBf16WLi512ELi96ELi768EEv26Group_norm_nhwc_fwd_params:
	.zero		1256


//--------------------- .nv.shared._Z35group_norm_nhwc_fwd_one_pass_kernelI11Bf16IOFp16WLi64ELi96ELi768EEv26Group_norm_nhwc_fwd_params --------------------------
	.section	.nv.shared._Z35group_norm_nhwc_fwd_one_pass_kernelI11Bf16IOFp16WLi64ELi96ELi768EEv26Group_norm_nhwc_fwd_params,"aw",@nobits
	.sectionflags	@""
	.align	8
.nv.shared._Z35group_norm_nhwc_fwd_one_pass_kernelI11Bf16IOFp16WLi64ELi96ELi768EEv26Group_norm_nhwc_fwd_params:
	.zero		1256


//--------------------- .nv.shared._Z35group_norm_nhwc_fwd_one_pass_kernelI11Bf16IOFp16WLi128ELi96ELi768EEv26Group_norm_nhwc_fwd_params --------------------------
	.section	.nv.shared._Z35group_norm_nhwc_fwd_one_pass_kernelI11Bf16IOFp16WLi128ELi96ELi768EEv26Group_norm_nhwc_fwd_params,"aw",@nobits
	.sectionflags	@""
	.align	8
.nv.shared._Z35group_norm_nhwc_fwd_one_pass_kernelI11Bf16IOFp16WLi128ELi96ELi768EEv26Group_norm_nhwc_fwd_params:
	.zero		1256


//--------------------- .nv.shared._Z35group_norm_nhwc_fwd_one_pass_kernelI11Bf16IOFp16WLi256ELi96ELi768EEv26Group_norm_nhwc_fwd_params --------------------------
	.section	.nv.shared._Z35group_norm_nhwc_fwd_one_pass_kernelI11Bf16IOFp16WLi256ELi96ELi768EEv26Group_norm_nhwc_fwd_params,"aw",@nobits
	.sectionflags	@""
	.align	8
.nv.shared._Z35group_norm_nhwc_fwd_one_pass_kernelI11Bf16IOFp16WLi256ELi96ELi768EEv26Group_norm_nhwc_fwd_params:
	.zero		1256


//--------------------- .nv.shared._Z35group_norm_nhwc_fwd_one_pass_kernelI11Bf16IOFp16WLi512ELi96ELi768EEv26Group_norm_nhwc_fwd_params --------------------------
	.section	.nv.shared._Z35group_norm_nhwc_fwd_one_pass_kernelI11Bf16IOFp16WLi512ELi96ELi768EEv26Group_norm_nhwc_fwd_params,"aw",@nobits
	.sectionflags	@""
	.align	8
.nv.shared._Z35group_norm_nhwc_fwd_one_pass_kernelI11Bf16IOFp16WLi512ELi96ELi768EEv26Group_norm_nhwc_fwd_params:
	.zero		1256


//--------------------- .nv.shared._Z35group_norm_nhwc_fwd_one_pass_kernelI11Fp16IOFp32WLi64ELi96ELi768EEv26Group_norm_nhwc_fwd_params --------------------------
	.section	.nv.shared._Z35group_norm_nhwc_fwd_one_pass_kernelI11Fp16IOFp32WLi64ELi96ELi768EEv26Group_norm_nhwc_fwd_params,"aw",@nobits
	.sectionflags	@""
	.align	8
.nv.shared._Z35group_norm_nhwc_fwd_one_pass_kernelI11Fp16IOFp32WLi64ELi96ELi768EEv26Group_norm_nhwc_fwd_params:
	.zero		1256


//--------------------- .nv.shared._Z35group_norm_nhwc_fwd_one_pass_kernelI11Fp16IOFp32WLi128ELi96ELi768EEv26Group_norm_nhwc_fwd_params --------------------------
	.section	.nv.shared._Z35group_norm_nhwc_fwd_one_pass_kernelI11Fp16IOFp32WLi128ELi96ELi768EEv26Group_norm_nhwc_fwd_params,"aw",@nobits
	.sectionflags	@""
	.align	8
.nv.shared._Z35group_norm_nhwc_fwd_one_pass_kernelI11Fp16IOFp32WLi128ELi96ELi768EEv26Group_norm_nhwc_fwd_params:
	.zero		1256


//--------------------- .nv.shared._Z35group_norm_nhwc_fwd_one_pass_kernelI11Fp16IOFp32WLi256ELi96ELi768EEv26Group_norm_nhwc_fwd_params --------------------------
	.section	.nv.shared._Z35group_norm_nhwc_fwd_one_pass_kernelI11Fp16IOFp32WLi256ELi96ELi768EEv26Group_norm_nhwc_fwd_params,"aw",@nobits
	.sectionflags	@""
	.align	8
.nv.shared._Z35group_norm_nhwc_fwd_one_pass_kernelI11Fp16IOFp32WLi256ELi96ELi768EEv26Group_norm_nhwc_fwd_params:
	.zero		1256


//--------------------- .nv.shared._Z35group_norm_nhwc_fwd_one_pass_kernelI11Fp16IOFp32WLi512ELi96ELi768EEv26Group_norm_nhwc_fwd_params --------------------------
	.section	.nv.shared._Z35group_norm_nhwc_fwd_one_pass_kernelI11Fp16IOFp32WLi512ELi96ELi768EEv26Group_norm_nhwc_fwd_params,"aw",@nobits
	.sectionflags	@""
	.align	8
.nv.shared._Z35group_norm_nhwc_fwd_one_pass_kernelI11Fp16IOFp32WLi512ELi96ELi768EEv26Group_norm_nhwc_fwd_params:
	.zero		1256


//--------------------- .nv.shared._Z35group_norm_nhwc_fwd_one_pass_kernelI11Fp16IOBf16WLi64ELi96ELi768EEv26Group_norm_nhwc_fwd_params --------------------------
	.section	.nv.shared._Z35group_norm_nhwc_fwd_one_pass_kernelI11Fp16IOBf16WLi64ELi96ELi768EEv26Group_norm_nhwc_fwd_params,"aw",@nobits
	.sectionflags	@""
	.align	8
.nv.shared._Z35group_norm_nhwc_fwd_one_pass_kernelI11Fp16IOBf16WLi64ELi96ELi768EEv26Group_norm_nhwc_fwd_params:
	.zero		1256


//--------------------- .nv.shared._Z35group_norm_nhwc_fwd_one_pass_kernelI11Fp16IOBf16WLi128ELi96ELi768EEv26Group_norm_nhwc_fwd_params --------------------------
	.section	.nv.shared._Z35group_norm_nhwc_fwd_one_pass_kernelI11Fp16IOBf16WLi128ELi96ELi768EEv26Group_norm_nhwc_fwd_params,"aw",@nobits
	.sectionflags	@""
	.align	8
.nv.shared._Z35group_norm_nhwc_fwd_one_pass_kernelI11Fp16IOBf16WLi128ELi96ELi768EEv26Group_norm_nhwc_fwd_params:
	.zero		1256


//--------------------- .nv.shared._Z35group_norm_nhwc_fwd_one_pass_kernelI11Fp16IOBf16WLi256ELi96ELi768EEv26Group_norm_nhwc_fwd_params --------------------------
	.section	.nv.shared._Z35group_norm_nhwc_fwd_one_pass_kernelI11Fp16IOBf16WLi256ELi96ELi768EEv26Group_norm_nhwc_fwd_params,"aw",@nobits
	.sectionflags	@""
	.align	8
.nv.shared._Z35group_norm_nhwc_fwd_one_pass_kernelI11Fp16IOBf16WLi256ELi96ELi768EEv26Group_norm_nhwc_fwd_params:
	.zero		1256


//--------------------- .nv.shared._Z35group_norm_nhwc_fwd_one_pass_kernelI11Fp16IOBf16WLi512ELi96ELi768EEv26Group_norm_nhwc_fwd_params --------------------------
	.section	.nv.shared._Z35group_norm_nhwc_fwd_one_pass_kernelI11Fp16IOBf16WLi512ELi96ELi768EEv26Group_norm_nhwc_fwd_params,"aw",@nobits
	.sectionflags	@""
	.align	8
.nv.shared._Z35group_norm_nhwc_fwd_one_pass_kernelI11Fp16IOBf16WLi512ELi96ELi768EEv26Group_norm_nhwc_fwd_params:
	.zero		1256


//--------------------- .nv.shared._Z35group_norm_nhwc_fwd_one_pass_kernelI11Fp16IOFp16WLi64ELi96ELi768EEv26Group_norm_nhwc_fwd_params --------------------------
	.section	.nv.shared._Z35group_norm_nhwc_fwd_one_pass_kernelI11Fp16IOFp16WLi64ELi96ELi768EEv26Group_norm_nhwc_fwd_params,"aw",@nobits
	.sectionflags	@""
	.align	8
.nv.shared._Z35group_norm_nhwc_fwd_one_pass_kernelI11Fp16IOFp16WLi64ELi96ELi768EEv26Group_norm_nhwc_fwd_params:
	.zero		1256


//--------------------- .nv.shared._Z35group_norm_nhwc_fwd_one_pass_kernelI11Fp16IOFp16WLi128ELi96ELi768EEv26Group_norm_nhwc_fwd_params --------------------------
	.section	.nv.shared._Z35group_norm_nhwc_fwd_one_pass_kernelI11Fp16IOFp16WLi128ELi96ELi768EEv26Group_norm_nhwc_fwd_params,"aw",@nobits
	.sectionflags	@""
	.align	8
.nv.shared._Z35group_norm_nhwc_fwd_one_pass_kernelI11Fp16IOFp16WLi128ELi96ELi768EEv26Group_norm_nhwc_fwd_params:
	.zero		1256


//--------------------- .nv.shared._Z35group_norm_nhwc_fwd_one_pass_kernelI11Fp16IOFp16WLi256ELi96ELi768EEv26Group_norm_nhwc_fwd_params --------------------------
	.section	.nv.shared._Z35group_norm_nhwc_fwd_one_pass_kernelI11Fp16IOFp16WLi256ELi96ELi768EEv26Group_norm_nhwc_fwd_params,"aw",@nobits
	.sectionflags	@""
	.align	8
.nv.shared._Z35group_norm_nhwc_fwd_one_pass_kernelI11Fp16IOFp16WLi256ELi96ELi768EEv26Group_norm_nhwc_fwd_params:
	.zero		1256


//--------------------- .nv.shared._Z35group_norm_nhwc_fwd_one_pass_kernelI11Fp16IOFp16WLi512ELi96ELi768EEv26Group_norm_nhwc_fwd_params --------------------------
	.section	.nv.shared._Z35group_norm_nhwc_fwd_one_pass_kernelI11Fp16IOFp16WLi512ELi96ELi768EEv26Group_norm_nhwc_fwd_params,"aw",@nobits
	.sectionflags	@""
	.align	8
.nv.shared._Z35group_norm_nhwc_fwd_one_pass_kernelI11Fp16IOFp16WLi512ELi96ELi768EEv26Group_norm_nhwc_fwd_params:
	.zero		1256


//--------------------- .nv.shared._Z35group_norm_nhwc_fwd_one_pass_kernelI11Fp32IOFp32WLi64ELi96ELi768EEv26Group_norm_nhwc_fwd_params --------------------------
	.section	.nv.shared._Z35group_norm_nhwc_fwd_one_pass_kernelI11Fp32IOFp32WLi64ELi96ELi768EEv26Group_norm_nhwc_fwd_params,"aw",@nobits
	.sectionflags	@""
	.align	8
.nv.shared._Z35group_norm_nhwc_fwd_one_pass_kernelI11Fp32IOFp32WLi64ELi96ELi768EEv26Group_norm_nhwc_fwd_params:
	.zero		1256


//--------------------- .nv.shared._Z35group_norm_nhwc_fwd_one_pass_kernelI11Fp32IOFp32WLi128ELi96ELi768EEv26Group_norm_nhwc_fwd_params --------------------------
	.section	.nv.shared._Z35group_norm_nhwc_fwd_one_pass_kernelI11Fp32IOFp32WLi128ELi96ELi768EEv26Group_norm_nhwc_fwd_params,"aw",@nobits
	.sectionflags	@""
	.align	8
.nv.shared._Z35group_norm_nhwc_fwd_one_pass_kernelI11Fp32IOFp32WLi128ELi96ELi768EEv26Group_norm_nhwc_fwd_params:
	.zero		1256


//--------------------- .nv.shared._Z35group_norm_nhwc_fwd_one_pass_kernelI11Fp32IOFp32WLi256ELi96ELi768EEv26Group_norm_nhwc_fwd_params --------------------------
	.section	.nv.shared._Z35group_norm_nhwc_fwd_one_pass_kernelI11Fp32IOFp32WLi256ELi96ELi768EEv26Group_norm_nhwc_fwd_params,"aw",@nobits
	.sectionflags	@""
	.align	8
.nv.shared._Z35group_norm_nhwc_fwd_one_pass_kernelI11Fp32IOFp32WLi256ELi96ELi768EEv26Group_norm_nhwc_fwd_params:
	.zero		1256


//--------------------- .nv.shared._Z35group_norm_nhwc_fwd_one_pass_kernelI11Fp32IOFp32WLi512ELi96ELi768EEv26Group_norm_nhwc_fwd_params --------------------------
	.section	.nv.shared._Z35group_norm_nhwc_fwd_one_pass_kernelI11Fp32IOFp32WLi512ELi96ELi768EEv26Group_norm_nhwc_fwd_params,"aw",@nobits
	.sectionflags	@""
	.align	8
.nv.shared._Z35group_norm_nhwc_fwd_one_pass_kernelI11Fp32IOFp32WLi512ELi96ELi768EEv26Group_norm_nhwc_fwd_params:
	.zero		1256


//--------------------- .nv.shared._Z35group_norm_nhwc_fwd_one_pass_kernelI11Fp32IOBf16WLi64ELi96ELi768EEv26Group_norm_nhwc_fwd_params --------------------------
	.section	.nv.shared._Z35group_norm_nhwc_fwd_one_pass_kernelI11Fp32IOBf16WLi64ELi96ELi768EEv26Group_norm_nhwc_fwd_params,"aw",@nobits
	.sectionflags	@""
	.align	8
.nv.shared._Z35group_norm_nhwc_fwd_one_pass_kernelI11Fp32IOBf16WLi64ELi96ELi768EEv26Group_norm_nhwc_fwd_params:
	.zero		1256


//--------------------- .nv.shared._Z35group_norm_nhwc_fwd_one_pass_kernelI11Fp32IOBf16WLi128ELi96ELi768EEv26Group_norm_nhwc_fwd_params --------------------------
	.section	.nv.shared._Z35group_norm_nhwc_fwd_one_pass_kernelI11Fp32IOBf16WLi128ELi96ELi768EEv26Group_norm_nhwc_fwd_params,"aw",@nobits
	.sectionflags	@""
	.align	8
.nv.shared._Z35group_norm_nhwc_fwd_one_pass_kernelI11Fp32IOBf16WLi128ELi96ELi768EEv26Group_norm_nhwc_fwd_params:
	.zero		1256


//--------------------- .nv.shared._Z35group_norm_nhwc_fwd_one_pass_kernelI11Fp32IOBf16WLi256ELi96ELi768EEv26Group_norm_nhwc_fwd_params --------------------------
	.section	.nv.shared._Z35group_norm_nhwc_fwd_one_pass_kernelI11Fp32IOBf16WLi256ELi96ELi768EEv26Group_norm_nhwc_fwd_params,"aw",@nobits
	.sectionflags	@""
	.align	8
.nv.shared._Z35group_norm_nhwc_fwd_one_pass_kernelI11Fp32IOBf16WLi256ELi96ELi768EEv26Group_norm_nhwc_fwd_params:
	.zero		1256


//--------------------- .nv.shared._Z35group_norm_nhwc_fwd_one_pass_kernelI11Fp32IOBf16WLi512ELi96ELi768EEv26Group_norm_nhwc_fwd_params --------------------------
	.section	.nv.shared._Z35group_norm_nhwc_fwd_one_pass_kernelI11Fp32IOBf16WLi512ELi96ELi768EEv26Group_norm_nhwc_fwd_params,"aw",@nobits
	.sectionflags	@""
	.align	8
.nv.shared._Z35group_norm_nhwc_fwd_one_pass_kernelI11Fp32IOBf16WLi512ELi96ELi768EEv26Group_norm_nhwc_fwd_params:
	.zero		1256


//--------------------- .nv.shared._Z35group_norm_nhwc_fwd_one_pass_kernelI11Fp32IOFp16WLi64ELi96ELi768EEv26Group_norm_nhwc_fwd_params --------------------------
	.section	.nv.shared._Z35group_norm_nhwc_fwd_one_pass_kernelI11Fp32IOFp16WLi64ELi96ELi768EEv26Group_norm_nhwc_fwd_params,"aw",@nobits
	.sectionflags	@""
	.align	8
.nv.shared._Z35group_norm_nhwc_fwd_one_pass_kernelI11Fp32IOFp16WLi64ELi96ELi768EEv26Group_norm_nhwc_fwd_params:
	.zero		1256


//--------------------- .nv.shared._Z35group_norm_nhwc_fwd_one_pass_kernelI11Fp32IOFp16WLi128ELi96ELi768EEv26Group_norm_nhwc_fwd_params --------------------------
	.section	.nv.shared._Z35group_norm_nhwc_fwd_one_pass_kernelI11Fp32IOFp16WLi128ELi96ELi768EEv26Group_norm_nhwc_fwd_params,"aw",@nobits
	.sectionflags	@""
	.align	8
.nv.shared._Z35group_norm_nhwc_fwd_one_pass_kernelI11Fp32IOFp16WLi128ELi96ELi768EEv26Group_norm_nhwc_fwd_params:
	.zero		1256


//--------------------- .nv.shared._Z35group_norm_nhwc_fwd_one_pass_kernelI11Fp32IOFp16WLi256ELi96ELi768EEv26Group_norm_nhwc_fwd_params --------------------------
	.section	.nv.shared._Z35group_norm_nhwc_fwd_one_pass_kernelI11Fp32IOFp16WLi256ELi96ELi768EEv26Group_norm_nhwc_fwd_params,"aw",@nobits
	.sectionflags	@""
	.align	8
.nv.shared._Z35group_norm_nhwc_fwd_one_pass_kernelI11Fp32IOFp16WLi256ELi96ELi768EEv26Group_norm_nhwc_fwd_params:
	.zero		1256


//--------------------- .nv.shared._Z35group_norm_nhwc_fwd_one_pass_kernelI11Fp32IOFp16WLi512ELi96ELi768EEv26Group_norm_nhwc_fwd_params --------------------------
	.section	.nv.shared._Z35group_norm_nhwc_fwd_one_pass_kernelI11Fp32IOFp16WLi512ELi96ELi768EEv26Group_norm_nhwc_fwd_params,"aw",@nobits
	.sectionflags	@""
	.align	8
.nv.shared._Z35group_norm_nhwc_fwd_one_pass_kernelI11Fp32IOFp16WLi512ELi96ELi768EEv26Group_norm_nhwc_fwd_params:
	.zero		1256


//--------------------- .nv.constant0._ZN3cub18CUB_300001_SM_10306detail11EmptyKernelIvEEvv --------------------------
	.section	.nv.constant0._ZN3cub18CUB_300001_SM_10306detail11EmptyKernelIvEEvv,"a",@progbits
	.sectionflags	@""
	.align	4
.nv.constant0._ZN3cub18CUB_300001_SM_10306detail11EmptyKernelIvEEvv:
	.zero		896


//--------------------- .nv.constant0._Z35group_norm_nhwc_bwd_one_pass_kernelI11Bf16IOFp32WLi64ELi96ELi768EEv26Group_norm_nhwc_bwd_params --------------------------
	.section	.nv.constant0._Z35group_norm_nhwc_bwd_one_pass_kernelI11Bf16IOFp32WLi64ELi96ELi768EEv26Group_norm_nhwc_bwd_params,"a",@progbits
	.sectionflags	@""
	.align	4
.nv.constant0._Z35group_norm_nhwc_bwd_one_pass_kernelI11Bf16IOFp32WLi64ELi96ELi768EEv26Group_norm_nhwc_bwd_params:
	.zero		1080


//--------------------- .nv.constant0._Z35group_norm_nhwc_bwd_one_pass_kernelI11Bf16IOFp32WLi128ELi96ELi768EEv26Group_norm_nhwc_bwd_params --------------------------
	.section	.nv.constant0._Z35group_norm_nhwc_bwd_one_pass_kernelI11Bf16IOFp32WLi128ELi96ELi768EEv26Group_norm_nhwc_bwd_params,"a",@progbits
	.sectionflags	@""
	.align	4
.nv.constant0._Z35group_norm_nhwc_bwd_one_pass_kernelI11Bf16IOFp32WLi128ELi96ELi768EEv26Group_norm_nhwc_bwd_params:
	.zero		1080


//--------------------- .nv.constant0._Z35group_norm_nhwc_bwd_one_pass_kernelI11Bf16IOFp32WLi256ELi96ELi768EEv26Group_norm_nhwc_bwd_params --------------------------
	.section	.nv.constant0._Z35group_norm_nhwc_bwd_one_pass_kernelI11Bf16IOFp32WLi256ELi96ELi768EEv26Group_norm_nhwc_bwd_params,"a",@progbits
	.sectionflags	@""
	.align	4
.nv.constant0._Z35group_norm_nhwc_bwd_one_pass_kernelI11Bf16IOFp32WLi256ELi96ELi768EEv26Group_norm_nhwc_bwd_params:
	.zero		1080


//--------------------- .nv.constant0._Z35group_norm_nhwc_bwd_one_pass_kernelI11Bf16IOFp32WLi512ELi96ELi768EEv26Group_norm_nhwc_bwd_params --------------------------
	.section	.nv.constant0._Z35group_norm_nhwc_bwd_one_pass_kernelI11Bf16IOFp32WLi512ELi96ELi768EEv26Group_norm_nhwc_bwd_params,"a",@progbits
	.sectionflags	@""
	.align	4
.nv.constant0._Z35group_norm_nhwc_bwd_one_pass_kernelI11Bf16IOFp32WLi512ELi96ELi768EEv26Group_norm_nhwc_bwd_params:
	.zero		1080


//--------------------- .nv.constant0._Z35group_norm_nhwc_bwd_one_pass_kernelI11Bf16IOBf16WLi64ELi96ELi768EEv26Group_norm_nhwc_bwd_params --------------------------
	.section	.nv.constant0._Z35group_norm_nhwc_bwd_one_pass_kernelI11Bf16IOBf16WLi64ELi96ELi768EEv26Group_norm_nhwc_bwd_params,"a",@progbits
	.sectionflags	@""
	.align	4
.nv.constant0._Z35group_norm_nhwc_bwd_one_pass_kernelI11Bf16IOBf16WLi64ELi96ELi768EEv26Group_norm_nhwc_bwd_params:
	.zero		1080


//--------------------- .nv.constant0._Z35group_norm_nhwc_bwd_one_pass_kernelI11Bf16IOBf16WLi128ELi96ELi768EEv26Group_norm_nhwc_bwd_params --------------------------
	.section	.nv.constant0._Z35group_norm_nhwc_bwd_one_pass_kernelI11Bf16IOBf16WLi128ELi96ELi768EEv26Group_norm_nhwc_bwd_params,"a",@progbits
	.sectionflags	@""
	.align	4
.nv.constant0._Z35group_norm_nhwc_bwd_one_pass_kernelI11Bf16IOBf16WLi128ELi96ELi768EEv26Group_norm_nhwc_bwd_params:
	.zero		1080


//--------------------- .nv.constant0._Z35group_norm_nhwc_bwd_one_pass_kernelI11Bf16IOBf16WLi256ELi96ELi768EEv26Group_norm_nhwc_bwd_params --------------------------
	.section	.nv.constant0._Z35group_norm_nhwc_bwd_one_pass_kernelI11Bf16IOBf16WLi256ELi96ELi768EEv26Group_norm_nhwc_bwd_params,"a",@progbits
	.sectionflags	@""
	.align	4
.nv.constant0._Z35group_norm_nhwc_bwd_one_pass_kernelI11Bf16IOBf16WLi256ELi96ELi768EEv26Group_norm_nhwc_bwd_params:
	.zero		1080


//--------------------- .nv.constant0._Z35group_norm_nhwc_bwd_one_pass_kernelI11Bf16IOBf16WLi512ELi96ELi768EEv26Group_norm_nhwc_bwd_params --------------------------
	.section	.nv.constant0._Z35group_norm_nhwc_bwd_one_pass_kernelI11Bf16IOBf16WLi512ELi96ELi768EEv26Group_norm_nhwc_bwd_params,"a",@progbits
	.sectionflags	@""
	.align	4
.nv.constant0._Z35group_norm_nhwc_bwd_one_pass_kernelI11Bf16IOBf16WLi512ELi96ELi768EEv26Group_norm_nhwc_bwd_params:
	.zero		1080


//--------------------- .nv.constant0._Z35group_norm_nhwc_bwd_one_pass_kernelI11Bf16IOFp16WLi64ELi96ELi768EEv26Group_norm_nhwc_bwd_params --------------------------
	.section	.nv.constant0._Z35group_norm_nhwc_bwd_one_pass_kernelI11Bf16IOFp16WLi64ELi96ELi768EEv26Group_norm_nhwc_bwd_params,"a",@progbits
	.sectionflags	@""
	.align	4
.nv.constant0._Z35group_norm_nhwc_bwd_one_pass_kernelI11Bf16IOFp16WLi64ELi96ELi768EEv26Group_norm_nhwc_bwd_params:
	.zero		1080


//--------------------- .nv.constant0._Z35group_norm_nhwc_bwd_one_pass_kernelI11Bf16IOFp16WLi128ELi96ELi768EEv26Group_norm_nhwc_bwd_params --------------------------
	.section	.nv.constant0._Z35group_norm_nhwc_bwd_one_pass_kernelI11Bf16IOFp16WLi128ELi96ELi768EEv26Group_norm_nhwc_bwd_params,"a",@progbits
	.sectionflags	@""
	.align	4
.nv.constant0._Z35group_norm_nhwc_bwd_one_pass_kernelI11Bf16IOFp16WLi128ELi96ELi768EEv26Group_norm_nhwc_bwd_params:
	.zero		1080


//--------------------- .nv.constant0._Z35group_norm_nhwc_bwd_one_pass_kernelI11Bf16IOFp16WLi256ELi96ELi768EEv26Group_norm_nhwc_bwd_params --------------------------
	.section	.nv.constant0._Z35group_norm_nhwc_bwd_one_pass_kernelI11Bf16IOFp16WLi256ELi96ELi768EEv26Group_norm_nhwc_bwd_params,"a",@progbits
	.sectionflags	@""
	.align	4
.nv.constant0._Z35group_norm_nhwc_bwd_one_pass_kernelI11Bf16IOFp16WLi256ELi96ELi768EEv26Group_norm_nhwc_bwd_params:
	.zero		1080


//--------------------- .nv.constant0._Z35group_norm_nhwc_bwd_one_pass_kernelI11Bf16IOFp16WLi512ELi96ELi768EEv26Group_norm_nhwc_bwd_params --------------------------
	.section	.nv.constant0._Z35group_norm_nhwc_bwd_one_pass_kernelI11Bf16IOFp16WLi512ELi96ELi768EEv26Group_norm_nhwc_bwd_params,"a",@progbits
	.sectionflags	@""
	.align	4
.nv.constant0._Z35group_norm_nhwc_bwd_one_pass_kernelI11Bf16IOFp16WLi512ELi96ELi768EEv26Group_norm_nhwc_bwd_params:
	.zero		1080


//--------------------- .nv.constant0._Z35group_norm_nhwc_bwd_one_pass_kernelI11Fp16IOFp32WLi64ELi96ELi768EEv26Group_norm_nhwc_bwd_params --------------------------
	.section	.nv.constant0._Z35group_norm_nhwc_bwd_one_pass_kernelI11Fp16IOFp32WLi64ELi96ELi768EEv26Group_norm_nhwc_bwd_params,"a",@progbits
	.sectionflags	@""
	.align	4
.nv.constant0._Z35group_norm_nhwc_bwd_one_pass_kernelI11Fp16IOFp32WLi64ELi96ELi768EEv26Group_norm_nhwc_bwd_params:
	.zero		1080


//--------------------- .nv.constant0._Z35group_norm_nhwc_bwd_one_pass_kernelI11Fp16IOFp32WLi128ELi96ELi768EEv26Group_norm_nhwc_bwd_params --------------------------
	.section	.nv.constant0._Z35group_norm_nhwc_bwd_one_pass_kernelI11Fp16IOFp32WLi128ELi96ELi768EEv26Group_norm_nhwc_bwd_params,"a",@progbits
	.sectionflags	@""
	.align	4
.nv.constant0._Z35group_norm_nhwc_bwd_one_pass_kernelI11Fp16IOFp32WLi128ELi96ELi768EEv26Group_norm_nhwc_bwd_params:
	.zero		1080


//--------------------- .nv.constant0._Z35group_norm_nhwc_bwd_one_pass_kernelI11Fp16IOFp32WLi256ELi96ELi768EEv26Group_norm_nhwc_bwd_params --------------------------
	.section	.nv.constant0._Z35group_norm_nhwc_bwd_one_pass_kernelI11Fp16IOFp32WLi256ELi96ELi768EEv26Group_norm_nhwc_bwd_params,"a",@progbits
	.sectionflags	@""
	.align	4
.nv.constant0._Z35group_norm_nhwc_bwd_one_pass_kernelI11Fp16IOFp32WLi256ELi96ELi768EEv26Group_norm_nhwc_bwd_params:
	.zero		1080


//--------------------- .nv.constant0._Z35group_norm_nhwc_bwd_one_pass_kernelI11Fp16IOFp32WLi512ELi96ELi768EEv26Group_norm_nhwc_bwd_params --------------------------
	.section	.nv.constant0._Z35group_norm_nhwc_bwd_one_pass_kernelI11Fp16IOFp32WLi512ELi96ELi768EEv26Group_norm_nhwc_bwd_params,"a",@progbits
	.sectionflags	@""
	.align	4
.nv.constant0._Z35group_norm_nhwc_bwd_one_pass_kernelI11Fp16IOFp32WLi512ELi96ELi768EEv26Group_norm_nhwc_bwd_params:
	.zero		1080


//--------------------- .nv.constant0._Z35group_norm_nhwc_bwd_one_pass_kernelI11Fp16IOBf16WLi64ELi96ELi768EEv26Group_norm_nhwc_bwd_params --------------------------
	.section	.nv.constant0._Z35group_norm_nhwc_bwd_one_pass_kernelI11Fp16IOBf16WLi64ELi96ELi768EEv26Group_norm_nhwc_bwd_params,"a",@progbits
	.sectionflags	@""
	.align	4
.nv.constant0._Z35group_norm_nhwc_bwd_one_pass_kernelI11Fp16IOBf16WLi64ELi96ELi768EEv26Group_norm_nhwc_bwd_params:
	.zero		1080


//--------------------- .nv.constant0._Z35group_norm_nhwc_bwd_one_pass_kernelI11Fp16IOBf16WLi128ELi96ELi768EEv26Group_norm_nhwc_bwd_params --------------------------
	.section	.nv.constant0._Z35group_norm_nhwc_bwd_one_pass_kernelI11Fp16IOBf16WLi128ELi96ELi768EEv26Group_norm_nhwc_bwd_params,"a",@progbits
	.sectionflags	@""
	.align	4
.nv.constant0._Z35group_norm_nhwc_bwd_one_pass_kernelI11Fp16IOBf16WLi128ELi96ELi768EEv26Group_norm_nhwc_bwd_params:
	.zero		1080


//--------------------- .nv.constant0._Z35group_norm_nhwc_bwd_one_pass_kernelI11Fp16IOBf16WLi256ELi96ELi768EEv26Group_norm_nhwc_bwd_params --------------------------
	.section	.nv.constant0._Z35group_norm_nhwc_bwd_one_pass_kernelI11Fp16IOBf16WLi256ELi96ELi768EEv26Group_norm_nhwc_bwd_params,"a",@progbits
	.sectionflags	@""
	.align	4
.nv.constant0._Z35group_norm_nhwc_bwd_one_pass_kernelI11Fp16IOBf16WLi256ELi96ELi768EEv26Group_norm_nhwc_bwd_params:
	.zero		1080


//--------------------- .nv.constant0._Z35group_norm_nhwc_bwd_one_pass_kernelI11Fp16IOBf16WLi512ELi96ELi768EEv26Group_norm_nhwc_bwd_params --------------------------
	.section	.nv.constant0._Z35group_norm_nhwc_bwd_one_pass_kernelI11Fp16IOBf16WLi512ELi96ELi768EEv26Group_norm_nhwc_bwd_params,"a",@progbits
	.sectionflags	@""
	.align	4
.nv.constant0._Z35group_norm_nhwc_bwd_one_pass_kernelI11Fp16IOBf16WLi512ELi96ELi768EEv26Group_norm_nhwc_bwd_params:
	.zero		1080


//--------------------- .nv.constant0._Z35group_norm_nhwc_bwd_one_pass_kernelI11Fp16IOFp16WLi64ELi96ELi768EEv26Group_norm_nhwc_bwd_params --------------------------
	.section	.nv.constant0._Z35group_norm_nhwc_bwd_one_pass_kernelI11Fp16IOFp16WLi64ELi96ELi768EEv26Group_norm_nhwc_bwd_params,"a",@progbits
	.sectionflags	@""
	.align	4
.nv.constant0._Z35group_norm_nhwc_bwd_one_pass_kernelI11Fp16IOFp16WLi64ELi96ELi768EEv26Group_norm_nhwc_bwd_params:
	.zero		1080


//--------------------- .nv.constant0._Z35group_norm_nhwc_bwd_one_pass_kernelI11Fp16IOFp16WLi128ELi96ELi768EEv26Group_norm_nhwc_bwd_params --------------------------
	.section	.nv.constant0._Z35group_norm_nhwc_bwd_one_pass_kernelI11Fp16IOFp16WLi128ELi96ELi768EEv26Group_norm_nhwc_bwd_params,"a",@progbits
	.sectionflags	@""
	.align	4
.nv.constant0._Z35group_norm_nhwc_bwd_one_pass_kernelI11Fp16IOFp16WLi128ELi96ELi768EEv26Group_norm_nhwc_bwd_params:
	.zero		1080


//--------------------- .nv.constant0._Z35group_norm_nhwc_bwd_one_pass_kernelI11Fp16IOFp16WLi256ELi96ELi768EEv26Group_norm_nhwc_bwd_params --------------------------
	.section	.nv.constant0._Z35group_norm_nhwc_bwd_one_pass_kernelI11Fp16IOFp16WLi256ELi96ELi768EEv26Group_norm_nhwc_bwd_params,"a",@progbits
	.sectionflags	@""
	.align	4
.nv.constant0._Z35group_norm_nhwc_bwd_one_pass_kernelI11Fp16IOFp16WLi256ELi96ELi768EEv26Group_norm_nhwc_bwd_params:
	.zero		1080


//--------------------- .nv.constant0._Z35group_norm_nhwc_bwd_one_pass_kernelI11Fp16IOFp16WLi512ELi96ELi768EEv26Group_norm_nhwc_bwd_params --------------------------
	.section	.nv.constant0._Z35group_norm_nhwc_bwd_one_pass_kernelI11Fp16IOFp16WLi512ELi96ELi768EEv26Group_norm_nhwc_bwd_params,"a",@progbits
	.sectionflags	@""
	.align	4
.nv.constant0._Z35group_norm_nhwc_bwd_one_pass_kernelI11Fp16IOFp16WLi512ELi96ELi768EEv26Group_norm_nhwc_bwd_params:
	.zero		1080


//--------------------- .nv.constant0._Z35group_norm_nhwc_bwd_one_pass_kernelI11Fp32IOFp32WLi64ELi96ELi768EEv26Group_norm_nhwc_bwd_params --------------------------
	.section	.nv.constant0._Z35group_norm_nhwc_bwd_one_pass_kernelI11Fp32IOFp32WLi64ELi96ELi768EEv26Group_norm_nhwc_bwd_params,"a",@progbits
	.sectionflags	@""
	.align	4
.nv.constant0._Z35group_norm_nhwc_bwd_one_pass_kernelI11Fp32IOFp32WLi64ELi96ELi768EEv26Group_norm_nhwc_bwd_params:
	.zero		1080


//--------------------- .nv.constant0._Z35group_norm_nhwc_bwd_one_pass_kernelI11Fp32IOFp32WLi128ELi96ELi768EEv26Group_norm_nhwc_bwd_params --------------------------
	.section	.nv.constant0._Z35group_norm_nhwc_bwd_one_pass_kernelI11Fp32IOFp32WLi128ELi96ELi768EEv26Group_norm_nhwc_bwd_params,"a",@progbits
	.sectionflags	@""
	.align	4
.nv.constant0._Z35group_norm_nhwc_bwd_one_pass_kernelI11Fp32IOFp32WLi128ELi96ELi768EEv26Group_norm_nhwc_bwd_params:
	.zero		1080


//--------------------- .nv.constant0._Z35group_norm_nhwc_bwd_one_pass_kernelI11Fp32IOFp32WLi256ELi96ELi768EEv26Group_norm_nhwc_bwd_params --------------------------
	.section	.nv.constant0._Z35group_norm_nhwc_bwd_one_pass_kernelI11Fp32IOFp32WLi256ELi96ELi768EEv26Group_norm_nhwc_bwd_params,"a",@progbits
	.sectionflags	@""
	.align	4
.nv.constant0._Z35group_norm_nhwc_bwd_one_pass_kernelI11Fp32IOFp32WLi256ELi96ELi768EEv26Group_norm_nhwc_bwd_params:
	.zero		1080


//--------------------- .nv.constant0._Z35group_norm_nhwc_bwd_one_pass_kernelI11Fp32IOFp32WLi512ELi96ELi768EEv26Group_norm_nhwc_bwd_params --------------------------
	.section	.nv.constant0._Z35group_norm_nhwc_bwd_one_pass_kernelI11Fp32IOFp32WLi512ELi96ELi768EEv26Group_norm_nhwc_bwd_params,"a",@progbits
	.sectionflags	@""
	.align	4
.nv.constant0._Z35group_norm_nhwc_bwd_one_pass_kernelI11Fp32IOFp32WLi512ELi96ELi768EEv26Group_norm_nhwc_bwd_params:
	.zero		1080


//--------------------- .nv.constant0._Z35group_norm_nhwc_bwd_one_pass_kernelI11Fp32IOBf16WLi64ELi96ELi768EEv26Group_norm_nhwc_bwd_params --------------------------
	.section	.nv.constant0._Z35group_norm_nhwc_bwd_one_pass_kernelI11Fp32IOBf16WLi64ELi96ELi768EEv26Group_norm_nhwc_bwd_params,"a",@progbits
	.sectionflags	@""
	.align	4
.nv.constant0._Z35group_norm_nhwc_bwd_one_pass_kernelI11Fp32IOBf16WLi64ELi96ELi768EEv26Group_norm_nhwc_bwd_params:
	.zero		1080


//--------------------- .nv.constant0._Z35group_norm_nhwc_bwd_one_pass_kernelI11Fp32IOBf16WLi128ELi96ELi768EEv26Group_norm_nhwc_bwd_params --------------------------
	.section	.nv.constant0._Z35group_norm_nhwc_bwd_one_pass_kernelI11Fp32IOBf16WLi128ELi96ELi768EEv26Group_norm_nhwc_bwd_params,"a",@progbits
	.sectionflags	@""
	.align	4
.nv.constant0._Z35group_norm_nhwc_bwd_one_pass_kernelI11Fp32IOBf16WLi128ELi96ELi768EEv26Group_norm_nhwc_bwd_params:
	.zero		1080


//--------------------- .nv.constant0._Z35group_norm_nhwc_bwd_one_pass_kernelI11Fp32IOBf16WLi256ELi96ELi768EEv26Group_norm_nhwc_bwd_params --------------------------
	.section	.nv.constant0._Z35group_norm_nhwc_bwd_one_pass_kernelI11Fp32IOBf16WLi256ELi96ELi768EEv26Group_norm_nhwc_bwd_params,"a",@progbits
	.sectionflags	@""
	.align	4
.nv.constant0._Z35group_norm_nhwc_bwd_one_pass_kernelI11Fp32IOBf16WLi256ELi96ELi768EEv26Group_norm_nhwc_bwd_params:
	.zero		1080


//--------------------- .nv.constant0._Z35group_norm_nhwc_bwd_one_pass_kernelI11Fp32IOBf16WLi512ELi96ELi768EEv26Group_norm_nhwc_bwd_params --------------------------
	.section	.nv.constant0._Z35group_norm_nhwc_bwd_one_pass_kernelI11Fp32IOBf16WLi512ELi96ELi768EEv26Group_norm_nhwc_bwd_params,"a",@progbits
	.sectionflags	@""
	.align	4
.nv.constant0._Z35group_norm_nhwc_bwd_one_pass_kernelI11Fp32IOBf16WLi512ELi96ELi768EEv26Group_norm_nhwc_bwd_params:
	.zero		1080


//--------------------- .nv.constant0._Z35group_norm_nhwc_bwd_one_pass_kernelI11Fp32IOFp16WLi64ELi96ELi768EEv26Group_norm_nhwc_bwd_params --------------------------
	.section	.nv.constant0._Z35group_norm_nhwc_bwd_one_pass_kernelI11Fp32IOFp16WLi64ELi96ELi768EEv26Group_norm_nhwc_bwd_params,"a",@progbits
	.sectionflags	@""
	.align	4
.nv.constant0._Z35group_norm_nhwc_bwd_one_pass_kernelI11Fp32IOFp16WLi64ELi96ELi768EEv26Group_norm_nhwc_bwd_params:
	.zero		1080


//--------------------- .nv.constant0._Z35group_norm_nhwc_bwd_one_pass_kernelI11Fp32IOFp16WLi128ELi96ELi768EEv26Group_norm_nhwc_bwd_params --------------------------
	.section	.nv.constant0._Z35group_norm_nhwc_bwd_one_pass_kernelI11Fp32IOFp16WLi128ELi96ELi768EEv26Group_norm_nhwc_bwd_params,"a",@progbits
	.sectionflags	@""
	.align	4
.nv.constant0._Z35group_norm_nhwc_bwd_one_pass_kernelI11Fp32IOFp16WLi128ELi96ELi768EEv26Group_norm_nhwc_bwd_params:
	.zero		1080


//--------------------- .nv.constant0._Z35group_norm_nhwc_bwd_one_pass_kernelI11Fp32IOFp16WLi256ELi96ELi768EEv26Group_norm_nhwc_bwd_params --------------------------
	.section	.nv.constant0._Z35group_norm_nhwc_bwd_one_pass_kernelI11Fp32IOFp16WLi256ELi96ELi768EEv26Group_norm_nhwc_bwd_params,"a",@progbits
	.sectionflags	@""
	.align	4
.nv.constant0._Z35group_norm_nhwc_bwd_one_pass_kernelI11Fp32IOFp16WLi256ELi96ELi768EEv26Group_norm_nhwc_bwd_params:
	.zero		1080


//--------------------- .nv.constant0._Z35group_norm_nhwc_bwd_one_pass_kernelI11Fp32IOFp16WLi512ELi96ELi768EEv26Group_norm_nhwc_bwd_params --------------------------
	.section	.nv.constant0._Z35group_norm_nhwc_bwd_one_pass_kernelI11Fp32IOFp16WLi512ELi96ELi768EEv26Group_norm_nhwc_bwd_params,"a",@progbits
	.sectionflags	@""
	.align	4
.nv.constant0._Z35group_norm_nhwc_bwd_one_pass_kernelI11Fp32IOFp16WLi512ELi96ELi768EEv26Group_norm_nhwc_bwd_params:
	.zero		1080


//--------------------- .nv.constant0._Z35group_norm_nhwc_fwd_one_pass_kernelI11Bf16IOFp32WLi64ELi96ELi768EEv26Group_norm_nhwc_fwd_params --------------------------
	.section	.nv.constant0._Z35group_norm_nhwc_fwd_one_pass_kernelI11Bf16IOFp32WLi64ELi96ELi768EEv26Group_norm_nhwc_fwd_params,"a",@progbits
	.sectionflags	@""
	.align	4
.nv.constant0._Z35group_norm_nhwc_fwd_one_pass_kernelI11Bf16IOFp32WLi64ELi96ELi768EEv26Group_norm_nhwc_fwd_params:
	.zero		1056


//--------------------- .nv.constant0._Z35group_norm_nhwc_fwd_one_pass_kernelI11Bf16IOFp32WLi128ELi96ELi768EEv26Group_norm_nhwc_fwd_params --------------------------
	.section	.nv.constant0._Z35group_norm_nhwc_fwd_one_pass_kernelI11Bf16IOFp32WLi128ELi96ELi768EEv26Group_norm_nhwc_fwd_params,"a",@progbits
	.sectionflags	@""
	.align	4
.nv.constant0._Z35group_norm_nhwc_fwd_one_pass_kernelI11Bf16IOFp32WLi128ELi96ELi768EEv26Group_norm_nhwc_fwd_params:
	.zero		1056


//--------------------- .nv.constant0._Z35group_norm_nhwc_fwd_one_pass_kernelI11Bf16IOFp32WLi256ELi96ELi768EEv26Group_norm_nhwc_fwd_params --------------------------
	.section	.nv.constant0._Z35group_norm_nhwc_fwd_one_pass_kernelI11Bf16IOFp32WLi256ELi96ELi768EEv26Group_norm_nhwc_fwd_params,"a",@progbits
	.sectionflags	@""
	.align	4
.nv.constant0._Z35group_norm_nhwc_fwd_one_pass_kernelI11Bf16IOFp32WLi256ELi96ELi768EEv26Group_norm_nhwc_fwd_params:
	.zero		1056


//--------------------- .nv.constant0._Z35group_norm_nhwc_fwd_one_pass_kernelI11Bf16IOFp32WLi512ELi96ELi768EEv26Group_norm_nhwc_fwd_params --------------------------
	.section	.nv.constant0._Z35group_norm_nhwc_fwd_one_pass_kernelI11Bf16IOFp32WLi512ELi96ELi768EEv26Group_norm_nhwc_fwd_params,"a",@progbits
	.sectionflags	@""
	.align	4
.nv.constant0._Z35group_norm_nhwc_fwd_one_pass_kernelI11Bf16IOFp32WLi512ELi96ELi768EEv26Group_norm_nhwc_fwd_params:
	.zero		1056


//--------------------- .nv.constant0._Z35group_norm_nhwc_fwd_one_pass_kernelI11Bf16IOBf16WLi64ELi96ELi768EEv26Group_norm_nhwc_fwd_params --------------------------
	.section	.nv.constant0._Z35group_norm_nhwc_fwd_one_pass_kernelI11Bf16IOBf16WLi64ELi96ELi768EEv26Group_norm_nhwc_fwd_params,"a",@progbits
	.sectionflags	@""
	.align	4
.nv.constant0._Z35group_norm_nhwc_fwd_one_pass_kernelI11Bf16IOBf16WLi64ELi96ELi768EEv26Group_norm_nhwc_fwd_params:
	.zero		1056


//--------------------- .nv.constant0._Z35group_norm_nhwc_fwd_one_pass_kernelI11Bf16IOBf16WLi128ELi96ELi768EEv26Group_norm_nhwc_fwd_params --------------------------
	.section	.nv.constant0._Z35group_norm_nhwc_fwd_one_pass_kernelI11Bf16IOBf16WLi128ELi96ELi768EEv26Group_norm_nhwc_fwd_params,"a",@progbits
	.sectionflags	@""
	.align	4
.nv.constant0._Z35group_norm_nhwc_fwd_one_pass_kernelI11Bf16IOBf16WLi128ELi96ELi768EEv26Group_norm_nhwc_fwd_params:
	.zero		1056


//--------------------- .nv.constant0._Z35group_norm_nhwc_fwd_one_pass_kernelI11Bf16IOBf16WLi256ELi96ELi768EEv26Group_norm_nhwc_fwd_params --------------------------
	.section	.nv.constant0._Z35group_norm_nhwc_fwd_one_pass_kernelI11Bf16IOBf16WLi256ELi96ELi768EEv26Group_norm_nhwc_fwd_params,"a",@progbits
	.sectionflags	@""
	.align	4
.nv.constant0._Z35group_norm_nhwc_fwd_one_pass_kernelI11Bf16IOBf16WLi256ELi96ELi768EEv26Group_norm_nhwc_fwd_params:
	.zero		1056


//--------------------- .nv.constant0._Z35group_norm_nhwc_fwd_one_pass_kernelI11Bf16IOBf16WLi512ELi96ELi768EEv26Group_norm_nhwc_fwd_params --------------------------
	.section	.nv.constant0._Z35group_norm_nhwc_fwd_one_pass_kernelI11Bf16IOBf16WLi512ELi96ELi768EEv26Group_norm_nhwc_fwd_params,"a",@progbits
	.sectionflags	@""
	.align	4
.nv.constant0._Z35group_norm_nhwc_fwd_one_pass_kernelI11Bf16IOBf16WLi512ELi96ELi768EEv26Group_norm_nhwc_fwd_params:
	.zero		1056


//--------------------- .nv.constant0._Z35group_norm_nhwc_fwd_one_pass_kernelI11Bf16IOFp16WLi64ELi96ELi768EEv26Group_norm_nhwc_fwd_params --------------------------
	.section	.nv.constant0._Z35group_norm_nhwc_fwd_one_pass_kernelI11Bf16IOFp16WLi64ELi96ELi768EEv26Group_norm_nhwc_fwd_params,"a",@progbits
	.sectionflags	@""
	.align	4
.nv.constant0._Z35group_norm_nhwc_fwd_one_pass_kernelI11Bf16IOFp16WLi64ELi96ELi768EEv26Group_norm_nhwc_fwd_params:
	.zero		1056


//--------------------- .nv.constant0._Z35group_norm_nhwc_fwd_one_pass_kernelI11Bf16IOFp16WLi128ELi96ELi768EEv26Group_norm_nhwc_fwd_params --------------------------
	.section	.nv.constant0._Z35group_norm_nhwc_fwd_one_pass_kernelI11Bf16IOFp16WLi128ELi96ELi768EEv26Group_norm_nhwc_fwd_params,"a",@progbits
	.sectionflags	@""
	.align	4
.nv.constant0._Z35group_norm_nhwc_fwd_one_pass_kernelI11Bf16IOFp16WLi128ELi96ELi768EEv26Group_norm_nhwc_fwd_params:
	.zero		1056


//--------------------- .nv.constant0._Z35group_norm_nhwc_fwd_one_pass_kernelI11Bf16IOFp16WLi256ELi96ELi768EEv26Group_norm_nhwc_fwd_params --------------------------
	.section	.nv.constant0._Z35group_norm_nhwc_fwd_one_pass_kernelI11Bf16IOFp16WLi256ELi96ELi768EEv26Group_norm_nhwc_fwd_params,"a",@progbits
	.sectionflags	@""
	.align	4
.nv.constant0._Z35group_norm_nhwc_fwd_one_pass_kernelI11Bf16IOFp16WLi256ELi96ELi768EEv26Group_norm_nhwc_fwd_params:
	.zero		1056


//--------------------- .nv.constant0._Z35group_norm_nhwc_fwd_one_pass_kernelI11Bf16IOFp16WLi512ELi96ELi768EEv26Group_norm_nhwc_fwd_params --------------------------
	.section	.nv.constant0._Z35group_norm_nhwc_fwd_one_pass_kernelI11Bf16IOFp16WLi512ELi96ELi768EEv26Group_norm_nhwc_fwd_params,"a",@progbits
	.sectionflags	@""
	.align	4
.nv.constant0._Z35group_norm_nhwc_fwd_one_pass_kernelI11Bf16IOFp16WLi512ELi96ELi768EEv26Group_norm_nhwc_fwd_params:
	.zero		1056


//--------------------- .nv.constant0._Z35group_norm_nhwc_fwd_one_pass_kernelI11Fp16IOFp32WLi64ELi96ELi768EEv26Group_norm_nhwc_fwd_params --------------------------
	.section	.nv.constant0._Z35group_norm_nhwc_fwd_one_pass_kernelI11Fp16IOFp32WLi64ELi96ELi768EEv26Group_norm_nhwc_fwd_params,"a",@progbits
	.sectionflags	@""
	.align	4
.nv.constant0._Z35group_norm_nhwc_fwd_one_pass_kernelI11Fp16IOFp32WLi64ELi96ELi768EEv26Group_norm_nhwc_fwd_params:
	.zero		1056


//--------------------- .nv.constant0._Z35group_norm_nhwc_fwd_one_pass_kernelI11Fp16IOFp32WLi128ELi96ELi768EEv26Group_norm_nhwc_fwd_params --------------------------
	.section	.nv.constant0._Z35group_norm_nhwc_fwd_one_pass_kernelI11Fp16IOFp32WLi128ELi96ELi768EEv26Group_norm_nhwc_fwd_params,"a",@progbits
	.sectionflags	@""
	.align	4
.nv.constant0._Z35group_norm_nhwc_fwd_one_pass_kernelI11Fp16IOFp32WLi128ELi96ELi768EEv26Group_norm_nhwc_fwd_params:
	.zero		1056


//--------------------- .nv.constant0._Z35group_norm_nhwc_fwd_one_pass_kernelI11Fp16IOFp32WLi256ELi96ELi768EEv26Group_norm_nhwc_fwd_params --------------------------
	.section	.nv.constant0._Z35group_norm_nhwc_fwd_one_pass_kernelI11Fp16IOFp32WLi256ELi96ELi768EEv26Group_norm_nhwc_fwd_params,"a",@progbits
	.sectionflags	@""
	.align	4
.nv.constant0._Z35group_norm_nhwc_fwd_one_pass_kernelI11Fp16IOFp32WLi256ELi96ELi768EEv26Group_norm_nhwc_fwd_params:
	.zero		1056


//--------------------- .nv.constant0._Z35group_norm_nhwc_fwd_one_pass_kernelI11Fp16IOFp32WLi512ELi96ELi768EEv26Group_norm_nhwc_fwd_params --------------------------
	.section	.nv.constant0._Z35group_norm_nhwc_fwd_one_pass_kernelI11Fp16IOFp32WLi512ELi96ELi768EEv26Group_norm_nhwc_fwd_params,"a",@progbits
	.sectionflags	@""
	.align	4
.nv.constant0._Z35group_norm_nhwc_fwd_one_pass_kernelI11Fp16IOFp32WLi512ELi96ELi768EEv26Group_norm_nhwc_fwd_params:
	.zero		1056


//--------------------- .nv.constant0._Z35group_norm_nhwc_fwd_one_pass_kernelI11Fp16IOBf16WLi64ELi96ELi768EEv26Group_norm_nhwc_fwd_params --------------------------
	.section	.nv.constant0._Z35group_norm_nhwc_fwd_one_pass_kernelI11Fp16IOBf16WLi64ELi96ELi768EEv26Group_norm_nhwc_fwd_params,"a",@progbits
	.sectionflags	@""
	.align	4
.nv.constant0._Z35group_norm_nhwc_fwd_one_pass_kernelI11Fp16IOBf16WLi64ELi96ELi768EEv26Group_norm_nhwc_fwd_params:
	.zero		1056


//--------------------- .nv.constant0._Z35group_norm_nhwc_fwd_one_pass_kernelI11Fp16IOBf16WLi128ELi96ELi768EEv26Group_norm_nhwc_fwd_params --------------------------
	.section	.nv.constant0._Z35group_norm_nhwc_fwd_one_pass_kernelI11Fp16IOBf16WLi128ELi96ELi768EEv26Group_norm_nhwc_fwd_params,"a",@progbits
	.sectionflags	@""
	.align	4
.nv.constant0._Z35group_norm_nhwc_fwd_one_pass_kernelI11Fp16IOBf16WLi128ELi96ELi768EEv26Group_norm_nhwc_fwd_params:
	.zero		1056


//--------------------- .nv.constant0._Z35group_norm_nhwc_fwd_one_pass_kernelI11Fp16IOBf16WLi256ELi96ELi768EEv26Group_norm_nhwc_fwd_params --------------------------
	.section	.nv.constant0._Z35group_norm_nhwc_fwd_one_pass_kernelI11Fp16IOBf16WLi256ELi96ELi768EEv26Group_norm_nhwc_fwd_params,"a",@progbits
	.sectionflags	@""
	.align	4
.nv.constant0._Z35group_norm_nhwc_fwd_one_pass_kernelI11Fp16IOBf16WLi256ELi96ELi768EEv26Group_norm_nhwc_fwd_params:
	.zero		1056


//--------------------- .nv.constant0._Z35group_norm_nhwc_fwd_one_pass_kernelI11Fp16IOBf16WLi512ELi96ELi768EEv26Group_norm_nhwc_fwd_params --------------------------
	.section	.nv.constant0._Z35group_norm_nhwc_fwd_one_pass_kernelI11Fp16IOBf16WLi512ELi96ELi768EEv26Group_norm_nhwc_fwd_params,"a",@progbits
	.sectionflags	@""
	.align	4
.nv.constant0._Z35group_norm_nhwc_fwd_one_pass_kernelI11Fp16IOBf16WLi512ELi96ELi768EEv26Group_norm_nhwc_fwd_params:
	.zero		1056


//--------------------- .nv.constant0._Z35group_norm_nhwc_fwd_one_pass_kernelI11Fp16IOFp16WLi64ELi96ELi768EEv26Group_norm_nhwc_fwd_params --------------------------
	.section	.nv.constant0._Z35group_norm_nhwc_fwd_one_pass_kernelI11Fp16IOFp16WLi64ELi96ELi768EEv26Group_norm_nhwc_fwd_params,"a",@progbits
	.sectionflags	@""
	.align	4
.nv.constant0._Z35group_norm_nhwc_fwd_one_pass_kernelI11Fp16IOFp16WLi64ELi96ELi768EEv26Group_norm_nhwc_fwd_params:
	.zero		1056


//--------------------- .nv.constant0._Z35group_norm_nhwc_fwd_one_pass_kernelI11Fp16IOFp16WLi128ELi96ELi768EEv26Group_norm_nhwc_fwd_params --------------------------
	.section	.nv.constant0._Z35group_norm_nhwc_fwd_one_pass_kernelI11Fp16IOFp16WLi128ELi96ELi768EEv26Group_norm_nhwc_fwd_params,"a",@progbits
	.sectionflags	@""
	.align	4
.nv.constant0._Z35group_norm_nhwc_fwd_one_pass_kernelI11Fp16IOFp16WLi128ELi96ELi768EEv26Group_norm_nhwc_fwd_params:
	.zero		1056


//--------------------- .nv.constant0._Z35group_norm_nhwc_fwd_one_pass_kernelI11Fp16IOFp16WLi256ELi96ELi768EEv26Group_norm_nhwc_fwd_params --------------------------
	.section	.nv.constant0._Z35group_norm_nhwc_fwd_one_pass_kernelI11Fp16IOFp16WLi256ELi96ELi768EEv26Group_norm_nhwc_fwd_params,"a",@progbits
	.sectionflags	@""
	.align	4
.nv.constant0._Z35group_norm_nhwc_fwd_one_pass_kernelI11Fp16IOFp16WLi256ELi96ELi768EEv26Group_norm_nhwc_fwd_params:
	.zero		1056


//--------------------- .nv.constant0._Z35group_norm_nhwc_fwd_one_pass_kernelI11Fp16IOFp16WLi512ELi96ELi768EEv26Group_norm_nhwc_fwd_params --------------------------
	.section	.nv.constant0._Z35group_norm_nhwc_fwd_one_pass_kernelI11Fp16IOFp16WLi512ELi96ELi768EEv26Group_norm_nhwc_fwd_params,"a",@progbits
	.sectionflags	@""
	.align	4
.nv.constant0._Z35group_norm_nhwc_fwd_one_pass_kernelI11Fp16IOFp16WLi512ELi96ELi768EEv26Group_norm_nhwc_fwd_params:
	.zero		1056


//--------------------- .nv.constant0._Z35group_norm_nhwc_fwd_one_pass_kernelI11Fp32IOFp32WLi64ELi96ELi768EEv26Group_norm_nhwc_fwd_params --------------------------
	.section	.nv.constant0._Z35group_norm_nhwc_fwd_one_pass_kernelI11Fp32IOFp32WLi64ELi96ELi768EEv26Group_norm_nhwc_fwd_params,"a",@progbits
	.sectionflags	@""
	.align	4
.nv.constant0._Z35group_norm_nhwc_fwd_one_pass_kernelI11Fp32IOFp32WLi64ELi96ELi768EEv26Group_norm_nhwc_fwd_params:
	.zero		1056


//--------------------- .nv.constant0._Z35group_norm_nhwc_fwd_one_pass_kernelI11Fp32IOFp32WLi128ELi96ELi768EEv26Group_norm_nhwc_fwd_params --------------------------
	.section	.nv.constant0._Z35group_norm_nhwc_fwd_one_pass_kernelI11Fp32IOFp32WLi128ELi96ELi768EEv26Group_norm_nhwc_fwd_params,"a",@progbits
	.sectionflags	@""
	.align	4
.nv.constant0._Z35group_norm_nhwc_fwd_one_pass_kernelI11Fp32IOFp32WLi128ELi96ELi768EEv26Group_norm_nhwc_fwd_params:
	.zero		1056


//--------------------- .nv.constant0._Z35group_norm_nhwc_fwd_one_pass_kernelI11Fp32IOFp32WLi256ELi96ELi768EEv26Group_norm_nhwc_fwd_params --------------------------
	.section	.nv.constant0._Z35group_norm_nhwc_fwd_one_pass_kernelI11Fp32IOFp32WLi256ELi96ELi768EEv26Group_norm_nhwc_fwd_params,"a",@progbits
	.sectionflags	@""
	.align	4
.nv.constant0._Z35group_norm_nhwc_fwd_one_pass_kernelI11Fp32IOFp32WLi256ELi96ELi768EEv26Group_norm_nhwc_fwd_params:
	.zero		1056


//--------------------- .nv.constant0._Z35group_norm_nhwc_fwd_one_pass_kernelI11Fp32IOFp32WLi512ELi96ELi768EEv26Group_norm_nhwc_fwd_params --------------------------
	.section	.nv.constant0._Z35group_norm_nhwc_fwd_one_pass_kernelI11Fp32IOFp32WLi512ELi96ELi768EEv26Group_norm_nhwc_fwd_params,"a",@progbits
	.sectionflags	@""
	.align	4
.nv.constant0._Z35group_norm_nhwc_fwd_one_pass_kernelI11Fp32IOFp32WLi512ELi96ELi768EEv26Group_norm_nhwc_fwd_params:
	.zero		1056


//--------------------- .nv.constant0._Z35group_norm_nhwc_fwd_one_pass_kernelI11Fp32IOBf16WLi64ELi96ELi768EEv26Group_norm_nhwc_fwd_params --------------------------
	.section	.nv.constant0._Z35group_norm_nhwc_fwd_one_pass_kernelI11Fp32IOBf16WLi64ELi96ELi768EEv26Group_norm_nhwc_fwd_params,"a",@progbits
	.sectionflags	@""
	.align	4
.nv.constant0._Z35group_norm_nhwc_fwd_one_pass_kernelI11Fp32IOBf16WLi64ELi96ELi768EEv26Group_norm_nhwc_fwd_params:
	.zero		1056


//--------------------- .nv.constant0._Z35group_norm_nhwc_fwd_one_pass_kernelI11Fp32IOBf16WLi128ELi96ELi768EEv26Group_norm_nhwc_fwd_params --------------------------
	.section	.nv.constant0._Z35group_norm_nhwc_fwd_one_pass_kernelI11Fp32IOBf16WLi128ELi96ELi768EEv26Group_norm_nhwc_fwd_params,"a",@progbits
	.sectionflags	@""
	.align	4
.nv.constant0._Z35group_norm_nhwc_fwd_one_pass_kernelI11Fp32IOBf16WLi128ELi96ELi768EEv26Group_norm_nhwc_fwd_params:
	.zero		1056


//--------------------- .nv.constant0._Z35group_norm_nhwc_fwd_one_pass_kernelI11Fp32IOBf16WLi256ELi96ELi768EEv26Group_norm_nhwc_fwd_params --------------------------
	.section	.nv.constant0._Z35group_norm_nhwc_fwd_one_pass_kernelI11Fp32IOBf16WLi256ELi96ELi768EEv26Group_norm_nhwc_fwd_params,"a",@progbits
	.sectionflags	@""
	.align	4
.nv.constant0._Z35group_norm_nhwc_fwd_one_pass_kernelI11Fp32IOBf16WLi256ELi96ELi768EEv26Group_norm_nhwc_fwd_params:
	.zero		1056


//--------------------- .nv.constant0._Z35group_norm_nhwc_fwd_one_pass_kernelI11Fp32IOBf16WLi512ELi96ELi768EEv26Group_norm_nhwc_fwd_params --------------------------
	.section	.nv.constant0._Z35group_norm_nhwc_fwd_one_pass_kernelI11Fp32IOBf16WLi512ELi96ELi768EEv26Group_norm_nhwc_fwd_params,"a",@progbits
	.sectionflags	@""
	.align	4
.nv.constant0._Z35group_norm_nhwc_fwd_one_pass_kernelI11Fp32IOBf16WLi512ELi96ELi768EEv26Group_norm_nhwc_fwd_params:
	.zero		1056


//--------------------- .nv.constant0._Z35group_norm_nhwc_fwd_one_pass_kernelI11Fp32IOFp16WLi64ELi96ELi768EEv26Group_norm_nhwc_fwd_params --------------------------
	.section	.nv.constant0._Z35group_norm_nhwc_fwd_one_pass_kernelI11Fp32IOFp16WLi64ELi96ELi768EEv26Group_norm_nhwc_fwd_params,"a",@progbits
	.sectionflags	@""
	.align	4
.nv.constant0._Z35group_norm_nhwc_fwd_one_pass_kernelI11Fp32IOFp16WLi64ELi96ELi768EEv26Group_norm_nhwc_fwd_params:
	.zero		1056


//--------------------- .nv.constant0._Z35group_norm_nhwc_fwd_one_pass_kernelI11Fp32IOFp16WLi128ELi96ELi768EEv26Group_norm_nhwc_fwd_params --------------------------
	.section	.nv.constant0._Z35group_norm_nhwc_fwd_one_pass_kernelI11Fp32IOFp16WLi128ELi96ELi768EEv26Group_norm_nhwc_fwd_params,"a",@progbits
	.sectionflags	@""
	.align	4
.nv.constant0._Z35group_norm_nhwc_fwd_one_pass_kernelI11Fp32IOFp16WLi128ELi96ELi768EEv26Group_norm_nhwc_fwd_params:
	.zero		1056


//--------------------- .nv.constant0._Z35group_norm_nhwc_fwd_one_pass_kernelI11Fp32IOFp16WLi256ELi96ELi768EEv26Group_norm_nhwc_fwd_params --------------------------
	.section	.nv.constant0._Z35group_norm_nhwc_fwd_one_pass_kernelI11Fp32IOFp16WLi256ELi96ELi768EEv26Group_norm_nhwc_fwd_params,"a",@progbits
	.sectionflags	@""
	.align	4
.nv.constant0._Z35group_norm_nhwc_fwd_one_pass_kernelI11Fp32IOFp16WLi256ELi96ELi768EEv26Group_norm_nhwc_fwd_params:
	.zero		1056


//--------------------- .nv.constant0._Z35group_norm_nhwc_fwd_one_pass_kernelI11Fp32IOFp16WLi512ELi96ELi768EEv26Group_norm_nhwc_fwd_params --------------------------
	.section	.nv.constant0._Z35group_norm_nhwc_fwd_one_pass_kernelI11Fp32IOFp16WLi512ELi96ELi768EEv26Group_norm_nhwc_fwd_params,"a",@progbits
	.sectionflags	@""
	.align	4
.nv.constant0._Z35group_norm_nhwc_fwd_one_pass_kernelI11Fp32IOFp16WLi512ELi96ELi768EEv26Group_norm_nhwc_fwd_params:
	.zero		1056


//--------------------- SYMBOLS --------------------------

	.type		.nv.reservedSmem.offset0,@object
	.size		.nv.reservedSmem.offset0,0x4
	.type		.nv.reservedSmem.cap,@object
	.size		.nv.reservedSmem.cap,0x4
